	.target	sm_80

	.elftype	@"ET_EXEC"


//--------------------- .note.nv.tkinfo           --------------------------
	.section	.note.nv.tkinfo,"",@"SHT_NOTE"
	.sectionflags	@"SHF_NOTE_NV_TKINFO"
	.tkinfo
        /*0018*/ 	.word	0x00000002
        /*0030*/ 	.string	""
        /*0030*/ 	.string	"ptxas"
        /*0030*/ 	.string	"Cuda compilation tools, release 13.0, V13.0.88"
        /*0030*/ 	.string	"Build cuda_13.0.r13.0/compiler.36424714_0"
        /*0030*/ 	.string	"-arch sm_80 -m 64 "



//--------------------- .note.nv.cuinfo           --------------------------
	.section	.note.nv.cuinfo,"",@"SHT_NOTE"
	.sectionflags	@"SHF_NOTE_NV_CUINFO"
        /*0018*/ 	.short	0x0002
        /*001a*/ 	.short	0x0050
        /*001c*/ 	.short	0x0082
	.zero		2


//--------------------- .nv.info                  --------------------------
	.section	.nv.info,"",@"SHT_CUDA_INFO"
	.align	4


	//----- nvinfo : EIATTR_REGCOUNT
	.align		4
        /*0000*/ 	.byte	0x04, 0x2f
        /*0002*/ 	.short	(.L_12 - .L_11)
	.align		4
.L_11:
        /*0004*/ 	.word	index@(_ZN7cutlass13device_kernelIN5flash19enable_sm80_to_sm89INS1_16FlashAttnFwdSm80INS1_25CollectiveMainloopFwdSm80ILi8ELi1ELb1EN4cute5tupleIJNS5_1CILi128EEENS7_ILi112EEES8_EEELi128ENS_10bfloat16_tEfNS_4arch4Sm80ELb1ELb0ELb0ELb1ELb0ELb1ELb1ELb1EEENS1_21CollectiveEpilogueFwdINS6_IJS8_S8_S9_EEENS6_IJNS7_ILi1EEESH_SH_EEESB_SD_Li256ELb1ELb1ELb1ELb0EEENS1_36VarlenDynamicPersistentTileSchedulerILi128ELi112ELi256ELi256ELb1ELb1ELb0ELb1ELb1ELb1EEEEEEEEEvNT_6ParamsE)
        /*0008*/ 	.word	0x000000ff


	//----- nvinfo : EIATTR_FRAME_SIZE
	.align		4
.L_12:
        /*000c*/ 	.byte	0x04, 0x11
        /*000e*/ 	.short	(.L_14 - .L_13)
	.align		4
.L_13:
        /*0010*/ 	.word	index@($__internal_55_$__cuda_sm70_votesync_ballot)
        /*0014*/ 	.word	0x00000000


	//----- nvinfo : EIATTR_FRAME_SIZE
	.align		4
.L_14:
        /*0018*/ 	.byte	0x04, 0x11
        /*001a*/ 	.short	(.L_16 - .L_15)
	.align		4
.L_15:
        /*001c*/ 	.word	index@($__internal_54_$__cuda_sm70_shflsync_up_p)
        /*0020*/ 	.word	0x00000000


	//----- nvinfo : EIATTR_FRAME_SIZE
	.align		4
.L_16:
        /*0024*/ 	.byte	0x04, 0x11
        /*0026*/ 	.short	(.L_18 - .L_17)
	.align		4
.L_17:
        /*0028*/ 	.word	index@($__internal_53_$__cuda_sm70_shflsync_idx_p)
        /*002c*/ 	.word	0x00000000


	//----- nvinfo : EIATTR_FRAME_SIZE
	.align		4
.L_18:
        /*0030*/ 	.byte	0x04, 0x11
        /*0032*/ 	.short	(.L_20 - .L_19)
	.align		4
.L_19:
        /*0034*/ 	.word	index@($__internal_52_$__cuda_sm70_shflsync_bfly_p)
        /*0038*/ 	.word	0x00000000


	//----- nvinfo : EIATTR_FRAME_SIZE
	.align		4
.L_20:
        /*003c*/ 	.byte	0x04, 0x11
        /*003e*/ 	.short	(.L_22 - .L_21)
	.align		4
.L_21:
        /*0040*/ 	.word	index@(_ZN7cutlass13device_kernelIN5flash19enable_sm80_to_sm89INS1_16FlashAttnFwdSm80INS1_25CollectiveMainloopFwdSm80ILi8ELi1ELb1EN4cute5tupleIJNS5_1CILi128EEENS7_ILi112EEES8_EEELi128ENS_10bfloat16_tEfNS_4arch4Sm80ELb1ELb0ELb0ELb1ELb0ELb1ELb1ELb1EEENS1_21CollectiveEpilogueFwdINS6_IJS8_S8_S9_EEENS6_IJNS7_ILi1EEESH_SH_EEESB_SD_Li256ELb1ELb1ELb1ELb0EEENS1_36VarlenDynamicPersistentTileSchedulerILi128ELi112ELi256ELi256ELb1ELb1ELb0ELb1ELb1ELb1EEEEEEEEEvNT_6ParamsE)
        /*0044*/ 	.word	0x00000088


	//----- nvinfo : EIATTR_REGCOUNT
	.align		4
.L_22:
        /*0048*/ 	.byte	0x04, 0x2f
        /*004a*/ 	.short	(.L_24 - .L_23)
	.align		4
.L_23:
        /*004c*/ 	.word	index@(_ZN7cutlass13device_kernelIN5flash19enable_sm80_to_sm89INS1_16FlashAttnFwdSm80INS1_25CollectiveMainloopFwdSm80ILi8ELi1ELb1EN4cute5tupleIJNS5_1CILi128EEENS7_ILi112EEES8_EEELi128ENS_10bfloat16_tEfNS_4arch4Sm80ELb1ELb0ELb0ELb1ELb0ELb0ELb1ELb1EEENS1_21CollectiveEpilogueFwdINS6_IJS8_S8_S9_EEENS6_IJNS7_ILi1EEESH_SH_EEESB_SD_Li256ELb1ELb1ELb1ELb0EEENS1_36VarlenDynamicPersistentTileSchedulerILi128ELi112ELi256ELi256ELb1ELb1ELb0ELb1ELb1ELb1EEEEEEEEEvNT_6ParamsE)
        /*0050*/ 	.word	0x000000ff


	//----- nvinfo : EIATTR_FRAME_SIZE
	.align		4
.L_24:
        /*0054*/ 	.byte	0x04, 0x11
        /*0056*/ 	.short	(.L_26 - .L_25)
	.align		4
.L_25:
        /*0058*/ 	.word	index@($__internal_51_$__cuda_sm70_votesync_ballot)
        /*005c*/ 	.word	0x00000000


	//----- nvinfo : EIATTR_FRAME_SIZE
	.align		4
.L_26:
        /*0060*/ 	.byte	0x04, 0x11
        /*0062*/ 	.short	(.L_28 - .L_27)
	.align		4
.L_27:
        /*0064*/ 	.word	index@($__internal_50_$__cuda_sm70_shflsync_up_p)
        /*0068*/ 	.word	0x00000000


	//----- nvinfo : EIATTR_FRAME_SIZE
	.align		4
.L_28:
        /*006c*/ 	.byte	0x04, 0x11
        /*006e*/ 	.short	(.L_30 - .L_29)
	.align		4
.L_29:
        /*0070*/ 	.word	index@($__internal_49_$__cuda_sm70_shflsync_idx_p)
        /*0074*/ 	.word	0x00000000


	//----- nvinfo : EIATTR_FRAME_SIZE
	.align		4
.L_30:
        /*0078*/ 	.byte	0x04, 0x11
        /*007a*/ 	.short	(.L_32 - .L_31)
	.align		4
.L_31:
        /*007c*/ 	.word	index@($__internal_48_$__cuda_sm70_shflsync_bfly_p)
        /*0080*/ 	.word	0x00000000


	//----- nvinfo : EIATTR_FRAME_SIZE
	.align		4
.L_32:
        /*0084*/ 	.byte	0x04, 0x11
        /*0086*/ 	.short	(.L_34 - .L_33)
	.align		4
.L_33:
        /*0088*/ 	.word	index@(_ZN7cutlass13device_kernelIN5flash19enable_sm80_to_sm89INS1_16FlashAttnFwdSm80INS1_25CollectiveMainloopFwdSm80ILi8ELi1ELb1EN4cute5tupleIJNS5_1CILi128EEENS7_ILi112EEES8_EEELi128ENS_10bfloat16_tEfNS_4arch4Sm80ELb1ELb0ELb0ELb1ELb0ELb0ELb1ELb1EEENS1_21CollectiveEpilogueFwdINS6_IJS8_S8_S9_EEENS6_IJNS7_ILi1EEESH_SH_EEESB_SD_Li256ELb1ELb1ELb1ELb0EEENS1_36VarlenDynamicPersistentTileSchedulerILi128ELi112ELi256ELi256ELb1ELb1ELb0ELb1ELb1ELb1EEEEEEEEEvNT_6ParamsE)
        /*008c*/ 	.word	0x000000a0


	//----- nvinfo : EIATTR_REGCOUNT
	.align		4
.L_34:
        /*0090*/ 	.byte	0x04, 0x2f
        /*0092*/ 	.short	(.L_36 - .L_35)
	.align		4
.L_35:
        /*0094*/ 	.word	index@(_ZN7cutlass13device_kernelIN5flash19enable_sm80_to_sm89INS1_16FlashAttnFwdSm80INS1_25CollectiveMainloopFwdSm80ILi4ELi1ELb0EN4cute5tupleIJNS5_1CILi128EEENS7_ILi64EEES8_EEELi128ENS_10bfloat16_tEfNS_4arch4Sm80ELb1ELb0ELb0ELb0ELb0ELb0ELb1ELb1EEENS1_21CollectiveEpilogueFwdINS6_IJS8_S8_S9_EEENS6_IJNS7_ILi1EEESH_SH_EEESB_SD_Li128ELb0ELb1ELb1ELb0EEENS1_30DynamicPersistentTileSchedulerILi128ELi128ELb1ELb1ELb0EEEEEEEEEvNT_6ParamsE)
        /*0098*/ 	.word	0x000000ff


	//----- nvinfo : EIATTR_FRAME_SIZE
	.align		4
.L_36:
        /*009c*/ 	.byte	0x04, 0x11
        /*009e*/ 	.short	(.L_38 - .L_37)
	.align		4
.L_37:
        /*00a0*/ 	.word	index@($__internal_47_$__cuda_sm70_shflsync_idx_p)
        /*00a4*/ 	.word	0x00000000


	//----- nvinfo : EIATTR_FRAME_SIZE
	.align		4
.L_38:
        /*00a8*/ 	.byte	0x04, 0x11
        /*00aa*/ 	.short	(.L_40 - .L_39)
	.align		4
.L_39:
        /*00ac*/ 	.word	index@($__internal_46_$__cuda_sm70_shflsync_bfly_p)
        /*00b0*/ 	.word	0x00000000


	//----- nvinfo : EIATTR_FRAME_SIZE
	.align		4
.L_40:
        /*00b4*/ 	.byte	0x04, 0x11
        /*00b6*/ 	.short	(.L_42 - .L_41)
	.align		4
.L_41:
        /*00b8*/ 	.word	index@(_ZN7cutlass13device_kernelIN5flash19enable_sm80_to_sm89INS1_16FlashAttnFwdSm80INS1_25CollectiveMainloopFwdSm80ILi4ELi1ELb0EN4cute5tupleIJNS5_1CILi128EEENS7_ILi64EEES8_EEELi128ENS_10bfloat16_tEfNS_4arch4Sm80ELb1ELb0ELb0ELb0ELb0ELb0ELb1ELb1EEENS1_21CollectiveEpilogueFwdINS6_IJS8_S8_S9_EEENS6_IJNS7_ILi1EEESH_SH_EEESB_SD_Li128ELb0ELb1ELb1ELb0EEENS1_30DynamicPersistentTileSchedulerILi128ELi128ELb1ELb1ELb0EEEEEEEEEvNT_6ParamsE)
        /*00bc*/ 	.word	0x00000090


	//----- nvinfo : EIATTR_REGCOUNT
	.align		4
.L_42:
        /*00c0*/ 	.byte	0x04, 0x2f
        /*00c2*/ 	.short	(.L_44 - .L_43)
	.align		4
.L_43:
        /*00c4*/ 	.word	index@(_ZN7cutlass13device_kernelIN5flash19enable_sm80_to_sm89INS1_16FlashAttnFwdSm80INS1_25CollectiveMainloopFwdSm80ILi8ELi1ELb1EN4cute5tupleIJNS5_1CILi128EEENS7_ILi96EEES8_EEELi128ENS_10bfloat16_tEfNS_4arch4Sm80ELb0ELb1ELb0ELb1ELb0ELb1ELb1ELb1EEENS1_21CollectiveEpilogueFwdINS6_IJS8_S8_S9_EEENS6_IJNS7_ILi1EEESH_SH_EEESB_SD_Li256ELb1ELb1ELb1ELb0EEENS1_36VarlenDynamicPersistentTileSchedulerILi128ELi96ELi256ELi256ELb1ELb1ELb0ELb1ELb0ELb1EEEEEEEEEvNT_6ParamsE)
        /*00c8*/ 	.word	0x000000ff


	//----- nvinfo : EIATTR_FRAME_SIZE
	.align		4
.L_44:
        /*00cc*/ 	.byte	0x04, 0x11
        /*00ce*/ 	.short	(.L_46 - .L_45)
	.align		4
.L_45:
        /*00d0*/ 	.word	index@($__internal_45_$__cuda_sm70_votesync_ballot)
        /*00d4*/ 	.word	0x00000000


	//----- nvinfo : EIATTR_FRAME_SIZE
	.align		4
.L_46:
        /*00d8*/ 	.byte	0x04, 0x11
        /*00da*/ 	.short	(.L_48 - .L_47)
	.align		4
.L_47:
        /*00dc*/ 	.word	index@($__internal_44_$__cuda_sm70_shflsync_up_p)
        /*00e0*/ 	.word	0x00000000


	//----- nvinfo : EIATTR_FRAME_SIZE
	.align		4
.L_48:
        /*00e4*/ 	.byte	0x04, 0x11
        /*00e6*/ 	.short	(.L_50 - .L_49)
	.align		4
.L_49:
        /*00e8*/ 	.word	index@($__internal_43_$__cuda_sm70_shflsync_idx_p)
        /*00ec*/ 	.word	0x00000000


	//----- nvinfo : EIATTR_FRAME_SIZE
	.align		4
.L_50:
        /*00f0*/ 	.byte	0x04, 0x11
        /*00f2*/ 	.short	(.L_52 - .L_51)
	.align		4
.L_51:
        /*00f4*/ 	.word	index@($__internal_42_$__cuda_sm70_shflsync_bfly_p)
        /*00f8*/ 	.word	0x00000000


	//----- nvinfo : EIATTR_FRAME_SIZE
	.align		4
.L_52:
        /*00fc*/ 	.byte	0x04, 0x11
        /*00fe*/ 	.short	(.L_54 - .L_53)
	.align		4
.L_53:
        /*0100*/ 	.word	index@(_ZN7cutlass13device_kernelIN5flash19enable_sm80_to_sm89INS1_16FlashAttnFwdSm80INS1_25CollectiveMainloopFwdSm80ILi8ELi1ELb1EN4cute5tupleIJNS5_1CILi128EEENS7_ILi96EEES8_EEELi128ENS_10bfloat16_tEfNS_4arch4Sm80ELb0ELb1ELb0ELb1ELb0ELb1ELb1ELb1EEENS1_21CollectiveEpilogueFwdINS6_IJS8_S8_S9_EEENS6_IJNS7_ILi1EEESH_SH_EEESB_SD_Li256ELb1ELb1ELb1ELb0EEENS1_36VarlenDynamicPersistentTileSchedulerILi128ELi96ELi256ELi256ELb1ELb1ELb0ELb1ELb0ELb1EEEEEEEEEvNT_6ParamsE)
        /*0104*/ 	.word	0x00000000


	//----- nvinfo : EIATTR_REGCOUNT
	.align		4
.L_54:
        /*0108*/ 	.byte	0x04, 0x2f
        /*010a*/ 	.short	(.L_56 - .L_55)
	.align		4
.L_55:
        /*010c*/ 	.word	index@(_ZN7cutlass13device_kernelIN5flash19enable_sm80_to_sm89INS1_16FlashAttnFwdSm80INS1_25CollectiveMainloopFwdSm80ILi8ELi1ELb1EN4cute5tupleIJNS5_1CILi128EEENS7_ILi96EEES8_EEELi128ENS_10bfloat16_tEfNS_4arch4Sm80ELb0ELb1ELb0ELb1ELb0ELb0ELb1ELb1EEENS1_21CollectiveEpilogueFwdINS6_IJS8_S8_S9_EEENS6_IJNS7_ILi1EEESH_SH_EEESB_SD_Li256ELb1ELb1ELb1ELb0EEENS1_36VarlenDynamicPersistentTileSchedulerILi128ELi96ELi256ELi256ELb1ELb1ELb0ELb1ELb0ELb1EEEEEEEEEvNT_6ParamsE)
        /*0110*/ 	.word	0x000000ff


	//----- nvinfo : EIATTR_FRAME_SIZE
	.align		4
.L_56:
        /*0114*/ 	.byte	0x04, 0x11
        /*0116*/ 	.short	(.L_58 - .L_57)
	.align		4
.L_57:
        /*0118*/ 	.word	index@($__internal_41_$__cuda_sm70_votesync_ballot)
        /*011c*/ 	.word	0x00000000


	//----- nvinfo : EIATTR_FRAME_SIZE
	.align		4
.L_58:
        /*0120*/ 	.byte	0x04, 0x11
        /*0122*/ 	.short	(.L_60 - .L_59)
	.align		4
.L_59:
        /*0124*/ 	.word	index@($__internal_40_$__cuda_sm70_shflsync_up_p)
        /*0128*/ 	.word	0x00000000


	//----- nvinfo : EIATTR_FRAME_SIZE
	.align		4
.L_60:
        /*012c*/ 	.byte	0x04, 0x11
        /*012e*/ 	.short	(.L_62 - .L_61)
	.align		4
.L_61:
        /*0130*/ 	.word	index@($__internal_39_$__cuda_sm70_shflsync_idx_p)
        /*0134*/ 	.word	0x00000000


	//----- nvinfo : EIATTR_FRAME_SIZE
	.align		4
.L_62:
        /*0138*/ 	.byte	0x04, 0x11
        /*013a*/ 	.short	(.L_64 - .L_63)
	.align		4
.L_63:
        /*013c*/ 	.word	index@($__internal_38_$__cuda_sm70_shflsync_bfly_p)
        /*0140*/ 	.word	0x00000000


	//----- nvinfo : EIATTR_FRAME_SIZE
	.align		4
.L_64:
        /*0144*/ 	.byte	0x04, 0x11
        /*0146*/ 	.short	(.L_66 - .L_65)
	.align		4
.L_65:
        /*0148*/ 	.word	index@(_ZN7cutlass13device_kernelIN5flash19enable_sm80_to_sm89INS1_16FlashAttnFwdSm80INS1_25CollectiveMainloopFwdSm80ILi8ELi1ELb1EN4cute5tupleIJNS5_1CILi128EEENS7_ILi96EEES8_EEELi128ENS_10bfloat16_tEfNS_4arch4Sm80ELb0ELb1ELb0ELb1ELb0ELb0ELb1ELb1EEENS1_21CollectiveEpilogueFwdINS6_IJS8_S8_S9_EEENS6_IJNS7_ILi1EEESH_SH_EEESB_SD_Li256ELb1ELb1ELb1ELb0EEENS1_36VarlenDynamicPersistentTileSchedulerILi128ELi96ELi256ELi256ELb1ELb1ELb0ELb1ELb0ELb1EEEEEEEEEvNT_6ParamsE)
        /*014c*/ 	.word	0x00000068


	//----- nvinfo : EIATTR_REGCOUNT
	.align		4
.L_66:
        /*0150*/ 	.byte	0x04, 0x2f
        /*0152*/ 	.short	(.L_68 - .L_67)
	.align		4
.L_67:
        /*0154*/ 	.word	index@(_ZN7cutlass13device_kernelIN5flash19enable_sm80_to_sm89INS1_16FlashAttnFwdSm80INS1_25CollectiveMainloopFwdSm80ILi4ELi1ELb0EN4cute5tupleIJNS5_1CILi128EEENS7_ILi48EEES8_EEELi128ENS_10bfloat16_tEfNS_4arch4Sm80ELb0ELb1ELb0ELb0ELb0ELb0ELb1ELb1EEENS1_21CollectiveEpilogueFwdINS6_IJS8_S8_S9_EEENS6_IJNS7_ILi1EEESH_SH_EEESB_SD_Li128ELb0ELb1ELb1ELb0EEENS1_19SingleTileSchedulerILb0ELb1ELb1ELi128EEEEEEEEEvNT_6ParamsE)
        /*0158*/ 	.word	0x000000ff


	//----- nvinfo : EIATTR_FRAME_SIZE
	.align		4
.L_68:
        /*015c*/ 	.byte	0x04, 0x11
        /*015e*/ 	.short	(.L_70 - .L_69)
	.align		4
.L_69:
        /*0160*/ 	.word	index@(_ZN7cutlass13device_kernelIN5flash19enable_sm80_to_sm89INS1_16FlashAttnFwdSm80INS1_25CollectiveMainloopFwdSm80ILi4ELi1ELb0EN4cute5tupleIJNS5_1CILi128EEENS7_ILi48EEES8_EEELi128ENS_10bfloat16_tEfNS_4arch4Sm80ELb0ELb1ELb0ELb0ELb0ELb0ELb1ELb1EEENS1_21CollectiveEpilogueFwdINS6_IJS8_S8_S9_EEENS6_IJNS7_ILi1EEESH_SH_EEESB_SD_Li128ELb0ELb1ELb1ELb0EEENS1_19SingleTileSchedulerILb0ELb1ELb1ELi128EEEEEEEEEvNT_6ParamsE)
        /*0164*/ 	.word	0x00000070


	//----- nvinfo : EIATTR_REGCOUNT
	.align		4
.L_70:
        /*0168*/ 	.byte	0x04, 0x2f
        /*016a*/ 	.short	(.L_72 - .L_71)
	.align		4
.L_71:
        /*016c*/ 	.word	index@(_ZN7cutlass13device_kernelIN5flash19enable_sm80_to_sm89INS1_16FlashAttnFwdSm80INS1_25CollectiveMainloopFwdSm80ILi8ELi1ELb1EN4cute5tupleIJNS5_1CILi128EEENS7_ILi112EEES8_EEELi128ENS_10bfloat16_tEfNS_4arch4Sm80ELb0ELb0ELb0ELb1ELb0ELb1ELb1ELb1EEENS1_21CollectiveEpilogueFwdINS6_IJS8_S8_S9_EEENS6_IJNS7_ILi1EEESH_SH_EEESB_SD_Li256ELb1ELb1ELb1ELb0EEENS1_36VarlenDynamicPersistentTileSchedulerILi128ELi112ELi256ELi256ELb1ELb1ELb0ELb0ELb1ELb1EEEEEEEEEvNT_6ParamsE)
        /*0170*/ 	.word	0x000000ff


	//----- nvinfo : EIATTR_FRAME_SIZE
	.align		4
.L_72:
        /*0174*/ 	.byte	0x04, 0x11
        /*0176*/ 	.short	(.L_74 - .L_73)
	.align		4
.L_73:
        /*0178*/ 	.word	index@($__internal_37_$__cuda_sm70_votesync_ballot)
        /*017c*/ 	.word	0x00000000


	//----- nvinfo : EIATTR_FRAME_SIZE
	.align		4
.L_74:
        /*0180*/ 	.byte	0x04, 0x11
        /*0182*/ 	.short	(.L_76 - .L_75)
	.align		4
.L_75:
        /*0184*/ 	.word	index@($__internal_36_$__cuda_sm70_shflsync_up_p)
        /*0188*/ 	.word	0x00000000


	//----- nvinfo : EIATTR_FRAME_SIZE
	.align		4
.L_76:
        /*018c*/ 	.byte	0x04, 0x11
        /*018e*/ 	.short	(.L_78 - .L_77)
	.align		4
.L_77:
        /*0190*/ 	.word	index@($__internal_35_$__cuda_sm70_shflsync_idx_p)
        /*0194*/ 	.word	0x00000000


	//----- nvinfo : EIATTR_FRAME_SIZE
	.align		4
.L_78:
        /*0198*/ 	.byte	0x04, 0x11
        /*019a*/ 	.short	(.L_80 - .L_79)
	.align		4
.L_79:
        /*019c*/ 	.word	index@($__internal_34_$__cuda_sm70_shflsync_bfly_p)
        /*01a0*/ 	.word	0x00000000


	//----- nvinfo : EIATTR_FRAME_SIZE
	.align		4
.L_80:
        /*01a4*/ 	.byte	0x04, 0x11
        /*01a6*/ 	.short	(.L_82 - .L_81)
	.align		4
.L_81:
        /*01a8*/ 	.word	index@(_ZN7cutlass13device_kernelIN5flash19enable_sm80_to_sm89INS1_16FlashAttnFwdSm80INS1_25CollectiveMainloopFwdSm80ILi8ELi1ELb1EN4cute5tupleIJNS5_1CILi128EEENS7_ILi112EEES8_EEELi128ENS_10bfloat16_tEfNS_4arch4Sm80ELb0ELb0ELb0ELb1ELb0ELb1ELb1ELb1EEENS1_21CollectiveEpilogueFwdINS6_IJS8_S8_S9_EEENS6_IJNS7_ILi1EEESH_SH_EEESB_SD_Li256ELb1ELb1ELb1ELb0EEENS1_36VarlenDynamicPersistentTileSchedulerILi128ELi112ELi256ELi256ELb1ELb1ELb0ELb0ELb1ELb1EEEEEEEEEvNT_6ParamsE)
        /*01ac*/ 	.word	0x00000000


	//----- nvinfo : EIATTR_REGCOUNT
	.align		4
.L_82:
        /*01b0*/ 	.byte	0x04, 0x2f
        /*01b2*/ 	.short	(.L_84 - .L_83)
	.align		4
.L_83:
        /*01b4*/ 	.word	index@(_ZN7cutlass13device_kernelIN5flash19enable_sm80_to_sm89INS1_16FlashAttnFwdSm80INS1_25CollectiveMainloopFwdSm80ILi8ELi1ELb1EN4cute5tupleIJNS5_1CILi128EEENS7_ILi112EEES8_EEELi128ENS_10bfloat16_tEfNS_4arch4Sm80ELb0ELb0ELb0ELb1ELb0ELb0ELb1ELb1EEENS1_21CollectiveEpilogueFwdINS6_IJS8_S8_S9_EEENS6_IJNS7_ILi1EEESH_SH_EEESB_SD_Li256ELb1ELb1ELb1ELb0EEENS1_36VarlenDynamicPersistentTileSchedulerILi128ELi112ELi256ELi256ELb1ELb1ELb0ELb0ELb1ELb1EEEEEEEEEvNT_6ParamsE)
        /*01b8*/ 	.word	0x000000ff


	//----- nvinfo : EIATTR_FRAME_SIZE
	.align		4
.L_84:
        /*01bc*/ 	.byte	0x04, 0x11
        /*01be*/ 	.short	(.L_86 - .L_85)
	.align		4
.L_85:
        /*01c0*/ 	.word	index@($__internal_33_$__cuda_sm70_votesync_ballot)
        /*01c4*/ 	.word	0x00000000


	//----- nvinfo : EIATTR_FRAME_SIZE
	.align		4
.L_86:
        /*01c8*/ 	.byte	0x04, 0x11
        /*01ca*/ 	.short	(.L_88 - .L_87)
	.align		4
.L_87:
        /*01cc*/ 	.word	index@($__internal_32_$__cuda_sm70_shflsync_up_p)
        /*01d0*/ 	.word	0x00000000


	//----- nvinfo : EIATTR_FRAME_SIZE
	.align		4
.L_88:
        /*01d4*/ 	.byte	0x04, 0x11
        /*01d6*/ 	.short	(.L_90 - .L_89)
	.align		4
.L_89:
        /*01d8*/ 	.word	index@($__internal_31_$__cuda_sm70_shflsync_idx_p)
        /*01dc*/ 	.word	0x00000000


	//----- nvinfo : EIATTR_FRAME_SIZE
	.align		4
.L_90:
        /*01e0*/ 	.byte	0x04, 0x11
        /*01e2*/ 	.short	(.L_92 - .L_91)
	.align		4
.L_91:
        /*01e4*/ 	.word	index@($__internal_30_$__cuda_sm70_shflsync_bfly_p)
        /*01e8*/ 	.word	0x00000000


	//----- nvinfo : EIATTR_FRAME_SIZE
	.align		4
.L_92:
        /*01ec*/ 	.byte	0x04, 0x11
        /*01ee*/ 	.short	(.L_94 - .L_93)
	.align		4
.L_93:
        /*01f0*/ 	.word	index@(_ZN7cutlass13device_kernelIN5flash19enable_sm80_to_sm89INS1_16FlashAttnFwdSm80INS1_25CollectiveMainloopFwdSm80ILi8ELi1ELb1EN4cute5tupleIJNS5_1CILi128EEENS7_ILi112EEES8_EEELi128ENS_10bfloat16_tEfNS_4arch4Sm80ELb0ELb0ELb0ELb1ELb0ELb0ELb1ELb1EEENS1_21CollectiveEpilogueFwdINS6_IJS8_S8_S9_EEENS6_IJNS7_ILi1EEESH_SH_EEESB_SD_Li256ELb1ELb1ELb1ELb0EEENS1_36VarlenDynamicPersistentTileSchedulerILi128ELi112ELi256ELi256ELb1ELb1ELb0ELb0ELb1ELb1EEEEEEEEEvNT_6ParamsE)
        /*01f4*/ 	.word	0x00000038


	//----- nvinfo : EIATTR_REGCOUNT
	.align		4
.L_94:
        /*01f8*/ 	.byte	0x04, 0x2f
        /*01fa*/ 	.short	(.L_96 - .L_95)
	.align		4
.L_95:
        /*01fc*/ 	.word	index@(_ZN7cutlass13device_kernelIN5flash19enable_sm80_to_sm89INS1_16FlashAttnFwdSm80INS1_25CollectiveMainloopFwdSm80ILi4ELi1ELb0EN4cute5tupleIJNS5_1CILi128EEENS7_ILi64EEES8_EEELi128ENS_10bfloat16_tEfNS_4arch4Sm80ELb0ELb0ELb0ELb0ELb0ELb0ELb1ELb1EEENS1_21CollectiveEpilogueFwdINS6_IJS8_S8_S9_EEENS6_IJNS7_ILi1EEESH_SH_EEESB_SD_Li128ELb0ELb1ELb1ELb0EEENS1_19SingleTileSchedulerILb0ELb1ELb1ELi128EEEEEEEEEvNT_6ParamsE)
        /*0200*/ 	.word	0x000000ff


	//----- nvinfo : EIATTR_FRAME_SIZE
	.align		4
.L_96:
        /*0204*/ 	.byte	0x04, 0x11
        /*0206*/ 	.short	(.L_98 - .L_97)
	.align		4
.L_97:
        /*0208*/ 	.word	index@(_ZN7cutlass13device_kernelIN5flash19enable_sm80_to_sm89INS1_16FlashAttnFwdSm80INS1_25CollectiveMainloopFwdSm80ILi4ELi1ELb0EN4cute5tupleIJNS5_1CILi128EEENS7_ILi64EEES8_EEELi128ENS_10bfloat16_tEfNS_4arch4Sm80ELb0ELb0ELb0ELb0ELb0ELb0ELb1ELb1EEENS1_21CollectiveEpilogueFwdINS6_IJS8_S8_S9_EEENS6_IJNS7_ILi1EEESH_SH_EEESB_SD_Li128ELb0ELb1ELb1ELb0EEENS1_19SingleTileSchedulerILb0ELb1ELb1ELi128EEEEEEEEEvNT_6ParamsE)
        /*020c*/ 	.word	0x00000090


	//----- nvinfo : EIATTR_REGCOUNT
	.align		4
.L_98:
        /*0210*/ 	.byte	0x04, 0x2f
        /*0212*/ 	.short	(.L_100 - .L_99)
	.align		4
.L_99:
        /*0214*/ 	.word	index@(_ZN7cutlass13device_kernelIN5flash19enable_sm80_to_sm89INS1_16FlashAttnFwdSm80INS1_25CollectiveMainloopFwdSm80ILi8ELi1ELb1EN4cute5tupleIJNS5_1CILi128EEES8_S8_EEELi128ENS_10bfloat16_tEfNS_4arch4Sm80ELb1ELb0ELb0ELb0ELb0ELb0ELb1ELb1EEENS1_21CollectiveEpilogueFwdIS9_NS6_IJNS7_ILi1EEESF_SF_EEESA_SC_Li256ELb0ELb1ELb1ELb0EEENS1_30DynamicPersistentTileSchedulerILi256ELi256ELb1ELb1ELb0EEEEEEEEEvNT_6ParamsE)
        /*0218*/ 	.word	0x000000ff


	//----- nvinfo : EIATTR_FRAME_SIZE
	.align		4
.L_100:
        /*021c*/ 	.byte	0x04, 0x11
        /*021e*/ 	.short	(.L_102 - .L_101)
	.align		4
.L_101:
        /*0220*/ 	.word	index@($__internal_29_$__cuda_sm70_shflsync_idx_p)
        /*0224*/ 	.word	0x00000000


	//----- nvinfo : EIATTR_FRAME_SIZE
	.align		4
.L_102:
        /*0228*/ 	.byte	0x04, 0x11
        /*022a*/ 	.short	(.L_104 - .L_103)
	.align		4
.L_103:
        /*022c*/ 	.word	index@($__internal_28_$__cuda_sm70_shflsync_bfly_p)
        /*0230*/ 	.word	0x00000000


	//----- nvinfo : EIATTR_FRAME_SIZE
	.align		4
.L_104:
        /*0234*/ 	.byte	0x04, 0x11
        /*0236*/ 	.short	(.L_106 - .L_105)
	.align		4
.L_105:
        /*0238*/ 	.word	index@(_ZN7cutlass13device_kernelIN5flash19enable_sm80_to_sm89INS1_16FlashAttnFwdSm80INS1_25CollectiveMainloopFwdSm80ILi8ELi1ELb1EN4cute5tupleIJNS5_1CILi128EEES8_S8_EEELi128ENS_10bfloat16_tEfNS_4arch4Sm80ELb1ELb0ELb0ELb0ELb0ELb0ELb1ELb1EEENS1_21CollectiveEpilogueFwdIS9_NS6_IJNS7_ILi1EEESF_SF_EEESA_SC_Li256ELb0ELb1ELb1ELb0EEENS1_30DynamicPersistentTileSchedulerILi256ELi256ELb1ELb1ELb0EEEEEEEEEvNT_6ParamsE)
        /*023c*/ 	.word	0x00000060


	//----- nvinfo : EIATTR_REGCOUNT
	.align		4
.L_106:
        /*0240*/ 	.byte	0x04, 0x2f
        /*0242*/ 	.short	(.L_108 - .L_107)
	.align		4
.L_107:
        /*0244*/ 	.word	index@(_ZN7cutlass13device_kernelIN5flash19enable_sm80_to_sm89INS1_16FlashAttnFwdSm80INS1_25CollectiveMainloopFwdSm80ILi8ELi1ELb1EN4cute5tupleIJNS5_1CILi128EEENS7_ILi96EEES8_EEELi128ENS_10bfloat16_tEfNS_4arch4Sm80ELb0ELb1ELb0ELb0ELb0ELb0ELb1ELb1EEENS1_21CollectiveEpilogueFwdINS6_IJS8_S8_S9_EEENS6_IJNS7_ILi1EEESH_SH_EEESB_SD_Li256ELb0ELb1ELb1ELb0EEENS1_19SingleTileSchedulerILb0ELb1ELb1ELi128EEEEEEEEEvNT_6ParamsE)
        /*0248*/ 	.word	0x000000fa


	//----- nvinfo : EIATTR_FRAME_SIZE
	.align		4
.L_108:
        /*024c*/ 	.byte	0x04, 0x11
        /*024e*/ 	.short	(.L_110 - .L_109)
	.align		4
.L_109:
        /*0250*/ 	.word	index@(_ZN7cutlass13device_kernelIN5flash19enable_sm80_to_sm89INS1_16FlashAttnFwdSm80INS1_25CollectiveMainloopFwdSm80ILi8ELi1ELb1EN4cute5tupleIJNS5_1CILi128EEENS7_ILi96EEES8_EEELi128ENS_10bfloat16_tEfNS_4arch4Sm80ELb0ELb1ELb0ELb0ELb0ELb0ELb1ELb1EEENS1_21CollectiveEpilogueFwdINS6_IJS8_S8_S9_EEENS6_IJNS7_ILi1EEESH_SH_EEESB_SD_Li256ELb0ELb1ELb1ELb0EEENS1_19SingleTileSchedulerILb0ELb1ELb1ELi128EEEEEEEEEvNT_6ParamsE)
        /*0254*/ 	.word	0x00000000


	//----- nvinfo : EIATTR_REGCOUNT
	.align		4
.L_110:
        /*0258*/ 	.byte	0x04, 0x2f
        /*025a*/ 	.short	(.L_112 - .L_111)
	.align		4
.L_111:
        /*025c*/ 	.word	index@(_ZN7cutlass13device_kernelIN5flash19enable_sm80_to_sm89INS1_16FlashAttnFwdSm80INS1_25CollectiveMainloopFwdSm80ILi8ELi1ELb1EN4cute5tupleIJNS5_1CILi128EEES8_S8_EEELi128ENS_10bfloat16_tEfNS_4arch4Sm80ELb0ELb0ELb0ELb0ELb0ELb0ELb1ELb1EEENS1_21CollectiveEpilogueFwdIS9_NS6_IJNS7_ILi1EEESF_SF_EEESA_SC_Li256ELb0ELb1ELb1ELb0EEENS1_19SingleTileSchedulerILb0ELb1ELb1ELi128EEEEEEEEEvNT_6ParamsE)
        /*0260*/ 	.word	0x000000ff


	//----- nvinfo : EIATTR_FRAME_SIZE
	.align		4
.L_112:
        /*0264*/ 	.byte	0x04, 0x11
        /*0266*/ 	.short	(.L_114 - .L_113)
	.align		4
.L_113:
        /*0268*/ 	.word	index@(_ZN7cutlass13device_kernelIN5flash19enable_sm80_to_sm89INS1_16FlashAttnFwdSm80INS1_25CollectiveMainloopFwdSm80ILi8ELi1ELb1EN4cute5tupleIJNS5_1CILi128EEES8_S8_EEELi128ENS_10bfloat16_tEfNS_4arch4Sm80ELb0ELb0ELb0ELb0ELb0ELb0ELb1ELb1EEENS1_21CollectiveEpilogueFwdIS9_NS6_IJNS7_ILi1EEESF_SF_EEESA_SC_Li256ELb0ELb1ELb1ELb0EEENS1_19SingleTileSchedulerILb0ELb1ELb1ELi128EEEEEEEEEvNT_6ParamsE)
        /*026c*/ 	.word	0x00000000


	//----- nvinfo : EIATTR_REGCOUNT
	.align		4
.L_114:
        /*0270*/ 	.byte	0x04, 0x2f
        /*0272*/ 	.short	(.L_116 - .L_115)
	.align		4
.L_115:
        /*0274*/ 	.word	index@(_ZN7cutlass13device_kernelIN5flash19enable_sm80_to_sm89INS1_16FlashAttnFwdSm80INS1_25CollectiveMainloopFwdSm80ILi8ELi1ELb1EN4cute5tupleIJNS5_1CILi128EEENS7_ILi112EEES8_EEELi128ENS_10bfloat16_tEfNS_4arch4Sm80ELb1ELb0ELb1ELb1ELb0ELb1ELb1ELb1EEENS1_21CollectiveEpilogueFwdINS6_IJS8_S8_S9_EEENS6_IJNS7_ILi1EEESH_SH_EEESB_SD_Li256ELb1ELb1ELb1ELb0EEENS1_36VarlenDynamicPersistentTileSchedulerILi128ELi112ELi256ELi256ELb1ELb1ELb0ELb1ELb1ELb1EEEEEEEEEvNT_6ParamsE)
        /*0278*/ 	.word	0x000000ff


	//----- nvinfo : EIATTR_FRAME_SIZE
	.align		4
.L_116:
        /*027c*/ 	.byte	0x04, 0x11
        /*027e*/ 	.short	(.L_118 - .L_117)
	.align		4
.L_117:
        /*0280*/ 	.word	index@($__internal_27_$__cuda_sm70_votesync_ballot)
        /*0284*/ 	.word	0x00000000


	//----- nvinfo : EIATTR_FRAME_SIZE
	.align		4
.L_118:
        /*0288*/ 	.byte	0x04, 0x11
        /*028a*/ 	.short	(.L_120 - .L_119)
	.align		4
.L_119:
        /*028c*/ 	.word	index@($__internal_26_$__cuda_sm70_shflsync_up_p)
        /*0290*/ 	.word	0x00000000


	//----- nvinfo : EIATTR_FRAME_SIZE
	.align		4
.L_120:
        /*0294*/ 	.byte	0x04, 0x11
        /*0296*/ 	.short	(.L_122 - .L_121)
	.align		4
.L_121:
        /*0298*/ 	.word	index@($__internal_25_$__cuda_sm70_shflsync_idx_p)
        /*029c*/ 	.word	0x00000000


	//----- nvinfo : EIATTR_FRAME_SIZE
	.align		4
.L_122:
        /*02a0*/ 	.byte	0x04, 0x11
        /*02a2*/ 	.short	(.L_124 - .L_123)
	.align		4
.L_123:
        /*02a4*/ 	.word	index@($__internal_24_$__cuda_sm70_shflsync_bfly_p)
        /*02a8*/ 	.word	0x00000000


	//----- nvinfo : EIATTR_FRAME_SIZE
	.align		4
.L_124:
        /*02ac*/ 	.byte	0x04, 0x11
        /*02ae*/ 	.short	(.L_126 - .L_125)
	.align		4
.L_125:
        /*02b0*/ 	.word	index@(_ZN7cutlass13device_kernelIN5flash19enable_sm80_to_sm89INS1_16FlashAttnFwdSm80INS1_25CollectiveMainloopFwdSm80ILi8ELi1ELb1EN4cute5tupleIJNS5_1CILi128EEENS7_ILi112EEES8_EEELi128ENS_10bfloat16_tEfNS_4arch4Sm80ELb1ELb0ELb1ELb1ELb0ELb1ELb1ELb1EEENS1_21CollectiveEpilogueFwdINS6_IJS8_S8_S9_EEENS6_IJNS7_ILi1EEESH_SH_EEESB_SD_Li256ELb1ELb1ELb1ELb0EEENS1_36VarlenDynamicPersistentTileSchedulerILi128ELi112ELi256ELi256ELb1ELb1ELb0ELb1ELb1ELb1EEEEEEEEEvNT_6ParamsE)
        /*02b4*/ 	.word	0x00000088


	//----- nvinfo : EIATTR_REGCOUNT
	.align		4
.L_126:
        /*02b8*/ 	.byte	0x04, 0x2f
        /*02ba*/ 	.short	(.L_128 - .L_127)
	.align		4
.L_127:
        /*02bc*/ 	.word	index@(_ZN7cutlass13device_kernelIN5flash19enable_sm80_to_sm89INS1_16FlashAttnFwdSm80INS1_25CollectiveMainloopFwdSm80ILi8ELi1ELb1EN4cute5tupleIJNS5_1CILi128EEENS7_ILi112EEES8_EEELi128ENS_10bfloat16_tEfNS_4arch4Sm80ELb1ELb0ELb1ELb1ELb0ELb0ELb1ELb1EEENS1_21CollectiveEpilogueFwdINS6_IJS8_S8_S9_EEENS6_IJNS7_ILi1EEESH_SH_EEESB_SD_Li256ELb1ELb1ELb1ELb0EEENS1_36VarlenDynamicPersistentTileSchedulerILi128ELi112ELi256ELi256ELb1ELb1ELb0ELb1ELb1ELb1EEEEEEEEEvNT_6ParamsE)
        /*02c0*/ 	.word	0x000000ff


	//----- nvinfo : EIATTR_FRAME_SIZE
	.align		4
.L_128:
        /*02c4*/ 	.byte	0x04, 0x11
        /*02c6*/ 	.short	(.L_130 - .L_129)
	.align		4
.L_129:
        /*02c8*/ 	.word	index@($__internal_23_$__cuda_sm70_votesync_ballot)
        /*02cc*/ 	.word	0x00000000


	//----- nvinfo : EIATTR_FRAME_SIZE
	.align		4
.L_130:
        /*02d0*/ 	.byte	0x04, 0x11
        /*02d2*/ 	.short	(.L_132 - .L_131)
	.align		4
.L_131:
        /*02d4*/ 	.word	index@($__internal_22_$__cuda_sm70_shflsync_up_p)
        /*02d8*/ 	.word	0x00000000


	//----- nvinfo : EIATTR_FRAME_SIZE
	.align		4
.L_132:
        /*02dc*/ 	.byte	0x04, 0x11
        /*02de*/ 	.short	(.L_134 - .L_133)
	.align		4
.L_133:
        /*02e0*/ 	.word	index@($__internal_21_$__cuda_sm70_shflsync_idx_p)
        /*02e4*/ 	.word	0x00000000


	//----- nvinfo : EIATTR_FRAME_SIZE
	.align		4
.L_134:
        /*02e8*/ 	.byte	0x04, 0x11
        /*02ea*/ 	.short	(.L_136 - .L_135)
	.align		4
.L_135:
        /*02ec*/ 	.word	index@($__internal_20_$__cuda_sm70_shflsync_bfly_p)
        /*02f0*/ 	.word	0x00000000


	//----- nvinfo : EIATTR_FRAME_SIZE
	.align		4
.L_136:
        /*02f4*/ 	.byte	0x04, 0x11
        /*02f6*/ 	.short	(.L_138 - .L_137)
	.align		4
.L_137:
        /*02f8*/ 	.word	index@(_ZN7cutlass13device_kernelIN5flash19enable_sm80_to_sm89INS1_16FlashAttnFwdSm80INS1_25CollectiveMainloopFwdSm80ILi8ELi1ELb1EN4cute5tupleIJNS5_1CILi128EEENS7_ILi112EEES8_EEELi128ENS_10bfloat16_tEfNS_4arch4Sm80ELb1ELb0ELb1ELb1ELb0ELb0ELb1ELb1EEENS1_21CollectiveEpilogueFwdINS6_IJS8_S8_S9_EEENS6_IJNS7_ILi1EEESH_SH_EEESB_SD_Li256ELb1ELb1ELb1ELb0EEENS1_36VarlenDynamicPersistentTileSchedulerILi128ELi112ELi256ELi256ELb1ELb1ELb0ELb1ELb1ELb1EEEEEEEEEvNT_6ParamsE)
        /*02fc*/ 	.word	0x000000a0


	//----- nvinfo : EIATTR_REGCOUNT
	.align		4
.L_138:
        /*0300*/ 	.byte	0x04, 0x2f
        /*0302*/ 	.short	(.L_140 - .L_139)
	.align		4
.L_139:
        /*0304*/ 	.word	index@(_ZN7cutlass13device_kernelIN5flash19enable_sm80_to_sm89INS1_16FlashAttnFwdSm80INS1_25CollectiveMainloopFwdSm80ILi4ELi1ELb0EN4cute5tupleIJNS5_1CILi128EEENS7_ILi64EEES8_EEELi128ENS_10bfloat16_tEfNS_4arch4Sm80ELb1ELb0ELb1ELb0ELb0ELb0ELb1ELb1EEENS1_21CollectiveEpilogueFwdINS6_IJS8_S8_S9_EEENS6_IJNS7_ILi1EEESH_SH_EEESB_SD_Li128ELb0ELb1ELb1ELb0EEENS1_30DynamicPersistentTileSchedulerILi128ELi128ELb1ELb1ELb0EEEEEEEEEvNT_6ParamsE)
        /*0308*/ 	.word	0x000000ff


	//----- nvinfo : EIATTR_FRAME_SIZE
	.align		4
.L_140:
        /*030c*/ 	.byte	0x04, 0x11
        /*030e*/ 	.short	(.L_142 - .L_141)
	.align		4
.L_141:
        /*0310*/ 	.word	index@($__internal_19_$__cuda_sm70_shflsync_idx_p)
        /*0314*/ 	.word	0x00000000


	//----- nvinfo : EIATTR_FRAME_SIZE
	.align		4
.L_142:
        /*0318*/ 	.byte	0x04, 0x11
        /*031a*/ 	.short	(.L_144 - .L_143)
	.align		4
.L_143:
        /*031c*/ 	.word	index@($__internal_18_$__cuda_sm70_shflsync_bfly_p)
        /*0320*/ 	.word	0x00000000


	//----- nvinfo : EIATTR_FRAME_SIZE
	.align		4
.L_144:
        /*0324*/ 	.byte	0x04, 0x11
        /*0326*/ 	.short	(.L_146 - .L_145)
	.align		4
.L_145:
        /*0328*/ 	.word	index@(_ZN7cutlass13device_kernelIN5flash19enable_sm80_to_sm89INS1_16FlashAttnFwdSm80INS1_25CollectiveMainloopFwdSm80ILi4ELi1ELb0EN4cute5tupleIJNS5_1CILi128EEENS7_ILi64EEES8_EEELi128ENS_10bfloat16_tEfNS_4arch4Sm80ELb1ELb0ELb1ELb0ELb0ELb0ELb1ELb1EEENS1_21CollectiveEpilogueFwdINS6_IJS8_S8_S9_EEENS6_IJNS7_ILi1EEESH_SH_EEESB_SD_Li128ELb0ELb1ELb1ELb0EEENS1_30DynamicPersistentTileSchedulerILi128ELi128ELb1ELb1ELb0EEEEEEEEEvNT_6ParamsE)
        /*032c*/ 	.word	0x00000098


	//----- nvinfo : EIATTR_REGCOUNT
	.align		4
.L_146:
        /*0330*/ 	.byte	0x04, 0x2f
        /*0332*/ 	.short	(.L_148 - .L_147)
	.align		4
.L_147:
        /*0334*/ 	.word	index@(_ZN7cutlass13device_kernelIN5flash19enable_sm80_to_sm89INS1_16FlashAttnFwdSm80INS1_25CollectiveMainloopFwdSm80ILi8ELi1ELb1EN4cute5tupleIJNS5_1CILi128EEENS7_ILi96EEES8_EEELi128ENS_10bfloat16_tEfNS_4arch4Sm80ELb0ELb1ELb1ELb1ELb0ELb1ELb1ELb1EEENS1_21CollectiveEpilogueFwdINS6_IJS8_S8_S9_EEENS6_IJNS7_ILi1EEESH_SH_EEESB_SD_Li256ELb1ELb1ELb1ELb0EEENS1_36VarlenDynamicPersistentTileSchedulerILi128ELi96ELi256ELi256ELb1ELb1ELb0ELb1ELb0ELb1EEEEEEEEEvNT_6ParamsE)
        /*0338*/ 	.word	0x000000ff


	//----- nvinfo : EIATTR_FRAME_SIZE
	.align		4
.L_148:
        /*033c*/ 	.byte	0x04, 0x11
        /*033e*/ 	.short	(.L_150 - .L_149)
	.align		4
.L_149:
        /*0340*/ 	.word	index@($__internal_17_$__cuda_sm70_votesync_ballot)
        /*0344*/ 	.word	0x00000000


	//----- nvinfo : EIATTR_FRAME_SIZE
	.align		4
.L_150:
        /*0348*/ 	.byte	0x04, 0x11
        /*034a*/ 	.short	(.L_152 - .L_151)
	.align		4
.L_151:
        /*034c*/ 	.word	index@($__internal_16_$__cuda_sm70_shflsync_up_p)
        /*0350*/ 	.word	0x00000000


	//----- nvinfo : EIATTR_FRAME_SIZE
	.align		4
.L_152:
        /*0354*/ 	.byte	0x04, 0x11
        /*0356*/ 	.short	(.L_154 - .L_153)
	.align		4
.L_153:
        /*0358*/ 	.word	index@($__internal_15_$__cuda_sm70_shflsync_idx_p)
        /*035c*/ 	.word	0x00000000


	//----- nvinfo : EIATTR_FRAME_SIZE
	.align		4
.L_154:
        /*0360*/ 	.byte	0x04, 0x11
        /*0362*/ 	.short	(.L_156 - .L_155)
	.align		4
.L_155:
        /*0364*/ 	.word	index@($__internal_14_$__cuda_sm70_shflsync_bfly_p)
        /*0368*/ 	.word	0x00000000


	//----- nvinfo : EIATTR_FRAME_SIZE
	.align		4
.L_156:
        /*036c*/ 	.byte	0x04, 0x11
        /*036e*/ 	.short	(.L_158 - .L_157)
	.align		4
.L_157:
        /*0370*/ 	.word	index@(_ZN7cutlass13device_kernelIN5flash19enable_sm80_to_sm89INS1_16FlashAttnFwdSm80INS1_25CollectiveMainloopFwdSm80ILi8ELi1ELb1EN4cute5tupleIJNS5_1CILi128EEENS7_ILi96EEES8_EEELi128ENS_10bfloat16_tEfNS_4arch4Sm80ELb0ELb1ELb1ELb1ELb0ELb1ELb1ELb1EEENS1_21CollectiveEpilogueFwdINS6_IJS8_S8_S9_EEENS6_IJNS7_ILi1EEESH_SH_EEESB_SD_Li256ELb1ELb1ELb1ELb0EEENS1_36VarlenDynamicPersistentTileSchedulerILi128ELi96ELi256ELi256ELb1ELb1ELb0ELb1ELb0ELb1EEEEEEEEEvNT_6ParamsE)
        /*0374*/ 	.word	0x00000058


	//----- nvinfo : EIATTR_REGCOUNT
	.align		4
.L_158:
        /*0378*/ 	.byte	0x04, 0x2f
        /*037a*/ 	.short	(.L_160 - .L_159)
	.align		4
.L_159:
        /*037c*/ 	.word	index@(_ZN7cutlass13device_kernelIN5flash19enable_sm80_to_sm89INS1_16FlashAttnFwdSm80INS1_25CollectiveMainloopFwdSm80ILi8ELi1ELb1EN4cute5tupleIJNS5_1CILi128EEENS7_ILi96EEES8_EEELi128ENS_10bfloat16_tEfNS_4arch4Sm80ELb0ELb1ELb1ELb1ELb0ELb0ELb1ELb1EEENS1_21CollectiveEpilogueFwdINS6_IJS8_S8_S9_EEENS6_IJNS7_ILi1EEESH_SH_EEESB_SD_Li256ELb1ELb1ELb1ELb0EEENS1_36VarlenDynamicPersistentTileSchedulerILi128ELi96ELi256ELi256ELb1ELb1ELb0ELb1ELb0ELb1EEEEEEEEEvNT_6ParamsE)
        /*0380*/ 	.word	0x000000ff


	//----- nvinfo : EIATTR_FRAME_SIZE
	.align		4
.L_160:
        /*0384*/ 	.byte	0x04, 0x11
        /*0386*/ 	.short	(.L_162 - .L_161)
	.align		4
.L_161:
        /*0388*/ 	.word	index@($__internal_13_$__cuda_sm70_votesync_ballot)
        /*038c*/ 	.word	0x00000000


	//----- nvinfo : EIATTR_FRAME_SIZE
	.align		4
.L_162:
        /*0390*/ 	.byte	0x04, 0x11
        /*0392*/ 	.short	(.L_164 - .L_163)
	.align		4
.L_163:
        /*0394*/ 	.word	index@($__internal_12_$__cuda_sm70_shflsync_up_p)
        /*0398*/ 	.word	0x00000000


	//----- nvinfo : EIATTR_FRAME_SIZE
	.align		4
.L_164:
        /*039c*/ 	.byte	0x04, 0x11
        /*039e*/ 	.short	(.L_166 - .L_165)
	.align		4
.L_165:
        /*03a0*/ 	.word	index@($__internal_11_$__cuda_sm70_shflsync_idx_p)
        /*03a4*/ 	.word	0x00000000


	//----- nvinfo : EIATTR_FRAME_SIZE
	.align		4
.L_166:
        /*03a8*/ 	.byte	0x04, 0x11
        /*03aa*/ 	.short	(.L_168 - .L_167)
	.align		4
.L_167:
        /*03ac*/ 	.word	index@($__internal_10_$__cuda_sm70_shflsync_bfly_p)
        /*03b0*/ 	.word	0x00000000


	//----- nvinfo : EIATTR_FRAME_SIZE
	.align		4
.L_168:
        /*03b4*/ 	.byte	0x04, 0x11
        /*03b6*/ 	.short	(.L_170 - .L_169)
	.align		4
.L_169:
        /*03b8*/ 	.word	index@(_ZN7cutlass13device_kernelIN5flash19enable_sm80_to_sm89INS1_16FlashAttnFwdSm80INS1_25CollectiveMainloopFwdSm80ILi8ELi1ELb1EN4cute5tupleIJNS5_1CILi128EEENS7_ILi96EEES8_EEELi128ENS_10bfloat16_tEfNS_4arch4Sm80ELb0ELb1ELb1ELb1ELb0ELb0ELb1ELb1EEENS1_21CollectiveEpilogueFwdINS6_IJS8_S8_S9_EEENS6_IJNS7_ILi1EEESH_SH_EEESB_SD_Li256ELb1ELb1ELb1ELb0EEENS1_36VarlenDynamicPersistentTileSchedulerILi128ELi96ELi256ELi256ELb1ELb1ELb0ELb1ELb0ELb1EEEEEEEEEvNT_6ParamsE)
        /*03bc*/ 	.word	0x00000070


	//----- nvinfo : EIATTR_REGCOUNT
	.align		4
.L_170:
        /*03c0*/ 	.byte	0x04, 0x2f
        /*03c2*/ 	.short	(.L_172 - .L_171)
	.align		4
.L_171:
        /*03c4*/ 	.word	index@(_ZN7cutlass13device_kernelIN5flash19enable_sm80_to_sm89INS1_16FlashAttnFwdSm80INS1_25CollectiveMainloopFwdSm80ILi4ELi1ELb0EN4cute5tupleIJNS5_1CILi128EEENS7_ILi48EEES8_EEELi128ENS_10bfloat16_tEfNS_4arch4Sm80ELb0ELb1ELb1ELb0ELb0ELb0ELb1ELb1EEENS1_21CollectiveEpilogueFwdINS6_IJS8_S8_S9_EEENS6_IJNS7_ILi1EEESH_SH_EEESB_SD_Li128ELb0ELb1ELb1ELb0EEENS1_19SingleTileSchedulerILb0ELb1ELb1ELi128EEEEEEEEEvNT_6ParamsE)
        /*03c8*/ 	.word	0x000000ff


	//----- nvinfo : EIATTR_FRAME_SIZE
	.align		4
.L_172:
        /*03cc*/ 	.byte	0x04, 0x11
        /*03ce*/ 	.short	(.L_174 - .L_173)
	.align		4
.L_173:
        /*03d0*/ 	.word	index@(_ZN7cutlass13device_kernelIN5flash19enable_sm80_to_sm89INS1_16FlashAttnFwdSm80INS1_25CollectiveMainloopFwdSm80ILi4ELi1ELb0EN4cute5tupleIJNS5_1CILi128EEENS7_ILi48EEES8_EEELi128ENS_10bfloat16_tEfNS_4arch4Sm80ELb0ELb1ELb1ELb0ELb0ELb0ELb1ELb1EEENS1_21CollectiveEpilogueFwdINS6_IJS8_S8_S9_EEENS6_IJNS7_ILi1EEESH_SH_EEESB_SD_Li128ELb0ELb1ELb1ELb0EEENS1_19SingleTileSchedulerILb0ELb1ELb1ELi128EEEEEEEEEvNT_6ParamsE)
        /*03d4*/ 	.word	0x00000070


	//----- nvinfo : EIATTR_REGCOUNT
	.align		4
.L_174:
        /*03d8*/ 	.byte	0x04, 0x2f
        /*03da*/ 	.short	(.L_176 - .L_175)
	.align		4
.L_175:
        /*03dc*/ 	.word	index@(_ZN7cutlass13device_kernelIN5flash19enable_sm80_to_sm89INS1_16FlashAttnFwdSm80INS1_25CollectiveMainloopFwdSm80ILi8ELi1ELb1EN4cute5tupleIJNS5_1CILi128EEENS7_ILi112EEES8_EEELi128ENS_10bfloat16_tEfNS_4arch4Sm80ELb0ELb0ELb1ELb1ELb0ELb1ELb1ELb1EEENS1_21CollectiveEpilogueFwdINS6_IJS8_S8_S9_EEENS6_IJNS7_ILi1EEESH_SH_EEESB_SD_Li256ELb1ELb1ELb1ELb0EEENS1_36VarlenDynamicPersistentTileSchedulerILi128ELi112ELi256ELi256ELb1ELb1ELb0ELb0ELb1ELb1EEEEEEEEEvNT_6ParamsE)
        /*03e0*/ 	.word	0x000000ff


	//----- nvinfo : EIATTR_FRAME_SIZE
	.align		4
.L_176:
        /*03e4*/ 	.byte	0x04, 0x11
        /*03e6*/ 	.short	(.L_178 - .L_177)
	.align		4
.L_177:
        /*03e8*/ 	.word	index@($__internal_9_$__cuda_sm70_votesync_ballot)
        /*03ec*/ 	.word	0x00000000


	//----- nvinfo : EIATTR_FRAME_SIZE
	.align		4
.L_178:
        /*03f0*/ 	.byte	0x04, 0x11
        /*03f2*/ 	.short	(.L_180 - .L_179)
	.align		4
.L_179:
        /*03f4*/ 	.word	index@($__internal_8_$__cuda_sm70_shflsync_up_p)
        /*03f8*/ 	.word	0x00000000


	//----- nvinfo : EIATTR_FRAME_SIZE
	.align		4
.L_180:
        /*03fc*/ 	.byte	0x04, 0x11
        /*03fe*/ 	.short	(.L_182 - .L_181)
	.align		4
.L_181:
        /*0400*/ 	.word	index@($__internal_7_$__cuda_sm70_shflsync_idx_p)
        /*0404*/ 	.word	0x00000000


	//----- nvinfo : EIATTR_FRAME_SIZE
	.align		4
.L_182:
        /*0408*/ 	.byte	0x04, 0x11
        /*040a*/ 	.short	(.L_184 - .L_183)
	.align		4
.L_183:
        /*040c*/ 	.word	index@($__internal_6_$__cuda_sm70_shflsync_bfly_p)
        /*0410*/ 	.word	0x00000000


	//----- nvinfo : EIATTR_FRAME_SIZE
	.align		4
.L_184:
        /*0414*/ 	.byte	0x04, 0x11
        /*0416*/ 	.short	(.L_186 - .L_185)
	.align		4
.L_185:
        /*0418*/ 	.word	index@(_ZN7cutlass13device_kernelIN5flash19enable_sm80_to_sm89INS1_16FlashAttnFwdSm80INS1_25CollectiveMainloopFwdSm80ILi8ELi1ELb1EN4cute5tupleIJNS5_1CILi128EEENS7_ILi112EEES8_EEELi128ENS_10bfloat16_tEfNS_4arch4Sm80ELb0ELb0ELb1ELb1ELb0ELb1ELb1ELb1EEENS1_21CollectiveEpilogueFwdINS6_IJS8_S8_S9_EEENS6_IJNS7_ILi1EEESH_SH_EEESB_SD_Li256ELb1ELb1ELb1ELb0EEENS1_36VarlenDynamicPersistentTileSchedulerILi128ELi112ELi256ELi256ELb1ELb1ELb0ELb0ELb1ELb1EEEEEEEEEvNT_6ParamsE)
        /*041c*/ 	.word	0x00000070


	//----- nvinfo : EIATTR_REGCOUNT
	.align		4
.L_186:
        /*0420*/ 	.byte	0x04, 0x2f
        /*0422*/ 	.short	(.L_188 - .L_187)
	.align		4
.L_187:
        /*0424*/ 	.word	index@(_ZN7cutlass13device_kernelIN5flash19enable_sm80_to_sm89INS1_16FlashAttnFwdSm80INS1_25CollectiveMainloopFwdSm80ILi8ELi1ELb1EN4cute5tupleIJNS5_1CILi128EEENS7_ILi112EEES8_EEELi128ENS_10bfloat16_tEfNS_4arch4Sm80ELb0ELb0ELb1ELb1ELb0ELb0ELb1ELb1EEENS1_21CollectiveEpilogueFwdINS6_IJS8_S8_S9_EEENS6_IJNS7_ILi1EEESH_SH_EEESB_SD_Li256ELb1ELb1ELb1ELb0EEENS1_36VarlenDynamicPersistentTileSchedulerILi128ELi112ELi256ELi256ELb1ELb1ELb0ELb0ELb1ELb1EEEEEEEEEvNT_6ParamsE)
        /*0428*/ 	.word	0x000000ff


	//----- nvinfo : EIATTR_FRAME_SIZE
	.align		4
.L_188:
        /*042c*/ 	.byte	0x04, 0x11
        /*042e*/ 	.short	(.L_190 - .L_189)
	.align		4
.L_189:
        /*0430*/ 	.word	index@($__internal_5_$__cuda_sm70_votesync_ballot)
        /*0434*/ 	.word	0x00000000


	//----- nvinfo : EIATTR_FRAME_SIZE
	.align		4
.L_190:
        /*0438*/ 	.byte	0x04, 0x11
        /*043a*/ 	.short	(.L_192 - .L_191)
	.align		4
.L_191:
        /*043c*/ 	.word	index@($__internal_4_$__cuda_sm70_shflsync_up_p)
        /*0440*/ 	.word	0x00000000


	//----- nvinfo : EIATTR_FRAME_SIZE
	.align		4
.L_192:
        /*0444*/ 	.byte	0x04, 0x11
        /*0446*/ 	.short	(.L_194 - .L_193)
	.align		4
.L_193:
        /*0448*/ 	.word	index@($__internal_3_$__cuda_sm70_shflsync_idx_p)
        /*044c*/ 	.word	0x00000000


	//----- nvinfo : EIATTR_FRAME_SIZE
	.align		4
.L_194:
        /*0450*/ 	.byte	0x04, 0x11
        /*0452*/ 	.short	(.L_196 - .L_195)
	.align		4
.L_195:
        /*0454*/ 	.word	index@($__internal_2_$__cuda_sm70_shflsync_bfly_p)
        /*0458*/ 	.word	0x00000000


	//----- nvinfo : EIATTR_FRAME_SIZE
	.align		4
.L_196:
        /*045c*/ 	.byte	0x04, 0x11
        /*045e*/ 	.short	(.L_198 - .L_197)
	.align		4
.L_197:
        /*0460*/ 	.word	index@(_ZN7cutlass13device_kernelIN5flash19enable_sm80_to_sm89INS1_16FlashAttnFwdSm80INS1_25CollectiveMainloopFwdSm80ILi8ELi1ELb1EN4cute5tupleIJNS5_1CILi128EEENS7_ILi112EEES8_EEELi128ENS_10bfloat16_tEfNS_4arch4Sm80ELb0ELb0ELb1ELb1ELb0ELb0ELb1ELb1EEENS1_21CollectiveEpilogueFwdINS6_IJS8_S8_S9_EEENS6_IJNS7_ILi1EEESH_SH_EEESB_SD_Li256ELb1ELb1ELb1ELb0EEENS1_36VarlenDynamicPersistentTileSchedulerILi128ELi112ELi256ELi256ELb1ELb1ELb0ELb0ELb1ELb1EEEEEEEEEvNT_6ParamsE)
        /*0464*/ 	.word	0x00000088


	//----- nvinfo : EIATTR_REGCOUNT
	.align		4
.L_198:
        /*0468*/ 	.byte	0x04, 0x2f
        /*046a*/ 	.short	(.L_200 - .L_199)
	.align		4
.L_199:
        /*046c*/ 	.word	index@(_ZN7cutlass13device_kernelIN5flash19enable_sm80_to_sm89INS1_16FlashAttnFwdSm80INS1_25CollectiveMainloopFwdSm80ILi4ELi1ELb0EN4cute5tupleIJNS5_1CILi128EEENS7_ILi64EEES8_EEELi128ENS_10bfloat16_tEfNS_4arch4Sm80ELb0ELb0ELb1ELb0ELb0ELb0ELb1ELb1EEENS1_21CollectiveEpilogueFwdINS6_IJS8_S8_S9_EEENS6_IJNS7_ILi1EEESH_SH_EEESB_SD_Li128ELb0ELb1ELb1ELb0EEENS1_19SingleTileSchedulerILb0ELb1ELb1ELi128EEEEEEEEEvNT_6ParamsE)
        /*0470*/ 	.word	0x000000ff


	//----- nvinfo : EIATTR_FRAME_SIZE
	.align		4
.L_200:
        /*0474*/ 	.byte	0x04, 0x11
        /*0476*/ 	.short	(.L_202 - .L_201)
	.align		4
.L_201:
        /*0478*/ 	.word	index@(_ZN7cutlass13device_kernelIN5flash19enable_sm80_to_sm89INS1_16FlashAttnFwdSm80INS1_25CollectiveMainloopFwdSm80ILi4ELi1ELb0EN4cute5tupleIJNS5_1CILi128EEENS7_ILi64EEES8_EEELi128ENS_10bfloat16_tEfNS_4arch4Sm80ELb0ELb0ELb1ELb0ELb0ELb0ELb1ELb1EEENS1_21CollectiveEpilogueFwdINS6_IJS8_S8_S9_EEENS6_IJNS7_ILi1EEESH_SH_EEESB_SD_Li128ELb0ELb1ELb1ELb0EEENS1_19SingleTileSchedulerILb0ELb1ELb1ELi128EEEEEEEEEvNT_6ParamsE)
        /*047c*/ 	.word	0x00000098


	//----- nvinfo : EIATTR_REGCOUNT
	.align		4
.L_202:
        /*0480*/ 	.byte	0x04, 0x2f
        /*0482*/ 	.short	(.L_204 - .L_203)
	.align		4
.L_203:
        /*0484*/ 	.word	index@(_ZN7cutlass13device_kernelIN5flash19enable_sm80_to_sm89INS1_16FlashAttnFwdSm80INS1_25CollectiveMainloopFwdSm80ILi8ELi1ELb1EN4cute5tupleIJNS5_1CILi128EEES8_S8_EEELi128ENS_10bfloat16_tEfNS_4arch4Sm80ELb1ELb0ELb1ELb0ELb0ELb0ELb1ELb1EEENS1_21CollectiveEpilogueFwdIS9_NS6_IJNS7_ILi1EEESF_SF_EEESA_SC_Li256ELb0ELb1ELb1ELb0EEENS1_30DynamicPersistentTileSchedulerILi256ELi256ELb1ELb1ELb0EEEEEEEEEvNT_6ParamsE)
        /*0488*/ 	.word	0x000000ff


	//----- nvinfo : EIATTR_FRAME_SIZE
	.align		4
.L_204:
        /*048c*/ 	.byte	0x04, 0x11
        /*048e*/ 	.short	(.L_206 - .L_205)
	.align		4
.L_205:
        /*0490*/ 	.word	index@($__internal_1_$__cuda_sm70_shflsync_idx_p)
        /*0494*/ 	.word	0x00000000


	//----- nvinfo : EIATTR_FRAME_SIZE
	.align		4
.L_206:
        /*0498*/ 	.byte	0x04, 0x11
        /*049a*/ 	.short	(.L_208 - .L_207)
	.align		4
.L_207:
        /*049c*/ 	.word	index@($__internal_0_$__cuda_sm70_shflsync_bfly_p)
        /*04a0*/ 	.word	0x00000000


	//----- nvinfo : EIATTR_FRAME_SIZE
	.align		4
.L_208:
        /*04a4*/ 	.byte	0x04, 0x11
        /*04a6*/ 	.short	(.L_210 - .L_209)
	.align		4
.L_209:
        /*04a8*/ 	.word	index@(_ZN7cutlass13device_kernelIN5flash19enable_sm80_to_sm89INS1_16FlashAttnFwdSm80INS1_25CollectiveMainloopFwdSm80ILi8ELi1ELb1EN4cute5tupleIJNS5_1CILi128EEES8_S8_EEELi128ENS_10bfloat16_tEfNS_4arch4Sm80ELb1ELb0ELb1ELb0ELb0ELb0ELb1ELb1EEENS1_21CollectiveEpilogueFwdIS9_NS6_IJNS7_ILi1EEESF_SF_EEESA_SC_Li256ELb0ELb1ELb1ELb0EEENS1_30DynamicPersistentTileSchedulerILi256ELi256ELb1ELb1ELb0EEEEEEEEEvNT_6ParamsE)
        /*04ac*/ 	.word	0x00000068


	//----- nvinfo : EIATTR_REGCOUNT
	.align		4
.L_210:
        /*04b0*/ 	.byte	0x04, 0x2f
        /*04b2*/ 	.short	(.L_212 - .L_211)
	.align		4
.L_211:
        /*04b4*/ 	.word	index@(_ZN7cutlass13device_kernelIN5flash19enable_sm80_to_sm89INS1_16FlashAttnFwdSm80INS1_25CollectiveMainloopFwdSm80ILi8ELi1ELb1EN4cute5tupleIJNS5_1CILi128EEENS7_ILi96EEES8_EEELi128ENS_10bfloat16_tEfNS_4arch4Sm80ELb0ELb1ELb1ELb0ELb0ELb0ELb1ELb1EEENS1_21CollectiveEpilogueFwdINS6_IJS8_S8_S9_EEENS6_IJNS7_ILi1EEESH_SH_EEESB_SD_Li256ELb0ELb1ELb1ELb0EEENS1_19SingleTileSchedulerILb0ELb1ELb1ELi128EEEEEEEEEvNT_6ParamsE)
        /*04b8*/ 	.word	0x000000ff


	//----- nvinfo : EIATTR_FRAME_SIZE
	.align		4
.L_212:
        /*04bc*/ 	.byte	0x04, 0x11
        /*04be*/ 	.short	(.L_214 - .L_213)
	.align		4
.L_213:
        /*04c0*/ 	.word	index@(_ZN7cutlass13device_kernelIN5flash19enable_sm80_to_sm89INS1_16FlashAttnFwdSm80INS1_25CollectiveMainloopFwdSm80ILi8ELi1ELb1EN4cute5tupleIJNS5_1CILi128EEENS7_ILi96EEES8_EEELi128ENS_10bfloat16_tEfNS_4arch4Sm80ELb0ELb1ELb1ELb0ELb0ELb0ELb1ELb1EEENS1_21CollectiveEpilogueFwdINS6_IJS8_S8_S9_EEENS6_IJNS7_ILi1EEESH_SH_EEESB_SD_Li256ELb0ELb1ELb1ELb0EEENS1_19SingleTileSchedulerILb0ELb1ELb1ELi128EEEEEEEEEvNT_6ParamsE)
        /*04c4*/ 	.word	0x00000000


	//----- nvinfo : EIATTR_REGCOUNT
	.align		4
.L_214:
        /*04c8*/ 	.byte	0x04, 0x2f
        /*04ca*/ 	.short	(.L_216 - .L_215)
	.align		4
.L_215:
        /*04cc*/ 	.word	index@(_ZN7cutlass13device_kernelIN5flash19enable_sm80_to_sm89INS1_16FlashAttnFwdSm80INS1_25CollectiveMainloopFwdSm80ILi8ELi1ELb1EN4cute5tupleIJNS5_1CILi128EEES8_S8_EEELi128ENS_10bfloat16_tEfNS_4arch4Sm80ELb0ELb0ELb1ELb0ELb0ELb0ELb1ELb1EEENS1_21CollectiveEpilogueFwdIS9_NS6_IJNS7_ILi1EEESF_SF_EEESA_SC_Li256ELb0ELb1ELb1ELb0EEENS1_19SingleTileSchedulerILb0ELb1ELb1ELi128EEEEEEEEEvNT_6ParamsE)
        /*04d0*/ 	.word	0x000000ff


	//----- nvinfo : EIATTR_FRAME_SIZE
	.align		4
.L_216:
        /*04d4*/ 	.byte	0x04, 0x11
        /*04d6*/ 	.short	(.L_218 - .L_217)
	.align		4
.L_217:
        /*04d8*/ 	.word	index@(_ZN7cutlass13device_kernelIN5flash19enable_sm80_to_sm89INS1_16FlashAttnFwdSm80INS1_25CollectiveMainloopFwdSm80ILi8ELi1ELb1EN4cute5tupleIJNS5_1CILi128EEES8_S8_EEELi128ENS_10bfloat16_tEfNS_4arch4Sm80ELb0ELb0ELb1ELb0ELb0ELb0ELb1ELb1EEENS1_21CollectiveEpilogueFwdIS9_NS6_IJNS7_ILi1EEESF_SF_EEESA_SC_Li256ELb0ELb1ELb1ELb0EEENS1_19SingleTileSchedulerILb0ELb1ELb1ELi128EEEEEEEEEvNT_6ParamsE)
        /*04dc*/ 	.word	0x00000010


	//----- nvinfo : EIATTR_MIN_STACK_SIZE
	.align		4
.L_218:
        /*04e0*/ 	.byte	0x04, 0x12
        /*04e2*/ 	.short	(.L_220 - .L_219)
	.align		4
.L_219:
        /*04e4*/ 	.word	index@(_ZN7cutlass13device_kernelIN5flash19enable_sm80_to_sm89INS1_16FlashAttnFwdSm80INS1_25CollectiveMainloopFwdSm80ILi8ELi1ELb1EN4cute5tupleIJNS5_1CILi128EEES8_S8_EEELi128ENS_10bfloat16_tEfNS_4arch4Sm80ELb0ELb0ELb1ELb0ELb0ELb0ELb1ELb1EEENS1_21CollectiveEpilogueFwdIS9_NS6_IJNS7_ILi1EEESF_SF_EEESA_SC_Li256ELb0ELb1ELb1ELb0EEENS1_19SingleTileSchedulerILb0ELb1ELb1ELi128EEEEEEEEEvNT_6ParamsE)
        /*04e8*/ 	.word	0x00000010


	//----- nvinfo : EIATTR_MIN_STACK_SIZE
	.align		4
.L_220:
        /*04ec*/ 	.byte	0x04, 0x12
        /*04ee*/ 	.short	(.L_222 - .L_221)
	.align		4
.L_221:
        /*04f0*/ 	.word	index@(_ZN7cutlass13device_kernelIN5flash19enable_sm80_to_sm89INS1_16FlashAttnFwdSm80INS1_25CollectiveMainloopFwdSm80ILi8ELi1ELb1EN4cute5tupleIJNS5_1CILi128EEENS7_ILi96EEES8_EEELi128ENS_10bfloat16_tEfNS_4arch4Sm80ELb0ELb1ELb1ELb0ELb0ELb0ELb1ELb1EEENS1_21CollectiveEpilogueFwdINS6_IJS8_S8_S9_EEENS6_IJNS7_ILi1EEESH_SH_EEESB_SD_Li256ELb0ELb1ELb1ELb0EEENS1_19SingleTileSchedulerILb0ELb1ELb1ELi128EEEEEEEEEvNT_6ParamsE)
        /*04f4*/ 	.word	0x00000000


	//----- nvinfo : EIATTR_MIN_STACK_SIZE
	.align		4
.L_222:
        /*04f8*/ 	.byte	0x04, 0x12
        /*04fa*/ 	.short	(.L_224 - .L_223)
	.align		4
.L_223:
        /*04fc*/ 	.word	index@(_ZN7cutlass13device_kernelIN5flash19enable_sm80_to_sm89INS1_16FlashAttnFwdSm80INS1_25CollectiveMainloopFwdSm80ILi8ELi1ELb1EN4cute5tupleIJNS5_1CILi128EEES8_S8_EEELi128ENS_10bfloat16_tEfNS_4arch4Sm80ELb1ELb0ELb1ELb0ELb0ELb0ELb1ELb1EEENS1_21CollectiveEpilogueFwdIS9_NS6_IJNS7_ILi1EEESF_SF_EEESA_SC_Li256ELb0ELb1ELb1ELb0EEENS1_30DynamicPersistentTileSchedulerILi256ELi256ELb1ELb1ELb0EEEEEEEEEvNT_6ParamsE)
        /*0500*/ 	.word	0x00000068


	//----- nvinfo : EIATTR_MIN_STACK_SIZE
	.align		4
.L_224:
        /*0504*/ 	.byte	0x04, 0x12
        /*0506*/ 	.short	(.L_226 - .L_225)
	.align		4
.L_225:
        /*0508*/ 	.word	index@(_ZN7cutlass13device_kernelIN5flash19enable_sm80_to_sm89INS1_16FlashAttnFwdSm80INS1_25CollectiveMainloopFwdSm80ILi4ELi1ELb0EN4cute5tupleIJNS5_1CILi128EEENS7_ILi64EEES8_EEELi128ENS_10bfloat16_tEfNS_4arch4Sm80ELb0ELb0ELb1ELb0ELb0ELb0ELb1ELb1EEENS1_21CollectiveEpilogueFwdINS6_IJS8_S8_S9_EEENS6_IJNS7_ILi1EEESH_SH_EEESB_SD_Li128ELb0ELb1ELb1ELb0EEENS1_19SingleTileSchedulerILb0ELb1ELb1ELi128EEEEEEEEEvNT_6ParamsE)
        /*050c*/ 	.word	0x00000098


	//----- nvinfo : EIATTR_MIN_STACK_SIZE
	.align		4
.L_226:
        /*0510*/ 	.byte	0x04, 0x12
        /*0512*/ 	.short	(.L_228 - .L_227)
	.align		4
.L_227:
        /*0514*/ 	.word	index@(_ZN7cutlass13device_kernelIN5flash19enable_sm80_to_sm89INS1_16FlashAttnFwdSm80INS1_25CollectiveMainloopFwdSm80ILi8ELi1ELb1EN4cute5tupleIJNS5_1CILi128EEENS7_ILi112EEES8_EEELi128ENS_10bfloat16_tEfNS_4arch4Sm80ELb0ELb0ELb1ELb1ELb0ELb0ELb1ELb1EEENS1_21CollectiveEpilogueFwdINS6_IJS8_S8_S9_EEENS6_IJNS7_ILi1EEESH_SH_EEESB_SD_Li256ELb1ELb1ELb1ELb0EEENS1_36VarlenDynamicPersistentTileSchedulerILi128ELi112ELi256ELi256ELb1ELb1ELb0ELb0ELb1ELb1EEEEEEEEEvNT_6ParamsE)
        /*0518*/ 	.word	0x00000088


	//----- nvinfo : EIATTR_MIN_STACK_SIZE
	.align		4
.L_228:
        /*051c*/ 	.byte	0x04, 0x12
        /*051e*/ 	.short	(.L_230 - .L_229)
	.align		4
.L_229:
        /*0520*/ 	.word	index@(_ZN7cutlass13device_kernelIN5flash19enable_sm80_to_sm89INS1_16FlashAttnFwdSm80INS1_25CollectiveMainloopFwdSm80ILi8ELi1ELb1EN4cute5tupleIJNS5_1CILi128EEENS7_ILi112EEES8_EEELi128ENS_10bfloat16_tEfNS_4arch4Sm80ELb0ELb0ELb1ELb1ELb0ELb1ELb1ELb1EEENS1_21CollectiveEpilogueFwdINS6_IJS8_S8_S9_EEENS6_IJNS7_ILi1EEESH_SH_EEESB_SD_Li256ELb1ELb1ELb1ELb0EEENS1_36VarlenDynamicPersistentTileSchedulerILi128ELi112ELi256ELi256ELb1ELb1ELb0ELb0ELb1ELb1EEEEEEEEEvNT_6ParamsE)
        /*0524*/ 	.word	0x00000070


	//----- nvinfo : EIATTR_MIN_STACK_SIZE
	.align		4
.L_230:
        /*0528*/ 	.byte	0x04, 0x12
        /*052a*/ 	.short	(.L_232 - .L_231)
	.align		4
.L_231:
        /*052c*/ 	.word	index@(_ZN7cutlass13device_kernelIN5flash19enable_sm80_to_sm89INS1_16FlashAttnFwdSm80INS1_25CollectiveMainloopFwdSm80ILi4ELi1ELb0EN4cute5tupleIJNS5_1CILi128EEENS7_ILi48EEES8_EEELi128ENS_10bfloat16_tEfNS_4arch4Sm80ELb0ELb1ELb1ELb0ELb0ELb0ELb1ELb1EEENS1_21CollectiveEpilogueFwdINS6_IJS8_S8_S9_EEENS6_IJNS7_ILi1EEESH_SH_EEESB_SD_Li128ELb0ELb1ELb1ELb0EEENS1_19SingleTileSchedulerILb0ELb1ELb1ELi128EEEEEEEEEvNT_6ParamsE)
        /*0530*/ 	.word	0x00000070


	//----- nvinfo : EIATTR_MIN_STACK_SIZE
	.align		4
.L_232:
        /*0534*/ 	.byte	0x04, 0x12
        /*0536*/ 	.short	(.L_234 - .L_233)
	.align		4
.L_233:
        /*0538*/ 	.word	index@(_ZN7cutlass13device_kernelIN5flash19enable_sm80_to_sm89INS1_16FlashAttnFwdSm80INS1_25CollectiveMainloopFwdSm80ILi8ELi1ELb1EN4cute5tupleIJNS5_1CILi128EEENS7_ILi96EEES8_EEELi128ENS_10bfloat16_tEfNS_4arch4Sm80ELb0ELb1ELb1ELb1ELb0ELb0ELb1ELb1EEENS1_21CollectiveEpilogueFwdINS6_IJS8_S8_S9_EEENS6_IJNS7_ILi1EEESH_SH_EEESB_SD_Li256ELb1ELb1ELb1ELb0EEENS1_36VarlenDynamicPersistentTileSchedulerILi128ELi96ELi256ELi256ELb1ELb1ELb0ELb1ELb0ELb1EEEEEEEEEvNT_6ParamsE)
        /*053c*/ 	.word	0x00000070


	//----- nvinfo : EIATTR_MIN_STACK_SIZE
	.align		4
.L_234:
        /*0540*/ 	.byte	0x04, 0x12
        /*0542*/ 	.short	(.L_236 - .L_235)
	.align		4
.L_235:
        /*0544*/ 	.word	index@(_ZN7cutlass13device_kernelIN5flash19enable_sm80_to_sm89INS1_16FlashAttnFwdSm80INS1_25CollectiveMainloopFwdSm80ILi8ELi1ELb1EN4cute5tupleIJNS5_1CILi128EEENS7_ILi96EEES8_EEELi128ENS_10bfloat16_tEfNS_4arch4Sm80ELb0ELb1ELb1ELb1ELb0ELb1ELb1ELb1EEENS1_21CollectiveEpilogueFwdINS6_IJS8_S8_S9_EEENS6_IJNS7_ILi1EEESH_SH_EEESB_SD_Li256ELb1ELb1ELb1ELb0EEENS1_36VarlenDynamicPersistentTileSchedulerILi128ELi96ELi256ELi256ELb1ELb1ELb0ELb1ELb0ELb1EEEEEEEEEvNT_6ParamsE)
        /*0548*/ 	.word	0x00000058


	//----- nvinfo : EIATTR_MIN_STACK_SIZE
	.align		4
.L_236:
        /*054c*/ 	.byte	0x04, 0x12
        /*054e*/ 	.short	(.L_238 - .L_237)
	.align		4
.L_237:
        /*0550*/ 	.word	index@(_ZN7cutlass13device_kernelIN5flash19enable_sm80_to_sm89INS1_16FlashAttnFwdSm80INS1_25CollectiveMainloopFwdSm80ILi4ELi1ELb0EN4cute5tupleIJNS5_1CILi128EEENS7_ILi64EEES8_EEELi128ENS_10bfloat16_tEfNS_4arch4Sm80ELb1ELb0ELb1ELb0ELb0ELb0ELb1ELb1EEENS1_21CollectiveEpilogueFwdINS6_IJS8_S8_S9_EEENS6_IJNS7_ILi1EEESH_SH_EEESB_SD_Li128ELb0ELb1ELb1ELb0EEENS1_30DynamicPersistentTileSchedulerILi128ELi128ELb1ELb1ELb0EEEEEEEEEvNT_6ParamsE)
        /*0554*/ 	.word	0x00000098


	//----- nvinfo : EIATTR_MIN_STACK_SIZE
	.align		4
.L_238:
        /*0558*/ 	.byte	0x04, 0x12
        /*055a*/ 	.short	(.L_240 - .L_239)
	.align		4
.L_239:
        /*055c*/ 	.word	index@(_ZN7cutlass13device_kernelIN5flash19enable_sm80_to_sm89INS1_16FlashAttnFwdSm80INS1_25CollectiveMainloopFwdSm80ILi8ELi1ELb1EN4cute5tupleIJNS5_1CILi128EEENS7_ILi112EEES8_EEELi128ENS_10bfloat16_tEfNS_4arch4Sm80ELb1ELb0ELb1ELb1ELb0ELb0ELb1ELb1EEENS1_21CollectiveEpilogueFwdINS6_IJS8_S8_S9_EEENS6_IJNS7_ILi1EEESH_SH_EEESB_SD_Li256ELb1ELb1ELb1ELb0EEENS1_36VarlenDynamicPersistentTileSchedulerILi128ELi112ELi256ELi256ELb1ELb1ELb0ELb1ELb1ELb1EEEEEEEEEvNT_6ParamsE)
        /*0560*/ 	.word	0x000000a0


	//----- nvinfo : EIATTR_MIN_STACK_SIZE
	.align		4
.L_240:
        /*0564*/ 	.byte	0x04, 0x12
        /*0566*/ 	.short	(.L_242 - .L_241)
	.align		4
.L_241:
        /*0568*/ 	.word	index@(_ZN7cutlass13device_kernelIN5flash19enable_sm80_to_sm89INS1_16FlashAttnFwdSm80INS1_25CollectiveMainloopFwdSm80ILi8ELi1ELb1EN4cute5tupleIJNS5_1CILi128EEENS7_ILi112EEES8_EEELi128ENS_10bfloat16_tEfNS_4arch4Sm80ELb1ELb0ELb1ELb1ELb0ELb1ELb1ELb1EEENS1_21CollectiveEpilogueFwdINS6_IJS8_S8_S9_EEENS6_IJNS7_ILi1EEESH_SH_EEESB_SD_Li256ELb1ELb1ELb1ELb0EEENS1_36VarlenDynamicPersistentTileSchedulerILi128ELi112ELi256ELi256ELb1ELb1ELb0ELb1ELb1ELb1EEEEEEEEEvNT_6ParamsE)
        /*056c*/ 	.word	0x00000088


	//----- nvinfo : EIATTR_MIN_STACK_SIZE
	.align		4
.L_242:
        /*0570*/ 	.byte	0x04, 0x12
        /*0572*/ 	.short	(.L_244 - .L_243)
	.align		4
.L_243:
        /*0574*/ 	.word	index@(_ZN7cutlass13device_kernelIN5flash19enable_sm80_to_sm89INS1_16FlashAttnFwdSm80INS1_25CollectiveMainloopFwdSm80ILi8ELi1ELb1EN4cute5tupleIJNS5_1CILi128EEES8_S8_EEELi128ENS_10bfloat16_tEfNS_4arch4Sm80ELb0ELb0ELb0ELb0ELb0ELb0ELb1ELb1EEENS1_21CollectiveEpilogueFwdIS9_NS6_IJNS7_ILi1EEESF_SF_EEESA_SC_Li256ELb0ELb1ELb1ELb0EEENS1_19SingleTileSchedulerILb0ELb1ELb1ELi128EEEEEEEEEvNT_6ParamsE)
        /*0578*/ 	.word	0x00000000


	//----- nvinfo : EIATTR_MIN_STACK_SIZE
	.align		4
.L_244:
        /*057c*/ 	.byte	0x04, 0x12
        /*057e*/ 	.short	(.L_246 - .L_245)
	.align		4
.L_245:
        /*0580*/ 	.word	index@(_ZN7cutlass13device_kernelIN5flash19enable_sm80_to_sm89INS1_16FlashAttnFwdSm80INS1_25CollectiveMainloopFwdSm80ILi8ELi1ELb1EN4cute5tupleIJNS5_1CILi128EEENS7_ILi96EEES8_EEELi128ENS_10bfloat16_tEfNS_4arch4Sm80ELb0ELb1ELb0ELb0ELb0ELb0ELb1ELb1EEENS1_21CollectiveEpilogueFwdINS6_IJS8_S8_S9_EEENS6_IJNS7_ILi1EEESH_SH_EEESB_SD_Li256ELb0ELb1ELb1ELb0EEENS1_19SingleTileSchedulerILb0ELb1ELb1ELi128EEEEEEEEEvNT_6ParamsE)
        /*0584*/ 	.word	0x00000000


	//----- nvinfo : EIATTR_MIN_STACK_SIZE
	.align		4
.L_246:
        /*0588*/ 	.byte	0x04, 0x12
        /*058a*/ 	.short	(.L_248 - .L_247)
	.align		4
.L_247:
        /*058c*/ 	.word	index@(_ZN7cutlass13device_kernelIN5flash19enable_sm80_to_sm89INS1_16FlashAttnFwdSm80INS1_25CollectiveMainloopFwdSm80ILi8ELi1ELb1EN4cute5tupleIJNS5_1CILi128EEES8_S8_EEELi128ENS_10bfloat16_tEfNS_4arch4Sm80ELb1ELb0ELb0ELb0ELb0ELb0ELb1ELb1EEENS1_21CollectiveEpilogueFwdIS9_NS6_IJNS7_ILi1EEESF_SF_EEESA_SC_Li256ELb0ELb1ELb1ELb0EEENS1_30DynamicPersistentTileSchedulerILi256ELi256ELb1ELb1ELb0EEEEEEEEEvNT_6ParamsE)
        /*0590*/ 	.word	0x00000060


	//----- nvinfo : EIATTR_MIN_STACK_SIZE
	.align		4
.L_248:
        /*0594*/ 	.byte	0x04, 0x12
        /*0596*/ 	.short	(.L_250 - .L_249)
	.align		4
.L_249:
        /*0598*/ 	.word	index@(_ZN7cutlass13device_kernelIN5flash19enable_sm80_to_sm89INS1_16FlashAttnFwdSm80INS1_25CollectiveMainloopFwdSm80ILi4ELi1ELb0EN4cute5tupleIJNS5_1CILi128EEENS7_ILi64EEES8_EEELi128ENS_10bfloat16_tEfNS_4arch4Sm80ELb0ELb0ELb0ELb0ELb0ELb0ELb1ELb1EEENS1_21CollectiveEpilogueFwdINS6_IJS8_S8_S9_EEENS6_IJNS7_ILi1EEESH_SH_EEESB_SD_Li128ELb0ELb1ELb1ELb0EEENS1_19SingleTileSchedulerILb0ELb1ELb1ELi128EEEEEEEEEvNT_6ParamsE)
        /*059c*/ 	.word	0x00000090


	//----- nvinfo : EIATTR_MIN_STACK_SIZE
	.align		4
.L_250:
        /*05a0*/ 	.byte	0x04, 0x12
        /*05a2*/ 	.short	(.L_252 - .L_251)
	.align		4
.L_251:
        /*05a4*/ 	.word	index@(_ZN7cutlass13device_kernelIN5flash19enable_sm80_to_sm89INS1_16FlashAttnFwdSm80INS1_25CollectiveMainloopFwdSm80ILi8ELi1ELb1EN4cute5tupleIJNS5_1CILi128EEENS7_ILi112EEES8_EEELi128ENS_10bfloat16_tEfNS_4arch4Sm80ELb0ELb0ELb0ELb1ELb0ELb0ELb1ELb1EEENS1_21CollectiveEpilogueFwdINS6_IJS8_S8_S9_EEENS6_IJNS7_ILi1EEESH_SH_EEESB_SD_Li256ELb1ELb1ELb1ELb0EEENS1_36VarlenDynamicPersistentTileSchedulerILi128ELi112ELi256ELi256ELb1ELb1ELb0ELb0ELb1ELb1EEEEEEEEEvNT_6ParamsE)
        /*05a8*/ 	.word	0x00000038


	//----- nvinfo : EIATTR_MIN_STACK_SIZE
	.align		4
.L_252:
        /*05ac*/ 	.byte	0x04, 0x12
        /*05ae*/ 	.short	(.L_254 - .L_253)
	.align		4
.L_253:
        /*05b0*/ 	.word	index@(_ZN7cutlass13device_kernelIN5flash19enable_sm80_to_sm89INS1_16FlashAttnFwdSm80INS1_25CollectiveMainloopFwdSm80ILi8ELi1ELb1EN4cute5tupleIJNS5_1CILi128EEENS7_ILi112EEES8_EEELi128ENS_10bfloat16_tEfNS_4arch4Sm80ELb0ELb0ELb0ELb1ELb0ELb1ELb1ELb1EEENS1_21CollectiveEpilogueFwdINS6_IJS8_S8_S9_EEENS6_IJNS7_ILi1EEESH_SH_EEESB_SD_Li256ELb1ELb1ELb1ELb0EEENS1_36VarlenDynamicPersistentTileSchedulerILi128ELi112ELi256ELi256ELb1ELb1ELb0ELb0ELb1ELb1EEEEEEEEEvNT_6ParamsE)
        /*05b4*/ 	.word	0x00000000


	//----- nvinfo : EIATTR_MIN_STACK_SIZE
	.align		4
.L_254:
        /*05b8*/ 	.byte	0x04, 0x12
        /*05ba*/ 	.short	(.L_256 - .L_255)
	.align		4
.L_255:
        /*05bc*/ 	.word	index@(_ZN7cutlass13device_kernelIN5flash19enable_sm80_to_sm89INS1_16FlashAttnFwdSm80INS1_25CollectiveMainloopFwdSm80ILi4ELi1ELb0EN4cute5tupleIJNS5_1CILi128EEENS7_ILi48EEES8_EEELi128ENS_10bfloat16_tEfNS_4arch4Sm80ELb0ELb1ELb0ELb0ELb0ELb0ELb1ELb1EEENS1_21CollectiveEpilogueFwdINS6_IJS8_S8_S9_EEENS6_IJNS7_ILi1EEESH_SH_EEESB_SD_Li128ELb0ELb1ELb1ELb0EEENS1_19SingleTileSchedulerILb0ELb1ELb1ELi128EEEEEEEEEvNT_6ParamsE)
        /*05c0*/ 	.word	0x00000070


	//----- nvinfo : EIATTR_MIN_STACK_SIZE
	.align		4
.L_256:
        /*05c4*/ 	.byte	0x04, 0x12
        /*05c6*/ 	.short	(.L_258 - .L_257)
	.align		4
.L_257:
        /*05c8*/ 	.word	index@(_ZN7cutlass13device_kernelIN5flash19enable_sm80_to_sm89INS1_16FlashAttnFwdSm80INS1_25CollectiveMainloopFwdSm80ILi8ELi1ELb1EN4cute5tupleIJNS5_1CILi128EEENS7_ILi96EEES8_EEELi128ENS_10bfloat16_tEfNS_4arch4Sm80ELb0ELb1ELb0ELb1ELb0ELb0ELb1ELb1EEENS1_21CollectiveEpilogueFwdINS6_IJS8_S8_S9_EEENS6_IJNS7_ILi1EEESH_SH_EEESB_SD_Li256ELb1ELb1ELb1ELb0EEENS1_36VarlenDynamicPersistentTileSchedulerILi128ELi96ELi256ELi256ELb1ELb1ELb0ELb1ELb0ELb1EEEEEEEEEvNT_6ParamsE)
        /*05cc*/ 	.word	0x00000068


	//----- nvinfo : EIATTR_MIN_STACK_SIZE
	.align		4
.L_258:
        /*05d0*/ 	.byte	0x04, 0x12
        /*05d2*/ 	.short	(.L_260 - .L_259)
	.align		4
.L_259:
        /*05d4*/ 	.word	index@(_ZN7cutlass13device_kernelIN5flash19enable_sm80_to_sm89INS1_16FlashAttnFwdSm80INS1_25CollectiveMainloopFwdSm80ILi8ELi1ELb1EN4cute5tupleIJNS5_1CILi128EEENS7_ILi96EEES8_EEELi128ENS_10bfloat16_tEfNS_4arch4Sm80ELb0ELb1ELb0ELb1ELb0ELb1ELb1ELb1EEENS1_21CollectiveEpilogueFwdINS6_IJS8_S8_S9_EEENS6_IJNS7_ILi1EEESH_SH_EEESB_SD_Li256ELb1ELb1ELb1ELb0EEENS1_36VarlenDynamicPersistentTileSchedulerILi128ELi96ELi256ELi256ELb1ELb1ELb0ELb1ELb0ELb1EEEEEEEEEvNT_6ParamsE)
        /*05d8*/ 	.word	0x00000000


	//----- nvinfo : EIATTR_MIN_STACK_SIZE
	.align		4
.L_260:
        /*05dc*/ 	.byte	0x04, 0x12
        /*05de*/ 	.short	(.L_262 - .L_261)
	.align		4
.L_261:
        /*05e0*/ 	.word	index@(_ZN7cutlass13device_kernelIN5flash19enable_sm80_to_sm89INS1_16FlashAttnFwdSm80INS1_25CollectiveMainloopFwdSm80ILi4ELi1ELb0EN4cute5tupleIJNS5_1CILi128EEENS7_ILi64EEES8_EEELi128ENS_10bfloat16_tEfNS_4arch4Sm80ELb1ELb0ELb0ELb0ELb0ELb0ELb1ELb1EEENS1_21CollectiveEpilogueFwdINS6_IJS8_S8_S9_EEENS6_IJNS7_ILi1EEESH_SH_EEESB_SD_Li128ELb0ELb1ELb1ELb0EEENS1_30DynamicPersistentTileSchedulerILi128ELi128ELb1ELb1ELb0EEEEEEEEEvNT_6ParamsE)
        /*05e4*/ 	.word	0x00000090


	//----- nvinfo : EIATTR_MIN_STACK_SIZE
	.align		4
.L_262:
        /*05e8*/ 	.byte	0x04, 0x12
        /*05ea*/ 	.short	(.L_264 - .L_263)
	.align		4
.L_263:
        /*05ec*/ 	.word	index@(_ZN7cutlass13device_kernelIN5flash19enable_sm80_to_sm89INS1_16FlashAttnFwdSm80INS1_25CollectiveMainloopFwdSm80ILi8ELi1ELb1EN4cute5tupleIJNS5_1CILi128EEENS7_ILi112EEES8_EEELi128ENS_10bfloat16_tEfNS_4arch4Sm80ELb1ELb0ELb0ELb1ELb0ELb0ELb1ELb1EEENS1_21CollectiveEpilogueFwdINS6_IJS8_S8_S9_EEENS6_IJNS7_ILi1EEESH_SH_EEESB_SD_Li256ELb1ELb1ELb1ELb0EEENS1_36VarlenDynamicPersistentTileSchedulerILi128ELi112ELi256ELi256ELb1ELb1ELb0ELb1ELb1ELb1EEEEEEEEEvNT_6ParamsE)
        /*05f0*/ 	.word	0x000000a0


	//----- nvinfo : EIATTR_MIN_STACK_SIZE
	.align		4
.L_264:
        /*05f4*/ 	.byte	0x04, 0x12
        /*05f6*/ 	.short	(.L_266 - .L_265)
	.align		4
.L_265:
        /*05f8*/ 	.word	index@(_ZN7cutlass13device_kernelIN5flash19enable_sm80_to_sm89INS1_16FlashAttnFwdSm80INS1_25CollectiveMainloopFwdSm80ILi8ELi1ELb1EN4cute5tupleIJNS5_1CILi128EEENS7_ILi112EEES8_EEELi128ENS_10bfloat16_tEfNS_4arch4Sm80ELb1ELb0ELb0ELb1ELb0ELb1ELb1ELb1EEENS1_21CollectiveEpilogueFwdINS6_IJS8_S8_S9_EEENS6_IJNS7_ILi1EEESH_SH_EEESB_SD_Li256ELb1ELb1ELb1ELb0EEENS1_36VarlenDynamicPersistentTileSchedulerILi128ELi112ELi256ELi256ELb1ELb1ELb0ELb1ELb1ELb1EEEEEEEEEvNT_6ParamsE)
        /*05fc*/ 	.word	0x00000088
.L_266:


//--------------------- .nv.info._ZN7cutlass13device_kernelIN5flash19enable_sm80_to_sm89INS1_16FlashAttnFwdSm80INS1_25CollectiveMainloopFwdSm80ILi8ELi1ELb1EN4cute5tupleIJNS5_1CILi128EEES8_S8_EEELi128ENS_10bfloat16_tEfNS_4arch4Sm80ELb0ELb0ELb1ELb0ELb0ELb0ELb1ELb1EEENS1_21CollectiveEpilogueFwdIS9_NS6_IJNS7_ILi1EEESF_SF_EEESA_SC_Li256ELb0ELb1ELb1ELb0EEENS1_19SingleTileSchedulerILb0ELb1ELb1ELi128EEEEEEEEEvNT_6ParamsE --------------------------
	.section	.nv.info._ZN7cutlass13device_kernelIN5flash19enable_sm80_to_sm89INS1_16FlashAttnFwdSm80INS1_25CollectiveMainloopFwdSm80ILi8ELi1ELb1EN4cute5tupleIJNS5_1CILi128EEES8_S8_EEELi128ENS_10bfloat16_tEfNS_4arch4Sm80ELb0ELb0ELb1ELb0ELb0ELb0ELb1ELb1EEENS1_21CollectiveEpilogueFwdIS9_NS6_IJNS7_ILi1EEESF_SF_EEESA_SC_Li256ELb0ELb1ELb1ELb0EEENS1_19SingleTileSchedulerILb0ELb1ELb1ELi128EEEEEEEEEvNT_6ParamsE,"",@"SHT_CUDA_INFO"
	.sectionflags	@""
	.align	4


	//----- nvinfo : EIATTR_CUDA_API_VERSION
	.align		4
        /*0000*/ 	.byte	0x04, 0x37
        /*0002*/ 	.short	(.L_268 - .L_267)
.L_267:
        /*0004*/ 	.word	0x00000082


	//----- nvinfo : EIATTR_SW2861232_WAR
	.align		4
.L_268:
        /*0008*/ 	.byte	0x01, 0x35
	.zero		2


	//----- nvinfo : EIATTR_PARAM_CBANK
	.align		4
        /*000c*/ 	.byte	0x04, 0x0a
        /*000e*/ 	.short	(.L_270 - .L_269)
	.align		4
.L_269:
        /*0010*/ 	.word	index@(.nv.constant0._ZN7cutlass13device_kernelIN5flash19enable_sm80_to_sm89INS1_16FlashAttnFwdSm80INS1_25CollectiveMainloopFwdSm80ILi8ELi1ELb1EN4cute5tupleIJNS5_1CILi128EEES8_S8_EEELi128ENS_10bfloat16_tEfNS_4arch4Sm80ELb0ELb0ELb1ELb0ELb0ELb0ELb1ELb1EEENS1_21CollectiveEpilogueFwdIS9_NS6_IJNS7_ILi1EEESF_SF_EEESA_SC_Li256ELb0ELb1ELb1ELb0EEENS1_19SingleTileSchedulerILb0ELb1ELb1ELi128EEEEEEEEEvNT_6ParamsE)
        /*0014*/ 	.short	0x0160
        /*0016*/ 	.short	0x0418


	//----- nvinfo : EIATTR_CBANK_PARAM_SIZE
	.align		4
.L_270:
        /*0018*/ 	.byte	0x03, 0x19
        /*001a*/ 	.short	0x0418


	//----- nvinfo : EIATTR_KPARAM_INFO
	.align		4
        /*001c*/ 	.byte	0x04, 0x17
        /*001e*/ 	.short	(.L_272 - .L_271)
.L_271:
        /*0020*/ 	.word	0x00000000
        /*0024*/ 	.short	0x0000
        /*0026*/ 	.short	0x0000
        /*0028*/ 	.byte	0x00, 0xf0, 0x61, 0x10


	//----- nvinfo : EIATTR_MAXREG_COUNT
	.align		4
.L_272:
        /*002c*/ 	.byte	0x03, 0x1b
        /*002e*/ 	.short	0x00ff


	//----- nvinfo : EIATTR_NUM_BARRIERS
	.align		4
        /*0030*/ 	.byte	0x02, 0x4c
        /*0032*/ 	.byte	0x02
	.zero		1


	//----- nvinfo : EIATTR_ANNOTATIONS
	.align		4
        /*0034*/ 	.byte	0x04, 0x55
        /*0036*/ 	.short	(.L_274 - .L_273)


	//   ....[0]....
.L_273:
        /*0038*/ 	.word	0x00000001
        /*003c*/ 	.byte	0x20, 0x57, 0x00, 0x00, 0x01, 0x00, 0x00, 0x00, 0x30, 0x57, 0x00, 0x00, 0x01, 0x00, 0x00, 0x00
        /*004c*/ 	.byte	0xe0, 0x58, 0x00, 0x00, 0x01, 0x00, 0x00, 0x00, 0x10, 0x59, 0x00, 0x00, 0x01, 0x00, 0x00, 0x00
        /*005c*/ 	.byte	0x30, 0x59, 0x00, 0x00, 0x01, 0x00, 0x00, 0x00, 0x50, 0x59, 0x00, 0x00, 0x01, 0x00, 0x00, 0x00
        /*006c*/ 	.byte	0xe0, 0x7d, 0x00, 0x00, 0x01, 0x00, 0x00, 0x00, 0xe0, 0x90, 0x00, 0x00, 0x01, 0x00, 0x00, 0x00
        /*007c*/ 	.byte	0x20, 0x97, 0x00, 0x00, 0x01, 0x00, 0x00, 0x00, 0x40, 0x97, 0x00, 0x00, 0x01, 0x00, 0x00, 0x00
        /*008c*/ 	.byte	0x70, 0x97, 0x00, 0x00, 0x01, 0x00, 0x00, 0x00, 0x80, 0x97, 0x00, 0x00


	//----- nvinfo : EIATTR_MERCURY_ISA_VERSION
	.align		4
.L_274:
        /*0098*/ 	.byte	0x03, 0x5f
        /*009a*/ 	.short	0x0000


	//----- nvinfo : EIATTR_INT_WARP_WIDE_INSTR_OFFSETS
	.align		4
        /*009c*/ 	.byte	0x04, 0x31
        /*009e*/ 	.short	(.L_276 - .L_275)


	//   ....[0]....
.L_275:
        /*00a0*/ 	.word	0x00001220


	//----- nvinfo : EIATTR_COOP_GROUP_MASK_REGIDS
	.align		4
.L_276:
        /*00a4*/ 	.byte	0x04, 0x29
        /*00a6*/ 	.short	(.L_278 - .L_277)


	//   ....[0]....
.L_277:
        /*00a8*/ 	.word	0xffffffff


	//   ....[1]....
        /*00ac*/ 	.word	0xffffffff


	//   ....[2]....
        /*00b0*/ 	.word	0xffffffff


	//   ....[3]....
        /*00b4*/ 	.word	0xffffffff


	//   ....[4]....
        /*00b8*/ 	.word	0xffffffff


	//   ....[5]....
        /*00bc*/ 	.word	0xffffffff


	//   ....[6]....
        /*00c0*/ 	.word	0xffffffff


	//   ....[7]....
        /*00c4*/ 	.word	0xffffffff


	//   ....[8]....
        /*00c8*/ 	.word	0xffffffff


	//   ....[9]....
        /*00cc*/ 	.word	0xffffffff


	//   ....[10]....
        /*00d0*/ 	.word	0xffffffff


	//   ....[11]....
        /*00d4*/ 	.word	0xffffffff


	//   ....[12]....
        /*00d8*/ 	.word	0xffffffff


	//   ....[13]....
        /*00dc*/ 	.word	0xffffffff


	//   ....[14]....
        /*00e0*/ 	.word	0xffffffff


	//   ....[15]....
        /*00e4*/ 	.word	0xffffffff


	//   ....[16]....
        /*00e8*/ 	.word	0xffffffff


	//   ....[17]....
        /*00ec*/ 	.word	0xffffffff


	//   ....[18]....
        /*00f0*/ 	.word	0xffffffff


	//   ....[19]....
        /*00f4*/ 	.word	0xffffffff


	//   ....[20]....
        /*00f8*/ 	.word	0xffffffff


	//   ....[21]....
        /*00fc*/ 	.word	0xffffffff


	//   ....[22]....
        /*0100*/ 	.word	0xffffffff


	//   ....[23]....
        /*0104*/ 	.word	0xffffffff


	//   ....[24]....
        /*0108*/ 	.word	0xffffffff


	//   ....[25]....
        /*010c*/ 	.word	0xffffffff


	//   ....[26]....
        /*0110*/ 	.word	0xffffffff


	//   ....[27]....
        /*0114*/ 	.word	0xffffffff


	//   ....[28]....
        /*0118*/ 	.word	0xffffffff


	//----- nvinfo : EIATTR_COOP_GROUP_INSTR_OFFSETS
	.align		4
.L_278:
        /*011c*/ 	.byte	0x04, 0x28
        /*011e*/ 	.short	(.L_280 - .L_279)


	//   ....[0]....
.L_279:
        /*0120*/ 	.word	0x00000060


	//   ....[1]....
        /*0124*/ 	.word	0x00000cb0


	//   ....[2]....
        /*0128*/ 	.word	0x00000ce0


	//   ....[3]....
        /*012c*/ 	.word	0x00000d10


	//   ....[4]....
        /*0130*/ 	.word	0x00000d40


	//   ....[5]....
        /*0134*/ 	.word	0x00000d70


	//   ....[6]....
        /*0138*/ 	.word	0x00000da0


	//   ....[7]....
        /*013c*/ 	.word	0x00000de0


	//   ....[8]....
        /*0140*/ 	.word	0x00000e10


	//   ....[9]....
        /*0144*/ 	.word	0x00003d60


	//   ....[10]....
        /*0148*/ 	.word	0x00003e20


	//   ....[11]....
        /*014c*/ 	.word	0x00003e30


	//   ....[12]....
        /*0150*/ 	.word	0x00003e60


	//   ....[13]....
        /*0154*/ 	.word	0x00007570


	//   ....[14]....
        /*0158*/ 	.word	0x00007590


	//   ....[15]....
        /*015c*/ 	.word	0x000075b0


	//   ....[16]....
        /*0160*/ 	.word	0x000075d0


	//   ....[17]....
        /*0164*/ 	.word	0x000097c0


	//   ....[18]....
        /*0168*/ 	.word	0x000097d0


	//   ....[19]....
        /*016c*/ 	.word	0x00009800


	//   ....[20]....
        /*0170*/ 	.word	0x00009810


	//   ....[21]....
        /*0174*/ 	.word	0x0000a330


	//   ....[22]....
        /*0178*/ 	.word	0x0000a360


	//   ....[23]....
        /*017c*/ 	.word	0x0000a390


	//   ....[24]....
        /*0180*/ 	.word	0x0000a3c0


	//   ....[25]....
        /*0184*/ 	.word	0x0000a430


	//   ....[26]....
        /*0188*/ 	.word	0x0000a490


	//   ....[27]....
        /*018c*/ 	.word	0x0000aa90


	//   ....[28]....
        /*0190*/ 	.word	0x0000aaa0


	//----- nvinfo : EIATTR_EXIT_INSTR_OFFSETS
	.align		4
.L_280:
        /*0194*/ 	.byte	0x04, 0x1c
        /*0196*/ 	.short	(.L_282 - .L_281)


	//   ....[0]....
.L_281:
        /*0198*/ 	.word	0x000001c0


	//   ....[1]....
        /*019c*/ 	.word	0x0000aab0


	//   ....[2]....
        /*01a0*/ 	.word	0x0000b050


	//   ....[3]....
        /*01a4*/ 	.word	0x0000b0a0


	//   ....[4]....
        /*01a8*/ 	.word	0x0000b0d0


	//   ....[5]....
        /*01ac*/ 	.word	0x0000b130


	//   ....[6]....
        /*01b0*/ 	.word	0x0000b3c0


	//----- nvinfo : EIATTR_CTAIDZ_USED
	.align		4
.L_282:
        /*01b4*/ 	.byte	0x01, 0x04
	.zero		2


	//----- nvinfo : EIATTR_MAX_THREADS
	.align		4
        /*01b8*/ 	.byte	0x04, 0x05
        /*01ba*/ 	.short	(.L_284 - .L_283)
.L_283:
        /*01bc*/ 	.word	0x00000100
        /*01c0*/ 	.word	0x00000001
        /*01c4*/ 	.word	0x00000001


	//----- nvinfo : EIATTR_CRS_STACK_SIZE
	.align		4
.L_284:
        /*01c8*/ 	.byte	0x04, 0x1e
        /*01ca*/ 	.short	(.L_286 - .L_285)
.L_285:
        /*01cc*/ 	.word	0x00000000
.L_286:


//--------------------- .nv.info._ZN7cutlass13device_kernelIN5flash19enable_sm80_to_sm89INS1_16FlashAttnFwdSm80INS1_25CollectiveMainloopFwdSm80ILi8ELi1ELb1EN4cute5tupleIJNS5_1CILi128EEENS7_ILi96EEES8_EEELi128ENS_10bfloat16_tEfNS_4arch4Sm80ELb0ELb1ELb1ELb0ELb0ELb0ELb1ELb1EEENS1_21CollectiveEpilogueFwdINS6_IJS8_S8_S9_EEENS6_IJNS7_ILi1EEESH_SH_EEESB_SD_Li256ELb0ELb1ELb1ELb0EEENS1_19SingleTileSchedulerILb0ELb1ELb1ELi128EEEEEEEEEvNT_6ParamsE --------------------------
	.section	.nv.info._ZN7cutlass13device_kernelIN5flash19enable_sm80_to_sm89INS1_16FlashAttnFwdSm80INS1_25CollectiveMainloopFwdSm80ILi8ELi1ELb1EN4cute5tupleIJNS5_1CILi128EEENS7_ILi96EEES8_EEELi128ENS_10bfloat16_tEfNS_4arch4Sm80ELb0ELb1ELb1ELb0ELb0ELb0ELb1ELb1EEENS1_21CollectiveEpilogueFwdINS6_IJS8_S8_S9_EEENS6_IJNS7_ILi1EEESH_SH_EEESB_SD_Li256ELb0ELb1ELb1ELb0EEENS1_19SingleTileSchedulerILb0ELb1ELb1ELi128EEEEEEEEEvNT_6ParamsE,"",@"SHT_CUDA_INFO"
	.sectionflags	@""
	.align	4


	//----- nvinfo : EIATTR_CUDA_API_VERSION
	.align		4
        /*0000*/ 	.byte	0x04, 0x37
        /*0002*/ 	.short	(.L_288 - .L_287)
.L_287:
        /*0004*/ 	.word	0x00000082


	//----- nvinfo : EIATTR_SW2861232_WAR
	.align		4
.L_288:
        /*0008*/ 	.byte	0x01, 0x35
	.zero		2


	//----- nvinfo : EIATTR_PARAM_CBANK
	.align		4
        /*000c*/ 	.byte	0x04, 0x0a
        /*000e*/ 	.short	(.L_290 - .L_289)
	.align		4
.L_289:
        /*0010*/ 	.word	index@(.nv.constant0._ZN7cutlass13device_kernelIN5flash19enable_sm80_to_sm89INS1_16FlashAttnFwdSm80INS1_25CollectiveMainloopFwdSm80ILi8ELi1ELb1EN4cute5tupleIJNS5_1CILi128EEENS7_ILi96EEES8_EEELi128ENS_10bfloat16_tEfNS_4arch4Sm80ELb0ELb1ELb1ELb0ELb0ELb0ELb1ELb1EEENS1_21CollectiveEpilogueFwdINS6_IJS8_S8_S9_EEENS6_IJNS7_ILi1EEESH_SH_EEESB_SD_Li256ELb0ELb1ELb1ELb0EEENS1_19SingleTileSchedulerILb0ELb1ELb1ELi128EEEEEEEEEvNT_6ParamsE)
        /*0014*/ 	.short	0x0160
        /*0016*/ 	.short	0x0418


	//----- nvinfo : EIATTR_CBANK_PARAM_SIZE
	.align		4
.L_290:
        /*0018*/ 	.byte	0x03, 0x19
        /*001a*/ 	.short	0x0418


	//----- nvinfo : EIATTR_KPARAM_INFO
	.align		4
        /*001c*/ 	.byte	0x04, 0x17
        /*001e*/ 	.short	(.L_292 - .L_291)
.L_291:
        /*0020*/ 	.word	0x00000000
        /*0024*/ 	.short	0x0000
        /*0026*/ 	.short	0x0000
        /*0028*/ 	.byte	0x00, 0xf0, 0x61, 0x10


	//----- nvinfo : EIATTR_MAXREG_COUNT
	.align		4
.L_292:
        /*002c*/ 	.byte	0x03, 0x1b
        /*002e*/ 	.short	0x00ff


	//----- nvinfo : EIATTR_NUM_BARRIERS
	.align		4
        /*0030*/ 	.byte	0x02, 0x4c
        /*0032*/ 	.byte	0x02
	.zero		1


	//----- nvinfo : EIATTR_MERCURY_ISA_VERSION
	.align		4
        /*0034*/ 	.byte	0x03, 0x5f
        /*0036*/ 	.short	0x0000


	//----- nvinfo : EIATTR_COOP_GROUP_MASK_REGIDS
	.align		4
        /*0038*/ 	.byte	0x04, 0x29
        /*003a*/ 	.short	(.L_294 - .L_293)


	//   ....[0]....
.L_293:
        /*003c*/ 	.word	0xffffffff


	//   ....[1]....
        /*0040*/ 	.word	0xffffffff


	//   ....[2]....
        /*0044*/ 	.word	0xffffffff


	//   ....[3]....
        /*0048*/ 	.word	0xffffffff


	//   ....[4]....
        /*004c*/ 	.word	0xffffffff


	//   ....[5]....
        /*0050*/ 	.word	0xffffffff


	//   ....[6]....
        /*0054*/ 	.word	0xffffffff


	//   ....[7]....
        /*0058*/ 	.word	0xffffffff


	//   ....[8]....
        /*005c*/ 	.word	0xffffffff


	//   ....[9]....
        /*0060*/ 	.word	0xffffffff


	//   ....[10]....
        /*0064*/ 	.word	0xffffffff


	//   ....[11]....
        /*0068*/ 	.word	0xffffffff


	//   ....[12]....
        /*006c*/ 	.word	0xffffffff


	//   ....[13]....
        /*0070*/ 	.word	0xffffffff


	//   ....[14]....
        /*0074*/ 	.word	0xffffffff


	//   ....[15]....
        /*0078*/ 	.word	0xffffffff


	//   ....[16]....
        /*007c*/ 	.word	0xffffffff


	//   ....[17]....
        /*0080*/ 	.word	0xffffffff


	//   ....[18]....
        /*0084*/ 	.word	0xffffffff


	//   ....[19]....
        /*0088*/ 	.word	0xffffffff


	//   ....[20]....
        /*008c*/ 	.word	0xffffffff


	//   ....[21]....
        /*0090*/ 	.word	0xffffffff


	//   ....[22]....
        /*0094*/ 	.word	0xffffffff


	//   ....[23]....
        /*0098*/ 	.word	0xffffffff


	//   ....[24]....
        /*009c*/ 	.word	0xffffffff


	//   ....[25]....
        /*00a0*/ 	.word	0xffffffff


	//   ....[26]....
        /*00a4*/ 	.word	0xffffffff


	//   ....[27]....
        /*00a8*/ 	.word	0xffffffff


	//   ....[28]....
        /*00ac*/ 	.word	0xffffffff


	//   ....[29]....
        /*00b0*/ 	.word	0xffffffff


	//   ....[30]....
        /*00b4*/ 	.word	0xffffffff


	//   ....[31]....
        /*00b8*/ 	.word	0xffffffff


	//   ....[32]....
        /*00bc*/ 	.word	0xffffffff


	//   ....[33]....
        /*00c0*/ 	.word	0xffffffff


	//   ....[34]....
        /*00c4*/ 	.word	0xffffffff


	//   ....[35]....
        /*00c8*/ 	.word	0xffffffff


	//   ....[36]....
        /*00cc*/ 	.word	0xffffffff


	//   ....[37]....
        /*00d0*/ 	.word	0xffffffff


	//   ....[38]....
        /*00d4*/ 	.word	0xffffffff


	//   ....[39]....
        /*00d8*/ 	.word	0xffffffff


	//   ....[40]....
        /*00dc*/ 	.word	0xffffffff


	//   ....[41]....
        /*00e0*/ 	.word	0xffffffff


	//   ....[42]....
        /*00e4*/ 	.word	0xffffffff


	//----- nvinfo : EIATTR_COOP_GROUP_INSTR_OFFSETS
	.align		4
.L_294:
        /*00e8*/ 	.byte	0x04, 0x28
        /*00ea*/ 	.short	(.L_296 - .L_295)


	//   ....[0]....
.L_295:
        /*00ec*/ 	.word	0x00000050


	//   ....[1]....
        /*00f0*/ 	.word	0x00001040


	//   ....[2]....
        /*00f4*/ 	.word	0x000010a0


	//   ....[3]....
        /*00f8*/ 	.word	0x000010e0


	//   ....[4]....
        /*00fc*/ 	.word	0x00001120


	//   ....[5]....
        /*0100*/ 	.word	0x00001160


	//   ....[6]....
        /*0104*/ 	.word	0x000011a0


	//   ....[7]....
        /*0108*/ 	.word	0x000011e0


	//   ....[8]....
        /*010c*/ 	.word	0x00001270


	//   ....[9]....
        /*0110*/ 	.word	0x00002c50


	//   ....[10]....
        /*0114*/ 	.word	0x00003000


	//   ....[11]....
        /*0118*/ 	.word	0x000045a0


	//   ....[12]....
        /*011c*/ 	.word	0x000045c0


	//   ....[13]....
        /*0120*/ 	.word	0x000045e0


	//   ....[14]....
        /*0124*/ 	.word	0x00004600


	//   ....[15]....
        /*0128*/ 	.word	0x00006e20


	//   ....[16]....
        /*012c*/ 	.word	0x000071a0


	//   ....[17]....
        /*0130*/ 	.word	0x00008160


	//   ....[18]....
        /*0134*/ 	.word	0x00008410


	//   ....[19]....
        /*0138*/ 	.word	0x00008540


	//   ....[20]....
        /*013c*/ 	.word	0x00008630


	//   ....[21]....
        /*0140*/ 	.word	0x0000b500


	//   ....[22]....
        /*0144*/ 	.word	0x0000b520


	//   ....[23]....
        /*0148*/ 	.word	0x0000b550


	//   ....[24]....
        /*014c*/ 	.word	0x0000b580


	//   ....[25]....
        /*0150*/ 	.word	0x0000e340


	//   ....[26]....
        /*0154*/ 	.word	0x0000e9a0


	//   ....[27]....
        /*0158*/ 	.word	0x0000f850


	//   ....[28]....
        /*015c*/ 	.word	0x0000f940


	//   ....[29]....
        /*0160*/ 	.word	0x0000fa40


	//   ....[30]....
        /*0164*/ 	.word	0x0000fb30


	//   ....[31]....
        /*0168*/ 	.word	0x00011300


	//   ....[32]....
        /*016c*/ 	.word	0x00011330


	//   ....[33]....
        /*0170*/ 	.word	0x00011370


	//   ....[34]....
        /*0174*/ 	.word	0x00011380


	//   ....[35]....
        /*0178*/ 	.word	0x00011e90


	//   ....[36]....
        /*017c*/ 	.word	0x00011ed0


	//   ....[37]....
        /*0180*/ 	.word	0x00011ef0


	//   ....[38]....
        /*0184*/ 	.word	0x00011f20


	//   ....[39]....
        /*0188*/ 	.word	0x00011f90


	//   ....[40]....
        /*018c*/ 	.word	0x00012000


	//   ....[41]....
        /*0190*/ 	.word	0x00012610


	//   ....[42]....
        /*0194*/ 	.word	0x00012620


	//----- nvinfo : EIATTR_EXIT_INSTR_OFFSETS
	.align		4
.L_296:
        /*0198*/ 	.byte	0x04, 0x1c
        /*019a*/ 	.short	(.L_298 - .L_297)


	//   ....[0]....
.L_297:
        /*019c*/ 	.word	0x000001b0


	//   ....[1]....
        /*01a0*/ 	.word	0x00012630


	//   ....[2]....
        /*01a4*/ 	.word	0x00012bd0


	//   ....[3]....
        /*01a8*/ 	.word	0x00012c20


	//   ....[4]....
        /*01ac*/ 	.word	0x00012c50


	//   ....[5]....
        /*01b0*/ 	.word	0x00012cb0


	//   ....[6]....
        /*01b4*/ 	.word	0x00012f40


	//----- nvinfo : EIATTR_CTAIDZ_USED
	.align		4
.L_298:
        /*01b8*/ 	.byte	0x01, 0x04
	.zero		2


	//----- nvinfo : EIATTR_MAX_THREADS
	.align		4
        /*01bc*/ 	.byte	0x04, 0x05
        /*01be*/ 	.short	(.L_300 - .L_299)
.L_299:
        /*01c0*/ 	.word	0x00000100
        /*01c4*/ 	.word	0x00000001
        /*01c8*/ 	.word	0x00000001


	//----- nvinfo : EIATTR_CRS_STACK_SIZE
	.align		4
.L_300:
        /*01cc*/ 	.byte	0x04, 0x1e
        /*01ce*/ 	.short	(.L_302 - .L_301)
.L_301:
        /*01d0*/ 	.word	0x00000000
.L_302:


//--------------------- .nv.info._ZN7cutlass13device_kernelIN5flash19enable_sm80_to_sm89INS1_16FlashAttnFwdSm80INS1_25CollectiveMainloopFwdSm80ILi8ELi1ELb1EN4cute5tupleIJNS5_1CILi128EEES8_S8_EEELi128ENS_10bfloat16_tEfNS_4arch4Sm80ELb1ELb0ELb1ELb0ELb0ELb0ELb1ELb1EEENS1_21CollectiveEpilogueFwdIS9_NS6_IJNS7_ILi1EEESF_SF_EEESA_SC_Li256ELb0ELb1ELb1ELb0EEENS1_30DynamicPersistentTileSchedulerILi256ELi256ELb1ELb1ELb0EEEEEEEEEvNT_6ParamsE --------------------------
	.section	.nv.info._ZN7cutlass13device_kernelIN5flash19enable_sm80_to_sm89INS1_16FlashAttnFwdSm80INS1_25CollectiveMainloopFwdSm80ILi8ELi1ELb1EN4cute5tupleIJNS5_1CILi128EEES8_S8_EEELi128ENS_10bfloat16_tEfNS_4arch4Sm80ELb1ELb0ELb1ELb0ELb0ELb0ELb1ELb1EEENS1_21CollectiveEpilogueFwdIS9_NS6_IJNS7_ILi1EEESF_SF_EEESA_SC_Li256ELb0ELb1ELb1ELb0EEENS1_30DynamicPersistentTileSchedulerILi256ELi256ELb1ELb1ELb0EEEEEEEEEvNT_6ParamsE,"",@"SHT_CUDA_INFO"
	.sectionflags	@""
	.align	4


	//----- nvinfo : EIATTR_CUDA_API_VERSION
	.align		4
        /*0000*/ 	.byte	0x04, 0x37
        /*0002*/ 	.short	(.L_304 - .L_303)
.L_303:
        /*0004*/ 	.word	0x00000082


	//----- nvinfo : EIATTR_SW2861232_WAR
	.align		4
.L_304:
        /*0008*/ 	.byte	0x01, 0x35
	.zero		2


	//----- nvinfo : EIATTR_PARAM_CBANK
	.align		4
        /*000c*/ 	.byte	0x04, 0x0a
        /*000e*/ 	.short	(.L_306 - .L_305)
	.align		4
.L_305:
        /*0010*/ 	.word	index@(.nv.constant0._ZN7cutlass13device_kernelIN5flash19enable_sm80_to_sm89INS1_16FlashAttnFwdSm80INS1_25CollectiveMainloopFwdSm80ILi8ELi1ELb1EN4cute5tupleIJNS5_1CILi128EEES8_S8_EEELi128ENS_10bfloat16_tEfNS_4arch4Sm80ELb1ELb0ELb1ELb0ELb0ELb0ELb1ELb1EEENS1_21CollectiveEpilogueFwdIS9_NS6_IJNS7_ILi1EEESF_SF_EEESA_SC_Li256ELb0ELb1ELb1ELb0EEENS1_30DynamicPersistentTileSchedulerILi256ELi256ELb1ELb1ELb0EEEEEEEEEvNT_6ParamsE)
        /*0014*/ 	.short	0x0160
        /*0016*/ 	.short	0x0428


	//----- nvinfo : EIATTR_CBANK_PARAM_SIZE
	.align		4
.L_306:
        /*0018*/ 	.byte	0x03, 0x19
        /*001a*/ 	.short	0x0428


	//----- nvinfo : EIATTR_KPARAM_INFO
	.align		4
        /*001c*/ 	.byte	0x04, 0x17
        /*001e*/ 	.short	(.L_308 - .L_307)
.L_307:
        /*0020*/ 	.word	0x00000000
        /*0024*/ 	.short	0x0000
        /*0026*/ 	.short	0x0000
        /*0028*/ 	.byte	0x00, 0xf0, 0xa1, 0x10


	//----- nvinfo : EIATTR_MAXREG_COUNT
	.align		4
.L_308:
        /*002c*/ 	.byte	0x03, 0x1b
        /*002e*/ 	.short	0x00ff


	//----- nvinfo : EIATTR_NUM_BARRIERS
	.align		4
        /*0030*/ 	.byte	0x02, 0x4c
        /*0032*/ 	.byte	0x06
	.zero		1


	//----- nvinfo : EIATTR_ANNOTATIONS
	.align		4
        /*0034*/ 	.byte	0x04, 0x55
        /*0036*/ 	.short	(.L_310 - .L_309)


	//   ....[0]....
.L_309:
        /*0038*/ 	.word	0x00000001
        /*003c*/ 	.byte	0x70, 0x00, 0x00, 0x00, 0x01, 0x00, 0x00, 0x00, 0x40, 0x02, 0x00, 0x00, 0x01, 0x00, 0x00, 0x00
        /* <DEDUP_REMOVED lines=35> */
        /*027c*/ 	.byte	0xf0, 0x04, 0x01, 0x00, 0x01, 0x00, 0x00, 0x00, 0x30, 0x05, 0x01, 0x00


	//----- nvinfo : EIATTR_MERCURY_ISA_VERSION
	.align		4
.L_310:
        /*0288*/ 	.byte	0x03, 0x5f
        /*028a*/ 	.short	0x0000


	//----- nvinfo : EIATTR_INT_WARP_WIDE_INSTR_OFFSETS
	.align		4
        /*028c*/ 	.byte	0x04, 0x31
        /*028e*/ 	.short	(.L_312 - .L_311)


	//   ....[0]....
.L_311:
        /*0290*/ 	.word	0x0000ee60


	//   ....[1]....
        /*0294*/ 	.word	0x0000eee0


	//----- nvinfo : EIATTR_COOP_GROUP_MASK_REGIDS
	.align		4
.L_312:
        /*0298*/ 	.byte	0x04, 0x29
        /*029a*/ 	.short	(.L_314 - .L_313)


	//   ....[0]....
.L_313:
        /*029c*/ 	.word	0xffffffff


	//   ....[1]....
        /*02a0*/ 	.word	0xffffffff


	//   ....[2]....
        /*02a4*/ 	.word	0xffffffff


	//   ....[3]....
        /*02a8*/ 	.word	0xffffffff


	//   ....[4]....
        /*02ac*/ 	.word	0xffffffff


	//   ....[5]....
        /*02b0*/ 	.word	0xffffffff


	//   ....[6]....
        /*02b4*/ 	.word	0xffffffff


	//   ....[7]....
        /*02b8*/ 	.word	0xffffffff


	//   ....[8]....
        /*02bc*/ 	.word	0xffffffff


	//   ....[9]....
        /*02c0*/ 	.word	0xffffffff


	//   ....[10]....
        /*02c4*/ 	.word	0xffffffff


	//   ....[11]....
        /*02c8*/ 	.word	0xffffffff


	//   ....[12]....
        /*02cc*/ 	.word	0xffffffff


	//   ....[13]....
        /*02d0*/ 	.word	0xffffffff


	//   ....[14]....
        /*02d4*/ 	.word	0xffffffff


	//   ....[15]....
        /*02d8*/ 	.word	0xffffffff


	//   ....[16]....
        /*02dc*/ 	.word	0xffffffff


	//   ....[17]....
        /*02e0*/ 	.word	0xffffffff


	//   ....[18]....
        /*02e4*/ 	.word	0xffffffff


	//   ....[19]....
        /*02e8*/ 	.word	0xffffffff


	//   ....[20]....
        /*02ec*/ 	.word	0xffffffff


	//   ....[21]....
        /*02f0*/ 	.word	0xffffffff


	//   ....[22]....
        /*02f4*/ 	.word	0xffffffff


	//   ....[23]....
        /*02f8*/ 	.word	0xffffffff


	//   ....[24]....
        /*02fc*/ 	.word	0xffffffff


	//   ....[25]....
        /*0300*/ 	.word	0xffffffff


	//   ....[26]....
        /*0304*/ 	.word	0xffffffff


	//   ....[27]....
        /*0308*/ 	.word	0xffffffff


	//   ....[28]....
        /*030c*/ 	.word	0xffffffff


	//   ....[29]....
        /*0310*/ 	.word	0xffffffff


	//   ....[30]....
        /*0314*/ 	.word	0xffffffff


	//   ....[31]....
        /*0318*/ 	.word	0xffffffff


	//   ....[32]....
        /*031c*/ 	.word	0xffffffff


	//   ....[33]....
        /*0320*/ 	.word	0xffffffff


	//   ....[34]....
        /*0324*/ 	.word	0xffffffff


	//   ....[35]....
        /*0328*/ 	.word	0xffffffff


	//   ....[36]....
        /*032c*/ 	.word	0xffffffff


	//   ....[37]....
        /*0330*/ 	.word	0xffffffff


	//   ....[38]....
        /*0334*/ 	.word	0xffffffff


	//   ....[39]....
        /*0338*/ 	.word	0xffffffff


	//   ....[40]....
        /*033c*/ 	.word	0xffffffff


	//   ....[41]....
        /*0340*/ 	.word	0xffffffff


	//   ....[42]....
        /*0344*/ 	.word	0xffffffff


	//   ....[43]....
        /*0348*/ 	.word	0xffffffff


	//----- nvinfo : EIATTR_COOP_GROUP_INSTR_OFFSETS
	.align		4
.L_314:
        /*034c*/ 	.byte	0x04, 0x28
        /*034e*/ 	.short	(.L_316 - .L_315)


	//   ....[0]....
.L_315:
        /*0350*/ 	.word	0x00000050


	//   ....[1]....
        /*0354*/ 	.word	0x000016f0


	//   ....[2]....
        /*0358*/ 	.word	0x00001700


	//   ....[3]....
        /*035c*/ 	.word	0x00001710


	//   ....[4]....
        /*0360*/ 	.word	0x00001730


	//   ....[5]....
        /*0364*/ 	.word	0x00001780


	//   ....[6]....
        /*0368*/ 	.word	0x000017a0


	//   ....[7]....
        /*036c*/ 	.word	0x00001810


	//   ....[8]....
        /*0370*/ 	.word	0x00001820


	//   ....[9]....
        /*0374*/ 	.word	0x00003600


	//   ....[10]....
        /*0378*/ 	.word	0x00003610


	//   ....[11]....
        /*037c*/ 	.word	0x00004230


	//   ....[12]....
        /*0380*/ 	.word	0x000042c0


	//   ....[13]....
        /*0384*/ 	.word	0x000042e0


	//   ....[14]....
        /*0388*/ 	.word	0x00004300


	//   ....[15]....
        /*038c*/ 	.word	0x000066f0


	//   ....[16]....
        /*0390*/ 	.word	0x000071c0


	//   ....[17]....
        /*0394*/ 	.word	0x000081f0


	//   ....[18]....
        /*0398*/ 	.word	0x00008390


	//   ....[19]....
        /*039c*/ 	.word	0x000083e0


	//   ....[20]....
        /*03a0*/ 	.word	0x00008470


	//   ....[21]....
        /*03a4*/ 	.word	0x0000c3b0


	//   ....[22]....
        /*03a8*/ 	.word	0x0000c420


	//   ....[23]....
        /*03ac*/ 	.word	0x0000c430


	//   ....[24]....
        /*03b0*/ 	.word	0x0000c450


	//   ....[25]....
        /*03b4*/ 	.word	0x0000e810


	//   ....[26]....
        /*03b8*/ 	.word	0x0000e860


	//   ....[27]....
        /*03bc*/ 	.word	0x0000e880


	//   ....[28]....
        /*03c0*/ 	.word	0x0000e8a0


	//   ....[29]....
        /*03c4*/ 	.word	0x0000f030


	//   ....[30]....
        /*03c8*/ 	.word	0x0000f480


	//   ....[31]....
        /*03cc*/ 	.word	0x0000f490


	//   ....[32]....
        /*03d0*/ 	.word	0x0000f4c0


	//   ....[33]....
        /*03d4*/ 	.word	0x0000f4e0


	//   ....[34]....
        /*03d8*/ 	.word	0x0000f5e0


	//   ....[35]....
        /*03dc*/ 	.word	0x0000f640


	//   ....[36]....
        /*03e0*/ 	.word	0x0000fbf0


	//   ....[37]....
        /*03e4*/ 	.word	0x0000fc00


	//   ....[38]....
        /*03e8*/ 	.word	0x00010390


	//   ....[39]....
        /*03ec*/ 	.word	0x00010470


	//   ....[40]....
        /*03f0*/ 	.word	0x000104d0


	//   ....[41]....
        /*03f4*/ 	.word	0x00010520


	//   ....[42]....
        /*03f8*/ 	.word	0x00010580


	//   ....[43]....
        /*03fc*/ 	.word	0x000105d0


	//----- nvinfo : EIATTR_EXIT_INSTR_OFFSETS
	.align		4
.L_316:
        /*0400*/ 	.byte	0x04, 0x1c
        /*0402*/ 	.short	(.L_318 - .L_317)


	//   ....[0]....
.L_317:
        /*0404*/ 	.word	0x000000a0


	//   ....[1]....
        /*0408*/ 	.word	0x00010430


	//----- nvinfo : EIATTR_MAX_THREADS
	.align		4
.L_318:
        /*040c*/ 	.byte	0x04, 0x05
        /*040e*/ 	.short	(.L_320 - .L_319)
.L_319:
        /*0410*/ 	.word	0x00000100
        /*0414*/ 	.word	0x00000001
        /*0418*/ 	.word	0x00000001


	//----- nvinfo : EIATTR_CRS_STACK_SIZE
	.align		4
.L_320:
        /*041c*/ 	.byte	0x04, 0x1e
        /*041e*/ 	.short	(.L_322 - .L_321)
.L_321:
        /*0420*/ 	.word	0x00000000
.L_322:


//--------------------- .nv.info._ZN7cutlass13device_kernelIN5flash19enable_sm80_to_sm89INS1_16FlashAttnFwdSm80INS1_25CollectiveMainloopFwdSm80ILi4ELi1ELb0EN4cute5tupleIJNS5_1CILi128EEENS7_ILi64EEES8_EEELi128ENS_10bfloat16_tEfNS_4arch4Sm80ELb0ELb0ELb1ELb0ELb0ELb0ELb1ELb1EEENS1_21CollectiveEpilogueFwdINS6_IJS8_S8_S9_EEENS6_IJNS7_ILi1EEESH_SH_EEESB_SD_Li128ELb0ELb1ELb1ELb0EEENS1_19SingleTileSchedulerILb0ELb1ELb1ELi128EEEEEEEEEvNT_6ParamsE --------------------------
	.section	.nv.info._ZN7cutlass13device_kernelIN5flash19enable_sm80_to_sm89INS1_16FlashAttnFwdSm80INS1_25CollectiveMainloopFwdSm80ILi4ELi1ELb0EN4cute5tupleIJNS5_1CILi128EEENS7_ILi64EEES8_EEELi128ENS_10bfloat16_tEfNS_4arch4Sm80ELb0ELb0ELb1ELb0ELb0ELb0ELb1ELb1EEENS1_21CollectiveEpilogueFwdINS6_IJS8_S8_S9_EEENS6_IJNS7_ILi1EEESH_SH_EEESB_SD_Li128ELb0ELb1ELb1ELb0EEENS1_19SingleTileSchedulerILb0ELb1ELb1ELi128EEEEEEEEEvNT_6ParamsE,"",@"SHT_CUDA_INFO"
	.sectionflags	@""
	.align	4


	//----- nvinfo : EIATTR_CUDA_API_VERSION
	.align		4
        /*0000*/ 	.byte	0x04, 0x37
        /*0002*/ 	.short	(.L_324 - .L_323)
.L_323:
        /*0004*/ 	.word	0x00000082


	//----- nvinfo : EIATTR_SW2861232_WAR
	.align		4
.L_324:
        /*0008*/ 	.byte	0x01, 0x35
	.zero		2


	//----- nvinfo : EIATTR_PARAM_CBANK
	.align		4
        /*000c*/ 	.byte	0x04, 0x0a
        /*000e*/ 	.short	(.L_326 - .L_325)
	.align		4
.L_325:
        /*0010*/ 	.word	index@(.nv.constant0._ZN7cutlass13device_kernelIN5flash19enable_sm80_to_sm89INS1_16FlashAttnFwdSm80INS1_25CollectiveMainloopFwdSm80ILi4ELi1ELb0EN4cute5tupleIJNS5_1CILi128EEENS7_ILi64EEES8_EEELi128ENS_10bfloat16_tEfNS_4arch4Sm80ELb0ELb0ELb1ELb0ELb0ELb0ELb1ELb1EEENS1_21CollectiveEpilogueFwdINS6_IJS8_S8_S9_EEENS6_IJNS7_ILi1EEESH_SH_EEESB_SD_Li128ELb0ELb1ELb1ELb0EEENS1_19SingleTileSchedulerILb0ELb1ELb1ELi128EEEEEEEEEvNT_6ParamsE)
        /*0014*/ 	.short	0x0160
        /*0016*/ 	.short	0x0418


	//----- nvinfo : EIATTR_CBANK_PARAM_SIZE
	.align		4
.L_326:
        /*0018*/ 	.byte	0x03, 0x19
        /*001a*/ 	.short	0x0418


	//----- nvinfo : EIATTR_KPARAM_INFO
	.align		4
        /*001c*/ 	.byte	0x04, 0x17
        /*001e*/ 	.short	(.L_328 - .L_327)
.L_327:
        /*0020*/ 	.word	0x00000000
        /*0024*/ 	.short	0x0000
        /*0026*/ 	.short	0x0000
        /*0028*/ 	.byte	0x00, 0xf0, 0x61, 0x10


	//----- nvinfo : EIATTR_MAXREG_COUNT
	.align		4
.L_328:
        /*002c*/ 	.byte	0x03, 0x1b
        /*002e*/ 	.short	0x00ff


	//----- nvinfo : EIATTR_NUM_BARRIERS
	.align		4
        /*0030*/ 	.byte	0x02, 0x4c
        /*0032*/ 	.byte	0x02
	.zero		1


	//----- nvinfo : EIATTR_ANNOTATIONS
	.align		4
        /*0034*/ 	.byte	0x04, 0x55
        /*0036*/ 	.short	(.L_330 - .L_329)


	//   ....[0]....
.L_329:
        /* <DEDUP_REMOVED lines=50> */
        /*034c*/ 	.byte	0x40, 0xbd, 0x00, 0x00


	//----- nvinfo : EIATTR_MERCURY_ISA_VERSION
	.align		4
.L_330:
        /*0350*/ 	.byte	0x03, 0x5f
        /*0352*/ 	.short	0x0000


	//----- nvinfo : EIATTR_INT_WARP_WIDE_INSTR_OFFSETS
	.align		4
        /*0354*/ 	.byte	0x04, 0x31
        /*0356*/ 	.short	(.L_332 - .L_331)


	//   ....[0]....
.L_331:
        /*0358*/ 	.word	0x00001ad0


	//----- nvinfo : EIATTR_COOP_GROUP_MASK_REGIDS
	.align		4
.L_332:
        /*035c*/ 	.byte	0x04, 0x29
        /*035e*/ 	.short	(.L_334 - .L_333)


	//   ....[0]....
.L_333:
        /*0360*/ 	.word	0xffffffff


	//   ....[1]....
        /*0364*/ 	.word	0xffffffff


	//   ....[2]....
        /*0368*/ 	.word	0xffffffff


	//   ....[3]....
        /*036c*/ 	.word	0xffffffff


	//   ....[4]....
        /*0370*/ 	.word	0xffffffff


	//   ....[5]....
        /*0374*/ 	.word	0xffffffff


	//   ....[6]....
        /*0378*/ 	.word	0xffffffff


	//   ....[7]....
        /*037c*/ 	.word	0xffffffff


	//   ....[8]....
        /*0380*/ 	.word	0xffffffff


	//   ....[9]....
        /*0384*/ 	.word	0xffffffff


	//   ....[10]....
        /*0388*/ 	.word	0xffffffff


	//   ....[11]....
        /*038c*/ 	.word	0xffffffff


	//   ....[12]....
        /*0390*/ 	.word	0xffffffff


	//   ....[13]....
        /*0394*/ 	.word	0xffffffff


	//   ....[14]....
        /*0398*/ 	.word	0xffffffff


	//   ....[15]....
        /*039c*/ 	.word	0xffffffff


	//   ....[16]....
        /*03a0*/ 	.word	0xffffffff


	//   ....[17]....
        /*03a4*/ 	.word	0xffffffff


	//   ....[18]....
        /*03a8*/ 	.word	0xffffffff


	//   ....[19]....
        /*03ac*/ 	.word	0xffffffff


	//   ....[20]....
        /*03b0*/ 	.word	0xffffffff


	//   ....[21]....
        /*03b4*/ 	.word	0xffffffff


	//   ....[22]....
        /*03b8*/ 	.word	0xffffffff


	//   ....[23]....
        /*03bc*/ 	.word	0xffffffff


	//   ....[24]....
        /*03c0*/ 	.word	0xffffffff


	//   ....[25]....
        /*03c4*/ 	.word	0xffffffff


	//   ....[26]....
        /*03c8*/ 	.word	0xffffffff


	//   ....[27]....
        /*03cc*/ 	.word	0xffffffff


	//   ....[28]....
        /*03d0*/ 	.word	0xffffffff


	//   ....[29]....
        /*03d4*/ 	.word	0xffffffff


	//   ....[30]....
        /*03d8*/ 	.word	0xffffffff


	//   ....[31]....
        /*03dc*/ 	.word	0xffffffff


	//   ....[32]....
        /*03e0*/ 	.word	0xffffffff


	//   ....[33]....
        /*03e4*/ 	.word	0xffffffff


	//   ....[34]....
        /*03e8*/ 	.word	0xffffffff


	//   ....[35]....
        /*03ec*/ 	.word	0xffffffff


	//   ....[36]....
        /*03f0*/ 	.word	0xffffffff


	//   ....[37]....
        /*03f4*/ 	.word	0xffffffff


	//   ....[38]....
        /*03f8*/ 	.word	0xffffffff


	//   ....[39]....
        /*03fc*/ 	.word	0xffffffff


	//   ....[40]....
        /*0400*/ 	.word	0xffffffff


	//   ....[41]....
        /*0404*/ 	.word	0xffffffff


	//   ....[42]....
        /*0408*/ 	.word	0xffffffff


	//   ....[43]....
        /*040c*/ 	.word	0xffffffff


	//   ....[44]....
        /*0410*/ 	.word	0xffffffff


	//   ....[45]....
        /*0414*/ 	.word	0xffffffff


	//   ....[46]....
        /*0418*/ 	.word	0xffffffff


	//   ....[47]....
        /*041c*/ 	.word	0xffffffff


	//   ....[48]....
        /*0420*/ 	.word	0xffffffff


	//   ....[49]....
        /*0424*/ 	.word	0xffffffff


	//   ....[50]....
        /*0428*/ 	.word	0xffffffff


	//   ....[51]....
        /*042c*/ 	.word	0xffffffff


	//   ....[52]....
        /*0430*/ 	.word	0xffffffff


	//   ....[53]....
        /*0434*/ 	.word	0xffffffff


	//   ....[54]....
        /*0438*/ 	.word	0xffffffff


	//   ....[55]....
        /*043c*/ 	.word	0xffffffff


	//   ....[56]....
        /*0440*/ 	.word	0xffffffff


	//----- nvinfo : EIATTR_COOP_GROUP_INSTR_OFFSETS
	.align		4
.L_334:
        /*0444*/ 	.byte	0x04, 0x28
        /*0446*/ 	.short	(.L_336 - .L_335)


	//   ....[0]....
.L_335:
        /*0448*/ 	.word	0x00000060


	//   ....[1]....
        /*044c*/ 	.word	0x00000f00


	//   ....[2]....
        /*0450*/ 	.word	0x00000f40


	//   ....[3]....
        /*0454*/ 	.word	0x000011a0


	//   ....[4]....
        /*0458*/ 	.word	0x000011d0


	//   ....[5]....
        /*045c*/ 	.word	0x000012b0


	//   ....[6]....
        /*0460*/ 	.word	0x000012e0


	//   ....[7]....
        /*0464*/ 	.word	0x000013c0


	//   ....[8]....
        /*0468*/ 	.word	0x000013f0


	//   ....[9]....
        /*046c*/ 	.word	0x000014d0


	//   ....[10]....
        /*0470*/ 	.word	0x00001500


	//   ....[11]....
        /*0474*/ 	.word	0x000015e0


	//   ....[12]....
        /*0478*/ 	.word	0x00001610


	//   ....[13]....
        /*047c*/ 	.word	0x000016f0


	//   ....[14]....
        /*0480*/ 	.word	0x00001720


	//   ....[15]....
        /*0484*/ 	.word	0x000017f0


	//   ....[16]....
        /*0488*/ 	.word	0x00001830


	//   ....[17]....
        /*048c*/ 	.word	0x000040a0


	//   ....[18]....
        /*0490*/ 	.word	0x000041b0


	//   ....[19]....
        /*0494*/ 	.word	0x000043c0


	//   ....[20]....
        /*0498*/ 	.word	0x000043e0


	//   ....[21]....
        /*049c*/ 	.word	0x000045a0


	//   ....[22]....
        /*04a0*/ 	.word	0x000047d0


	//   ....[23]....
        /*04a4*/ 	.word	0x00004810


	//   ....[24]....
        /*04a8*/ 	.word	0x00004a10


	//   ....[25]....
        /*04ac*/ 	.word	0x00008980


	//   ....[26]....
        /*04b0*/ 	.word	0x00008a50


	//   ....[27]....
        /*04b4*/ 	.word	0x00008c70


	//   ....[28]....
        /*04b8*/ 	.word	0x00008d30


	//   ....[29]....
        /*04bc*/ 	.word	0x00008e00


	//   ....[30]....
        /*04c0*/ 	.word	0x00008e30


	//   ....[31]....
        /*04c4*/ 	.word	0x00008fa0


	//   ....[32]....
        /*04c8*/ 	.word	0x00009440


	//   ....[33]....
        /*04cc*/ 	.word	0x0000bda0


	//   ....[34]....
        /*04d0*/ 	.word	0x0000bdb0


	//   ....[35]....
        /*04d4*/ 	.word	0x0000bdc0


	//   ....[36]....
        /*04d8*/ 	.word	0x0000bdd0


	//   ....[37]....
        /*04dc*/ 	.word	0x0000be00


	//   ....[38]....
        /*04e0*/ 	.word	0x0000be20


	//   ....[39]....
        /*04e4*/ 	.word	0x0000be40


	//   ....[40]....
        /*04e8*/ 	.word	0x0000be50


	//   ....[41]....
        /*04ec*/ 	.word	0x0000ced0


	//   ....[42]....
        /*04f0*/ 	.word	0x0000cf00


	//   ....[43]....
        /*04f4*/ 	.word	0x0000cf30


	//   ....[44]....
        /*04f8*/ 	.word	0x0000cf60


	//   ....[45]....
        /*04fc*/ 	.word	0x0000cfa0


	//   ....[46]....
        /*0500*/ 	.word	0x0000cfd0


	//   ....[47]....
        /*0504*/ 	.word	0x0000cff0


	//   ....[48]....
        /*0508*/ 	.word	0x0000d000


	//   ....[49]....
        /*050c*/ 	.word	0x0000d020


	//   ....[50]....
        /*0510*/ 	.word	0x0000d030


	//   ....[51]....
        /*0514*/ 	.word	0x0000d6e0


	//   ....[52]....
        /*0518*/ 	.word	0x0000d700


	//   ....[53]....
        /*051c*/ 	.word	0x0000dd00


	//   ....[54]....
        /*0520*/ 	.word	0x0000dd20


	//   ....[55]....
        /*0524*/ 	.word	0x0000e320


	//   ....[56]....
        /*0528*/ 	.word	0x0000e330


	//----- nvinfo : EIATTR_EXIT_INSTR_OFFSETS
	.align		4
.L_336:
        /*052c*/ 	.byte	0x04, 0x1c
        /*052e*/ 	.short	(.L_338 - .L_337)


	//   ....[0]....
.L_337:
        /*0530*/ 	.word	0x000001c0


	//   ....[1]....
        /*0534*/ 	.word	0x0000e340


	//   ....[2]....
        /*0538*/ 	.word	0x0000e8e0


	//   ....[3]....
        /*053c*/ 	.word	0x0000e930


	//   ....[4]....
        /*0540*/ 	.word	0x0000e960


	//   ....[5]....
        /*0544*/ 	.word	0x0000e9c0


	//   ....[6]....
        /*0548*/ 	.word	0x0000ec50


	//----- nvinfo : EIATTR_CTAIDZ_USED
	.align		4
.L_338:
        /*054c*/ 	.byte	0x01, 0x04
	.zero		2


	//----- nvinfo : EIATTR_MAX_THREADS
	.align		4
        /*0550*/ 	.byte	0x04, 0x05
        /*0552*/ 	.short	(.L_340 - .L_339)
.L_339:
        /*0554*/ 	.word	0x00000080
        /*0558*/ 	.word	0x00000001
        /*055c*/ 	.word	0x00000001


	//----- nvinfo : EIATTR_CRS_STACK_SIZE
	.align		4
.L_340:
        /*0560*/ 	.byte	0x04, 0x1e
        /*0562*/ 	.short	(.L_342 - .L_341)
.L_341:
        /*0564*/ 	.word	0x00000000
.L_342:


//--------------------- .nv.info._ZN7cutlass13device_kernelIN5flash19enable_sm80_to_sm89INS1_16FlashAttnFwdSm80INS1_25CollectiveMainloopFwdSm80ILi8ELi1ELb1EN4cute5tupleIJNS5_1CILi128EEENS7_ILi112EEES8_EEELi128ENS_10bfloat16_tEfNS_4arch4Sm80ELb0ELb0ELb1ELb1ELb0ELb0ELb1ELb1EEENS1_21CollectiveEpilogueFwdINS6_IJS8_S8_S9_EEENS6_IJNS7_ILi1EEESH_SH_EEESB_SD_Li256ELb1ELb1ELb1ELb0EEENS1_36VarlenDynamicPersistentTileSchedulerILi128ELi112ELi256ELi256ELb1ELb1ELb0ELb0ELb1ELb1EEEEEEEEEvNT_6ParamsE --------------------------
	.section	.nv.info._ZN7cutlass13device_kernelIN5flash19enable_sm80_to_sm89INS1_16FlashAttnFwdSm80INS1_25CollectiveMainloopFwdSm80ILi8ELi1ELb1EN4cute5tupleIJNS5_1CILi128EEENS7_ILi112EEES8_EEELi128ENS_10bfloat16_tEfNS_4arch4Sm80ELb0ELb0ELb1ELb1ELb0ELb0ELb1ELb1EEENS1_21CollectiveEpilogueFwdINS6_IJS8_S8_S9_EEENS6_IJNS7_ILi1EEESH_SH_EEESB_SD_Li256ELb1ELb1ELb1ELb0EEENS1_36VarlenDynamicPersistentTileSchedulerILi128ELi112ELi256ELi256ELb1ELb1ELb0ELb0ELb1ELb1EEEEEEEEEvNT_6ParamsE,"",@"SHT_CUDA_INFO"
	.sectionflags	@""
	.align	4


	//----- nvinfo : EIATTR_CUDA_API_VERSION
	.align		4
        /*0000*/ 	.byte	0x04, 0x37
        /*0002*/ 	.short	(.L_344 - .L_343)
.L_343:
        /*0004*/ 	.word	0x00000082


	//----- nvinfo : EIATTR_SW2861232_WAR
	.align		4
.L_344:
        /*0008*/ 	.byte	0x01, 0x35
	.zero		2


	//----- nvinfo : EIATTR_PARAM_CBANK
	.align		4
        /*000c*/ 	.byte	0x04, 0x0a
        /*000e*/ 	.short	(.L_346 - .L_345)
	.align		4
.L_345:
        /*0010*/ 	.word	index@(.nv.constant0._ZN7cutlass13device_kernelIN5flash19enable_sm80_to_sm89INS1_16FlashAttnFwdSm80INS1_25CollectiveMainloopFwdSm80ILi8ELi1ELb1EN4cute5tupleIJNS5_1CILi128EEENS7_ILi112EEES8_EEELi128ENS_10bfloat16_tEfNS_4arch4Sm80ELb0ELb0ELb1ELb1ELb0ELb0ELb1ELb1EEENS1_21CollectiveEpilogueFwdINS6_IJS8_S8_S9_EEENS6_IJNS7_ILi1EEESH_SH_EEESB_SD_Li256ELb1ELb1ELb1ELb0EEENS1_36VarlenDynamicPersistentTileSchedulerILi128ELi112ELi256ELi256ELb1ELb1ELb0ELb0ELb1ELb1EEEEEEEEEvNT_6ParamsE)
        /*0014*/ 	.short	0x0160
        /*0016*/ 	.short	0x0438


	//----- nvinfo : EIATTR_CBANK_PARAM_SIZE
	.align		4
.L_346:
        /*0018*/ 	.byte	0x03, 0x19
        /*001a*/ 	.short	0x0438


	//----- nvinfo : EIATTR_KPARAM_INFO
	.align		4
        /*001c*/ 	.byte	0x04, 0x17
        /*001e*/ 	.short	(.L_348 - .L_347)
.L_347:
        /*0020*/ 	.word	0x00000000
        /*0024*/ 	.short	0x0000
        /*0026*/ 	.short	0x0000
        /*0028*/ 	.byte	0x00, 0xf0, 0xe1, 0x10


	//----- nvinfo : EIATTR_MAXREG_COUNT
	.align		4
.L_348:
        /*002c*/ 	.byte	0x03, 0x1b
        /*002e*/ 	.short	0x00ff


	//----- nvinfo : EIATTR_NUM_BARRIERS
	.align		4
        /*0030*/ 	.byte	0x02, 0x4c
        /*0032*/ 	.byte	0x06
	.zero		1


	//----- nvinfo : EIATTR_ANNOTATIONS
	.align		4
        /*0034*/ 	.byte	0x04, 0x55
        /*0036*/ 	.short	(.L_350 - .L_349)


	//   ....[0]....
.L_349:
        /* <DEDUP_REMOVED lines=66> */


	//----- nvinfo : EIATTR_MERCURY_ISA_VERSION
	.align		4
.L_350:
        /*0448*/ 	.byte	0x03, 0x5f
        /*044a*/ 	.short	0x0000


	//----- nvinfo : EIATTR_INT_WARP_WIDE_INSTR_OFFSETS
	.align		4
        /*044c*/ 	.byte	0x04, 0x31
        /*044e*/ 	.short	(.L_352 - .L_351)


	//   ....[0]....
.L_351:
        /*0450*/ 	.word	0x0000a3e0


	//   ....[1]....
        /*0454*/ 	.word	0x0000a460


	//----- nvinfo : EIATTR_COOP_GROUP_MASK_REGIDS
	.align		4
.L_352:
        /*0458*/ 	.byte	0x04, 0x29
        /*045a*/ 	.short	(.L_354 - .L_353)


	//   ....[0]....
.L_353:
        /*045c*/ 	.word	0xffffffff


	//   ....[1]....
        /*0460*/ 	.word	0xffffffff


	//   ....[2]....
        /*0464*/ 	.word	0xffffffff


	//   ....[3]....
        /*0468*/ 	.word	0xffffffff


	//   ....[4]....
        /*046c*/ 	.word	0xffffffff


	//   ....[5]....
        /*0470*/ 	.word	0xffffffff


	//   ....[6]....
        /*0474*/ 	.word	0xffffffff


	//   ....[7]....
        /*0478*/ 	.word	0xffffffff


	//   ....[8]....
        /*047c*/ 	.word	0xffffffff


	//   ....[9]....
        /*0480*/ 	.word	0xffffffff


	//   ....[10]....
        /*0484*/ 	.word	0xffffffff


	//   ....[11]....
        /*0488*/ 	.word	0xffffffff


	//   ....[12]....
        /*048c*/ 	.word	0xffffffff


	//   ....[13]....
        /*0490*/ 	.word	0xffffffff


	//   ....[14]....
        /*0494*/ 	.word	0xffffffff


	//   ....[15]....
        /*0498*/ 	.word	0xffffffff


	//   ....[16]....
        /*049c*/ 	.word	0xffffffff


	//   ....[17]....
        /*04a0*/ 	.word	0xffffffff


	//   ....[18]....
        /*04a4*/ 	.word	0xffffffff


	//   ....[19]....
        /*04a8*/ 	.word	0xffffffff


	//   ....[20]....
        /*04ac*/ 	.word	0xffffffff


	//   ....[21]....
        /*04b0*/ 	.word	0xffffffff


	//   ....[22]....
        /*04b4*/ 	.word	0xffffffff


	//   ....[23]....
        /*04b8*/ 	.word	0xffffffff


	//   ....[24]....
        /*04bc*/ 	.word	0xffffffff


	//   ....[25]....
        /*04c0*/ 	.word	0xffffffff


	//   ....[26]....
        /*04c4*/ 	.word	0xffffffff


	//   ....[27]....
        /*04c8*/ 	.word	0xffffffff


	//   ....[28]....
        /*04cc*/ 	.word	0xffffffff


	//   ....[29]....
        /*04d0*/ 	.word	0xffffffff


	//   ....[30]....
        /*04d4*/ 	.word	0xffffffff


	//   ....[31]....
        /*04d8*/ 	.word	0xffffffff


	//   ....[32]....
        /*04dc*/ 	.word	0xffffffff


	//   ....[33]....
        /*04e0*/ 	.word	0xffffffff


	//   ....[34]....
        /*04e4*/ 	.word	0xffffffff


	//   ....[35]....
        /*04e8*/ 	.word	0xffffffff


	//   ....[36]....
        /*04ec*/ 	.word	0xffffffff


	//   ....[37]....
        /*04f0*/ 	.word	0xffffffff


	//   ....[38]....
        /*04f4*/ 	.word	0xffffffff


	//   ....[39]....
        /*04f8*/ 	.word	0xffffffff


	//   ....[40]....
        /*04fc*/ 	.word	0xffffffff


	//   ....[41]....
        /*0500*/ 	.word	0xffffffff


	//   ....[42]....
        /*0504*/ 	.word	0xffffffff


	//   ....[43]....
        /*0508*/ 	.word	0xffffffff


	//   ....[44]....
        /*050c*/ 	.word	0xffffffff


	//   ....[45]....
        /*0510*/ 	.word	0xffffffff


	//   ....[46]....
        /*0514*/ 	.word	0xffffffff


	//   ....[47]....
        /*0518*/ 	.word	0xffffffff


	//   ....[48]....
        /*051c*/ 	.word	0xffffffff


	//   ....[49]....
        /*0520*/ 	.word	0xffffffff


	//   ....[50]....
        /*0524*/ 	.word	0xffffffff


	//   ....[51]....
        /*0528*/ 	.word	0xffffffff


	//   ....[52]....
        /*052c*/ 	.word	0xffffffff


	//   ....[53]....
        /*0530*/ 	.word	0xffffffff


	//   ....[54]....
        /*0534*/ 	.word	0xffffffff


	//   ....[55]....
        /*0538*/ 	.word	0xffffffff


	//   ....[56]....
        /*053c*/ 	.word	0xffffffff


	//   ....[57]....
        /*0540*/ 	.word	0xffffffff


	//   ....[58]....
        /*0544*/ 	.word	0xffffffff


	//   ....[59]....
        /*0548*/ 	.word	0xffffffff


	//   ....[60]....
        /*054c*/ 	.word	0xffffffff


	//   ....[61]....
        /*0550*/ 	.word	0xffffffff


	//   ....[62]....
        /*0554*/ 	.word	0xffffffff


	//   ....[63]....
        /*0558*/ 	.word	0xffffffff


	//   ....[64]....
        /*055c*/ 	.word	0xffffffff


	//   ....[65]....
        /*0560*/ 	.word	0xffffffff


	//   ....[66]....
        /*0564*/ 	.word	0xffffffff


	//   ....[67]....
        /*0568*/ 	.word	0xffffffff


	//   ....[68]....
        /*056c*/ 	.word	0xffffffff


	//   ....[69]....
        /*0570*/ 	.word	0xffffffff


	//   ....[70]....
        /*0574*/ 	.word	0xffffffff


	//   ....[71]....
        /*0578*/ 	.word	0xffffffff


	//   ....[72]....
        /*057c*/ 	.word	0xffffffff


	//   ....[73]....
        /*0580*/ 	.word	0xffffffff


	//   ....[74]....
        /*0584*/ 	.word	0xffffffff


	//   ....[75]....
        /*0588*/ 	.word	0xffffffff


	//   ....[76]....
        /*058c*/ 	.word	0xffffffff


	//   ....[77]....
        /*0590*/ 	.word	0xffffffff


	//   ....[78]....
        /*0594*/ 	.word	0xffffffff


	//   ....[79]....
        /*0598*/ 	.word	0xffffffff


	//   ....[80]....
        /*059c*/ 	.word	0xffffffff


	//   ....[81]....
        /*05a0*/ 	.word	0xffffffff


	//   ....[82]....
        /*05a4*/ 	.word	0xffffffff


	//   ....[83]....
        /*05a8*/ 	.word	0xffffffff


	//   ....[84]....
        /*05ac*/ 	.word	0xffffffff


	//   ....[85]....
        /*05b0*/ 	.word	0xffffffff


	//   ....[86]....
        /*05b4*/ 	.word	0xffffffff


	//   ....[87]....
        /*05b8*/ 	.word	0xffffffff


	//   ....[88]....
        /*05bc*/ 	.word	0xffffffff


	//   ....[89]....
        /*05c0*/ 	.word	0xffffffff


	//   ....[90]....
        /*05c4*/ 	.word	0xffffffff


	//   ....[91]....
        /*05c8*/ 	.word	0xffffffff


	//   ....[92]....
        /*05cc*/ 	.word	0xffffffff


	//   ....[93]....
        /*05d0*/ 	.word	0xffffffff


	//   ....[94]....
        /*05d4*/ 	.word	0xffffffff


	//   ....[95]....
        /*05d8*/ 	.word	0xffffffff


	//   ....[96]....
        /*05dc*/ 	.word	0xffffffff


	//   ....[97]....
        /*05e0*/ 	.word	0xffffffff


	//   ....[98]....
        /*05e4*/ 	.word	0xffffffff


	//   ....[99]....
        /*05e8*/ 	.word	0xffffffff


	//   ....[100]....
        /*05ec*/ 	.word	0xffffffff


	//   ....[101]....
        /*05f0*/ 	.word	0xffffffff


	//   ....[102]....
        /*05f4*/ 	.word	0xffffffff


	//   ....[103]....
        /*05f8*/ 	.word	0xffffffff


	//   ....[104]....
        /*05fc*/ 	.word	0xffffffff


	//   ....[105]....
        /*0600*/ 	.word	0xffffffff


	//   ....[106]....
        /*0604*/ 	.word	0xffffffff


	//   ....[107]....
        /*0608*/ 	.word	0xffffffff


	//   ....[108]....
        /*060c*/ 	.word	0xffffffff


	//   ....[109]....
        /*0610*/ 	.word	0xffffffff


	//   ....[110]....
        /*0614*/ 	.word	0xffffffff


	//   ....[111]....
        /*0618*/ 	.word	0xffffffff


	//   ....[112]....
        /*061c*/ 	.word	0xffffffff


	//   ....[113]....
        /*0620*/ 	.word	0xffffffff


	//   ....[114]....
        /*0624*/ 	.word	0xffffffff


	//   ....[115]....
        /*0628*/ 	.word	0xffffffff


	//   ....[116]....
        /*062c*/ 	.word	0xffffffff


	//   ....[117]....
        /*0630*/ 	.word	0xffffffff


	//   ....[118]....
        /*0634*/ 	.word	0xffffffff


	//   ....[119]....
        /*0638*/ 	.word	0xffffffff


	//   ....[120]....
        /*063c*/ 	.word	0xffffffff


	//   ....[121]....
        /*0640*/ 	.word	0xffffffff


	//   ....[122]....
        /*0644*/ 	.word	0xffffffff


	//   ....[123]....
        /*0648*/ 	.word	0xffffffff


	//   ....[124]....
        /*064c*/ 	.word	0xffffffff


	//   ....[125]....
        /*0650*/ 	.word	0xffffffff


	//   ....[126]....
        /*0654*/ 	.word	0xffffffff


	//   ....[127]....
        /*0658*/ 	.word	0xffffffff


	//   ....[128]....
        /*065c*/ 	.word	0xffffffff


	//   ....[129]....
        /*0660*/ 	.word	0xffffffff


	//   ....[130]....
        /*0664*/ 	.word	0xffffffff


	//----- nvinfo : EIATTR_COOP_GROUP_INSTR_OFFSETS
	.align		4
.L_354:
        /*0668*/ 	.byte	0x04, 0x28
        /*066a*/ 	.short	(.L_356 - .L_355)


	//   ....[0]....
.L_355:
        /*066c*/ 	.word	0x00000050


	//   ....[1]....
        /*0670*/ 	.word	0x00000200


	//   ....[2]....
        /*0674*/ 	.word	0x00000230


	//   ....[3]....
        /*0678*/ 	.word	0x00000260


	//   ....[4]....
        /*067c*/ 	.word	0x00000290


	//   ....[5]....
        /*0680*/ 	.word	0x000002c0


	//   ....[6]....
        /*0684*/ 	.word	0x000002f0


	//   ....[7]....
        /*0688*/ 	.word	0x00000460


	//   ....[8]....
        /*068c*/ 	.word	0x000004a0


	//   ....[9]....
        /*0690*/ 	.word	0x000004d0


	//   ....[10]....
        /*0694*/ 	.word	0x00000500


	//   ....[11]....
        /*0698*/ 	.word	0x00000530


	//   ....[12]....
        /*069c*/ 	.word	0x00000560


	//   ....[13]....
        /*06a0*/ 	.word	0x000005f0


	//   ....[14]....
        /*06a4*/ 	.word	0x00000620


	//   ....[15]....
        /*06a8*/ 	.word	0x00000630


	//   ....[16]....
        /*06ac*/ 	.word	0x000006a0


	//   ....[17]....
        /*06b0*/ 	.word	0x00002070


	//   ....[18]....
        /*06b4*/ 	.word	0x00002090


	//   ....[19]....
        /*06b8*/ 	.word	0x000020b0


	//   ....[20]....
        /*06bc*/ 	.word	0x000020e0


	//   ....[21]....
        /*06c0*/ 	.word	0x00002100


	//   ....[22]....
        /*06c4*/ 	.word	0x00002110


	//   ....[23]....
        /*06c8*/ 	.word	0x00002140


	//   ....[24]....
        /*06cc*/ 	.word	0x00002180


	//   ....[25]....
        /*06d0*/ 	.word	0x00004a60


	//   ....[26]....
        /*06d4*/ 	.word	0x00004b00


	//   ....[27]....
        /*06d8*/ 	.word	0x00004b20


	//   ....[28]....
        /*06dc*/ 	.word	0x00004b40


	//   ....[29]....
        /*06e0*/ 	.word	0x00008160


	//   ....[30]....
        /*06e4*/ 	.word	0x00008180


	//   ....[31]....
        /*06e8*/ 	.word	0x000081b0


	//   ....[32]....
        /*06ec*/ 	.word	0x000081c0


	//   ....[33]....
        /*06f0*/ 	.word	0x00009dc0


	//   ....[34]....
        /*06f4*/ 	.word	0x00009dd0


	//   ....[35]....
        /*06f8*/ 	.word	0x00009e00


	//   ....[36]....
        /*06fc*/ 	.word	0x00009e10


	//   ....[37]....
        /*0700*/ 	.word	0x0000aee0


	//   ....[38]....
        /*0704*/ 	.word	0x0000aef0


	//   ....[39]....
        /*0708*/ 	.word	0x0000af10


	//   ....[40]....
        /*070c*/ 	.word	0x0000af20


	//   ....[41]....
        /*0710*/ 	.word	0x0000b2e0


	//   ....[42]....
        /*0714*/ 	.word	0x0000b300


	//   ....[43]....
        /*0718*/ 	.word	0x0000b400


	//   ....[44]....
        /*071c*/ 	.word	0x0000b410


	//   ....[45]....
        /*0720*/ 	.word	0x0000b520


	//   ....[46]....
        /*0724*/ 	.word	0x0000b540


	//   ....[47]....
        /*0728*/ 	.word	0x0000b650


	//   ....[48]....
        /*072c*/ 	.word	0x0000b660


	//   ....[49]....
        /*0730*/ 	.word	0x0000b970


	//   ....[50]....
        /*0734*/ 	.word	0x0000b990


	//   ....[51]....
        /*0738*/ 	.word	0x0000bfe0


	//   ....[52]....
        /*073c*/ 	.word	0x0000bff0


	//   ....[53]....
        /*0740*/ 	.word	0x0000cc20


	//   ....[54]....
        /*0744*/ 	.word	0x0000cc40


	//   ....[55]....
        /*0748*/ 	.word	0x0000cd50


	//   ....[56]....
        /*074c*/ 	.word	0x0000cd60


	//   ....[57]....
        /*0750*/ 	.word	0x0000ce70


	//   ....[58]....
        /*0754*/ 	.word	0x0000ce90


	//   ....[59]....
        /*0758*/ 	.word	0x0000cfa0


	//   ....[60]....
        /*075c*/ 	.word	0x0000cfb0


	//   ....[61]....
        /*0760*/ 	.word	0x0000d180


	//   ....[62]....
        /*0764*/ 	.word	0x0000d1a0


	//   ....[63]....
        /*0768*/ 	.word	0x0000d2d0


	//   ....[64]....
        /*076c*/ 	.word	0x0000d310


	//   ....[65]....
        /*0770*/ 	.word	0x0000d340


	//   ....[66]....
        /*0774*/ 	.word	0x0000d370


	//   ....[67]....
        /*0778*/ 	.word	0x0000d3a0


	//   ....[68]....
        /*077c*/ 	.word	0x0000d3d0


	//   ....[69]....
        /*0780*/ 	.word	0x0000d530


	//   ....[70]....
        /*0784*/ 	.word	0x0000d570


	//   ....[71]....
        /*0788*/ 	.word	0x0000d5a0


	//   ....[72]....
        /*078c*/ 	.word	0x0000d5d0


	//   ....[73]....
        /*0790*/ 	.word	0x0000d600


	//   ....[74]....
        /*0794*/ 	.word	0x0000d630


	//   ....[75]....
        /*0798*/ 	.word	0x0000d6c0


	//   ....[76]....
        /*079c*/ 	.word	0x0000d6f0


	//   ....[77]....
        /*07a0*/ 	.word	0x0000d700


	//   ....[78]....
        /*07a4*/ 	.word	0x0000d760


	//   ....[79]....
        /*07a8*/ 	.word	0x0000dd40


	//   ....[80]....
        /*07ac*/ 	.word	0x0000dda0


	//   ....[81]....
        /*07b0*/ 	.word	0x0000ddf0


	//   ....[82]....
        /*07b4*/ 	.word	0x0000de40


	//   ....[83]....
        /*07b8*/ 	.word	0x0000de90


	//   ....[84]....
        /*07bc*/ 	.word	0x0000df00


	//   ....[85]....
        /*07c0*/ 	.word	0x0000df40


	//   ....[86]....
        /*07c4*/ 	.word	0x0000dfb0


	//   ....[87]....
        /*07c8*/ 	.word	0x0000e020


	//   ....[88]....
        /*07cc*/ 	.word	0x0000e080


	//   ....[89]....
        /*07d0*/ 	.word	0x0000e100


	//   ....[90]....
        /*07d4*/ 	.word	0x0000e160


	//   ....[91]....
        /*07d8*/ 	.word	0x0000e1b0


	//   ....[92]....
        /*07dc*/ 	.word	0x0000e210


	//   ....[93]....
        /*07e0*/ 	.word	0x0000e280


	//   ....[94]....
        /*07e4*/ 	.word	0x0000e2f0


	//   ....[95]....
        /*07e8*/ 	.word	0x0000e350


	//   ....[96]....
        /*07ec*/ 	.word	0x0000e3b0


	//   ....[97]....
        /*07f0*/ 	.word	0x0000e410


	//   ....[98]....
        /*07f4*/ 	.word	0x0000e480


	//   ....[99]....
        /*07f8*/ 	.word	0x0000e4e0


	//   ....[100]....
        /*07fc*/ 	.word	0x0000e540


	//   ....[101]....
        /*0800*/ 	.word	0x0000e5a0


	//   ....[102]....
        /*0804*/ 	.word	0x0000e610


	//   ....[103]....
        /*0808*/ 	.word	0x0000e670


	//   ....[104]....
        /*080c*/ 	.word	0x0000e6d0


	//   ....[105]....
        /*0810*/ 	.word	0x0000e730


	//   ....[106]....
        /*0814*/ 	.word	0x0000e7a0


	//   ....[107]....
        /*0818*/ 	.word	0x0000e800


	//   ....[108]....
        /*081c*/ 	.word	0x0000e860


	//   ....[109]....
        /*0820*/ 	.word	0x0000e8c0


	//   ....[110]....
        /*0824*/ 	.word	0x0000e930


	//   ....[111]....
        /*0828*/ 	.word	0x0000e990


	//   ....[112]....
        /*082c*/ 	.word	0x0000e9f0


	//   ....[113]....
        /*0830*/ 	.word	0x0000ea50


	//   ....[114]....
        /*0834*/ 	.word	0x0000eac0


	//   ....[115]....
        /*0838*/ 	.word	0x0000eb10


	//   ....[116]....
        /*083c*/ 	.word	0x0000eb50


	//   ....[117]....
        /*0840*/ 	.word	0x0000eba0


	//   ....[118]....
        /*0844*/ 	.word	0x0000ebf0


	//   ....[119]....
        /*0848*/ 	.word	0x0000ec40


	//   ....[120]....
        /*084c*/ 	.word	0x0000ecb0


	//   ....[121]....
        /*0850*/ 	.word	0x0000ecf0


	//   ....[122]....
        /*0854*/ 	.word	0x0000ed40


	//   ....[123]....
        /*0858*/ 	.word	0x0000ed90


	//   ....[124]....
        /*085c*/ 	.word	0x0000ede0


	//   ....[125]....
        /*0860*/ 	.word	0x0000ee30


	//   ....[126]....
        /*0864*/ 	.word	0x0000eea0


	//   ....[127]....
        /*0868*/ 	.word	0x0000eee0


	//   ....[128]....
        /*086c*/ 	.word	0x0000ef50


	//   ....[129]....
        /*0870*/ 	.word	0x0000efb0


	//   ....[130]....
        /*0874*/ 	.word	0x0000f010


	//----- nvinfo : EIATTR_EXIT_INSTR_OFFSETS
	.align		4
.L_356:
        /*0878*/ 	.byte	0x04, 0x1c
        /*087a*/ 	.short	(.L_358 - .L_357)


	//   ....[0]....
.L_357:
        /*087c*/ 	.word	0x00000c10


	//   ....[1]....
        /*0880*/ 	.word	0x0000dd00


	//----- nvinfo : EIATTR_MAX_THREADS
	.align		4
.L_358:
        /*0884*/ 	.byte	0x04, 0x05
        /*0886*/ 	.short	(.L_360 - .L_359)
.L_359:
        /*0888*/ 	.word	0x00000100
        /*088c*/ 	.word	0x00000001
        /*0890*/ 	.word	0x00000001


	//----- nvinfo : EIATTR_CRS_STACK_SIZE
	.align		4
.L_360:
        /*0894*/ 	.byte	0x04, 0x1e
        /*0896*/ 	.short	(.L_362 - .L_361)
.L_361:
        /*0898*/ 	.word	0x00000000
.L_362:


//--------------------- .nv.info._ZN7cutlass13device_kernelIN5flash19enable_sm80_to_sm89INS1_16FlashAttnFwdSm80INS1_25CollectiveMainloopFwdSm80ILi8ELi1ELb1EN4cute5tupleIJNS5_1CILi128EEENS7_ILi112EEES8_EEELi128ENS_10bfloat16_tEfNS_4arch4Sm80ELb0ELb0ELb1ELb1ELb0ELb1ELb1ELb1EEENS1_21CollectiveEpilogueFwdINS6_IJS8_S8_S9_EEENS6_IJNS7_ILi1EEESH_SH_EEESB_SD_Li256ELb1ELb1ELb1ELb0EEENS1_36VarlenDynamicPersistentTileSchedulerILi128ELi112ELi256ELi256ELb1ELb1ELb0ELb0ELb1ELb1EEEEEEEEEvNT_6ParamsE --------------------------
	.section	.nv.info._ZN7cutlass13device_kernelIN5flash19enable_sm80_to_sm89INS1_16FlashAttnFwdSm80INS1_25CollectiveMainloopFwdSm80ILi8ELi1ELb1EN4cute5tupleIJNS5_1CILi128EEENS7_ILi112EEES8_EEELi128ENS_10bfloat16_tEfNS_4arch4Sm80ELb0ELb0ELb1ELb1ELb0ELb1ELb1ELb1EEENS1_21CollectiveEpilogueFwdINS6_IJS8_S8_S9_EEENS6_IJNS7_ILi1EEESH_SH_EEESB_SD_Li256ELb1ELb1ELb1ELb0EEENS1_36VarlenDynamicPersistentTileSchedulerILi128ELi112ELi256ELi256ELb1ELb1ELb0ELb0ELb1ELb1EEEEEEEEEvNT_6ParamsE,"",@"SHT_CUDA_INFO"
	.sectionflags	@""
	.align	4


	//----- nvinfo : EIATTR_CUDA_API_VERSION
	.align		4
        /*0000*/ 	.byte	0x04, 0x37
        /*0002*/ 	.short	(.L_364 - .L_363)
.L_363:
        /*0004*/ 	.word	0x00000082


	//----- nvinfo : EIATTR_SW2861232_WAR
	.align		4
.L_364:
        /*0008*/ 	.byte	0x01, 0x35
	.zero		2


	//----- nvinfo : EIATTR_PARAM_CBANK
	.align		4
        /*000c*/ 	.byte	0x04, 0x0a
        /*000e*/ 	.short	(.L_366 - .L_365)
	.align		4
.L_365:
        /*0010*/ 	.word	index@(.nv.constant0._ZN7cutlass13device_kernelIN5flash19enable_sm80_to_sm89INS1_16FlashAttnFwdSm80INS1_25CollectiveMainloopFwdSm80ILi8ELi1ELb1EN4cute5tupleIJNS5_1CILi128EEENS7_ILi112EEES8_EEELi128ENS_10bfloat16_tEfNS_4arch4Sm80ELb0ELb0ELb1ELb1ELb0ELb1ELb1ELb1EEENS1_21CollectiveEpilogueFwdINS6_IJS8_S8_S9_EEENS6_IJNS7_ILi1EEESH_SH_EEESB_SD_Li256ELb1ELb1ELb1ELb0EEENS1_36VarlenDynamicPersistentTileSchedulerILi128ELi112ELi256ELi256ELb1ELb1ELb0ELb0ELb1ELb1EEEEEEEEEvNT_6ParamsE)
        /*0014*/ 	.short	0x0160
        /*0016*/ 	.short	0x0438


	//----- nvinfo : EIATTR_CBANK_PARAM_SIZE
	.align		4
.L_366:
        /*0018*/ 	.byte	0x03, 0x19
        /*001a*/ 	.short	0x0438


	//----- nvinfo : EIATTR_KPARAM_INFO
	.align		4
        /*001c*/ 	.byte	0x04, 0x17
        /*001e*/ 	.short	(.L_368 - .L_367)
.L_367:
        /*0020*/ 	.word	0x00000000
        /*0024*/ 	.short	0x0000
        /*0026*/ 	.short	0x0000
        /*0028*/ 	.byte	0x00, 0xf0, 0xe1, 0x10


	//----- nvinfo : EIATTR_MAXREG_COUNT
	.align		4
.L_368:
        /*002c*/ 	.byte	0x03, 0x1b
        /*002e*/ 	.short	0x00ff


	//----- nvinfo : EIATTR_NUM_BARRIERS
	.align		4
        /*0030*/ 	.byte	0x02, 0x4c
        /*0032*/ 	.byte	0x06
	.zero		1


	//----- nvinfo : EIATTR_ANNOTATIONS
	.align		4
        /*0034*/ 	.byte	0x04, 0x55
        /*0036*/ 	.short	(.L_370 - .L_369)


	//   ....[0]....
.L_369:
        /* <DEDUP_REMOVED lines=51> */


	//----- nvinfo : EIATTR_MERCURY_ISA_VERSION
	.align		4
.L_370:
        /*0358*/ 	.byte	0x03, 0x5f
        /*035a*/ 	.short	0x0000


	//----- nvinfo : EIATTR_INT_WARP_WIDE_INSTR_OFFSETS
	.align		4
        /*035c*/ 	.byte	0x04, 0x31
        /*035e*/ 	.short	(.L_372 - .L_371)


	//   ....[0]....
.L_371:
        /*0360*/ 	.word	0x00014e00


	//   ....[1]....
        /*0364*/ 	.word	0x00014e80


	//----- nvinfo : EIATTR_COOP_GROUP_MASK_REGIDS
	.align		4
.L_372:
        /*0368*/ 	.byte	0x04, 0x29
        /*036a*/ 	.short	(.L_374 - .L_373)


	//   ....[0]....
.L_373:
        /*036c*/ 	.word	0xffffffff


	//   ....[1]....
        /*0370*/ 	.word	0xffffffff


	//   ....[2]....
        /*0374*/ 	.word	0xffffffff


	//   ....[3]....
        /*0378*/ 	.word	0xffffffff


	//   ....[4]....
        /*037c*/ 	.word	0xffffffff


	//   ....[5]....
        /*0380*/ 	.word	0xffffffff


	//   ....[6]....
        /*0384*/ 	.word	0xffffffff


	//   ....[7]....
        /*0388*/ 	.word	0xffffffff


	//   ....[8]....
        /*038c*/ 	.word	0xffffffff


	//   ....[9]....
        /*0390*/ 	.word	0xffffffff


	//   ....[10]....
        /*0394*/ 	.word	0xffffffff


	//   ....[11]....
        /*0398*/ 	.word	0xffffffff


	//   ....[12]....
        /*039c*/ 	.word	0xffffffff


	//   ....[13]....
        /*03a0*/ 	.word	0xffffffff


	//   ....[14]....
        /*03a4*/ 	.word	0xffffffff


	//   ....[15]....
        /*03a8*/ 	.word	0xffffffff


	//   ....[16]....
        /*03ac*/ 	.word	0xffffffff


	//   ....[17]....
        /*03b0*/ 	.word	0xffffffff


	//   ....[18]....
        /*03b4*/ 	.word	0xffffffff


	//   ....[19]....
        /*03b8*/ 	.word	0xffffffff


	//   ....[20]....
        /*03bc*/ 	.word	0xffffffff


	//   ....[21]....
        /*03c0*/ 	.word	0xffffffff


	//   ....[22]....
        /*03c4*/ 	.word	0xffffffff


	//   ....[23]....
        /*03c8*/ 	.word	0xffffffff


	//   ....[24]....
        /*03cc*/ 	.word	0xffffffff


	//   ....[25]....
        /*03d0*/ 	.word	0xffffffff


	//   ....[26]....
        /*03d4*/ 	.word	0xffffffff


	//   ....[27]....
        /*03d8*/ 	.word	0xffffffff


	//   ....[28]....
        /*03dc*/ 	.word	0xffffffff


	//   ....[29]....
        /*03e0*/ 	.word	0xffffffff


	//   ....[30]....
        /*03e4*/ 	.word	0xffffffff


	//   ....[31]....
        /*03e8*/ 	.word	0xffffffff


	//   ....[32]....
        /*03ec*/ 	.word	0xffffffff


	//   ....[33]....
        /*03f0*/ 	.word	0xffffffff


	//   ....[34]....
        /*03f4*/ 	.word	0xffffffff


	//   ....[35]....
        /*03f8*/ 	.word	0xffffffff


	//   ....[36]....
        /*03fc*/ 	.word	0xffffffff


	//   ....[37]....
        /*0400*/ 	.word	0xffffffff


	//   ....[38]....
        /*0404*/ 	.word	0xffffffff


	//   ....[39]....
        /*0408*/ 	.word	0xffffffff


	//   ....[40]....
        /*040c*/ 	.word	0xffffffff


	//   ....[41]....
        /*0410*/ 	.word	0xffffffff


	//   ....[42]....
        /*0414*/ 	.word	0xffffffff


	//   ....[43]....
        /*0418*/ 	.word	0xffffffff


	//   ....[44]....
        /*041c*/ 	.word	0xffffffff


	//   ....[45]....
        /*0420*/ 	.word	0xffffffff


	//   ....[46]....
        /*0424*/ 	.word	0xffffffff


	//   ....[47]....
        /*0428*/ 	.word	0xffffffff


	//   ....[48]....
        /*042c*/ 	.word	0xffffffff


	//   ....[49]....
        /*0430*/ 	.word	0xffffffff


	//   ....[50]....
        /*0434*/ 	.word	0xffffffff


	//   ....[51]....
        /*0438*/ 	.word	0xffffffff


	//   ....[52]....
        /*043c*/ 	.word	0xffffffff


	//   ....[53]....
        /*0440*/ 	.word	0xffffffff


	//   ....[54]....
        /*0444*/ 	.word	0xffffffff


	//   ....[55]....
        /*0448*/ 	.word	0xffffffff


	//   ....[56]....
        /*044c*/ 	.word	0xffffffff


	//   ....[57]....
        /*0450*/ 	.word	0xffffffff


	//   ....[58]....
        /*0454*/ 	.word	0xffffffff


	//   ....[59]....
        /*0458*/ 	.word	0xffffffff


	//   ....[60]....
        /*045c*/ 	.word	0xffffffff


	//   ....[61]....
        /*0460*/ 	.word	0xffffffff


	//   ....[62]....
        /*0464*/ 	.word	0xffffffff


	//   ....[63]....
        /*0468*/ 	.word	0xffffffff


	//   ....[64]....
        /*046c*/ 	.word	0xffffffff


	//   ....[65]....
        /*0470*/ 	.word	0xffffffff


	//   ....[66]....
        /*0474*/ 	.word	0xffffffff


	//   ....[67]....
        /*0478*/ 	.word	0xffffffff


	//   ....[68]....
        /*047c*/ 	.word	0xffffffff


	//   ....[69]....
        /*0480*/ 	.word	0xffffffff


	//   ....[70]....
        /*0484*/ 	.word	0xffffffff


	//   ....[71]....
        /*0488*/ 	.word	0xffffffff


	//   ....[72]....
        /*048c*/ 	.word	0xffffffff


	//   ....[73]....
        /*0490*/ 	.word	0xffffffff


	//   ....[74]....
        /*0494*/ 	.word	0xffffffff


	//   ....[75]....
        /*0498*/ 	.word	0xffffffff


	//   ....[76]....
        /*049c*/ 	.word	0xffffffff


	//   ....[77]....
        /*04a0*/ 	.word	0xffffffff


	//   ....[78]....
        /*04a4*/ 	.word	0xffffffff


	//   ....[79]....
        /*04a8*/ 	.word	0xffffffff


	//   ....[80]....
        /*04ac*/ 	.word	0xffffffff


	//   ....[81]....
        /*04b0*/ 	.word	0xffffffff


	//   ....[82]....
        /*04b4*/ 	.word	0xffffffff


	//   ....[83]....
        /*04b8*/ 	.word	0xffffffff


	//   ....[84]....
        /*04bc*/ 	.word	0xffffffff


	//   ....[85]....
        /*04c0*/ 	.word	0xffffffff


	//   ....[86]....
        /*04c4*/ 	.word	0xffffffff


	//   ....[87]....
        /*04c8*/ 	.word	0xffffffff


	//   ....[88]....
        /*04cc*/ 	.word	0xffffffff


	//   ....[89]....
        /*04d0*/ 	.word	0xffffffff


	//   ....[90]....
        /*04d4*/ 	.word	0xffffffff


	//   ....[91]....
        /*04d8*/ 	.word	0xffffffff


	//   ....[92]....
        /*04dc*/ 	.word	0xffffffff


	//   ....[93]....
        /*04e0*/ 	.word	0xffffffff


	//   ....[94]....
        /*04e4*/ 	.word	0xffffffff


	//   ....[95]....
        /*04e8*/ 	.word	0xffffffff


	//   ....[96]....
        /*04ec*/ 	.word	0xffffffff


	//   ....[97]....
        /*04f0*/ 	.word	0xffffffff


	//   ....[98]....
        /*04f4*/ 	.word	0xffffffff


	//   ....[99]....
        /*04f8*/ 	.word	0xffffffff


	//   ....[100]....
        /*04fc*/ 	.word	0xffffffff


	//   ....[101]....
        /*0500*/ 	.word	0xffffffff


	//   ....[102]....
        /*0504*/ 	.word	0xffffffff


	//   ....[103]....
        /*0508*/ 	.word	0xffffffff


	//   ....[104]....
        /*050c*/ 	.word	0xffffffff


	//   ....[105]....
        /*0510*/ 	.word	0xffffffff


	//   ....[106]....
        /*0514*/ 	.word	0xffffffff


	//   ....[107]....
        /*0518*/ 	.word	0xffffffff


	//   ....[108]....
        /*051c*/ 	.word	0xffffffff


	//   ....[109]....
        /*0520*/ 	.word	0xffffffff


	//   ....[110]....
        /*0524*/ 	.word	0xffffffff


	//   ....[111]....
        /*0528*/ 	.word	0xffffffff


	//   ....[112]....
        /*052c*/ 	.word	0xffffffff


	//   ....[113]....
        /*0530*/ 	.word	0xffffffff


	//   ....[114]....
        /*0534*/ 	.word	0xffffffff


	//   ....[115]....
        /*0538*/ 	.word	0xffffffff


	//   ....[116]....
        /*053c*/ 	.word	0xffffffff


	//   ....[117]....
        /*0540*/ 	.word	0xffffffff


	//   ....[118]....
        /*0544*/ 	.word	0xffffffff


	//   ....[119]....
        /*0548*/ 	.word	0xffffffff


	//   ....[120]....
        /*054c*/ 	.word	0xffffffff


	//   ....[121]....
        /*0550*/ 	.word	0xffffffff


	//   ....[122]....
        /*0554*/ 	.word	0xffffffff


	//   ....[123]....
        /*0558*/ 	.word	0xffffffff


	//   ....[124]....
        /*055c*/ 	.word	0xffffffff


	//   ....[125]....
        /*0560*/ 	.word	0xffffffff


	//   ....[126]....
        /*0564*/ 	.word	0xffffffff


	//   ....[127]....
        /*0568*/ 	.word	0xffffffff


	//   ....[128]....
        /*056c*/ 	.word	0xffffffff


	//   ....[129]....
        /*0570*/ 	.word	0xffffffff


	//   ....[130]....
        /*0574*/ 	.word	0xffffffff


	//   ....[131]....
        /*0578*/ 	.word	0xffffffff


	//   ....[132]....
        /*057c*/ 	.word	0xffffffff


	//   ....[133]....
        /*0580*/ 	.word	0xffffffff


	//   ....[134]....
        /*0584*/ 	.word	0xffffffff


	//   ....[135]....
        /*0588*/ 	.word	0xffffffff


	//   ....[136]....
        /*058c*/ 	.word	0xffffffff


	//   ....[137]....
        /*0590*/ 	.word	0xffffffff


	//   ....[138]....
        /*0594*/ 	.word	0xffffffff


	//----- nvinfo : EIATTR_COOP_GROUP_INSTR_OFFSETS
	.align		4
.L_374:
        /*0598*/ 	.byte	0x04, 0x28
        /*059a*/ 	.short	(.L_376 - .L_375)


	//   ....[0]....
.L_375:
        /*059c*/ 	.word	0x00000050


	//   ....[1]....
        /*05a0*/ 	.word	0x00000210


	//   ....[2]....
        /*05a4*/ 	.word	0x00000240


	//   ....[3]....
        /*05a8*/ 	.word	0x00000270


	//   ....[4]....
        /*05ac*/ 	.word	0x000002a0


	//   ....[5]....
        /*05b0*/ 	.word	0x000002d0


	//   ....[6]....
        /*05b4*/ 	.word	0x00000300


	//   ....[7]....
        /*05b8*/ 	.word	0x00000470


	//   ....[8]....
        /*05bc*/ 	.word	0x000004b0


	//   ....[9]....
        /*05c0*/ 	.word	0x000004e0


	//   ....[10]....
        /*05c4*/ 	.word	0x00000510


	//   ....[11]....
        /*05c8*/ 	.word	0x00000540


	//   ....[12]....
        /*05cc*/ 	.word	0x00000570


	//   ....[13]....
        /*05d0*/ 	.word	0x00000600


	//   ....[14]....
        /*05d4*/ 	.word	0x00000630


	//   ....[15]....
        /*05d8*/ 	.word	0x00000650


	//   ....[16]....
        /*05dc*/ 	.word	0x000006b0


	//   ....[17]....
        /*05e0*/ 	.word	0x000095f0


	//   ....[18]....
        /*05e4*/ 	.word	0x00009610


	//   ....[19]....
        /*05e8*/ 	.word	0x00009620


	//   ....[20]....
        /*05ec*/ 	.word	0x00009640


	//   ....[21]....
        /*05f0*/ 	.word	0x00009690


	//   ....[22]....
        /*05f4*/ 	.word	0x000096c0


	//   ....[23]....
        /*05f8*/ 	.word	0x00009770


	//   ....[24]....
        /*05fc*/ 	.word	0x00009780


	//   ....[25]....
        /*0600*/ 	.word	0x00009cc0


	//   ....[26]....
        /*0604*/ 	.word	0x00009d00


	//   ....[27]....
        /*0608*/ 	.word	0x00009d20


	//   ....[28]....
        /*060c*/ 	.word	0x00009d30


	//   ....[29]....
        /*0610*/ 	.word	0x0000b5f0


	//   ....[30]....
        /*0614*/ 	.word	0x0000b630


	//   ....[31]....
        /*0618*/ 	.word	0x0000b650


	//   ....[32]....
        /*061c*/ 	.word	0x0000b660


	//   ....[33]....
        /*0620*/ 	.word	0x0000f520


	//   ....[34]....
        /*0624*/ 	.word	0x0000f5c0


	//   ....[35]....
        /*0628*/ 	.word	0x0000f5e0


	//   ....[36]....
        /*062c*/ 	.word	0x0000f600


	//   ....[37]....
        /*0630*/ 	.word	0x00012b90


	//   ....[38]....
        /*0634*/ 	.word	0x00012bb0


	//   ....[39]....
        /*0638*/ 	.word	0x00012be0


	//   ....[40]....
        /*063c*/ 	.word	0x00012bf0


	//   ....[41]....
        /*0640*/ 	.word	0x000147e0


	//   ....[42]....
        /*0644*/ 	.word	0x000147f0


	//   ....[43]....
        /*0648*/ 	.word	0x00014820


	//   ....[44]....
        /*064c*/ 	.word	0x00014830


	//   ....[45]....
        /*0650*/ 	.word	0x00015ac0


	//   ....[46]....
        /*0654*/ 	.word	0x00015ad0


	//   ....[47]....
        /*0658*/ 	.word	0x00015af0


	//   ....[48]....
        /*065c*/ 	.word	0x00015b10


	//   ....[49]....
        /*0660*/ 	.word	0x00015e40


	//   ....[50]....
        /*0664*/ 	.word	0x00015e60


	//   ....[51]....
        /*0668*/ 	.word	0x00015f40


	//   ....[52]....
        /*066c*/ 	.word	0x00015f50


	//   ....[53]....
        /*0670*/ 	.word	0x00016040


	//   ....[54]....
        /*0674*/ 	.word	0x00016060


	//   ....[55]....
        /*0678*/ 	.word	0x00016150


	//   ....[56]....
        /*067c*/ 	.word	0x00016160


	//   ....[57]....
        /*0680*/ 	.word	0x00016450


	//   ....[58]....
        /*0684*/ 	.word	0x00016470


	//   ....[59]....
        /*0688*/ 	.word	0x00016ae0


	//   ....[60]....
        /*068c*/ 	.word	0x00016af0


	//   ....[61]....
        /*0690*/ 	.word	0x00017700


	//   ....[62]....
        /*0694*/ 	.word	0x00017720


	//   ....[63]....
        /*0698*/ 	.word	0x00017810


	//   ....[64]....
        /*069c*/ 	.word	0x00017820


	//   ....[65]....
        /*06a0*/ 	.word	0x00017910


	//   ....[66]....
        /*06a4*/ 	.word	0x00017930


	//   ....[67]....
        /*06a8*/ 	.word	0x00017a20


	//   ....[68]....
        /*06ac*/ 	.word	0x00017a30


	//   ....[69]....
        /*06b0*/ 	.word	0x00017be0


	//   ....[70]....
        /*06b4*/ 	.word	0x00017c00


	//   ....[71]....
        /*06b8*/ 	.word	0x00017d30


	//   ....[72]....
        /*06bc*/ 	.word	0x00017d70


	//   ....[73]....
        /*06c0*/ 	.word	0x00017da0


	//   ....[74]....
        /*06c4*/ 	.word	0x00017dd0


	//   ....[75]....
        /*06c8*/ 	.word	0x00017e00


	//   ....[76]....
        /*06cc*/ 	.word	0x00017e30


	//   ....[77]....
        /*06d0*/ 	.word	0x00017f90


	//   ....[78]....
        /*06d4*/ 	.word	0x00017fd0


	//   ....[79]....
        /*06d8*/ 	.word	0x00018000


	//   ....[80]....
        /*06dc*/ 	.word	0x00018030


	//   ....[81]....
        /*06e0*/ 	.word	0x00018060


	//   ....[82]....
        /*06e4*/ 	.word	0x00018090


	//   ....[83]....
        /*06e8*/ 	.word	0x00018120


	//   ....[84]....
        /*06ec*/ 	.word	0x00018150


	//   ....[85]....
        /*06f0*/ 	.word	0x00018160


	//   ....[86]....
        /*06f4*/ 	.word	0x000181c0


	//   ....[87]....
        /*06f8*/ 	.word	0x000187a0


	//   ....[88]....
        /*06fc*/ 	.word	0x00018800


	//   ....[89]....
        /*0700*/ 	.word	0x00018850


	//   ....[90]....
        /*0704*/ 	.word	0x000188a0


	//   ....[91]....
        /*0708*/ 	.word	0x000188f0


	//   ....[92]....
        /*070c*/ 	.word	0x00018960


	//   ....[93]....
        /*0710*/ 	.word	0x000189a0


	//   ....[94]....
        /*0714*/ 	.word	0x00018a10


	//   ....[95]....
        /*0718*/ 	.word	0x00018a80


	//   ....[96]....
        /*071c*/ 	.word	0x00018ae0


	//   ....[97]....
        /*0720*/ 	.word	0x00018b60


	//   ....[98]....
        /*0724*/ 	.word	0x00018bc0


	//   ....[99]....
        /*0728*/ 	.word	0x00018c10


	//   ....[100]....
        /*072c*/ 	.word	0x00018c70


	//   ....[101]....
        /*0730*/ 	.word	0x00018ce0


	//   ....[102]....
        /*0734*/ 	.word	0x00018d50


	//   ....[103]....
        /*0738*/ 	.word	0x00018db0


	//   ....[104]....
        /*073c*/ 	.word	0x00018e10


	//   ....[105]....
        /*0740*/ 	.word	0x00018e70


	//   ....[106]....
        /*0744*/ 	.word	0x00018ee0


	//   ....[107]....
        /*0748*/ 	.word	0x00018f40


	//   ....[108]....
        /*074c*/ 	.word	0x00018fa0


	//   ....[109]....
        /*0750*/ 	.word	0x00019000


	//   ....[110]....
        /*0754*/ 	.word	0x00019070


	//   ....[111]....
        /*0758*/ 	.word	0x000190d0


	//   ....[112]....
        /*075c*/ 	.word	0x00019130


	//   ....[113]....
        /*0760*/ 	.word	0x00019190


	//   ....[114]....
        /*0764*/ 	.word	0x00019200


	//   ....[115]....
        /*0768*/ 	.word	0x00019260


	//   ....[116]....
        /*076c*/ 	.word	0x000192c0


	//   ....[117]....
        /*0770*/ 	.word	0x00019320


	//   ....[118]....
        /*0774*/ 	.word	0x00019390


	//   ....[119]....
        /*0778*/ 	.word	0x000193f0


	//   ....[120]....
        /*077c*/ 	.word	0x00019450


	//   ....[121]....
        /*0780*/ 	.word	0x000194b0


	//   ....[122]....
        /*0784*/ 	.word	0x00019520


	//   ....[123]....
        /*0788*/ 	.word	0x00019570


	//   ....[124]....
        /*078c*/ 	.word	0x000195b0


	//   ....[125]....
        /*0790*/ 	.word	0x00019600


	//   ....[126]....
        /*0794*/ 	.word	0x00019650


	//   ....[127]....
        /*0798*/ 	.word	0x000196a0


	//   ....[128]....
        /*079c*/ 	.word	0x00019710


	//   ....[129]....
        /*07a0*/ 	.word	0x00019750


	//   ....[130]....
        /*07a4*/ 	.word	0x000197a0


	//   ....[131]....
        /*07a8*/ 	.word	0x000197f0


	//   ....[132]....
        /*07ac*/ 	.word	0x00019840


	//   ....[133]....
        /*07b0*/ 	.word	0x00019890


	//   ....[134]....
        /*07b4*/ 	.word	0x00019900


	//   ....[135]....
        /*07b8*/ 	.word	0x00019940


	//   ....[136]....
        /*07bc*/ 	.word	0x000199b0


	//   ....[137]....
        /*07c0*/ 	.word	0x00019a10


	//   ....[138]....
        /*07c4*/ 	.word	0x00019a70


	//----- nvinfo : EIATTR_EXIT_INSTR_OFFSETS
	.align		4
.L_376:
        /*07c8*/ 	.byte	0x04, 0x1c
        /*07ca*/ 	.short	(.L_378 - .L_377)


	//   ....[0]....
.L_377:
        /*07cc*/ 	.word	0x00000c20


	//   ....[1]....
        /*07d0*/ 	.word	0x00018760


	//----- nvinfo : EIATTR_MAX_THREADS
	.align		4
.L_378:
        /*07d4*/ 	.byte	0x04, 0x05
        /*07d6*/ 	.short	(.L_380 - .L_379)
.L_379:
        /*07d8*/ 	.word	0x00000100
        /*07dc*/ 	.word	0x00000001
        /*07e0*/ 	.word	0x00000001


	//----- nvinfo : EIATTR_CRS_STACK_SIZE
	.align		4
.L_380:
        /*07e4*/ 	.byte	0x04, 0x1e
        /*07e6*/ 	.short	(.L_382 - .L_381)
.L_381:
        /*07e8*/ 	.word	0x00000000
.L_382:


//--------------------- .nv.info._ZN7cutlass13device_kernelIN5flash19enable_sm80_to_sm89INS1_16FlashAttnFwdSm80INS1_25CollectiveMainloopFwdSm80ILi4ELi1ELb0EN4cute5tupleIJNS5_1CILi128EEENS7_ILi48EEES8_EEELi128ENS_10bfloat16_tEfNS_4arch4Sm80ELb0ELb1ELb1ELb0ELb0ELb0ELb1ELb1EEENS1_21CollectiveEpilogueFwdINS6_IJS8_S8_S9_EEENS6_IJNS7_ILi1EEESH_SH_EEESB_SD_Li128ELb0ELb1ELb1ELb0EEENS1_19SingleTileSchedulerILb0ELb1ELb1ELi128EEEEEEEEEvNT_6ParamsE --------------------------
	.section	.nv.info._ZN7cutlass13device_kernelIN5flash19enable_sm80_to_sm89INS1_16FlashAttnFwdSm80INS1_25CollectiveMainloopFwdSm80ILi4ELi1ELb0EN4cute5tupleIJNS5_1CILi128EEENS7_ILi48EEES8_EEELi128ENS_10bfloat16_tEfNS_4arch4Sm80ELb0ELb1ELb1ELb0ELb0ELb0ELb1ELb1EEENS1_21CollectiveEpilogueFwdINS6_IJS8_S8_S9_EEENS6_IJNS7_ILi1EEESH_SH_EEESB_SD_Li128ELb0ELb1ELb1ELb0EEENS1_19SingleTileSchedulerILb0ELb1ELb1ELi128EEEEEEEEEvNT_6ParamsE,"",@"SHT_CUDA_INFO"
	.sectionflags	@""
	.align	4


	//----- nvinfo : EIATTR_CUDA_API_VERSION
	.align		4
        /*0000*/ 	.byte	0x04, 0x37
        /*0002*/ 	.short	(.L_384 - .L_383)
.L_383:
        /*0004*/ 	.word	0x00000082


	//----- nvinfo : EIATTR_SW2861232_WAR
	.align		4
.L_384:
        /*0008*/ 	.byte	0x01, 0x35
	.zero		2


	//----- nvinfo : EIATTR_PARAM_CBANK
	.align		4
        /*000c*/ 	.byte	0x04, 0x0a
        /*000e*/ 	.short	(.L_386 - .L_385)
	.align		4
.L_385:
        /*0010*/ 	.word	index@(.nv.constant0._ZN7cutlass13device_kernelIN5flash19enable_sm80_to_sm89INS1_16FlashAttnFwdSm80INS1_25CollectiveMainloopFwdSm80ILi4ELi1ELb0EN4cute5tupleIJNS5_1CILi128EEENS7_ILi48EEES8_EEELi128ENS_10bfloat16_tEfNS_4arch4Sm80ELb0ELb1ELb1ELb0ELb0ELb0ELb1ELb1EEENS1_21CollectiveEpilogueFwdINS6_IJS8_S8_S9_EEENS6_IJNS7_ILi1EEESH_SH_EEESB_SD_Li128ELb0ELb1ELb1ELb0EEENS1_19SingleTileSchedulerILb0ELb1ELb1ELi128EEEEEEEEEvNT_6ParamsE)
        /*0014*/ 	.short	0x0160
        /*0016*/ 	.short	0x0418


	//----- nvinfo : EIATTR_CBANK_PARAM_SIZE
	.align		4
.L_386:
        /*0018*/ 	.byte	0x03, 0x19
        /*001a*/ 	.short	0x0418


	//----- nvinfo : EIATTR_KPARAM_INFO
	.align		4
        /*001c*/ 	.byte	0x04, 0x17
        /*001e*/ 	.short	(.L_388 - .L_387)
.L_387:
        /*0020*/ 	.word	0x00000000
        /*0024*/ 	.short	0x0000
        /*0026*/ 	.short	0x0000
        /*0028*/ 	.byte	0x00, 0xf0, 0x61, 0x10


	//----- nvinfo : EIATTR_MAXREG_COUNT
	.align		4
.L_388:
        /*002c*/ 	.byte	0x03, 0x1b
        /*002e*/ 	.short	0x00ff


	//----- nvinfo : EIATTR_NUM_BARRIERS
	.align		4
        /*0030*/ 	.byte	0x02, 0x4c
        /*0032*/ 	.byte	0x02
	.zero		1


	//----- nvinfo : EIATTR_ANNOTATIONS
	.align		4
        /*0034*/ 	.byte	0x04, 0x55
        /*0036*/ 	.short	(.L_390 - .L_389)


	//   ....[0]....
.L_389:
        /* <DEDUP_REMOVED lines=44> */


	//----- nvinfo : EIATTR_MERCURY_ISA_VERSION
	.align		4
.L_390:
        /*02e8*/ 	.byte	0x03, 0x5f
        /*02ea*/ 	.short	0x0000


	//----- nvinfo : EIATTR_COOP_GROUP_MASK_REGIDS
	.align		4
        /*02ec*/ 	.byte	0x04, 0x29
        /*02ee*/ 	.short	(.L_392 - .L_391)


	//   ....[0]....
.L_391:
        /*02f0*/ 	.word	0xffffffff


	//   ....[1]....
        /*02f4*/ 	.word	0xffffffff


	//   ....[2]....
        /*02f8*/ 	.word	0xffffffff


	//   ....[3]....
        /*02fc*/ 	.word	0xffffffff


	//   ....[4]....
        /*0300*/ 	.word	0xffffffff


	//   ....[5]....
        /*0304*/ 	.word	0xffffffff


	//   ....[6]....
        /*0308*/ 	.word	0xffffffff


	//   ....[7]....
        /*030c*/ 	.word	0xffffffff


	//   ....[8]....
        /*0310*/ 	.word	0xffffffff


	//   ....[9]....
        /*0314*/ 	.word	0xffffffff


	//   ....[10]....
        /*0318*/ 	.word	0xffffffff


	//   ....[11]....
        /*031c*/ 	.word	0xffffffff


	//   ....[12]....
        /*0320*/ 	.word	0xffffffff


	//   ....[13]....
        /*0324*/ 	.word	0xffffffff


	//   ....[14]....
        /*0328*/ 	.word	0xffffffff


	//   ....[15]....
        /*032c*/ 	.word	0xffffffff


	//   ....[16]....
        /*0330*/ 	.word	0xffffffff


	//   ....[17]....
        /*0334*/ 	.word	0xffffffff


	//   ....[18]....
        /*0338*/ 	.word	0xffffffff


	//   ....[19]....
        /*033c*/ 	.word	0xffffffff


	//   ....[20]....
        /*0340*/ 	.word	0xffffffff


	//   ....[21]....
        /*0344*/ 	.word	0xffffffff


	//   ....[22]....
        /*0348*/ 	.word	0xffffffff


	//   ....[23]....
        /*034c*/ 	.word	0xffffffff


	//   ....[24]....
        /*0350*/ 	.word	0xffffffff


	//   ....[25]....
        /*0354*/ 	.word	0xffffffff


	//   ....[26]....
        /*0358*/ 	.word	0xffffffff


	//   ....[27]....
        /*035c*/ 	.word	0xffffffff


	//   ....[28]....
        /*0360*/ 	.word	0xffffffff


	//   ....[29]....
        /*0364*/ 	.word	0xffffffff


	//   ....[30]....
        /*0368*/ 	.word	0xffffffff


	//   ....[31]....
        /*036c*/ 	.word	0xffffffff


	//   ....[32]....
        /*0370*/ 	.word	0xffffffff


	//   ....[33]....
        /*0374*/ 	.word	0xffffffff


	//   ....[34]....
        /*0378*/ 	.word	0xffffffff


	//   ....[35]....
        /*037c*/ 	.word	0xffffffff


	//   ....[36]....
        /*0380*/ 	.word	0xffffffff


	//   ....[37]....
        /*0384*/ 	.word	0xffffffff


	//   ....[38]....
        /*0388*/ 	.word	0xffffffff


	//   ....[39]....
        /*038c*/ 	.word	0xffffffff


	//   ....[40]....
        /*0390*/ 	.word	0xffffffff


	//   ....[41]....
        /*0394*/ 	.word	0xffffffff


	//   ....[42]....
        /*0398*/ 	.word	0xffffffff


	//   ....[43]....
        /*039c*/ 	.word	0xffffffff


	//   ....[44]....
        /*03a0*/ 	.word	0xffffffff


	//   ....[45]....
        /*03a4*/ 	.word	0xffffffff


	//   ....[46]....
        /*03a8*/ 	.word	0xffffffff


	//   ....[47]....
        /*03ac*/ 	.word	0xffffffff


	//   ....[48]....
        /*03b0*/ 	.word	0xffffffff


	//   ....[49]....
        /*03b4*/ 	.word	0xffffffff


	//   ....[50]....
        /*03b8*/ 	.word	0xffffffff


	//   ....[51]....
        /*03bc*/ 	.word	0xffffffff


	//   ....[52]....
        /*03c0*/ 	.word	0xffffffff


	//   ....[53]....
        /*03c4*/ 	.word	0xffffffff


	//   ....[54]....
        /*03c8*/ 	.word	0xffffffff


	//   ....[55]....
        /*03cc*/ 	.word	0xffffffff


	//   ....[56]....
        /*03d0*/ 	.word	0xffffffff


	//   ....[57]....
        /*03d4*/ 	.word	0xffffffff


	//   ....[58]....
        /*03d8*/ 	.word	0xffffffff


	//   ....[59]....
        /*03dc*/ 	.word	0xffffffff


	//   ....[60]....
        /*03e0*/ 	.word	0xffffffff


	//   ....[61]....
        /*03e4*/ 	.word	0xffffffff


	//   ....[62]....
        /*03e8*/ 	.word	0xffffffff


	//   ....[63]....
        /*03ec*/ 	.word	0xffffffff


	//   ....[64]....
        /*03f0*/ 	.word	0xffffffff


	//   ....[65]....
        /*03f4*/ 	.word	0xffffffff


	//   ....[66]....
        /*03f8*/ 	.word	0xffffffff


	//   ....[67]....
        /*03fc*/ 	.word	0xffffffff


	//   ....[68]....
        /*0400*/ 	.word	0xffffffff


	//   ....[69]....
        /*0404*/ 	.word	0xffffffff


	//   ....[70]....
        /*0408*/ 	.word	0xffffffff


	//   ....[71]....
        /*040c*/ 	.word	0xffffffff


	//   ....[72]....
        /*0410*/ 	.word	0xffffffff


	//   ....[73]....
        /*0414*/ 	.word	0xffffffff


	//   ....[74]....
        /*0418*/ 	.word	0xffffffff


	//   ....[75]....
        /*041c*/ 	.word	0xffffffff


	//   ....[76]....
        /*0420*/ 	.word	0xffffffff


	//   ....[77]....
        /*0424*/ 	.word	0xffffffff


	//   ....[78]....
        /*0428*/ 	.word	0xffffffff


	//   ....[79]....
        /*042c*/ 	.word	0xffffffff


	//   ....[80]....
        /*0430*/ 	.word	0xffffffff


	//   ....[81]....
        /*0434*/ 	.word	0xffffffff


	//   ....[82]....
        /*0438*/ 	.word	0xffffffff


	//   ....[83]....
        /*043c*/ 	.word	0xffffffff


	//   ....[84]....
        /*0440*/ 	.word	0xffffffff


	//----- nvinfo : EIATTR_COOP_GROUP_INSTR_OFFSETS
	.align		4
.L_392:
        /*0444*/ 	.byte	0x04, 0x28
        /*0446*/ 	.short	(.L_394 - .L_393)


	//   ....[0]....
.L_393:
        /*0448*/ 	.word	0x00000060


	//   ....[1]....
        /*044c*/ 	.word	0x000013d0


	//   ....[2]....
        /*0450*/ 	.word	0x00001420


	//   ....[3]....
        /*0454*/ 	.word	0x00001670


	//   ....[4]....
        /*0458*/ 	.word	0x000016a0


	//   ....[5]....
        /*045c*/ 	.word	0x00001780


	//   ....[6]....
        /*0460*/ 	.word	0x000017b0


	//   ....[7]....
        /*0464*/ 	.word	0x00001890


	//   ....[8]....
        /*0468*/ 	.word	0x000018c0


	//   ....[9]....
        /*046c*/ 	.word	0x000019a0


	//   ....[10]....
        /*0470*/ 	.word	0x000019d0


	//   ....[11]....
        /*0474*/ 	.word	0x00001ab0


	//   ....[12]....
        /*0478*/ 	.word	0x00001ae0


	//   ....[13]....
        /*047c*/ 	.word	0x00001bc0


	//   ....[14]....
        /*0480*/ 	.word	0x00001bf0


	//   ....[15]....
        /*0484*/ 	.word	0x00001cc0


	//   ....[16]....
        /*0488*/ 	.word	0x00001d00


	//   ....[17]....
        /*048c*/ 	.word	0x000033d0


	//   ....[18]....
        /*0490*/ 	.word	0x00003610


	//   ....[19]....
        /*0494*/ 	.word	0x00003cc0


	//   ....[20]....
        /*0498*/ 	.word	0x000046e0


	//   ....[21]....
        /*049c*/ 	.word	0x00004af0


	//   ....[22]....
        /*04a0*/ 	.word	0x00004c20


	//   ....[23]....
        /*04a4*/ 	.word	0x00004d20


	//   ....[24]....
        /*04a8*/ 	.word	0x00004e30


	//   ....[25]....
        /*04ac*/ 	.word	0x000052e0


	//   ....[26]....
        /*04b0*/ 	.word	0x00005300


	//   ....[27]....
        /*04b4*/ 	.word	0x00005390


	//   ....[28]....
        /*04b8*/ 	.word	0x00005540


	//   ....[29]....
        /*04bc*/ 	.word	0x000086c0


	//   ....[30]....
        /*04c0*/ 	.word	0x000088f0


	//   ....[31]....
        /*04c4*/ 	.word	0x00008e60


	//   ....[32]....
        /*04c8*/ 	.word	0x00009310


	//   ....[33]....
        /*04cc*/ 	.word	0x00009980


	//   ....[34]....
        /*04d0*/ 	.word	0x00009a80


	//   ....[35]....
        /*04d4*/ 	.word	0x00009b90


	//   ....[36]....
        /*04d8*/ 	.word	0x00009be0


	//   ....[37]....
        /*04dc*/ 	.word	0x00009cd0


	//   ....[38]....
        /*04e0*/ 	.word	0x00009e00


	//   ....[39]....
        /*04e4*/ 	.word	0x00009ec0


	//   ....[40]....
        /*04e8*/ 	.word	0x00009fe0


	//   ....[41]....
        /*04ec*/ 	.word	0x0000d310


	//   ....[42]....
        /*04f0*/ 	.word	0x0000d390


	//   ....[43]....
        /*04f4*/ 	.word	0x0000d440


	//   ....[44]....
        /*04f8*/ 	.word	0x0000d590


	//   ....[45]....
        /*04fc*/ 	.word	0x0000d620


	//   ....[46]....
        /*0500*/ 	.word	0x0000d650


	//   ....[47]....
        /*0504*/ 	.word	0x0000d7f0


	//   ....[48]....
        /*0508*/ 	.word	0x0000dcc0


	//   ....[49]....
        /*050c*/ 	.word	0x00010ba0


	//   ....[50]....
        /*0510*/ 	.word	0x000112d0


	//   ....[51]....
        /*0514*/ 	.word	0x000114e0


	//   ....[52]....
        /*0518*/ 	.word	0x00011980


	//   ....[53]....
        /*051c*/ 	.word	0x00012060


	//   ....[54]....
        /*0520*/ 	.word	0x00012170


	//   ....[55]....
        /*0524*/ 	.word	0x000121c0


	//   ....[56]....
        /*0528*/ 	.word	0x00012280


	//   ....[57]....
        /*052c*/ 	.word	0x00012370


	//   ....[58]....
        /*0530*/ 	.word	0x00012480


	//   ....[59]....
        /*0534*/ 	.word	0x00012530


	//   ....[60]....
        /*0538*/ 	.word	0x00012640


	//   ....[61]....
        /*053c*/ 	.word	0x00014600


	//   ....[62]....
        /*0540*/ 	.word	0x00014610


	//   ....[63]....
        /*0544*/ 	.word	0x00014620


	//   ....[64]....
        /*0548*/ 	.word	0x00014630


	//   ....[65]....
        /*054c*/ 	.word	0x00014660


	//   ....[66]....
        /*0550*/ 	.word	0x00014680


	//   ....[67]....
        /*0554*/ 	.word	0x000146a0


	//   ....[68]....
        /*0558*/ 	.word	0x000146b0


	//   ....[69]....
        /*055c*/ 	.word	0x00015730


	//   ....[70]....
        /*0560*/ 	.word	0x00015760


	//   ....[71]....
        /*0564*/ 	.word	0x00015790


	//   ....[72]....
        /*0568*/ 	.word	0x000157c0


	//   ....[73]....
        /*056c*/ 	.word	0x00015800


	//   ....[74]....
        /*0570*/ 	.word	0x00015830


	//   ....[75]....
        /*0574*/ 	.word	0x00015850


	//   ....[76]....
        /*0578*/ 	.word	0x00015860


	//   ....[77]....
        /*057c*/ 	.word	0x00015880


	//   ....[78]....
        /*0580*/ 	.word	0x00015890


	//   ....[79]....
        /*0584*/ 	.word	0x00015f40


	//   ....[80]....
        /*0588*/ 	.word	0x00015f60


	//   ....[81]....
        /*058c*/ 	.word	0x00016560


	//   ....[82]....
        /*0590*/ 	.word	0x00016580


	//   ....[83]....
        /*0594*/ 	.word	0x00016b80


	//   ....[84]....
        /*0598*/ 	.word	0x00016b90


	//----- nvinfo : EIATTR_EXIT_INSTR_OFFSETS
	.align		4
.L_394:
        /*059c*/ 	.byte	0x04, 0x1c
        /*059e*/ 	.short	(.L_396 - .L_395)


	//   ....[0]....
.L_395:
        /*05a0*/ 	.word	0x000001c0


	//   ....[1]....
        /*05a4*/ 	.word	0x00016ba0


	//   ....[2]....
        /*05a8*/ 	.word	0x00017140


	//   ....[3]....
        /*05ac*/ 	.word	0x00017190


	//   ....[4]....
        /*05b0*/ 	.word	0x000171c0


	//   ....[5]....
        /*05b4*/ 	.word	0x00017220


	//   ....[6]....
        /*05b8*/ 	.word	0x000174b0


	//----- nvinfo : EIATTR_CTAIDZ_USED
	.align		4
.L_396:
        /*05bc*/ 	.byte	0x01, 0x04
	.zero		2


	//----- nvinfo : EIATTR_MAX_THREADS
	.align		4
        /*05c0*/ 	.byte	0x04, 0x05
        /*05c2*/ 	.short	(.L_398 - .L_397)
.L_397:
        /*05c4*/ 	.word	0x00000080
        /*05c8*/ 	.word	0x00000001
        /*05cc*/ 	.word	0x00000001


	//----- nvinfo : EIATTR_CRS_STACK_SIZE
	.align		4
.L_398:
        /*05d0*/ 	.byte	0x04, 0x1e
        /*05d2*/ 	.short	(.L_400 - .L_399)
.L_399:
        /*05d4*/ 	.word	0x00000000
.L_400:


//--------------------- .nv.info._ZN7cutlass13device_kernelIN5flash19enable_sm80_to_sm89INS1_16FlashAttnFwdSm80INS1_25CollectiveMainloopFwdSm80ILi8ELi1ELb1EN4cute5tupleIJNS5_1CILi128EEENS7_ILi96EEES8_EEELi128ENS_10bfloat16_tEfNS_4arch4Sm80ELb0ELb1ELb1ELb1ELb0ELb0ELb1ELb1EEENS1_21CollectiveEpilogueFwdINS6_IJS8_S8_S9_EEENS6_IJNS7_ILi1EEESH_SH_EEESB_SD_Li256ELb1ELb1ELb1ELb0EEENS1_36VarlenDynamicPersistentTileSchedulerILi128ELi96ELi256ELi256ELb1ELb1ELb0ELb1ELb0ELb1EEEEEEEEEvNT_6ParamsE --------------------------
	.section	.nv.info._ZN7cutlass13device_kernelIN5flash19enable_sm80_to_sm89INS1_16FlashAttnFwdSm80INS1_25CollectiveMainloopFwdSm80ILi8ELi1ELb1EN4cute5tupleIJNS5_1CILi128EEENS7_ILi96EEES8_EEELi128ENS_10bfloat16_tEfNS_4arch4Sm80ELb0ELb1ELb1ELb1ELb0ELb0ELb1ELb1EEENS1_21CollectiveEpilogueFwdINS6_IJS8_S8_S9_EEENS6_IJNS7_ILi1EEESH_SH_EEESB_SD_Li256ELb1ELb1ELb1ELb0EEENS1_36VarlenDynamicPersistentTileSchedulerILi128ELi96ELi256ELi256ELb1ELb1ELb0ELb1ELb0ELb1EEEEEEEEEvNT_6ParamsE,"",@"SHT_CUDA_INFO"
	.sectionflags	@""
	.align	4


	//----- nvinfo : EIATTR_CUDA_API_VERSION
	.align		4
        /*0000*/ 	.byte	0x04, 0x37
        /*0002*/ 	.short	(.L_402 - .L_401)
.L_401:
        /*0004*/ 	.word	0x00000082


	//----- nvinfo : EIATTR_SW2861232_WAR
	.align		4
.L_402:
        /*0008*/ 	.byte	0x01, 0x35
	.zero		2


	//----- nvinfo : EIATTR_PARAM_CBANK
	.align		4
        /*000c*/ 	.byte	0x04, 0x0a
        /*000e*/ 	.short	(.L_404 - .L_403)
	.align		4
.L_403:
        /*0010*/ 	.word	index@(.nv.constant0._ZN7cutlass13device_kernelIN5flash19enable_sm80_to_sm89INS1_16FlashAttnFwdSm80INS1_25CollectiveMainloopFwdSm80ILi8ELi1ELb1EN4cute5tupleIJNS5_1CILi128EEENS7_ILi96EEES8_EEELi128ENS_10bfloat16_tEfNS_4arch4Sm80ELb0ELb1ELb1ELb1ELb0ELb0ELb1ELb1EEENS1_21CollectiveEpilogueFwdINS6_IJS8_S8_S9_EEENS6_IJNS7_ILi1EEESH_SH_EEESB_SD_Li256ELb1ELb1ELb1ELb0EEENS1_36VarlenDynamicPersistentTileSchedulerILi128ELi96ELi256ELi256ELb1ELb1ELb0ELb1ELb0ELb1EEEEEEEEEvNT_6ParamsE)
        /*0014*/ 	.short	0x0160
        /*0016*/ 	.short	0x0438


	//----- nvinfo : EIATTR_CBANK_PARAM_SIZE
	.align		4
.L_404:
        /*0018*/ 	.byte	0x03, 0x19
        /*001a*/ 	.short	0x0438


	//----- nvinfo : EIATTR_KPARAM_INFO
	.align		4
        /*001c*/ 	.byte	0x04, 0x17
        /*001e*/ 	.short	(.L_406 - .L_405)
.L_405:
        /*0020*/ 	.word	0x00000000
        /*0024*/ 	.short	0x0000
        /*0026*/ 	.short	0x0000
        /*0028*/ 	.byte	0x00, 0xf0, 0xe1, 0x10


	//----- nvinfo : EIATTR_MAXREG_COUNT
	.align		4
.L_406:
        /*002c*/ 	.byte	0x03, 0x1b
        /*002e*/ 	.short	0x00ff


	//----- nvinfo : EIATTR_NUM_BARRIERS
	.align		4
        /*0030*/ 	.byte	0x02, 0x4c
        /*0032*/ 	.byte	0x06
	.zero		1


	//----- nvinfo : EIATTR_ANNOTATIONS
	.align		4
        /*0034*/ 	.byte	0x04, 0x55
        /*0036*/ 	.short	(.L_408 - .L_407)


	//   ....[0]....
.L_407:
        /* <DEDUP_REMOVED lines=75> */


	//----- nvinfo : EIATTR_MERCURY_ISA_VERSION
	.align		4
.L_408:
        /*04d8*/ 	.byte	0x03, 0x5f
        /*04da*/ 	.short	0x0000


	//----- nvinfo : EIATTR_INT_WARP_WIDE_INSTR_OFFSETS
	.align		4
        /*04dc*/ 	.byte	0x04, 0x31
        /*04de*/ 	.short	(.L_410 - .L_409)


	//   ....[0]....
.L_409:
        /*04e0*/ 	.word	0x00013400


	//   ....[1]....
        /*04e4*/ 	.word	0x00013480


	//----- nvinfo : EIATTR_COOP_GROUP_MASK_REGIDS
	.align		4
.L_410:
        /*04e8*/ 	.byte	0x04, 0x29
        /*04ea*/ 	.short	(.L_412 - .L_411)


	//   ....[0]....
.L_411:
        /*04ec*/ 	.word	0xffffffff


	//   ....[1]....
        /*04f0*/ 	.word	0xffffffff


	//   ....[2]....
        /*04f4*/ 	.word	0xffffffff


	//   ....[3]....
        /*04f8*/ 	.word	0xffffffff


	//   ....[4]....
        /*04fc*/ 	.word	0xffffffff


	//   ....[5]....
        /*0500*/ 	.word	0xffffffff


	//   ....[6]....
        /*0504*/ 	.word	0xffffffff


	//   ....[7]....
        /*0508*/ 	.word	0xffffffff


	//   ....[8]....
        /*050c*/ 	.word	0xffffffff


	//   ....[9]....
        /*0510*/ 	.word	0xffffffff


	//   ....[10]....
        /*0514*/ 	.word	0xffffffff


	//   ....[11]....
        /*0518*/ 	.word	0xffffffff


	//   ....[12]....
        /*051c*/ 	.word	0xffffffff


	//   ....[13]....
        /*0520*/ 	.word	0xffffffff


	//   ....[14]....
        /*0524*/ 	.word	0xffffffff


	//   ....[15]....
        /*0528*/ 	.word	0xffffffff


	//   ....[16]....
        /*052c*/ 	.word	0xffffffff


	//   ....[17]....
        /*0530*/ 	.word	0xffffffff


	//   ....[18]....
        /*0534*/ 	.word	0xffffffff


	//   ....[19]....
        /*0538*/ 	.word	0xffffffff


	//   ....[20]....
        /*053c*/ 	.word	0xffffffff


	//   ....[21]....
        /*0540*/ 	.word	0xffffffff


	//   ....[22]....
        /*0544*/ 	.word	0xffffffff


	//   ....[23]....
        /*0548*/ 	.word	0xffffffff


	//   ....[24]....
        /*054c*/ 	.word	0xffffffff


	//   ....[25]....
        /*0550*/ 	.word	0xffffffff


	//   ....[26]....
        /*0554*/ 	.word	0xffffffff


	//   ....[27]....
        /*0558*/ 	.word	0xffffffff


	//   ....[28]....
        /*055c*/ 	.word	0xffffffff


	//   ....[29]....
        /*0560*/ 	.word	0xffffffff


	//   ....[30]....
        /*0564*/ 	.word	0xffffffff


	//   ....[31]....
        /*0568*/ 	.word	0xffffffff


	//   ....[32]....
        /*056c*/ 	.word	0xffffffff


	//   ....[33]....
        /*0570*/ 	.word	0xffffffff


	//   ....[34]....
        /*0574*/ 	.word	0xffffffff


	//   ....[35]....
        /*0578*/ 	.word	0xffffffff


	//   ....[36]....
        /*057c*/ 	.word	0xffffffff


	//   ....[37]....
        /*0580*/ 	.word	0xffffffff


	//   ....[38]....
        /*0584*/ 	.word	0xffffffff


	//   ....[39]....
        /*0588*/ 	.word	0xffffffff


	//   ....[40]....
        /*058c*/ 	.word	0xffffffff


	//   ....[41]....
        /*0590*/ 	.word	0xffffffff


	//   ....[42]....
        /*0594*/ 	.word	0xffffffff


	//   ....[43]....
        /*0598*/ 	.word	0xffffffff


	//   ....[44]....
        /*059c*/ 	.word	0xffffffff


	//   ....[45]....
        /*05a0*/ 	.word	0xffffffff


	//   ....[46]....
        /*05a4*/ 	.word	0xffffffff


	//   ....[47]....
        /*05a8*/ 	.word	0xffffffff


	//   ....[48]....
        /*05ac*/ 	.word	0xffffffff


	//   ....[49]....
        /*05b0*/ 	.word	0xffffffff


	//   ....[50]....
        /*05b4*/ 	.word	0xffffffff


	//   ....[51]....
        /*05b8*/ 	.word	0xffffffff


	//   ....[52]....
        /*05bc*/ 	.word	0xffffffff


	//   ....[53]....
        /*05c0*/ 	.word	0xffffffff


	//   ....[54]....
        /*05c4*/ 	.word	0xffffffff


	//   ....[55]....
        /*05c8*/ 	.word	0xffffffff


	//   ....[56]....
        /*05cc*/ 	.word	0xffffffff


	//   ....[57]....
        /*05d0*/ 	.word	0xffffffff


	//   ....[58]....
        /*05d4*/ 	.word	0xffffffff


	//   ....[59]....
        /*05d8*/ 	.word	0xffffffff


	//   ....[60]....
        /*05dc*/ 	.word	0xffffffff


	//   ....[61]....
        /*05e0*/ 	.word	0xffffffff


	//   ....[62]....
        /*05e4*/ 	.word	0xffffffff


	//   ....[63]....
        /*05e8*/ 	.word	0xffffffff


	//   ....[64]....
        /*05ec*/ 	.word	0xffffffff


	//   ....[65]....
        /*05f0*/ 	.word	0xffffffff


	//   ....[66]....
        /*05f4*/ 	.word	0xffffffff


	//   ....[67]....
        /*05f8*/ 	.word	0xffffffff


	//   ....[68]....
        /*05fc*/ 	.word	0xffffffff


	//   ....[69]....
        /*0600*/ 	.word	0xffffffff


	//   ....[70]....
        /*0604*/ 	.word	0xffffffff


	//   ....[71]....
        /*0608*/ 	.word	0xffffffff


	//   ....[72]....
        /*060c*/ 	.word	0xffffffff


	//   ....[73]....
        /*0610*/ 	.word	0xffffffff


	//   ....[74]....
        /*0614*/ 	.word	0xffffffff


	//   ....[75]....
        /*0618*/ 	.word	0xffffffff


	//   ....[76]....
        /*061c*/ 	.word	0xffffffff


	//   ....[77]....
        /*0620*/ 	.word	0xffffffff


	//   ....[78]....
        /*0624*/ 	.word	0xffffffff


	//   ....[79]....
        /*0628*/ 	.word	0xffffffff


	//   ....[80]....
        /*062c*/ 	.word	0xffffffff


	//   ....[81]....
        /*0630*/ 	.word	0xffffffff


	//   ....[82]....
        /*0634*/ 	.word	0xffffffff


	//   ....[83]....
        /*0638*/ 	.word	0xffffffff


	//   ....[84]....
        /*063c*/ 	.word	0xffffffff


	//   ....[85]....
        /*0640*/ 	.word	0xffffffff


	//   ....[86]....
        /*0644*/ 	.word	0xffffffff


	//   ....[87]....
        /*0648*/ 	.word	0xffffffff


	//   ....[88]....
        /*064c*/ 	.word	0xffffffff


	//   ....[89]....
        /*0650*/ 	.word	0xffffffff


	//   ....[90]....
        /*0654*/ 	.word	0xffffffff


	//   ....[91]....
        /*0658*/ 	.word	0xffffffff


	//   ....[92]....
        /*065c*/ 	.word	0xffffffff


	//   ....[93]....
        /*0660*/ 	.word	0xffffffff


	//   ....[94]....
        /*0664*/ 	.word	0xffffffff


	//   ....[95]....
        /*0668*/ 	.word	0xffffffff


	//   ....[96]....
        /*066c*/ 	.word	0xffffffff


	//   ....[97]....
        /*0670*/ 	.word	0xffffffff


	//   ....[98]....
        /*0674*/ 	.word	0xffffffff


	//   ....[99]....
        /*0678*/ 	.word	0xffffffff


	//   ....[100]....
        /*067c*/ 	.word	0xffffffff


	//   ....[101]....
        /*0680*/ 	.word	0xffffffff


	//   ....[102]....
        /*0684*/ 	.word	0xffffffff


	//   ....[103]....
        /*0688*/ 	.word	0xffffffff


	//   ....[104]....
        /*068c*/ 	.word	0xffffffff


	//   ....[105]....
        /*0690*/ 	.word	0xffffffff


	//   ....[106]....
        /*0694*/ 	.word	0xffffffff


	//   ....[107]....
        /*0698*/ 	.word	0xffffffff


	//   ....[108]....
        /*069c*/ 	.word	0xffffffff


	//   ....[109]....
        /*06a0*/ 	.word	0xffffffff


	//   ....[110]....
        /*06a4*/ 	.word	0xffffffff


	//   ....[111]....
        /*06a8*/ 	.word	0xffffffff


	//   ....[112]....
        /*06ac*/ 	.word	0xffffffff


	//   ....[113]....
        /*06b0*/ 	.word	0xffffffff


	//   ....[114]....
        /*06b4*/ 	.word	0xffffffff


	//   ....[115]....
        /*06b8*/ 	.word	0xffffffff


	//   ....[116]....
        /*06bc*/ 	.word	0xffffffff


	//   ....[117]....
        /*06c0*/ 	.word	0xffffffff


	//   ....[118]....
        /*06c4*/ 	.word	0xffffffff


	//   ....[119]....
        /*06c8*/ 	.word	0xffffffff


	//   ....[120]....
        /*06cc*/ 	.word	0xffffffff


	//   ....[121]....
        /*06d0*/ 	.word	0xffffffff


	//   ....[122]....
        /*06d4*/ 	.word	0xffffffff


	//   ....[123]....
        /*06d8*/ 	.word	0xffffffff


	//   ....[124]....
        /*06dc*/ 	.word	0xffffffff


	//   ....[125]....
        /*06e0*/ 	.word	0xffffffff


	//   ....[126]....
        /*06e4*/ 	.word	0xffffffff


	//   ....[127]....
        /*06e8*/ 	.word	0xffffffff


	//   ....[128]....
        /*06ec*/ 	.word	0xffffffff


	//   ....[129]....
        /*06f0*/ 	.word	0xffffffff


	//   ....[130]....
        /*06f4*/ 	.word	0xffffffff


	//   ....[131]....
        /*06f8*/ 	.word	0xffffffff


	//   ....[132]....
        /*06fc*/ 	.word	0xffffffff


	//   ....[133]....
        /*0700*/ 	.word	0xffffffff


	//   ....[134]....
        /*0704*/ 	.word	0xffffffff


	//   ....[135]....
        /*0708*/ 	.word	0xffffffff


	//   ....[136]....
        /*070c*/ 	.word	0xffffffff


	//   ....[137]....
        /*0710*/ 	.word	0xffffffff


	//   ....[138]....
        /*0714*/ 	.word	0xffffffff


	//   ....[139]....
        /*0718*/ 	.word	0xffffffff


	//   ....[140]....
        /*071c*/ 	.word	0xffffffff


	//   ....[141]....
        /*0720*/ 	.word	0xffffffff


	//   ....[142]....
        /*0724*/ 	.word	0xffffffff


	//   ....[143]....
        /*0728*/ 	.word	0xffffffff


	//   ....[144]....
        /*072c*/ 	.word	0xffffffff


	//----- nvinfo : EIATTR_COOP_GROUP_INSTR_OFFSETS
	.align		4
.L_412:
        /*0730*/ 	.byte	0x04, 0x28
        /*0732*/ 	.short	(.L_414 - .L_413)


	//   ....[0]....
.L_413:
        /*0734*/ 	.word	0x00000050


	//   ....[1]....
        /*0738*/ 	.word	0x00000210


	//   ....[2]....
        /*073c*/ 	.word	0x00000240


	//   ....[3]....
        /*0740*/ 	.word	0x00000270


	//   ....[4]....
        /*0744*/ 	.word	0x000002a0


	//   ....[5]....
        /*0748*/ 	.word	0x000002d0


	//   ....[6]....
        /*074c*/ 	.word	0x00000300


	//   ....[7]....
        /*0750*/ 	.word	0x00000470


	//   ....[8]....
        /*0754*/ 	.word	0x000004b0


	//   ....[9]....
        /*0758*/ 	.word	0x000004e0


	//   ....[10]....
        /*075c*/ 	.word	0x00000510


	//   ....[11]....
        /*0760*/ 	.word	0x00000540


	//   ....[12]....
        /*0764*/ 	.word	0x00000570


	//   ....[13]....
        /*0768*/ 	.word	0x00000600


	//   ....[14]....
        /*076c*/ 	.word	0x00000650


	//   ....[15]....
        /*0770*/ 	.word	0x00000670


	//   ....[16]....
        /*0774*/ 	.word	0x000006d0


	//   ....[17]....
        /*0778*/ 	.word	0x00002bf0


	//   ....[18]....
        /*077c*/ 	.word	0x00002c10


	//   ....[19]....
        /*0780*/ 	.word	0x00002c30


	//   ....[20]....
        /*0784*/ 	.word	0x00002c40


	//   ....[21]....
        /*0788*/ 	.word	0x00002c50


	//   ....[22]....
        /*078c*/ 	.word	0x00002c60


	//   ....[23]....
        /*0790*/ 	.word	0x00002c70


	//   ....[24]....
        /*0794*/ 	.word	0x00002d40


	//   ....[25]....
        /*0798*/ 	.word	0x000045a0


	//   ....[26]....
        /*079c*/ 	.word	0x00004eb0


	//   ....[27]....
        /*07a0*/ 	.word	0x000053a0


	//   ....[28]....
        /*07a4*/ 	.word	0x00005930


	//   ....[29]....
        /*07a8*/ 	.word	0x00005950


	//   ....[30]....
        /*07ac*/ 	.word	0x000059a0


	//   ....[31]....
        /*07b0*/ 	.word	0x00008660


	//   ....[32]....
        /*07b4*/ 	.word	0x00008880


	//   ....[33]....
        /*07b8*/ 	.word	0x000096e0


	//   ....[34]....
        /*07bc*/ 	.word	0x00009ab0


	//   ....[35]....
        /*07c0*/ 	.word	0x00009ae0


	//   ....[36]....
        /*07c4*/ 	.word	0x00009b50


	//   ....[37]....
        /*07c8*/ 	.word	0x0000cc80


	//   ....[38]....
        /*07cc*/ 	.word	0x0000cd00


	//   ....[39]....
        /*07d0*/ 	.word	0x0000cd20


	//   ....[40]....
        /*07d4*/ 	.word	0x0000ce10


	//   ....[41]....
        /*07d8*/ 	.word	0x0000fff0


	//   ....[42]....
        /*07dc*/ 	.word	0x00010210


	//   ....[43]....
        /*07e0*/ 	.word	0x00011070


	//   ....[44]....
        /*07e4*/ 	.word	0x00011440


	//   ....[45]....
        /*07e8*/ 	.word	0x00011470


	//   ....[46]....
        /*07ec*/ 	.word	0x000114e0


	//   ....[47]....
        /*07f0*/ 	.word	0x00012db0


	//   ....[48]....
        /*07f4*/ 	.word	0x00012e00


	//   ....[49]....
        /*07f8*/ 	.word	0x00012e20


	//   ....[50]....
        /*07fc*/ 	.word	0x00012e40


	//   ....[51]....
        /*0800*/ 	.word	0x00013f00


	//   ....[52]....
        /*0804*/ 	.word	0x00013f20


	//   ....[53]....
        /*0808*/ 	.word	0x00013f30


	//   ....[54]....
        /*080c*/ 	.word	0x00013f40


	//   ....[55]....
        /*0810*/ 	.word	0x000142b0


	//   ....[56]....
        /*0814*/ 	.word	0x000142d0


	//   ....[57]....
        /*0818*/ 	.word	0x000143c0


	//   ....[58]....
        /*081c*/ 	.word	0x000143d0


	//   ....[59]....
        /*0820*/ 	.word	0x000144d0


	//   ....[60]....
        /*0824*/ 	.word	0x000144f0


	//   ....[61]....
        /*0828*/ 	.word	0x000145f0


	//   ....[62]....
        /*082c*/ 	.word	0x00014600


	//   ....[63]....
        /*0830*/ 	.word	0x00014900


	//   ....[64]....
        /*0834*/ 	.word	0x00014920


	//   ....[65]....
        /*0838*/ 	.word	0x00014f70


	//   ....[66]....
        /*083c*/ 	.word	0x00014f80


	//   ....[67]....
        /*0840*/ 	.word	0x00015b80


	//   ....[68]....
        /*0844*/ 	.word	0x00015ba0


	//   ....[69]....
        /*0848*/ 	.word	0x00015ca0


	//   ....[70]....
        /*084c*/ 	.word	0x00015cb0


	//   ....[71]....
        /*0850*/ 	.word	0x00015db0


	//   ....[72]....
        /*0854*/ 	.word	0x00015dd0


	//   ....[73]....
        /*0858*/ 	.word	0x00015ed0


	//   ....[74]....
        /*085c*/ 	.word	0x00015ee0


	//   ....[75]....
        /*0860*/ 	.word	0x000160a0


	//   ....[76]....
        /*0864*/ 	.word	0x000160c0


	//   ....[77]....
        /*0868*/ 	.word	0x000161f0


	//   ....[78]....
        /*086c*/ 	.word	0x00016230


	//   ....[79]....
        /*0870*/ 	.word	0x00016260


	//   ....[80]....
        /*0874*/ 	.word	0x00016290


	//   ....[81]....
        /*0878*/ 	.word	0x000162c0


	//   ....[82]....
        /*087c*/ 	.word	0x000162f0


	//   ....[83]....
        /*0880*/ 	.word	0x00016450


	//   ....[84]....
        /*0884*/ 	.word	0x00016490


	//   ....[85]....
        /*0888*/ 	.word	0x000164c0


	//   ....[86]....
        /*088c*/ 	.word	0x000164f0


	//   ....[87]....
        /*0890*/ 	.word	0x00016520


	//   ....[88]....
        /*0894*/ 	.word	0x00016550


	//   ....[89]....
        /*0898*/ 	.word	0x000165e0


	//   ....[90]....
        /*089c*/ 	.word	0x00016640


	//   ....[91]....
        /*08a0*/ 	.word	0x00016650


	//   ....[92]....
        /*08a4*/ 	.word	0x000166b0


	//   ....[93]....
        /*08a8*/ 	.word	0x00017110


	//   ....[94]....
        /*08ac*/ 	.word	0x00017170


	//   ....[95]....
        /*08b0*/ 	.word	0x000171c0


	//   ....[96]....
        /*08b4*/ 	.word	0x00017210


	//   ....[97]....
        /*08b8*/ 	.word	0x00017260


	//   ....[98]....
        /*08bc*/ 	.word	0x000172d0


	//   ....[99]....
        /*08c0*/ 	.word	0x00017320


	//   ....[100]....
        /*08c4*/ 	.word	0x00017390


	//   ....[101]....
        /*08c8*/ 	.word	0x00017400


	//   ....[102]....
        /*08cc*/ 	.word	0x00017460


	//   ....[103]....
        /*08d0*/ 	.word	0x000174c0


	//   ....[104]....
        /*08d4*/ 	.word	0x00017520


	//   ....[105]....
        /*08d8*/ 	.word	0x00017570


	//   ....[106]....
        /*08dc*/ 	.word	0x000175d0


	//   ....[107]....
        /*08e0*/ 	.word	0x00017630


	//   ....[108]....
        /*08e4*/ 	.word	0x000176a0


	//   ....[109]....
        /*08e8*/ 	.word	0x00017710


	//   ....[110]....
        /*08ec*/ 	.word	0x00017770


	//   ....[111]....
        /*08f0*/ 	.word	0x000177e0


	//   ....[112]....
        /*08f4*/ 	.word	0x00017850


	//   ....[113]....
        /*08f8*/ 	.word	0x000178c0


	//   ....[114]....
        /*08fc*/ 	.word	0x00017920


	//   ....[115]....
        /*0900*/ 	.word	0x00017980


	//   ....[116]....
        /*0904*/ 	.word	0x000179f0


	//   ....[117]....
        /*0908*/ 	.word	0x00017a60


	//   ....[118]....
        /*090c*/ 	.word	0x00017ac0


	//   ....[119]....
        /*0910*/ 	.word	0x00017b30


	//   ....[120]....
        /*0914*/ 	.word	0x00017ba0


	//   ....[121]....
        /*0918*/ 	.word	0x00017c10


	//   ....[122]....
        /*091c*/ 	.word	0x00017c70


	//   ....[123]....
        /*0920*/ 	.word	0x00017ce0


	//   ....[124]....
        /*0924*/ 	.word	0x00017d50


	//   ....[125]....
        /*0928*/ 	.word	0x00017dc0


	//   ....[126]....
        /*092c*/ 	.word	0x00017e20


	//   ....[127]....
        /*0930*/ 	.word	0x00017e90


	//   ....[128]....
        /*0934*/ 	.word	0x00017f00


	//   ....[129]....
        /*0938*/ 	.word	0x00017f50


	//   ....[130]....
        /*093c*/ 	.word	0x00017f90


	//   ....[131]....
        /*0940*/ 	.word	0x00017fe0


	//   ....[132]....
        /*0944*/ 	.word	0x00018030


	//   ....[133]....
        /*0948*/ 	.word	0x00018080


	//   ....[134]....
        /*094c*/ 	.word	0x000180f0


	//   ....[135]....
        /*0950*/ 	.word	0x00018140


	//   ....[136]....
        /*0954*/ 	.word	0x00018190


	//   ....[137]....
        /*0958*/ 	.word	0x000181e0


	//   ....[138]....
        /*095c*/ 	.word	0x00018230


	//   ....[139]....
        /*0960*/ 	.word	0x00018280


	//   ....[140]....
        /*0964*/ 	.word	0x000182f0


	//   ....[141]....
        /*0968*/ 	.word	0x00018340


	//   ....[142]....
        /*096c*/ 	.word	0x000183b0


	//   ....[143]....
        /*0970*/ 	.word	0x00018410


	//   ....[144]....
        /*0974*/ 	.word	0x00018480


	//----- nvinfo : EIATTR_EXIT_INSTR_OFFSETS
	.align		4
.L_414:
        /*0978*/ 	.byte	0x04, 0x1c
        /*097a*/ 	.short	(.L_416 - .L_415)


	//   ....[0]....
.L_415:
        /*097c*/ 	.word	0x000010f0


	//   ....[1]....
        /*0980*/ 	.word	0x000170d0


	//----- nvinfo : EIATTR_MAX_THREADS
	.align		4
.L_416:
        /*0984*/ 	.byte	0x04, 0x05
        /*0986*/ 	.short	(.L_418 - .L_417)
.L_417:
        /*0988*/ 	.word	0x00000100
        /*098c*/ 	.word	0x00000001
        /*0990*/ 	.word	0x00000001


	//----- nvinfo : EIATTR_CRS_STACK_SIZE
	.align		4
.L_418:
        /*0994*/ 	.byte	0x04, 0x1e
        /*0996*/ 	.short	(.L_420 - .L_419)
.L_419:
        /*0998*/ 	.word	0x00000000
.L_420:


//--------------------- .nv.info._ZN7cutlass13device_kernelIN5flash19enable_sm80_to_sm89INS1_16FlashAttnFwdSm80INS1_25CollectiveMainloopFwdSm80ILi8ELi1ELb1EN4cute5tupleIJNS5_1CILi128EEENS7_ILi96EEES8_EEELi128ENS_10bfloat16_tEfNS_4arch4Sm80ELb0ELb1ELb1ELb1ELb0ELb1ELb1ELb1EEENS1_21CollectiveEpilogueFwdINS6_IJS8_S8_S9_EEENS6_IJNS7_ILi1EEESH_SH_EEESB_SD_Li256ELb1ELb1ELb1ELb0EEENS1_36VarlenDynamicPersistentTileSchedulerILi128ELi96ELi256ELi256ELb1ELb1ELb0ELb1ELb0ELb1EEEEEEEEEvNT_6ParamsE --------------------------
	.section	.nv.info._ZN7cutlass13device_kernelIN5flash19enable_sm80_to_sm89INS1_16FlashAttnFwdSm80INS1_25CollectiveMainloopFwdSm80ILi8ELi1ELb1EN4cute5tupleIJNS5_1CILi128EEENS7_ILi96EEES8_EEELi128ENS_10bfloat16_tEfNS_4arch4Sm80ELb0ELb1ELb1ELb1ELb0ELb1ELb1ELb1EEENS1_21CollectiveEpilogueFwdINS6_IJS8_S8_S9_EEENS6_IJNS7_ILi1EEESH_SH_EEESB_SD_Li256ELb1ELb1ELb1ELb0EEENS1_36VarlenDynamicPersistentTileSchedulerILi128ELi96ELi256ELi256ELb1ELb1ELb0ELb1ELb0ELb1EEEEEEEEEvNT_6ParamsE,"",@"SHT_CUDA_INFO"
	.sectionflags	@""
	.align	4


	//----- nvinfo : EIATTR_CUDA_API_VERSION
	.align		4
        /*0000*/ 	.byte	0x04, 0x37
        /*0002*/ 	.short	(.L_422 - .L_421)
.L_421:
        /*0004*/ 	.word	0x00000082


	//----- nvinfo : EIATTR_SW2861232_WAR
	.align		4
.L_422:
        /*0008*/ 	.byte	0x01, 0x35
	.zero		2


	//----- nvinfo : EIATTR_PARAM_CBANK
	.align		4
        /*000c*/ 	.byte	0x04, 0x0a
        /*000e*/ 	.short	(.L_424 - .L_423)
	.align		4
.L_423:
        /*0010*/ 	.word	index@(.nv.constant0._ZN7cutlass13device_kernelIN5flash19enable_sm80_to_sm89INS1_16FlashAttnFwdSm80INS1_25CollectiveMainloopFwdSm80ILi8ELi1ELb1EN4cute5tupleIJNS5_1CILi128EEENS7_ILi96EEES8_EEELi128ENS_10bfloat16_tEfNS_4arch4Sm80ELb0ELb1ELb1ELb1ELb0ELb1ELb1ELb1EEENS1_21CollectiveEpilogueFwdINS6_IJS8_S8_S9_EEENS6_IJNS7_ILi1EEESH_SH_EEESB_SD_Li256ELb1ELb1ELb1ELb0EEENS1_36VarlenDynamicPersistentTileSchedulerILi128ELi96ELi256ELi256ELb1ELb1ELb0ELb1ELb0ELb1EEEEEEEEEvNT_6ParamsE)
        /*0014*/ 	.short	0x0160
        /*0016*/ 	.short	0x0438


	//----- nvinfo : EIATTR_CBANK_PARAM_SIZE
	.align		4
.L_424:
        /*0018*/ 	.byte	0x03, 0x19
        /*001a*/ 	.short	0x0438


	//----- nvinfo : EIATTR_KPARAM_INFO
	.align		4
        /*001c*/ 	.byte	0x04, 0x17
        /*001e*/ 	.short	(.L_426 - .L_425)
.L_425:
        /*0020*/ 	.word	0x00000000
        /*0024*/ 	.short	0x0000
        /*0026*/ 	.short	0x0000
        /*0028*/ 	.byte	0x00, 0xf0, 0xe1, 0x10


	//----- nvinfo : EIATTR_MAXREG_COUNT
	.align		4
.L_426:
        /*002c*/ 	.byte	0x03, 0x1b
        /*002e*/ 	.short	0x00ff


	//----- nvinfo : EIATTR_NUM_BARRIERS
	.align		4
        /*0030*/ 	.byte	0x02, 0x4c
        /*0032*/ 	.byte	0x06
	.zero		1


	//----- nvinfo : EIATTR_ANNOTATIONS
	.align		4
        /*0034*/ 	.byte	0x04, 0x55
        /*0036*/ 	.short	(.L_428 - .L_427)


	//   ....[0]....
.L_427:
        /* <DEDUP_REMOVED lines=62> */


	//----- nvinfo : EIATTR_MERCURY_ISA_VERSION
	.align		4
.L_428:
        /*0408*/ 	.byte	0x03, 0x5f
        /*040a*/ 	.short	0x0000


	//----- nvinfo : EIATTR_INT_WARP_WIDE_INSTR_OFFSETS
	.align		4
        /*040c*/ 	.byte	0x04, 0x31
        /*040e*/ 	.short	(.L_430 - .L_429)


	//   ....[0]....
.L_429:
        /*0410*/ 	.word	0x0001db60


	//   ....[1]....
        /*0414*/ 	.word	0x0001dbe0


	//----- nvinfo : EIATTR_COOP_GROUP_MASK_REGIDS
	.align		4
.L_430:
        /*0418*/ 	.byte	0x04, 0x29
        /*041a*/ 	.short	(.L_432 - .L_431)


	//   ....[0]....
.L_431:
        /*041c*/ 	.word	0xffffffff


	//   ....[1]....
        /*0420*/ 	.word	0xffffffff


	//   ....[2]....
        /*0424*/ 	.word	0xffffffff


	//   ....[3]....
        /*0428*/ 	.word	0xffffffff


	//   ....[4]....
        /*042c*/ 	.word	0xffffffff


	//   ....[5]....
        /*0430*/ 	.word	0xffffffff


	//   ....[6]....
        /*0434*/ 	.word	0xffffffff


	//   ....[7]....
        /*0438*/ 	.word	0xffffffff


	//   ....[8]....
        /*043c*/ 	.word	0xffffffff


	//   ....[9]....
        /*0440*/ 	.word	0xffffffff


	//   ....[10]....
        /*0444*/ 	.word	0xffffffff


	//   ....[11]....
        /*0448*/ 	.word	0xffffffff


	//   ....[12]....
        /*044c*/ 	.word	0xffffffff


	//   ....[13]....
        /*0450*/ 	.word	0xffffffff


	//   ....[14]....
        /*0454*/ 	.word	0xffffffff


	//   ....[15]....
        /*0458*/ 	.word	0xffffffff


	//   ....[16]....
        /*045c*/ 	.word	0xffffffff


	//   ....[17]....
        /*0460*/ 	.word	0xffffffff


	//   ....[18]....
        /*0464*/ 	.word	0xffffffff


	//   ....[19]....
        /*0468*/ 	.word	0xffffffff


	//   ....[20]....
        /*046c*/ 	.word	0xffffffff


	//   ....[21]....
        /*0470*/ 	.word	0xffffffff


	//   ....[22]....
        /*0474*/ 	.word	0xffffffff


	//   ....[23]....
        /*0478*/ 	.word	0xffffffff


	//   ....[24]....
        /*047c*/ 	.word	0xffffffff


	//   ....[25]....
        /*0480*/ 	.word	0xffffffff


	//   ....[26]....
        /*0484*/ 	.word	0xffffffff


	//   ....[27]....
        /*0488*/ 	.word	0xffffffff


	//   ....[28]....
        /*048c*/ 	.word	0xffffffff


	//   ....[29]....
        /*0490*/ 	.word	0xffffffff


	//   ....[30]....
        /*0494*/ 	.word	0xffffffff


	//   ....[31]....
        /*0498*/ 	.word	0xffffffff


	//   ....[32]....
        /*049c*/ 	.word	0xffffffff


	//   ....[33]....
        /*04a0*/ 	.word	0xffffffff


	//   ....[34]....
        /*04a4*/ 	.word	0xffffffff


	//   ....[35]....
        /*04a8*/ 	.word	0xffffffff


	//   ....[36]....
        /*04ac*/ 	.word	0xffffffff


	//   ....[37]....
        /*04b0*/ 	.word	0xffffffff


	//   ....[38]....
        /*04b4*/ 	.word	0xffffffff


	//   ....[39]....
        /*04b8*/ 	.word	0xffffffff


	//   ....[40]....
        /*04bc*/ 	.word	0xffffffff


	//   ....[41]....
        /*04c0*/ 	.word	0xffffffff


	//   ....[42]....
        /*04c4*/ 	.word	0xffffffff


	//   ....[43]....
        /*04c8*/ 	.word	0xffffffff


	//   ....[44]....
        /*04cc*/ 	.word	0xffffffff


	//   ....[45]....
        /*04d0*/ 	.word	0xffffffff


	//   ....[46]....
        /*04d4*/ 	.word	0xffffffff


	//   ....[47]....
        /*04d8*/ 	.word	0xffffffff


	//   ....[48]....
        /*04dc*/ 	.word	0xffffffff


	//   ....[49]....
        /*04e0*/ 	.word	0xffffffff


	//   ....[50]....
        /*04e4*/ 	.word	0xffffffff


	//   ....[51]....
        /*04e8*/ 	.word	0xffffffff


	//   ....[52]....
        /*04ec*/ 	.word	0xffffffff


	//   ....[53]....
        /*04f0*/ 	.word	0xffffffff


	//   ....[54]....
        /*04f4*/ 	.word	0xffffffff


	//   ....[55]....
        /*04f8*/ 	.word	0xffffffff


	//   ....[56]....
        /*04fc*/ 	.word	0xffffffff


	//   ....[57]....
        /*0500*/ 	.word	0xffffffff


	//   ....[58]....
        /*0504*/ 	.word	0xffffffff


	//   ....[59]....
        /*0508*/ 	.word	0xffffffff


	//   ....[60]....
        /*050c*/ 	.word	0xffffffff


	//   ....[61]....
        /*0510*/ 	.word	0xffffffff


	//   ....[62]....
        /*0514*/ 	.word	0xffffffff


	//   ....[63]....
        /*0518*/ 	.word	0xffffffff


	//   ....[64]....
        /*051c*/ 	.word	0xffffffff


	//   ....[65]....
        /*0520*/ 	.word	0xffffffff


	//   ....[66]....
        /*0524*/ 	.word	0xffffffff


	//   ....[67]....
        /*0528*/ 	.word	0xffffffff


	//   ....[68]....
        /*052c*/ 	.word	0xffffffff


	//   ....[69]....
        /*0530*/ 	.word	0xffffffff


	//   ....[70]....
        /*0534*/ 	.word	0xffffffff


	//   ....[71]....
        /*0538*/ 	.word	0xffffffff


	//   ....[72]....
        /*053c*/ 	.word	0xffffffff


	//   ....[73]....
        /*0540*/ 	.word	0xffffffff


	//   ....[74]....
        /*0544*/ 	.word	0xffffffff


	//   ....[75]....
        /*0548*/ 	.word	0xffffffff


	//   ....[76]....
        /*054c*/ 	.word	0xffffffff


	//   ....[77]....
        /*0550*/ 	.word	0xffffffff


	//   ....[78]....
        /*0554*/ 	.word	0xffffffff


	//   ....[79]....
        /*0558*/ 	.word	0xffffffff


	//   ....[80]....
        /*055c*/ 	.word	0xffffffff


	//   ....[81]....
        /*0560*/ 	.word	0xffffffff


	//   ....[82]....
        /*0564*/ 	.word	0xffffffff


	//   ....[83]....
        /*0568*/ 	.word	0xffffffff


	//   ....[84]....
        /*056c*/ 	.word	0xffffffff


	//   ....[85]....
        /*0570*/ 	.word	0xffffffff


	//   ....[86]....
        /*0574*/ 	.word	0xffffffff


	//   ....[87]....
        /*0578*/ 	.word	0xffffffff


	//   ....[88]....
        /*057c*/ 	.word	0xffffffff


	//   ....[89]....
        /*0580*/ 	.word	0xffffffff


	//   ....[90]....
        /*0584*/ 	.word	0xffffffff


	//   ....[91]....
        /*0588*/ 	.word	0xffffffff


	//   ....[92]....
        /*058c*/ 	.word	0xffffffff


	//   ....[93]....
        /*0590*/ 	.word	0xffffffff


	//   ....[94]....
        /*0594*/ 	.word	0xffffffff


	//   ....[95]....
        /*0598*/ 	.word	0xffffffff


	//   ....[96]....
        /*059c*/ 	.word	0xffffffff


	//   ....[97]....
        /*05a0*/ 	.word	0xffffffff


	//   ....[98]....
        /*05a4*/ 	.word	0xffffffff


	//   ....[99]....
        /*05a8*/ 	.word	0xffffffff


	//   ....[100]....
        /*05ac*/ 	.word	0xffffffff


	//   ....[101]....
        /*05b0*/ 	.word	0xffffffff


	//   ....[102]....
        /*05b4*/ 	.word	0xffffffff


	//   ....[103]....
        /*05b8*/ 	.word	0xffffffff


	//   ....[104]....
        /*05bc*/ 	.word	0xffffffff


	//   ....[105]....
        /*05c0*/ 	.word	0xffffffff


	//   ....[106]....
        /*05c4*/ 	.word	0xffffffff


	//   ....[107]....
        /*05c8*/ 	.word	0xffffffff


	//   ....[108]....
        /*05cc*/ 	.word	0xffffffff


	//   ....[109]....
        /*05d0*/ 	.word	0xffffffff


	//   ....[110]....
        /*05d4*/ 	.word	0xffffffff


	//   ....[111]....
        /*05d8*/ 	.word	0xffffffff


	//   ....[112]....
        /*05dc*/ 	.word	0xffffffff


	//   ....[113]....
        /*05e0*/ 	.word	0xffffffff


	//   ....[114]....
        /*05e4*/ 	.word	0xffffffff


	//   ....[115]....
        /*05e8*/ 	.word	0xffffffff


	//   ....[116]....
        /*05ec*/ 	.word	0xffffffff


	//   ....[117]....
        /*05f0*/ 	.word	0xffffffff


	//   ....[118]....
        /*05f4*/ 	.word	0xffffffff


	//   ....[119]....
        /*05f8*/ 	.word	0xffffffff


	//   ....[120]....
        /*05fc*/ 	.word	0xffffffff


	//   ....[121]....
        /*0600*/ 	.word	0xffffffff


	//   ....[122]....
        /*0604*/ 	.word	0xffffffff


	//   ....[123]....
        /*0608*/ 	.word	0xffffffff


	//   ....[124]....
        /*060c*/ 	.word	0xffffffff


	//   ....[125]....
        /*0610*/ 	.word	0xffffffff


	//   ....[126]....
        /*0614*/ 	.word	0xffffffff


	//   ....[127]....
        /*0618*/ 	.word	0xffffffff


	//   ....[128]....
        /*061c*/ 	.word	0xffffffff


	//   ....[129]....
        /*0620*/ 	.word	0xffffffff


	//   ....[130]....
        /*0624*/ 	.word	0xffffffff


	//   ....[131]....
        /*0628*/ 	.word	0xffffffff


	//   ....[132]....
        /*062c*/ 	.word	0xffffffff


	//   ....[133]....
        /*0630*/ 	.word	0xffffffff


	//   ....[134]....
        /*0634*/ 	.word	0xffffffff


	//   ....[135]....
        /*0638*/ 	.word	0xffffffff


	//   ....[136]....
        /*063c*/ 	.word	0xffffffff


	//   ....[137]....
        /*0640*/ 	.word	0xffffffff


	//   ....[138]....
        /*0644*/ 	.word	0xffffffff


	//   ....[139]....
        /*0648*/ 	.word	0xffffffff


	//   ....[140]....
        /*064c*/ 	.word	0xffffffff


	//   ....[141]....
        /*0650*/ 	.word	0xffffffff


	//   ....[142]....
        /*0654*/ 	.word	0xffffffff


	//   ....[143]....
        /*0658*/ 	.word	0xffffffff


	//   ....[144]....
        /*065c*/ 	.word	0xffffffff


	//   ....[145]....
        /*0660*/ 	.word	0xffffffff


	//   ....[146]....
        /*0664*/ 	.word	0xffffffff


	//   ....[147]....
        /*0668*/ 	.word	0xffffffff


	//   ....[148]....
        /*066c*/ 	.word	0xffffffff


	//   ....[149]....
        /*0670*/ 	.word	0xffffffff


	//   ....[150]....
        /*0674*/ 	.word	0xffffffff


	//   ....[151]....
        /*0678*/ 	.word	0xffffffff


	//   ....[152]....
        /*067c*/ 	.word	0xffffffff


	//   ....[153]....
        /*0680*/ 	.word	0xffffffff


	//   ....[154]....
        /*0684*/ 	.word	0xffffffff


	//   ....[155]....
        /*0688*/ 	.word	0xffffffff


	//   ....[156]....
        /*068c*/ 	.word	0xffffffff


	//   ....[157]....
        /*0690*/ 	.word	0xffffffff


	//   ....[158]....
        /*0694*/ 	.word	0xffffffff


	//   ....[159]....
        /*0698*/ 	.word	0xffffffff


	//   ....[160]....
        /*069c*/ 	.word	0xffffffff


	//   ....[161]....
        /*06a0*/ 	.word	0xffffffff


	//   ....[162]....
        /*06a4*/ 	.word	0xffffffff


	//   ....[163]....
        /*06a8*/ 	.word	0xffffffff


	//   ....[164]....
        /*06ac*/ 	.word	0xffffffff


	//   ....[165]....
        /*06b0*/ 	.word	0xffffffff


	//   ....[166]....
        /*06b4*/ 	.word	0xffffffff


	//   ....[167]....
        /*06b8*/ 	.word	0xffffffff


	//   ....[168]....
        /*06bc*/ 	.word	0xffffffff


	//   ....[169]....
        /*06c0*/ 	.word	0xffffffff


	//   ....[170]....
        /*06c4*/ 	.word	0xffffffff


	//   ....[171]....
        /*06c8*/ 	.word	0xffffffff


	//   ....[172]....
        /*06cc*/ 	.word	0xffffffff


	//   ....[173]....
        /*06d0*/ 	.word	0xffffffff


	//   ....[174]....
        /*06d4*/ 	.word	0xffffffff


	//   ....[175]....
        /*06d8*/ 	.word	0xffffffff


	//   ....[176]....
        /*06dc*/ 	.word	0xffffffff


	//----- nvinfo : EIATTR_COOP_GROUP_INSTR_OFFSETS
	.align		4
.L_432:
        /*06e0*/ 	.byte	0x04, 0x28
        /*06e2*/ 	.short	(.L_434 - .L_433)


	//   ....[0]....
.L_433:
        /*06e4*/ 	.word	0x00000050


	//   ....[1]....
        /*06e8*/ 	.word	0x00000200


	//   ....[2]....
        /*06ec*/ 	.word	0x00000230


	//   ....[3]....
        /*06f0*/ 	.word	0x00000260


	//   ....[4]....
        /*06f4*/ 	.word	0x00000290


	//   ....[5]....
        /*06f8*/ 	.word	0x000002c0


	//   ....[6]....
        /*06fc*/ 	.word	0x000002f0


	//   ....[7]....
        /*0700*/ 	.word	0x00000450


	//   ....[8]....
        /*0704*/ 	.word	0x00000490


	//   ....[9]....
        /*0708*/ 	.word	0x000004c0


	//   ....[10]....
        /*070c*/ 	.word	0x000004f0


	//   ....[11]....
        /*0710*/ 	.word	0x00000520


	//   ....[12]....
        /*0714*/ 	.word	0x00000550


	//   ....[13]....
        /*0718*/ 	.word	0x000005e0


	//   ....[14]....
        /*071c*/ 	.word	0x00000630


	//   ....[15]....
        /*0720*/ 	.word	0x00000650


	//   ....[16]....
        /*0724*/ 	.word	0x000006b0


	//   ....[17]....
        /*0728*/ 	.word	0x00008720


	//   ....[18]....
        /*072c*/ 	.word	0x00008760


	//   ....[19]....
        /*0730*/ 	.word	0x00008790


	//   ....[20]....
        /*0734*/ 	.word	0x000087d0


	//   ....[21]....
        /*0738*/ 	.word	0x00008800


	//   ....[22]....
        /*073c*/ 	.word	0x00008830


	//   ....[23]....
        /*0740*/ 	.word	0x000088b0


	//   ....[24]....
        /*0744*/ 	.word	0x00008920


	//   ....[25]....
        /*0748*/ 	.word	0x00008f60


	//   ....[26]....
        /*074c*/ 	.word	0x00008f80


	//   ....[27]....
        /*0750*/ 	.word	0x00008fa0


	//   ....[28]....
        /*0754*/ 	.word	0x00008fb0


	//   ....[29]....
        /*0758*/ 	.word	0x00009170


	//   ....[30]....
        /*075c*/ 	.word	0x00009200


	//   ....[31]....
        /*0760*/ 	.word	0x00009240


	//   ....[32]....
        /*0764*/ 	.word	0x00009270


	//   ....[33]....
        /*0768*/ 	.word	0x00009430


	//   ....[34]....
        /*076c*/ 	.word	0x000094c0


	//   ....[35]....
        /*0770*/ 	.word	0x00009500


	//   ....[36]....
        /*0774*/ 	.word	0x00009540


	//   ....[37]....
        /*0778*/ 	.word	0x00009710


	//   ....[38]....
        /*077c*/ 	.word	0x000097a0


	//   ....[39]....
        /*0780*/ 	.word	0x000097e0


	//   ....[40]....
        /*0784*/ 	.word	0x000097f0


	//   ....[41]....
        /*0788*/ 	.word	0x0000b500


	//   ....[42]....
        /*078c*/ 	.word	0x0000b550


	//   ....[43]....
        /*0790*/ 	.word	0x0000b580


	//   ....[44]....
        /*0794*/ 	.word	0x0000b5c0


	//   ....[45]....
        /*0798*/ 	.word	0x0000b680


	//   ....[46]....
        /*079c*/ 	.word	0x0000b6c0


	//   ....[47]....
        /*07a0*/ 	.word	0x0000b6d0


	//   ....[48]....
        /*07a4*/ 	.word	0x0000b6e0


	//   ....[49]....
        /*07a8*/ 	.word	0x0000b8a0


	//   ....[50]....
        /*07ac*/ 	.word	0x0000b8e0


	//   ....[51]....
        /*07b0*/ 	.word	0x0000b8f0


	//   ....[52]....
        /*07b4*/ 	.word	0x0000b900


	//   ....[53]....
        /*07b8*/ 	.word	0x0000b9e0


	//   ....[54]....
        /*07bc*/ 	.word	0x0000ba20


	//   ....[55]....
        /*07c0*/ 	.word	0x0000ba30


	//   ....[56]....
        /*07c4*/ 	.word	0x0000ba50


	//   ....[57]....
        /*07c8*/ 	.word	0x0000f0d0


	//   ....[58]....
        /*07cc*/ 	.word	0x0000f2d0


	//   ....[59]....
        /*07d0*/ 	.word	0x0000fef0


	//   ....[60]....
        /*07d4*/ 	.word	0x00010460


	//   ....[61]....
        /*07d8*/ 	.word	0x00010480


	//   ....[62]....
        /*07dc*/ 	.word	0x000104d0


	//   ....[63]....
        /*07e0*/ 	.word	0x00013110


	//   ....[64]....
        /*07e4*/ 	.word	0x00013360


	//   ....[65]....
        /*07e8*/ 	.word	0x000141a0


	//   ....[66]....
        /*07ec*/ 	.word	0x00014530


	//   ....[67]....
        /*07f0*/ 	.word	0x00014560


	//   ....[68]....
        /*07f4*/ 	.word	0x000145e0


	//   ....[69]....
        /*07f8*/ 	.word	0x000176f0


	//   ....[70]....
        /*07fc*/ 	.word	0x00017710


	//   ....[71]....
        /*0800*/ 	.word	0x00017730


	//   ....[72]....
        /*0804*/ 	.word	0x00017750


	//   ....[73]....
        /*0808*/ 	.word	0x0001a7c0


	//   ....[74]....
        /*080c*/ 	.word	0x0001aa30


	//   ....[75]....
        /*0810*/ 	.word	0x0001b870


	//   ....[76]....
        /*0814*/ 	.word	0x0001bc00


	//   ....[77]....
        /*0818*/ 	.word	0x0001bc30


	//   ....[78]....
        /*081c*/ 	.word	0x0001bcb0


	//   ....[79]....
        /*0820*/ 	.word	0x0001d530


	//   ....[80]....
        /*0824*/ 	.word	0x0001d560


	//   ....[81]....
        /*0828*/ 	.word	0x0001d570


	//   ....[82]....
        /*082c*/ 	.word	0x0001d5a0


	//   ....[83]....
        /*0830*/ 	.word	0x0001e7d0


	//   ....[84]....
        /*0834*/ 	.word	0x0001e7e0


	//   ....[85]....
        /*0838*/ 	.word	0x0001e7f0


	//   ....[86]....
        /*083c*/ 	.word	0x0001e810


	//   ....[87]....
        /*0840*/ 	.word	0x0001eb60


	//   ....[88]....
        /*0844*/ 	.word	0x0001eb80


	//   ....[89]....
        /*0848*/ 	.word	0x0001ec60


	//   ....[90]....
        /*084c*/ 	.word	0x0001ec70


	//   ....[91]....
        /*0850*/ 	.word	0x0001ed60


	//   ....[92]....
        /*0854*/ 	.word	0x0001ed80


	//   ....[93]....
        /*0858*/ 	.word	0x0001ee70


	//   ....[94]....
        /*085c*/ 	.word	0x0001ee80


	//   ....[95]....
        /*0860*/ 	.word	0x0001f170


	//   ....[96]....
        /*0864*/ 	.word	0x0001f190


	//   ....[97]....
        /*0868*/ 	.word	0x0001f7e0


	//   ....[98]....
        /*086c*/ 	.word	0x0001f7f0


	//   ....[99]....
        /*0870*/ 	.word	0x000203a0


	//   ....[100]....
        /*0874*/ 	.word	0x000203c0


	//   ....[101]....
        /*0878*/ 	.word	0x000204b0


	//   ....[102]....
        /*087c*/ 	.word	0x000204c0


	//   ....[103]....
        /*0880*/ 	.word	0x000205b0


	//   ....[104]....
        /*0884*/ 	.word	0x000205d0


	//   ....[105]....
        /*0888*/ 	.word	0x000206c0


	//   ....[106]....
        /*088c*/ 	.word	0x000206d0


	//   ....[107]....
        /*0890*/ 	.word	0x00020870


	//   ....[108]....
        /*0894*/ 	.word	0x00020890


	//   ....[109]....
        /*0898*/ 	.word	0x000209c0


	//   ....[110]....
        /*089c*/ 	.word	0x00020a00


	//   ....[111]....
        /*08a0*/ 	.word	0x00020a30


	//   ....[112]....
        /*08a4*/ 	.word	0x00020a60


	//   ....[113]....
        /*08a8*/ 	.word	0x00020a90


	//   ....[114]....
        /*08ac*/ 	.word	0x00020ac0


	//   ....[115]....
        /*08b0*/ 	.word	0x00020c20


	//   ....[116]....
        /*08b4*/ 	.word	0x00020c60


	//   ....[117]....
        /*08b8*/ 	.word	0x00020c90


	//   ....[118]....
        /*08bc*/ 	.word	0x00020cc0


	//   ....[119]....
        /*08c0*/ 	.word	0x00020cf0


	//   ....[120]....
        /*08c4*/ 	.word	0x00020d20


	//   ....[121]....
        /*08c8*/ 	.word	0x00020db0


	//   ....[122]....
        /*08cc*/ 	.word	0x00020e10


	//   ....[123]....
        /*08d0*/ 	.word	0x00020e20


	//   ....[124]....
        /*08d4*/ 	.word	0x00020e80


	//   ....[125]....
        /*08d8*/ 	.word	0x000218f0


	//   ....[126]....
        /*08dc*/ 	.word	0x00021950


	//   ....[127]....
        /*08e0*/ 	.word	0x000219a0


	//   ....[128]....
        /*08e4*/ 	.word	0x000219f0


	//   ....[129]....
        /*08e8*/ 	.word	0x00021a40


	//   ....[130]....
        /*08ec*/ 	.word	0x00021ab0


	//   ....[131]....
        /*08f0*/ 	.word	0x00021af0


	//   ....[132]....
        /*08f4*/ 	.word	0x00021b60


	//   ....[133]....
        /*08f8*/ 	.word	0x00021bd0


	//   ....[134]....
        /*08fc*/ 	.word	0x00021c30


	//   ....[135]....
        /*0900*/ 	.word	0x00021c90


	//   ....[136]....
        /*0904*/ 	.word	0x00021cf0


	//   ....[137]....
        /*0908*/ 	.word	0x00021d40


	//   ....[138]....
        /*090c*/ 	.word	0x00021d90


	//   ....[139]....
        /*0910*/ 	.word	0x00021e00


	//   ....[140]....
        /*0914*/ 	.word	0x00021e70


	//   ....[141]....
        /*0918*/ 	.word	0x00021ee0


	//   ....[142]....
        /*091c*/ 	.word	0x00021f40


	//   ....[143]....
        /*0920*/ 	.word	0x00021fb0


	//   ....[144]....
        /*0924*/ 	.word	0x00022020


	//   ....[145]....
        /*0928*/ 	.word	0x00022090


	//   ....[146]....
        /*092c*/ 	.word	0x000220f0


	//   ....[147]....
        /*0930*/ 	.word	0x00022150


	//   ....[148]....
        /*0934*/ 	.word	0x000221c0


	//   ....[149]....
        /*0938*/ 	.word	0x00022220


	//   ....[150]....
        /*093c*/ 	.word	0x00022280


	//   ....[151]....
        /*0940*/ 	.word	0x000222e0


	//   ....[152]....
        /*0944*/ 	.word	0x00022350


	//   ....[153]....
        /*0948*/ 	.word	0x000223c0


	//   ....[154]....
        /*094c*/ 	.word	0x00022420


	//   ....[155]....
        /*0950*/ 	.word	0x00022490


	//   ....[156]....
        /*0954*/ 	.word	0x00022500


	//   ....[157]....
        /*0958*/ 	.word	0x00022570


	//   ....[158]....
        /*095c*/ 	.word	0x000225d0


	//   ....[159]....
        /*0960*/ 	.word	0x00022640


	//   ....[160]....
        /*0964*/ 	.word	0x000226b0


	//   ....[161]....
        /*0968*/ 	.word	0x00022700


	//   ....[162]....
        /*096c*/ 	.word	0x00022740


	//   ....[163]....
        /*0970*/ 	.word	0x00022790


	//   ....[164]....
        /*0974*/ 	.word	0x000227e0


	//   ....[165]....
        /*0978*/ 	.word	0x00022830


	//   ....[166]....
        /*097c*/ 	.word	0x000228a0


	//   ....[167]....
        /*0980*/ 	.word	0x000228e0


	//   ....[168]....
        /*0984*/ 	.word	0x00022930


	//   ....[169]....
        /*0988*/ 	.word	0x00022980


	//   ....[170]....
        /*098c*/ 	.word	0x000229d0


	//   ....[171]....
        /*0990*/ 	.word	0x00022a20


	//   ....[172]....
        /*0994*/ 	.word	0x00022a90


	//   ....[173]....
        /*0998*/ 	.word	0x00022ad0


	//   ....[174]....
        /*099c*/ 	.word	0x00022b40


	//   ....[175]....
        /*09a0*/ 	.word	0x00022ba0


	//   ....[176]....
        /*09a4*/ 	.word	0x00022c00


	//----- nvinfo : EIATTR_EXIT_INSTR_OFFSETS
	.align		4
.L_434:
        /*09a8*/ 	.byte	0x04, 0x1c
        /*09aa*/ 	.short	(.L_436 - .L_435)


	//   ....[0]....
.L_435:
        /*09ac*/ 	.word	0x000010d0


	//   ....[1]....
        /*09b0*/ 	.word	0x000218b0


	//----- nvinfo : EIATTR_MAX_THREADS
	.align		4
.L_436:
        /*09b4*/ 	.byte	0x04, 0x05
        /*09b6*/ 	.short	(.L_438 - .L_437)
.L_437:
        /*09b8*/ 	.word	0x00000100
        /*09bc*/ 	.word	0x00000001
        /*09c0*/ 	.word	0x00000001


	//----- nvinfo : EIATTR_CRS_STACK_SIZE
	.align		4
.L_438:
        /*09c4*/ 	.byte	0x04, 0x1e
        /*09c6*/ 	.short	(.L_440 - .L_439)
.L_439:
        /*09c8*/ 	.word	0x00000000
.L_440:


//--------------------- .nv.info._ZN7cutlass13device_kernelIN5flash19enable_sm80_to_sm89INS1_16FlashAttnFwdSm80INS1_25CollectiveMainloopFwdSm80ILi4ELi1ELb0EN4cute5tupleIJNS5_1CILi128EEENS7_ILi64EEES8_EEELi128ENS_10bfloat16_tEfNS_4arch4Sm80ELb1ELb0ELb1ELb0ELb0ELb0ELb1ELb1EEENS1_21CollectiveEpilogueFwdINS6_IJS8_S8_S9_EEENS6_IJNS7_ILi1EEESH_SH_EEESB_SD_Li128ELb0ELb1ELb1ELb0EEENS1_30DynamicPersistentTileSchedulerILi128ELi128ELb1ELb1ELb0EEEEEEEEEvNT_6ParamsE --------------------------
	.section	.nv.info._ZN7cutlass13device_kernelIN5flash19enable_sm80_to_sm89INS1_16FlashAttnFwdSm80INS1_25CollectiveMainloopFwdSm80ILi4ELi1ELb0EN4cute5tupleIJNS5_1CILi128EEENS7_ILi64EEES8_EEELi128ENS_10bfloat16_tEfNS_4arch4Sm80ELb1ELb0ELb1ELb0ELb0ELb0ELb1ELb1EEENS1_21CollectiveEpilogueFwdINS6_IJS8_S8_S9_EEENS6_IJNS7_ILi1EEESH_SH_EEESB_SD_Li128ELb0ELb1ELb1ELb0EEENS1_30DynamicPersistentTileSchedulerILi128ELi128ELb1ELb1ELb0EEEEEEEEEvNT_6ParamsE,"",@"SHT_CUDA_INFO"
	.sectionflags	@""
	.align	4


	//----- nvinfo : EIATTR_CUDA_API_VERSION
	.align		4
        /*0000*/ 	.byte	0x04, 0x37
        /*0002*/ 	.short	(.L_442 - .L_441)
.L_441:
        /*0004*/ 	.word	0x00000082


	//----- nvinfo : EIATTR_SW2861232_WAR
	.align		4
.L_442:
        /*0008*/ 	.byte	0x01, 0x35
	.zero		2


	//----- nvinfo : EIATTR_PARAM_CBANK
	.align		4
        /*000c*/ 	.byte	0x04, 0x0a
        /*000e*/ 	.short	(.L_444 - .L_443)
	.align		4
.L_443:
        /*0010*/ 	.word	index@(.nv.constant0._ZN7cutlass13device_kernelIN5flash19enable_sm80_to_sm89INS1_16FlashAttnFwdSm80INS1_25CollectiveMainloopFwdSm80ILi4ELi1ELb0EN4cute5tupleIJNS5_1CILi128EEENS7_ILi64EEES8_EEELi128ENS_10bfloat16_tEfNS_4arch4Sm80ELb1ELb0ELb1ELb0ELb0ELb0ELb1ELb1EEENS1_21CollectiveEpilogueFwdINS6_IJS8_S8_S9_EEENS6_IJNS7_ILi1EEESH_SH_EEESB_SD_Li128ELb0ELb1ELb1ELb0EEENS1_30DynamicPersistentTileSchedulerILi128ELi128ELb1ELb1ELb0EEEEEEEEEvNT_6ParamsE)
        /*0014*/ 	.short	0x0160
        /*0016*/ 	.short	0x0428


	//----- nvinfo : EIATTR_CBANK_PARAM_SIZE
	.align		4
.L_444:
        /*0018*/ 	.byte	0x03, 0x19
        /*001a*/ 	.short	0x0428


	//----- nvinfo : EIATTR_KPARAM_INFO
	.align		4
        /*001c*/ 	.byte	0x04, 0x17
        /*001e*/ 	.short	(.L_446 - .L_445)
.L_445:
        /*0020*/ 	.word	0x00000000
        /*0024*/ 	.short	0x0000
        /*0026*/ 	.short	0x0000
        /*0028*/ 	.byte	0x00, 0xf0, 0xa1, 0x10


	//----- nvinfo : EIATTR_MAXREG_COUNT
	.align		4
.L_446:
        /*002c*/ 	.byte	0x03, 0x1b
        /*002e*/ 	.short	0x00ff


	//----- nvinfo : EIATTR_NUM_BARRIERS
	.align		4
        /*0030*/ 	.byte	0x02, 0x4c
        /*0032*/ 	.byte	0x06
	.zero		1


	//----- nvinfo : EIATTR_ANNOTATIONS
	.align		4
        /*0034*/ 	.byte	0x04, 0x55
        /*0036*/ 	.short	(.L_448 - .L_447)


	//   ....[0]....
.L_447:
        /* <DEDUP_REMOVED lines=76> */


	//----- nvinfo : EIATTR_MERCURY_ISA_VERSION
	.align		4
.L_448:
        /*04e8*/ 	.byte	0x03, 0x5f
        /*04ea*/ 	.short	0x0000


	//----- nvinfo : EIATTR_INT_WARP_WIDE_INSTR_OFFSETS
	.align		4
        /*04ec*/ 	.byte	0x04, 0x31
        /*04ee*/ 	.short	(.L_450 - .L_449)


	//   ....[0]....
.L_449:
        /*04f0*/ 	.word	0x00011630


	//   ....[1]....
        /*04f4*/ 	.word	0x000116b0


	//----- nvinfo : EIATTR_COOP_GROUP_MASK_REGIDS
	.align		4
.L_450:
        /*04f8*/ 	.byte	0x04, 0x29
        /*04fa*/ 	.short	(.L_452 - .L_451)


	//   ....[0]....
.L_451:
        /*04fc*/ 	.word	0xffffffff


	//   ....[1]....
        /*0500*/ 	.word	0xffffffff


	//   ....[2]....
        /*0504*/ 	.word	0xffffffff


	//   ....[3]....
        /*0508*/ 	.word	0xffffffff


	//   ....[4]....
        /*050c*/ 	.word	0xffffffff


	//   ....[5]....
        /*0510*/ 	.word	0xffffffff


	//   ....[6]....
        /*0514*/ 	.word	0xffffffff


	//   ....[7]....
        /*0518*/ 	.word	0xffffffff


	//   ....[8]....
        /*051c*/ 	.word	0xffffffff


	//   ....[9]....
        /*0520*/ 	.word	0xffffffff


	//   ....[10]....
        /*0524*/ 	.word	0xffffffff


	//   ....[11]....
        /*0528*/ 	.word	0xffffffff


	//   ....[12]....
        /*052c*/ 	.word	0xffffffff


	//   ....[13]....
        /*0530*/ 	.word	0xffffffff


	//   ....[14]....
        /*0534*/ 	.word	0xffffffff


	//   ....[15]....
        /*0538*/ 	.word	0xffffffff


	//   ....[16]....
        /*053c*/ 	.word	0xffffffff


	//   ....[17]....
        /*0540*/ 	.word	0xffffffff


	//   ....[18]....
        /*0544*/ 	.word	0xffffffff


	//   ....[19]....
        /*0548*/ 	.word	0xffffffff


	//   ....[20]....
        /*054c*/ 	.word	0xffffffff


	//   ....[21]....
        /*0550*/ 	.word	0xffffffff


	//   ....[22]....
        /*0554*/ 	.word	0xffffffff


	//   ....[23]....
        /*0558*/ 	.word	0xffffffff


	//   ....[24]....
        /*055c*/ 	.word	0xffffffff


	//   ....[25]....
        /*0560*/ 	.word	0xffffffff


	//   ....[26]....
        /*0564*/ 	.word	0xffffffff


	//   ....[27]....
        /*0568*/ 	.word	0xffffffff


	//   ....[28]....
        /*056c*/ 	.word	0xffffffff


	//   ....[29]....
        /*0570*/ 	.word	0xffffffff


	//   ....[30]....
        /*0574*/ 	.word	0xffffffff


	//   ....[31]....
        /*0578*/ 	.word	0xffffffff


	//   ....[32]....
        /*057c*/ 	.word	0xffffffff


	//   ....[33]....
        /*0580*/ 	.word	0xffffffff


	//   ....[34]....
        /*0584*/ 	.word	0xffffffff


	//   ....[35]....
        /*0588*/ 	.word	0xffffffff


	//   ....[36]....
        /*058c*/ 	.word	0xffffffff


	//   ....[37]....
        /*0590*/ 	.word	0xffffffff


	//   ....[38]....
        /*0594*/ 	.word	0xffffffff


	//   ....[39]....
        /*0598*/ 	.word	0xffffffff


	//   ....[40]....
        /*059c*/ 	.word	0xffffffff


	//   ....[41]....
        /*05a0*/ 	.word	0xffffffff


	//   ....[42]....
        /*05a4*/ 	.word	0xffffffff


	//   ....[43]....
        /*05a8*/ 	.word	0xffffffff


	//   ....[44]....
        /*05ac*/ 	.word	0xffffffff


	//   ....[45]....
        /*05b0*/ 	.word	0xffffffff


	//   ....[46]....
        /*05b4*/ 	.word	0xffffffff


	//   ....[47]....
        /*05b8*/ 	.word	0xffffffff


	//   ....[48]....
        /*05bc*/ 	.word	0xffffffff


	//   ....[49]....
        /*05c0*/ 	.word	0xffffffff


	//   ....[50]....
        /*05c4*/ 	.word	0xffffffff


	//   ....[51]....
        /*05c8*/ 	.word	0xffffffff


	//   ....[52]....
        /*05cc*/ 	.word	0xffffffff


	//   ....[53]....
        /*05d0*/ 	.word	0xffffffff


	//   ....[54]....
        /*05d4*/ 	.word	0xffffffff


	//   ....[55]....
        /*05d8*/ 	.word	0xffffffff


	//   ....[56]....
        /*05dc*/ 	.word	0xffffffff


	//   ....[57]....
        /*05e0*/ 	.word	0xffffffff


	//   ....[58]....
        /*05e4*/ 	.word	0xffffffff


	//   ....[59]....
        /*05e8*/ 	.word	0xffffffff


	//   ....[60]....
        /*05ec*/ 	.word	0xffffffff


	//   ....[61]....
        /*05f0*/ 	.word	0xffffffff


	//   ....[62]....
        /*05f4*/ 	.word	0xffffffff


	//   ....[63]....
        /*05f8*/ 	.word	0xffffffff


	//   ....[64]....
        /*05fc*/ 	.word	0xffffffff


	//   ....[65]....
        /*0600*/ 	.word	0xffffffff


	//   ....[66]....
        /*0604*/ 	.word	0xffffffff


	//   ....[67]....
        /*0608*/ 	.word	0xffffffff


	//   ....[68]....
        /*060c*/ 	.word	0xffffffff


	//   ....[69]....
        /*0610*/ 	.word	0xffffffff


	//   ....[70]....
        /*0614*/ 	.word	0xffffffff


	//   ....[71]....
        /*0618*/ 	.word	0xffffffff


	//   ....[72]....
        /*061c*/ 	.word	0xffffffff


	//   ....[73]....
        /*0620*/ 	.word	0xffffffff


	//   ....[74]....
        /*0624*/ 	.word	0xffffffff


	//   ....[75]....
        /*0628*/ 	.word	0xffffffff


	//   ....[76]....
        /*062c*/ 	.word	0xffffffff


	//   ....[77]....
        /*0630*/ 	.word	0xffffffff


	//   ....[78]....
        /*0634*/ 	.word	0xffffffff


	//   ....[79]....
        /*0638*/ 	.word	0xffffffff


	//   ....[80]....
        /*063c*/ 	.word	0xffffffff


	//   ....[81]....
        /*0640*/ 	.word	0xffffffff


	//   ....[82]....
        /*0644*/ 	.word	0xffffffff


	//   ....[83]....
        /*0648*/ 	.word	0xffffffff


	//   ....[84]....
        /*064c*/ 	.word	0xffffffff


	//   ....[85]....
        /*0650*/ 	.word	0xffffffff


	//   ....[86]....
        /*0654*/ 	.word	0xffffffff


	//   ....[87]....
        /*0658*/ 	.word	0xffffffff


	//   ....[88]....
        /*065c*/ 	.word	0xffffffff


	//   ....[89]....
        /*0660*/ 	.word	0xffffffff


	//   ....[90]....
        /*0664*/ 	.word	0xffffffff


	//   ....[91]....
        /*0668*/ 	.word	0xffffffff


	//   ....[92]....
        /*066c*/ 	.word	0xffffffff


	//   ....[93]....
        /*0670*/ 	.word	0xffffffff


	//   ....[94]....
        /*0674*/ 	.word	0xffffffff


	//   ....[95]....
        /*0678*/ 	.word	0xffffffff


	//   ....[96]....
        /*067c*/ 	.word	0xffffffff


	//   ....[97]....
        /*0680*/ 	.word	0xffffffff


	//   ....[98]....
        /*0684*/ 	.word	0xffffffff


	//   ....[99]....
        /*0688*/ 	.word	0xffffffff


	//   ....[100]....
        /*068c*/ 	.word	0xffffffff


	//----- nvinfo : EIATTR_COOP_GROUP_INSTR_OFFSETS
	.align		4
.L_452:
        /*0690*/ 	.byte	0x04, 0x28
        /*0692*/ 	.short	(.L_454 - .L_453)


	//   ....[0]....
.L_453:
        /*0694*/ 	.word	0x00000050


	//   ....[1]....
        /*0698*/ 	.word	0x00000060


	//   ....[2]....
        /*069c*/ 	.word	0x00001810


	//   ....[3]....
        /*06a0*/ 	.word	0x00001830


	//   ....[4]....
        /*06a4*/ 	.word	0x00001970


	//   ....[5]....
        /*06a8*/ 	.word	0x00001980


	//   ....[6]....
        /*06ac*/ 	.word	0x00001ab0


	//   ....[7]....
        /*06b0*/ 	.word	0x00001ad0


	//   ....[8]....
        /*06b4*/ 	.word	0x00001c00


	//   ....[9]....
        /*06b8*/ 	.word	0x00001c10


	//   ....[10]....
        /*06bc*/ 	.word	0x00001d40


	//   ....[11]....
        /*06c0*/ 	.word	0x00001d60


	//   ....[12]....
        /*06c4*/ 	.word	0x00001e90


	//   ....[13]....
        /*06c8*/ 	.word	0x00001ea0


	//   ....[14]....
        /*06cc*/ 	.word	0x00001fd0


	//   ....[15]....
        /*06d0*/ 	.word	0x00001ff0


	//   ....[16]....
        /*06d4*/ 	.word	0x00002120


	//   ....[17]....
        /*06d8*/ 	.word	0x00002130


	//   ....[18]....
        /*06dc*/ 	.word	0x00003f80


	//   ....[19]....
        /*06e0*/ 	.word	0x00003fa0


	//   ....[20]....
        /*06e4*/ 	.word	0x000045c0


	//   ....[21]....
        /*06e8*/ 	.word	0x00004610


	//   ....[22]....
        /*06ec*/ 	.word	0x00004630


	//   ....[23]....
        /*06f0*/ 	.word	0x00004640


	//   ....[24]....
        /*06f4*/ 	.word	0x000046d0


	//   ....[25]....
        /*06f8*/ 	.word	0x00004840


	//   ....[26]....
        /*06fc*/ 	.word	0x00004cc0


	//   ....[27]....
        /*0700*/ 	.word	0x00004ea0


	//   ....[28]....
        /*0704*/ 	.word	0x00004ed0


	//   ....[29]....
        /*0708*/ 	.word	0x00004f80


	//   ....[30]....
        /*070c*/ 	.word	0x000075c0


	//   ....[31]....
        /*0710*/ 	.word	0x000075e0


	//   ....[32]....
        /*0714*/ 	.word	0x00008230


	//   ....[33]....
        /*0718*/ 	.word	0x00008260


	//   ....[34]....
        /*071c*/ 	.word	0x00009130


	//   ....[35]....
        /*0720*/ 	.word	0x00009230


	//   ....[36]....
        /*0724*/ 	.word	0x00009290


	//   ....[37]....
        /*0728*/ 	.word	0x000092c0


	//   ....[38]....
        /*072c*/ 	.word	0x000092f0


	//   ....[39]....
        /*0730*/ 	.word	0x00009310


	//   ....[40]....
        /*0734*/ 	.word	0x00009350


	//   ....[41]....
        /*0738*/ 	.word	0x00009390


	//   ....[42]....
        /*073c*/ 	.word	0x0000d850


	//   ....[43]....
        /*0740*/ 	.word	0x0000d8d0


	//   ....[44]....
        /*0744*/ 	.word	0x0000d900


	//   ....[45]....
        /*0748*/ 	.word	0x0000d9e0


	//   ....[46]....
        /*074c*/ 	.word	0x0000dd10


	//   ....[47]....
        /*0750*/ 	.word	0x0000dd30


	//   ....[48]....
        /*0754*/ 	.word	0x0000ddb0


	//   ....[49]....
        /*0758*/ 	.word	0x0000dfc0


	//   ....[50]....
        /*075c*/ 	.word	0x00010a30


	//   ....[51]....
        /*0760*/ 	.word	0x00010aa0


	//   ....[52]....
        /*0764*/ 	.word	0x00010ab0


	//   ....[53]....
        /*0768*/ 	.word	0x00010ac0


	//   ....[54]....
        /*076c*/ 	.word	0x00010af0


	//   ....[55]....
        /*0770*/ 	.word	0x00010b10


	//   ....[56]....
        /*0774*/ 	.word	0x00010b20


	//   ....[57]....
        /*0778*/ 	.word	0x00010b30


	//   ....[58]....
        /*077c*/ 	.word	0x000117f0


	//   ....[59]....
        /*0780*/ 	.word	0x00011c50


	//   ....[60]....
        /*0784*/ 	.word	0x00011c60


	//   ....[61]....
        /*0788*/ 	.word	0x00011c80


	//   ....[62]....
        /*078c*/ 	.word	0x00011c90


	//   ....[63]....
        /*0790*/ 	.word	0x00011cd0


	//   ....[64]....
        /*0794*/ 	.word	0x00011cf0


	//   ....[65]....
        /*0798*/ 	.word	0x00011d10


	//   ....[66]....
        /*079c*/ 	.word	0x00011d30


	//   ....[67]....
        /*07a0*/ 	.word	0x00011e90


	//   ....[68]....
        /*07a4*/ 	.word	0x00011ec0


	//   ....[69]....
        /*07a8*/ 	.word	0x000124c0


	//   ....[70]....
        /*07ac*/ 	.word	0x000124e0


	//   ....[71]....
        /*07b0*/ 	.word	0x00012910


	//   ....[72]....
        /*07b4*/ 	.word	0x00012930


	//   ....[73]....
        /*07b8*/ 	.word	0x00012d60


	//   ....[74]....
        /*07bc*/ 	.word	0x00012d70


	//   ....[75]....
        /*07c0*/ 	.word	0x00013500


	//   ....[76]....
        /*07c4*/ 	.word	0x00013610


	//   ....[77]....
        /*07c8*/ 	.word	0x00013680


	//   ....[78]....
        /*07cc*/ 	.word	0x000136f0


	//   ....[79]....
        /*07d0*/ 	.word	0x00013750


	//   ....[80]....
        /*07d4*/ 	.word	0x000137c0


	//   ....[81]....
        /*07d8*/ 	.word	0x00013830


	//   ....[82]....
        /*07dc*/ 	.word	0x000138a0


	//   ....[83]....
        /*07e0*/ 	.word	0x00013900


	//   ....[84]....
        /*07e4*/ 	.word	0x00013970


	//   ....[85]....
        /*07e8*/ 	.word	0x000139e0


	//   ....[86]....
        /*07ec*/ 	.word	0x00013a50


	//   ....[87]....
        /*07f0*/ 	.word	0x00013ab0


	//   ....[88]....
        /*07f4*/ 	.word	0x00013b20


	//   ....[89]....
        /*07f8*/ 	.word	0x00013b90


	//   ....[90]....
        /*07fc*/ 	.word	0x00013c00


	//   ....[91]....
        /*0800*/ 	.word	0x00013c60


	//   ....[92]....
        /*0804*/ 	.word	0x00013cc0


	//   ....[93]....
        /*0808*/ 	.word	0x00013d20


	//   ....[94]....
        /*080c*/ 	.word	0x00013d70


	//   ....[95]....
        /*0810*/ 	.word	0x00013dd0


	//   ....[96]....
        /*0814*/ 	.word	0x00013e20


	//   ....[97]....
        /*0818*/ 	.word	0x00013e80


	//   ....[98]....
        /*081c*/ 	.word	0x00013ed0


	//   ....[99]....
        /*0820*/ 	.word	0x00013f30


	//   ....[100]....
        /*0824*/ 	.word	0x00013f90


	//----- nvinfo : EIATTR_EXIT_INSTR_OFFSETS
	.align		4
.L_454:
        /*0828*/ 	.byte	0x04, 0x1c
        /*082a*/ 	.short	(.L_456 - .L_455)


	//   ....[0]....
.L_455:
        /*082c*/ 	.word	0x000000b0


	//   ....[1]....
        /*0830*/ 	.word	0x000135c0


	//----- nvinfo : EIATTR_MAX_THREADS
	.align		4
.L_456:
        /*0834*/ 	.byte	0x04, 0x05
        /*0836*/ 	.short	(.L_458 - .L_457)
.L_457:
        /*0838*/ 	.word	0x00000080
        /*083c*/ 	.word	0x00000001
        /*0840*/ 	.word	0x00000001


	//----- nvinfo : EIATTR_CRS_STACK_SIZE
	.align		4
.L_458:
        /*0844*/ 	.byte	0x04, 0x1e
        /*0846*/ 	.short	(.L_460 - .L_459)
.L_459:
        /*0848*/ 	.word	0x00000000
.L_460:


//--------------------- .nv.info._ZN7cutlass13device_kernelIN5flash19enable_sm80_to_sm89INS1_16FlashAttnFwdSm80INS1_25CollectiveMainloopFwdSm80ILi8ELi1ELb1EN4cute5tupleIJNS5_1CILi128EEENS7_ILi112EEES8_EEELi128ENS_10bfloat16_tEfNS_4arch4Sm80ELb1ELb0ELb1ELb1ELb0ELb0ELb1ELb1EEENS1_21CollectiveEpilogueFwdINS6_IJS8_S8_S9_EEENS6_IJNS7_ILi1EEESH_SH_EEESB_SD_Li256ELb1ELb1ELb1ELb0EEENS1_36VarlenDynamicPersistentTileSchedulerILi128ELi112ELi256ELi256ELb1ELb1ELb0ELb1ELb1ELb1EEEEEEEEEvNT_6ParamsE --------------------------
	.section	.nv.info._ZN7cutlass13device_kernelIN5flash19enable_sm80_to_sm89INS1_16FlashAttnFwdSm80INS1_25CollectiveMainloopFwdSm80ILi8ELi1ELb1EN4cute5tupleIJNS5_1CILi128EEENS7_ILi112EEES8_EEELi128ENS_10bfloat16_tEfNS_4arch4Sm80ELb1ELb0ELb1ELb1ELb0ELb0ELb1ELb1EEENS1_21CollectiveEpilogueFwdINS6_IJS8_S8_S9_EEENS6_IJNS7_ILi1EEESH_SH_EEESB_SD_Li256ELb1ELb1ELb1ELb0EEENS1_36VarlenDynamicPersistentTileSchedulerILi128ELi112ELi256ELi256ELb1ELb1ELb0ELb1ELb1ELb1EEEEEEEEEvNT_6ParamsE,"",@"SHT_CUDA_INFO"
	.sectionflags	@""
	.align	4


	//----- nvinfo : EIATTR_CUDA_API_VERSION
	.align		4
        /*0000*/ 	.byte	0x04, 0x37
        /*0002*/ 	.short	(.L_462 - .L_461)
.L_461:
        /*0004*/ 	.word	0x00000082


	//----- nvinfo : EIATTR_SW2861232_WAR
	.align		4
.L_462:
        /*0008*/ 	.byte	0x01, 0x35
	.zero		2


	//----- nvinfo : EIATTR_PARAM_CBANK
	.align		4
        /*000c*/ 	.byte	0x04, 0x0a
        /*000e*/ 	.short	(.L_464 - .L_463)
	.align		4
.L_463:
        /*0010*/ 	.word	index@(.nv.constant0._ZN7cutlass13device_kernelIN5flash19enable_sm80_to_sm89INS1_16FlashAttnFwdSm80INS1_25CollectiveMainloopFwdSm80ILi8ELi1ELb1EN4cute5tupleIJNS5_1CILi128EEENS7_ILi112EEES8_EEELi128ENS_10bfloat16_tEfNS_4arch4Sm80ELb1ELb0ELb1ELb1ELb0ELb0ELb1ELb1EEENS1_21CollectiveEpilogueFwdINS6_IJS8_S8_S9_EEENS6_IJNS7_ILi1EEESH_SH_EEESB_SD_Li256ELb1ELb1ELb1ELb0EEENS1_36VarlenDynamicPersistentTileSchedulerILi128ELi112ELi256ELi256ELb1ELb1ELb0ELb1ELb1ELb1EEEEEEEEEvNT_6ParamsE)
        /*0014*/ 	.short	0x0160
        /*0016*/ 	.short	0x0438


	//----- nvinfo : EIATTR_CBANK_PARAM_SIZE
	.align		4
.L_464:
        /*0018*/ 	.byte	0x03, 0x19
        /*001a*/ 	.short	0x0438


	//----- nvinfo : EIATTR_KPARAM_INFO
	.align		4
        /*001c*/ 	.byte	0x04, 0x17
        /*001e*/ 	.short	(.L_466 - .L_465)
.L_465:
        /*0020*/ 	.word	0x00000000
        /*0024*/ 	.short	0x0000
        /*0026*/ 	.short	0x0000
        /*0028*/ 	.byte	0x00, 0xf0, 0xe1, 0x10


	//----- nvinfo : EIATTR_MAXREG_COUNT
	.align		4
.L_466:
        /*002c*/ 	.byte	0x03, 0x1b
        /*002e*/ 	.short	0x00ff


	//----- nvinfo : EIATTR_NUM_BARRIERS
	.align		4
        /*0030*/ 	.byte	0x02, 0x4c
        /*0032*/ 	.byte	0x06
	.zero		1


	//----- nvinfo : EIATTR_ANNOTATIONS
	.align		4
        /*0034*/ 	.byte	0x04, 0x55
        /*0036*/ 	.short	(.L_468 - .L_467)


	//   ....[0]....
.L_467:
        /* <DEDUP_REMOVED lines=84> */


	//----- nvinfo : EIATTR_MERCURY_ISA_VERSION
	.align		4
.L_468:
        /*0560*/ 	.byte	0x03, 0x5f
        /*0562*/ 	.short	0x0000


	//----- nvinfo : EIATTR_INT_WARP_WIDE_INSTR_OFFSETS
	.align		4
        /*0564*/ 	.byte	0x04, 0x31
        /*0566*/ 	.short	(.L_470 - .L_469)


	//   ....[0]....
.L_469:
        /*0568*/ 	.word	0x0000f0a0


	//   ....[1]....
        /*056c*/ 	.word	0x0000f120


	//----- nvinfo : EIATTR_COOP_GROUP_MASK_REGIDS
	.align		4
.L_470:
        /*0570*/ 	.byte	0x04, 0x29
        /*0572*/ 	.short	(.L_472 - .L_471)


	//   ....[0]....
.L_471:
        /*0574*/ 	.word	0xffffffff


	//   ....[1]....
        /*0578*/ 	.word	0xffffffff


	//   ....[2]....
        /*057c*/ 	.word	0xffffffff


	//   ....[3]....
        /*0580*/ 	.word	0xffffffff


	//   ....[4]....
        /*0584*/ 	.word	0xffffffff


	//   ....[5]....
        /*0588*/ 	.word	0xffffffff


	//   ....[6]....
        /*058c*/ 	.word	0xffffffff


	//   ....[7]....
        /*0590*/ 	.word	0xffffffff


	//   ....[8]....
        /*0594*/ 	.word	0xffffffff


	//   ....[9]....
        /*0598*/ 	.word	0xffffffff


	//   ....[10]....
        /*059c*/ 	.word	0xffffffff


	//   ....[11]....
        /*05a0*/ 	.word	0xffffffff


	//   ....[12]....
        /*05a4*/ 	.word	0xffffffff


	//   ....[13]....
        /*05a8*/ 	.word	0xffffffff


	//   ....[14]....
        /*05ac*/ 	.word	0xffffffff


	//   ....[15]....
        /*05b0*/ 	.word	0xffffffff


	//   ....[16]....
        /*05b4*/ 	.word	0xffffffff


	//   ....[17]....
        /*05b8*/ 	.word	0xffffffff


	//   ....[18]....
        /*05bc*/ 	.word	0xffffffff


	//   ....[19]....
        /*05c0*/ 	.word	0xffffffff


	//   ....[20]....
        /*05c4*/ 	.word	0xffffffff


	//   ....[21]....
        /*05c8*/ 	.word	0xffffffff


	//   ....[22]....
        /*05cc*/ 	.word	0xffffffff


	//   ....[23]....
        /*05d0*/ 	.word	0xffffffff


	//   ....[24]....
        /*05d4*/ 	.word	0xffffffff


	//   ....[25]....
        /*05d8*/ 	.word	0xffffffff


	//   ....[26]....
        /*05dc*/ 	.word	0xffffffff


	//   ....[27]....
        /*05e0*/ 	.word	0xffffffff


	//   ....[28]....
        /*05e4*/ 	.word	0xffffffff


	//   ....[29]....
        /*05e8*/ 	.word	0xffffffff


	//   ....[30]....
        /*05ec*/ 	.word	0xffffffff


	//   ....[31]....
        /*05f0*/ 	.word	0xffffffff


	//   ....[32]....
        /*05f4*/ 	.word	0xffffffff


	//   ....[33]....
        /*05f8*/ 	.word	0xffffffff


	//   ....[34]....
        /*05fc*/ 	.word	0xffffffff


	//   ....[35]....
        /*0600*/ 	.word	0xffffffff


	//   ....[36]....
        /*0604*/ 	.word	0xffffffff


	//   ....[37]....
        /*0608*/ 	.word	0xffffffff


	//   ....[38]....
        /*060c*/ 	.word	0xffffffff


	//   ....[39]....
        /*0610*/ 	.word	0xffffffff


	//   ....[40]....
        /*0614*/ 	.word	0xffffffff


	//   ....[41]....
        /*0618*/ 	.word	0xffffffff


	//   ....[42]....
        /*061c*/ 	.word	0xffffffff


	//   ....[43]....
        /*0620*/ 	.word	0xffffffff


	//   ....[44]....
        /*0624*/ 	.word	0xffffffff


	//   ....[45]....
        /*0628*/ 	.word	0xffffffff


	//   ....[46]....
        /*062c*/ 	.word	0xffffffff


	//   ....[47]....
        /*0630*/ 	.word	0xffffffff


	//   ....[48]....
        /*0634*/ 	.word	0xffffffff


	//   ....[49]....
        /*0638*/ 	.word	0xffffffff


	//   ....[50]....
        /*063c*/ 	.word	0xffffffff


	//   ....[51]....
        /*0640*/ 	.word	0xffffffff


	//   ....[52]....
        /*0644*/ 	.word	0xffffffff


	//   ....[53]....
        /*0648*/ 	.word	0xffffffff


	//   ....[54]....
        /*064c*/ 	.word	0xffffffff


	//   ....[55]....
        /*0650*/ 	.word	0xffffffff


	//   ....[56]....
        /*0654*/ 	.word	0xffffffff


	//   ....[57]....
        /*0658*/ 	.word	0xffffffff


	//   ....[58]....
        /*065c*/ 	.word	0xffffffff


	//   ....[59]....
        /*0660*/ 	.word	0xffffffff


	//   ....[60]....
        /*0664*/ 	.word	0xffffffff


	//   ....[61]....
        /*0668*/ 	.word	0xffffffff


	//   ....[62]....
        /*066c*/ 	.word	0xffffffff


	//   ....[63]....
        /*0670*/ 	.word	0xffffffff


	//   ....[64]....
        /*0674*/ 	.word	0xffffffff


	//   ....[65]....
        /*0678*/ 	.word	0xffffffff


	//   ....[66]....
        /*067c*/ 	.word	0xffffffff


	//   ....[67]....
        /*0680*/ 	.word	0xffffffff


	//   ....[68]....
        /*0684*/ 	.word	0xffffffff


	//   ....[69]....
        /*0688*/ 	.word	0xffffffff


	//   ....[70]....
        /*068c*/ 	.word	0xffffffff


	//   ....[71]....
        /*0690*/ 	.word	0xffffffff


	//   ....[72]....
        /*0694*/ 	.word	0xffffffff


	//   ....[73]....
        /*0698*/ 	.word	0xffffffff


	//   ....[74]....
        /*069c*/ 	.word	0xffffffff


	//   ....[75]....
        /*06a0*/ 	.word	0xffffffff


	//   ....[76]....
        /*06a4*/ 	.word	0xffffffff


	//   ....[77]....
        /*06a8*/ 	.word	0xffffffff


	//   ....[78]....
        /*06ac*/ 	.word	0xffffffff


	//   ....[79]....
        /*06b0*/ 	.word	0xffffffff


	//   ....[80]....
        /*06b4*/ 	.word	0xffffffff


	//   ....[81]....
        /*06b8*/ 	.word	0xffffffff


	//   ....[82]....
        /*06bc*/ 	.word	0xffffffff


	//   ....[83]....
        /*06c0*/ 	.word	0xffffffff


	//   ....[84]....
        /*06c4*/ 	.word	0xffffffff


	//   ....[85]....
        /*06c8*/ 	.word	0xffffffff


	//   ....[86]....
        /*06cc*/ 	.word	0xffffffff


	//   ....[87]....
        /*06d0*/ 	.word	0xffffffff


	//   ....[88]....
        /*06d4*/ 	.word	0xffffffff


	//   ....[89]....
        /*06d8*/ 	.word	0xffffffff


	//   ....[90]....
        /*06dc*/ 	.word	0xffffffff


	//   ....[91]....
        /*06e0*/ 	.word	0xffffffff


	//   ....[92]....
        /*06e4*/ 	.word	0xffffffff


	//   ....[93]....
        /*06e8*/ 	.word	0xffffffff


	//   ....[94]....
        /*06ec*/ 	.word	0xffffffff


	//   ....[95]....
        /*06f0*/ 	.word	0xffffffff


	//   ....[96]....
        /*06f4*/ 	.word	0xffffffff


	//   ....[97]....
        /*06f8*/ 	.word	0xffffffff


	//   ....[98]....
        /*06fc*/ 	.word	0xffffffff


	//   ....[99]....
        /*0700*/ 	.word	0xffffffff


	//   ....[100]....
        /*0704*/ 	.word	0xffffffff


	//   ....[101]....
        /*0708*/ 	.word	0xffffffff


	//   ....[102]....
        /*070c*/ 	.word	0xffffffff


	//   ....[103]....
        /*0710*/ 	.word	0xffffffff


	//   ....[104]....
        /*0714*/ 	.word	0xffffffff


	//   ....[105]....
        /*0718*/ 	.word	0xffffffff


	//   ....[106]....
        /*071c*/ 	.word	0xffffffff


	//   ....[107]....
        /*0720*/ 	.word	0xffffffff


	//   ....[108]....
        /*0724*/ 	.word	0xffffffff


	//   ....[109]....
        /*0728*/ 	.word	0xffffffff


	//   ....[110]....
        /*072c*/ 	.word	0xffffffff


	//   ....[111]....
        /*0730*/ 	.word	0xffffffff


	//   ....[112]....
        /*0734*/ 	.word	0xffffffff


	//   ....[113]....
        /*0738*/ 	.word	0xffffffff


	//   ....[114]....
        /*073c*/ 	.word	0xffffffff


	//   ....[115]....
        /*0740*/ 	.word	0xffffffff


	//   ....[116]....
        /*0744*/ 	.word	0xffffffff


	//   ....[117]....
        /*0748*/ 	.word	0xffffffff


	//   ....[118]....
        /*074c*/ 	.word	0xffffffff


	//   ....[119]....
        /*0750*/ 	.word	0xffffffff


	//   ....[120]....
        /*0754*/ 	.word	0xffffffff


	//   ....[121]....
        /*0758*/ 	.word	0xffffffff


	//   ....[122]....
        /*075c*/ 	.word	0xffffffff


	//   ....[123]....
        /*0760*/ 	.word	0xffffffff


	//   ....[124]....
        /*0764*/ 	.word	0xffffffff


	//   ....[125]....
        /*0768*/ 	.word	0xffffffff


	//   ....[126]....
        /*076c*/ 	.word	0xffffffff


	//   ....[127]....
        /*0770*/ 	.word	0xffffffff


	//   ....[128]....
        /*0774*/ 	.word	0xffffffff


	//   ....[129]....
        /*0778*/ 	.word	0xffffffff


	//   ....[130]....
        /*077c*/ 	.word	0xffffffff


	//   ....[131]....
        /*0780*/ 	.word	0xffffffff


	//   ....[132]....
        /*0784*/ 	.word	0xffffffff


	//   ....[133]....
        /*0788*/ 	.word	0xffffffff


	//   ....[134]....
        /*078c*/ 	.word	0xffffffff


	//   ....[135]....
        /*0790*/ 	.word	0xffffffff


	//   ....[136]....
        /*0794*/ 	.word	0xffffffff


	//   ....[137]....
        /*0798*/ 	.word	0xffffffff


	//   ....[138]....
        /*079c*/ 	.word	0xffffffff


	//----- nvinfo : EIATTR_COOP_GROUP_INSTR_OFFSETS
	.align		4
.L_472:
        /*07a0*/ 	.byte	0x04, 0x28
        /*07a2*/ 	.short	(.L_474 - .L_473)


	//   ....[0]....
.L_473:
        /*07a4*/ 	.word	0x00000050


	//   ....[1]....
        /*07a8*/ 	.word	0x00000200


	//   ....[2]....
        /*07ac*/ 	.word	0x00000230


	//   ....[3]....
        /*07b0*/ 	.word	0x00000260


	//   ....[4]....
        /*07b4*/ 	.word	0x00000290


	//   ....[5]....
        /*07b8*/ 	.word	0x000002c0


	//   ....[6]....
        /*07bc*/ 	.word	0x000002f0


	//   ....[7]....
        /*07c0*/ 	.word	0x00000450


	//   ....[8]....
        /*07c4*/ 	.word	0x00000490


	//   ....[9]....
        /*07c8*/ 	.word	0x000004c0


	//   ....[10]....
        /*07cc*/ 	.word	0x000004f0


	//   ....[11]....
        /*07d0*/ 	.word	0x00000520


	//   ....[12]....
        /*07d4*/ 	.word	0x00000550


	//   ....[13]....
        /*07d8*/ 	.word	0x000005e0


	//   ....[14]....
        /*07dc*/ 	.word	0x00000630


	//   ....[15]....
        /*07e0*/ 	.word	0x00000650


	//   ....[16]....
        /*07e4*/ 	.word	0x000006b0


	//   ....[17]....
        /*07e8*/ 	.word	0x00002620


	//   ....[18]....
        /*07ec*/ 	.word	0x00002660


	//   ....[19]....
        /*07f0*/ 	.word	0x00002680


	//   ....[20]....
        /*07f4*/ 	.word	0x00002690


	//   ....[21]....
        /*07f8*/ 	.word	0x000026a0


	//   ....[22]....
        /*07fc*/ 	.word	0x000027d0


	//   ....[23]....
        /*0800*/ 	.word	0x00002830


	//   ....[24]....
        /*0804*/ 	.word	0x00002850


	//   ....[25]....
        /*0808*/ 	.word	0x00004900


	//   ....[26]....
        /*080c*/ 	.word	0x00004910


	//   ....[27]....
        /*0810*/ 	.word	0x00005370


	//   ....[28]....
        /*0814*/ 	.word	0x00005450


	//   ....[29]....
        /*0818*/ 	.word	0x00005460


	//   ....[30]....
        /*081c*/ 	.word	0x00005490


	//   ....[31]....
        /*0820*/ 	.word	0x000087e0


	//   ....[32]....
        /*0824*/ 	.word	0x00008810


	//   ....[33]....
        /*0828*/ 	.word	0x000091f0


	//   ....[34]....
        /*082c*/ 	.word	0x00009300


	//   ....[35]....
        /*0830*/ 	.word	0x00009320


	//   ....[36]....
        /*0834*/ 	.word	0x00009380


	//   ....[37]....
        /*0838*/ 	.word	0x0000cdc0


	//   ....[38]....
        /*083c*/ 	.word	0x0000cde0


	//   ....[39]....
        /*0840*/ 	.word	0x0000ce10


	//   ....[40]....
        /*0844*/ 	.word	0x0000ce20


	//   ....[41]....
        /*0848*/ 	.word	0x0000ea50


	//   ....[42]....
        /*084c*/ 	.word	0x0000eaa0


	//   ....[43]....
        /*0850*/ 	.word	0x0000eac0


	//   ....[44]....
        /*0854*/ 	.word	0x0000eae0


	//   ....[45]....
        /*0858*/ 	.word	0x0000fba0


	//   ....[46]....
        /*085c*/ 	.word	0x0000fbb0


	//   ....[47]....
        /*0860*/ 	.word	0x0000fbd0


	//   ....[48]....
        /*0864*/ 	.word	0x0000fbf0


	//   ....[49]....
        /*0868*/ 	.word	0x0000ffb0


	//   ....[50]....
        /*086c*/ 	.word	0x0000ffd0


	//   ....[51]....
        /*0870*/ 	.word	0x000100d0


	//   ....[52]....
        /*0874*/ 	.word	0x000100e0


	//   ....[53]....
        /*0878*/ 	.word	0x000101f0


	//   ....[54]....
        /*087c*/ 	.word	0x00010210


	//   ....[55]....
        /*0880*/ 	.word	0x00010320


	//   ....[56]....
        /*0884*/ 	.word	0x00010330


	//   ....[57]....
        /*0888*/ 	.word	0x00010640


	//   ....[58]....
        /*088c*/ 	.word	0x00010660


	//   ....[59]....
        /*0890*/ 	.word	0x00010cb0


	//   ....[60]....
        /*0894*/ 	.word	0x00010cc0


	//   ....[61]....
        /*0898*/ 	.word	0x00011910


	//   ....[62]....
        /*089c*/ 	.word	0x00011930


	//   ....[63]....
        /*08a0*/ 	.word	0x00011a40


	//   ....[64]....
        /*08a4*/ 	.word	0x00011a50


	//   ....[65]....
        /*08a8*/ 	.word	0x00011b60


	//   ....[66]....
        /*08ac*/ 	.word	0x00011b80


	//   ....[67]....
        /*08b0*/ 	.word	0x00011c90


	//   ....[68]....
        /*08b4*/ 	.word	0x00011ca0


	//   ....[69]....
        /*08b8*/ 	.word	0x00011e70


	//   ....[70]....
        /*08bc*/ 	.word	0x00011e90


	//   ....[71]....
        /*08c0*/ 	.word	0x00011fc0


	//   ....[72]....
        /*08c4*/ 	.word	0x00012000


	//   ....[73]....
        /*08c8*/ 	.word	0x00012030


	//   ....[74]....
        /*08cc*/ 	.word	0x00012060


	//   ....[75]....
        /*08d0*/ 	.word	0x00012090


	//   ....[76]....
        /*08d4*/ 	.word	0x000120c0


	//   ....[77]....
        /*08d8*/ 	.word	0x00012220


	//   ....[78]....
        /*08dc*/ 	.word	0x00012260


	//   ....[79]....
        /*08e0*/ 	.word	0x00012290


	//   ....[80]....
        /*08e4*/ 	.word	0x000122c0


	//   ....[81]....
        /*08e8*/ 	.word	0x000122f0


	//   ....[82]....
        /*08ec*/ 	.word	0x00012320


	//   ....[83]....
        /*08f0*/ 	.word	0x000123b0


	//   ....[84]....
        /*08f4*/ 	.word	0x00012410


	//   ....[85]....
        /*08f8*/ 	.word	0x00012420


	//   ....[86]....
        /*08fc*/ 	.word	0x00012480


	//   ....[87]....
        /*0900*/ 	.word	0x00012ef0


	//   ....[88]....
        /*0904*/ 	.word	0x00012f50


	//   ....[89]....
        /*0908*/ 	.word	0x00012fa0


	//   ....[90]....
        /*090c*/ 	.word	0x00012ff0


	//   ....[91]....
        /*0910*/ 	.word	0x00013040


	//   ....[92]....
        /*0914*/ 	.word	0x000130b0


	//   ....[93]....
        /*0918*/ 	.word	0x000130f0


	//   ....[94]....
        /*091c*/ 	.word	0x00013160


	//   ....[95]....
        /*0920*/ 	.word	0x000131d0


	//   ....[96]....
        /*0924*/ 	.word	0x00013230


	//   ....[97]....
        /*0928*/ 	.word	0x00013290


	//   ....[98]....
        /*092c*/ 	.word	0x000132f0


	//   ....[99]....
        /*0930*/ 	.word	0x00013340


	//   ....[100]....
        /*0934*/ 	.word	0x000133a0


	//   ....[101]....
        /*0938*/ 	.word	0x00013410


	//   ....[102]....
        /*093c*/ 	.word	0x00013480


	//   ....[103]....
        /*0940*/ 	.word	0x000134e0


	//   ....[104]....
        /*0944*/ 	.word	0x00013540


	//   ....[105]....
        /*0948*/ 	.word	0x000135a0


	//   ....[106]....
        /*094c*/ 	.word	0x00013610


	//   ....[107]....
        /*0950*/ 	.word	0x00013670


	//   ....[108]....
        /*0954*/ 	.word	0x000136d0


	//   ....[109]....
        /*0958*/ 	.word	0x00013730


	//   ....[110]....
        /*095c*/ 	.word	0x000137a0


	//   ....[111]....
        /*0960*/ 	.word	0x00013800


	//   ....[112]....
        /*0964*/ 	.word	0x00013860


	//   ....[113]....
        /*0968*/ 	.word	0x000138c0


	//   ....[114]....
        /*096c*/ 	.word	0x00013930


	//   ....[115]....
        /*0970*/ 	.word	0x00013990


	//   ....[116]....
        /*0974*/ 	.word	0x000139f0


	//   ....[117]....
        /*0978*/ 	.word	0x00013a50


	//   ....[118]....
        /*097c*/ 	.word	0x00013ac0


	//   ....[119]....
        /*0980*/ 	.word	0x00013b20


	//   ....[120]....
        /*0984*/ 	.word	0x00013b80


	//   ....[121]....
        /*0988*/ 	.word	0x00013be0


	//   ....[122]....
        /*098c*/ 	.word	0x00013c50


	//   ....[123]....
        /*0990*/ 	.word	0x00013ca0


	//   ....[124]....
        /*0994*/ 	.word	0x00013ce0


	//   ....[125]....
        /*0998*/ 	.word	0x00013d30


	//   ....[126]....
        /*099c*/ 	.word	0x00013d80


	//   ....[127]....
        /*09a0*/ 	.word	0x00013dd0


	//   ....[128]....
        /*09a4*/ 	.word	0x00013e40


	//   ....[129]....
        /*09a8*/ 	.word	0x00013e80


	//   ....[130]....
        /*09ac*/ 	.word	0x00013ed0


	//   ....[131]....
        /*09b0*/ 	.word	0x00013f20


	//   ....[132]....
        /*09b4*/ 	.word	0x00013f70


	//   ....[133]....
        /*09b8*/ 	.word	0x00013fc0


	//   ....[134]....
        /*09bc*/ 	.word	0x00014030


	//   ....[135]....
        /*09c0*/ 	.word	0x00014070


	//   ....[136]....
        /*09c4*/ 	.word	0x000140e0


	//   ....[137]....
        /*09c8*/ 	.word	0x00014140


	//   ....[138]....
        /*09cc*/ 	.word	0x000141a0


	//----- nvinfo : EIATTR_EXIT_INSTR_OFFSETS
	.align		4
.L_474:
        /*09d0*/ 	.byte	0x04, 0x1c
        /*09d2*/ 	.short	(.L_476 - .L_475)


	//   ....[0]....
.L_475:
        /*09d4*/ 	.word	0x000010d0


	//   ....[1]....
        /*09d8*/ 	.word	0x00012eb0


	//----- nvinfo : EIATTR_MAX_THREADS
	.align		4
.L_476:
        /*09dc*/ 	.byte	0x04, 0x05
        /*09de*/ 	.short	(.L_478 - .L_477)
.L_477:
        /*09e0*/ 	.word	0x00000100
        /*09e4*/ 	.word	0x00000001
        /*09e8*/ 	.word	0x00000001


	//----- nvinfo : EIATTR_CRS_STACK_SIZE
	.align		4
.L_478:
        /*09ec*/ 	.byte	0x04, 0x1e
        /*09ee*/ 	.short	(.L_480 - .L_479)
.L_479:
        /*09f0*/ 	.word	0x00000000
.L_480:


//--------------------- .nv.info._ZN7cutlass13device_kernelIN5flash19enable_sm80_to_sm89INS1_16FlashAttnFwdSm80INS1_25CollectiveMainloopFwdSm80ILi8ELi1ELb1EN4cute5tupleIJNS5_1CILi128EEENS7_ILi112EEES8_EEELi128ENS_10bfloat16_tEfNS_4arch4Sm80ELb1ELb0ELb1ELb1ELb0ELb1ELb1ELb1EEENS1_21CollectiveEpilogueFwdINS6_IJS8_S8_S9_EEENS6_IJNS7_ILi1EEESH_SH_EEESB_SD_Li256ELb1ELb1ELb1ELb0EEENS1_36VarlenDynamicPersistentTileSchedulerILi128ELi112ELi256ELi256ELb1ELb1ELb0ELb1ELb1ELb1EEEEEEEEEvNT_6ParamsE --------------------------
	.section	.nv.info._ZN7cutlass13device_kernelIN5flash19enable_sm80_to_sm89INS1_16FlashAttnFwdSm80INS1_25CollectiveMainloopFwdSm80ILi8ELi1ELb1EN4cute5tupleIJNS5_1CILi128EEENS7_ILi112EEES8_EEELi128ENS_10bfloat16_tEfNS_4arch4Sm80ELb1ELb0ELb1ELb1ELb0ELb1ELb1ELb1EEENS1_21CollectiveEpilogueFwdINS6_IJS8_S8_S9_EEENS6_IJNS7_ILi1EEESH_SH_EEESB_SD_Li256ELb1ELb1ELb1ELb0EEENS1_36VarlenDynamicPersistentTileSchedulerILi128ELi112ELi256ELi256ELb1ELb1ELb0ELb1ELb1ELb1EEEEEEEEEvNT_6ParamsE,"",@"SHT_CUDA_INFO"
	.sectionflags	@""
	.align	4


	//----- nvinfo : EIATTR_CUDA_API_VERSION
	.align		4
        /*0000*/ 	.byte	0x04, 0x37
        /*0002*/ 	.short	(.L_482 - .L_481)
.L_481:
        /*0004*/ 	.word	0x00000082


	//----- nvinfo : EIATTR_SW2861232_WAR
	.align		4
.L_482:
        /*0008*/ 	.byte	0x01, 0x35
	.zero		2


	//----- nvinfo : EIATTR_PARAM_CBANK
	.align		4
        /*000c*/ 	.byte	0x04, 0x0a
        /*000e*/ 	.short	(.L_484 - .L_483)
	.align		4
.L_483:
        /*0010*/ 	.word	index@(.nv.constant0._ZN7cutlass13device_kernelIN5flash19enable_sm80_to_sm89INS1_16FlashAttnFwdSm80INS1_25CollectiveMainloopFwdSm80ILi8ELi1ELb1EN4cute5tupleIJNS5_1CILi128EEENS7_ILi112EEES8_EEELi128ENS_10bfloat16_tEfNS_4arch4Sm80ELb1ELb0ELb1ELb1ELb0ELb1ELb1ELb1EEENS1_21CollectiveEpilogueFwdINS6_IJS8_S8_S9_EEENS6_IJNS7_ILi1EEESH_SH_EEESB_SD_Li256ELb1ELb1ELb1ELb0EEENS1_36VarlenDynamicPersistentTileSchedulerILi128ELi112ELi256ELi256ELb1ELb1ELb0ELb1ELb1ELb1EEEEEEEEEvNT_6ParamsE)
        /*0014*/ 	.short	0x0160
        /*0016*/ 	.short	0x0438


	//----- nvinfo : EIATTR_CBANK_PARAM_SIZE
	.align		4
.L_484:
        /*0018*/ 	.byte	0x03, 0x19
        /*001a*/ 	.short	0x0438


	//----- nvinfo : EIATTR_KPARAM_INFO
	.align		4
        /*001c*/ 	.byte	0x04, 0x17
        /*001e*/ 	.short	(.L_486 - .L_485)
.L_485:
        /*0020*/ 	.word	0x00000000
        /*0024*/ 	.short	0x0000
        /*0026*/ 	.short	0x0000
        /*0028*/ 	.byte	0x00, 0xf0, 0xe1, 0x10


	//----- nvinfo : EIATTR_MAXREG_COUNT
	.align		4
.L_486:
        /*002c*/ 	.byte	0x03, 0x1b
        /*002e*/ 	.short	0x00ff


	//----- nvinfo : EIATTR_NUM_BARRIERS
	.align		4
        /*0030*/ 	.byte	0x02, 0x4c
        /*0032*/ 	.byte	0x06
	.zero		1


	//----- nvinfo : EIATTR_ANNOTATIONS
	.align		4
        /*0034*/ 	.byte	0x04, 0x55
        /*0036*/ 	.short	(.L_488 - .L_487)


	//   ....[0]....
.L_487:
        /* <DEDUP_REMOVED lines=71> */


	//----- nvinfo : EIATTR_MERCURY_ISA_VERSION
	.align		4
.L_488:
        /*0490*/ 	.byte	0x03, 0x5f
        /*0492*/ 	.short	0x0000


	//----- nvinfo : EIATTR_INT_WARP_WIDE_INSTR_OFFSETS
	.align		4
        /*0494*/ 	.byte	0x04, 0x31
        /*0496*/ 	.short	(.L_490 - .L_489)


	//   ....[0]....
.L_489:
        /*0498*/ 	.word	0x0001b8e0


	//   ....[1]....
        /*049c*/ 	.word	0x0001b960


	//----- nvinfo : EIATTR_COOP_GROUP_MASK_REGIDS
	.align		4
.L_490:
        /*04a0*/ 	.byte	0x04, 0x29
        /*04a2*/ 	.short	(.L_492 - .L_491)


	//   ....[0]....
.L_491:
        /*04a4*/ 	.word	0xffffffff


	//   ....[1]....
        /*04a8*/ 	.word	0xffffffff


	//   ....[2]....
        /*04ac*/ 	.word	0xffffffff


	//   ....[3]....
        /*04b0*/ 	.word	0xffffffff


	//   ....[4]....
        /*04b4*/ 	.word	0xffffffff


	//   ....[5]....
        /*04b8*/ 	.word	0xffffffff


	//   ....[6]....
        /*04bc*/ 	.word	0xffffffff


	//   ....[7]....
        /*04c0*/ 	.word	0xffffffff


	//   ....[8]....
        /*04c4*/ 	.word	0xffffffff


	//   ....[9]....
        /*04c8*/ 	.word	0xffffffff


	//   ....[10]....
        /*04cc*/ 	.word	0xffffffff


	//   ....[11]....
        /*04d0*/ 	.word	0xffffffff


	//   ....[12]....
        /*04d4*/ 	.word	0xffffffff


	//   ....[13]....
        /*04d8*/ 	.word	0xffffffff


	//   ....[14]....
        /*04dc*/ 	.word	0xffffffff


	//   ....[15]....
        /*04e0*/ 	.word	0xffffffff


	//   ....[16]....
        /*04e4*/ 	.word	0xffffffff


	//   ....[17]....
        /*04e8*/ 	.word	0xffffffff


	//   ....[18]....
        /*04ec*/ 	.word	0xffffffff


	//   ....[19]....
        /*04f0*/ 	.word	0xffffffff


	//   ....[20]....
        /*04f4*/ 	.word	0xffffffff


	//   ....[21]....
        /*04f8*/ 	.word	0xffffffff


	//   ....[22]....
        /*04fc*/ 	.word	0xffffffff


	//   ....[23]....
        /*0500*/ 	.word	0xffffffff


	//   ....[24]....
        /*0504*/ 	.word	0xffffffff


	//   ....[25]....
        /*0508*/ 	.word	0xffffffff


	//   ....[26]....
        /*050c*/ 	.word	0xffffffff


	//   ....[27]....
        /*0510*/ 	.word	0xffffffff


	//   ....[28]....
        /*0514*/ 	.word	0xffffffff


	//   ....[29]....
        /*0518*/ 	.word	0xffffffff


	//   ....[30]....
        /*051c*/ 	.word	0xffffffff


	//   ....[31]....
        /*0520*/ 	.word	0xffffffff


	//   ....[32]....
        /*0524*/ 	.word	0xffffffff


	//   ....[33]....
        /*0528*/ 	.word	0xffffffff


	//   ....[34]....
        /*052c*/ 	.word	0xffffffff


	//   ....[35]....
        /*0530*/ 	.word	0xffffffff


	//   ....[36]....
        /*0534*/ 	.word	0xffffffff


	//   ....[37]....
        /*0538*/ 	.word	0xffffffff


	//   ....[38]....
        /*053c*/ 	.word	0xffffffff


	//   ....[39]....
        /*0540*/ 	.word	0xffffffff


	//   ....[40]....
        /*0544*/ 	.word	0xffffffff


	//   ....[41]....
        /*0548*/ 	.word	0xffffffff


	//   ....[42]....
        /*054c*/ 	.word	0xffffffff


	//   ....[43]....
        /*0550*/ 	.word	0xffffffff


	//   ....[44]....
        /*0554*/ 	.word	0xffffffff


	//   ....[45]....
        /*0558*/ 	.word	0xffffffff


	//   ....[46]....
        /*055c*/ 	.word	0xffffffff


	//   ....[47]....
        /*0560*/ 	.word	0xffffffff


	//   ....[48]....
        /*0564*/ 	.word	0xffffffff


	//   ....[49]....
        /*0568*/ 	.word	0xffffffff


	//   ....[50]....
        /*056c*/ 	.word	0xffffffff


	//   ....[51]....
        /*0570*/ 	.word	0xffffffff


	//   ....[52]....
        /*0574*/ 	.word	0xffffffff


	//   ....[53]....
        /*0578*/ 	.word	0xffffffff


	//   ....[54]....
        /*057c*/ 	.word	0xffffffff


	//   ....[55]....
        /*0580*/ 	.word	0xffffffff


	//   ....[56]....
        /*0584*/ 	.word	0xffffffff


	//   ....[57]....
        /*0588*/ 	.word	0xffffffff


	//   ....[58]....
        /*058c*/ 	.word	0xffffffff


	//   ....[59]....
        /*0590*/ 	.word	0xffffffff


	//   ....[60]....
        /*0594*/ 	.word	0xffffffff


	//   ....[61]....
        /*0598*/ 	.word	0xffffffff


	//   ....[62]....
        /*059c*/ 	.word	0xffffffff


	//   ....[63]....
        /*05a0*/ 	.word	0xffffffff


	//   ....[64]....
        /*05a4*/ 	.word	0xffffffff


	//   ....[65]....
        /*05a8*/ 	.word	0xffffffff


	//   ....[66]....
        /*05ac*/ 	.word	0xffffffff


	//   ....[67]....
        /*05b0*/ 	.word	0xffffffff


	//   ....[68]....
        /*05b4*/ 	.word	0xffffffff


	//   ....[69]....
        /*05b8*/ 	.word	0xffffffff


	//   ....[70]....
        /*05bc*/ 	.word	0xffffffff


	//   ....[71]....
        /*05c0*/ 	.word	0xffffffff


	//   ....[72]....
        /*05c4*/ 	.word	0xffffffff


	//   ....[73]....
        /*05c8*/ 	.word	0xffffffff


	//   ....[74]....
        /*05cc*/ 	.word	0xffffffff


	//   ....[75]....
        /*05d0*/ 	.word	0xffffffff


	//   ....[76]....
        /*05d4*/ 	.word	0xffffffff


	//   ....[77]....
        /*05d8*/ 	.word	0xffffffff


	//   ....[78]....
        /*05dc*/ 	.word	0xffffffff


	//   ....[79]....
        /*05e0*/ 	.word	0xffffffff


	//   ....[80]....
        /*05e4*/ 	.word	0xffffffff


	//   ....[81]....
        /*05e8*/ 	.word	0xffffffff


	//   ....[82]....
        /*05ec*/ 	.word	0xffffffff


	//   ....[83]....
        /*05f0*/ 	.word	0xffffffff


	//   ....[84]....
        /*05f4*/ 	.word	0xffffffff


	//   ....[85]....
        /*05f8*/ 	.word	0xffffffff


	//   ....[86]....
        /*05fc*/ 	.word	0xffffffff


	//   ....[87]....
        /*0600*/ 	.word	0xffffffff


	//   ....[88]....
        /*0604*/ 	.word	0xffffffff


	//   ....[89]....
        /*0608*/ 	.word	0xffffffff


	//   ....[90]....
        /*060c*/ 	.word	0xffffffff


	//   ....[91]....
        /*0610*/ 	.word	0xffffffff


	//   ....[92]....
        /*0614*/ 	.word	0xffffffff


	//   ....[93]....
        /*0618*/ 	.word	0xffffffff


	//   ....[94]....
        /*061c*/ 	.word	0xffffffff


	//   ....[95]....
        /*0620*/ 	.word	0xffffffff


	//   ....[96]....
        /*0624*/ 	.word	0xffffffff


	//   ....[97]....
        /*0628*/ 	.word	0xffffffff


	//   ....[98]....
        /*062c*/ 	.word	0xffffffff


	//   ....[99]....
        /*0630*/ 	.word	0xffffffff


	//   ....[100]....
        /*0634*/ 	.word	0xffffffff


	//   ....[101]....
        /*0638*/ 	.word	0xffffffff


	//   ....[102]....
        /*063c*/ 	.word	0xffffffff


	//   ....[103]....
        /*0640*/ 	.word	0xffffffff


	//   ....[104]....
        /*0644*/ 	.word	0xffffffff


	//   ....[105]....
        /*0648*/ 	.word	0xffffffff


	//   ....[106]....
        /*064c*/ 	.word	0xffffffff


	//   ....[107]....
        /*0650*/ 	.word	0xffffffff


	//   ....[108]....
        /*0654*/ 	.word	0xffffffff


	//   ....[109]....
        /*0658*/ 	.word	0xffffffff


	//   ....[110]....
        /*065c*/ 	.word	0xffffffff


	//   ....[111]....
        /*0660*/ 	.word	0xffffffff


	//   ....[112]....
        /*0664*/ 	.word	0xffffffff


	//   ....[113]....
        /*0668*/ 	.word	0xffffffff


	//   ....[114]....
        /*066c*/ 	.word	0xffffffff


	//   ....[115]....
        /*0670*/ 	.word	0xffffffff


	//   ....[116]....
        /*0674*/ 	.word	0xffffffff


	//   ....[117]....
        /*0678*/ 	.word	0xffffffff


	//   ....[118]....
        /*067c*/ 	.word	0xffffffff


	//   ....[119]....
        /*0680*/ 	.word	0xffffffff


	//   ....[120]....
        /*0684*/ 	.word	0xffffffff


	//   ....[121]....
        /*0688*/ 	.word	0xffffffff


	//   ....[122]....
        /*068c*/ 	.word	0xffffffff


	//   ....[123]....
        /*0690*/ 	.word	0xffffffff


	//   ....[124]....
        /*0694*/ 	.word	0xffffffff


	//   ....[125]....
        /*0698*/ 	.word	0xffffffff


	//   ....[126]....
        /*069c*/ 	.word	0xffffffff


	//   ....[127]....
        /*06a0*/ 	.word	0xffffffff


	//   ....[128]....
        /*06a4*/ 	.word	0xffffffff


	//   ....[129]....
        /*06a8*/ 	.word	0xffffffff


	//   ....[130]....
        /*06ac*/ 	.word	0xffffffff


	//   ....[131]....
        /*06b0*/ 	.word	0xffffffff


	//   ....[132]....
        /*06b4*/ 	.word	0xffffffff


	//   ....[133]....
        /*06b8*/ 	.word	0xffffffff


	//   ....[134]....
        /*06bc*/ 	.word	0xffffffff


	//   ....[135]....
        /*06c0*/ 	.word	0xffffffff


	//   ....[136]....
        /*06c4*/ 	.word	0xffffffff


	//   ....[137]....
        /*06c8*/ 	.word	0xffffffff


	//   ....[138]....
        /*06cc*/ 	.word	0xffffffff


	//   ....[139]....
        /*06d0*/ 	.word	0xffffffff


	//   ....[140]....
        /*06d4*/ 	.word	0xffffffff


	//   ....[141]....
        /*06d8*/ 	.word	0xffffffff


	//   ....[142]....
        /*06dc*/ 	.word	0xffffffff


	//   ....[143]....
        /*06e0*/ 	.word	0xffffffff


	//   ....[144]....
        /*06e4*/ 	.word	0xffffffff


	//   ....[145]....
        /*06e8*/ 	.word	0xffffffff


	//   ....[146]....
        /*06ec*/ 	.word	0xffffffff


	//   ....[147]....
        /*06f0*/ 	.word	0xffffffff


	//   ....[148]....
        /*06f4*/ 	.word	0xffffffff


	//   ....[149]....
        /*06f8*/ 	.word	0xffffffff


	//   ....[150]....
        /*06fc*/ 	.word	0xffffffff


	//   ....[151]....
        /*0700*/ 	.word	0xffffffff


	//   ....[152]....
        /*0704*/ 	.word	0xffffffff


	//   ....[153]....
        /*0708*/ 	.word	0xffffffff


	//   ....[154]....
        /*070c*/ 	.word	0xffffffff


	//   ....[155]....
        /*0710*/ 	.word	0xffffffff


	//   ....[156]....
        /*0714*/ 	.word	0xffffffff


	//   ....[157]....
        /*0718*/ 	.word	0xffffffff


	//   ....[158]....
        /*071c*/ 	.word	0xffffffff


	//   ....[159]....
        /*0720*/ 	.word	0xffffffff


	//   ....[160]....
        /*0724*/ 	.word	0xffffffff


	//   ....[161]....
        /*0728*/ 	.word	0xffffffff


	//   ....[162]....
        /*072c*/ 	.word	0xffffffff


	//   ....[163]....
        /*0730*/ 	.word	0xffffffff


	//   ....[164]....
        /*0734*/ 	.word	0xffffffff


	//   ....[165]....
        /*0738*/ 	.word	0xffffffff


	//   ....[166]....
        /*073c*/ 	.word	0xffffffff


	//   ....[167]....
        /*0740*/ 	.word	0xffffffff


	//   ....[168]....
        /*0744*/ 	.word	0xffffffff


	//   ....[169]....
        /*0748*/ 	.word	0xffffffff


	//   ....[170]....
        /*074c*/ 	.word	0xffffffff


	//----- nvinfo : EIATTR_COOP_GROUP_INSTR_OFFSETS
	.align		4
.L_492:
        /*0750*/ 	.byte	0x04, 0x28
        /*0752*/ 	.short	(.L_494 - .L_493)


	//   ....[0]....
.L_493:
        /*0754*/ 	.word	0x00000050


	//   ....[1]....
        /*0758*/ 	.word	0x00000200


	//   ....[2]....
        /*075c*/ 	.word	0x00000230


	//   ....[3]....
        /*0760*/ 	.word	0x00000260


	//   ....[4]....
        /*0764*/ 	.word	0x00000290


	//   ....[5]....
        /*0768*/ 	.word	0x000002c0


	//   ....[6]....
        /*076c*/ 	.word	0x000002f0


	//   ....[7]....
        /*0770*/ 	.word	0x00000450


	//   ....[8]....
        /*0774*/ 	.word	0x00000490


	//   ....[9]....
        /*0778*/ 	.word	0x000004c0


	//   ....[10]....
        /*077c*/ 	.word	0x000004f0


	//   ....[11]....
        /*0780*/ 	.word	0x00000520


	//   ....[12]....
        /*0784*/ 	.word	0x00000550


	//   ....[13]....
        /*0788*/ 	.word	0x000005e0


	//   ....[14]....
        /*078c*/ 	.word	0x00000630


	//   ....[15]....
        /*0790*/ 	.word	0x00000650


	//   ....[16]....
        /*0794*/ 	.word	0x000006b0


	//   ....[17]....
        /*0798*/ 	.word	0x0000a190


	//   ....[18]....
        /*079c*/ 	.word	0x0000a1b0


	//   ....[19]....
        /*07a0*/ 	.word	0x0000a210


	//   ....[20]....
        /*07a4*/ 	.word	0x0000a230


	//   ....[21]....
        /*07a8*/ 	.word	0x0000a2a0


	//   ....[22]....
        /*07ac*/ 	.word	0x0000a2c0


	//   ....[23]....
        /*07b0*/ 	.word	0x0000a310


	//   ....[24]....
        /*07b4*/ 	.word	0x0000a330


	//   ....[25]....
        /*07b8*/ 	.word	0x0000a7b0


	//   ....[26]....
        /*07bc*/ 	.word	0x0000a800


	//   ....[27]....
        /*07c0*/ 	.word	0x0000a820


	//   ....[28]....
        /*07c4*/ 	.word	0x0000a830


	//   ....[29]....
        /*07c8*/ 	.word	0x0000aa00


	//   ....[30]....
        /*07cc*/ 	.word	0x0000aa90


	//   ....[31]....
        /*07d0*/ 	.word	0x0000aad0


	//   ....[32]....
        /*07d4*/ 	.word	0x0000ab00


	//   ....[33]....
        /*07d8*/ 	.word	0x0000acd0


	//   ....[34]....
        /*07dc*/ 	.word	0x0000ad60


	//   ....[35]....
        /*07e0*/ 	.word	0x0000ada0


	//   ....[36]....
        /*07e4*/ 	.word	0x0000ade0


	//   ....[37]....
        /*07e8*/ 	.word	0x0000afc0


	//   ....[38]....
        /*07ec*/ 	.word	0x0000b050


	//   ....[39]....
        /*07f0*/ 	.word	0x0000b090


	//   ....[40]....
        /*07f4*/ 	.word	0x0000b0a0


	//   ....[41]....
        /*07f8*/ 	.word	0x0000ceb0


	//   ....[42]....
        /*07fc*/ 	.word	0x0000cf00


	//   ....[43]....
        /*0800*/ 	.word	0x0000cf30


	//   ....[44]....
        /*0804*/ 	.word	0x0000cf70


	//   ....[45]....
        /*0808*/ 	.word	0x0000d000


	//   ....[46]....
        /*080c*/ 	.word	0x0000d020


	//   ....[47]....
        /*0810*/ 	.word	0x0000d040


	//   ....[48]....
        /*0814*/ 	.word	0x0000d060


	//   ....[49]....
        /*0818*/ 	.word	0x0000d240


	//   ....[50]....
        /*081c*/ 	.word	0x0000d280


	//   ....[51]....
        /*0820*/ 	.word	0x0000d2b0


	//   ....[52]....
        /*0824*/ 	.word	0x0000d2c0


	//   ....[53]....
        /*0828*/ 	.word	0x0000d3a0


	//   ....[54]....
        /*082c*/ 	.word	0x0000d3e0


	//   ....[55]....
        /*0830*/ 	.word	0x0000d3f0


	//   ....[56]....
        /*0834*/ 	.word	0x0000d410


	//   ....[57]....
        /*0838*/ 	.word	0x00011110


	//   ....[58]....
        /*083c*/ 	.word	0x00011120


	//   ....[59]....
        /*0840*/ 	.word	0x00011b80


	//   ....[60]....
        /*0844*/ 	.word	0x00011c50


	//   ....[61]....
        /*0848*/ 	.word	0x00011c60


	//   ....[62]....
        /*084c*/ 	.word	0x00011c90


	//   ....[63]....
        /*0850*/ 	.word	0x00014fb0


	//   ....[64]....
        /*0854*/ 	.word	0x00014fe0


	//   ....[65]....
        /*0858*/ 	.word	0x000159c0


	//   ....[66]....
        /*085c*/ 	.word	0x00015ae0


	//   ....[67]....
        /*0860*/ 	.word	0x00015af0


	//   ....[68]....
        /*0864*/ 	.word	0x00015b50


	//   ....[69]....
        /*0868*/ 	.word	0x00019570


	//   ....[70]....
        /*086c*/ 	.word	0x00019590


	//   ....[71]....
        /*0870*/ 	.word	0x000195c0


	//   ....[72]....
        /*0874*/ 	.word	0x000195d0


	//   ....[73]....
        /*0878*/ 	.word	0x0001b290


	//   ....[74]....
        /*087c*/ 	.word	0x0001b2e0


	//   ....[75]....
        /*0880*/ 	.word	0x0001b300


	//   ....[76]....
        /*0884*/ 	.word	0x0001b320


	//   ....[77]....
        /*0888*/ 	.word	0x0001c590


	//   ....[78]....
        /*088c*/ 	.word	0x0001c5a0


	//   ....[79]....
        /*0890*/ 	.word	0x0001c5c0


	//   ....[80]....
        /*0894*/ 	.word	0x0001c5e0


	//   ....[81]....
        /*0898*/ 	.word	0x0001c950


	//   ....[82]....
        /*089c*/ 	.word	0x0001c970


	//   ....[83]....
        /*08a0*/ 	.word	0x0001ca50


	//   ....[84]....
        /*08a4*/ 	.word	0x0001ca60


	//   ....[85]....
        /*08a8*/ 	.word	0x0001cb50


	//   ....[86]....
        /*08ac*/ 	.word	0x0001cb70


	//   ....[87]....
        /*08b0*/ 	.word	0x0001cc60


	//   ....[88]....
        /*08b4*/ 	.word	0x0001cc70


	//   ....[89]....
        /*08b8*/ 	.word	0x0001cf60


	//   ....[90]....
        /*08bc*/ 	.word	0x0001cf80


	//   ....[91]....
        /*08c0*/ 	.word	0x0001d5d0


	//   ....[92]....
        /*08c4*/ 	.word	0x0001d5e0


	//   ....[93]....
        /*08c8*/ 	.word	0x0001e200


	//   ....[94]....
        /*08cc*/ 	.word	0x0001e220


	//   ....[95]....
        /*08d0*/ 	.word	0x0001e310


	//   ....[96]....
        /*08d4*/ 	.word	0x0001e320


	//   ....[97]....
        /*08d8*/ 	.word	0x0001e410


	//   ....[98]....
        /*08dc*/ 	.word	0x0001e430


	//   ....[99]....
        /*08e0*/ 	.word	0x0001e520


	//   ....[100]....
        /*08e4*/ 	.word	0x0001e530


	//   ....[101]....
        /*08e8*/ 	.word	0x0001e6e0


	//   ....[102]....
        /*08ec*/ 	.word	0x0001e700


	//   ....[103]....
        /*08f0*/ 	.word	0x0001e830


	//   ....[104]....
        /*08f4*/ 	.word	0x0001e870


	//   ....[105]....
        /*08f8*/ 	.word	0x0001e8a0


	//   ....[106]....
        /*08fc*/ 	.word	0x0001e8d0


	//   ....[107]....
        /*0900*/ 	.word	0x0001e900


	//   ....[108]....
        /*0904*/ 	.word	0x0001e930


	//   ....[109]....
        /*0908*/ 	.word	0x0001ea90


	//   ....[110]....
        /*090c*/ 	.word	0x0001ead0


	//   ....[111]....
        /*0910*/ 	.word	0x0001eb00


	//   ....[112]....
        /*0914*/ 	.word	0x0001eb30


	//   ....[113]....
        /*0918*/ 	.word	0x0001eb60


	//   ....[114]....
        /*091c*/ 	.word	0x0001eb90


	//   ....[115]....
        /*0920*/ 	.word	0x0001ec20


	//   ....[116]....
        /*0924*/ 	.word	0x0001ec80


	//   ....[117]....
        /*0928*/ 	.word	0x0001ec90


	//   ....[118]....
        /*092c*/ 	.word	0x0001ecf0


	//   ....[119]....
        /*0930*/ 	.word	0x0001f760


	//   ....[120]....
        /*0934*/ 	.word	0x0001f7c0


	//   ....[121]....
        /*0938*/ 	.word	0x0001f810


	//   ....[122]....
        /*093c*/ 	.word	0x0001f860


	//   ....[123]....
        /*0940*/ 	.word	0x0001f8b0


	//   ....[124]....
        /*0944*/ 	.word	0x0001f920


	//   ....[125]....
        /*0948*/ 	.word	0x0001f960


	//   ....[126]....
        /*094c*/ 	.word	0x0001f9d0


	//   ....[127]....
        /*0950*/ 	.word	0x0001fa40


	//   ....[128]....
        /*0954*/ 	.word	0x0001faa0


	//   ....[129]....
        /*0958*/ 	.word	0x0001fb00


	//   ....[130]....
        /*095c*/ 	.word	0x0001fb60


	//   ....[131]....
        /*0960*/ 	.word	0x0001fbb0


	//   ....[132]....
        /*0964*/ 	.word	0x0001fc10


	//   ....[133]....
        /*0968*/ 	.word	0x0001fc80


	//   ....[134]....
        /*096c*/ 	.word	0x0001fcf0


	//   ....[135]....
        /*0970*/ 	.word	0x0001fd50


	//   ....[136]....
        /*0974*/ 	.word	0x0001fdb0


	//   ....[137]....
        /*0978*/ 	.word	0x0001fe10


	//   ....[138]....
        /*097c*/ 	.word	0x0001fe80


	//   ....[139]....
        /*0980*/ 	.word	0x0001fee0


	//   ....[140]....
        /*0984*/ 	.word	0x0001ff40


	//   ....[141]....
        /*0988*/ 	.word	0x0001ffa0


	//   ....[142]....
        /*098c*/ 	.word	0x00020010


	//   ....[143]....
        /*0990*/ 	.word	0x00020070


	//   ....[144]....
        /*0994*/ 	.word	0x000200d0


	//   ....[145]....
        /*0998*/ 	.word	0x00020130


	//   ....[146]....
        /*099c*/ 	.word	0x000201a0


	//   ....[147]....
        /*09a0*/ 	.word	0x00020200


	//   ....[148]....
        /*09a4*/ 	.word	0x00020260


	//   ....[149]....
        /*09a8*/ 	.word	0x000202c0


	//   ....[150]....
        /*09ac*/ 	.word	0x00020330


	//   ....[151]....
        /*09b0*/ 	.word	0x00020390


	//   ....[152]....
        /*09b4*/ 	.word	0x000203f0


	//   ....[153]....
        /*09b8*/ 	.word	0x00020450


	//   ....[154]....
        /*09bc*/ 	.word	0x000204c0


	//   ....[155]....
        /*09c0*/ 	.word	0x00020510


	//   ....[156]....
        /*09c4*/ 	.word	0x00020550


	//   ....[157]....
        /*09c8*/ 	.word	0x000205a0


	//   ....[158]....
        /*09cc*/ 	.word	0x000205f0


	//   ....[159]....
        /*09d0*/ 	.word	0x00020640


	//   ....[160]....
        /*09d4*/ 	.word	0x000206b0


	//   ....[161]....
        /*09d8*/ 	.word	0x000206f0


	//   ....[162]....
        /*09dc*/ 	.word	0x00020740


	//   ....[163]....
        /*09e0*/ 	.word	0x00020790


	//   ....[164]....
        /*09e4*/ 	.word	0x000207e0


	//   ....[165]....
        /*09e8*/ 	.word	0x00020830


	//   ....[166]....
        /*09ec*/ 	.word	0x000208a0


	//   ....[167]....
        /*09f0*/ 	.word	0x000208e0


	//   ....[168]....
        /*09f4*/ 	.word	0x00020950


	//   ....[169]....
        /*09f8*/ 	.word	0x000209b0


	//   ....[170]....
        /*09fc*/ 	.word	0x00020a10


	//----- nvinfo : EIATTR_EXIT_INSTR_OFFSETS
	.align		4
.L_494:
        /*0a00*/ 	.byte	0x04, 0x1c
        /*0a02*/ 	.short	(.L_496 - .L_495)


	//   ....[0]....
.L_495:
        /*0a04*/ 	.word	0x000010d0


	//   ....[1]....
        /*0a08*/ 	.word	0x0001f720


	//----- nvinfo : EIATTR_MAX_THREADS
	.align		4
.L_496:
        /*0a0c*/ 	.byte	0x04, 0x05
        /*0a0e*/ 	.short	(.L_498 - .L_497)
.L_497:
        /*0a10*/ 	.word	0x00000100
        /*0a14*/ 	.word	0x00000001
        /*0a18*/ 	.word	0x00000001


	//----- nvinfo : EIATTR_CRS_STACK_SIZE
	.align		4
.L_498:
        /*0a1c*/ 	.byte	0x04, 0x1e
        /*0a1e*/ 	.short	(.L_500 - .L_499)
.L_499:
        /*0a20*/ 	.word	0x00000000
.L_500:


//--------------------- .nv.info._ZN7cutlass13device_kernelIN5flash19enable_sm80_to_sm89INS1_16FlashAttnFwdSm80INS1_25CollectiveMainloopFwdSm80ILi8ELi1ELb1EN4cute5tupleIJNS5_1CILi128EEES8_S8_EEELi128ENS_10bfloat16_tEfNS_4arch4Sm80ELb0ELb0ELb0ELb0ELb0ELb0ELb1ELb1EEENS1_21CollectiveEpilogueFwdIS9_NS6_IJNS7_ILi1EEESF_SF_EEESA_SC_Li256ELb0ELb1ELb1ELb0EEENS1_19SingleTileSchedulerILb0ELb1ELb1ELi128EEEEEEEEEvNT_6ParamsE --------------------------
	.section	.nv.info._ZN7cutlass13device_kernelIN5flash19enable_sm80_to_sm89INS1_16FlashAttnFwdSm80INS1_25CollectiveMainloopFwdSm80ILi8ELi1ELb1EN4cute5tupleIJNS5_1CILi128EEES8_S8_EEELi128ENS_10bfloat16_tEfNS_4arch4Sm80ELb0ELb0ELb0ELb0ELb0ELb0ELb1ELb1EEENS1_21CollectiveEpilogueFwdIS9_NS6_IJNS7_ILi1EEESF_SF_EEESA_SC_Li256ELb0ELb1ELb1ELb0EEENS1_19SingleTileSchedulerILb0ELb1ELb1ELi128EEEEEEEEEvNT_6ParamsE,"",@"SHT_CUDA_INFO"
	.sectionflags	@""
	.align	4


	//----- nvinfo : EIATTR_CUDA_API_VERSION
	.align		4
        /*0000*/ 	.byte	0x04, 0x37
        /*0002*/ 	.short	(.L_502 - .L_501)
.L_501:
        /*0004*/ 	.word	0x00000082


	//----- nvinfo : EIATTR_SW2861232_WAR
	.align		4
.L_502:
        /*0008*/ 	.byte	0x01, 0x35
	.zero		2


	//----- nvinfo : EIATTR_PARAM_CBANK
	.align		4
        /*000c*/ 	.byte	0x04, 0x0a
        /*000e*/ 	.short	(.L_504 - .L_503)
	.align		4
.L_503:
        /*0010*/ 	.word	index@(.nv.constant0._ZN7cutlass13device_kernelIN5flash19enable_sm80_to_sm89INS1_16FlashAttnFwdSm80INS1_25CollectiveMainloopFwdSm80ILi8ELi1ELb1EN4cute5tupleIJNS5_1CILi128EEES8_S8_EEELi128ENS_10bfloat16_tEfNS_4arch4Sm80ELb0ELb0ELb0ELb0ELb0ELb0ELb1ELb1EEENS1_21CollectiveEpilogueFwdIS9_NS6_IJNS7_ILi1EEESF_SF_EEESA_SC_Li256ELb0ELb1ELb1ELb0EEENS1_19SingleTileSchedulerILb0ELb1ELb1ELi128EEEEEEEEEvNT_6ParamsE)
        /*0014*/ 	.short	0x0160
        /*0016*/ 	.short	0x0418


	//----- nvinfo : EIATTR_CBANK_PARAM_SIZE
	.align		4
.L_504:
        /*0018*/ 	.byte	0x03, 0x19
        /*001a*/ 	.short	0x0418


	//----- nvinfo : EIATTR_KPARAM_INFO
	.align		4
        /*001c*/ 	.byte	0x04, 0x17
        /*001e*/ 	.short	(.L_506 - .L_505)
.L_505:
        /*0020*/ 	.word	0x00000000
        /*0024*/ 	.short	0x0000
        /*0026*/ 	.short	0x0000
        /*0028*/ 	.byte	0x00, 0xf0, 0x61, 0x10


	//----- nvinfo : EIATTR_MAXREG_COUNT
	.align		4
.L_506:
        /*002c*/ 	.byte	0x03, 0x1b
        /*002e*/ 	.short	0x00ff


	//----- nvinfo : EIATTR_NUM_BARRIERS
	.align		4
        /*0030*/ 	.byte	0x02, 0x4c
        /*0032*/ 	.byte	0x02
	.zero		1


	//----- nvinfo : EIATTR_MERCURY_ISA_VERSION
	.align		4
        /*0034*/ 	.byte	0x03, 0x5f
        /*0036*/ 	.short	0x0000


	//----- nvinfo : EIATTR_INT_WARP_WIDE_INSTR_OFFSETS
	.align		4
        /*0038*/ 	.byte	0x04, 0x31
        /*003a*/ 	.short	(.L_508 - .L_507)


	//   ....[0]....
.L_507:
        /*003c*/ 	.word	0x00001210


	//----- nvinfo : EIATTR_COOP_GROUP_MASK_REGIDS
	.align		4
.L_508:
        /*0040*/ 	.byte	0x04, 0x29
        /*0042*/ 	.short	(.L_510 - .L_509)


	//   ....[0]....
.L_509:
        /*0044*/ 	.word	0xffffffff


	//   ....[1]....
        /*0048*/ 	.word	0xffffffff


	//   ....[2]....
        /*004c*/ 	.word	0xffffffff


	//   ....[3]....
        /*0050*/ 	.word	0xffffffff


	//   ....[4]....
        /*0054*/ 	.word	0xffffffff


	//   ....[5]....
        /*0058*/ 	.word	0xffffffff


	//   ....[6]....
        /*005c*/ 	.word	0xffffffff


	//   ....[7]....
        /*0060*/ 	.word	0xffffffff


	//   ....[8]....
        /*0064*/ 	.word	0xffffffff


	//   ....[9]....
        /*0068*/ 	.word	0xffffffff


	//   ....[10]....
        /*006c*/ 	.word	0xffffffff


	//   ....[11]....
        /*0070*/ 	.word	0xffffffff


	//   ....[12]....
        /*0074*/ 	.word	0xffffffff


	//   ....[13]....
        /*0078*/ 	.word	0xffffffff


	//   ....[14]....
        /*007c*/ 	.word	0xffffffff


	//   ....[15]....
        /*0080*/ 	.word	0xffffffff


	//   ....[16]....
        /*0084*/ 	.word	0xffffffff


	//   ....[17]....
        /*0088*/ 	.word	0xffffffff


	//   ....[18]....
        /*008c*/ 	.word	0xffffffff


	//   ....[19]....
        /*0090*/ 	.word	0xffffffff


	//   ....[20]....
        /*0094*/ 	.word	0xffffffff


	//   ....[21]....
        /*0098*/ 	.word	0xffffffff


	//   ....[22]....
        /*009c*/ 	.word	0xffffffff


	//   ....[23]....
        /*00a0*/ 	.word	0xffffffff


	//   ....[24]....
        /*00a4*/ 	.word	0xffffffff


	//   ....[25]....
        /*00a8*/ 	.word	0xffffffff


	//   ....[26]....
        /*00ac*/ 	.word	0xffffffff


	//   ....[27]....
        /*00b0*/ 	.word	0xffffffff


	//   ....[28]....
        /*00b4*/ 	.word	0xffffffff


	//----- nvinfo : EIATTR_COOP_GROUP_INSTR_OFFSETS
	.align		4
.L_510:
        /*00b8*/ 	.byte	0x04, 0x28
        /*00ba*/ 	.short	(.L_512 - .L_511)


	//   ....[0]....
.L_511:
        /*00bc*/ 	.word	0x00000050


	//   ....[1]....
        /*00c0*/ 	.word	0x00000c80


	//   ....[2]....
        /*00c4*/ 	.word	0x00000cc0


	//   ....[3]....
        /*00c8*/ 	.word	0x00000d20


	//   ....[4]....
        /*00cc*/ 	.word	0x00000d50


	//   ....[5]....
        /*00d0*/ 	.word	0x00000d90


	//   ....[6]....
        /*00d4*/ 	.word	0x00000db0


	//   ....[7]....
        /*00d8*/ 	.word	0x00000de0


	//   ....[8]....
        /*00dc*/ 	.word	0x00000e00


	//   ....[9]....
        /*00e0*/ 	.word	0x00003540


	//   ....[10]....
        /*00e4*/ 	.word	0x00003620


	//   ....[11]....
        /*00e8*/ 	.word	0x00003630


	//   ....[12]....
        /*00ec*/ 	.word	0x00003660


	//   ....[13]....
        /*00f0*/ 	.word	0x00006430


	//   ....[14]....
        /*00f4*/ 	.word	0x00006450


	//   ....[15]....
        /*00f8*/ 	.word	0x00006470


	//   ....[16]....
        /*00fc*/ 	.word	0x000064a0


	//   ....[17]....
        /*0100*/ 	.word	0x00008530


	//   ....[18]....
        /*0104*/ 	.word	0x00008560


	//   ....[19]....
        /*0108*/ 	.word	0x00008590


	//   ....[20]....
        /*010c*/ 	.word	0x000085b0


	//   ....[21]....
        /*0110*/ 	.word	0x000090d0


	//   ....[22]....
        /*0114*/ 	.word	0x00009100


	//   ....[23]....
        /*0118*/ 	.word	0x00009130


	//   ....[24]....
        /*011c*/ 	.word	0x00009160


	//   ....[25]....
        /*0120*/ 	.word	0x000091d0


	//   ....[26]....
        /*0124*/ 	.word	0x00009230


	//   ....[27]....
        /*0128*/ 	.word	0x00009830


	//   ....[28]....
        /*012c*/ 	.word	0x00009840


	//----- nvinfo : EIATTR_EXIT_INSTR_OFFSETS
	.align		4
.L_512:
        /*0130*/ 	.byte	0x04, 0x1c
        /*0132*/ 	.short	(.L_514 - .L_513)


	//   ....[0]....
.L_513:
        /*0134*/ 	.word	0x000001b0


	//   ....[1]....
        /*0138*/ 	.word	0x00009850


	//   ....[2]....
        /*013c*/ 	.word	0x00009df0


	//   ....[3]....
        /*0140*/ 	.word	0x00009e40


	//   ....[4]....
        /*0144*/ 	.word	0x00009e70


	//   ....[5]....
        /*0148*/ 	.word	0x00009ed0


	//   ....[6]....
        /*014c*/ 	.word	0x0000a160


	//----- nvinfo : EIATTR_CTAIDZ_USED
	.align		4
.L_514:
        /*0150*/ 	.byte	0x01, 0x04
	.zero		2


	//----- nvinfo : EIATTR_MAX_THREADS
	.align		4
        /*0154*/ 	.byte	0x04, 0x05
        /*0156*/ 	.short	(.L_516 - .L_515)
.L_515:
        /*0158*/ 	.word	0x00000100
        /*015c*/ 	.word	0x00000001
        /*0160*/ 	.word	0x00000001


	//----- nvinfo : EIATTR_CRS_STACK_SIZE
	.align		4
.L_516:
        /*0164*/ 	.byte	0x04, 0x1e
        /*0166*/ 	.short	(.L_518 - .L_517)
.L_517:
        /*0168*/ 	.word	0x00000000
.L_518:


//--------------------- .nv.info._ZN7cutlass13device_kernelIN5flash19enable_sm80_to_sm89INS1_16FlashAttnFwdSm80INS1_25CollectiveMainloopFwdSm80ILi8ELi1ELb1EN4cute5tupleIJNS5_1CILi128EEENS7_ILi96EEES8_EEELi128ENS_10bfloat16_tEfNS_4arch4Sm80ELb0ELb1ELb0ELb0ELb0ELb0ELb1ELb1EEENS1_21CollectiveEpilogueFwdINS6_IJS8_S8_S9_EEENS6_IJNS7_ILi1EEESH_SH_EEESB_SD_Li256ELb0ELb1ELb1ELb0EEENS1_19SingleTileSchedulerILb0ELb1ELb1ELi128EEEEEEEEEvNT_6ParamsE --------------------------
	.section	.nv.info._ZN7cutlass13device_kernelIN5flash19enable_sm80_to_sm89INS1_16FlashAttnFwdSm80INS1_25CollectiveMainloopFwdSm80ILi8ELi1ELb1EN4cute5tupleIJNS5_1CILi128EEENS7_ILi96EEES8_EEELi128ENS_10bfloat16_tEfNS_4arch4Sm80ELb0ELb1ELb0ELb0ELb0ELb0ELb1ELb1EEENS1_21CollectiveEpilogueFwdINS6_IJS8_S8_S9_EEENS6_IJNS7_ILi1EEESH_SH_EEESB_SD_Li256ELb0ELb1ELb1ELb0EEENS1_19SingleTileSchedulerILb0ELb1ELb1ELi128EEEEEEEEEvNT_6ParamsE,"",@"SHT_CUDA_INFO"
	.sectionflags	@""
	.align	4


	//----- nvinfo : EIATTR_CUDA_API_VERSION
	.align		4
        /*0000*/ 	.byte	0x04, 0x37
        /*0002*/ 	.short	(.L_520 - .L_519)
.L_519:
        /*0004*/ 	.word	0x00000082


	//----- nvinfo : EIATTR_SW2861232_WAR
	.align		4
.L_520:
        /*0008*/ 	.byte	0x01, 0x35
	.zero		2


	//----- nvinfo : EIATTR_PARAM_CBANK
	.align		4
        /*000c*/ 	.byte	0x04, 0x0a
        /*000e*/ 	.short	(.L_522 - .L_521)
	.align		4
.L_521:
        /*0010*/ 	.word	index@(.nv.constant0._ZN7cutlass13device_kernelIN5flash19enable_sm80_to_sm89INS1_16FlashAttnFwdSm80INS1_25CollectiveMainloopFwdSm80ILi8ELi1ELb1EN4cute5tupleIJNS5_1CILi128EEENS7_ILi96EEES8_EEELi128ENS_10bfloat16_tEfNS_4arch4Sm80ELb0ELb1ELb0ELb0ELb0ELb0ELb1ELb1EEENS1_21CollectiveEpilogueFwdINS6_IJS8_S8_S9_EEENS6_IJNS7_ILi1EEESH_SH_EEESB_SD_Li256ELb0ELb1ELb1ELb0EEENS1_19SingleTileSchedulerILb0ELb1ELb1ELi128EEEEEEEEEvNT_6ParamsE)
        /*0014*/ 	.short	0x0160
        /*0016*/ 	.short	0x0418


	//----- nvinfo : EIATTR_CBANK_PARAM_SIZE
	.align		4
.L_522:
        /*0018*/ 	.byte	0x03, 0x19
        /*001a*/ 	.short	0x0418


	//----- nvinfo : EIATTR_KPARAM_INFO
	.align		4
        /*001c*/ 	.byte	0x04, 0x17
        /*001e*/ 	.short	(.L_524 - .L_523)
.L_523:
        /*0020*/ 	.word	0x00000000
        /*0024*/ 	.short	0x0000
        /*0026*/ 	.short	0x0000
        /*0028*/ 	.byte	0x00, 0xf0, 0x61, 0x10


	//----- nvinfo : EIATTR_MAXREG_COUNT
	.align		4
.L_524:
        /*002c*/ 	.byte	0x03, 0x1b
        /*002e*/ 	.short	0x00ff


	//----- nvinfo : EIATTR_NUM_BARRIERS
	.align		4
        /*0030*/ 	.byte	0x02, 0x4c
        /*0032*/ 	.byte	0x02
	.zero		1


	//----- nvinfo : EIATTR_MERCURY_ISA_VERSION
	.align		4
        /*0034*/ 	.byte	0x03, 0x5f
        /*0036*/ 	.short	0x0000


	//----- nvinfo : EIATTR_COOP_GROUP_MASK_REGIDS
	.align		4
        /*0038*/ 	.byte	0x04, 0x29
        /*003a*/ 	.short	(.L_526 - .L_525)


	//   ....[0]....
.L_525:
        /*003c*/ 	.word	0xffffffff


	//   ....[1]....
        /*0040*/ 	.word	0xffffffff


	//   ....[2]....
        /*0044*/ 	.word	0xffffffff


	//   ....[3]....
        /*0048*/ 	.word	0xffffffff


	//   ....[4]....
        /*004c*/ 	.word	0xffffffff


	//   ....[5]....
        /*0050*/ 	.word	0xffffffff


	//   ....[6]....
        /*0054*/ 	.word	0xffffffff


	//   ....[7]....
        /*0058*/ 	.word	0xffffffff


	//   ....[8]....
        /*005c*/ 	.word	0xffffffff


	//   ....[9]....
        /*0060*/ 	.word	0xffffffff


	//   ....[10]....
        /*0064*/ 	.word	0xffffffff


	//   ....[11]....
        /*0068*/ 	.word	0xffffffff


	//   ....[12]....
        /*006c*/ 	.word	0xffffffff


	//   ....[13]....
        /*0070*/ 	.word	0xffffffff


	//   ....[14]....
        /*0074*/ 	.word	0xffffffff


	//   ....[15]....
        /*0078*/ 	.word	0xffffffff


	//   ....[16]....
        /*007c*/ 	.word	0xffffffff


	//   ....[17]....
        /*0080*/ 	.word	0xffffffff


	//   ....[18]....
        /*0084*/ 	.word	0xffffffff


	//   ....[19]....
        /*0088*/ 	.word	0xffffffff


	//   ....[20]....
        /*008c*/ 	.word	0xffffffff


	//   ....[21]....
        /*0090*/ 	.word	0xffffffff


	//   ....[22]....
        /*0094*/ 	.word	0xffffffff


	//   ....[23]....
        /*0098*/ 	.word	0xffffffff


	//   ....[24]....
        /*009c*/ 	.word	0xffffffff


	//   ....[25]....
        /*00a0*/ 	.word	0xffffffff


	//   ....[26]....
        /*00a4*/ 	.word	0xffffffff


	//   ....[27]....
        /*00a8*/ 	.word	0xffffffff


	//   ....[28]....
        /*00ac*/ 	.word	0xffffffff


	//   ....[29]....
        /*00b0*/ 	.word	0xffffffff


	//   ....[30]....
        /*00b4*/ 	.word	0xffffffff


	//   ....[31]....
        /*00b8*/ 	.word	0xffffffff


	//   ....[32]....
        /*00bc*/ 	.word	0xffffffff


	//   ....[33]....
        /*00c0*/ 	.word	0xffffffff


	//   ....[34]....
        /*00c4*/ 	.word	0xffffffff


	//   ....[35]....
        /*00c8*/ 	.word	0xffffffff


	//   ....[36]....
        /*00cc*/ 	.word	0xffffffff


	//   ....[37]....
        /*00d0*/ 	.word	0xffffffff


	//   ....[38]....
        /*00d4*/ 	.word	0xffffffff


	//   ....[39]....
        /*00d8*/ 	.word	0xffffffff


	//   ....[40]....
        /*00dc*/ 	.word	0xffffffff


	//   ....[41]....
        /*00e0*/ 	.word	0xffffffff


	//   ....[42]....
        /*00e4*/ 	.word	0xffffffff


	//----- nvinfo : EIATTR_COOP_GROUP_INSTR_OFFSETS
	.align		4
.L_526:
        /*00e8*/ 	.byte	0x04, 0x28
        /*00ea*/ 	.short	(.L_528 - .L_527)


	//   ....[0]....
.L_527:
        /*00ec*/ 	.word	0x00000050


	//   ....[1]....
        /*00f0*/ 	.word	0x00001030


	//   ....[2]....
        /*00f4*/ 	.word	0x00001090


	//   ....[3]....
        /*00f8*/ 	.word	0x000010d0


	//   ....[4]....
        /*00fc*/ 	.word	0x00001110


	//   ....[5]....
        /*0100*/ 	.word	0x00001150


	//   ....[6]....
        /*0104*/ 	.word	0x00001190


	//   ....[7]....
        /*0108*/ 	.word	0x000011c0


	//   ....[8]....
        /*010c*/ 	.word	0x00001280


	//   ....[9]....
        /*0110*/ 	.word	0x00002b00


	//   ....[10]....
        /*0114*/ 	.word	0x00003420


	//   ....[11]....
        /*0118*/ 	.word	0x00003f70


	//   ....[12]....
        /*011c*/ 	.word	0x00003fc0


	//   ....[13]....
        /*0120*/ 	.word	0x00003fe0


	//   ....[14]....
        /*0124*/ 	.word	0x00004000


	//   ....[15]....
        /*0128*/ 	.word	0x000062b0


	//   ....[16]....
        /*012c*/ 	.word	0x000065a0


	//   ....[17]....
        /*0130*/ 	.word	0x000076a0


	//   ....[18]....
        /*0134*/ 	.word	0x00007900


	//   ....[19]....
        /*0138*/ 	.word	0x00007930


	//   ....[20]....
        /*013c*/ 	.word	0x000079b0


	//   ....[21]....
        /*0140*/ 	.word	0x0000a320


	//   ....[22]....
        /*0144*/ 	.word	0x0000a340


	//   ....[23]....
        /*0148*/ 	.word	0x0000a380


	//   ....[24]....
        /*014c*/ 	.word	0x0000a3a0


	//   ....[25]....
        /*0150*/ 	.word	0x0000cbb0


	//   ....[26]....
        /*0154*/ 	.word	0x0000ced0


	//   ....[27]....
        /*0158*/ 	.word	0x0000dfc0


	//   ....[28]....
        /*015c*/ 	.word	0x0000e120


	//   ....[29]....
        /*0160*/ 	.word	0x0000e240


	//   ....[30]....
        /*0164*/ 	.word	0x0000e340


	//   ....[31]....
        /*0168*/ 	.word	0x0000fb20


	//   ....[32]....
        /*016c*/ 	.word	0x0000fb50


	//   ....[33]....
        /*0170*/ 	.word	0x0000fb90


	//   ....[34]....
        /*0174*/ 	.word	0x0000fba0


	//   ....[35]....
        /*0178*/ 	.word	0x000106b0


	//   ....[36]....
        /*017c*/ 	.word	0x000106f0


	//   ....[37]....
        /*0180*/ 	.word	0x00010710


	//   ....[38]....
        /*0184*/ 	.word	0x00010740


	//   ....[39]....
        /*0188*/ 	.word	0x000107b0


	//   ....[40]....
        /*018c*/ 	.word	0x00010820


	//   ....[41]....
        /*0190*/ 	.word	0x00010e30


	//   ....[42]....
        /*0194*/ 	.word	0x00010e40


	//----- nvinfo : EIATTR_EXIT_INSTR_OFFSETS
	.align		4
.L_528:
        /*0198*/ 	.byte	0x04, 0x1c
        /*019a*/ 	.short	(.L_530 - .L_529)


	//   ....[0]....
.L_529:
        /*019c*/ 	.word	0x000001b0


	//   ....[1]....
        /*01a0*/ 	.word	0x00010e50


	//   ....[2]....
        /*01a4*/ 	.word	0x000113f0


	//   ....[3]....
        /*01a8*/ 	.word	0x00011440


	//   ....[4]....
        /*01ac*/ 	.word	0x00011470


	//   ....[5]....
        /*01b0*/ 	.word	0x000114d0


	//   ....[6]....
        /*01b4*/ 	.word	0x00011760


	//----- nvinfo : EIATTR_CTAIDZ_USED
	.align		4
.L_530:
        /*01b8*/ 	.byte	0x01, 0x04
	.zero		2


	//----- nvinfo : EIATTR_MAX_THREADS
	.align		4
        /*01bc*/ 	.byte	0x04, 0x05
        /*01be*/ 	.short	(.L_532 - .L_531)
.L_531:
        /*01c0*/ 	.word	0x00000100
        /*01c4*/ 	.word	0x00000001
        /*01c8*/ 	.word	0x00000001


	//----- nvinfo : EIATTR_CRS_STACK_SIZE
	.align		4
.L_532:
        /*01cc*/ 	.byte	0x04, 0x1e
        /*01ce*/ 	.short	(.L_534 - .L_533)
.L_533:
        /*01d0*/ 	.word	0x00000000
.L_534:


//--------------------- .nv.info._ZN7cutlass13device_kernelIN5flash19enable_sm80_to_sm89INS1_16FlashAttnFwdSm80INS1_25CollectiveMainloopFwdSm80ILi8ELi1ELb1EN4cute5tupleIJNS5_1CILi128EEES8_S8_EEELi128ENS_10bfloat16_tEfNS_4arch4Sm80ELb1ELb0ELb0ELb0ELb0ELb0ELb1ELb1EEENS1_21CollectiveEpilogueFwdIS9_NS6_IJNS7_ILi1EEESF_SF_EEESA_SC_Li256ELb0ELb1ELb1ELb0EEENS1_30DynamicPersistentTileSchedulerILi256ELi256ELb1ELb1ELb0EEEEEEEEEvNT_6ParamsE --------------------------
	.section	.nv.info._ZN7cutlass13device_kernelIN5flash19enable_sm80_to_sm89INS1_16FlashAttnFwdSm80INS1_25CollectiveMainloopFwdSm80ILi8ELi1ELb1EN4cute5tupleIJNS5_1CILi128EEES8_S8_EEELi128ENS_10bfloat16_tEfNS_4arch4Sm80ELb1ELb0ELb0ELb0ELb0ELb0ELb1ELb1EEENS1_21CollectiveEpilogueFwdIS9_NS6_IJNS7_ILi1EEESF_SF_EEESA_SC_Li256ELb0ELb1ELb1ELb0EEENS1_30DynamicPersistentTileSchedulerILi256ELi256ELb1ELb1ELb0EEEEEEEEEvNT_6ParamsE,"",@"SHT_CUDA_INFO"
	.sectionflags	@""
	.align	4


	//----- nvinfo : EIATTR_CUDA_API_VERSION
	.align		4
        /*0000*/ 	.byte	0x04, 0x37
        /*0002*/ 	.short	(.L_536 - .L_535)
.L_535:
        /*0004*/ 	.word	0x00000082


	//----- nvinfo : EIATTR_SW2861232_WAR
	.align		4
.L_536:
        /*0008*/ 	.byte	0x01, 0x35
	.zero		2


	//----- nvinfo : EIATTR_PARAM_CBANK
	.align		4
        /*000c*/ 	.byte	0x04, 0x0a
        /*000e*/ 	.short	(.L_538 - .L_537)
	.align		4
.L_537:
        /*0010*/ 	.word	index@(.nv.constant0._ZN7cutlass13device_kernelIN5flash19enable_sm80_to_sm89INS1_16FlashAttnFwdSm80INS1_25CollectiveMainloopFwdSm80ILi8ELi1ELb1EN4cute5tupleIJNS5_1CILi128EEES8_S8_EEELi128ENS_10bfloat16_tEfNS_4arch4Sm80ELb1ELb0ELb0ELb0ELb0ELb0ELb1ELb1EEENS1_21CollectiveEpilogueFwdIS9_NS6_IJNS7_ILi1EEESF_SF_EEESA_SC_Li256ELb0ELb1ELb1ELb0EEENS1_30DynamicPersistentTileSchedulerILi256ELi256ELb1ELb1ELb0EEEEEEEEEvNT_6ParamsE)
        /*0014*/ 	.short	0x0160
        /*0016*/ 	.short	0x0428


	//----- nvinfo : EIATTR_CBANK_PARAM_SIZE
	.align		4
.L_538:
        /*0018*/ 	.byte	0x03, 0x19
        /*001a*/ 	.short	0x0428


	//----- nvinfo : EIATTR_KPARAM_INFO
	.align		4
        /*001c*/ 	.byte	0x04, 0x17
        /*001e*/ 	.short	(.L_540 - .L_539)
.L_539:
        /*0020*/ 	.word	0x00000000
        /*0024*/ 	.short	0x0000
        /*0026*/ 	.short	0x0000
        /*0028*/ 	.byte	0x00, 0xf0, 0xa1, 0x10


	//----- nvinfo : EIATTR_MAXREG_COUNT
	.align		4
.L_540:
        /*002c*/ 	.byte	0x03, 0x1b
        /*002e*/ 	.short	0x00ff


	//----- nvinfo : EIATTR_NUM_BARRIERS
	.align		4
        /*0030*/ 	.byte	0x02, 0x4c
        /*0032*/ 	.byte	0x06
	.zero		1


	//----- nvinfo : EIATTR_ANNOTATIONS
	.align		4
        /*0034*/ 	.byte	0x04, 0x55
        /*0036*/ 	.short	(.L_542 - .L_541)


	//   ....[0]....
.L_541:
        /* <DEDUP_REMOVED lines=38> */


	//----- nvinfo : EIATTR_MERCURY_ISA_VERSION
	.align		4
.L_542:
        /*0288*/ 	.byte	0x03, 0x5f
        /*028a*/ 	.short	0x0000


	//----- nvinfo : EIATTR_INT_WARP_WIDE_INSTR_OFFSETS
	.align		4
        /*028c*/ 	.byte	0x04, 0x31
        /*028e*/ 	.short	(.L_544 - .L_543)


	//   ....[0]....
.L_543:
        /*0290*/ 	.word	0x0000d560


	//   ....[1]....
        /*0294*/ 	.word	0x0000d5e0


	//----- nvinfo : EIATTR_COOP_GROUP_MASK_REGIDS
	.align		4
.L_544:
        /*0298*/ 	.byte	0x04, 0x29
        /*029a*/ 	.short	(.L_546 - .L_545)


	//   ....[0]....
.L_545:
        /*029c*/ 	.word	0xffffffff


	//   ....[1]....
        /*02a0*/ 	.word	0xffffffff


	//   ....[2]....
        /*02a4*/ 	.word	0xffffffff


	//   ....[3]....
        /*02a8*/ 	.word	0xffffffff


	//   ....[4]....
        /*02ac*/ 	.word	0xffffffff


	//   ....[5]....
        /*02b0*/ 	.word	0xffffffff


	//   ....[6]....
        /*02b4*/ 	.word	0xffffffff


	//   ....[7]....
        /*02b8*/ 	.word	0xffffffff


	//   ....[8]....
        /*02bc*/ 	.word	0xffffffff


	//   ....[9]....
        /*02c0*/ 	.word	0xffffffff


	//   ....[10]....
        /*02c4*/ 	.word	0xffffffff


	//   ....[11]....
        /*02c8*/ 	.word	0xffffffff


	//   ....[12]....
        /*02cc*/ 	.word	0xffffffff


	//   ....[13]....
        /*02d0*/ 	.word	0xffffffff


	//   ....[14]....
        /*02d4*/ 	.word	0xffffffff


	//   ....[15]....
        /*02d8*/ 	.word	0xffffffff


	//   ....[16]....
        /*02dc*/ 	.word	0xffffffff


	//   ....[17]....
        /*02e0*/ 	.word	0xffffffff


	//   ....[18]....
        /*02e4*/ 	.word	0xffffffff


	//   ....[19]....
        /*02e8*/ 	.word	0xffffffff


	//   ....[20]....
        /*02ec*/ 	.word	0xffffffff


	//   ....[21]....
        /*02f0*/ 	.word	0xffffffff


	//   ....[22]....
        /*02f4*/ 	.word	0xffffffff


	//   ....[23]....
        /*02f8*/ 	.word	0xffffffff


	//   ....[24]....
        /*02fc*/ 	.word	0xffffffff


	//   ....[25]....
        /*0300*/ 	.word	0xffffffff


	//   ....[26]....
        /*0304*/ 	.word	0xffffffff


	//   ....[27]....
        /*0308*/ 	.word	0xffffffff


	//   ....[28]....
        /*030c*/ 	.word	0xffffffff


	//   ....[29]....
        /*0310*/ 	.word	0xffffffff


	//   ....[30]....
        /*0314*/ 	.word	0xffffffff


	//   ....[31]....
        /*0318*/ 	.word	0xffffffff


	//   ....[32]....
        /*031c*/ 	.word	0xffffffff


	//   ....[33]....
        /*0320*/ 	.word	0xffffffff


	//   ....[34]....
        /*0324*/ 	.word	0xffffffff


	//   ....[35]....
        /*0328*/ 	.word	0xffffffff


	//   ....[36]....
        /*032c*/ 	.word	0xffffffff


	//   ....[37]....
        /*0330*/ 	.word	0xffffffff


	//   ....[38]....
        /*0334*/ 	.word	0xffffffff


	//   ....[39]....
        /*0338*/ 	.word	0xffffffff


	//   ....[40]....
        /*033c*/ 	.word	0xffffffff


	//   ....[41]....
        /*0340*/ 	.word	0xffffffff


	//   ....[42]....
        /*0344*/ 	.word	0xffffffff


	//   ....[43]....
        /*0348*/ 	.word	0xffffffff


	//----- nvinfo : EIATTR_COOP_GROUP_INSTR_OFFSETS
	.align		4
.L_546:
        /*034c*/ 	.byte	0x04, 0x28
        /*034e*/ 	.short	(.L_548 - .L_547)


	//   ....[0]....
.L_547:
        /*0350*/ 	.word	0x00000050


	//   ....[1]....
        /*0354*/ 	.word	0x000016f0


	//   ....[2]....
        /*0358*/ 	.word	0x00001700


	//   ....[3]....
        /*035c*/ 	.word	0x00001710


	//   ....[4]....
        /*0360*/ 	.word	0x00001730


	//   ....[5]....
        /*0364*/ 	.word	0x00001780


	//   ....[6]....
        /*0368*/ 	.word	0x000017a0


	//   ....[7]....
        /*036c*/ 	.word	0x00001810


	//   ....[8]....
        /*0370*/ 	.word	0x00001820


	//   ....[9]....
        /*0374*/ 	.word	0x00002e20


	//   ....[10]....
        /*0378*/ 	.word	0x00002e30


	//   ....[11]....
        /*037c*/ 	.word	0x00003a50


	//   ....[12]....
        /*0380*/ 	.word	0x00003ad0


	//   ....[13]....
        /*0384*/ 	.word	0x00003af0


	//   ....[14]....
        /*0388*/ 	.word	0x00003b10


	//   ....[15]....
        /*038c*/ 	.word	0x00005ed0


	//   ....[16]....
        /*0390*/ 	.word	0x00005f10


	//   ....[17]....
        /*0394*/ 	.word	0x00007360


	//   ....[18]....
        /*0398*/ 	.word	0x00007400


	//   ....[19]....
        /*039c*/ 	.word	0x00007440


	//   ....[20]....
        /*03a0*/ 	.word	0x00007490


	//   ....[21]....
        /*03a4*/ 	.word	0x0000ad20


	//   ....[22]....
        /*03a8*/ 	.word	0x0000ad50


	//   ....[23]....
        /*03ac*/ 	.word	0x0000ad70


	//   ....[24]....
        /*03b0*/ 	.word	0x0000ad90


	//   ....[25]....
        /*03b4*/ 	.word	0x0000cf10


	//   ....[26]....
        /*03b8*/ 	.word	0x0000cf60


	//   ....[27]....
        /*03bc*/ 	.word	0x0000cf80


	//   ....[28]....
        /*03c0*/ 	.word	0x0000cfa0


	//   ....[29]....
        /*03c4*/ 	.word	0x0000d730


	//   ....[30]....
        /*03c8*/ 	.word	0x0000db80


	//   ....[31]....
        /*03cc*/ 	.word	0x0000db90


	//   ....[32]....
        /*03d0*/ 	.word	0x0000dbc0


	//   ....[33]....
        /*03d4*/ 	.word	0x0000dbe0


	//   ....[34]....
        /*03d8*/ 	.word	0x0000dce0


	//   ....[35]....
        /*03dc*/ 	.word	0x0000dd40


	//   ....[36]....
        /*03e0*/ 	.word	0x0000e2f0


	//   ....[37]....
        /*03e4*/ 	.word	0x0000e300


	//   ....[38]....
        /*03e8*/ 	.word	0x0000ea90


	//   ....[39]....
        /*03ec*/ 	.word	0x0000eb70


	//   ....[40]....
        /*03f0*/ 	.word	0x0000ebd0


	//   ....[41]....
        /*03f4*/ 	.word	0x0000ec20


	//   ....[42]....
        /*03f8*/ 	.word	0x0000ec80


	//   ....[43]....
        /*03fc*/ 	.word	0x0000ecd0


	//----- nvinfo : EIATTR_EXIT_INSTR_OFFSETS
	.align		4
.L_548:
        /*0400*/ 	.byte	0x04, 0x1c
        /*0402*/ 	.short	(.L_550 - .L_549)


	//   ....[0]....
.L_549:
        /*0404*/ 	.word	0x000000a0


	//   ....[1]....
        /*0408*/ 	.word	0x0000eb30


	//----- nvinfo : EIATTR_MAX_THREADS
	.align		4
.L_550:
        /*040c*/ 	.byte	0x04, 0x05
        /*040e*/ 	.short	(.L_552 - .L_551)
.L_551:
        /*0410*/ 	.word	0x00000100
        /*0414*/ 	.word	0x00000001
        /*0418*/ 	.word	0x00000001


	//----- nvinfo : EIATTR_CRS_STACK_SIZE
	.align		4
.L_552:
        /*041c*/ 	.byte	0x04, 0x1e
        /*041e*/ 	.short	(.L_554 - .L_553)
.L_553:
        /*0420*/ 	.word	0x00000000
.L_554:


//--------------------- .nv.info._ZN7cutlass13device_kernelIN5flash19enable_sm80_to_sm89INS1_16FlashAttnFwdSm80INS1_25CollectiveMainloopFwdSm80ILi4ELi1ELb0EN4cute5tupleIJNS5_1CILi128EEENS7_ILi64EEES8_EEELi128ENS_10bfloat16_tEfNS_4arch4Sm80ELb0ELb0ELb0ELb0ELb0ELb0ELb1ELb1EEENS1_21CollectiveEpilogueFwdINS6_IJS8_S8_S9_EEENS6_IJNS7_ILi1EEESH_SH_EEESB_SD_Li128ELb0ELb1ELb1ELb0EEENS1_19SingleTileSchedulerILb0ELb1ELb1ELi128EEEEEEEEEvNT_6ParamsE --------------------------
	.section	.nv.info._ZN7cutlass13device_kernelIN5flash19enable_sm80_to_sm89INS1_16FlashAttnFwdSm80INS1_25CollectiveMainloopFwdSm80ILi4ELi1ELb0EN4cute5tupleIJNS5_1CILi128EEENS7_ILi64EEES8_EEELi128ENS_10bfloat16_tEfNS_4arch4Sm80ELb0ELb0ELb0ELb0ELb0ELb0ELb1ELb1EEENS1_21CollectiveEpilogueFwdINS6_IJS8_S8_S9_EEENS6_IJNS7_ILi1EEESH_SH_EEESB_SD_Li128ELb0ELb1ELb1ELb0EEENS1_19SingleTileSchedulerILb0ELb1ELb1ELi128EEEEEEEEEvNT_6ParamsE,"",@"SHT_CUDA_INFO"
	.sectionflags	@""
	.align	4


	//----- nvinfo : EIATTR_CUDA_API_VERSION
	.align		4
        /*0000*/ 	.byte	0x04, 0x37
        /*0002*/ 	.short	(.L_556 - .L_555)
.L_555:
        /*0004*/ 	.word	0x00000082


	//----- nvinfo : EIATTR_SW2861232_WAR
	.align		4
.L_556:
        /*0008*/ 	.byte	0x01, 0x35
	.zero		2


	//----- nvinfo : EIATTR_PARAM_CBANK
	.align		4
        /*000c*/ 	.byte	0x04, 0x0a
        /*000e*/ 	.short	(.L_558 - .L_557)
	.align		4
.L_557:
        /*0010*/ 	.word	index@(.nv.constant0._ZN7cutlass13device_kernelIN5flash19enable_sm80_to_sm89INS1_16FlashAttnFwdSm80INS1_25CollectiveMainloopFwdSm80ILi4ELi1ELb0EN4cute5tupleIJNS5_1CILi128EEENS7_ILi64EEES8_EEELi128ENS_10bfloat16_tEfNS_4arch4Sm80ELb0ELb0ELb0ELb0ELb0ELb0ELb1ELb1EEENS1_21CollectiveEpilogueFwdINS6_IJS8_S8_S9_EEENS6_IJNS7_ILi1EEESH_SH_EEESB_SD_Li128ELb0ELb1ELb1ELb0EEENS1_19SingleTileSchedulerILb0ELb1ELb1ELi128EEEEEEEEEvNT_6ParamsE)
        /*0014*/ 	.short	0x0160
        /*0016*/ 	.short	0x0418


	//----- nvinfo : EIATTR_CBANK_PARAM_SIZE
	.align		4
.L_558:
        /*0018*/ 	.byte	0x03, 0x19
        /*001a*/ 	.short	0x0418


	//----- nvinfo : EIATTR_KPARAM_INFO
	.align		4
        /*001c*/ 	.byte	0x04, 0x17
        /*001e*/ 	.short	(.L_560 - .L_559)
.L_559:
        /*0020*/ 	.word	0x00000000
        /*0024*/ 	.short	0x0000
        /*0026*/ 	.short	0x0000
        /*0028*/ 	.byte	0x00, 0xf0, 0x61, 0x10


	//----- nvinfo : EIATTR_MAXREG_COUNT
	.align		4
.L_560:
        /*002c*/ 	.byte	0x03, 0x1b
        /*002e*/ 	.short	0x00ff


	//----- nvinfo : EIATTR_NUM_BARRIERS
	.align		4
        /*0030*/ 	.byte	0x02, 0x4c
        /*0032*/ 	.byte	0x02
	.zero		1


	//----- nvinfo : EIATTR_ANNOTATIONS
	.align		4
        /*0034*/ 	.byte	0x04, 0x55
        /*0036*/ 	.short	(.L_562 - .L_561)


	//   ....[0]....
.L_561:
        /* <DEDUP_REMOVED lines=39> */


	//----- nvinfo : EIATTR_MERCURY_ISA_VERSION
	.align		4
.L_562:
        /*0290*/ 	.byte	0x03, 0x5f
        /*0292*/ 	.short	0x0000


	//----- nvinfo : EIATTR_INT_WARP_WIDE_INSTR_OFFSETS
	.align		4
        /*0294*/ 	.byte	0x04, 0x31
        /*0296*/ 	.short	(.L_564 - .L_563)


	//   ....[0]....
.L_563:
        /*0298*/ 	.word	0x00001ac0


	//----- nvinfo : EIATTR_COOP_GROUP_MASK_REGIDS
	.align		4
.L_564:
        /*029c*/ 	.byte	0x04, 0x29
        /*029e*/ 	.short	(.L_566 - .L_565)


	//   ....[0]....
.L_565:
        /*02a0*/ 	.word	0xffffffff


	//   ....[1]....
        /*02a4*/ 	.word	0xffffffff


	//   ....[2]....
        /*02a8*/ 	.word	0xffffffff


	//   ....[3]....
        /*02ac*/ 	.word	0xffffffff


	//   ....[4]....
        /*02b0*/ 	.word	0xffffffff


	//   ....[5]....
        /*02b4*/ 	.word	0xffffffff


	//   ....[6]....
        /*02b8*/ 	.word	0xffffffff


	//   ....[7]....
        /*02bc*/ 	.word	0xffffffff


	//   ....[8]....
        /*02c0*/ 	.word	0xffffffff


	//   ....[9]....
        /*02c4*/ 	.word	0xffffffff


	//   ....[10]....
        /*02c8*/ 	.word	0xffffffff


	//   ....[11]....
        /*02cc*/ 	.word	0xffffffff


	//   ....[12]....
        /*02d0*/ 	.word	0xffffffff


	//   ....[13]....
        /*02d4*/ 	.word	0xffffffff


	//   ....[14]....
        /*02d8*/ 	.word	0xffffffff


	//   ....[15]....
        /*02dc*/ 	.word	0xffffffff


	//   ....[16]....
        /*02e0*/ 	.word	0xffffffff


	//   ....[17]....
        /*02e4*/ 	.word	0xffffffff


	//   ....[18]....
        /*02e8*/ 	.word	0xffffffff


	//   ....[19]....
        /*02ec*/ 	.word	0xffffffff


	//   ....[20]....
        /*02f0*/ 	.word	0xffffffff


	//   ....[21]....
        /*02f4*/ 	.word	0xffffffff


	//   ....[22]....
        /*02f8*/ 	.word	0xffffffff


	//   ....[23]....
        /*02fc*/ 	.word	0xffffffff


	//   ....[24]....
        /*0300*/ 	.word	0xffffffff


	//   ....[25]....
        /*0304*/ 	.word	0xffffffff


	//   ....[26]....
        /*0308*/ 	.word	0xffffffff


	//   ....[27]....
        /*030c*/ 	.word	0xffffffff


	//   ....[28]....
        /*0310*/ 	.word	0xffffffff


	//   ....[29]....
        /*0314*/ 	.word	0xffffffff


	//   ....[30]....
        /*0318*/ 	.word	0xffffffff


	//   ....[31]....
        /*031c*/ 	.word	0xffffffff


	//   ....[32]....
        /*0320*/ 	.word	0xffffffff


	//   ....[33]....
        /*0324*/ 	.word	0xffffffff


	//   ....[34]....
        /*0328*/ 	.word	0xffffffff


	//   ....[35]....
        /*032c*/ 	.word	0xffffffff


	//   ....[36]....
        /*0330*/ 	.word	0xffffffff


	//   ....[37]....
        /*0334*/ 	.word	0xffffffff


	//   ....[38]....
        /*0338*/ 	.word	0xffffffff


	//   ....[39]....
        /*033c*/ 	.word	0xffffffff


	//   ....[40]....
        /*0340*/ 	.word	0xffffffff


	//   ....[41]....
        /*0344*/ 	.word	0xffffffff


	//   ....[42]....
        /*0348*/ 	.word	0xffffffff


	//   ....[43]....
        /*034c*/ 	.word	0xffffffff


	//   ....[44]....
        /*0350*/ 	.word	0xffffffff


	//   ....[45]....
        /*0354*/ 	.word	0xffffffff


	//   ....[46]....
        /*0358*/ 	.word	0xffffffff


	//   ....[47]....
        /*035c*/ 	.word	0xffffffff


	//   ....[48]....
        /*0360*/ 	.word	0xffffffff


	//   ....[49]....
        /*0364*/ 	.word	0xffffffff


	//   ....[50]....
        /*0368*/ 	.word	0xffffffff


	//   ....[51]....
        /*036c*/ 	.word	0xffffffff


	//   ....[52]....
        /*0370*/ 	.word	0xffffffff


	//   ....[53]....
        /*0374*/ 	.word	0xffffffff


	//   ....[54]....
        /*0378*/ 	.word	0xffffffff


	//   ....[55]....
        /*037c*/ 	.word	0xffffffff


	//   ....[56]....
        /*0380*/ 	.word	0xffffffff


	//----- nvinfo : EIATTR_COOP_GROUP_INSTR_OFFSETS
	.align		4
.L_566:
        /*0384*/ 	.byte	0x04, 0x28
        /*0386*/ 	.short	(.L_568 - .L_567)


	//   ....[0]....
.L_567:
        /*0388*/ 	.word	0x00000060


	//   ....[1]....
        /*038c*/ 	.word	0x00000f00


	//   ....[2]....
        /*0390*/ 	.word	0x00000f40


	//   ....[3]....
        /*0394*/ 	.word	0x000011a0


	//   ....[4]....
        /*0398*/ 	.word	0x000011d0


	//   ....[5]....
        /*039c*/ 	.word	0x000012b0


	//   ....[6]....
        /*03a0*/ 	.word	0x000012e0


	//   ....[7]....
        /*03a4*/ 	.word	0x000013c0


	//   ....[8]....
        /*03a8*/ 	.word	0x000013f0


	//   ....[9]....
        /*03ac*/ 	.word	0x000014d0


	//   ....[10]....
        /*03b0*/ 	.word	0x00001500


	//   ....[11]....
        /*03b4*/ 	.word	0x000015e0


	//   ....[12]....
        /*03b8*/ 	.word	0x00001610


	//   ....[13]....
        /*03bc*/ 	.word	0x000016f0


	//   ....[14]....
        /*03c0*/ 	.word	0x00001720


	//   ....[15]....
        /*03c4*/ 	.word	0x000017f0


	//   ....[16]....
        /*03c8*/ 	.word	0x00001830


	//   ....[17]....
        /*03cc*/ 	.word	0x00003820


	//   ....[18]....
        /*03d0*/ 	.word	0x00003940


	//   ....[19]....
        /*03d4*/ 	.word	0x00003b40


	//   ....[20]....
        /*03d8*/ 	.word	0x00003b60


	//   ....[21]....
        /*03dc*/ 	.word	0x00003d10


	//   ....[22]....
        /*03e0*/ 	.word	0x00003f20


	//   ....[23]....
        /*03e4*/ 	.word	0x00003f40


	//   ....[24]....
        /*03e8*/ 	.word	0x00004150


	//   ....[25]....
        /*03ec*/ 	.word	0x00007690


	//   ....[26]....
        /*03f0*/ 	.word	0x000076e0


	//   ....[27]....
        /*03f4*/ 	.word	0x000077a0


	//   ....[28]....
        /*03f8*/ 	.word	0x000077f0


	//   ....[29]....
        /*03fc*/ 	.word	0x00007820


	//   ....[30]....
        /*0400*/ 	.word	0x00007910


	//   ....[31]....
        /*0404*/ 	.word	0x00007a70


	//   ....[32]....
        /*0408*/ 	.word	0x00007d50


	//   ....[33]....
        /*040c*/ 	.word	0x00009f20


	//   ....[34]....
        /*0410*/ 	.word	0x00009f30


	//   ....[35]....
        /*0414*/ 	.word	0x00009f40


	//   ....[36]....
        /*0418*/ 	.word	0x00009f60


	//   ....[37]....
        /*041c*/ 	.word	0x00009f80


	//   ....[38]....
        /*0420*/ 	.word	0x00009fa0


	//   ....[39]....
        /*0424*/ 	.word	0x00009fb0


	//   ....[40]....
        /*0428*/ 	.word	0x00009fe0


	//   ....[41]....
        /*042c*/ 	.word	0x0000b050


	//   ....[42]....
        /*0430*/ 	.word	0x0000b080


	//   ....[43]....
        /*0434*/ 	.word	0x0000b0b0


	//   ....[44]....
        /*0438*/ 	.word	0x0000b0e0


	//   ....[45]....
        /*043c*/ 	.word	0x0000b120


	//   ....[46]....
        /*0440*/ 	.word	0x0000b150


	//   ....[47]....
        /*0444*/ 	.word	0x0000b170


	//   ....[48]....
        /*0448*/ 	.word	0x0000b180


	//   ....[49]....
        /*044c*/ 	.word	0x0000b1a0


	//   ....[50]....
        /*0450*/ 	.word	0x0000b1b0


	//   ....[51]....
        /*0454*/ 	.word	0x0000b860


	//   ....[52]....
        /*0458*/ 	.word	0x0000b880


	//   ....[53]....
        /*045c*/ 	.word	0x0000be80


	//   ....[54]....
        /*0460*/ 	.word	0x0000bea0


	//   ....[55]....
        /*0464*/ 	.word	0x0000c4a0


	//   ....[56]....
        /*0468*/ 	.word	0x0000c4b0


	//----- nvinfo : EIATTR_EXIT_INSTR_OFFSETS
	.align		4
.L_568:
        /*046c*/ 	.byte	0x04, 0x1c
        /*046e*/ 	.short	(.L_570 - .L_569)


	//   ....[0]....
.L_569:
        /*0470*/ 	.word	0x000001c0


	//   ....[1]....
        /*0474*/ 	.word	0x0000c4c0


	//   ....[2]....
        /*0478*/ 	.word	0x0000ca60


	//   ....[3]....
        /*047c*/ 	.word	0x0000cab0


	//   ....[4]....
        /*0480*/ 	.word	0x0000cae0


	//   ....[5]....
        /*0484*/ 	.word	0x0000cb40


	//   ....[6]....
        /*0488*/ 	.word	0x0000cdd0


	//----- nvinfo : EIATTR_CTAIDZ_USED
	.align		4
.L_570:
        /*048c*/ 	.byte	0x01, 0x04
	.zero		2


	//----- nvinfo : EIATTR_MAX_THREADS
	.align		4
        /*0490*/ 	.byte	0x04, 0x05
        /*0492*/ 	.short	(.L_572 - .L_571)
.L_571:
        /*0494*/ 	.word	0x00000080
        /*0498*/ 	.word	0x00000001
        /*049c*/ 	.word	0x00000001


	//----- nvinfo : EIATTR_CRS_STACK_SIZE
	.align		4
.L_572:
        /*04a0*/ 	.byte	0x04, 0x1e
        /*04a2*/ 	.short	(.L_574 - .L_573)
.L_573:
        /*04a4*/ 	.word	0x00000000
.L_574:


//--------------------- .nv.info._ZN7cutlass13device_kernelIN5flash19enable_sm80_to_sm89INS1_16FlashAttnFwdSm80INS1_25CollectiveMainloopFwdSm80ILi8ELi1ELb1EN4cute5tupleIJNS5_1CILi128EEENS7_ILi112EEES8_EEELi128ENS_10bfloat16_tEfNS_4arch4Sm80ELb0ELb0ELb0ELb1ELb0ELb0ELb1ELb1EEENS1_21CollectiveEpilogueFwdINS6_IJS8_S8_S9_EEENS6_IJNS7_ILi1EEESH_SH_EEESB_SD_Li256ELb1ELb1ELb1ELb0EEENS1_36VarlenDynamicPersistentTileSchedulerILi128ELi112ELi256ELi256ELb1ELb1ELb0ELb0ELb1ELb1EEEEEEEEEvNT_6ParamsE --------------------------
	.section	.nv.info._ZN7cutlass13device_kernelIN5flash19enable_sm80_to_sm89INS1_16FlashAttnFwdSm80INS1_25CollectiveMainloopFwdSm80ILi8ELi1ELb1EN4cute5tupleIJNS5_1CILi128EEENS7_ILi112EEES8_EEELi128ENS_10bfloat16_tEfNS_4arch4Sm80ELb0ELb0ELb0ELb1ELb0ELb0ELb1ELb1EEENS1_21CollectiveEpilogueFwdINS6_IJS8_S8_S9_EEENS6_IJNS7_ILi1EEESH_SH_EEESB_SD_Li256ELb1ELb1ELb1ELb0EEENS1_36VarlenDynamicPersistentTileSchedulerILi128ELi112ELi256ELi256ELb1ELb1ELb0ELb0ELb1ELb1EEEEEEEEEvNT_6ParamsE,"",@"SHT_CUDA_INFO"
	.sectionflags	@""
	.align	4


	//----- nvinfo : EIATTR_CUDA_API_VERSION
	.align		4
        /*0000*/ 	.byte	0x04, 0x37
        /*0002*/ 	.short	(.L_576 - .L_575)
.L_575:
        /*0004*/ 	.word	0x00000082


	//----- nvinfo : EIATTR_SW2861232_WAR
	.align		4
.L_576:
        /*0008*/ 	.byte	0x01, 0x35
	.zero		2


	//----- nvinfo : EIATTR_PARAM_CBANK
	.align		4
        /*000c*/ 	.byte	0x04, 0x0a
        /*000e*/ 	.short	(.L_578 - .L_577)
	.align		4
.L_577:
        /*0010*/ 	.word	index@(.nv.constant0._ZN7cutlass13device_kernelIN5flash19enable_sm80_to_sm89INS1_16FlashAttnFwdSm80INS1_25CollectiveMainloopFwdSm80ILi8ELi1ELb1EN4cute5tupleIJNS5_1CILi128EEENS7_ILi112EEES8_EEELi128ENS_10bfloat16_tEfNS_4arch4Sm80ELb0ELb0ELb0ELb1ELb0ELb0ELb1ELb1EEENS1_21CollectiveEpilogueFwdINS6_IJS8_S8_S9_EEENS6_IJNS7_ILi1EEESH_SH_EEESB_SD_Li256ELb1ELb1ELb1ELb0EEENS1_36VarlenDynamicPersistentTileSchedulerILi128ELi112ELi256ELi256ELb1ELb1ELb0ELb0ELb1ELb1EEEEEEEEEvNT_6ParamsE)
        /*0014*/ 	.short	0x0160
        /*0016*/ 	.short	0x0438


	//----- nvinfo : EIATTR_CBANK_PARAM_SIZE
	.align		4
.L_578:
        /*0018*/ 	.byte	0x03, 0x19
        /*001a*/ 	.short	0x0438


	//----- nvinfo : EIATTR_KPARAM_INFO
	.align		4
        /*001c*/ 	.byte	0x04, 0x17
        /*001e*/ 	.short	(.L_580 - .L_579)
.L_579:
        /*0020*/ 	.word	0x00000000
        /*0024*/ 	.short	0x0000
        /*0026*/ 	.short	0x0000
        /*0028*/ 	.byte	0x00, 0xf0, 0xe1, 0x10


	//----- nvinfo : EIATTR_MAXREG_COUNT
	.align		4
.L_580:
        /*002c*/ 	.byte	0x03, 0x1b
        /*002e*/ 	.short	0x00ff


	//----- nvinfo : EIATTR_NUM_BARRIERS
	.align		4
        /*0030*/ 	.byte	0x02, 0x4c
        /*0032*/ 	.byte	0x06
	.zero		1


	//----- nvinfo : EIATTR_ANNOTATIONS
	.align		4
        /*0034*/ 	.byte	0x04, 0x55
        /*0036*/ 	.short	(.L_582 - .L_581)


	//   ....[0]....
.L_581:
        /* <DEDUP_REMOVED lines=16> */


	//----- nvinfo : EIATTR_MERCURY_ISA_VERSION
	.align		4
.L_582:
        /*0120*/ 	.byte	0x03, 0x5f
        /*0122*/ 	.short	0x0000


	//----- nvinfo : EIATTR_INT_WARP_WIDE_INSTR_OFFSETS
	.align		4
        /*0124*/ 	.byte	0x04, 0x31
        /*0126*/ 	.short	(.L_584 - .L_583)


	//   ....[0]....
.L_583:
        /*0128*/ 	.word	0x00009290


	//   ....[1]....
        /*012c*/ 	.word	0x00009310


	//----- nvinfo : EIATTR_COOP_GROUP_MASK_REGIDS
	.align		4
.L_584:
        /*0130*/ 	.byte	0x04, 0x29
        /*0132*/ 	.short	(.L_586 - .L_585)


	//   ....[0]....
.L_585:
        /*0134*/ 	.word	0xffffffff


	//   ....[1]....
        /*0138*/ 	.word	0xffffffff


	//   ....[2]....
        /*013c*/ 	.word	0xffffffff


	//   ....[3]....
        /*0140*/ 	.word	0xffffffff


	//   ....[4]....
        /*0144*/ 	.word	0xffffffff


	//   ....[5]....
        /*0148*/ 	.word	0xffffffff


	//   ....[6]....
        /*014c*/ 	.word	0xffffffff


	//   ....[7]....
        /*0150*/ 	.word	0xffffffff


	//   ....[8]....
        /*0154*/ 	.word	0xffffffff


	//   ....[9]....
        /*0158*/ 	.word	0xffffffff


	//   ....[10]....
        /*015c*/ 	.word	0xffffffff


	//   ....[11]....
        /*0160*/ 	.word	0xffffffff


	//   ....[12]....
        /*0164*/ 	.word	0xffffffff


	//   ....[13]....
        /*0168*/ 	.word	0xffffffff


	//   ....[14]....
        /*016c*/ 	.word	0xffffffff


	//   ....[15]....
        /*0170*/ 	.word	0xffffffff


	//   ....[16]....
        /*0174*/ 	.word	0xffffffff


	//   ....[17]....
        /*0178*/ 	.word	0xffffffff


	//   ....[18]....
        /*017c*/ 	.word	0xffffffff


	//   ....[19]....
        /*0180*/ 	.word	0xffffffff


	//   ....[20]....
        /*0184*/ 	.word	0xffffffff


	//   ....[21]....
        /*0188*/ 	.word	0xffffffff


	//   ....[22]....
        /*018c*/ 	.word	0xffffffff


	//   ....[23]....
        /*0190*/ 	.word	0xffffffff


	//   ....[24]....
        /*0194*/ 	.word	0xffffffff


	//   ....[25]....
        /*0198*/ 	.word	0xffffffff


	//   ....[26]....
        /*019c*/ 	.word	0xffffffff


	//   ....[27]....
        /*01a0*/ 	.word	0xffffffff


	//   ....[28]....
        /*01a4*/ 	.word	0xffffffff


	//   ....[29]....
        /*01a8*/ 	.word	0xffffffff


	//   ....[30]....
        /*01ac*/ 	.word	0xffffffff


	//   ....[31]....
        /*01b0*/ 	.word	0xffffffff


	//   ....[32]....
        /*01b4*/ 	.word	0xffffffff


	//   ....[33]....
        /*01b8*/ 	.word	0xffffffff


	//   ....[34]....
        /*01bc*/ 	.word	0xffffffff


	//   ....[35]....
        /*01c0*/ 	.word	0xffffffff


	//   ....[36]....
        /*01c4*/ 	.word	0xffffffff


	//   ....[37]....
        /*01c8*/ 	.word	0xffffffff


	//   ....[38]....
        /*01cc*/ 	.word	0xffffffff


	//   ....[39]....
        /*01d0*/ 	.word	0xffffffff


	//   ....[40]....
        /*01d4*/ 	.word	0xffffffff


	//   ....[41]....
        /*01d8*/ 	.word	0xffffffff


	//   ....[42]....
        /*01dc*/ 	.word	0xffffffff


	//   ....[43]....
        /*01e0*/ 	.word	0xffffffff


	//   ....[44]....
        /*01e4*/ 	.word	0xffffffff


	//   ....[45]....
        /*01e8*/ 	.word	0xffffffff


	//   ....[46]....
        /*01ec*/ 	.word	0xffffffff


	//   ....[47]....
        /*01f0*/ 	.word	0xffffffff


	//   ....[48]....
        /*01f4*/ 	.word	0xffffffff


	//   ....[49]....
        /*01f8*/ 	.word	0xffffffff


	//   ....[50]....
        /*01fc*/ 	.word	0xffffffff


	//   ....[51]....
        /*0200*/ 	.word	0xffffffff


	//   ....[52]....
        /*0204*/ 	.word	0xffffffff


	//   ....[53]....
        /*0208*/ 	.word	0xffffffff


	//   ....[54]....
        /*020c*/ 	.word	0xffffffff


	//   ....[55]....
        /*0210*/ 	.word	0xffffffff


	//   ....[56]....
        /*0214*/ 	.word	0xffffffff


	//   ....[57]....
        /*0218*/ 	.word	0xffffffff


	//   ....[58]....
        /*021c*/ 	.word	0xffffffff


	//   ....[59]....
        /*0220*/ 	.word	0xffffffff


	//   ....[60]....
        /*0224*/ 	.word	0xffffffff


	//   ....[61]....
        /*0228*/ 	.word	0xffffffff


	//   ....[62]....
        /*022c*/ 	.word	0xffffffff


	//   ....[63]....
        /*0230*/ 	.word	0xffffffff


	//   ....[64]....
        /*0234*/ 	.word	0xffffffff


	//   ....[65]....
        /*0238*/ 	.word	0xffffffff


	//   ....[66]....
        /*023c*/ 	.word	0xffffffff


	//   ....[67]....
        /*0240*/ 	.word	0xffffffff


	//   ....[68]....
        /*0244*/ 	.word	0xffffffff


	//   ....[69]....
        /*0248*/ 	.word	0xffffffff


	//   ....[70]....
        /*024c*/ 	.word	0xffffffff


	//   ....[71]....
        /*0250*/ 	.word	0xffffffff


	//   ....[72]....
        /*0254*/ 	.word	0xffffffff


	//   ....[73]....
        /*0258*/ 	.word	0xffffffff


	//   ....[74]....
        /*025c*/ 	.word	0xffffffff


	//   ....[75]....
        /*0260*/ 	.word	0xffffffff


	//   ....[76]....
        /*0264*/ 	.word	0xffffffff


	//   ....[77]....
        /*0268*/ 	.word	0xffffffff


	//   ....[78]....
        /*026c*/ 	.word	0xffffffff


	//   ....[79]....
        /*0270*/ 	.word	0xffffffff


	//   ....[80]....
        /*0274*/ 	.word	0xffffffff


	//   ....[81]....
        /*0278*/ 	.word	0xffffffff


	//   ....[82]....
        /*027c*/ 	.word	0xffffffff


	//   ....[83]....
        /*0280*/ 	.word	0xffffffff


	//   ....[84]....
        /*0284*/ 	.word	0xffffffff


	//   ....[85]....
        /*0288*/ 	.word	0xffffffff


	//   ....[86]....
        /*028c*/ 	.word	0xffffffff


	//   ....[87]....
        /*0290*/ 	.word	0xffffffff


	//   ....[88]....
        /*0294*/ 	.word	0xffffffff


	//   ....[89]....
        /*0298*/ 	.word	0xffffffff


	//   ....[90]....
        /*029c*/ 	.word	0xffffffff


	//   ....[91]....
        /*02a0*/ 	.word	0xffffffff


	//   ....[92]....
        /*02a4*/ 	.word	0xffffffff


	//   ....[93]....
        /*02a8*/ 	.word	0xffffffff


	//   ....[94]....
        /*02ac*/ 	.word	0xffffffff


	//   ....[95]....
        /*02b0*/ 	.word	0xffffffff


	//   ....[96]....
        /*02b4*/ 	.word	0xffffffff


	//   ....[97]....
        /*02b8*/ 	.word	0xffffffff


	//   ....[98]....
        /*02bc*/ 	.word	0xffffffff


	//   ....[99]....
        /*02c0*/ 	.word	0xffffffff


	//   ....[100]....
        /*02c4*/ 	.word	0xffffffff


	//   ....[101]....
        /*02c8*/ 	.word	0xffffffff


	//   ....[102]....
        /*02cc*/ 	.word	0xffffffff


	//   ....[103]....
        /*02d0*/ 	.word	0xffffffff


	//   ....[104]....
        /*02d4*/ 	.word	0xffffffff


	//   ....[105]....
        /*02d8*/ 	.word	0xffffffff


	//   ....[106]....
        /*02dc*/ 	.word	0xffffffff


	//   ....[107]....
        /*02e0*/ 	.word	0xffffffff


	//   ....[108]....
        /*02e4*/ 	.word	0xffffffff


	//   ....[109]....
        /*02e8*/ 	.word	0xffffffff


	//   ....[110]....
        /*02ec*/ 	.word	0xffffffff


	//   ....[111]....
        /*02f0*/ 	.word	0xffffffff


	//   ....[112]....
        /*02f4*/ 	.word	0xffffffff


	//   ....[113]....
        /*02f8*/ 	.word	0xffffffff


	//   ....[114]....
        /*02fc*/ 	.word	0xffffffff


	//   ....[115]....
        /*0300*/ 	.word	0xffffffff


	//   ....[116]....
        /*0304*/ 	.word	0xffffffff


	//   ....[117]....
        /*0308*/ 	.word	0xffffffff


	//   ....[118]....
        /*030c*/ 	.word	0xffffffff


	//   ....[119]....
        /*0310*/ 	.word	0xffffffff


	//   ....[120]....
        /*0314*/ 	.word	0xffffffff


	//   ....[121]....
        /*0318*/ 	.word	0xffffffff


	//   ....[122]....
        /*031c*/ 	.word	0xffffffff


	//   ....[123]....
        /*0320*/ 	.word	0xffffffff


	//   ....[124]....
        /*0324*/ 	.word	0xffffffff


	//   ....[125]....
        /*0328*/ 	.word	0xffffffff


	//   ....[126]....
        /*032c*/ 	.word	0xffffffff


	//   ....[127]....
        /*0330*/ 	.word	0xffffffff


	//   ....[128]....
        /*0334*/ 	.word	0xffffffff


	//   ....[129]....
        /*0338*/ 	.word	0xffffffff


	//   ....[130]....
        /*033c*/ 	.word	0xffffffff


	//----- nvinfo : EIATTR_COOP_GROUP_INSTR_OFFSETS
	.align		4
.L_586:
        /*0340*/ 	.byte	0x04, 0x28
        /*0342*/ 	.short	(.L_588 - .L_587)


	//   ....[0]....
.L_587:
        /*0344*/ 	.word	0x00000050


	//   ....[1]....
        /*0348*/ 	.word	0x000001e0


	//   ....[2]....
        /*034c*/ 	.word	0x00000210


	//   ....[3]....
        /*0350*/ 	.word	0x00000240


	//   ....[4]....
        /*0354*/ 	.word	0x00000270


	//   ....[5]....
        /*0358*/ 	.word	0x000002a0


	//   ....[6]....
        /*035c*/ 	.word	0x000002d0


	//   ....[7]....
        /*0360*/ 	.word	0x00000440


	//   ....[8]....
        /*0364*/ 	.word	0x00000480


	//   ....[9]....
        /*0368*/ 	.word	0x000004b0


	//   ....[10]....
        /*036c*/ 	.word	0x000004e0


	//   ....[11]....
        /*0370*/ 	.word	0x00000510


	//   ....[12]....
        /*0374*/ 	.word	0x00000540


	//   ....[13]....
        /*0378*/ 	.word	0x000005d0


	//   ....[14]....
        /*037c*/ 	.word	0x00000600


	//   ....[15]....
        /*0380*/ 	.word	0x00000610


	//   ....[16]....
        /*0384*/ 	.word	0x00000680


	//   ....[17]....
        /*0388*/ 	.word	0x00001e90


	//   ....[18]....
        /*038c*/ 	.word	0x00001ee0


	//   ....[19]....
        /*0390*/ 	.word	0x00001f20


	//   ....[20]....
        /*0394*/ 	.word	0x00001f60


	//   ....[21]....
        /*0398*/ 	.word	0x00001fa0


	//   ....[22]....
        /*039c*/ 	.word	0x00001fd0


	//   ....[23]....
        /*03a0*/ 	.word	0x00002000


	//   ....[24]....
        /*03a4*/ 	.word	0x00002010


	//   ....[25]....
        /*03a8*/ 	.word	0x000040f0


	//   ....[26]....
        /*03ac*/ 	.word	0x00004180


	//   ....[27]....
        /*03b0*/ 	.word	0x000041a0


	//   ....[28]....
        /*03b4*/ 	.word	0x000041c0


	//   ....[29]....
        /*03b8*/ 	.word	0x000070a0


	//   ....[30]....
        /*03bc*/ 	.word	0x000070c0


	//   ....[31]....
        /*03c0*/ 	.word	0x000070f0


	//   ....[32]....
        /*03c4*/ 	.word	0x00007100


	//   ....[33]....
        /*03c8*/ 	.word	0x00008c80


	//   ....[34]....
        /*03cc*/ 	.word	0x00008c90


	//   ....[35]....
        /*03d0*/ 	.word	0x00008cc0


	//   ....[36]....
        /*03d4*/ 	.word	0x00008cd0


	//   ....[37]....
        /*03d8*/ 	.word	0x00009d30


	//   ....[38]....
        /*03dc*/ 	.word	0x00009d40


	//   ....[39]....
        /*03e0*/ 	.word	0x00009d60


	//   ....[40]....
        /*03e4*/ 	.word	0x00009d70


	//   ....[41]....
        /*03e8*/ 	.word	0x0000a0b0


	//   ....[42]....
        /*03ec*/ 	.word	0x0000a0d0


	//   ....[43]....
        /*03f0*/ 	.word	0x0000a1b0


	//   ....[44]....
        /*03f4*/ 	.word	0x0000a1c0


	//   ....[45]....
        /*03f8*/ 	.word	0x0000a2b0


	//   ....[46]....
        /*03fc*/ 	.word	0x0000a2d0


	//   ....[47]....
        /*0400*/ 	.word	0x0000a3c0


	//   ....[48]....
        /*0404*/ 	.word	0x0000a3d0


	//   ....[49]....
        /*0408*/ 	.word	0x0000a6b0


	//   ....[50]....
        /*040c*/ 	.word	0x0000a6d0


	//   ....[51]....
        /*0410*/ 	.word	0x0000ad10


	//   ....[52]....
        /*0414*/ 	.word	0x0000ad20


	//   ....[53]....
        /*0418*/ 	.word	0x0000b860


	//   ....[54]....
        /*041c*/ 	.word	0x0000b880


	//   ....[55]....
        /*0420*/ 	.word	0x0000b970


	//   ....[56]....
        /*0424*/ 	.word	0x0000b980


	//   ....[57]....
        /*0428*/ 	.word	0x0000ba70


	//   ....[58]....
        /*042c*/ 	.word	0x0000ba90


	//   ....[59]....
        /*0430*/ 	.word	0x0000bb80


	//   ....[60]....
        /*0434*/ 	.word	0x0000bb90


	//   ....[61]....
        /*0438*/ 	.word	0x0000bd20


	//   ....[62]....
        /*043c*/ 	.word	0x0000bd40


	//   ....[63]....
        /*0440*/ 	.word	0x0000be60


	//   ....[64]....
        /*0444*/ 	.word	0x0000bea0


	//   ....[65]....
        /*0448*/ 	.word	0x0000bed0


	//   ....[66]....
        /*044c*/ 	.word	0x0000bf00


	//   ....[67]....
        /*0450*/ 	.word	0x0000bf30


	//   ....[68]....
        /*0454*/ 	.word	0x0000bf60


	//   ....[69]....
        /*0458*/ 	.word	0x0000c0b0


	//   ....[70]....
        /*045c*/ 	.word	0x0000c0f0


	//   ....[71]....
        /*0460*/ 	.word	0x0000c120


	//   ....[72]....
        /*0464*/ 	.word	0x0000c150


	//   ....[73]....
        /*0468*/ 	.word	0x0000c180


	//   ....[74]....
        /*046c*/ 	.word	0x0000c1b0


	//   ....[75]....
        /*0470*/ 	.word	0x0000c240


	//   ....[76]....
        /*0474*/ 	.word	0x0000c270


	//   ....[77]....
        /*0478*/ 	.word	0x0000c280


	//   ....[78]....
        /*047c*/ 	.word	0x0000c2e0


	//   ....[79]....
        /*0480*/ 	.word	0x0000c810


	//   ....[80]....
        /*0484*/ 	.word	0x0000c870


	//   ....[81]....
        /*0488*/ 	.word	0x0000c8c0


	//   ....[82]....
        /*048c*/ 	.word	0x0000c910


	//   ....[83]....
        /*0490*/ 	.word	0x0000c960


	//   ....[84]....
        /*0494*/ 	.word	0x0000c9d0


	//   ....[85]....
        /*0498*/ 	.word	0x0000ca10


	//   ....[86]....
        /*049c*/ 	.word	0x0000ca80


	//   ....[87]....
        /*04a0*/ 	.word	0x0000caf0


	//   ....[88]....
        /*04a4*/ 	.word	0x0000cb50


	//   ....[89]....
        /*04a8*/ 	.word	0x0000cbd0


	//   ....[90]....
        /*04ac*/ 	.word	0x0000cc20


	//   ....[91]....
        /*04b0*/ 	.word	0x0000cc70


	//   ....[92]....
        /*04b4*/ 	.word	0x0000ccc0


	//   ....[93]....
        /*04b8*/ 	.word	0x0000cd30


	//   ....[94]....
        /*04bc*/ 	.word	0x0000cda0


	//   ....[95]....
        /*04c0*/ 	.word	0x0000ce00


	//   ....[96]....
        /*04c4*/ 	.word	0x0000ce60


	//   ....[97]....
        /*04c8*/ 	.word	0x0000cec0


	//   ....[98]....
        /*04cc*/ 	.word	0x0000cf30


	//   ....[99]....
        /*04d0*/ 	.word	0x0000cf90


	//   ....[100]....
        /*04d4*/ 	.word	0x0000cff0


	//   ....[101]....
        /*04d8*/ 	.word	0x0000d050


	//   ....[102]....
        /*04dc*/ 	.word	0x0000d0c0


	//   ....[103]....
        /*04e0*/ 	.word	0x0000d120


	//   ....[104]....
        /*04e4*/ 	.word	0x0000d180


	//   ....[105]....
        /*04e8*/ 	.word	0x0000d1e0


	//   ....[106]....
        /*04ec*/ 	.word	0x0000d250


	//   ....[107]....
        /*04f0*/ 	.word	0x0000d2b0


	//   ....[108]....
        /*04f4*/ 	.word	0x0000d310


	//   ....[109]....
        /*04f8*/ 	.word	0x0000d370


	//   ....[110]....
        /*04fc*/ 	.word	0x0000d3e0


	//   ....[111]....
        /*0500*/ 	.word	0x0000d440


	//   ....[112]....
        /*0504*/ 	.word	0x0000d4a0


	//   ....[113]....
        /*0508*/ 	.word	0x0000d500


	//   ....[114]....
        /*050c*/ 	.word	0x0000d570


	//   ....[115]....
        /*0510*/ 	.word	0x0000d5c0


	//   ....[116]....
        /*0514*/ 	.word	0x0000d600


	//   ....[117]....
        /*0518*/ 	.word	0x0000d650


	//   ....[118]....
        /*051c*/ 	.word	0x0000d6a0


	//   ....[119]....
        /*0520*/ 	.word	0x0000d6f0


	//   ....[120]....
        /*0524*/ 	.word	0x0000d760


	//   ....[121]....
        /*0528*/ 	.word	0x0000d7a0


	//   ....[122]....
        /*052c*/ 	.word	0x0000d7f0


	//   ....[123]....
        /*0530*/ 	.word	0x0000d840


	//   ....[124]....
        /*0534*/ 	.word	0x0000d890


	//   ....[125]....
        /*0538*/ 	.word	0x0000d8e0


	//   ....[126]....
        /*053c*/ 	.word	0x0000d950


	//   ....[127]....
        /*0540*/ 	.word	0x0000d990


	//   ....[128]....
        /*0544*/ 	.word	0x0000da00


	//   ....[129]....
        /*0548*/ 	.word	0x0000da60


	//   ....[130]....
        /*054c*/ 	.word	0x0000dac0


	//----- nvinfo : EIATTR_EXIT_INSTR_OFFSETS
	.align		4
.L_588:
        /*0550*/ 	.byte	0x04, 0x1c
        /*0552*/ 	.short	(.L_590 - .L_589)


	//   ....[0]....
.L_589:
        /*0554*/ 	.word	0x00000b40


	//   ....[1]....
        /*0558*/ 	.word	0x0000c7d0


	//----- nvinfo : EIATTR_MAX_THREADS
	.align		4
.L_590:
        /*055c*/ 	.byte	0x04, 0x05
        /*055e*/ 	.short	(.L_592 - .L_591)
.L_591:
        /*0560*/ 	.word	0x00000100
        /*0564*/ 	.word	0x00000001
        /*0568*/ 	.word	0x00000001


	//----- nvinfo : EIATTR_CRS_STACK_SIZE
	.align		4
.L_592:
        /*056c*/ 	.byte	0x04, 0x1e
        /*056e*/ 	.short	(.L_594 - .L_593)
.L_593:
        /*0570*/ 	.word	0x00000000
.L_594:


//--------------------- .nv.info._ZN7cutlass13device_kernelIN5flash19enable_sm80_to_sm89INS1_16FlashAttnFwdSm80INS1_25CollectiveMainloopFwdSm80ILi8ELi1ELb1EN4cute5tupleIJNS5_1CILi128EEENS7_ILi112EEES8_EEELi128ENS_10bfloat16_tEfNS_4arch4Sm80ELb0ELb0ELb0ELb1ELb0ELb1ELb1ELb1EEENS1_21CollectiveEpilogueFwdINS6_IJS8_S8_S9_EEENS6_IJNS7_ILi1EEESH_SH_EEESB_SD_Li256ELb1ELb1ELb1ELb0EEENS1_36VarlenDynamicPersistentTileSchedulerILi128ELi112ELi256ELi256ELb1ELb1ELb0ELb0ELb1ELb1EEEEEEEEEvNT_6ParamsE --------------------------
	.section	.nv.info._ZN7cutlass13device_kernelIN5flash19enable_sm80_to_sm89INS1_16FlashAttnFwdSm80INS1_25CollectiveMainloopFwdSm80ILi8ELi1ELb1EN4cute5tupleIJNS5_1CILi128EEENS7_ILi112EEES8_EEELi128ENS_10bfloat16_tEfNS_4arch4Sm80ELb0ELb0ELb0ELb1ELb0ELb1ELb1ELb1EEENS1_21CollectiveEpilogueFwdINS6_IJS8_S8_S9_EEENS6_IJNS7_ILi1EEESH_SH_EEESB_SD_Li256ELb1ELb1ELb1ELb0EEENS1_36VarlenDynamicPersistentTileSchedulerILi128ELi112ELi256ELi256ELb1ELb1ELb0ELb0ELb1ELb1EEEEEEEEEvNT_6ParamsE,"",@"SHT_CUDA_INFO"
	.sectionflags	@""
	.align	4


	//----- nvinfo : EIATTR_CUDA_API_VERSION
	.align		4
        /*0000*/ 	.byte	0x04, 0x37
        /*0002*/ 	.short	(.L_596 - .L_595)
.L_595:
        /*0004*/ 	.word	0x00000082


	//----- nvinfo : EIATTR_SW2861232_WAR
	.align		4
.L_596:
        /*0008*/ 	.byte	0x01, 0x35
	.zero		2


	//----- nvinfo : EIATTR_PARAM_CBANK
	.align		4
        /*000c*/ 	.byte	0x04, 0x0a
        /*000e*/ 	.short	(.L_598 - .L_597)
	.align		4
.L_597:
        /*0010*/ 	.word	index@(.nv.constant0._ZN7cutlass13device_kernelIN5flash19enable_sm80_to_sm89INS1_16FlashAttnFwdSm80INS1_25CollectiveMainloopFwdSm80ILi8ELi1ELb1EN4cute5tupleIJNS5_1CILi128EEENS7_ILi112EEES8_EEELi128ENS_10bfloat16_tEfNS_4arch4Sm80ELb0ELb0ELb0ELb1ELb0ELb1ELb1ELb1EEENS1_21CollectiveEpilogueFwdINS6_IJS8_S8_S9_EEENS6_IJNS7_ILi1EEESH_SH_EEESB_SD_Li256ELb1ELb1ELb1ELb0EEENS1_36VarlenDynamicPersistentTileSchedulerILi128ELi112ELi256ELi256ELb1ELb1ELb0ELb0ELb1ELb1EEEEEEEEEvNT_6ParamsE)
        /*0014*/ 	.short	0x0160
        /*0016*/ 	.short	0x0438


	//----- nvinfo : EIATTR_CBANK_PARAM_SIZE
	.align		4
.L_598:
        /*0018*/ 	.byte	0x03, 0x19
        /*001a*/ 	.short	0x0438


	//----- nvinfo : EIATTR_KPARAM_INFO
	.align		4
        /*001c*/ 	.byte	0x04, 0x17
        /*001e*/ 	.short	(.L_600 - .L_599)
.L_599:
        /*0020*/ 	.word	0x00000000
        /*0024*/ 	.short	0x0000
        /*0026*/ 	.short	0x0000
        /*0028*/ 	.byte	0x00, 0xf0, 0xe1, 0x10


	//----- nvinfo : EIATTR_MAXREG_COUNT
	.align		4
.L_600:
        /*002c*/ 	.byte	0x03, 0x1b
        /*002e*/ 	.short	0x00ff


	//----- nvinfo : EIATTR_NUM_BARRIERS
	.align		4
        /*0030*/ 	.byte	0x02, 0x4c
        /*0032*/ 	.byte	0x06
	.zero		1


	//----- nvinfo : EIATTR_MERCURY_ISA_VERSION
	.align		4
        /*0034*/ 	.byte	0x03, 0x5f
        /*0036*/ 	.short	0x0000


	//----- nvinfo : EIATTR_INT_WARP_WIDE_INSTR_OFFSETS
	.align		4
        /*0038*/ 	.byte	0x04, 0x31
        /*003a*/ 	.short	(.L_602 - .L_601)


	//   ....[0]....
.L_601:
        /*003c*/ 	.word	0x000139d0


	//   ....[1]....
        /*0040*/ 	.word	0x00013a70


	//----- nvinfo : EIATTR_COOP_GROUP_MASK_REGIDS
	.align		4
.L_602:
        /*0044*/ 	.byte	0x04, 0x29
        /*0046*/ 	.short	(.L_604 - .L_603)


	//   ....[0]....
.L_603:
        /*0048*/ 	.word	0xffffffff


	//   ....[1]....
        /*004c*/ 	.word	0xffffffff


	//   ....[2]....
        /*0050*/ 	.word	0xffffffff


	//   ....[3]....
        /*0054*/ 	.word	0xffffffff


	//   ....[4]....
        /*0058*/ 	.word	0xffffffff


	//   ....[5]....
        /*005c*/ 	.word	0xffffffff


	//   ....[6]....
        /*0060*/ 	.word	0xffffffff


	//   ....[7]....
        /*0064*/ 	.word	0xffffffff


	//   ....[8]....
        /*0068*/ 	.word	0xffffffff


	//   ....[9]....
        /*006c*/ 	.word	0xffffffff


	//   ....[10]....
        /*0070*/ 	.word	0xffffffff


	//   ....[11]....
        /*0074*/ 	.word	0xffffffff


	//   ....[12]....
        /*0078*/ 	.word	0xffffffff


	//   ....[13]....
        /*007c*/ 	.word	0xffffffff


	//   ....[14]....
        /*0080*/ 	.word	0xffffffff


	//   ....[15]....
        /*0084*/ 	.word	0xffffffff


	//   ....[16]....
        /*0088*/ 	.word	0xffffffff


	//   ....[17]....
        /*008c*/ 	.word	0xffffffff


	//   ....[18]....
        /*0090*/ 	.word	0xffffffff


	//   ....[19]....
        /*0094*/ 	.word	0xffffffff


	//   ....[20]....
        /*0098*/ 	.word	0xffffffff


	//   ....[21]....
        /*009c*/ 	.word	0xffffffff


	//   ....[22]....
        /*00a0*/ 	.word	0xffffffff


	//   ....[23]....
        /*00a4*/ 	.word	0xffffffff


	//   ....[24]....
        /*00a8*/ 	.word	0xffffffff


	//   ....[25]....
        /*00ac*/ 	.word	0xffffffff


	//   ....[26]....
        /*00b0*/ 	.word	0xffffffff


	//   ....[27]....
        /*00b4*/ 	.word	0xffffffff


	//   ....[28]....
        /*00b8*/ 	.word	0xffffffff


	//   ....[29]....
        /*00bc*/ 	.word	0xffffffff


	//   ....[30]....
        /*00c0*/ 	.word	0xffffffff


	//   ....[31]....
        /*00c4*/ 	.word	0xffffffff


	//   ....[32]....
        /*00c8*/ 	.word	0xffffffff


	//   ....[33]....
        /*00cc*/ 	.word	0xffffffff


	//   ....[34]....
        /*00d0*/ 	.word	0xffffffff


	//   ....[35]....
        /*00d4*/ 	.word	0xffffffff


	//   ....[36]....
        /*00d8*/ 	.word	0xffffffff


	//   ....[37]....
        /*00dc*/ 	.word	0xffffffff


	//   ....[38]....
        /*00e0*/ 	.word	0xffffffff


	//   ....[39]....
        /*00e4*/ 	.word	0xffffffff


	//   ....[40]....
        /*00e8*/ 	.word	0xffffffff


	//   ....[41]....
        /*00ec*/ 	.word	0xffffffff


	//   ....[42]....
        /*00f0*/ 	.word	0xffffffff


	//   ....[43]....
        /*00f4*/ 	.word	0xffffffff


	//   ....[44]....
        /*00f8*/ 	.word	0xffffffff


	//   ....[45]....
        /*00fc*/ 	.word	0xffffffff


	//   ....[46]....
        /*0100*/ 	.word	0xffffffff


	//   ....[47]....
        /*0104*/ 	.word	0xffffffff


	//   ....[48]....
        /*0108*/ 	.word	0xffffffff


	//   ....[49]....
        /*010c*/ 	.word	0xffffffff


	//   ....[50]....
        /*0110*/ 	.word	0xffffffff


	//   ....[51]....
        /*0114*/ 	.word	0xffffffff


	//   ....[52]....
        /*0118*/ 	.word	0xffffffff


	//   ....[53]....
        /*011c*/ 	.word	0xffffffff


	//   ....[54]....
        /*0120*/ 	.word	0xffffffff


	//   ....[55]....
        /*0124*/ 	.word	0xffffffff


	//   ....[56]....
        /*0128*/ 	.word	0xffffffff


	//   ....[57]....
        /*012c*/ 	.word	0xffffffff


	//   ....[58]....
        /*0130*/ 	.word	0xffffffff


	//   ....[59]....
        /*0134*/ 	.word	0xffffffff


	//   ....[60]....
        /*0138*/ 	.word	0xffffffff


	//   ....[61]....
        /*013c*/ 	.word	0xffffffff


	//   ....[62]....
        /*0140*/ 	.word	0xffffffff


	//   ....[63]....
        /*0144*/ 	.word	0xffffffff


	//   ....[64]....
        /*0148*/ 	.word	0xffffffff


	//   ....[65]....
        /*014c*/ 	.word	0xffffffff


	//   ....[66]....
        /*0150*/ 	.word	0xffffffff


	//   ....[67]....
        /*0154*/ 	.word	0xffffffff


	//   ....[68]....
        /*0158*/ 	.word	0xffffffff


	//   ....[69]....
        /*015c*/ 	.word	0xffffffff


	//   ....[70]....
        /*0160*/ 	.word	0xffffffff


	//   ....[71]....
        /*0164*/ 	.word	0xffffffff


	//   ....[72]....
        /*0168*/ 	.word	0xffffffff


	//   ....[73]....
        /*016c*/ 	.word	0xffffffff


	//   ....[74]....
        /*0170*/ 	.word	0xffffffff


	//   ....[75]....
        /*0174*/ 	.word	0xffffffff


	//   ....[76]....
        /*0178*/ 	.word	0xffffffff


	//   ....[77]....
        /*017c*/ 	.word	0xffffffff


	//   ....[78]....
        /*0180*/ 	.word	0xffffffff


	//   ....[79]....
        /*0184*/ 	.word	0xffffffff


	//   ....[80]....
        /*0188*/ 	.word	0xffffffff


	//   ....[81]....
        /*018c*/ 	.word	0xffffffff


	//   ....[82]....
        /*0190*/ 	.word	0xffffffff


	//   ....[83]....
        /*0194*/ 	.word	0xffffffff


	//   ....[84]....
        /*0198*/ 	.word	0xffffffff


	//   ....[85]....
        /*019c*/ 	.word	0xffffffff


	//   ....[86]....
        /*01a0*/ 	.word	0xffffffff


	//   ....[87]....
        /*01a4*/ 	.word	0xffffffff


	//   ....[88]....
        /*01a8*/ 	.word	0xffffffff


	//   ....[89]....
        /*01ac*/ 	.word	0xffffffff


	//   ....[90]....
        /*01b0*/ 	.word	0xffffffff


	//   ....[91]....
        /*01b4*/ 	.word	0xffffffff


	//   ....[92]....
        /*01b8*/ 	.word	0xffffffff


	//   ....[93]....
        /*01bc*/ 	.word	0xffffffff


	//   ....[94]....
        /*01c0*/ 	.word	0xffffffff


	//   ....[95]....
        /*01c4*/ 	.word	0xffffffff


	//   ....[96]....
        /*01c8*/ 	.word	0xffffffff


	//   ....[97]....
        /*01cc*/ 	.word	0xffffffff


	//   ....[98]....
        /*01d0*/ 	.word	0xffffffff


	//   ....[99]....
        /*01d4*/ 	.word	0xffffffff


	//   ....[100]....
        /*01d8*/ 	.word	0xffffffff


	//   ....[101]....
        /*01dc*/ 	.word	0xffffffff


	//   ....[102]....
        /*01e0*/ 	.word	0xffffffff


	//   ....[103]....
        /*01e4*/ 	.word	0xffffffff


	//   ....[104]....
        /*01e8*/ 	.word	0xffffffff


	//   ....[105]....
        /*01ec*/ 	.word	0xffffffff


	//   ....[106]....
        /*01f0*/ 	.word	0xffffffff


	//   ....[107]....
        /*01f4*/ 	.word	0xffffffff


	//   ....[108]....
        /*01f8*/ 	.word	0xffffffff


	//   ....[109]....
        /*01fc*/ 	.word	0xffffffff


	//   ....[110]....
        /*0200*/ 	.word	0xffffffff


	//   ....[111]....
        /*0204*/ 	.word	0xffffffff


	//   ....[112]....
        /*0208*/ 	.word	0xffffffff


	//   ....[113]....
        /*020c*/ 	.word	0xffffffff


	//   ....[114]....
        /*0210*/ 	.word	0xffffffff


	//   ....[115]....
        /*0214*/ 	.word	0xffffffff


	//   ....[116]....
        /*0218*/ 	.word	0xffffffff


	//   ....[117]....
        /*021c*/ 	.word	0xffffffff


	//   ....[118]....
        /*0220*/ 	.word	0xffffffff


	//   ....[119]....
        /*0224*/ 	.word	0xffffffff


	//   ....[120]....
        /*0228*/ 	.word	0xffffffff


	//   ....[121]....
        /*022c*/ 	.word	0xffffffff


	//   ....[122]....
        /*0230*/ 	.word	0xffffffff


	//   ....[123]....
        /*0234*/ 	.word	0xffffffff


	//   ....[124]....
        /*0238*/ 	.word	0xffffffff


	//   ....[125]....
        /*023c*/ 	.word	0xffffffff


	//   ....[126]....
        /*0240*/ 	.word	0xffffffff


	//   ....[127]....
        /*0244*/ 	.word	0xffffffff


	//   ....[128]....
        /*0248*/ 	.word	0xffffffff


	//   ....[129]....
        /*024c*/ 	.word	0xffffffff


	//   ....[130]....
        /*0250*/ 	.word	0xffffffff


	//   ....[131]....
        /*0254*/ 	.word	0xffffffff


	//   ....[132]....
        /*0258*/ 	.word	0xffffffff


	//   ....[133]....
        /*025c*/ 	.word	0xffffffff


	//   ....[134]....
        /*0260*/ 	.word	0xffffffff


	//   ....[135]....
        /*0264*/ 	.word	0xffffffff


	//   ....[136]....
        /*0268*/ 	.word	0xffffffff


	//   ....[137]....
        /*026c*/ 	.word	0xffffffff


	//   ....[138]....
        /*0270*/ 	.word	0xffffffff


	//----- nvinfo : EIATTR_COOP_GROUP_INSTR_OFFSETS
	.align		4
.L_604:
        /*0274*/ 	.byte	0x04, 0x28
        /*0276*/ 	.short	(.L_606 - .L_605)


	//   ....[0]....
.L_605:
        /*0278*/ 	.word	0x00000080


	//   ....[1]....
        /*027c*/ 	.word	0x00000210


	//   ....[2]....
        /*0280*/ 	.word	0x00000240


	//   ....[3]....
        /*0284*/ 	.word	0x00000270


	//   ....[4]....
        /*0288*/ 	.word	0x000002a0


	//   ....[5]....
        /*028c*/ 	.word	0x000002d0


	//   ....[6]....
        /*0290*/ 	.word	0x00000300


	//   ....[7]....
        /*0294*/ 	.word	0x00000460


	//   ....[8]....
        /*0298*/ 	.word	0x000004a0


	//   ....[9]....
        /*029c*/ 	.word	0x000004d0


	//   ....[10]....
        /*02a0*/ 	.word	0x00000500


	//   ....[11]....
        /*02a4*/ 	.word	0x00000530


	//   ....[12]....
        /*02a8*/ 	.word	0x00000560


	//   ....[13]....
        /*02ac*/ 	.word	0x000005f0


	//   ....[14]....
        /*02b0*/ 	.word	0x00000620


	//   ....[15]....
        /*02b4*/ 	.word	0x00000640


	//   ....[16]....
        /*02b8*/ 	.word	0x000006a0


	//   ....[17]....
        /*02bc*/ 	.word	0x00009190


	//   ....[18]....
        /*02c0*/ 	.word	0x000091c0


	//   ....[19]....
        /*02c4*/ 	.word	0x000091e0


	//   ....[20]....
        /*02c8*/ 	.word	0x00009200


	//   ....[21]....
        /*02cc*/ 	.word	0x00009230


	//   ....[22]....
        /*02d0*/ 	.word	0x00009270


	//   ....[23]....
        /*02d4*/ 	.word	0x00009320


	//   ....[24]....
        /*02d8*/ 	.word	0x00009330


	//   ....[25]....
        /*02dc*/ 	.word	0x00009890


	//   ....[26]....
        /*02e0*/ 	.word	0x000098d0


	//   ....[27]....
        /*02e4*/ 	.word	0x00009900


	//   ....[28]....
        /*02e8*/ 	.word	0x00009910


	//   ....[29]....
        /*02ec*/ 	.word	0x0000b190


	//   ....[30]....
        /*02f0*/ 	.word	0x0000b1d0


	//   ....[31]....
        /*02f4*/ 	.word	0x0000b200


	//   ....[32]....
        /*02f8*/ 	.word	0x0000b210


	//   ....[33]....
        /*02fc*/ 	.word	0x0000ea50


	//   ....[34]....
        /*0300*/ 	.word	0x0000ea70


	//   ....[35]....
        /*0304*/ 	.word	0x0000ea90


	//   ....[36]....
        /*0308*/ 	.word	0x0000eab0


	//   ....[37]....
        /*030c*/ 	.word	0x00011790


	//   ....[38]....
        /*0310*/ 	.word	0x000117b0


	//   ....[39]....
        /*0314*/ 	.word	0x000117e0


	//   ....[40]....
        /*0318*/ 	.word	0x000117f0


	//   ....[41]....
        /*031c*/ 	.word	0x000133d0


	//   ....[42]....
        /*0320*/ 	.word	0x000133e0


	//   ....[43]....
        /*0324*/ 	.word	0x00013410


	//   ....[44]....
        /*0328*/ 	.word	0x00013420


	//   ....[45]....
        /*032c*/ 	.word	0x000145a0


	//   ....[46]....
        /*0330*/ 	.word	0x000145c0


	//   ....[47]....
        /*0334*/ 	.word	0x000145e0


	//   ....[48]....
        /*0338*/ 	.word	0x000145f0


	//   ....[49]....
        /*033c*/ 	.word	0x00014910


	//   ....[50]....
        /*0340*/ 	.word	0x00014930


	//   ....[51]....
        /*0344*/ 	.word	0x00014a10


	//   ....[52]....
        /*0348*/ 	.word	0x00014a20


	//   ....[53]....
        /*034c*/ 	.word	0x00014b10


	//   ....[54]....
        /*0350*/ 	.word	0x00014b30


	//   ....[55]....
        /*0354*/ 	.word	0x00014c20


	//   ....[56]....
        /*0358*/ 	.word	0x00014c30


	//   ....[57]....
        /*035c*/ 	.word	0x00014f00


	//   ....[58]....
        /*0360*/ 	.word	0x00014f20


	//   ....[59]....
        /*0364*/ 	.word	0x00015580


	//   ....[60]....
        /*0368*/ 	.word	0x00015590


	//   ....[61]....
        /*036c*/ 	.word	0x000160d0


	//   ....[62]....
        /*0370*/ 	.word	0x000160f0


	//   ....[63]....
        /*0374*/ 	.word	0x000161e0


	//   ....[64]....
        /*0378*/ 	.word	0x000161f0


	//   ....[65]....
        /*037c*/ 	.word	0x000162e0


	//   ....[66]....
        /*0380*/ 	.word	0x00016300


	//   ....[67]....
        /*0384*/ 	.word	0x000163f0


	//   ....[68]....
        /*0388*/ 	.word	0x00016400


	//   ....[69]....
        /*038c*/ 	.word	0x00016570


	//   ....[70]....
        /*0390*/ 	.word	0x00016590


	//   ....[71]....
        /*0394*/ 	.word	0x000166b0


	//   ....[72]....
        /*0398*/ 	.word	0x000166f0


	//   ....[73]....
        /*039c*/ 	.word	0x00016720


	//   ....[74]....
        /*03a0*/ 	.word	0x00016750


	//   ....[75]....
        /*03a4*/ 	.word	0x00016780


	//   ....[76]....
        /*03a8*/ 	.word	0x000167b0


	//   ....[77]....
        /*03ac*/ 	.word	0x000168f0


	//   ....[78]....
        /*03b0*/ 	.word	0x00016930


	//   ....[79]....
        /*03b4*/ 	.word	0x00016960


	//   ....[80]....
        /*03b8*/ 	.word	0x00016990


	//   ....[81]....
        /*03bc*/ 	.word	0x000169c0


	//   ....[82]....
        /*03c0*/ 	.word	0x000169f0


	//   ....[83]....
        /*03c4*/ 	.word	0x00016a80


	//   ....[84]....
        /*03c8*/ 	.word	0x00016ab0


	//   ....[85]....
        /*03cc*/ 	.word	0x00016ac0


	//   ....[86]....
        /*03d0*/ 	.word	0x00016b20


	//   ....[87]....
        /*03d4*/ 	.word	0x00017000


	//   ....[88]....
        /*03d8*/ 	.word	0x00017050


	//   ....[89]....
        /*03dc*/ 	.word	0x000170b0


	//   ....[90]....
        /*03e0*/ 	.word	0x00017110


	//   ....[91]....
        /*03e4*/ 	.word	0x00017170


	//   ....[92]....
        /*03e8*/ 	.word	0x000171e0


	//   ....[93]....
        /*03ec*/ 	.word	0x00017220


	//   ....[94]....
        /*03f0*/ 	.word	0x00017280


	//   ....[95]....
        /*03f4*/ 	.word	0x000172f0


	//   ....[96]....
        /*03f8*/ 	.word	0x00017360


	//   ....[97]....
        /*03fc*/ 	.word	0x000173e0


	//   ....[98]....
        /*0400*/ 	.word	0x00017430


	//   ....[99]....
        /*0404*/ 	.word	0x00017480


	//   ....[100]....
        /*0408*/ 	.word	0x000174d0


	//   ....[101]....
        /*040c*/ 	.word	0x00017540


	//   ....[102]....
        /*0410*/ 	.word	0x000175b0


	//   ....[103]....
        /*0414*/ 	.word	0x00017620


	//   ....[104]....
        /*0418*/ 	.word	0x00017680


	//   ....[105]....
        /*041c*/ 	.word	0x000176f0


	//   ....[106]....
        /*0420*/ 	.word	0x00017760


	//   ....[107]....
        /*0424*/ 	.word	0x000177d0


	//   ....[108]....
        /*0428*/ 	.word	0x00017830


	//   ....[109]....
        /*042c*/ 	.word	0x000178a0


	//   ....[110]....
        /*0430*/ 	.word	0x00017910


	//   ....[111]....
        /*0434*/ 	.word	0x00017980


	//   ....[112]....
        /*0438*/ 	.word	0x000179e0


	//   ....[113]....
        /*043c*/ 	.word	0x00017a50


	//   ....[114]....
        /*0440*/ 	.word	0x00017ac0


	//   ....[115]....
        /*0444*/ 	.word	0x00017b30


	//   ....[116]....
        /*0448*/ 	.word	0x00017b90


	//   ....[117]....
        /*044c*/ 	.word	0x00017c00


	//   ....[118]....
        /*0450*/ 	.word	0x00017c70


	//   ....[119]....
        /*0454*/ 	.word	0x00017ce0


	//   ....[120]....
        /*0458*/ 	.word	0x00017d40


	//   ....[121]....
        /*045c*/ 	.word	0x00017db0


	//   ....[122]....
        /*0460*/ 	.word	0x00017e20


	//   ....[123]....
        /*0464*/ 	.word	0x00017e70


	//   ....[124]....
        /*0468*/ 	.word	0x00017eb0


	//   ....[125]....
        /*046c*/ 	.word	0x00017f00


	//   ....[126]....
        /*0470*/ 	.word	0x00017f50


	//   ....[127]....
        /*0474*/ 	.word	0x00017fa0


	//   ....[128]....
        /*0478*/ 	.word	0x00018010


	//   ....[129]....
        /*047c*/ 	.word	0x00018070


	//   ....[130]....
        /*0480*/ 	.word	0x000180c0


	//   ....[131]....
        /*0484*/ 	.word	0x00018110


	//   ....[132]....
        /*0488*/ 	.word	0x00018160


	//   ....[133]....
        /*048c*/ 	.word	0x000181b0


	//   ....[134]....
        /*0490*/ 	.word	0x00018220


	//   ....[135]....
        /*0494*/ 	.word	0x00018270


	//   ....[136]....
        /*0498*/ 	.word	0x000182d0


	//   ....[137]....
        /*049c*/ 	.word	0x00018330


	//   ....[138]....
        /*04a0*/ 	.word	0x000183a0


	//----- nvinfo : EIATTR_EXIT_INSTR_OFFSETS
	.align		4
.L_606:
        /*04a4*/ 	.byte	0x04, 0x1c
        /*04a6*/ 	.short	(.L_608 - .L_607)


	//   ....[0]....
.L_607:
        /*04a8*/ 	.word	0x00000b00


	//   ....[1]....
        /*04ac*/ 	.word	0x00016fc0


	//----- nvinfo : EIATTR_MAX_THREADS
	.align		4
.L_608:
        /*04b0*/ 	.byte	0x04, 0x05
        /*04b2*/ 	.short	(.L_610 - .L_609)
.L_609:
        /*04b4*/ 	.word	0x00000100
        /*04b8*/ 	.word	0x00000001
        /*04bc*/ 	.word	0x00000001


	//----- nvinfo : EIATTR_CRS_STACK_SIZE
	.align		4
.L_610:
        /*04c0*/ 	.byte	0x04, 0x1e
        /*04c2*/ 	.short	(.L_612 - .L_611)
.L_611:
        /*04c4*/ 	.word	0x00000000
.L_612:


//--------------------- .nv.info._ZN7cutlass13device_kernelIN5flash19enable_sm80_to_sm89INS1_16FlashAttnFwdSm80INS1_25CollectiveMainloopFwdSm80ILi4ELi1ELb0EN4cute5tupleIJNS5_1CILi128EEENS7_ILi48EEES8_EEELi128ENS_10bfloat16_tEfNS_4arch4Sm80ELb0ELb1ELb0ELb0ELb0ELb0ELb1ELb1EEENS1_21CollectiveEpilogueFwdINS6_IJS8_S8_S9_EEENS6_IJNS7_ILi1EEESH_SH_EEESB_SD_Li128ELb0ELb1ELb1ELb0EEENS1_19SingleTileSchedulerILb0ELb1ELb1ELi128EEEEEEEEEvNT_6ParamsE --------------------------
	.section	.nv.info._ZN7cutlass13device_kernelIN5flash19enable_sm80_to_sm89INS1_16FlashAttnFwdSm80INS1_25CollectiveMainloopFwdSm80ILi4ELi1ELb0EN4cute5tupleIJNS5_1CILi128EEENS7_ILi48EEES8_EEELi128ENS_10bfloat16_tEfNS_4arch4Sm80ELb0ELb1ELb0ELb0ELb0ELb0ELb1ELb1EEENS1_21CollectiveEpilogueFwdINS6_IJS8_S8_S9_EEENS6_IJNS7_ILi1EEESH_SH_EEESB_SD_Li128ELb0ELb1ELb1ELb0EEENS1_19SingleTileSchedulerILb0ELb1ELb1ELi128EEEEEEEEEvNT_6ParamsE,"",@"SHT_CUDA_INFO"
	.sectionflags	@""
	.align	4


	//----- nvinfo : EIATTR_CUDA_API_VERSION
	.align		4
        /*0000*/ 	.byte	0x04, 0x37
        /*0002*/ 	.short	(.L_614 - .L_613)
.L_613:
        /*0004*/ 	.word	0x00000082


	//----- nvinfo : EIATTR_SW2861232_WAR
	.align		4
.L_614:
        /*0008*/ 	.byte	0x01, 0x35
	.zero		2


	//----- nvinfo : EIATTR_PARAM_CBANK
	.align		4
        /*000c*/ 	.byte	0x04, 0x0a
        /*000e*/ 	.short	(.L_616 - .L_615)
	.align		4
.L_615:
        /*0010*/ 	.word	index@(.nv.constant0._ZN7cutlass13device_kernelIN5flash19enable_sm80_to_sm89INS1_16FlashAttnFwdSm80INS1_25CollectiveMainloopFwdSm80ILi4ELi1ELb0EN4cute5tupleIJNS5_1CILi128EEENS7_ILi48EEES8_EEELi128ENS_10bfloat16_tEfNS_4arch4Sm80ELb0ELb1ELb0ELb0ELb0ELb0ELb1ELb1EEENS1_21CollectiveEpilogueFwdINS6_IJS8_S8_S9_EEENS6_IJNS7_ILi1EEESH_SH_EEESB_SD_Li128ELb0ELb1ELb1ELb0EEENS1_19SingleTileSchedulerILb0ELb1ELb1ELi128EEEEEEEEEvNT_6ParamsE)
        /*0014*/ 	.short	0x0160
        /*0016*/ 	.short	0x0418


	//----- nvinfo : EIATTR_CBANK_PARAM_SIZE
	.align		4
.L_616:
        /*0018*/ 	.byte	0x03, 0x19
        /*001a*/ 	.short	0x0418


	//----- nvinfo : EIATTR_KPARAM_INFO
	.align		4
        /*001c*/ 	.byte	0x04, 0x17
        /*001e*/ 	.short	(.L_618 - .L_617)
.L_617:
        /*0020*/ 	.word	0x00000000
        /*0024*/ 	.short	0x0000
        /*0026*/ 	.short	0x0000
        /*0028*/ 	.byte	0x00, 0xf0, 0x61, 0x10


	//----- nvinfo : EIATTR_MAXREG_COUNT
	.align		4
.L_618:
        /*002c*/ 	.byte	0x03, 0x1b
        /*002e*/ 	.short	0x00ff


	//----- nvinfo : EIATTR_NUM_BARRIERS
	.align		4
        /*0030*/ 	.byte	0x02, 0x4c
        /*0032*/ 	.byte	0x02
	.zero		1


	//----- nvinfo : EIATTR_ANNOTATIONS
	.align		4
        /*0034*/ 	.byte	0x04, 0x55
        /*0036*/ 	.short	(.L_620 - .L_619)


	//   ....[0]....
.L_619:
        /* <DEDUP_REMOVED lines=40> */


	//----- nvinfo : EIATTR_MERCURY_ISA_VERSION
	.align		4
.L_620:
        /*02a0*/ 	.byte	0x03, 0x5f
        /*02a2*/ 	.short	0x0000


	//----- nvinfo : EIATTR_COOP_GROUP_MASK_REGIDS
	.align		4
        /*02a4*/ 	.byte	0x04, 0x29
        /*02a6*/ 	.short	(.L_622 - .L_621)


	//   ....[0]....
.L_621:
        /*02a8*/ 	.word	0xffffffff


	//   ....[1]....
        /*02ac*/ 	.word	0xffffffff


	//   ....[2]....
        /*02b0*/ 	.word	0xffffffff


	//   ....[3]....
        /*02b4*/ 	.word	0xffffffff


	//   ....[4]....
        /*02b8*/ 	.word	0xffffffff


	//   ....[5]....
        /*02bc*/ 	.word	0xffffffff


	//   ....[6]....
        /*02c0*/ 	.word	0xffffffff


	//   ....[7]....
        /*02c4*/ 	.word	0xffffffff


	//   ....[8]....
        /*02c8*/ 	.word	0xffffffff


	//   ....[9]....
        /*02cc*/ 	.word	0xffffffff


	//   ....[10]....
        /*02d0*/ 	.word	0xffffffff


	//   ....[11]....
        /*02d4*/ 	.word	0xffffffff


	//   ....[12]....
        /*02d8*/ 	.word	0xffffffff


	//   ....[13]....
        /*02dc*/ 	.word	0xffffffff


	//   ....[14]....
        /*02e0*/ 	.word	0xffffffff


	//   ....[15]....
        /*02e4*/ 	.word	0xffffffff


	//   ....[16]....
        /*02e8*/ 	.word	0xffffffff


	//   ....[17]....
        /*02ec*/ 	.word	0xffffffff


	//   ....[18]....
        /*02f0*/ 	.word	0xffffffff


	//   ....[19]....
        /*02f4*/ 	.word	0xffffffff


	//   ....[20]....
        /*02f8*/ 	.word	0xffffffff


	//   ....[21]....
        /*02fc*/ 	.word	0xffffffff


	//   ....[22]....
        /*0300*/ 	.word	0xffffffff


	//   ....[23]....
        /*0304*/ 	.word	0xffffffff


	//   ....[24]....
        /*0308*/ 	.word	0xffffffff


	//   ....[25]....
        /*030c*/ 	.word	0xffffffff


	//   ....[26]....
        /*0310*/ 	.word	0xffffffff


	//   ....[27]....
        /*0314*/ 	.word	0xffffffff


	//   ....[28]....
        /*0318*/ 	.word	0xffffffff


	//   ....[29]....
        /*031c*/ 	.word	0xffffffff


	//   ....[30]....
        /*0320*/ 	.word	0xffffffff


	//   ....[31]....
        /*0324*/ 	.word	0xffffffff


	//   ....[32]....
        /*0328*/ 	.word	0xffffffff


	//   ....[33]....
        /*032c*/ 	.word	0xffffffff


	//   ....[34]....
        /*0330*/ 	.word	0xffffffff


	//   ....[35]....
        /*0334*/ 	.word	0xffffffff


	//   ....[36]....
        /*0338*/ 	.word	0xffffffff


	//   ....[37]....
        /*033c*/ 	.word	0xffffffff


	//   ....[38]....
        /*0340*/ 	.word	0xffffffff


	//   ....[39]....
        /*0344*/ 	.word	0xffffffff


	//   ....[40]....
        /*0348*/ 	.word	0xffffffff


	//   ....[41]....
        /*034c*/ 	.word	0xffffffff


	//   ....[42]....
        /*0350*/ 	.word	0xffffffff


	//   ....[43]....
        /*0354*/ 	.word	0xffffffff


	//   ....[44]....
        /*0358*/ 	.word	0xffffffff


	//   ....[45]....
        /*035c*/ 	.word	0xffffffff


	//   ....[46]....
        /*0360*/ 	.word	0xffffffff


	//   ....[47]....
        /*0364*/ 	.word	0xffffffff


	//   ....[48]....
        /*0368*/ 	.word	0xffffffff


	//   ....[49]....
        /*036c*/ 	.word	0xffffffff


	//   ....[50]....
        /*0370*/ 	.word	0xffffffff


	//   ....[51]....
        /*0374*/ 	.word	0xffffffff


	//   ....[52]....
        /*0378*/ 	.word	0xffffffff


	//   ....[53]....
        /*037c*/ 	.word	0xffffffff


	//   ....[54]....
        /*0380*/ 	.word	0xffffffff


	//   ....[55]....
        /*0384*/ 	.word	0xffffffff


	//   ....[56]....
        /*0388*/ 	.word	0xffffffff


	//   ....[57]....
        /*038c*/ 	.word	0xffffffff


	//   ....[58]....
        /*0390*/ 	.word	0xffffffff


	//   ....[59]....
        /*0394*/ 	.word	0xffffffff


	//   ....[60]....
        /*0398*/ 	.word	0xffffffff


	//   ....[61]....
        /*039c*/ 	.word	0xffffffff


	//   ....[62]....
        /*03a0*/ 	.word	0xffffffff


	//   ....[63]....
        /*03a4*/ 	.word	0xffffffff


	//   ....[64]....
        /*03a8*/ 	.word	0xffffffff


	//   ....[65]....
        /*03ac*/ 	.word	0xffffffff


	//   ....[66]....
        /*03b0*/ 	.word	0xffffffff


	//   ....[67]....
        /*03b4*/ 	.word	0xffffffff


	//   ....[68]....
        /*03b8*/ 	.word	0xffffffff


	//   ....[69]....
        /*03bc*/ 	.word	0xffffffff


	//   ....[70]....
        /*03c0*/ 	.word	0xffffffff


	//   ....[71]....
        /*03c4*/ 	.word	0xffffffff


	//   ....[72]....
        /*03c8*/ 	.word	0xffffffff


	//   ....[73]....
        /*03cc*/ 	.word	0xffffffff


	//   ....[74]....
        /*03d0*/ 	.word	0xffffffff


	//   ....[75]....
        /*03d4*/ 	.word	0xffffffff


	//   ....[76]....
        /*03d8*/ 	.word	0xffffffff


	//   ....[77]....
        /*03dc*/ 	.word	0xffffffff


	//   ....[78]....
        /*03e0*/ 	.word	0xffffffff


	//   ....[79]....
        /*03e4*/ 	.word	0xffffffff


	//   ....[80]....
        /*03e8*/ 	.word	0xffffffff


	//   ....[81]....
        /*03ec*/ 	.word	0xffffffff


	//   ....[82]....
        /*03f0*/ 	.word	0xffffffff


	//   ....[83]....
        /*03f4*/ 	.word	0xffffffff


	//   ....[84]....
        /*03f8*/ 	.word	0xffffffff


	//----- nvinfo : EIATTR_COOP_GROUP_INSTR_OFFSETS
	.align		4
.L_622:
        /*03fc*/ 	.byte	0x04, 0x28
        /*03fe*/ 	.short	(.L_624 - .L_623)


	//   ....[0]....
.L_623:
        /*0400*/ 	.word	0x00000060


	//   ....[1]....
        /*0404*/ 	.word	0x000013c0


	//   ....[2]....
        /*0408*/ 	.word	0x00001410


	//   ....[3]....
        /*040c*/ 	.word	0x00001660


	//   ....[4]....
        /*0410*/ 	.word	0x00001690


	//   ....[5]....
        /*0414*/ 	.word	0x00001770


	//   ....[6]....
        /*0418*/ 	.word	0x000017a0


	//   ....[7]....
        /*041c*/ 	.word	0x00001880


	//   ....[8]....
        /*0420*/ 	.word	0x000018b0


	//   ....[9]....
        /*0424*/ 	.word	0x00001990


	//   ....[10]....
        /*0428*/ 	.word	0x000019c0


	//   ....[11]....
        /*042c*/ 	.word	0x00001aa0


	//   ....[12]....
        /*0430*/ 	.word	0x00001ad0


	//   ....[13]....
        /*0434*/ 	.word	0x00001bb0


	//   ....[14]....
        /*0438*/ 	.word	0x00001be0


	//   ....[15]....
        /*043c*/ 	.word	0x00001cb0


	//   ....[16]....
        /*0440*/ 	.word	0x00001cf0


	//   ....[17]....
        /*0444*/ 	.word	0x00003230


	//   ....[18]....
        /*0448*/ 	.word	0x00003470


	//   ....[19]....
        /*044c*/ 	.word	0x00003630


	//   ....[20]....
        /*0450*/ 	.word	0x000040e0


	//   ....[21]....
        /*0454*/ 	.word	0x00004520


	//   ....[22]....
        /*0458*/ 	.word	0x00004670


	//   ....[23]....
        /*045c*/ 	.word	0x00004760


	//   ....[24]....
        /*0460*/ 	.word	0x00004880


	//   ....[25]....
        /*0464*/ 	.word	0x00004cc0


	//   ....[26]....
        /*0468*/ 	.word	0x00004d00


	//   ....[27]....
        /*046c*/ 	.word	0x00004db0


	//   ....[28]....
        /*0470*/ 	.word	0x00004f40


	//   ....[29]....
        /*0474*/ 	.word	0x00007720


	//   ....[30]....
        /*0478*/ 	.word	0x000079b0


	//   ....[31]....
        /*047c*/ 	.word	0x00007b90


	//   ....[32]....
        /*0480*/ 	.word	0x00008200


	//   ....[33]....
        /*0484*/ 	.word	0x000089a0


	//   ....[34]....
        /*0488*/ 	.word	0x00008ac0


	//   ....[35]....
        /*048c*/ 	.word	0x00008c00


	//   ....[36]....
        /*0490*/ 	.word	0x00008d50


	//   ....[37]....
        /*0494*/ 	.word	0x00008df0


	//   ....[38]....
        /*0498*/ 	.word	0x00008f10


	//   ....[39]....
        /*049c*/ 	.word	0x000090d0


	//   ....[40]....
        /*04a0*/ 	.word	0x00009120


	//   ....[41]....
        /*04a4*/ 	.word	0x0000be80


	//   ....[42]....
        /*04a8*/ 	.word	0x0000bed0


	//   ....[43]....
        /*04ac*/ 	.word	0x0000bf00


	//   ....[44]....
        /*04b0*/ 	.word	0x0000bf30


	//   ....[45]....
        /*04b4*/ 	.word	0x0000bf70


	//   ....[46]....
        /*04b8*/ 	.word	0x0000bfb0


	//   ....[47]....
        /*04bc*/ 	.word	0x0000c210


	//   ....[48]....
        /*04c0*/ 	.word	0x0000c380


	//   ....[49]....
        /*04c4*/ 	.word	0x0000ed30


	//   ....[50]....
        /*04c8*/ 	.word	0x0000efa0


	//   ....[51]....
        /*04cc*/ 	.word	0x0000f4b0


	//   ....[52]....
        /*04d0*/ 	.word	0x0000f980


	//   ....[53]....
        /*04d4*/ 	.word	0x00010130


	//   ....[54]....
        /*04d8*/ 	.word	0x00010190


	//   ....[55]....
        /*04dc*/ 	.word	0x00010290


	//   ....[56]....
        /*04e0*/ 	.word	0x000102e0


	//   ....[57]....
        /*04e4*/ 	.word	0x00010340


	//   ....[58]....
        /*04e8*/ 	.word	0x00010480


	//   ....[59]....
        /*04ec*/ 	.word	0x00010770


	//   ....[60]....
        /*04f0*/ 	.word	0x000107d0


	//   ....[61]....
        /*04f4*/ 	.word	0x00012320


	//   ....[62]....
        /*04f8*/ 	.word	0x00012330


	//   ....[63]....
        /*04fc*/ 	.word	0x00012340


	//   ....[64]....
        /*0500*/ 	.word	0x00012350


	//   ....[65]....
        /*0504*/ 	.word	0x00012380


	//   ....[66]....
        /*0508*/ 	.word	0x000123a0


	//   ....[67]....
        /*050c*/ 	.word	0x000123c0


	//   ....[68]....
        /*0510*/ 	.word	0x000123d0


	//   ....[69]....
        /*0514*/ 	.word	0x00013450


	//   ....[70]....
        /*0518*/ 	.word	0x00013480


	//   ....[71]....
        /*051c*/ 	.word	0x000134b0


	//   ....[72]....
        /*0520*/ 	.word	0x000134e0


	//   ....[73]....
        /*0524*/ 	.word	0x00013520


	//   ....[74]....
        /*0528*/ 	.word	0x00013550


	//   ....[75]....
        /*052c*/ 	.word	0x00013570


	//   ....[76]....
        /*0530*/ 	.word	0x00013580


	//   ....[77]....
        /*0534*/ 	.word	0x000135a0


	//   ....[78]....
        /*0538*/ 	.word	0x000135b0


	//   ....[79]....
        /*053c*/ 	.word	0x00013c60


	//   ....[80]....
        /*0540*/ 	.word	0x00013c80


	//   ....[81]....
        /*0544*/ 	.word	0x00014280


	//   ....[82]....
        /*0548*/ 	.word	0x000142a0


	//   ....[83]....
        /*054c*/ 	.word	0x000148a0


	//   ....[84]....
        /*0550*/ 	.word	0x000148b0


	//----- nvinfo : EIATTR_EXIT_INSTR_OFFSETS
	.align		4
.L_624:
        /*0554*/ 	.byte	0x04, 0x1c
        /*0556*/ 	.short	(.L_626 - .L_625)


	//   ....[0]....
.L_625:
        /*0558*/ 	.word	0x000001c0


	//   ....[1]....
        /*055c*/ 	.word	0x000148c0


	//   ....[2]....
        /*0560*/ 	.word	0x00014e60


	//   ....[3]....
        /*0564*/ 	.word	0x00014eb0


	//   ....[4]....
        /*0568*/ 	.word	0x00014ee0


	//   ....[5]....
        /*056c*/ 	.word	0x00014f40


	//   ....[6]....
        /*0570*/ 	.word	0x000151d0


	//----- nvinfo : EIATTR_CTAIDZ_USED
	.align		4
.L_626:
        /*0574*/ 	.byte	0x01, 0x04
	.zero		2


	//----- nvinfo : EIATTR_MAX_THREADS
	.align		4
        /*0578*/ 	.byte	0x04, 0x05
        /*057a*/ 	.short	(.L_628 - .L_627)
.L_627:
        /*057c*/ 	.word	0x00000080
        /*0580*/ 	.word	0x00000001
        /*0584*/ 	.word	0x00000001


	//----- nvinfo : EIATTR_CRS_STACK_SIZE
	.align		4
.L_628:
        /*0588*/ 	.byte	0x04, 0x1e
        /*058a*/ 	.short	(.L_630 - .L_629)
.L_629:
        /*058c*/ 	.word	0x00000000
.L_630:


//--------------------- .nv.info._ZN7cutlass13device_kernelIN5flash19enable_sm80_to_sm89INS1_16FlashAttnFwdSm80INS1_25CollectiveMainloopFwdSm80ILi8ELi1ELb1EN4cute5tupleIJNS5_1CILi128EEENS7_ILi96EEES8_EEELi128ENS_10bfloat16_tEfNS_4arch4Sm80ELb0ELb1ELb0ELb1ELb0ELb0ELb1ELb1EEENS1_21CollectiveEpilogueFwdINS6_IJS8_S8_S9_EEENS6_IJNS7_ILi1EEESH_SH_EEESB_SD_Li256ELb1ELb1ELb1ELb0EEENS1_36VarlenDynamicPersistentTileSchedulerILi128ELi96ELi256ELi256ELb1ELb1ELb0ELb1ELb0ELb1EEEEEEEEEvNT_6ParamsE --------------------------
	.section	.nv.info._ZN7cutlass13device_kernelIN5flash19enable_sm80_to_sm89INS1_16FlashAttnFwdSm80INS1_25CollectiveMainloopFwdSm80ILi8ELi1ELb1EN4cute5tupleIJNS5_1CILi128EEENS7_ILi96EEES8_EEELi128ENS_10bfloat16_tEfNS_4arch4Sm80ELb0ELb1ELb0ELb1ELb0ELb0ELb1ELb1EEENS1_21CollectiveEpilogueFwdINS6_IJS8_S8_S9_EEENS6_IJNS7_ILi1EEESH_SH_EEESB_SD_Li256ELb1ELb1ELb1ELb0EEENS1_36VarlenDynamicPersistentTileSchedulerILi128ELi96ELi256ELi256ELb1ELb1ELb0ELb1ELb0ELb1EEEEEEEEEvNT_6ParamsE,"",@"SHT_CUDA_INFO"
	.sectionflags	@""
	.align	4


	//----- nvinfo : EIATTR_CUDA_API_VERSION
	.align		4
        /*0000*/ 	.byte	0x04, 0x37
        /*0002*/ 	.short	(.L_632 - .L_631)
.L_631:
        /*0004*/ 	.word	0x00000082


	//----- nvinfo : EIATTR_SW2861232_WAR
	.align		4
.L_632:
        /*0008*/ 	.byte	0x01, 0x35
	.zero		2


	//----- nvinfo : EIATTR_PARAM_CBANK
	.align		4
        /*000c*/ 	.byte	0x04, 0x0a
        /*000e*/ 	.short	(.L_634 - .L_633)
	.align		4
.L_633:
        /*0010*/ 	.word	index@(.nv.constant0._ZN7cutlass13device_kernelIN5flash19enable_sm80_to_sm89INS1_16FlashAttnFwdSm80INS1_25CollectiveMainloopFwdSm80ILi8ELi1ELb1EN4cute5tupleIJNS5_1CILi128EEENS7_ILi96EEES8_EEELi128ENS_10bfloat16_tEfNS_4arch4Sm80ELb0ELb1ELb0ELb1ELb0ELb0ELb1ELb1EEENS1_21CollectiveEpilogueFwdINS6_IJS8_S8_S9_EEENS6_IJNS7_ILi1EEESH_SH_EEESB_SD_Li256ELb1ELb1ELb1ELb0EEENS1_36VarlenDynamicPersistentTileSchedulerILi128ELi96ELi256ELi256ELb1ELb1ELb0ELb1ELb0ELb1EEEEEEEEEvNT_6ParamsE)
        /*0014*/ 	.short	0x0160
        /*0016*/ 	.short	0x0438


	//----- nvinfo : EIATTR_CBANK_PARAM_SIZE
	.align		4
.L_634:
        /*0018*/ 	.byte	0x03, 0x19
        /*001a*/ 	.short	0x0438


	//----- nvinfo : EIATTR_KPARAM_INFO
	.align		4
        /*001c*/ 	.byte	0x04, 0x17
        /*001e*/ 	.short	(.L_636 - .L_635)
.L_635:
        /*0020*/ 	.word	0x00000000
        /*0024*/ 	.short	0x0000
        /*0026*/ 	.short	0x0000
        /*0028*/ 	.byte	0x00, 0xf0, 0xe1, 0x10


	//----- nvinfo : EIATTR_MAXREG_COUNT
	.align		4
.L_636:
        /*002c*/ 	.byte	0x03, 0x1b
        /*002e*/ 	.short	0x00ff


	//----- nvinfo : EIATTR_NUM_BARRIERS
	.align		4
        /*0030*/ 	.byte	0x02, 0x4c
        /*0032*/ 	.byte	0x06
	.zero		1


	//----- nvinfo : EIATTR_ANNOTATIONS
	.align		4
        /*0034*/ 	.byte	0x04, 0x55
        /*0036*/ 	.short	(.L_638 - .L_637)


	//   ....[0]....
.L_637:
        /* <DEDUP_REMOVED lines=67> */


	//----- nvinfo : EIATTR_MERCURY_ISA_VERSION
	.align		4
.L_638:
        /*0458*/ 	.byte	0x03, 0x5f
        /*045a*/ 	.short	0x0000


	//----- nvinfo : EIATTR_INT_WARP_WIDE_INSTR_OFFSETS
	.align		4
        /*045c*/ 	.byte	0x04, 0x31
        /*045e*/ 	.short	(.L_640 - .L_639)


	//   ....[0]....
.L_639:
        /*0460*/ 	.word	0x00011b50


	//   ....[1]....
        /*0464*/ 	.word	0x00011bd0


	//----- nvinfo : EIATTR_COOP_GROUP_MASK_REGIDS
	.align		4
.L_640:
        /*0468*/ 	.byte	0x04, 0x29
        /*046a*/ 	.short	(.L_642 - .L_641)


	//   ....[0]....
.L_641:
        /*046c*/ 	.word	0xffffffff


	//   ....[1]....
        /*0470*/ 	.word	0xffffffff


	//   ....[2]....
        /*0474*/ 	.word	0xffffffff


	//   ....[3]....
        /*0478*/ 	.word	0xffffffff


	//   ....[4]....
        /*047c*/ 	.word	0xffffffff


	//   ....[5]....
        /*0480*/ 	.word	0xffffffff


	//   ....[6]....
        /*0484*/ 	.word	0xffffffff


	//   ....[7]....
        /*0488*/ 	.word	0xffffffff


	//   ....[8]....
        /*048c*/ 	.word	0xffffffff


	//   ....[9]....
        /*0490*/ 	.word	0xffffffff


	//   ....[10]....
        /*0494*/ 	.word	0xffffffff


	//   ....[11]....
        /*0498*/ 	.word	0xffffffff


	//   ....[12]....
        /*049c*/ 	.word	0xffffffff


	//   ....[13]....
        /*04a0*/ 	.word	0xffffffff


	//   ....[14]....
        /*04a4*/ 	.word	0xffffffff


	//   ....[15]....
        /*04a8*/ 	.word	0xffffffff


	//   ....[16]....
        /*04ac*/ 	.word	0xffffffff


	//   ....[17]....
        /*04b0*/ 	.word	0xffffffff


	//   ....[18]....
        /*04b4*/ 	.word	0xffffffff


	//   ....[19]....
        /*04b8*/ 	.word	0xffffffff


	//   ....[20]....
        /*04bc*/ 	.word	0xffffffff


	//   ....[21]....
        /*04c0*/ 	.word	0xffffffff


	//   ....[22]....
        /*04c4*/ 	.word	0xffffffff


	//   ....[23]....
        /*04c8*/ 	.word	0xffffffff


	//   ....[24]....
        /*04cc*/ 	.word	0xffffffff


	//   ....[25]....
        /*04d0*/ 	.word	0xffffffff


	//   ....[26]....
        /*04d4*/ 	.word	0xffffffff


	//   ....[27]....
        /*04d8*/ 	.word	0xffffffff


	//   ....[28]....
        /*04dc*/ 	.word	0xffffffff


	//   ....[29]....
        /*04e0*/ 	.word	0xffffffff


	//   ....[30]....
        /*04e4*/ 	.word	0xffffffff


	//   ....[31]....
        /*04e8*/ 	.word	0xffffffff


	//   ....[32]....
        /*04ec*/ 	.word	0xffffffff


	//   ....[33]....
        /*04f0*/ 	.word	0xffffffff


	//   ....[34]....
        /*04f4*/ 	.word	0xffffffff


	//   ....[35]....
        /*04f8*/ 	.word	0xffffffff


	//   ....[36]....
        /*04fc*/ 	.word	0xffffffff


	//   ....[37]....
        /*0500*/ 	.word	0xffffffff


	//   ....[38]....
        /*0504*/ 	.word	0xffffffff


	//   ....[39]....
        /*0508*/ 	.word	0xffffffff


	//   ....[40]....
        /*050c*/ 	.word	0xffffffff


	//   ....[41]....
        /*0510*/ 	.word	0xffffffff


	//   ....[42]....
        /*0514*/ 	.word	0xffffffff


	//   ....[43]....
        /*0518*/ 	.word	0xffffffff


	//   ....[44]....
        /*051c*/ 	.word	0xffffffff


	//   ....[45]....
        /*0520*/ 	.word	0xffffffff


	//   ....[46]....
        /*0524*/ 	.word	0xffffffff


	//   ....[47]....
        /*0528*/ 	.word	0xffffffff


	//   ....[48]....
        /*052c*/ 	.word	0xffffffff


	//   ....[49]....
        /*0530*/ 	.word	0xffffffff


	//   ....[50]....
        /*0534*/ 	.word	0xffffffff


	//   ....[51]....
        /*0538*/ 	.word	0xffffffff


	//   ....[52]....
        /*053c*/ 	.word	0xffffffff


	//   ....[53]....
        /*0540*/ 	.word	0xffffffff


	//   ....[54]....
        /*0544*/ 	.word	0xffffffff


	//   ....[55]....
        /*0548*/ 	.word	0xffffffff


	//   ....[56]....
        /*054c*/ 	.word	0xffffffff


	//   ....[57]....
        /*0550*/ 	.word	0xffffffff


	//   ....[58]....
        /*0554*/ 	.word	0xffffffff


	//   ....[59]....
        /*0558*/ 	.word	0xffffffff


	//   ....[60]....
        /*055c*/ 	.word	0xffffffff


	//   ....[61]....
        /*0560*/ 	.word	0xffffffff


	//   ....[62]....
        /*0564*/ 	.word	0xffffffff


	//   ....[63]....
        /*0568*/ 	.word	0xffffffff


	//   ....[64]....
        /*056c*/ 	.word	0xffffffff


	//   ....[65]....
        /*0570*/ 	.word	0xffffffff


	//   ....[66]....
        /*0574*/ 	.word	0xffffffff


	//   ....[67]....
        /*0578*/ 	.word	0xffffffff


	//   ....[68]....
        /*057c*/ 	.word	0xffffffff


	//   ....[69]....
        /*0580*/ 	.word	0xffffffff


	//   ....[70]....
        /*0584*/ 	.word	0xffffffff


	//   ....[71]....
        /*0588*/ 	.word	0xffffffff


	//   ....[72]....
        /*058c*/ 	.word	0xffffffff


	//   ....[73]....
        /*0590*/ 	.word	0xffffffff


	//   ....[74]....
        /*0594*/ 	.word	0xffffffff


	//   ....[75]....
        /*0598*/ 	.word	0xffffffff


	//   ....[76]....
        /*059c*/ 	.word	0xffffffff


	//   ....[77]....
        /*05a0*/ 	.word	0xffffffff


	//   ....[78]....
        /*05a4*/ 	.word	0xffffffff


	//   ....[79]....
        /*05a8*/ 	.word	0xffffffff


	//   ....[80]....
        /*05ac*/ 	.word	0xffffffff


	//   ....[81]....
        /*05b0*/ 	.word	0xffffffff


	//   ....[82]....
        /*05b4*/ 	.word	0xffffffff


	//   ....[83]....
        /*05b8*/ 	.word	0xffffffff


	//   ....[84]....
        /*05bc*/ 	.word	0xffffffff


	//   ....[85]....
        /*05c0*/ 	.word	0xffffffff


	//   ....[86]....
        /*05c4*/ 	.word	0xffffffff


	//   ....[87]....
        /*05c8*/ 	.word	0xffffffff


	//   ....[88]....
        /*05cc*/ 	.word	0xffffffff


	//   ....[89]....
        /*05d0*/ 	.word	0xffffffff


	//   ....[90]....
        /*05d4*/ 	.word	0xffffffff


	//   ....[91]....
        /*05d8*/ 	.word	0xffffffff


	//   ....[92]....
        /*05dc*/ 	.word	0xffffffff


	//   ....[93]....
        /*05e0*/ 	.word	0xffffffff


	//   ....[94]....
        /*05e4*/ 	.word	0xffffffff


	//   ....[95]....
        /*05e8*/ 	.word	0xffffffff


	//   ....[96]....
        /*05ec*/ 	.word	0xffffffff


	//   ....[97]....
        /*05f0*/ 	.word	0xffffffff


	//   ....[98]....
        /*05f4*/ 	.word	0xffffffff


	//   ....[99]....
        /*05f8*/ 	.word	0xffffffff


	//   ....[100]....
        /*05fc*/ 	.word	0xffffffff


	//   ....[101]....
        /*0600*/ 	.word	0xffffffff


	//   ....[102]....
        /*0604*/ 	.word	0xffffffff


	//   ....[103]....
        /*0608*/ 	.word	0xffffffff


	//   ....[104]....
        /*060c*/ 	.word	0xffffffff


	//   ....[105]....
        /*0610*/ 	.word	0xffffffff


	//   ....[106]....
        /*0614*/ 	.word	0xffffffff


	//   ....[107]....
        /*0618*/ 	.word	0xffffffff


	//   ....[108]....
        /*061c*/ 	.word	0xffffffff


	//   ....[109]....
        /*0620*/ 	.word	0xffffffff


	//   ....[110]....
        /*0624*/ 	.word	0xffffffff


	//   ....[111]....
        /*0628*/ 	.word	0xffffffff


	//   ....[112]....
        /*062c*/ 	.word	0xffffffff


	//   ....[113]....
        /*0630*/ 	.word	0xffffffff


	//   ....[114]....
        /*0634*/ 	.word	0xffffffff


	//   ....[115]....
        /*0638*/ 	.word	0xffffffff


	//   ....[116]....
        /*063c*/ 	.word	0xffffffff


	//   ....[117]....
        /*0640*/ 	.word	0xffffffff


	//   ....[118]....
        /*0644*/ 	.word	0xffffffff


	//   ....[119]....
        /*0648*/ 	.word	0xffffffff


	//   ....[120]....
        /*064c*/ 	.word	0xffffffff


	//   ....[121]....
        /*0650*/ 	.word	0xffffffff


	//   ....[122]....
        /*0654*/ 	.word	0xffffffff


	//   ....[123]....
        /*0658*/ 	.word	0xffffffff


	//   ....[124]....
        /*065c*/ 	.word	0xffffffff


	//   ....[125]....
        /*0660*/ 	.word	0xffffffff


	//   ....[126]....
        /*0664*/ 	.word	0xffffffff


	//   ....[127]....
        /*0668*/ 	.word	0xffffffff


	//   ....[128]....
        /*066c*/ 	.word	0xffffffff


	//   ....[129]....
        /*0670*/ 	.word	0xffffffff


	//   ....[130]....
        /*0674*/ 	.word	0xffffffff


	//   ....[131]....
        /*0678*/ 	.word	0xffffffff


	//   ....[132]....
        /*067c*/ 	.word	0xffffffff


	//   ....[133]....
        /*0680*/ 	.word	0xffffffff


	//   ....[134]....
        /*0684*/ 	.word	0xffffffff


	//   ....[135]....
        /*0688*/ 	.word	0xffffffff


	//   ....[136]....
        /*068c*/ 	.word	0xffffffff


	//   ....[137]....
        /*0690*/ 	.word	0xffffffff


	//   ....[138]....
        /*0694*/ 	.word	0xffffffff


	//   ....[139]....
        /*0698*/ 	.word	0xffffffff


	//   ....[140]....
        /*069c*/ 	.word	0xffffffff


	//   ....[141]....
        /*06a0*/ 	.word	0xffffffff


	//   ....[142]....
        /*06a4*/ 	.word	0xffffffff


	//   ....[143]....
        /*06a8*/ 	.word	0xffffffff


	//   ....[144]....
        /*06ac*/ 	.word	0xffffffff


	//----- nvinfo : EIATTR_COOP_GROUP_INSTR_OFFSETS
	.align		4
.L_642:
        /*06b0*/ 	.byte	0x04, 0x28
        /*06b2*/ 	.short	(.L_644 - .L_643)


	//   ....[0]....
.L_643:
        /*06b4*/ 	.word	0x00000050


	//   ....[1]....
        /*06b8*/ 	.word	0x00000210


	//   ....[2]....
        /*06bc*/ 	.word	0x00000240


	//   ....[3]....
        /*06c0*/ 	.word	0x00000270


	//   ....[4]....
        /*06c4*/ 	.word	0x000002a0


	//   ....[5]....
        /*06c8*/ 	.word	0x000002d0


	//   ....[6]....
        /*06cc*/ 	.word	0x00000300


	//   ....[7]....
        /*06d0*/ 	.word	0x00000470


	//   ....[8]....
        /*06d4*/ 	.word	0x000004b0


	//   ....[9]....
        /*06d8*/ 	.word	0x000004e0


	//   ....[10]....
        /*06dc*/ 	.word	0x00000510


	//   ....[11]....
        /*06e0*/ 	.word	0x00000540


	//   ....[12]....
        /*06e4*/ 	.word	0x00000570


	//   ....[13]....
        /*06e8*/ 	.word	0x00000600


	//   ....[14]....
        /*06ec*/ 	.word	0x00000650


	//   ....[15]....
        /*06f0*/ 	.word	0x00000670


	//   ....[16]....
        /*06f4*/ 	.word	0x000006d0


	//   ....[17]....
        /*06f8*/ 	.word	0x00002b90


	//   ....[18]....
        /*06fc*/ 	.word	0x00002bc0


	//   ....[19]....
        /*0700*/ 	.word	0x00002be0


	//   ....[20]....
        /*0704*/ 	.word	0x00002bf0


	//   ....[21]....
        /*0708*/ 	.word	0x00002c00


	//   ....[22]....
        /*070c*/ 	.word	0x00002c10


	//   ....[23]....
        /*0710*/ 	.word	0x00002c20


	//   ....[24]....
        /*0714*/ 	.word	0x00002cf0


	//   ....[25]....
        /*0718*/ 	.word	0x00003f30


	//   ....[26]....
        /*071c*/ 	.word	0x00004840


	//   ....[27]....
        /*0720*/ 	.word	0x00004d40


	//   ....[28]....
        /*0724*/ 	.word	0x000052c0


	//   ....[29]....
        /*0728*/ 	.word	0x000052e0


	//   ....[30]....
        /*072c*/ 	.word	0x00005330


	//   ....[31]....
        /*0730*/ 	.word	0x000079c0


	//   ....[32]....
        /*0734*/ 	.word	0x00007cb0


	//   ....[33]....
        /*0738*/ 	.word	0x00008a20


	//   ....[34]....
        /*073c*/ 	.word	0x00008e00


	//   ....[35]....
        /*0740*/ 	.word	0x00008e30


	//   ....[36]....
        /*0744*/ 	.word	0x00008ea0


	//   ....[37]....
        /*0748*/ 	.word	0x0000ba50


	//   ....[38]....
        /*074c*/ 	.word	0x0000ba80


	//   ....[39]....
        /*0750*/ 	.word	0x0000bab0


	//   ....[40]....
        /*0754*/ 	.word	0x0000bad0


	//   ....[41]....
        /*0758*/ 	.word	0x0000e730


	//   ....[42]....
        /*075c*/ 	.word	0x0000ea20


	//   ....[43]....
        /*0760*/ 	.word	0x0000f7b0


	//   ....[44]....
        /*0764*/ 	.word	0x0000fba0


	//   ....[45]....
        /*0768*/ 	.word	0x0000fbb0


	//   ....[46]....
        /*076c*/ 	.word	0x0000fc10


	//   ....[47]....
        /*0770*/ 	.word	0x00011500


	//   ....[48]....
        /*0774*/ 	.word	0x00011550


	//   ....[49]....
        /*0778*/ 	.word	0x00011570


	//   ....[50]....
        /*077c*/ 	.word	0x00011590


	//   ....[51]....
        /*0780*/ 	.word	0x00012640


	//   ....[52]....
        /*0784*/ 	.word	0x00012660


	//   ....[53]....
        /*0788*/ 	.word	0x00012670


	//   ....[54]....
        /*078c*/ 	.word	0x00012680


	//   ....[55]....
        /*0790*/ 	.word	0x000129f0


	//   ....[56]....
        /*0794*/ 	.word	0x00012a10


	//   ....[57]....
        /*0798*/ 	.word	0x00012af0


	//   ....[58]....
        /*079c*/ 	.word	0x00012b00


	//   ....[59]....
        /*07a0*/ 	.word	0x00012bf0


	//   ....[60]....
        /*07a4*/ 	.word	0x00012c10


	//   ....[61]....
        /*07a8*/ 	.word	0x00012d00


	//   ....[62]....
        /*07ac*/ 	.word	0x00012d10


	//   ....[63]....
        /*07b0*/ 	.word	0x00013000


	//   ....[64]....
        /*07b4*/ 	.word	0x00013020


	//   ....[65]....
        /*07b8*/ 	.word	0x00013670


	//   ....[66]....
        /*07bc*/ 	.word	0x00013680


	//   ....[67]....
        /*07c0*/ 	.word	0x00014280


	//   ....[68]....
        /*07c4*/ 	.word	0x000142a0


	//   ....[69]....
        /*07c8*/ 	.word	0x00014390


	//   ....[70]....
        /*07cc*/ 	.word	0x000143a0


	//   ....[71]....
        /*07d0*/ 	.word	0x00014490


	//   ....[72]....
        /*07d4*/ 	.word	0x000144b0


	//   ....[73]....
        /*07d8*/ 	.word	0x000145a0


	//   ....[74]....
        /*07dc*/ 	.word	0x000145b0


	//   ....[75]....
        /*07e0*/ 	.word	0x00014760


	//   ....[76]....
        /*07e4*/ 	.word	0x00014780


	//   ....[77]....
        /*07e8*/ 	.word	0x000148b0


	//   ....[78]....
        /*07ec*/ 	.word	0x000148f0


	//   ....[79]....
        /*07f0*/ 	.word	0x00014920


	//   ....[80]....
        /*07f4*/ 	.word	0x00014950


	//   ....[81]....
        /*07f8*/ 	.word	0x00014980


	//   ....[82]....
        /*07fc*/ 	.word	0x000149b0


	//   ....[83]....
        /*0800*/ 	.word	0x00014b10


	//   ....[84]....
        /*0804*/ 	.word	0x00014b50


	//   ....[85]....
        /*0808*/ 	.word	0x00014b80


	//   ....[86]....
        /*080c*/ 	.word	0x00014bb0


	//   ....[87]....
        /*0810*/ 	.word	0x00014be0


	//   ....[88]....
        /*0814*/ 	.word	0x00014c10


	//   ....[89]....
        /*0818*/ 	.word	0x00014ca0


	//   ....[90]....
        /*081c*/ 	.word	0x00014d00


	//   ....[91]....
        /*0820*/ 	.word	0x00014d10


	//   ....[92]....
        /*0824*/ 	.word	0x00014d70


	//   ....[93]....
        /*0828*/ 	.word	0x000157d0


	//   ....[94]....
        /*082c*/ 	.word	0x00015830


	//   ....[95]....
        /*0830*/ 	.word	0x00015880


	//   ....[96]....
        /*0834*/ 	.word	0x000158d0


	//   ....[97]....
        /*0838*/ 	.word	0x00015920


	//   ....[98]....
        /*083c*/ 	.word	0x00015990


	//   ....[99]....
        /*0840*/ 	.word	0x000159e0


	//   ....[100]....
        /*0844*/ 	.word	0x00015a50


	//   ....[101]....
        /*0848*/ 	.word	0x00015ac0


	//   ....[102]....
        /*084c*/ 	.word	0x00015b20


	//   ....[103]....
        /*0850*/ 	.word	0x00015b80


	//   ....[104]....
        /*0854*/ 	.word	0x00015be0


	//   ....[105]....
        /*0858*/ 	.word	0x00015c30


	//   ....[106]....
        /*085c*/ 	.word	0x00015c90


	//   ....[107]....
        /*0860*/ 	.word	0x00015d00


	//   ....[108]....
        /*0864*/ 	.word	0x00015d70


	//   ....[109]....
        /*0868*/ 	.word	0x00015de0


	//   ....[110]....
        /*086c*/ 	.word	0x00015e40


	//   ....[111]....
        /*0870*/ 	.word	0x00015eb0


	//   ....[112]....
        /*0874*/ 	.word	0x00015f20


	//   ....[113]....
        /*0878*/ 	.word	0x00015f90


	//   ....[114]....
        /*087c*/ 	.word	0x00015ff0


	//   ....[115]....
        /*0880*/ 	.word	0x00016050


	//   ....[116]....
        /*0884*/ 	.word	0x000160c0


	//   ....[117]....
        /*0888*/ 	.word	0x00016130


	//   ....[118]....
        /*088c*/ 	.word	0x00016190


	//   ....[119]....
        /*0890*/ 	.word	0x00016200


	//   ....[120]....
        /*0894*/ 	.word	0x00016270


	//   ....[121]....
        /*0898*/ 	.word	0x000162e0


	//   ....[122]....
        /*089c*/ 	.word	0x00016340


	//   ....[123]....
        /*08a0*/ 	.word	0x000163b0


	//   ....[124]....
        /*08a4*/ 	.word	0x00016420


	//   ....[125]....
        /*08a8*/ 	.word	0x00016490


	//   ....[126]....
        /*08ac*/ 	.word	0x000164f0


	//   ....[127]....
        /*08b0*/ 	.word	0x00016560


	//   ....[128]....
        /*08b4*/ 	.word	0x000165d0


	//   ....[129]....
        /*08b8*/ 	.word	0x00016620


	//   ....[130]....
        /*08bc*/ 	.word	0x00016660


	//   ....[131]....
        /*08c0*/ 	.word	0x000166b0


	//   ....[132]....
        /*08c4*/ 	.word	0x00016700


	//   ....[133]....
        /*08c8*/ 	.word	0x00016750


	//   ....[134]....
        /*08cc*/ 	.word	0x000167c0


	//   ....[135]....
        /*08d0*/ 	.word	0x00016810


	//   ....[136]....
        /*08d4*/ 	.word	0x00016860


	//   ....[137]....
        /*08d8*/ 	.word	0x000168b0


	//   ....[138]....
        /*08dc*/ 	.word	0x00016900


	//   ....[139]....
        /*08e0*/ 	.word	0x00016950


	//   ....[140]....
        /*08e4*/ 	.word	0x000169c0


	//   ....[141]....
        /*08e8*/ 	.word	0x00016a10


	//   ....[142]....
        /*08ec*/ 	.word	0x00016a80


	//   ....[143]....
        /*08f0*/ 	.word	0x00016ae0


	//   ....[144]....
        /*08f4*/ 	.word	0x00016b50


	//----- nvinfo : EIATTR_EXIT_INSTR_OFFSETS
	.align		4
.L_644:
        /*08f8*/ 	.byte	0x04, 0x1c
        /*08fa*/ 	.short	(.L_646 - .L_645)


	//   ....[0]....
.L_645:
        /*08fc*/ 	.word	0x000010f0


	//   ....[1]....
        /*0900*/ 	.word	0x00015790


	//----- nvinfo : EIATTR_MAX_THREADS
	.align		4
.L_646:
        /*0904*/ 	.byte	0x04, 0x05
        /*0906*/ 	.short	(.L_648 - .L_647)
.L_647:
        /*0908*/ 	.word	0x00000100
        /*090c*/ 	.word	0x00000001
        /*0910*/ 	.word	0x00000001


	//----- nvinfo : EIATTR_CRS_STACK_SIZE
	.align		4
.L_648:
        /*0914*/ 	.byte	0x04, 0x1e
        /*0916*/ 	.short	(.L_650 - .L_649)
.L_649:
        /*0918*/ 	.word	0x00000000
.L_650:


//--------------------- .nv.info._ZN7cutlass13device_kernelIN5flash19enable_sm80_to_sm89INS1_16FlashAttnFwdSm80INS1_25CollectiveMainloopFwdSm80ILi8ELi1ELb1EN4cute5tupleIJNS5_1CILi128EEENS7_ILi96EEES8_EEELi128ENS_10bfloat16_tEfNS_4arch4Sm80ELb0ELb1ELb0ELb1ELb0ELb1ELb1ELb1EEENS1_21CollectiveEpilogueFwdINS6_IJS8_S8_S9_EEENS6_IJNS7_ILi1EEESH_SH_EEESB_SD_Li256ELb1ELb1ELb1ELb0EEENS1_36VarlenDynamicPersistentTileSchedulerILi128ELi96ELi256ELi256ELb1ELb1ELb0ELb1ELb0ELb1EEEEEEEEEvNT_6ParamsE --------------------------
	.section	.nv.info._ZN7cutlass13device_kernelIN5flash19enable_sm80_to_sm89INS1_16FlashAttnFwdSm80INS1_25CollectiveMainloopFwdSm80ILi8ELi1ELb1EN4cute5tupleIJNS5_1CILi128EEENS7_ILi96EEES8_EEELi128ENS_10bfloat16_tEfNS_4arch4Sm80ELb0ELb1ELb0ELb1ELb0ELb1ELb1ELb1EEENS1_21CollectiveEpilogueFwdINS6_IJS8_S8_S9_EEENS6_IJNS7_ILi1EEESH_SH_EEESB_SD_Li256ELb1ELb1ELb1ELb0EEENS1_36VarlenDynamicPersistentTileSchedulerILi128ELi96ELi256ELi256ELb1ELb1ELb0ELb1ELb0ELb1EEEEEEEEEvNT_6ParamsE,"",@"SHT_CUDA_INFO"
	.sectionflags	@""
	.align	4


	//----- nvinfo : EIATTR_CUDA_API_VERSION
	.align		4
        /*0000*/ 	.byte	0x04, 0x37
        /*0002*/ 	.short	(.L_652 - .L_651)
.L_651:
        /*0004*/ 	.word	0x00000082


	//----- nvinfo : EIATTR_SW2861232_WAR
	.align		4
.L_652:
        /*0008*/ 	.byte	0x01, 0x35
	.zero		2


	//----- nvinfo : EIATTR_PARAM_CBANK
	.align		4
        /*000c*/ 	.byte	0x04, 0x0a
        /*000e*/ 	.short	(.L_654 - .L_653)
	.align		4
.L_653:
        /*0010*/ 	.word	index@(.nv.constant0._ZN7cutlass13device_kernelIN5flash19enable_sm80_to_sm89INS1_16FlashAttnFwdSm80INS1_25CollectiveMainloopFwdSm80ILi8ELi1ELb1EN4cute5tupleIJNS5_1CILi128EEENS7_ILi96EEES8_EEELi128ENS_10bfloat16_tEfNS_4arch4Sm80ELb0ELb1ELb0ELb1ELb0ELb1ELb1ELb1EEENS1_21CollectiveEpilogueFwdINS6_IJS8_S8_S9_EEENS6_IJNS7_ILi1EEESH_SH_EEESB_SD_Li256ELb1ELb1ELb1ELb0EEENS1_36VarlenDynamicPersistentTileSchedulerILi128ELi96ELi256ELi256ELb1ELb1ELb0ELb1ELb0ELb1EEEEEEEEEvNT_6ParamsE)
        /*0014*/ 	.short	0x0160
        /*0016*/ 	.short	0x0438


	//----- nvinfo : EIATTR_CBANK_PARAM_SIZE
	.align		4
.L_654:
        /*0018*/ 	.byte	0x03, 0x19
        /*001a*/ 	.short	0x0438


	//----- nvinfo : EIATTR_KPARAM_INFO
	.align		4
        /*001c*/ 	.byte	0x04, 0x17
        /*001e*/ 	.short	(.L_656 - .L_655)
.L_655:
        /*0020*/ 	.word	0x00000000
        /*0024*/ 	.short	0x0000
        /*0026*/ 	.short	0x0000
        /*0028*/ 	.byte	0x00, 0xf0, 0xe1, 0x10


	//----- nvinfo : EIATTR_MAXREG_COUNT
	.align		4
.L_656:
        /*002c*/ 	.byte	0x03, 0x1b
        /*002e*/ 	.short	0x00ff


	//----- nvinfo : EIATTR_NUM_BARRIERS
	.align		4
        /*0030*/ 	.byte	0x02, 0x4c
        /*0032*/ 	.byte	0x06
	.zero		1


	//----- nvinfo : EIATTR_MERCURY_ISA_VERSION
	.align		4
        /*0034*/ 	.byte	0x03, 0x5f
        /*0036*/ 	.short	0x0000


	//----- nvinfo : EIATTR_INT_WARP_WIDE_INSTR_OFFSETS
	.align		4
        /*0038*/ 	.byte	0x04, 0x31
        /*003a*/ 	.short	(.L_658 - .L_657)


	//   ....[0]....
.L_657:
        /*003c*/ 	.word	0x0001c070


	//   ....[1]....
        /*0040*/ 	.word	0x0001c110


	//----- nvinfo : EIATTR_COOP_GROUP_MASK_REGIDS
	.align		4
.L_658:
        /*0044*/ 	.byte	0x04, 0x29
        /*0046*/ 	.short	(.L_660 - .L_659)


	//   ....[0]....
.L_659:
        /*0048*/ 	.word	0xffffffff


	//   ....[1]....
        /*004c*/ 	.word	0xffffffff


	//   ....[2]....
        /*0050*/ 	.word	0xffffffff


	//   ....[3]....
        /*0054*/ 	.word	0xffffffff


	//   ....[4]....
        /*0058*/ 	.word	0xffffffff


	//   ....[5]....
        /*005c*/ 	.word	0xffffffff


	//   ....[6]....
        /*0060*/ 	.word	0xffffffff


	//   ....[7]....
        /*0064*/ 	.word	0xffffffff


	//   ....[8]....
        /*0068*/ 	.word	0xffffffff


	//   ....[9]....
        /*006c*/ 	.word	0xffffffff


	//   ....[10]....
        /*0070*/ 	.word	0xffffffff


	//   ....[11]....
        /*0074*/ 	.word	0xffffffff


	//   ....[12]....
        /*0078*/ 	.word	0xffffffff


	//   ....[13]....
        /*007c*/ 	.word	0xffffffff


	//   ....[14]....
        /*0080*/ 	.word	0xffffffff


	//   ....[15]....
        /*0084*/ 	.word	0xffffffff


	//   ....[16]....
        /*0088*/ 	.word	0xffffffff


	//   ....[17]....
        /*008c*/ 	.word	0xffffffff


	//   ....[18]....
        /*0090*/ 	.word	0xffffffff


	//   ....[19]....
        /*0094*/ 	.word	0xffffffff


	//   ....[20]....
        /*0098*/ 	.word	0xffffffff


	//   ....[21]....
        /*009c*/ 	.word	0xffffffff


	//   ....[22]....
        /*00a0*/ 	.word	0xffffffff


	//   ....[23]....
        /*00a4*/ 	.word	0xffffffff


	//   ....[24]....
        /*00a8*/ 	.word	0xffffffff


	//   ....[25]....
        /*00ac*/ 	.word	0xffffffff


	//   ....[26]....
        /*00b0*/ 	.word	0xffffffff


	//   ....[27]....
        /*00b4*/ 	.word	0xffffffff


	//   ....[28]....
        /*00b8*/ 	.word	0xffffffff


	//   ....[29]....
        /*00bc*/ 	.word	0xffffffff


	//   ....[30]....
        /*00c0*/ 	.word	0xffffffff


	//   ....[31]....
        /*00c4*/ 	.word	0xffffffff


	//   ....[32]....
        /*00c8*/ 	.word	0xffffffff


	//   ....[33]....
        /*00cc*/ 	.word	0xffffffff


	//   ....[34]....
        /*00d0*/ 	.word	0xffffffff


	//   ....[35]....
        /*00d4*/ 	.word	0xffffffff


	//   ....[36]....
        /*00d8*/ 	.word	0xffffffff


	//   ....[37]....
        /*00dc*/ 	.word	0xffffffff


	//   ....[38]....
        /*00e0*/ 	.word	0xffffffff


	//   ....[39]....
        /*00e4*/ 	.word	0xffffffff


	//   ....[40]....
        /*00e8*/ 	.word	0xffffffff


	//   ....[41]....
        /*00ec*/ 	.word	0xffffffff


	//   ....[42]....
        /*00f0*/ 	.word	0xffffffff


	//   ....[43]....
        /*00f4*/ 	.word	0xffffffff


	//   ....[44]....
        /*00f8*/ 	.word	0xffffffff


	//   ....[45]....
        /*00fc*/ 	.word	0xffffffff


	//   ....[46]....
        /*0100*/ 	.word	0xffffffff


	//   ....[47]....
        /*0104*/ 	.word	0xffffffff


	//   ....[48]....
        /*0108*/ 	.word	0xffffffff


	//   ....[49]....
        /*010c*/ 	.word	0xffffffff


	//   ....[50]....
        /*0110*/ 	.word	0xffffffff


	//   ....[51]....
        /*0114*/ 	.word	0xffffffff


	//   ....[52]....
        /*0118*/ 	.word	0xffffffff


	//   ....[53]....
        /*011c*/ 	.word	0xffffffff


	//   ....[54]....
        /*0120*/ 	.word	0xffffffff


	//   ....[55]....
        /*0124*/ 	.word	0xffffffff


	//   ....[56]....
        /*0128*/ 	.word	0xffffffff


	//   ....[57]....
        /*012c*/ 	.word	0xffffffff


	//   ....[58]....
        /*0130*/ 	.word	0xffffffff


	//   ....[59]....
        /*0134*/ 	.word	0xffffffff


	//   ....[60]....
        /*0138*/ 	.word	0xffffffff


	//   ....[61]....
        /*013c*/ 	.word	0xffffffff


	//   ....[62]....
        /*0140*/ 	.word	0xffffffff


	//   ....[63]....
        /*0144*/ 	.word	0xffffffff


	//   ....[64]....
        /*0148*/ 	.word	0xffffffff


	//   ....[65]....
        /*014c*/ 	.word	0xffffffff


	//   ....[66]....
        /*0150*/ 	.word	0xffffffff


	//   ....[67]....
        /*0154*/ 	.word	0xffffffff


	//   ....[68]....
        /*0158*/ 	.word	0xffffffff


	//   ....[69]....
        /*015c*/ 	.word	0xffffffff


	//   ....[70]....
        /*0160*/ 	.word	0xffffffff


	//   ....[71]....
        /*0164*/ 	.word	0xffffffff


	//   ....[72]....
        /*0168*/ 	.word	0xffffffff


	//   ....[73]....
        /*016c*/ 	.word	0xffffffff


	//   ....[74]....
        /*0170*/ 	.word	0xffffffff


	//   ....[75]....
        /*0174*/ 	.word	0xffffffff


	//   ....[76]....
        /*0178*/ 	.word	0xffffffff


	//   ....[77]....
        /*017c*/ 	.word	0xffffffff


	//   ....[78]....
        /*0180*/ 	.word	0xffffffff


	//   ....[79]....
        /*0184*/ 	.word	0xffffffff


	//   ....[80]....
        /*0188*/ 	.word	0xffffffff


	//   ....[81]....
        /*018c*/ 	.word	0xffffffff


	//   ....[82]....
        /*0190*/ 	.word	0xffffffff


	//   ....[83]....
        /*0194*/ 	.word	0xffffffff


	//   ....[84]....
        /*0198*/ 	.word	0xffffffff


	//   ....[85]....
        /*019c*/ 	.word	0xffffffff


	//   ....[86]....
        /*01a0*/ 	.word	0xffffffff


	//   ....[87]....
        /*01a4*/ 	.word	0xffffffff


	//   ....[88]....
        /*01a8*/ 	.word	0xffffffff


	//   ....[89]....
        /*01ac*/ 	.word	0xffffffff


	//   ....[90]....
        /*01b0*/ 	.word	0xffffffff


	//   ....[91]....
        /*01b4*/ 	.word	0xffffffff


	//   ....[92]....
        /*01b8*/ 	.word	0xffffffff


	//   ....[93]....
        /*01bc*/ 	.word	0xffffffff


	//   ....[94]....
        /*01c0*/ 	.word	0xffffffff


	//   ....[95]....
        /*01c4*/ 	.word	0xffffffff


	//   ....[96]....
        /*01c8*/ 	.word	0xffffffff


	//   ....[97]....
        /*01cc*/ 	.word	0xffffffff


	//   ....[98]....
        /*01d0*/ 	.word	0xffffffff


	//   ....[99]....
        /*01d4*/ 	.word	0xffffffff


	//   ....[100]....
        /*01d8*/ 	.word	0xffffffff


	//   ....[101]....
        /*01dc*/ 	.word	0xffffffff


	//   ....[102]....
        /*01e0*/ 	.word	0xffffffff


	//   ....[103]....
        /*01e4*/ 	.word	0xffffffff


	//   ....[104]....
        /*01e8*/ 	.word	0xffffffff


	//   ....[105]....
        /*01ec*/ 	.word	0xffffffff


	//   ....[106]....
        /*01f0*/ 	.word	0xffffffff


	//   ....[107]....
        /*01f4*/ 	.word	0xffffffff


	//   ....[108]....
        /*01f8*/ 	.word	0xffffffff


	//   ....[109]....
        /*01fc*/ 	.word	0xffffffff


	//   ....[110]....
        /*0200*/ 	.word	0xffffffff


	//   ....[111]....
        /*0204*/ 	.word	0xffffffff


	//   ....[112]....
        /*0208*/ 	.word	0xffffffff


	//   ....[113]....
        /*020c*/ 	.word	0xffffffff


	//   ....[114]....
        /*0210*/ 	.word	0xffffffff


	//   ....[115]....
        /*0214*/ 	.word	0xffffffff


	//   ....[116]....
        /*0218*/ 	.word	0xffffffff


	//   ....[117]....
        /*021c*/ 	.word	0xffffffff


	//   ....[118]....
        /*0220*/ 	.word	0xffffffff


	//   ....[119]....
        /*0224*/ 	.word	0xffffffff


	//   ....[120]....
        /*0228*/ 	.word	0xffffffff


	//   ....[121]....
        /*022c*/ 	.word	0xffffffff


	//   ....[122]....
        /*0230*/ 	.word	0xffffffff


	//   ....[123]....
        /*0234*/ 	.word	0xffffffff


	//   ....[124]....
        /*0238*/ 	.word	0xffffffff


	//   ....[125]....
        /*023c*/ 	.word	0xffffffff


	//   ....[126]....
        /*0240*/ 	.word	0xffffffff


	//   ....[127]....
        /*0244*/ 	.word	0xffffffff


	//   ....[128]....
        /*0248*/ 	.word	0xffffffff


	//   ....[129]....
        /*024c*/ 	.word	0xffffffff


	//   ....[130]....
        /*0250*/ 	.word	0xffffffff


	//   ....[131]....
        /*0254*/ 	.word	0xffffffff


	//   ....[132]....
        /*0258*/ 	.word	0xffffffff


	//   ....[133]....
        /*025c*/ 	.word	0xffffffff


	//   ....[134]....
        /*0260*/ 	.word	0xffffffff


	//   ....[135]....
        /*0264*/ 	.word	0xffffffff


	//   ....[136]....
        /*0268*/ 	.word	0xffffffff


	//   ....[137]....
        /*026c*/ 	.word	0xffffffff


	//   ....[138]....
        /*0270*/ 	.word	0xffffffff


	//   ....[139]....
        /*0274*/ 	.word	0xffffffff


	//   ....[140]....
        /*0278*/ 	.word	0xffffffff


	//   ....[141]....
        /*027c*/ 	.word	0xffffffff


	//   ....[142]....
        /*0280*/ 	.word	0xffffffff


	//   ....[143]....
        /*0284*/ 	.word	0xffffffff


	//   ....[144]....
        /*0288*/ 	.word	0xffffffff


	//   ....[145]....
        /*028c*/ 	.word	0xffffffff


	//   ....[146]....
        /*0290*/ 	.word	0xffffffff


	//   ....[147]....
        /*0294*/ 	.word	0xffffffff


	//   ....[148]....
        /*0298*/ 	.word	0xffffffff


	//   ....[149]....
        /*029c*/ 	.word	0xffffffff


	//   ....[150]....
        /*02a0*/ 	.word	0xffffffff


	//   ....[151]....
        /*02a4*/ 	.word	0xffffffff


	//   ....[152]....
        /*02a8*/ 	.word	0xffffffff


	//   ....[153]....
        /*02ac*/ 	.word	0xffffffff


	//   ....[154]....
        /*02b0*/ 	.word	0xffffffff


	//   ....[155]....
        /*02b4*/ 	.word	0xffffffff


	//   ....[156]....
        /*02b8*/ 	.word	0xffffffff


	//   ....[157]....
        /*02bc*/ 	.word	0xffffffff


	//   ....[158]....
        /*02c0*/ 	.word	0xffffffff


	//   ....[159]....
        /*02c4*/ 	.word	0xffffffff


	//   ....[160]....
        /*02c8*/ 	.word	0xffffffff


	//   ....[161]....
        /*02cc*/ 	.word	0xffffffff


	//   ....[162]....
        /*02d0*/ 	.word	0xffffffff


	//   ....[163]....
        /*02d4*/ 	.word	0xffffffff


	//   ....[164]....
        /*02d8*/ 	.word	0xffffffff


	//   ....[165]....
        /*02dc*/ 	.word	0xffffffff


	//   ....[166]....
        /*02e0*/ 	.word	0xffffffff


	//   ....[167]....
        /*02e4*/ 	.word	0xffffffff


	//   ....[168]....
        /*02e8*/ 	.word	0xffffffff


	//   ....[169]....
        /*02ec*/ 	.word	0xffffffff


	//   ....[170]....
        /*02f0*/ 	.word	0xffffffff


	//   ....[171]....
        /*02f4*/ 	.word	0xffffffff


	//   ....[172]....
        /*02f8*/ 	.word	0xffffffff


	//   ....[173]....
        /*02fc*/ 	.word	0xffffffff


	//   ....[174]....
        /*0300*/ 	.word	0xffffffff


	//   ....[175]....
        /*0304*/ 	.word	0xffffffff


	//   ....[176]....
        /*0308*/ 	.word	0xffffffff


	//----- nvinfo : EIATTR_COOP_GROUP_INSTR_OFFSETS
	.align		4
.L_660:
        /*030c*/ 	.byte	0x04, 0x28
        /*030e*/ 	.short	(.L_662 - .L_661)


	//   ....[0]....
.L_661:
        /*0310*/ 	.word	0x00000080


	//   ....[1]....
        /*0314*/ 	.word	0x00000210


	//   ....[2]....
        /*0318*/ 	.word	0x00000240


	//   ....[3]....
        /*031c*/ 	.word	0x00000270


	//   ....[4]....
        /*0320*/ 	.word	0x000002a0


	//   ....[5]....
        /*0324*/ 	.word	0x000002d0


	//   ....[6]....
        /*0328*/ 	.word	0x00000300


	//   ....[7]....
        /*032c*/ 	.word	0x00000460


	//   ....[8]....
        /*0330*/ 	.word	0x000004a0


	//   ....[9]....
        /*0334*/ 	.word	0x000004d0


	//   ....[10]....
        /*0338*/ 	.word	0x00000500


	//   ....[11]....
        /*033c*/ 	.word	0x00000530


	//   ....[12]....
        /*0340*/ 	.word	0x00000560


	//   ....[13]....
        /*0344*/ 	.word	0x000005f0


	//   ....[14]....
        /*0348*/ 	.word	0x00000630


	//   ....[15]....
        /*034c*/ 	.word	0x00000650


	//   ....[16]....
        /*0350*/ 	.word	0x000006b0


	//   ....[17]....
        /*0354*/ 	.word	0x00008310


	//   ....[18]....
        /*0358*/ 	.word	0x00008350


	//   ....[19]....
        /*035c*/ 	.word	0x00008390


	//   ....[20]....
        /*0360*/ 	.word	0x000083d0


	//   ....[21]....
        /*0364*/ 	.word	0x00008410


	//   ....[22]....
        /*0368*/ 	.word	0x00008440


	//   ....[23]....
        /*036c*/ 	.word	0x00008480


	//   ....[24]....
        /*0370*/ 	.word	0x000084c0


	//   ....[25]....
        /*0374*/ 	.word	0x00008b10


	//   ....[26]....
        /*0378*/ 	.word	0x00008b30


	//   ....[27]....
        /*037c*/ 	.word	0x00008b50


	//   ....[28]....
        /*0380*/ 	.word	0x00008b60


	//   ....[29]....
        /*0384*/ 	.word	0x00008d00


	//   ....[30]....
        /*0388*/ 	.word	0x00008d40


	//   ....[31]....
        /*038c*/ 	.word	0x00008db0


	//   ....[32]....
        /*0390*/ 	.word	0x00008df0


	//   ....[33]....
        /*0394*/ 	.word	0x00009000


	//   ....[34]....
        /*0398*/ 	.word	0x00009090


	//   ....[35]....
        /*039c*/ 	.word	0x000090d0


	//   ....[36]....
        /*03a0*/ 	.word	0x00009110


	//   ....[37]....
        /*03a4*/ 	.word	0x000092b0


	//   ....[38]....
        /*03a8*/ 	.word	0x000092f0


	//   ....[39]....
        /*03ac*/ 	.word	0x00009360


	//   ....[40]....
        /*03b0*/ 	.word	0x00009390


	//   ....[41]....
        /*03b4*/ 	.word	0x0000b0c0


	//   ....[42]....
        /*03b8*/ 	.word	0x0000b140


	//   ....[43]....
        /*03bc*/ 	.word	0x0000b170


	//   ....[44]....
        /*03c0*/ 	.word	0x0000b180


	//   ....[45]....
        /*03c4*/ 	.word	0x0000b270


	//   ....[46]....
        /*03c8*/ 	.word	0x0000b2b0


	//   ....[47]....
        /*03cc*/ 	.word	0x0000b2c0


	//   ....[48]....
        /*03d0*/ 	.word	0x0000b320


	//   ....[49]....
        /*03d4*/ 	.word	0x0000b490


	//   ....[50]....
        /*03d8*/ 	.word	0x0000b4d0


	//   ....[51]....
        /*03dc*/ 	.word	0x0000b4e0


	//   ....[52]....
        /*03e0*/ 	.word	0x0000b4f0


	//   ....[53]....
        /*03e4*/ 	.word	0x0000b5d0


	//   ....[54]....
        /*03e8*/ 	.word	0x0000b610


	//   ....[55]....
        /*03ec*/ 	.word	0x0000b630


	//   ....[56]....
        /*03f0*/ 	.word	0x0000b660


	//   ....[57]....
        /*03f4*/ 	.word	0x0000e6a0


	//   ....[58]....
        /*03f8*/ 	.word	0x0000e850


	//   ....[59]....
        /*03fc*/ 	.word	0x0000f660


	//   ....[60]....
        /*0400*/ 	.word	0x0000f990


	//   ....[61]....
        /*0404*/ 	.word	0x0000fb10


	//   ....[62]....
        /*0408*/ 	.word	0x0000fc40


	//   ....[63]....
        /*040c*/ 	.word	0x00011f80


	//   ....[64]....
        /*0410*/ 	.word	0x000121a0


	//   ....[65]....
        /*0414*/ 	.word	0x00013150


	//   ....[66]....
        /*0418*/ 	.word	0x00013230


	//   ....[67]....
        /*041c*/ 	.word	0x00013510


	//   ....[68]....
        /*0420*/ 	.word	0x00013610


	//   ....[69]....
        /*0424*/ 	.word	0x00016110


	//   ....[70]....
        /*0428*/ 	.word	0x00016160


	//   ....[71]....
        /*042c*/ 	.word	0x00016180


	//   ....[72]....
        /*0430*/ 	.word	0x000161a0


	//   ....[73]....
        /*0434*/ 	.word	0x00018c10


	//   ....[74]....
        /*0438*/ 	.word	0x00018f00


	//   ....[75]....
        /*043c*/ 	.word	0x00019d80


	//   ....[76]....
        /*0440*/ 	.word	0x0001a010


	//   ....[77]....
        /*0444*/ 	.word	0x0001a150


	//   ....[78]....
        /*0448*/ 	.word	0x0001a2a0


	//   ....[79]....
        /*044c*/ 	.word	0x0001ba60


	//   ....[80]....
        /*0450*/ 	.word	0x0001ba90


	//   ....[81]....
        /*0454*/ 	.word	0x0001baa0


	//   ....[82]....
        /*0458*/ 	.word	0x0001bad0


	//   ....[83]....
        /*045c*/ 	.word	0x0001cbb0


	//   ....[84]....
        /*0460*/ 	.word	0x0001cc20


	//   ....[85]....
        /*0464*/ 	.word	0x0001cc40


	//   ....[86]....
        /*0468*/ 	.word	0x0001cc60


	//   ....[87]....
        /*046c*/ 	.word	0x0001cfa0


	//   ....[88]....
        /*0470*/ 	.word	0x0001cfc0


	//   ....[89]....
        /*0474*/ 	.word	0x0001d0a0


	//   ....[90]....
        /*0478*/ 	.word	0x0001d0b0


	//   ....[91]....
        /*047c*/ 	.word	0x0001d1a0


	//   ....[92]....
        /*0480*/ 	.word	0x0001d1c0


	//   ....[93]....
        /*0484*/ 	.word	0x0001d2b0


	//   ....[94]....
        /*0488*/ 	.word	0x0001d2c0


	//   ....[95]....
        /*048c*/ 	.word	0x0001d5a0


	//   ....[96]....
        /*0490*/ 	.word	0x0001d5c0


	//   ....[97]....
        /*0494*/ 	.word	0x0001dbf0


	//   ....[98]....
        /*0498*/ 	.word	0x0001dc00


	//   ....[99]....
        /*049c*/ 	.word	0x0001e760


	//   ....[100]....
        /*04a0*/ 	.word	0x0001e780


	//   ....[101]....
        /*04a4*/ 	.word	0x0001e870


	//   ....[102]....
        /*04a8*/ 	.word	0x0001e880


	//   ....[103]....
        /*04ac*/ 	.word	0x0001e970


	//   ....[104]....
        /*04b0*/ 	.word	0x0001e990


	//   ....[105]....
        /*04b4*/ 	.word	0x0001ea80


	//   ....[106]....
        /*04b8*/ 	.word	0x0001ea90


	//   ....[107]....
        /*04bc*/ 	.word	0x0001ec00


	//   ....[108]....
        /*04c0*/ 	.word	0x0001ec20


	//   ....[109]....
        /*04c4*/ 	.word	0x0001ed40


	//   ....[110]....
        /*04c8*/ 	.word	0x0001ed80


	//   ....[111]....
        /*04cc*/ 	.word	0x0001edb0


	//   ....[112]....
        /*04d0*/ 	.word	0x0001ede0


	//   ....[113]....
        /*04d4*/ 	.word	0x0001ee10


	//   ....[114]....
        /*04d8*/ 	.word	0x0001ee40


	//   ....[115]....
        /*04dc*/ 	.word	0x0001ef90


	//   ....[116]....
        /*04e0*/ 	.word	0x0001efd0


	//   ....[117]....
        /*04e4*/ 	.word	0x0001f000


	//   ....[118]....
        /*04e8*/ 	.word	0x0001f030


	//   ....[119]....
        /*04ec*/ 	.word	0x0001f060


	//   ....[120]....
        /*04f0*/ 	.word	0x0001f090


	//   ....[121]....
        /*04f4*/ 	.word	0x0001f120


	//   ....[122]....
        /*04f8*/ 	.word	0x0001f160


	//   ....[123]....
        /*04fc*/ 	.word	0x0001f170


	//   ....[124]....
        /*0500*/ 	.word	0x0001f1d0


	//   ....[125]....
        /*0504*/ 	.word	0x0001fac0


	//   ....[126]....
        /*0508*/ 	.word	0x0001fb10


	//   ....[127]....
        /*050c*/ 	.word	0x0001fb60


	//   ....[128]....
        /*0510*/ 	.word	0x0001fbb0


	//   ....[129]....
        /*0514*/ 	.word	0x0001fc00


	//   ....[130]....
        /*0518*/ 	.word	0x0001fc70


	//   ....[131]....
        /*051c*/ 	.word	0x0001fcb0


	//   ....[132]....
        /*0520*/ 	.word	0x0001fd10


	//   ....[133]....
        /*0524*/ 	.word	0x0001fd80


	//   ....[134]....
        /*0528*/ 	.word	0x0001fdf0


	//   ....[135]....
        /*052c*/ 	.word	0x0001fe50


	//   ....[136]....
        /*0530*/ 	.word	0x0001feb0


	//   ....[137]....
        /*0534*/ 	.word	0x0001ff00


	//   ....[138]....
        /*0538*/ 	.word	0x0001ff50


	//   ....[139]....
        /*053c*/ 	.word	0x0001ffc0


	//   ....[140]....
        /*0540*/ 	.word	0x00020030


	//   ....[141]....
        /*0544*/ 	.word	0x000200a0


	//   ....[142]....
        /*0548*/ 	.word	0x00020100


	//   ....[143]....
        /*054c*/ 	.word	0x00020170


	//   ....[144]....
        /*0550*/ 	.word	0x000201e0


	//   ....[145]....
        /*0554*/ 	.word	0x00020250


	//   ....[146]....
        /*0558*/ 	.word	0x000202b0


	//   ....[147]....
        /*055c*/ 	.word	0x00020320


	//   ....[148]....
        /*0560*/ 	.word	0x00020390


	//   ....[149]....
        /*0564*/ 	.word	0x00020400


	//   ....[150]....
        /*0568*/ 	.word	0x00020460


	//   ....[151]....
        /*056c*/ 	.word	0x000204d0


	//   ....[152]....
        /*0570*/ 	.word	0x00020540


	//   ....[153]....
        /*0574*/ 	.word	0x000205b0


	//   ....[154]....
        /*0578*/ 	.word	0x00020610


	//   ....[155]....
        /*057c*/ 	.word	0x00020680


	//   ....[156]....
        /*0580*/ 	.word	0x000206f0


	//   ....[157]....
        /*0584*/ 	.word	0x00020760


	//   ....[158]....
        /*0588*/ 	.word	0x000207c0


	//   ....[159]....
        /*058c*/ 	.word	0x00020830


	//   ....[160]....
        /*0590*/ 	.word	0x000208a0


	//   ....[161]....
        /*0594*/ 	.word	0x000208f0


	//   ....[162]....
        /*0598*/ 	.word	0x00020940


	//   ....[163]....
        /*059c*/ 	.word	0x00020990


	//   ....[164]....
        /*05a0*/ 	.word	0x000209e0


	//   ....[165]....
        /*05a4*/ 	.word	0x00020a30


	//   ....[166]....
        /*05a8*/ 	.word	0x00020aa0


	//   ....[167]....
        /*05ac*/ 	.word	0x00020af0


	//   ....[168]....
        /*05b0*/ 	.word	0x00020b40


	//   ....[169]....
        /*05b4*/ 	.word	0x00020b90


	//   ....[170]....
        /*05b8*/ 	.word	0x00020be0


	//   ....[171]....
        /*05bc*/ 	.word	0x00020c30


	//   ....[172]....
        /*05c0*/ 	.word	0x00020ca0


	//   ....[173]....
        /*05c4*/ 	.word	0x00020cf0


	//   ....[174]....
        /*05c8*/ 	.word	0x00020d60


	//   ....[175]....
        /*05cc*/ 	.word	0x00020dc0


	//   ....[176]....
        /*05d0*/ 	.word	0x00020e30


	//----- nvinfo : EIATTR_EXIT_INSTR_OFFSETS
	.align		4
.L_662:
        /*05d4*/ 	.byte	0x04, 0x1c
        /*05d6*/ 	.short	(.L_664 - .L_663)


	//   ....[0]....
.L_663:
        /*05d8*/ 	.word	0x00000f40


	//   ....[1]....
        /*05dc*/ 	.word	0x0001fa90


	//----- nvinfo : EIATTR_MAX_THREADS
	.align		4
.L_664:
        /*05e0*/ 	.byte	0x04, 0x05
        /*05e2*/ 	.short	(.L_666 - .L_665)
.L_665:
        /*05e4*/ 	.word	0x00000100
        /*05e8*/ 	.word	0x00000001
        /*05ec*/ 	.word	0x00000001


	//----- nvinfo : EIATTR_CRS_STACK_SIZE
	.align		4
.L_666:
        /*05f0*/ 	.byte	0x04, 0x1e
        /*05f2*/ 	.short	(.L_668 - .L_667)
.L_667:
        /*05f4*/ 	.word	0x00000000
.L_668:


//--------------------- .nv.info._ZN7cutlass13device_kernelIN5flash19enable_sm80_to_sm89INS1_16FlashAttnFwdSm80INS1_25CollectiveMainloopFwdSm80ILi4ELi1ELb0EN4cute5tupleIJNS5_1CILi128EEENS7_ILi64EEES8_EEELi128ENS_10bfloat16_tEfNS_4arch4Sm80ELb1ELb0ELb0ELb0ELb0ELb0ELb1ELb1EEENS1_21CollectiveEpilogueFwdINS6_IJS8_S8_S9_EEENS6_IJNS7_ILi1EEESH_SH_EEESB_SD_Li128ELb0ELb1ELb1ELb0EEENS1_30DynamicPersistentTileSchedulerILi128ELi128ELb1ELb1ELb0EEEEEEEEEvNT_6ParamsE --------------------------
	.section	.nv.info._ZN7cutlass13device_kernelIN5flash19enable_sm80_to_sm89INS1_16FlashAttnFwdSm80INS1_25CollectiveMainloopFwdSm80ILi4ELi1ELb0EN4cute5tupleIJNS5_1CILi128EEENS7_ILi64EEES8_EEELi128ENS_10bfloat16_tEfNS_4arch4Sm80ELb1ELb0ELb0ELb0ELb0ELb0ELb1ELb1EEENS1_21CollectiveEpilogueFwdINS6_IJS8_S8_S9_EEENS6_IJNS7_ILi1EEESH_SH_EEESB_SD_Li128ELb0ELb1ELb1ELb0EEENS1_30DynamicPersistentTileSchedulerILi128ELi128ELb1ELb1ELb0EEEEEEEEEvNT_6ParamsE,"",@"SHT_CUDA_INFO"
	.sectionflags	@""
	.align	4


	//----- nvinfo : EIATTR_CUDA_API_VERSION
	.align		4
        /*0000*/ 	.byte	0x04, 0x37
        /*0002*/ 	.short	(.L_670 - .L_669)
.L_669:
        /*0004*/ 	.word	0x00000082


	//----- nvinfo : EIATTR_SW2861232_WAR
	.align		4
.L_670:
        /*0008*/ 	.byte	0x01, 0x35
	.zero		2


	//----- nvinfo : EIATTR_PARAM_CBANK
	.align		4
        /*000c*/ 	.byte	0x04, 0x0a
        /*000e*/ 	.short	(.L_672 - .L_671)
	.align		4
.L_671:
        /*0010*/ 	.word	index@(.nv.constant0._ZN7cutlass13device_kernelIN5flash19enable_sm80_to_sm89INS1_16FlashAttnFwdSm80INS1_25CollectiveMainloopFwdSm80ILi4ELi1ELb0EN4cute5tupleIJNS5_1CILi128EEENS7_ILi64EEES8_EEELi128ENS_10bfloat16_tEfNS_4arch4Sm80ELb1ELb0ELb0ELb0ELb0ELb0ELb1ELb1EEENS1_21CollectiveEpilogueFwdINS6_IJS8_S8_S9_EEENS6_IJNS7_ILi1EEESH_SH_EEESB_SD_Li128ELb0ELb1ELb1ELb0EEENS1_30DynamicPersistentTileSchedulerILi128ELi128ELb1ELb1ELb0EEEEEEEEEvNT_6ParamsE)
        /*0014*/ 	.short	0x0160
        /*0016*/ 	.short	0x0428


	//----- nvinfo : EIATTR_CBANK_PARAM_SIZE
	.align		4
.L_672:
        /*0018*/ 	.byte	0x03, 0x19
        /*001a*/ 	.short	0x0428


	//----- nvinfo : EIATTR_KPARAM_INFO
	.align		4
        /*001c*/ 	.byte	0x04, 0x17
        /*001e*/ 	.short	(.L_674 - .L_673)
.L_673:
        /*0020*/ 	.word	0x00000000
        /*0024*/ 	.short	0x0000
        /*0026*/ 	.short	0x0000
        /*0028*/ 	.byte	0x00, 0xf0, 0xa1, 0x10


	//----- nvinfo : EIATTR_MAXREG_COUNT
	.align		4
.L_674:
        /*002c*/ 	.byte	0x03, 0x1b
        /*002e*/ 	.short	0x00ff


	//----- nvinfo : EIATTR_NUM_BARRIERS
	.align		4
        /*0030*/ 	.byte	0x02, 0x4c
        /*0032*/ 	.byte	0x06
	.zero		1


	//----- nvinfo : EIATTR_ANNOTATIONS
	.align		4
        /*0034*/ 	.byte	0x04, 0x55
        /*0036*/ 	.short	(.L_676 - .L_675)


	//   ....[0]....
.L_675:
        /* <DEDUP_REMOVED lines=77> */


	//----- nvinfo : EIATTR_MERCURY_ISA_VERSION
	.align		4
.L_676:
        /*04f8*/ 	.byte	0x03, 0x5f
        /*04fa*/ 	.short	0x0000


	//----- nvinfo : EIATTR_INT_WARP_WIDE_INSTR_OFFSETS
	.align		4
        /*04fc*/ 	.byte	0x04, 0x31
        /*04fe*/ 	.short	(.L_678 - .L_677)


	//   ....[0]....
.L_677:
        /*0500*/ 	.word	0x000100d0


	//   ....[1]....
        /*0504*/ 	.word	0x00010150


	//----- nvinfo : EIATTR_COOP_GROUP_MASK_REGIDS
	.align		4
.L_678:
        /*0508*/ 	.byte	0x04, 0x29
        /*050a*/ 	.short	(.L_680 - .L_679)


	//   ....[0]....
.L_679:
        /*050c*/ 	.word	0xffffffff


	//   ....[1]....
        /*0510*/ 	.word	0xffffffff


	//   ....[2]....
        /*0514*/ 	.word	0xffffffff


	//   ....[3]....
        /*0518*/ 	.word	0xffffffff


	//   ....[4]....
        /*051c*/ 	.word	0xffffffff


	//   ....[5]....
        /*0520*/ 	.word	0xffffffff


	//   ....[6]....
        /*0524*/ 	.word	0xffffffff


	//   ....[7]....
        /*0528*/ 	.word	0xffffffff


	//   ....[8]....
        /*052c*/ 	.word	0xffffffff


	//   ....[9]....
        /*0530*/ 	.word	0xffffffff


	//   ....[10]....
        /*0534*/ 	.word	0xffffffff


	//   ....[11]....
        /*0538*/ 	.word	0xffffffff


	//   ....[12]....
        /*053c*/ 	.word	0xffffffff


	//   ....[13]....
        /*0540*/ 	.word	0xffffffff


	//   ....[14]....
        /*0544*/ 	.word	0xffffffff


	//   ....[15]....
        /*0548*/ 	.word	0xffffffff


	//   ....[16]....
        /*054c*/ 	.word	0xffffffff


	//   ....[17]....
        /*0550*/ 	.word	0xffffffff


	//   ....[18]....
        /*0554*/ 	.word	0xffffffff


	//   ....[19]....
        /*0558*/ 	.word	0xffffffff


	//   ....[20]....
        /*055c*/ 	.word	0xffffffff


	//   ....[21]....
        /*0560*/ 	.word	0xffffffff


	//   ....[22]....
        /*0564*/ 	.word	0xffffffff


	//   ....[23]....
        /*0568*/ 	.word	0xffffffff


	//   ....[24]....
        /*056c*/ 	.word	0xffffffff


	//   ....[25]....
        /*0570*/ 	.word	0xffffffff


	//   ....[26]....
        /*0574*/ 	.word	0xffffffff


	//   ....[27]....
        /*0578*/ 	.word	0xffffffff


	//   ....[28]....
        /*057c*/ 	.word	0xffffffff


	//   ....[29]....
        /*0580*/ 	.word	0xffffffff


	//   ....[30]....
        /*0584*/ 	.word	0xffffffff


	//   ....[31]....
        /*0588*/ 	.word	0xffffffff


	//   ....[32]....
        /*058c*/ 	.word	0xffffffff


	//   ....[33]....
        /*0590*/ 	.word	0xffffffff


	//   ....[34]....
        /*0594*/ 	.word	0xffffffff


	//   ....[35]....
        /*0598*/ 	.word	0xffffffff


	//   ....[36]....
        /*059c*/ 	.word	0xffffffff


	//   ....[37]....
        /*05a0*/ 	.word	0xffffffff


	//   ....[38]....
        /*05a4*/ 	.word	0xffffffff


	//   ....[39]....
        /*05a8*/ 	.word	0xffffffff


	//   ....[40]....
        /*05ac*/ 	.word	0xffffffff


	//   ....[41]....
        /*05b0*/ 	.word	0xffffffff


	//   ....[42]....
        /*05b4*/ 	.word	0xffffffff


	//   ....[43]....
        /*05b8*/ 	.word	0xffffffff


	//   ....[44]....
        /*05bc*/ 	.word	0xffffffff


	//   ....[45]....
        /*05c0*/ 	.word	0xffffffff


	//   ....[46]....
        /*05c4*/ 	.word	0xffffffff


	//   ....[47]....
        /*05c8*/ 	.word	0xffffffff


	//   ....[48]....
        /*05cc*/ 	.word	0xffffffff


	//   ....[49]....
        /*05d0*/ 	.word	0xffffffff


	//   ....[50]....
        /*05d4*/ 	.word	0xffffffff


	//   ....[51]....
        /*05d8*/ 	.word	0xffffffff


	//   ....[52]....
        /*05dc*/ 	.word	0xffffffff


	//   ....[53]....
        /*05e0*/ 	.word	0xffffffff


	//   ....[54]....
        /*05e4*/ 	.word	0xffffffff


	//   ....[55]....
        /*05e8*/ 	.word	0xffffffff


	//   ....[56]....
        /*05ec*/ 	.word	0xffffffff


	//   ....[57]....
        /*05f0*/ 	.word	0xffffffff


	//   ....[58]....
        /*05f4*/ 	.word	0xffffffff


	//   ....[59]....
        /*05f8*/ 	.word	0xffffffff


	//   ....[60]....
        /*05fc*/ 	.word	0xffffffff


	//   ....[61]....
        /*0600*/ 	.word	0xffffffff


	//   ....[62]....
        /*0604*/ 	.word	0xffffffff


	//   ....[63]....
        /*0608*/ 	.word	0xffffffff


	//   ....[64]....
        /*060c*/ 	.word	0xffffffff


	//   ....[65]....
        /*0610*/ 	.word	0xffffffff


	//   ....[66]....
        /*0614*/ 	.word	0xffffffff


	//   ....[67]....
        /*0618*/ 	.word	0xffffffff


	//   ....[68]....
        /*061c*/ 	.word	0xffffffff


	//   ....[69]....
        /*0620*/ 	.word	0xffffffff


	//   ....[70]....
        /*0624*/ 	.word	0xffffffff


	//   ....[71]....
        /*0628*/ 	.word	0xffffffff


	//   ....[72]....
        /*062c*/ 	.word	0xffffffff


	//   ....[73]....
        /*0630*/ 	.word	0xffffffff


	//   ....[74]....
        /*0634*/ 	.word	0xffffffff


	//   ....[75]....
        /*0638*/ 	.word	0xffffffff


	//   ....[76]....
        /*063c*/ 	.word	0xffffffff


	//   ....[77]....
        /*0640*/ 	.word	0xffffffff


	//   ....[78]....
        /*0644*/ 	.word	0xffffffff


	//   ....[79]....
        /*0648*/ 	.word	0xffffffff


	//   ....[80]....
        /*064c*/ 	.word	0xffffffff


	//   ....[81]....
        /*0650*/ 	.word	0xffffffff


	//   ....[82]....
        /*0654*/ 	.word	0xffffffff


	//   ....[83]....
        /*0658*/ 	.word	0xffffffff


	//   ....[84]....
        /*065c*/ 	.word	0xffffffff


	//   ....[85]....
        /*0660*/ 	.word	0xffffffff


	//   ....[86]....
        /*0664*/ 	.word	0xffffffff


	//   ....[87]....
        /*0668*/ 	.word	0xffffffff


	//   ....[88]....
        /*066c*/ 	.word	0xffffffff


	//   ....[89]....
        /*0670*/ 	.word	0xffffffff


	//   ....[90]....
        /*0674*/ 	.word	0xffffffff


	//   ....[91]....
        /*0678*/ 	.word	0xffffffff


	//   ....[92]....
        /*067c*/ 	.word	0xffffffff


	//   ....[93]....
        /*0680*/ 	.word	0xffffffff


	//   ....[94]....
        /*0684*/ 	.word	0xffffffff


	//   ....[95]....
        /*0688*/ 	.word	0xffffffff


	//   ....[96]....
        /*068c*/ 	.word	0xffffffff


	//   ....[97]....
        /*0690*/ 	.word	0xffffffff


	//   ....[98]....
        /*0694*/ 	.word	0xffffffff


	//   ....[99]....
        /*0698*/ 	.word	0xffffffff


	//   ....[100]....
        /*069c*/ 	.word	0xffffffff


	//----- nvinfo : EIATTR_COOP_GROUP_INSTR_OFFSETS
	.align		4
.L_680:
        /*06a0*/ 	.byte	0x04, 0x28
        /*06a2*/ 	.short	(.L_682 - .L_681)


	//   ....[0]....
.L_681:
        /*06a4*/ 	.word	0x00000050


	//   ....[1]....
        /*06a8*/ 	.word	0x00000060


	//   ....[2]....
        /*06ac*/ 	.word	0x00001810


	//   ....[3]....
        /*06b0*/ 	.word	0x00001830


	//   ....[4]....
        /*06b4*/ 	.word	0x00001970


	//   ....[5]....
        /*06b8*/ 	.word	0x00001980


	//   ....[6]....
        /*06bc*/ 	.word	0x00001ab0


	//   ....[7]....
        /*06c0*/ 	.word	0x00001ad0


	//   ....[8]....
        /*06c4*/ 	.word	0x00001c00


	//   ....[9]....
        /*06c8*/ 	.word	0x00001c10


	//   ....[10]....
        /*06cc*/ 	.word	0x00001d40


	//   ....[11]....
        /*06d0*/ 	.word	0x00001d60


	//   ....[12]....
        /*06d4*/ 	.word	0x00001e90


	//   ....[13]....
        /*06d8*/ 	.word	0x00001ea0


	//   ....[14]....
        /*06dc*/ 	.word	0x00001fd0


	//   ....[15]....
        /*06e0*/ 	.word	0x00001ff0


	//   ....[16]....
        /*06e4*/ 	.word	0x00002120


	//   ....[17]....
        /*06e8*/ 	.word	0x00002130


	//   ....[18]....
        /*06ec*/ 	.word	0x00003760


	//   ....[19]....
        /*06f0*/ 	.word	0x00003770


	//   ....[20]....
        /*06f4*/ 	.word	0x00003780


	//   ....[21]....
        /*06f8*/ 	.word	0x00003790


	//   ....[22]....
        /*06fc*/ 	.word	0x00003c40


	//   ....[23]....
        /*0700*/ 	.word	0x00003dd0


	//   ....[24]....
        /*0704*/ 	.word	0x00004050


	//   ....[25]....
        /*0708*/ 	.word	0x000042c0


	//   ....[26]....
        /*070c*/ 	.word	0x00004500


	//   ....[27]....
        /*0710*/ 	.word	0x00004690


	//   ....[28]....
        /*0714*/ 	.word	0x000046c0


	//   ....[29]....
        /*0718*/ 	.word	0x00004770


	//   ....[30]....
        /*071c*/ 	.word	0x00006d40


	//   ....[31]....
        /*0720*/ 	.word	0x00006d50


	//   ....[32]....
        /*0724*/ 	.word	0x00006d70


	//   ....[33]....
        /*0728*/ 	.word	0x00006d90


	//   ....[34]....
        /*072c*/ 	.word	0x000081b0


	//   ....[35]....
        /*0730*/ 	.word	0x00008220


	//   ....[36]....
        /*0734*/ 	.word	0x00008290


	//   ....[37]....
        /*0738*/ 	.word	0x000082b0


	//   ....[38]....
        /*073c*/ 	.word	0x000082e0


	//   ....[39]....
        /*0740*/ 	.word	0x00008300


	//   ....[40]....
        /*0744*/ 	.word	0x00008340


	//   ....[41]....
        /*0748*/ 	.word	0x00008380


	//   ....[42]....
        /*074c*/ 	.word	0x0000c4e0


	//   ....[43]....
        /*0750*/ 	.word	0x0000c4f0


	//   ....[44]....
        /*0754*/ 	.word	0x0000c500


	//   ....[45]....
        /*0758*/ 	.word	0x0000c530


	//   ....[46]....
        /*075c*/ 	.word	0x0000c570


	//   ....[47]....
        /*0760*/ 	.word	0x0000c5c0


	//   ....[48]....
        /*0764*/ 	.word	0x0000c690


	//   ....[49]....
        /*0768*/ 	.word	0x0000ca70


	//   ....[50]....
        /*076c*/ 	.word	0x0000f4d0


	//   ....[51]....
        /*0770*/ 	.word	0x0000f540


	//   ....[52]....
        /*0774*/ 	.word	0x0000f550


	//   ....[53]....
        /*0778*/ 	.word	0x0000f560


	//   ....[54]....
        /*077c*/ 	.word	0x0000f590


	//   ....[55]....
        /*0780*/ 	.word	0x0000f5b0


	//   ....[56]....
        /*0784*/ 	.word	0x0000f5c0


	//   ....[57]....
        /*0788*/ 	.word	0x0000f5d0


	//   ....[58]....
        /*078c*/ 	.word	0x00010290


	//   ....[59]....
        /*0790*/ 	.word	0x000106f0


	//   ....[60]....
        /*0794*/ 	.word	0x00010700


	//   ....[61]....
        /*0798*/ 	.word	0x00010720


	//   ....[62]....
        /*079c*/ 	.word	0x00010730


	//   ....[63]....
        /*07a0*/ 	.word	0x00010770


	//   ....[64]....
        /*07a4*/ 	.word	0x00010790


	//   ....[65]....
        /*07a8*/ 	.word	0x000107b0


	//   ....[66]....
        /*07ac*/ 	.word	0x000107d0


	//   ....[67]....
        /*07b0*/ 	.word	0x00010930


	//   ....[68]....
        /*07b4*/ 	.word	0x00010960


	//   ....[69]....
        /*07b8*/ 	.word	0x00010f60


	//   ....[70]....
        /*07bc*/ 	.word	0x00010f80


	//   ....[71]....
        /*07c0*/ 	.word	0x000113b0


	//   ....[72]....
        /*07c4*/ 	.word	0x000113d0


	//   ....[73]....
        /*07c8*/ 	.word	0x00011800


	//   ....[74]....
        /*07cc*/ 	.word	0x00011810


	//   ....[75]....
        /*07d0*/ 	.word	0x00011fa0


	//   ....[76]....
        /*07d4*/ 	.word	0x000120b0


	//   ....[77]....
        /*07d8*/ 	.word	0x00012120


	//   ....[78]....
        /*07dc*/ 	.word	0x00012190


	//   ....[79]....
        /*07e0*/ 	.word	0x000121f0


	//   ....[80]....
        /*07e4*/ 	.word	0x00012260


	//   ....[81]....
        /*07e8*/ 	.word	0x000122d0


	//   ....[82]....
        /*07ec*/ 	.word	0x00012340


	//   ....[83]....
        /*07f0*/ 	.word	0x000123a0


	//   ....[84]....
        /*07f4*/ 	.word	0x00012410


	//   ....[85]....
        /*07f8*/ 	.word	0x00012480


	//   ....[86]....
        /*07fc*/ 	.word	0x000124f0


	//   ....[87]....
        /*0800*/ 	.word	0x00012550


	//   ....[88]....
        /*0804*/ 	.word	0x000125c0


	//   ....[89]....
        /*0808*/ 	.word	0x00012630


	//   ....[90]....
        /*080c*/ 	.word	0x000126a0


	//   ....[91]....
        /*0810*/ 	.word	0x00012700


	//   ....[92]....
        /*0814*/ 	.word	0x00012760


	//   ....[93]....
        /*0818*/ 	.word	0x000127c0


	//   ....[94]....
        /*081c*/ 	.word	0x00012810


	//   ....[95]....
        /*0820*/ 	.word	0x00012870


	//   ....[96]....
        /*0824*/ 	.word	0x000128c0


	//   ....[97]....
        /*0828*/ 	.word	0x00012920


	//   ....[98]....
        /*082c*/ 	.word	0x00012970


	//   ....[99]....
        /*0830*/ 	.word	0x000129d0


	//   ....[100]....
        /*0834*/ 	.word	0x00012a30


	//----- nvinfo : EIATTR_EXIT_INSTR_OFFSETS
	.align		4
.L_682:
        /*0838*/ 	.byte	0x04, 0x1c
        /*083a*/ 	.short	(.L_684 - .L_683)


	//   ....[0]....
.L_683:
        /*083c*/ 	.word	0x000000b0


	//   ....[1]....
        /*0840*/ 	.word	0x00012060


	//----- nvinfo : EIATTR_MAX_THREADS
	.align		4
.L_684:
        /*0844*/ 	.byte	0x04, 0x05
        /*0846*/ 	.short	(.L_686 - .L_685)
.L_685:
        /*0848*/ 	.word	0x00000080
        /*084c*/ 	.word	0x00000001
        /*0850*/ 	.word	0x00000001


	//----- nvinfo : EIATTR_CRS_STACK_SIZE
	.align		4
.L_686:
        /*0854*/ 	.byte	0x04, 0x1e
        /*0856*/ 	.short	(.L_688 - .L_687)
.L_687:
        /*0858*/ 	.word	0x00000000
.L_688:


//--------------------- .nv.info._ZN7cutlass13device_kernelIN5flash19enable_sm80_to_sm89INS1_16FlashAttnFwdSm80INS1_25CollectiveMainloopFwdSm80ILi8ELi1ELb1EN4cute5tupleIJNS5_1CILi128EEENS7_ILi112EEES8_EEELi128ENS_10bfloat16_tEfNS_4arch4Sm80ELb1ELb0ELb0ELb1ELb0ELb0ELb1ELb1EEENS1_21CollectiveEpilogueFwdINS6_IJS8_S8_S9_EEENS6_IJNS7_ILi1EEESH_SH_EEESB_SD_Li256ELb1ELb1ELb1ELb0EEENS1_36VarlenDynamicPersistentTileSchedulerILi128ELi112ELi256ELi256ELb1ELb1ELb0ELb1ELb1ELb1EEEEEEEEEvNT_6ParamsE --------------------------
	.section	.nv.info._ZN7cutlass13device_kernelIN5flash19enable_sm80_to_sm89INS1_16FlashAttnFwdSm80INS1_25CollectiveMainloopFwdSm80ILi8ELi1ELb1EN4cute5tupleIJNS5_1CILi128EEENS7_ILi112EEES8_EEELi128ENS_10bfloat16_tEfNS_4arch4Sm80ELb1ELb0ELb0ELb1ELb0ELb0ELb1ELb1EEENS1_21CollectiveEpilogueFwdINS6_IJS8_S8_S9_EEENS6_IJNS7_ILi1EEESH_SH_EEESB_SD_Li256ELb1ELb1ELb1ELb0EEENS1_36VarlenDynamicPersistentTileSchedulerILi128ELi112ELi256ELi256ELb1ELb1ELb0ELb1ELb1ELb1EEEEEEEEEvNT_6ParamsE,"",@"SHT_CUDA_INFO"
	.sectionflags	@""
	.align	4


	//----- nvinfo : EIATTR_CUDA_API_VERSION
	.align		4
        /*0000*/ 	.byte	0x04, 0x37
        /*0002*/ 	.short	(.L_690 - .L_689)
.L_689:
        /*0004*/ 	.word	0x00000082


	//----- nvinfo : EIATTR_SW2861232_WAR
	.align		4
.L_690:
        /*0008*/ 	.byte	0x01, 0x35
	.zero		2


	//----- nvinfo : EIATTR_PARAM_CBANK
	.align		4
        /*000c*/ 	.byte	0x04, 0x0a
        /*000e*/ 	.short	(.L_692 - .L_691)
	.align		4
.L_691:
        /*0010*/ 	.word	index@(.nv.constant0._ZN7cutlass13device_kernelIN5flash19enable_sm80_to_sm89INS1_16FlashAttnFwdSm80INS1_25CollectiveMainloopFwdSm80ILi8ELi1ELb1EN4cute5tupleIJNS5_1CILi128EEENS7_ILi112EEES8_EEELi128ENS_10bfloat16_tEfNS_4arch4Sm80ELb1ELb0ELb0ELb1ELb0ELb0ELb1ELb1EEENS1_21CollectiveEpilogueFwdINS6_IJS8_S8_S9_EEENS6_IJNS7_ILi1EEESH_SH_EEESB_SD_Li256ELb1ELb1ELb1ELb0EEENS1_36VarlenDynamicPersistentTileSchedulerILi128ELi112ELi256ELi256ELb1ELb1ELb0ELb1ELb1ELb1EEEEEEEEEvNT_6ParamsE)
        /*0014*/ 	.short	0x0160
        /*0016*/ 	.short	0x0438


	//----- nvinfo : EIATTR_CBANK_PARAM_SIZE
	.align		4
.L_692:
        /*0018*/ 	.byte	0x03, 0x19
        /*001a*/ 	.short	0x0438


	//----- nvinfo : EIATTR_KPARAM_INFO
	.align		4
        /*001c*/ 	.byte	0x04, 0x17
        /*001e*/ 	.short	(.L_694 - .L_693)
.L_693:
        /*0020*/ 	.word	0x00000000
        /*0024*/ 	.short	0x0000
        /*0026*/ 	.short	0x0000
        /*0028*/ 	.byte	0x00, 0xf0, 0xe1, 0x10


	//----- nvinfo : EIATTR_MAXREG_COUNT
	.align		4
.L_694:
        /*002c*/ 	.byte	0x03, 0x1b
        /*002e*/ 	.short	0x00ff


	//----- nvinfo : EIATTR_NUM_BARRIERS
	.align		4
        /*0030*/ 	.byte	0x02, 0x4c
        /*0032*/ 	.byte	0x06
	.zero		1


	//----- nvinfo : EIATTR_ANNOTATIONS
	.align		4
        /*0034*/ 	.byte	0x04, 0x55
        /*0036*/ 	.short	(.L_696 - .L_695)


	//   ....[0]....
.L_695:
        /* <DEDUP_REMOVED lines=84> */


	//----- nvinfo : EIATTR_MERCURY_ISA_VERSION
	.align		4
.L_696:
        /*0560*/ 	.byte	0x03, 0x5f
        /*0562*/ 	.short	0x0000


	//----- nvinfo : EIATTR_INT_WARP_WIDE_INSTR_OFFSETS
	.align		4
        /*0564*/ 	.byte	0x04, 0x31
        /*0566*/ 	.short	(.L_698 - .L_697)


	//   ....[0]....
.L_697:
        /*0568*/ 	.word	0x0000dbb0


	//   ....[1]....
        /*056c*/ 	.word	0x0000dc30


	//----- nvinfo : EIATTR_COOP_GROUP_MASK_REGIDS
	.align		4
.L_698:
        /*0570*/ 	.byte	0x04, 0x29
        /*0572*/ 	.short	(.L_700 - .L_699)


	//   ....[0]....
.L_699:
        /*0574*/ 	.word	0xffffffff


	//   ....[1]....
        /*0578*/ 	.word	0xffffffff


	//   ....[2]....
        /*057c*/ 	.word	0xffffffff


	//   ....[3]....
        /*0580*/ 	.word	0xffffffff


	//   ....[4]....
        /*0584*/ 	.word	0xffffffff


	//   ....[5]....
        /*0588*/ 	.word	0xffffffff


	//   ....[6]....
        /*058c*/ 	.word	0xffffffff


	//   ....[7]....
        /*0590*/ 	.word	0xffffffff


	//   ....[8]....
        /*0594*/ 	.word	0xffffffff


	//   ....[9]....
        /*0598*/ 	.word	0xffffffff


	//   ....[10]....
        /*059c*/ 	.word	0xffffffff


	//   ....[11]....
        /*05a0*/ 	.word	0xffffffff


	//   ....[12]....
        /*05a4*/ 	.word	0xffffffff


	//   ....[13]....
        /*05a8*/ 	.word	0xffffffff


	//   ....[14]....
        /*05ac*/ 	.word	0xffffffff


	//   ....[15]....
        /*05b0*/ 	.word	0xffffffff


	//   ....[16]....
        /*05b4*/ 	.word	0xffffffff


	//   ....[17]....
        /*05b8*/ 	.word	0xffffffff


	//   ....[18]....
        /*05bc*/ 	.word	0xffffffff


	//   ....[19]....
        /*05c0*/ 	.word	0xffffffff


	//   ....[20]....
        /*05c4*/ 	.word	0xffffffff


	//   ....[21]....
        /*05c8*/ 	.word	0xffffffff


	//   ....[22]....
        /*05cc*/ 	.word	0xffffffff


	//   ....[23]....
        /*05d0*/ 	.word	0xffffffff


	//   ....[24]....
        /*05d4*/ 	.word	0xffffffff


	//   ....[25]....
        /*05d8*/ 	.word	0xffffffff


	//   ....[26]....
        /*05dc*/ 	.word	0xffffffff


	//   ....[27]....
        /*05e0*/ 	.word	0xffffffff


	//   ....[28]....
        /*05e4*/ 	.word	0xffffffff


	//   ....[29]....
        /*05e8*/ 	.word	0xffffffff


	//   ....[30]....
        /*05ec*/ 	.word	0xffffffff


	//   ....[31]....
        /*05f0*/ 	.word	0xffffffff


	//   ....[32]....
        /*05f4*/ 	.word	0xffffffff


	//   ....[33]....
        /*05f8*/ 	.word	0xffffffff


	//   ....[34]....
        /*05fc*/ 	.word	0xffffffff


	//   ....[35]....
        /*0600*/ 	.word	0xffffffff


	//   ....[36]....
        /*0604*/ 	.word	0xffffffff


	//   ....[37]....
        /*0608*/ 	.word	0xffffffff


	//   ....[38]....
        /*060c*/ 	.word	0xffffffff


	//   ....[39]....
        /*0610*/ 	.word	0xffffffff


	//   ....[40]....
        /*0614*/ 	.word	0xffffffff


	//   ....[41]....
        /*0618*/ 	.word	0xffffffff


	//   ....[42]....
        /*061c*/ 	.word	0xffffffff


	//   ....[43]....
        /*0620*/ 	.word	0xffffffff


	//   ....[44]....
        /*0624*/ 	.word	0xffffffff


	//   ....[45]....
        /*0628*/ 	.word	0xffffffff


	//   ....[46]....
        /*062c*/ 	.word	0xffffffff


	//   ....[47]....
        /*0630*/ 	.word	0xffffffff


	//   ....[48]....
        /*0634*/ 	.word	0xffffffff


	//   ....[49]....
        /*0638*/ 	.word	0xffffffff


	//   ....[50]....
        /*063c*/ 	.word	0xffffffff


	//   ....[51]....
        /*0640*/ 	.word	0xffffffff


	//   ....[52]....
        /*0644*/ 	.word	0xffffffff


	//   ....[53]....
        /*0648*/ 	.word	0xffffffff


	//   ....[54]....
        /*064c*/ 	.word	0xffffffff


	//   ....[55]....
        /*0650*/ 	.word	0xffffffff


	//   ....[56]....
        /*0654*/ 	.word	0xffffffff


	//   ....[57]....
        /*0658*/ 	.word	0xffffffff


	//   ....[58]....
        /*065c*/ 	.word	0xffffffff


	//   ....[59]....
        /*0660*/ 	.word	0xffffffff


	//   ....[60]....
        /*0664*/ 	.word	0xffffffff


	//   ....[61]....
        /*0668*/ 	.word	0xffffffff


	//   ....[62]....
        /*066c*/ 	.word	0xffffffff


	//   ....[63]....
        /*0670*/ 	.word	0xffffffff


	//   ....[64]....
        /*0674*/ 	.word	0xffffffff


	//   ....[65]....
        /*0678*/ 	.word	0xffffffff


	//   ....[66]....
        /*067c*/ 	.word	0xffffffff


	//   ....[67]....
        /*0680*/ 	.word	0xffffffff


	//   ....[68]....
        /*0684*/ 	.word	0xffffffff


	//   ....[69]....
        /*0688*/ 	.word	0xffffffff


	//   ....[70]....
        /*068c*/ 	.word	0xffffffff


	//   ....[71]....
        /*0690*/ 	.word	0xffffffff


	//   ....[72]....
        /*0694*/ 	.word	0xffffffff


	//   ....[73]....
        /*0698*/ 	.word	0xffffffff


	//   ....[74]....
        /*069c*/ 	.word	0xffffffff


	//   ....[75]....
        /*06a0*/ 	.word	0xffffffff


	//   ....[76]....
        /*06a4*/ 	.word	0xffffffff


	//   ....[77]....
        /*06a8*/ 	.word	0xffffffff


	//   ....[78]....
        /*06ac*/ 	.word	0xffffffff


	//   ....[79]....
        /*06b0*/ 	.word	0xffffffff


	//   ....[80]....
        /*06b4*/ 	.word	0xffffffff


	//   ....[81]....
        /*06b8*/ 	.word	0xffffffff


	//   ....[82]....
        /*06bc*/ 	.word	0xffffffff


	//   ....[83]....
        /*06c0*/ 	.word	0xffffffff


	//   ....[84]....
        /*06c4*/ 	.word	0xffffffff


	//   ....[85]....
        /*06c8*/ 	.word	0xffffffff


	//   ....[86]....
        /*06cc*/ 	.word	0xffffffff


	//   ....[87]....
        /*06d0*/ 	.word	0xffffffff


	//   ....[88]....
        /*06d4*/ 	.word	0xffffffff


	//   ....[89]....
        /*06d8*/ 	.word	0xffffffff


	//   ....[90]....
        /*06dc*/ 	.word	0xffffffff


	//   ....[91]....
        /*06e0*/ 	.word	0xffffffff


	//   ....[92]....
        /*06e4*/ 	.word	0xffffffff


	//   ....[93]....
        /*06e8*/ 	.word	0xffffffff


	//   ....[94]....
        /*06ec*/ 	.word	0xffffffff


	//   ....[95]....
        /*06f0*/ 	.word	0xffffffff


	//   ....[96]....
        /*06f4*/ 	.word	0xffffffff


	//   ....[97]....
        /*06f8*/ 	.word	0xffffffff


	//   ....[98]....
        /*06fc*/ 	.word	0xffffffff


	//   ....[99]....
        /*0700*/ 	.word	0xffffffff


	//   ....[100]....
        /*0704*/ 	.word	0xffffffff


	//   ....[101]....
        /*0708*/ 	.word	0xffffffff


	//   ....[102]....
        /*070c*/ 	.word	0xffffffff


	//   ....[103]....
        /*0710*/ 	.word	0xffffffff


	//   ....[104]....
        /*0714*/ 	.word	0xffffffff


	//   ....[105]....
        /*0718*/ 	.word	0xffffffff


	//   ....[106]....
        /*071c*/ 	.word	0xffffffff


	//   ....[107]....
        /*0720*/ 	.word	0xffffffff


	//   ....[108]....
        /*0724*/ 	.word	0xffffffff


	//   ....[109]....
        /*0728*/ 	.word	0xffffffff


	//   ....[110]....
        /*072c*/ 	.word	0xffffffff


	//   ....[111]....
        /*0730*/ 	.word	0xffffffff


	//   ....[112]....
        /*0734*/ 	.word	0xffffffff


	//   ....[113]....
        /*0738*/ 	.word	0xffffffff


	//   ....[114]....
        /*073c*/ 	.word	0xffffffff


	//   ....[115]....
        /*0740*/ 	.word	0xffffffff


	//   ....[116]....
        /*0744*/ 	.word	0xffffffff


	//   ....[117]....
        /*0748*/ 	.word	0xffffffff


	//   ....[118]....
        /*074c*/ 	.word	0xffffffff


	//   ....[119]....
        /*0750*/ 	.word	0xffffffff


	//   ....[120]....
        /*0754*/ 	.word	0xffffffff


	//   ....[121]....
        /*0758*/ 	.word	0xffffffff


	//   ....[122]....
        /*075c*/ 	.word	0xffffffff


	//   ....[123]....
        /*0760*/ 	.word	0xffffffff


	//   ....[124]....
        /*0764*/ 	.word	0xffffffff


	//   ....[125]....
        /*0768*/ 	.word	0xffffffff


	//   ....[126]....
        /*076c*/ 	.word	0xffffffff


	//   ....[127]....
        /*0770*/ 	.word	0xffffffff


	//   ....[128]....
        /*0774*/ 	.word	0xffffffff


	//   ....[129]....
        /*0778*/ 	.word	0xffffffff


	//   ....[130]....
        /*077c*/ 	.word	0xffffffff


	//   ....[131]....
        /*0780*/ 	.word	0xffffffff


	//   ....[132]....
        /*0784*/ 	.word	0xffffffff


	//   ....[133]....
        /*0788*/ 	.word	0xffffffff


	//   ....[134]....
        /*078c*/ 	.word	0xffffffff


	//   ....[135]....
        /*0790*/ 	.word	0xffffffff


	//   ....[136]....
        /*0794*/ 	.word	0xffffffff


	//   ....[137]....
        /*0798*/ 	.word	0xffffffff


	//   ....[138]....
        /*079c*/ 	.word	0xffffffff


	//----- nvinfo : EIATTR_COOP_GROUP_INSTR_OFFSETS
	.align		4
.L_700:
        /*07a0*/ 	.byte	0x04, 0x28
        /*07a2*/ 	.short	(.L_702 - .L_701)


	//   ....[0]....
.L_701:
        /*07a4*/ 	.word	0x00000050


	//   ....[1]....
        /*07a8*/ 	.word	0x00000200


	//   ....[2]....
        /*07ac*/ 	.word	0x00000230


	//   ....[3]....
        /*07b0*/ 	.word	0x00000260


	//   ....[4]....
        /*07b4*/ 	.word	0x00000290


	//   ....[5]....
        /*07b8*/ 	.word	0x000002c0


	//   ....[6]....
        /*07bc*/ 	.word	0x000002f0


	//   ....[7]....
        /*07c0*/ 	.word	0x00000450


	//   ....[8]....
        /*07c4*/ 	.word	0x00000490


	//   ....[9]....
        /*07c8*/ 	.word	0x000004c0


	//   ....[10]....
        /*07cc*/ 	.word	0x000004f0


	//   ....[11]....
        /*07d0*/ 	.word	0x00000520


	//   ....[12]....
        /*07d4*/ 	.word	0x00000550


	//   ....[13]....
        /*07d8*/ 	.word	0x000005e0


	//   ....[14]....
        /*07dc*/ 	.word	0x00000630


	//   ....[15]....
        /*07e0*/ 	.word	0x00000650


	//   ....[16]....
        /*07e4*/ 	.word	0x000006b0


	//   ....[17]....
        /*07e8*/ 	.word	0x00002600


	//   ....[18]....
        /*07ec*/ 	.word	0x00002640


	//   ....[19]....
        /*07f0*/ 	.word	0x00002660


	//   ....[20]....
        /*07f4*/ 	.word	0x000026f0


	//   ....[21]....
        /*07f8*/ 	.word	0x00002860


	//   ....[22]....
        /*07fc*/ 	.word	0x00002880


	//   ....[23]....
        /*0800*/ 	.word	0x000028a0


	//   ....[24]....
        /*0804*/ 	.word	0x000028c0


	//   ....[25]....
        /*0808*/ 	.word	0x00004200


	//   ....[26]....
        /*080c*/ 	.word	0x00004210


	//   ....[27]....
        /*0810*/ 	.word	0x00004c90


	//   ....[28]....
        /*0814*/ 	.word	0x00004d50


	//   ....[29]....
        /*0818*/ 	.word	0x00004d60


	//   ....[30]....
        /*081c*/ 	.word	0x00004d90


	//   ....[31]....
        /*0820*/ 	.word	0x00007a00


	//   ....[32]....
        /*0824*/ 	.word	0x00007a30


	//   ....[33]....
        /*0828*/ 	.word	0x00008450


	//   ....[34]....
        /*082c*/ 	.word	0x00008550


	//   ....[35]....
        /*0830*/ 	.word	0x00008570


	//   ....[36]....
        /*0834*/ 	.word	0x000085d0


	//   ....[37]....
        /*0838*/ 	.word	0x0000b940


	//   ....[38]....
        /*083c*/ 	.word	0x0000b960


	//   ....[39]....
        /*0840*/ 	.word	0x0000b980


	//   ....[40]....
        /*0844*/ 	.word	0x0000b9a0


	//   ....[41]....
        /*0848*/ 	.word	0x0000d560


	//   ....[42]....
        /*084c*/ 	.word	0x0000d5b0


	//   ....[43]....
        /*0850*/ 	.word	0x0000d5d0


	//   ....[44]....
        /*0854*/ 	.word	0x0000d5f0


	//   ....[45]....
        /*0858*/ 	.word	0x0000e6b0


	//   ....[46]....
        /*085c*/ 	.word	0x0000e6c0


	//   ....[47]....
        /*0860*/ 	.word	0x0000e6e0


	//   ....[48]....
        /*0864*/ 	.word	0x0000e700


	//   ....[49]....
        /*0868*/ 	.word	0x0000eac0


	//   ....[50]....
        /*086c*/ 	.word	0x0000eae0


	//   ....[51]....
        /*0870*/ 	.word	0x0000ebe0


	//   ....[52]....
        /*0874*/ 	.word	0x0000ebf0


	//   ....[53]....
        /*0878*/ 	.word	0x0000ed00


	//   ....[54]....
        /*087c*/ 	.word	0x0000ed20


	//   ....[55]....
        /*0880*/ 	.word	0x0000ee30


	//   ....[56]....
        /*0884*/ 	.word	0x0000ee40


	//   ....[57]....
        /*0888*/ 	.word	0x0000f150


	//   ....[58]....
        /*088c*/ 	.word	0x0000f170


	//   ....[59]....
        /*0890*/ 	.word	0x0000f7c0


	//   ....[60]....
        /*0894*/ 	.word	0x0000f7d0


	//   ....[61]....
        /*0898*/ 	.word	0x00010420


	//   ....[62]....
        /*089c*/ 	.word	0x00010440


	//   ....[63]....
        /*08a0*/ 	.word	0x00010550


	//   ....[64]....
        /*08a4*/ 	.word	0x00010560


	//   ....[65]....
        /*08a8*/ 	.word	0x00010670


	//   ....[66]....
        /*08ac*/ 	.word	0x00010690


	//   ....[67]....
        /*08b0*/ 	.word	0x000107a0


	//   ....[68]....
        /*08b4*/ 	.word	0x000107b0


	//   ....[69]....
        /*08b8*/ 	.word	0x00010980


	//   ....[70]....
        /*08bc*/ 	.word	0x000109a0


	//   ....[71]....
        /*08c0*/ 	.word	0x00010ad0


	//   ....[72]....
        /*08c4*/ 	.word	0x00010b10


	//   ....[73]....
        /*08c8*/ 	.word	0x00010b40


	//   ....[74]....
        /*08cc*/ 	.word	0x00010b70


	//   ....[75]....
        /*08d0*/ 	.word	0x00010ba0


	//   ....[76]....
        /*08d4*/ 	.word	0x00010bd0


	//   ....[77]....
        /*08d8*/ 	.word	0x00010d30


	//   ....[78]....
        /*08dc*/ 	.word	0x00010d70


	//   ....[79]....
        /*08e0*/ 	.word	0x00010da0


	//   ....[80]....
        /*08e4*/ 	.word	0x00010dd0


	//   ....[81]....
        /*08e8*/ 	.word	0x00010e00


	//   ....[82]....
        /*08ec*/ 	.word	0x00010e30


	//   ....[83]....
        /*08f0*/ 	.word	0x00010ec0


	//   ....[84]....
        /*08f4*/ 	.word	0x00010f20


	//   ....[85]....
        /*08f8*/ 	.word	0x00010f30


	//   ....[86]....
        /*08fc*/ 	.word	0x00010f90


	//   ....[87]....
        /*0900*/ 	.word	0x00011a00


	//   ....[88]....
        /*0904*/ 	.word	0x00011a60


	//   ....[89]....
        /*0908*/ 	.word	0x00011ab0


	//   ....[90]....
        /*090c*/ 	.word	0x00011b00


	//   ....[91]....
        /*0910*/ 	.word	0x00011b50


	//   ....[92]....
        /*0914*/ 	.word	0x00011bc0


	//   ....[93]....
        /*0918*/ 	.word	0x00011c00


	//   ....[94]....
        /*091c*/ 	.word	0x00011c70


	//   ....[95]....
        /*0920*/ 	.word	0x00011ce0


	//   ....[96]....
        /*0924*/ 	.word	0x00011d40


	//   ....[97]....
        /*0928*/ 	.word	0x00011da0


	//   ....[98]....
        /*092c*/ 	.word	0x00011e00


	//   ....[99]....
        /*0930*/ 	.word	0x00011e50


	//   ....[100]....
        /*0934*/ 	.word	0x00011eb0


	//   ....[101]....
        /*0938*/ 	.word	0x00011f20


	//   ....[102]....
        /*093c*/ 	.word	0x00011f90


	//   ....[103]....
        /*0940*/ 	.word	0x00011ff0


	//   ....[104]....
        /*0944*/ 	.word	0x00012050


	//   ....[105]....
        /*0948*/ 	.word	0x000120b0


	//   ....[106]....
        /*094c*/ 	.word	0x00012120


	//   ....[107]....
        /*0950*/ 	.word	0x00012180


	//   ....[108]....
        /*0954*/ 	.word	0x000121e0


	//   ....[109]....
        /*0958*/ 	.word	0x00012240


	//   ....[110]....
        /*095c*/ 	.word	0x000122b0


	//   ....[111]....
        /*0960*/ 	.word	0x00012310


	//   ....[112]....
        /*0964*/ 	.word	0x00012370


	//   ....[113]....
        /*0968*/ 	.word	0x000123d0


	//   ....[114]....
        /*096c*/ 	.word	0x00012440


	//   ....[115]....
        /*0970*/ 	.word	0x000124a0


	//   ....[116]....
        /*0974*/ 	.word	0x00012500


	//   ....[117]....
        /*0978*/ 	.word	0x00012560


	//   ....[118]....
        /*097c*/ 	.word	0x000125d0


	//   ....[119]....
        /*0980*/ 	.word	0x00012630


	//   ....[120]....
        /*0984*/ 	.word	0x00012690


	//   ....[121]....
        /*0988*/ 	.word	0x000126f0


	//   ....[122]....
        /*098c*/ 	.word	0x00012760


	//   ....[123]....
        /*0990*/ 	.word	0x000127b0


	//   ....[124]....
        /*0994*/ 	.word	0x000127f0


	//   ....[125]....
        /*0998*/ 	.word	0x00012840


	//   ....[126]....
        /*099c*/ 	.word	0x00012890


	//   ....[127]....
        /*09a0*/ 	.word	0x000128e0


	//   ....[128]....
        /*09a4*/ 	.word	0x00012950


	//   ....[129]....
        /*09a8*/ 	.word	0x00012990


	//   ....[130]....
        /*09ac*/ 	.word	0x000129e0


	//   ....[131]....
        /*09b0*/ 	.word	0x00012a30


	//   ....[132]....
        /*09b4*/ 	.word	0x00012a80


	//   ....[133]....
        /*09b8*/ 	.word	0x00012ad0


	//   ....[134]....
        /*09bc*/ 	.word	0x00012b40


	//   ....[135]....
        /*09c0*/ 	.word	0x00012b80


	//   ....[136]....
        /*09c4*/ 	.word	0x00012bf0


	//   ....[137]....
        /*09c8*/ 	.word	0x00012c50


	//   ....[138]....
        /*09cc*/ 	.word	0x00012cb0


	//----- nvinfo : EIATTR_EXIT_INSTR_OFFSETS
	.align		4
.L_702:
        /*09d0*/ 	.byte	0x04, 0x1c
        /*09d2*/ 	.short	(.L_704 - .L_703)


	//   ....[0]....
.L_703:
        /*09d4*/ 	.word	0x000010d0


	//   ....[1]....
        /*09d8*/ 	.word	0x000119c0


	//----- nvinfo : EIATTR_MAX_THREADS
	.align		4
.L_704:
        /*09dc*/ 	.byte	0x04, 0x05
        /*09de*/ 	.short	(.L_706 - .L_705)
.L_705:
        /*09e0*/ 	.word	0x00000100
        /*09e4*/ 	.word	0x00000001
        /*09e8*/ 	.word	0x00000001


	//----- nvinfo : EIATTR_CRS_STACK_SIZE
	.align		4
.L_706:
        /*09ec*/ 	.byte	0x04, 0x1e
        /*09ee*/ 	.short	(.L_708 - .L_707)
.L_707:
        /*09f0*/ 	.word	0x00000000
.L_708:


//--------------------- .nv.info._ZN7cutlass13device_kernelIN5flash19enable_sm80_to_sm89INS1_16FlashAttnFwdSm80INS1_25CollectiveMainloopFwdSm80ILi8ELi1ELb1EN4cute5tupleIJNS5_1CILi128EEENS7_ILi112EEES8_EEELi128ENS_10bfloat16_tEfNS_4arch4Sm80ELb1ELb0ELb0ELb1ELb0ELb1ELb1ELb1EEENS1_21CollectiveEpilogueFwdINS6_IJS8_S8_S9_EEENS6_IJNS7_ILi1EEESH_SH_EEESB_SD_Li256ELb1ELb1ELb1ELb0EEENS1_36VarlenDynamicPersistentTileSchedulerILi128ELi112ELi256ELi256ELb1ELb1ELb0ELb1ELb1ELb1EEEEEEEEEvNT_6ParamsE --------------------------
	.section	.nv.info._ZN7cutlass13device_kernelIN5flash19enable_sm80_to_sm89INS1_16FlashAttnFwdSm80INS1_25CollectiveMainloopFwdSm80ILi8ELi1ELb1EN4cute5tupleIJNS5_1CILi128EEENS7_ILi112EEES8_EEELi128ENS_10bfloat16_tEfNS_4arch4Sm80ELb1ELb0ELb0ELb1ELb0ELb1ELb1ELb1EEENS1_21CollectiveEpilogueFwdINS6_IJS8_S8_S9_EEENS6_IJNS7_ILi1EEESH_SH_EEESB_SD_Li256ELb1ELb1ELb1ELb0EEENS1_36VarlenDynamicPersistentTileSchedulerILi128ELi112ELi256ELi256ELb1ELb1ELb0ELb1ELb1ELb1EEEEEEEEEvNT_6ParamsE,"",@"SHT_CUDA_INFO"
	.sectionflags	@""
	.align	4


	//----- nvinfo : EIATTR_CUDA_API_VERSION
	.align		4
        /*0000*/ 	.byte	0x04, 0x37
        /*0002*/ 	.short	(.L_710 - .L_709)
.L_709:
        /*0004*/ 	.word	0x00000082


	//----- nvinfo : EIATTR_SW2861232_WAR
	.align		4
.L_710:
        /*0008*/ 	.byte	0x01, 0x35
	.zero		2


	//----- nvinfo : EIATTR_PARAM_CBANK
	.align		4
        /*000c*/ 	.byte	0x04, 0x0a
        /*000e*/ 	.short	(.L_712 - .L_711)
	.align		4
.L_711:
        /*0010*/ 	.word	index@(.nv.constant0._ZN7cutlass13device_kernelIN5flash19enable_sm80_to_sm89INS1_16FlashAttnFwdSm80INS1_25CollectiveMainloopFwdSm80ILi8ELi1ELb1EN4cute5tupleIJNS5_1CILi128EEENS7_ILi112EEES8_EEELi128ENS_10bfloat16_tEfNS_4arch4Sm80ELb1ELb0ELb0ELb1ELb0ELb1ELb1ELb1EEENS1_21CollectiveEpilogueFwdINS6_IJS8_S8_S9_EEENS6_IJNS7_ILi1EEESH_SH_EEESB_SD_Li256ELb1ELb1ELb1ELb0EEENS1_36VarlenDynamicPersistentTileSchedulerILi128ELi112ELi256ELi256ELb1ELb1ELb0ELb1ELb1ELb1EEEEEEEEEvNT_6ParamsE)
        /*0014*/ 	.short	0x0160
        /*0016*/ 	.short	0x0438


	//----- nvinfo : EIATTR_CBANK_PARAM_SIZE
	.align		4
.L_712:
        /*0018*/ 	.byte	0x03, 0x19
        /*001a*/ 	.short	0x0438


	//----- nvinfo : EIATTR_KPARAM_INFO
	.align		4
        /*001c*/ 	.byte	0x04, 0x17
        /*001e*/ 	.short	(.L_714 - .L_713)
.L_713:
        /*0020*/ 	.word	0x00000000
        /*0024*/ 	.short	0x0000
        /*0026*/ 	.short	0x0000
        /*0028*/ 	.byte	0x00, 0xf0, 0xe1, 0x10


	//----- nvinfo : EIATTR_MAXREG_COUNT
	.align		4
.L_714:
        /*002c*/ 	.byte	0x03, 0x1b
        /*002e*/ 	.short	0x00ff


	//----- nvinfo : EIATTR_NUM_BARRIERS
	.align		4
        /*0030*/ 	.byte	0x02, 0x4c
        /*0032*/ 	.byte	0x06
	.zero		1


	//----- nvinfo : EIATTR_ANNOTATIONS
	.align		4
        /*0034*/ 	.byte	0x04, 0x55
        /*0036*/ 	.short	(.L_716 - .L_715)


	//   ....[0]....
.L_715:
        /* <DEDUP_REMOVED lines=71> */


	//----- nvinfo : EIATTR_MERCURY_ISA_VERSION
	.align		4
.L_716:
        /*0490*/ 	.byte	0x03, 0x5f
        /*0492*/ 	.short	0x0000


	//----- nvinfo : EIATTR_INT_WARP_WIDE_INSTR_OFFSETS
	.align		4
        /*0494*/ 	.byte	0x04, 0x31
        /*0496*/ 	.short	(.L_718 - .L_717)


	//   ....[0]....
.L_717:
        /*0498*/ 	.word	0x0001a320


	//   ....[1]....
        /*049c*/ 	.word	0x0001a3a0


	//----- nvinfo : EIATTR_COOP_GROUP_MASK_REGIDS
	.align		4
.L_718:
        /*04a0*/ 	.byte	0x04, 0x29
        /*04a2*/ 	.short	(.L_720 - .L_719)


	//   ....[0]....
.L_719:
        /*04a4*/ 	.word	0xffffffff


	//   ....[1]....
        /*04a8*/ 	.word	0xffffffff


	//   ....[2]....
        /*04ac*/ 	.word	0xffffffff


	//   ....[3]....
        /*04b0*/ 	.word	0xffffffff


	//   ....[4]....
        /*04b4*/ 	.word	0xffffffff


	//   ....[5]....
        /*04b8*/ 	.word	0xffffffff


	//   ....[6]....
        /*04bc*/ 	.word	0xffffffff


	//   ....[7]....
        /*04c0*/ 	.word	0xffffffff


	//   ....[8]....
        /*04c4*/ 	.word	0xffffffff


	//   ....[9]....
        /*04c8*/ 	.word	0xffffffff


	//   ....[10]....
        /*04cc*/ 	.word	0xffffffff


	//   ....[11]....
        /*04d0*/ 	.word	0xffffffff


	//   ....[12]....
        /*04d4*/ 	.word	0xffffffff


	//   ....[13]....
        /*04d8*/ 	.word	0xffffffff


	//   ....[14]....
        /*04dc*/ 	.word	0xffffffff


	//   ....[15]....
        /*04e0*/ 	.word	0xffffffff


	//   ....[16]....
        /*04e4*/ 	.word	0xffffffff


	//   ....[17]....
        /*04e8*/ 	.word	0xffffffff


	//   ....[18]....
        /*04ec*/ 	.word	0xffffffff


	//   ....[19]....
        /*04f0*/ 	.word	0xffffffff


	//   ....[20]....
        /*04f4*/ 	.word	0xffffffff


	//   ....[21]....
        /*04f8*/ 	.word	0xffffffff


	//   ....[22]....
        /*04fc*/ 	.word	0xffffffff


	//   ....[23]....
        /*0500*/ 	.word	0xffffffff


	//   ....[24]....
        /*0504*/ 	.word	0xffffffff


	//   ....[25]....
        /*0508*/ 	.word	0xffffffff


	//   ....[26]....
        /*050c*/ 	.word	0xffffffff


	//   ....[27]....
        /*0510*/ 	.word	0xffffffff


	//   ....[28]....
        /*0514*/ 	.word	0xffffffff


	//   ....[29]....
        /*0518*/ 	.word	0xffffffff


	//   ....[30]....
        /*051c*/ 	.word	0xffffffff


	//   ....[31]....
        /*0520*/ 	.word	0xffffffff


	//   ....[32]....
        /*0524*/ 	.word	0xffffffff


	//   ....[33]....
        /*0528*/ 	.word	0xffffffff


	//   ....[34]....
        /*052c*/ 	.word	0xffffffff


	//   ....[35]....
        /*0530*/ 	.word	0xffffffff


	//   ....[36]....
        /*0534*/ 	.word	0xffffffff


	//   ....[37]....
        /*0538*/ 	.word	0xffffffff


	//   ....[38]....
        /*053c*/ 	.word	0xffffffff


	//   ....[39]....
        /*0540*/ 	.word	0xffffffff


	//   ....[40]....
        /*0544*/ 	.word	0xffffffff


	//   ....[41]....
        /*0548*/ 	.word	0xffffffff


	//   ....[42]....
        /*054c*/ 	.word	0xffffffff


	//   ....[43]....
        /*0550*/ 	.word	0xffffffff


	//   ....[44]....
        /*0554*/ 	.word	0xffffffff


	//   ....[45]....
        /*0558*/ 	.word	0xffffffff


	//   ....[46]....
        /*055c*/ 	.word	0xffffffff


	//   ....[47]....
        /*0560*/ 	.word	0xffffffff


	//   ....[48]....
        /*0564*/ 	.word	0xffffffff


	//   ....[49]....
        /*0568*/ 	.word	0xffffffff


	//   ....[50]....
        /*056c*/ 	.word	0xffffffff


	//   ....[51]....
        /*0570*/ 	.word	0xffffffff


	//   ....[52]....
        /*0574*/ 	.word	0xffffffff


	//   ....[53]....
        /*0578*/ 	.word	0xffffffff


	//   ....[54]....
        /*057c*/ 	.word	0xffffffff


	//   ....[55]....
        /*0580*/ 	.word	0xffffffff


	//   ....[56]....
        /*0584*/ 	.word	0xffffffff


	//   ....[57]....
        /*0588*/ 	.word	0xffffffff


	//   ....[58]....
        /*058c*/ 	.word	0xffffffff


	//   ....[59]....
        /*0590*/ 	.word	0xffffffff


	//   ....[60]....
        /*0594*/ 	.word	0xffffffff


	//   ....[61]....
        /*0598*/ 	.word	0xffffffff


	//   ....[62]....
        /*059c*/ 	.word	0xffffffff


	//   ....[63]....
        /*05a0*/ 	.word	0xffffffff


	//   ....[64]....
        /*05a4*/ 	.word	0xffffffff


	//   ....[65]....
        /*05a8*/ 	.word	0xffffffff


	//   ....[66]....
        /*05ac*/ 	.word	0xffffffff


	//   ....[67]....
        /*05b0*/ 	.word	0xffffffff


	//   ....[68]....
        /*05b4*/ 	.word	0xffffffff


	//   ....[69]....
        /*05b8*/ 	.word	0xffffffff


	//   ....[70]....
        /*05bc*/ 	.word	0xffffffff


	//   ....[71]....
        /*05c0*/ 	.word	0xffffffff


	//   ....[72]....
        /*05c4*/ 	.word	0xffffffff


	//   ....[73]....
        /*05c8*/ 	.word	0xffffffff


	//   ....[74]....
        /*05cc*/ 	.word	0xffffffff


	//   ....[75]....
        /*05d0*/ 	.word	0xffffffff


	//   ....[76]....
        /*05d4*/ 	.word	0xffffffff


	//   ....[77]....
        /*05d8*/ 	.word	0xffffffff


	//   ....[78]....
        /*05dc*/ 	.word	0xffffffff


	//   ....[79]....
        /*05e0*/ 	.word	0xffffffff


	//   ....[80]....
        /*05e4*/ 	.word	0xffffffff


	//   ....[81]....
        /*05e8*/ 	.word	0xffffffff


	//   ....[82]....
        /*05ec*/ 	.word	0xffffffff


	//   ....[83]....
        /*05f0*/ 	.word	0xffffffff


	//   ....[84]....
        /*05f4*/ 	.word	0xffffffff


	//   ....[85]....
        /*05f8*/ 	.word	0xffffffff


	//   ....[86]....
        /*05fc*/ 	.word	0xffffffff


	//   ....[87]....
        /*0600*/ 	.word	0xffffffff


	//   ....[88]....
        /*0604*/ 	.word	0xffffffff


	//   ....[89]....
        /*0608*/ 	.word	0xffffffff


	//   ....[90]....
        /*060c*/ 	.word	0xffffffff


	//   ....[91]....
        /*0610*/ 	.word	0xffffffff


	//   ....[92]....
        /*0614*/ 	.word	0xffffffff


	//   ....[93]....
        /*0618*/ 	.word	0xffffffff


	//   ....[94]....
        /*061c*/ 	.word	0xffffffff


	//   ....[95]....
        /*0620*/ 	.word	0xffffffff


	//   ....[96]....
        /*0624*/ 	.word	0xffffffff


	//   ....[97]....
        /*0628*/ 	.word	0xffffffff


	//   ....[98]....
        /*062c*/ 	.word	0xffffffff


	//   ....[99]....
        /*0630*/ 	.word	0xffffffff


	//   ....[100]....
        /*0634*/ 	.word	0xffffffff


	//   ....[101]....
        /*0638*/ 	.word	0xffffffff


	//   ....[102]....
        /*063c*/ 	.word	0xffffffff


	//   ....[103]....
        /*0640*/ 	.word	0xffffffff


	//   ....[104]....
        /*0644*/ 	.word	0xffffffff


	//   ....[105]....
        /*0648*/ 	.word	0xffffffff


	//   ....[106]....
        /*064c*/ 	.word	0xffffffff


	//   ....[107]....
        /*0650*/ 	.word	0xffffffff


	//   ....[108]....
        /*0654*/ 	.word	0xffffffff


	//   ....[109]....
        /*0658*/ 	.word	0xffffffff


	//   ....[110]....
        /*065c*/ 	.word	0xffffffff


	//   ....[111]....
        /*0660*/ 	.word	0xffffffff


	//   ....[112]....
        /*0664*/ 	.word	0xffffffff


	//   ....[113]....
        /*0668*/ 	.word	0xffffffff


	//   ....[114]....
        /*066c*/ 	.word	0xffffffff


	//   ....[115]....
        /*0670*/ 	.word	0xffffffff


	//   ....[116]....
        /*0674*/ 	.word	0xffffffff


	//   ....[117]....
        /*0678*/ 	.word	0xffffffff


	//   ....[118]....
        /*067c*/ 	.word	0xffffffff


	//   ....[119]....
        /*0680*/ 	.word	0xffffffff


	//   ....[120]....
        /*0684*/ 	.word	0xffffffff


	//   ....[121]....
        /*0688*/ 	.word	0xffffffff


	//   ....[122]....
        /*068c*/ 	.word	0xffffffff


	//   ....[123]....
        /*0690*/ 	.word	0xffffffff


	//   ....[124]....
        /*0694*/ 	.word	0xffffffff


	//   ....[125]....
        /*0698*/ 	.word	0xffffffff


	//   ....[126]....
        /*069c*/ 	.word	0xffffffff


	//   ....[127]....
        /*06a0*/ 	.word	0xffffffff


	//   ....[128]....
        /*06a4*/ 	.word	0xffffffff


	//   ....[129]....
        /*06a8*/ 	.word	0xffffffff


	//   ....[130]....
        /*06ac*/ 	.word	0xffffffff


	//   ....[131]....
        /*06b0*/ 	.word	0xffffffff


	//   ....[132]....
        /*06b4*/ 	.word	0xffffffff


	//   ....[133]....
        /*06b8*/ 	.word	0xffffffff


	//   ....[134]....
        /*06bc*/ 	.word	0xffffffff


	//   ....[135]....
        /*06c0*/ 	.word	0xffffffff


	//   ....[136]....
        /*06c4*/ 	.word	0xffffffff


	//   ....[137]....
        /*06c8*/ 	.word	0xffffffff


	//   ....[138]....
        /*06cc*/ 	.word	0xffffffff


	//   ....[139]....
        /*06d0*/ 	.word	0xffffffff


	//   ....[140]....
        /*06d4*/ 	.word	0xffffffff


	//   ....[141]....
        /*06d8*/ 	.word	0xffffffff


	//   ....[142]....
        /*06dc*/ 	.word	0xffffffff


	//   ....[143]....
        /*06e0*/ 	.word	0xffffffff


	//   ....[144]....
        /*06e4*/ 	.word	0xffffffff


	//   ....[145]....
        /*06e8*/ 	.word	0xffffffff


	//   ....[146]....
        /*06ec*/ 	.word	0xffffffff


	//   ....[147]....
        /*06f0*/ 	.word	0xffffffff


	//   ....[148]....
        /*06f4*/ 	.word	0xffffffff


	//   ....[149]....
        /*06f8*/ 	.word	0xffffffff


	//   ....[150]....
        /*06fc*/ 	.word	0xffffffff


	//   ....[151]....
        /*0700*/ 	.word	0xffffffff


	//   ....[152]....
        /*0704*/ 	.word	0xffffffff


	//   ....[153]....
        /*0708*/ 	.word	0xffffffff


	//   ....[154]....
        /*070c*/ 	.word	0xffffffff


	//   ....[155]....
        /*0710*/ 	.word	0xffffffff


	//   ....[156]....
        /*0714*/ 	.word	0xffffffff


	//   ....[157]....
        /*0718*/ 	.word	0xffffffff


	//   ....[158]....
        /*071c*/ 	.word	0xffffffff


	//   ....[159]....
        /*0720*/ 	.word	0xffffffff


	//   ....[160]....
        /*0724*/ 	.word	0xffffffff


	//   ....[161]....
        /*0728*/ 	.word	0xffffffff


	//   ....[162]....
        /*072c*/ 	.word	0xffffffff


	//   ....[163]....
        /*0730*/ 	.word	0xffffffff


	//   ....[164]....
        /*0734*/ 	.word	0xffffffff


	//   ....[165]....
        /*0738*/ 	.word	0xffffffff


	//   ....[166]....
        /*073c*/ 	.word	0xffffffff


	//   ....[167]....
        /*0740*/ 	.word	0xffffffff


	//   ....[168]....
        /*0744*/ 	.word	0xffffffff


	//   ....[169]....
        /*0748*/ 	.word	0xffffffff


	//   ....[170]....
        /*074c*/ 	.word	0xffffffff


	//----- nvinfo : EIATTR_COOP_GROUP_INSTR_OFFSETS
	.align		4
.L_720:
        /*0750*/ 	.byte	0x04, 0x28
        /*0752*/ 	.short	(.L_722 - .L_721)


	//   ....[0]....
.L_721:
        /*0754*/ 	.word	0x00000050


	//   ....[1]....
        /*0758*/ 	.word	0x00000200


	//   ....[2]....
        /*075c*/ 	.word	0x00000230


	//   ....[3]....
        /*0760*/ 	.word	0x00000260


	//   ....[4]....
        /*0764*/ 	.word	0x00000290


	//   ....[5]....
        /*0768*/ 	.word	0x000002c0


	//   ....[6]....
        /*076c*/ 	.word	0x000002f0


	//   ....[7]....
        /*0770*/ 	.word	0x00000450


	//   ....[8]....
        /*0774*/ 	.word	0x00000490


	//   ....[9]....
        /*0778*/ 	.word	0x000004c0


	//   ....[10]....
        /*077c*/ 	.word	0x000004f0


	//   ....[11]....
        /*0780*/ 	.word	0x00000520


	//   ....[12]....
        /*0784*/ 	.word	0x00000550


	//   ....[13]....
        /*0788*/ 	.word	0x000005e0


	//   ....[14]....
        /*078c*/ 	.word	0x00000630


	//   ....[15]....
        /*0790*/ 	.word	0x00000650


	//   ....[16]....
        /*0794*/ 	.word	0x000006b0


	//   ....[17]....
        /*0798*/ 	.word	0x0000a190


	//   ....[18]....
        /*079c*/ 	.word	0x0000a1b0


	//   ....[19]....
        /*07a0*/ 	.word	0x0000a210


	//   ....[20]....
        /*07a4*/ 	.word	0x0000a230


	//   ....[21]....
        /*07a8*/ 	.word	0x0000a2a0


	//   ....[22]....
        /*07ac*/ 	.word	0x0000a2c0


	//   ....[23]....
        /*07b0*/ 	.word	0x0000a310


	//   ....[24]....
        /*07b4*/ 	.word	0x0000a330


	//   ....[25]....
        /*07b8*/ 	.word	0x0000a7b0


	//   ....[26]....
        /*07bc*/ 	.word	0x0000a800


	//   ....[27]....
        /*07c0*/ 	.word	0x0000a820


	//   ....[28]....
        /*07c4*/ 	.word	0x0000a830


	//   ....[29]....
        /*07c8*/ 	.word	0x0000aa00


	//   ....[30]....
        /*07cc*/ 	.word	0x0000aa90


	//   ....[31]....
        /*07d0*/ 	.word	0x0000aad0


	//   ....[32]....
        /*07d4*/ 	.word	0x0000ab00


	//   ....[33]....
        /*07d8*/ 	.word	0x0000acd0


	//   ....[34]....
        /*07dc*/ 	.word	0x0000ad60


	//   ....[35]....
        /*07e0*/ 	.word	0x0000ada0


	//   ....[36]....
        /*07e4*/ 	.word	0x0000ade0


	//   ....[37]....
        /*07e8*/ 	.word	0x0000afc0


	//   ....[38]....
        /*07ec*/ 	.word	0x0000b050


	//   ....[39]....
        /*07f0*/ 	.word	0x0000b090


	//   ....[40]....
        /*07f4*/ 	.word	0x0000b0a0


	//   ....[41]....
        /*07f8*/ 	.word	0x0000ceb0


	//   ....[42]....
        /*07fc*/ 	.word	0x0000cf00


	//   ....[43]....
        /*0800*/ 	.word	0x0000cf30


	//   ....[44]....
        /*0804*/ 	.word	0x0000cf70


	//   ....[45]....
        /*0808*/ 	.word	0x0000d000


	//   ....[46]....
        /*080c*/ 	.word	0x0000d020


	//   ....[47]....
        /*0810*/ 	.word	0x0000d040


	//   ....[48]....
        /*0814*/ 	.word	0x0000d060


	//   ....[49]....
        /*0818*/ 	.word	0x0000d240


	//   ....[50]....
        /*081c*/ 	.word	0x0000d280


	//   ....[51]....
        /*0820*/ 	.word	0x0000d2b0


	//   ....[52]....
        /*0824*/ 	.word	0x0000d2c0


	//   ....[53]....
        /*0828*/ 	.word	0x0000d3a0


	//   ....[54]....
        /*082c*/ 	.word	0x0000d3e0


	//   ....[55]....
        /*0830*/ 	.word	0x0000d3f0


	//   ....[56]....
        /*0834*/ 	.word	0x0000d410


	//   ....[57]....
        /*0838*/ 	.word	0x000109f0


	//   ....[58]....
        /*083c*/ 	.word	0x00010a00


	//   ....[59]....
        /*0840*/ 	.word	0x00011460


	//   ....[60]....
        /*0844*/ 	.word	0x00011530


	//   ....[61]....
        /*0848*/ 	.word	0x00011540


	//   ....[62]....
        /*084c*/ 	.word	0x00011570


	//   ....[63]....
        /*0850*/ 	.word	0x00014160


	//   ....[64]....
        /*0854*/ 	.word	0x00014190


	//   ....[65]....
        /*0858*/ 	.word	0x00014bb0


	//   ....[66]....
        /*085c*/ 	.word	0x00014ca0


	//   ....[67]....
        /*0860*/ 	.word	0x00014cd0


	//   ....[68]....
        /*0864*/ 	.word	0x00014d40


	//   ....[69]....
        /*0868*/ 	.word	0x000180a0


	//   ....[70]....
        /*086c*/ 	.word	0x000180c0


	//   ....[71]....
        /*0870*/ 	.word	0x000180e0


	//   ....[72]....
        /*0874*/ 	.word	0x00018100


	//   ....[73]....
        /*0878*/ 	.word	0x00019cd0


	//   ....[74]....
        /*087c*/ 	.word	0x00019d20


	//   ....[75]....
        /*0880*/ 	.word	0x00019d40


	//   ....[76]....
        /*0884*/ 	.word	0x00019d60


	//   ....[77]....
        /*0888*/ 	.word	0x0001afd0


	//   ....[78]....
        /*088c*/ 	.word	0x0001afe0


	//   ....[79]....
        /*0890*/ 	.word	0x0001b000


	//   ....[80]....
        /*0894*/ 	.word	0x0001b020


	//   ....[81]....
        /*0898*/ 	.word	0x0001b390


	//   ....[82]....
        /*089c*/ 	.word	0x0001b3b0


	//   ....[83]....
        /*08a0*/ 	.word	0x0001b490


	//   ....[84]....
        /*08a4*/ 	.word	0x0001b4a0


	//   ....[85]....
        /*08a8*/ 	.word	0x0001b590


	//   ....[86]....
        /*08ac*/ 	.word	0x0001b5b0


	//   ....[87]....
        /*08b0*/ 	.word	0x0001b6a0


	//   ....[88]....
        /*08b4*/ 	.word	0x0001b6b0


	//   ....[89]....
        /*08b8*/ 	.word	0x0001b9a0


	//   ....[90]....
        /*08bc*/ 	.word	0x0001b9c0


	//   ....[91]....
        /*08c0*/ 	.word	0x0001c010


	//   ....[92]....
        /*08c4*/ 	.word	0x0001c020


	//   ....[93]....
        /*08c8*/ 	.word	0x0001cc40


	//   ....[94]....
        /*08cc*/ 	.word	0x0001cc60


	//   ....[95]....
        /*08d0*/ 	.word	0x0001cd50


	//   ....[96]....
        /*08d4*/ 	.word	0x0001cd60


	//   ....[97]....
        /*08d8*/ 	.word	0x0001ce50


	//   ....[98]....
        /*08dc*/ 	.word	0x0001ce70


	//   ....[99]....
        /*08e0*/ 	.word	0x0001cf60


	//   ....[100]....
        /*08e4*/ 	.word	0x0001cf70


	//   ....[101]....
        /*08e8*/ 	.word	0x0001d120


	//   ....[102]....
        /*08ec*/ 	.word	0x0001d140


	//   ....[103]....
        /*08f0*/ 	.word	0x0001d270


	//   ....[104]....
        /*08f4*/ 	.word	0x0001d2b0


	//   ....[105]....
        /*08f8*/ 	.word	0x0001d2e0


	//   ....[106]....
        /*08fc*/ 	.word	0x0001d310


	//   ....[107]....
        /*0900*/ 	.word	0x0001d340


	//   ....[108]....
        /*0904*/ 	.word	0x0001d370


	//   ....[109]....
        /*0908*/ 	.word	0x0001d4d0


	//   ....[110]....
        /*090c*/ 	.word	0x0001d510


	//   ....[111]....
        /*0910*/ 	.word	0x0001d540


	//   ....[112]....
        /*0914*/ 	.word	0x0001d570


	//   ....[113]....
        /*0918*/ 	.word	0x0001d5a0


	//   ....[114]....
        /*091c*/ 	.word	0x0001d5d0


	//   ....[115]....
        /*0920*/ 	.word	0x0001d660


	//   ....[116]....
        /*0924*/ 	.word	0x0001d6c0


	//   ....[117]....
        /*0928*/ 	.word	0x0001d6d0


	//   ....[118]....
        /*092c*/ 	.word	0x0001d730


	//   ....[119]....
        /*0930*/ 	.word	0x0001e1a0


	//   ....[120]....
        /*0934*/ 	.word	0x0001e200


	//   ....[121]....
        /*0938*/ 	.word	0x0001e250


	//   ....[122]....
        /*093c*/ 	.word	0x0001e2a0


	//   ....[123]....
        /*0940*/ 	.word	0x0001e2f0


	//   ....[124]....
        /*0944*/ 	.word	0x0001e360


	//   ....[125]....
        /*0948*/ 	.word	0x0001e3a0


	//   ....[126]....
        /*094c*/ 	.word	0x0001e410


	//   ....[127]....
        /*0950*/ 	.word	0x0001e480


	//   ....[128]....
        /*0954*/ 	.word	0x0001e4e0


	//   ....[129]....
        /*0958*/ 	.word	0x0001e540


	//   ....[130]....
        /*095c*/ 	.word	0x0001e5a0


	//   ....[131]....
        /*0960*/ 	.word	0x0001e5f0


	//   ....[132]....
        /*0964*/ 	.word	0x0001e650


	//   ....[133]....
        /*0968*/ 	.word	0x0001e6c0


	//   ....[134]....
        /*096c*/ 	.word	0x0001e730


	//   ....[135]....
        /*0970*/ 	.word	0x0001e790


	//   ....[136]....
        /*0974*/ 	.word	0x0001e7f0


	//   ....[137]....
        /*0978*/ 	.word	0x0001e850


	//   ....[138]....
        /*097c*/ 	.word	0x0001e8c0


	//   ....[139]....
        /*0980*/ 	.word	0x0001e920


	//   ....[140]....
        /*0984*/ 	.word	0x0001e980


	//   ....[141]....
        /*0988*/ 	.word	0x0001e9e0


	//   ....[142]....
        /*098c*/ 	.word	0x0001ea50


	//   ....[143]....
        /*0990*/ 	.word	0x0001eab0


	//   ....[144]....
        /*0994*/ 	.word	0x0001eb10


	//   ....[145]....
        /*0998*/ 	.word	0x0001eb70


	//   ....[146]....
        /*099c*/ 	.word	0x0001ebe0


	//   ....[147]....
        /*09a0*/ 	.word	0x0001ec40


	//   ....[148]....
        /*09a4*/ 	.word	0x0001eca0


	//   ....[149]....
        /*09a8*/ 	.word	0x0001ed00


	//   ....[150]....
        /*09ac*/ 	.word	0x0001ed70


	//   ....[151]....
        /*09b0*/ 	.word	0x0001edd0


	//   ....[152]....
        /*09b4*/ 	.word	0x0001ee30


	//   ....[153]....
        /*09b8*/ 	.word	0x0001ee90


	//   ....[154]....
        /*09bc*/ 	.word	0x0001ef00


	//   ....[155]....
        /*09c0*/ 	.word	0x0001ef50


	//   ....[156]....
        /*09c4*/ 	.word	0x0001ef90


	//   ....[157]....
        /*09c8*/ 	.word	0x0001efe0


	//   ....[158]....
        /*09cc*/ 	.word	0x0001f030


	//   ....[159]....
        /*09d0*/ 	.word	0x0001f080


	//   ....[160]....
        /*09d4*/ 	.word	0x0001f0f0


	//   ....[161]....
        /*09d8*/ 	.word	0x0001f130


	//   ....[162]....
        /*09dc*/ 	.word	0x0001f180


	//   ....[163]....
        /*09e0*/ 	.word	0x0001f1d0


	//   ....[164]....
        /*09e4*/ 	.word	0x0001f220


	//   ....[165]....
        /*09e8*/ 	.word	0x0001f270


	//   ....[166]....
        /*09ec*/ 	.word	0x0001f2e0


	//   ....[167]....
        /*09f0*/ 	.word	0x0001f320


	//   ....[168]....
        /*09f4*/ 	.word	0x0001f390


	//   ....[169]....
        /*09f8*/ 	.word	0x0001f3f0


	//   ....[170]....
        /*09fc*/ 	.word	0x0001f450


	//----- nvinfo : EIATTR_EXIT_INSTR_OFFSETS
	.align		4
.L_722:
        /*0a00*/ 	.byte	0x04, 0x1c
        /*0a02*/ 	.short	(.L_724 - .L_723)


	//   ....[0]....
.L_723:
        /*0a04*/ 	.word	0x000010d0


	//   ....[1]....
        /*0a08*/ 	.word	0x0001e160


	//----- nvinfo : EIATTR_MAX_THREADS
	.align		4
.L_724:
        /*0a0c*/ 	.byte	0x04, 0x05
        /*0a0e*/ 	.short	(.L_726 - .L_725)
.L_725:
        /*0a10*/ 	.word	0x00000100
        /*0a14*/ 	.word	0x00000001
        /*0a18*/ 	.word	0x00000001


	//----- nvinfo : EIATTR_CRS_STACK_SIZE
	.align		4
.L_726:
        /*0a1c*/ 	.byte	0x04, 0x1e
        /*0a1e*/ 	.short	(.L_728 - .L_727)
.L_727:
        /*0a20*/ 	.word	0x00000000
.L_728:


//--------------------- .nv.callgraph             --------------------------
	.section	.nv.callgraph,"",@"SHT_CUDA_CALLGRAPH"
	.align	4
	.sectionentsize	8
	.align		4
        /*0000*/ 	.word	0x00000000
	.align		4
        /*0004*/ 	.word	0xffffffff
	.align		4
        /*0008*/ 	.word	0x00000000
	.align		4
        /*000c*/ 	.word	0xfffffffe
	.align		4
        /*0010*/ 	.word	0x00000000
	.align		4
        /*0014*/ 	.word	0xfffffffd
	.align		4
        /*0018*/ 	.word	0x00000000
	.align		4
        /*001c*/ 	.word	0xfffffffc


//--------------------- .nv.rel.action            --------------------------
	.section	.nv.rel.action,"",@"SHT_CUDA_RELOCINFO"
	.align	8
	.sectionentsize	8
        /*0000*/ 	.byte	0x73, 0x00, 0x00, 0x00, 0x00, 0x00, 0x00, 0x00, 0x00, 0x00, 0x00, 0x11, 0x25, 0x00, 0x05, 0x36


//--------------------- .nv.constant4             --------------------------
	.section	.nv.constant4,"a",@progbits
	.align	8
	.align		8
.nv.constant4:
        /*0000*/ 	.dword	_ZN83_INTERNAL_988afcd3_47_flash_fwd_hdim128_bf16_split_softcapall_sm80_cu_3fbc093a_29034cuda3std3__45__cpo5beginE
	.align		8
        /*0008*/ 	.dword	_ZN83_INTERNAL_988afcd3_47_flash_fwd_hdim128_bf16_split_softcapall_sm80_cu_3fbc093a_29034cuda3std3__45__cpo3endE
	.align		8
        /*0010*/ 	.dword	_ZN83_INTERNAL_988afcd3_47_flash_fwd_hdim128_bf16_split_softcapall_sm80_cu_3fbc093a_29034cuda3std3__45__cpo6cbeginE
	.align		8
        /*0018*/ 	.dword	_ZN83_INTERNAL_988afcd3_47_flash_fwd_hdim128_bf16_split_softcapall_sm80_cu_3fbc093a_29034cuda3std3__45__cpo4cendE
	.align		8
        /*0020*/ 	.dword	_ZN83_INTERNAL_988afcd3_47_flash_fwd_hdim128_bf16_split_softcapall_sm80_cu_3fbc093a_29034cuda3std3__485_GLOBAL__N__988afcd3_47_flash_fwd_hdim128_bf16_split_softcapall_sm80_cu_3fbc093a_29036ignoreE
	.align		8
        /*0028*/ 	.dword	_ZN83_INTERNAL_988afcd3_47_flash_fwd_hdim128_bf16_split_softcapall_sm80_cu_3fbc093a_29034cuda3std3__419piecewise_constructE
	.align		8
        /*0030*/ 	.dword	_ZN83_INTERNAL_988afcd3_47_flash_fwd_hdim128_bf16_split_softcapall_sm80_cu_3fbc093a_29034cuda3std3__48in_placeE
	.align		8
        /*0038*/ 	.dword	_ZN83_INTERNAL_988afcd3_47_flash_fwd_hdim128_bf16_split_softcapall_sm80_cu_3fbc093a_29034cuda3std6ranges3__45__cpo4swapE
	.align		8
        /*0040*/ 	.dword	_ZN83_INTERNAL_988afcd3_47_flash_fwd_hdim128_bf16_split_softcapall_sm80_cu_3fbc093a_29034cuda3std6ranges3__45__cpo9iter_moveE
	.align		8
        /*0048*/ 	.dword	_ZN83_INTERNAL_988afcd3_47_flash_fwd_hdim128_bf16_split_softcapall_sm80_cu_3fbc093a_29034cute7productE
	.align		8
        /*0050*/ 	.dword	_ZN83_INTERNAL_988afcd3_47_flash_fwd_hdim128_bf16_split_softcapall_sm80_cu_3fbc093a_29034cute1_E


//--------------------- .nv.constant0._ZN7cutlass13device_kernelIN5flash19enable_sm80_to_sm89INS1_16FlashAttnFwdSm80INS1_25CollectiveMainloopFwdSm80ILi8ELi1ELb1EN4cute5tupleIJNS5_1CILi128EEES8_S8_EEELi128ENS_10bfloat16_tEfNS_4arch4Sm80ELb0ELb0ELb1ELb0ELb0ELb0ELb1ELb1EEENS1_21CollectiveEpilogueFwdIS9_NS6_IJNS7_ILi1EEESF_SF_EEESA_SC_Li256ELb0ELb1ELb1ELb0EEENS1_19SingleTileSchedulerILb0ELb1ELb1ELi128EEEEEEEEEvNT_6ParamsE --------------------------
	.section	.nv.constant0._ZN7cutlass13device_kernelIN5flash19enable_sm80_to_sm89INS1_16FlashAttnFwdSm80INS1_25CollectiveMainloopFwdSm80ILi8ELi1ELb1EN4cute5tupleIJNS5_1CILi128EEES8_S8_EEELi128ENS_10bfloat16_tEfNS_4arch4Sm80ELb0ELb0ELb1ELb0ELb0ELb0ELb1ELb1EEENS1_21CollectiveEpilogueFwdIS9_NS6_IJNS7_ILi1EEESF_SF_EEESA_SC_Li256ELb0ELb1ELb1ELb0EEENS1_19SingleTileSchedulerILb0ELb1ELb1ELi128EEEEEEEEEvNT_6ParamsE,"a",@progbits
	.sectionflags	@""
	.align	4
.nv.constant0._ZN7cutlass13device_kernelIN5flash19enable_sm80_to_sm89INS1_16FlashAttnFwdSm80INS1_25CollectiveMainloopFwdSm80ILi8ELi1ELb1EN4cute5tupleIJNS5_1CILi128EEES8_S8_EEELi128ENS_10bfloat16_tEfNS_4arch4Sm80ELb0ELb0ELb1ELb0ELb0ELb0ELb1ELb1EEENS1_21CollectiveEpilogueFwdIS9_NS6_IJNS7_ILi1EEESF_SF_EEESA_SC_Li256ELb0ELb1ELb1ELb0EEENS1_19SingleTileSchedulerILb0ELb1ELb1ELi128EEEEEEEEEvNT_6ParamsE:
	.zero		1400


//--------------------- .nv.constant0._ZN7cutlass13device_kernelIN5flash19enable_sm80_to_sm89INS1_16FlashAttnFwdSm80INS1_25CollectiveMainloopFwdSm80ILi8ELi1ELb1EN4cute5tupleIJNS5_1CILi128EEENS7_ILi96EEES8_EEELi128ENS_10bfloat16_tEfNS_4arch4Sm80ELb0ELb1ELb1ELb0ELb0ELb0ELb1ELb1EEENS1_21CollectiveEpilogueFwdINS6_IJS8_S8_S9_EEENS6_IJNS7_ILi1EEESH_SH_EEESB_SD_Li256ELb0ELb1ELb1ELb0EEENS1_19SingleTileSchedulerILb0ELb1ELb1ELi128EEEEEEEEEvNT_6ParamsE --------------------------
	.section	.nv.constant0._ZN7cutlass13device_kernelIN5flash19enable_sm80_to_sm89INS1_16FlashAttnFwdSm80INS1_25CollectiveMainloopFwdSm80ILi8ELi1ELb1EN4cute5tupleIJNS5_1CILi128EEENS7_ILi96EEES8_EEELi128ENS_10bfloat16_tEfNS_4arch4Sm80ELb0ELb1ELb1ELb0ELb0ELb0ELb1ELb1EEENS1_21CollectiveEpilogueFwdINS6_IJS8_S8_S9_EEENS6_IJNS7_ILi1EEESH_SH_EEESB_SD_Li256ELb0ELb1ELb1ELb0EEENS1_19SingleTileSchedulerILb0ELb1ELb1ELi128EEEEEEEEEvNT_6ParamsE,"a",@progbits
	.sectionflags	@""
	.align	4
.nv.constant0._ZN7cutlass13device_kernelIN5flash19enable_sm80_to_sm89INS1_16FlashAttnFwdSm80INS1_25CollectiveMainloopFwdSm80ILi8ELi1ELb1EN4cute5tupleIJNS5_1CILi128EEENS7_ILi96EEES8_EEELi128ENS_10bfloat16_tEfNS_4arch4Sm80ELb0ELb1ELb1ELb0ELb0ELb0ELb1ELb1EEENS1_21CollectiveEpilogueFwdINS6_IJS8_S8_S9_EEENS6_IJNS7_ILi1EEESH_SH_EEESB_SD_Li256ELb0ELb1ELb1ELb0EEENS1_19SingleTileSchedulerILb0ELb1ELb1ELi128EEEEEEEEEvNT_6ParamsE:
	.zero		1400


//--------------------- .nv.constant0._ZN7cutlass13device_kernelIN5flash19enable_sm80_to_sm89INS1_16FlashAttnFwdSm80INS1_25CollectiveMainloopFwdSm80ILi8ELi1ELb1EN4cute5tupleIJNS5_1CILi128EEES8_S8_EEELi128ENS_10bfloat16_tEfNS_4arch4Sm80ELb1ELb0ELb1ELb0ELb0ELb0ELb1ELb1EEENS1_21CollectiveEpilogueFwdIS9_NS6_IJNS7_ILi1EEESF_SF_EEESA_SC_Li256ELb0ELb1ELb1ELb0EEENS1_30DynamicPersistentTileSchedulerILi256ELi256ELb1ELb1ELb0EEEEEEEEEvNT_6ParamsE --------------------------
	.section	.nv.constant0._ZN7cutlass13device_kernelIN5flash19enable_sm80_to_sm89INS1_16FlashAttnFwdSm80INS1_25CollectiveMainloopFwdSm80ILi8ELi1ELb1EN4cute5tupleIJNS5_1CILi128EEES8_S8_EEELi128ENS_10bfloat16_tEfNS_4arch4Sm80ELb1ELb0ELb1ELb0ELb0ELb0ELb1ELb1EEENS1_21CollectiveEpilogueFwdIS9_NS6_IJNS7_ILi1EEESF_SF_EEESA_SC_Li256ELb0ELb1ELb1ELb0EEENS1_30DynamicPersistentTileSchedulerILi256ELi256ELb1ELb1ELb0EEEEEEEEEvNT_6ParamsE,"a",@progbits
	.sectionflags	@""
	.align	4
.nv.constant0._ZN7cutlass13device_kernelIN5flash19enable_sm80_to_sm89INS1_16FlashAttnFwdSm80INS1_25CollectiveMainloopFwdSm80ILi8ELi1ELb1EN4cute5tupleIJNS5_1CILi128EEES8_S8_EEELi128ENS_10bfloat16_tEfNS_4arch4Sm80ELb1ELb0ELb1ELb0ELb0ELb0ELb1ELb1EEENS1_21CollectiveEpilogueFwdIS9_NS6_IJNS7_ILi1EEESF_SF_EEESA_SC_Li256ELb0ELb1ELb1ELb0EEENS1_30DynamicPersistentTileSchedulerILi256ELi256ELb1ELb1ELb0EEEEEEEEEvNT_6ParamsE:
	.zero		1416


//--------------------- .nv.constant0._ZN7cutlass13device_kernelIN5flash19enable_sm80_to_sm89INS1_16FlashAttnFwdSm80INS1_25CollectiveMainloopFwdSm80ILi4ELi1ELb0EN4cute5tupleIJNS5_1CILi128EEENS7_ILi64EEES8_EEELi128ENS_10bfloat16_tEfNS_4arch4Sm80ELb0ELb0ELb1ELb0ELb0ELb0ELb1ELb1EEENS1_21CollectiveEpilogueFwdINS6_IJS8_S8_S9_EEENS6_IJNS7_ILi1EEESH_SH_EEESB_SD_Li128ELb0ELb1ELb1ELb0EEENS1_19SingleTileSchedulerILb0ELb1ELb1ELi128EEEEEEEEEvNT_6ParamsE --------------------------
	.section	.nv.constant0._ZN7cutlass13device_kernelIN5flash19enable_sm80_to_sm89INS1_16FlashAttnFwdSm80INS1_25CollectiveMainloopFwdSm80ILi4ELi1ELb0EN4cute5tupleIJNS5_1CILi128EEENS7_ILi64EEES8_EEELi128ENS_10bfloat16_tEfNS_4arch4Sm80ELb0ELb0ELb1ELb0ELb0ELb0ELb1ELb1EEENS1_21CollectiveEpilogueFwdINS6_IJS8_S8_S9_EEENS6_IJNS7_ILi1EEESH_SH_EEESB_SD_Li128ELb0ELb1ELb1ELb0EEENS1_19SingleTileSchedulerILb0ELb1ELb1ELi128EEEEEEEEEvNT_6ParamsE,"a",@progbits
	.sectionflags	@""
	.align	4
.nv.constant0._ZN7cutlass13device_kernelIN5flash19enable_sm80_to_sm89INS1_16FlashAttnFwdSm80INS1_25CollectiveMainloopFwdSm80ILi4ELi1ELb0EN4cute5tupleIJNS5_1CILi128EEENS7_ILi64EEES8_EEELi128ENS_10bfloat16_tEfNS_4arch4Sm80ELb0ELb0ELb1ELb0ELb0ELb0ELb1ELb1EEENS1_21CollectiveEpilogueFwdINS6_IJS8_S8_S9_EEENS6_IJNS7_ILi1EEESH_SH_EEESB_SD_Li128ELb0ELb1ELb1ELb0EEENS1_19SingleTileSchedulerILb0ELb1ELb1ELi128EEEEEEEEEvNT_6ParamsE:
	.zero		1400


//--------------------- .nv.constant0._ZN7cutlass13device_kernelIN5flash19enable_sm80_to_sm89INS1_16FlashAttnFwdSm80INS1_25CollectiveMainloopFwdSm80ILi8ELi1ELb1EN4cute5tupleIJNS5_1CILi128EEENS7_ILi112EEES8_EEELi128ENS_10bfloat16_tEfNS_4arch4Sm80ELb0ELb0ELb1ELb1ELb0ELb0ELb1ELb1EEENS1_21CollectiveEpilogueFwdINS6_IJS8_S8_S9_EEENS6_IJNS7_ILi1EEESH_SH_EEESB_SD_Li256ELb1ELb1ELb1ELb0EEENS1_36VarlenDynamicPersistentTileSchedulerILi128ELi112ELi256ELi256ELb1ELb1ELb0ELb0ELb1ELb1EEEEEEEEEvNT_6ParamsE --------------------------
	.section	.nv.constant0._ZN7cutlass13device_kernelIN5flash19enable_sm80_to_sm89INS1_16FlashAttnFwdSm80INS1_25CollectiveMainloopFwdSm80ILi8ELi1ELb1EN4cute5tupleIJNS5_1CILi128EEENS7_ILi112EEES8_EEELi128ENS_10bfloat16_tEfNS_4arch4Sm80ELb0ELb0ELb1ELb1ELb0ELb0ELb1ELb1EEENS1_21CollectiveEpilogueFwdINS6_IJS8_S8_S9_EEENS6_IJNS7_ILi1EEESH_SH_EEESB_SD_Li256ELb1ELb1ELb1ELb0EEENS1_36VarlenDynamicPersistentTileSchedulerILi128ELi112ELi256ELi256ELb1ELb1ELb0ELb0ELb1ELb1EEEEEEEEEvNT_6ParamsE,"a",@progbits
	.sectionflags	@""
	.align	4
.nv.constant0._ZN7cutlass13device_kernelIN5flash19enable_sm80_to_sm89INS1_16FlashAttnFwdSm80INS1_25CollectiveMainloopFwdSm80ILi8ELi1ELb1EN4cute5tupleIJNS5_1CILi128EEENS7_ILi112EEES8_EEELi128ENS_10bfloat16_tEfNS_4arch4Sm80ELb0ELb0ELb1ELb1ELb0ELb0ELb1ELb1EEENS1_21CollectiveEpilogueFwdINS6_IJS8_S8_S9_EEENS6_IJNS7_ILi1EEESH_SH_EEESB_SD_Li256ELb1ELb1ELb1ELb0EEENS1_36VarlenDynamicPersistentTileSchedulerILi128ELi112ELi256ELi256ELb1ELb1ELb0ELb0ELb1ELb1EEEEEEEEEvNT_6ParamsE:
	.zero		1432


//--------------------- .nv.constant0._ZN7cutlass13device_kernelIN5flash19enable_sm80_to_sm89INS1_16FlashAttnFwdSm80INS1_25CollectiveMainloopFwdSm80ILi8ELi1ELb1EN4cute5tupleIJNS5_1CILi128EEENS7_ILi112EEES8_EEELi128ENS_10bfloat16_tEfNS_4arch4Sm80ELb0ELb0ELb1ELb1ELb0ELb1ELb1ELb1EEENS1_21CollectiveEpilogueFwdINS6_IJS8_S8_S9_EEENS6_IJNS7_ILi1EEESH_SH_EEESB_SD_Li256ELb1ELb1ELb1ELb0EEENS1_36VarlenDynamicPersistentTileSchedulerILi128ELi112ELi256ELi256ELb1ELb1ELb0ELb0ELb1ELb1EEEEEEEEEvNT_6ParamsE --------------------------
	.section	.nv.constant0._ZN7cutlass13device_kernelIN5flash19enable_sm80_to_sm89INS1_16FlashAttnFwdSm80INS1_25CollectiveMainloopFwdSm80ILi8ELi1ELb1EN4cute5tupleIJNS5_1CILi128EEENS7_ILi112EEES8_EEELi128ENS_10bfloat16_tEfNS_4arch4Sm80ELb0ELb0ELb1ELb1ELb0ELb1ELb1ELb1EEENS1_21CollectiveEpilogueFwdINS6_IJS8_S8_S9_EEENS6_IJNS7_ILi1EEESH_SH_EEESB_SD_Li256ELb1ELb1ELb1ELb0EEENS1_36VarlenDynamicPersistentTileSchedulerILi128ELi112ELi256ELi256ELb1ELb1ELb0ELb0ELb1ELb1EEEEEEEEEvNT_6ParamsE,"a",@progbits
	.sectionflags	@""
	.align	4
.nv.constant0._ZN7cutlass13device_kernelIN5flash19enable_sm80_to_sm89INS1_16FlashAttnFwdSm80INS1_25CollectiveMainloopFwdSm80ILi8ELi1ELb1EN4cute5tupleIJNS5_1CILi128EEENS7_ILi112EEES8_EEELi128ENS_10bfloat16_tEfNS_4arch4Sm80ELb0ELb0ELb1ELb1ELb0ELb1ELb1ELb1EEENS1_21CollectiveEpilogueFwdINS6_IJS8_S8_S9_EEENS6_IJNS7_ILi1EEESH_SH_EEESB_SD_Li256ELb1ELb1ELb1ELb0EEENS1_36VarlenDynamicPersistentTileSchedulerILi128ELi112ELi256ELi256ELb1ELb1ELb0ELb0ELb1ELb1EEEEEEEEEvNT_6ParamsE:
	.zero		1432


//--------------------- .nv.constant0._ZN7cutlass13device_kernelIN5flash19enable_sm80_to_sm89INS1_16FlashAttnFwdSm80INS1_25CollectiveMainloopFwdSm80ILi4ELi1ELb0EN4cute5tupleIJNS5_1CILi128EEENS7_ILi48EEES8_EEELi128ENS_10bfloat16_tEfNS_4arch4Sm80ELb0ELb1ELb1ELb0ELb0ELb0ELb1ELb1EEENS1_21CollectiveEpilogueFwdINS6_IJS8_S8_S9_EEENS6_IJNS7_ILi1EEESH_SH_EEESB_SD_Li128ELb0ELb1ELb1ELb0EEENS1_19SingleTileSchedulerILb0ELb1ELb1ELi128EEEEEEEEEvNT_6ParamsE --------------------------
	.section	.nv.constant0._ZN7cutlass13device_kernelIN5flash19enable_sm80_to_sm89INS1_16FlashAttnFwdSm80INS1_25CollectiveMainloopFwdSm80ILi4ELi1ELb0EN4cute5tupleIJNS5_1CILi128EEENS7_ILi48EEES8_EEELi128ENS_10bfloat16_tEfNS_4arch4Sm80ELb0ELb1ELb1ELb0ELb0ELb0ELb1ELb1EEENS1_21CollectiveEpilogueFwdINS6_IJS8_S8_S9_EEENS6_IJNS7_ILi1EEESH_SH_EEESB_SD_Li128ELb0ELb1ELb1ELb0EEENS1_19SingleTileSchedulerILb0ELb1ELb1ELi128EEEEEEEEEvNT_6ParamsE,"a",@progbits
	.sectionflags	@""
	.align	4
.nv.constant0._ZN7cutlass13device_kernelIN5flash19enable_sm80_to_sm89INS1_16FlashAttnFwdSm80INS1_25CollectiveMainloopFwdSm80ILi4ELi1ELb0EN4cute5tupleIJNS5_1CILi128EEENS7_ILi48EEES8_EEELi128ENS_10bfloat16_tEfNS_4arch4Sm80ELb0ELb1ELb1ELb0ELb0ELb0ELb1ELb1EEENS1_21CollectiveEpilogueFwdINS6_IJS8_S8_S9_EEENS6_IJNS7_ILi1EEESH_SH_EEESB_SD_Li128ELb0ELb1ELb1ELb0EEENS1_19SingleTileSchedulerILb0ELb1ELb1ELi128EEEEEEEEEvNT_6ParamsE:
	.zero		1400


//--------------------- .nv.constant0._ZN7cutlass13device_kernelIN5flash19enable_sm80_to_sm89INS1_16FlashAttnFwdSm80INS1_25CollectiveMainloopFwdSm80ILi8ELi1ELb1EN4cute5tupleIJNS5_1CILi128EEENS7_ILi96EEES8_EEELi128ENS_10bfloat16_tEfNS_4arch4Sm80ELb0ELb1ELb1ELb1ELb0ELb0ELb1ELb1EEENS1_21CollectiveEpilogueFwdINS6_IJS8_S8_S9_EEENS6_IJNS7_ILi1EEESH_SH_EEESB_SD_Li256ELb1ELb1ELb1ELb0EEENS1_36VarlenDynamicPersistentTileSchedulerILi128ELi96ELi256ELi256ELb1ELb1ELb0ELb1ELb0ELb1EEEEEEEEEvNT_6ParamsE --------------------------
	.section	.nv.constant0._ZN7cutlass13device_kernelIN5flash19enable_sm80_to_sm89INS1_16FlashAttnFwdSm80INS1_25CollectiveMainloopFwdSm80ILi8ELi1ELb1EN4cute5tupleIJNS5_1CILi128EEENS7_ILi96EEES8_EEELi128ENS_10bfloat16_tEfNS_4arch4Sm80ELb0ELb1ELb1ELb1ELb0ELb0ELb1ELb1EEENS1_21CollectiveEpilogueFwdINS6_IJS8_S8_S9_EEENS6_IJNS7_ILi1EEESH_SH_EEESB_SD_Li256ELb1ELb1ELb1ELb0EEENS1_36VarlenDynamicPersistentTileSchedulerILi128ELi96ELi256ELi256ELb1ELb1ELb0ELb1ELb0ELb1EEEEEEEEEvNT_6ParamsE,"a",@progbits
	.sectionflags	@""
	.align	4
.nv.constant0._ZN7cutlass13device_kernelIN5flash19enable_sm80_to_sm89INS1_16FlashAttnFwdSm80INS1_25CollectiveMainloopFwdSm80ILi8ELi1ELb1EN4cute5tupleIJNS5_1CILi128EEENS7_ILi96EEES8_EEELi128ENS_10bfloat16_tEfNS_4arch4Sm80ELb0ELb1ELb1ELb1ELb0ELb0ELb1ELb1EEENS1_21CollectiveEpilogueFwdINS6_IJS8_S8_S9_EEENS6_IJNS7_ILi1EEESH_SH_EEESB_SD_Li256ELb1ELb1ELb1ELb0EEENS1_36VarlenDynamicPersistentTileSchedulerILi128ELi96ELi256ELi256ELb1ELb1ELb0ELb1ELb0ELb1EEEEEEEEEvNT_6ParamsE:
	.zero		1432


//--------------------- .nv.constant0._ZN7cutlass13device_kernelIN5flash19enable_sm80_to_sm89INS1_16FlashAttnFwdSm80INS1_25CollectiveMainloopFwdSm80ILi8ELi1ELb1EN4cute5tupleIJNS5_1CILi128EEENS7_ILi96EEES8_EEELi128ENS_10bfloat16_tEfNS_4arch4Sm80ELb0ELb1ELb1ELb1ELb0ELb1ELb1ELb1EEENS1_21CollectiveEpilogueFwdINS6_IJS8_S8_S9_EEENS6_IJNS7_ILi1EEESH_SH_EEESB_SD_Li256ELb1ELb1ELb1ELb0EEENS1_36VarlenDynamicPersistentTileSchedulerILi128ELi96ELi256ELi256ELb1ELb1ELb0ELb1ELb0ELb1EEEEEEEEEvNT_6ParamsE --------------------------
	.section	.nv.constant0._ZN7cutlass13device_kernelIN5flash19enable_sm80_to_sm89INS1_16FlashAttnFwdSm80INS1_25CollectiveMainloopFwdSm80ILi8ELi1ELb1EN4cute5tupleIJNS5_1CILi128EEENS7_ILi96EEES8_EEELi128ENS_10bfloat16_tEfNS_4arch4Sm80ELb0ELb1ELb1ELb1ELb0ELb1ELb1ELb1EEENS1_21CollectiveEpilogueFwdINS6_IJS8_S8_S9_EEENS6_IJNS7_ILi1EEESH_SH_EEESB_SD_Li256ELb1ELb1ELb1ELb0EEENS1_36VarlenDynamicPersistentTileSchedulerILi128ELi96ELi256ELi256ELb1ELb1ELb0ELb1ELb0ELb1EEEEEEEEEvNT_6ParamsE,"a",@progbits
	.sectionflags	@""
	.align	4
.nv.constant0._ZN7cutlass13device_kernelIN5flash19enable_sm80_to_sm89INS1_16FlashAttnFwdSm80INS1_25CollectiveMainloopFwdSm80ILi8ELi1ELb1EN4cute5tupleIJNS5_1CILi128EEENS7_ILi96EEES8_EEELi128ENS_10bfloat16_tEfNS_4arch4Sm80ELb0ELb1ELb1ELb1ELb0ELb1ELb1ELb1EEENS1_21CollectiveEpilogueFwdINS6_IJS8_S8_S9_EEENS6_IJNS7_ILi1EEESH_SH_EEESB_SD_Li256ELb1ELb1ELb1ELb0EEENS1_36VarlenDynamicPersistentTileSchedulerILi128ELi96ELi256ELi256ELb1ELb1ELb0ELb1ELb0ELb1EEEEEEEEEvNT_6ParamsE:
	.zero		1432


//--------------------- .nv.constant0._ZN7cutlass13device_kernelIN5flash19enable_sm80_to_sm89INS1_16FlashAttnFwdSm80INS1_25CollectiveMainloopFwdSm80ILi4ELi1ELb0EN4cute5tupleIJNS5_1CILi128EEENS7_ILi64EEES8_EEELi128ENS_10bfloat16_tEfNS_4arch4Sm80ELb1ELb0ELb1ELb0ELb0ELb0ELb1ELb1EEENS1_21CollectiveEpilogueFwdINS6_IJS8_S8_S9_EEENS6_IJNS7_ILi1EEESH_SH_EEESB_SD_Li128ELb0ELb1ELb1ELb0EEENS1_30DynamicPersistentTileSchedulerILi128ELi128ELb1ELb1ELb0EEEEEEEEEvNT_6ParamsE --------------------------
	.section	.nv.constant0._ZN7cutlass13device_kernelIN5flash19enable_sm80_to_sm89INS1_16FlashAttnFwdSm80INS1_25CollectiveMainloopFwdSm80ILi4ELi1ELb0EN4cute5tupleIJNS5_1CILi128EEENS7_ILi64EEES8_EEELi128ENS_10bfloat16_tEfNS_4arch4Sm80ELb1ELb0ELb1ELb0ELb0ELb0ELb1ELb1EEENS1_21CollectiveEpilogueFwdINS6_IJS8_S8_S9_EEENS6_IJNS7_ILi1EEESH_SH_EEESB_SD_Li128ELb0ELb1ELb1ELb0EEENS1_30DynamicPersistentTileSchedulerILi128ELi128ELb1ELb1ELb0EEEEEEEEEvNT_6ParamsE,"a",@progbits
	.sectionflags	@""
	.align	4
.nv.constant0._ZN7cutlass13device_kernelIN5flash19enable_sm80_to_sm89INS1_16FlashAttnFwdSm80INS1_25CollectiveMainloopFwdSm80ILi4ELi1ELb0EN4cute5tupleIJNS5_1CILi128EEENS7_ILi64EEES8_EEELi128ENS_10bfloat16_tEfNS_4arch4Sm80ELb1ELb0ELb1ELb0ELb0ELb0ELb1ELb1EEENS1_21CollectiveEpilogueFwdINS6_IJS8_S8_S9_EEENS6_IJNS7_ILi1EEESH_SH_EEESB_SD_Li128ELb0ELb1ELb1ELb0EEENS1_30DynamicPersistentTileSchedulerILi128ELi128ELb1ELb1ELb0EEEEEEEEEvNT_6ParamsE:
	.zero		1416


//--------------------- .nv.constant0._ZN7cutlass13device_kernelIN5flash19enable_sm80_to_sm89INS1_16FlashAttnFwdSm80INS1_25CollectiveMainloopFwdSm80ILi8ELi1ELb1EN4cute5tupleIJNS5_1CILi128EEENS7_ILi112EEES8_EEELi128ENS_10bfloat16_tEfNS_4arch4Sm80ELb1ELb0ELb1ELb1ELb0ELb0ELb1ELb1EEENS1_21CollectiveEpilogueFwdINS6_IJS8_S8_S9_EEENS6_IJNS7_ILi1EEESH_SH_EEESB_SD_Li256ELb1ELb1ELb1ELb0EEENS1_36VarlenDynamicPersistentTileSchedulerILi128ELi112ELi256ELi256ELb1ELb1ELb0ELb1ELb1ELb1EEEEEEEEEvNT_6ParamsE --------------------------
	.section	.nv.constant0._ZN7cutlass13device_kernelIN5flash19enable_sm80_to_sm89INS1_16FlashAttnFwdSm80INS1_25CollectiveMainloopFwdSm80ILi8ELi1ELb1EN4cute5tupleIJNS5_1CILi128EEENS7_ILi112EEES8_EEELi128ENS_10bfloat16_tEfNS_4arch4Sm80ELb1ELb0ELb1ELb1ELb0ELb0ELb1ELb1EEENS1_21CollectiveEpilogueFwdINS6_IJS8_S8_S9_EEENS6_IJNS7_ILi1EEESH_SH_EEESB_SD_Li256ELb1ELb1ELb1ELb0EEENS1_36VarlenDynamicPersistentTileSchedulerILi128ELi112ELi256ELi256ELb1ELb1ELb0ELb1ELb1ELb1EEEEEEEEEvNT_6ParamsE,"a",@progbits
	.sectionflags	@""
	.align	4
.nv.constant0._ZN7cutlass13device_kernelIN5flash19enable_sm80_to_sm89INS1_16FlashAttnFwdSm80INS1_25CollectiveMainloopFwdSm80ILi8ELi1ELb1EN4cute5tupleIJNS5_1CILi128EEENS7_ILi112EEES8_EEELi128ENS_10bfloat16_tEfNS_4arch4Sm80ELb1ELb0ELb1ELb1ELb0ELb0ELb1ELb1EEENS1_21CollectiveEpilogueFwdINS6_IJS8_S8_S9_EEENS6_IJNS7_ILi1EEESH_SH_EEESB_SD_Li256ELb1ELb1ELb1ELb0EEENS1_36VarlenDynamicPersistentTileSchedulerILi128ELi112ELi256ELi256ELb1ELb1ELb0ELb1ELb1ELb1EEEEEEEEEvNT_6ParamsE:
	.zero		1432


//--------------------- .nv.constant0._ZN7cutlass13device_kernelIN5flash19enable_sm80_to_sm89INS1_16FlashAttnFwdSm80INS1_25CollectiveMainloopFwdSm80ILi8ELi1ELb1EN4cute5tupleIJNS5_1CILi128EEENS7_ILi112EEES8_EEELi128ENS_10bfloat16_tEfNS_4arch4Sm80ELb1ELb0ELb1ELb1ELb0ELb1ELb1ELb1EEENS1_21CollectiveEpilogueFwdINS6_IJS8_S8_S9_EEENS6_IJNS7_ILi1EEESH_SH_EEESB_SD_Li256ELb1ELb1ELb1ELb0EEENS1_36VarlenDynamicPersistentTileSchedulerILi128ELi112ELi256ELi256ELb1ELb1ELb0ELb1ELb1ELb1EEEEEEEEEvNT_6ParamsE --------------------------
	.section	.nv.constant0._ZN7cutlass13device_kernelIN5flash19enable_sm80_to_sm89INS1_16FlashAttnFwdSm80INS1_25CollectiveMainloopFwdSm80ILi8ELi1ELb1EN4cute5tupleIJNS5_1CILi128EEENS7_ILi112EEES8_EEELi128ENS_10bfloat16_tEfNS_4arch4Sm80ELb1ELb0ELb1ELb1ELb0ELb1ELb1ELb1EEENS1_21CollectiveEpilogueFwdINS6_IJS8_S8_S9_EEENS6_IJNS7_ILi1EEESH_SH_EEESB_SD_Li256ELb1ELb1ELb1ELb0EEENS1_36VarlenDynamicPersistentTileSchedulerILi128ELi112ELi256ELi256ELb1ELb1ELb0ELb1ELb1ELb1EEEEEEEEEvNT_6ParamsE,"a",@progbits
	.sectionflags	@""
	.align	4
.nv.constant0._ZN7cutlass13device_kernelIN5flash19enable_sm80_to_sm89INS1_16FlashAttnFwdSm80INS1_25CollectiveMainloopFwdSm80ILi8ELi1ELb1EN4cute5tupleIJNS5_1CILi128EEENS7_ILi112EEES8_EEELi128ENS_10bfloat16_tEfNS_4arch4Sm80ELb1ELb0ELb1ELb1ELb0ELb1ELb1ELb1EEENS1_21CollectiveEpilogueFwdINS6_IJS8_S8_S9_EEENS6_IJNS7_ILi1EEESH_SH_EEESB_SD_Li256ELb1ELb1ELb1ELb0EEENS1_36VarlenDynamicPersistentTileSchedulerILi128ELi112ELi256ELi256ELb1ELb1ELb0ELb1ELb1ELb1EEEEEEEEEvNT_6ParamsE:
	.zero		1432


//--------------------- .nv.constant0._ZN7cutlass13device_kernelIN5flash19enable_sm80_to_sm89INS1_16FlashAttnFwdSm80INS1_25CollectiveMainloopFwdSm80ILi8ELi1ELb1EN4cute5tupleIJNS5_1CILi128EEES8_S8_EEELi128ENS_10bfloat16_tEfNS_4arch4Sm80ELb0ELb0ELb0ELb0ELb0ELb0ELb1ELb1EEENS1_21CollectiveEpilogueFwdIS9_NS6_IJNS7_ILi1EEESF_SF_EEESA_SC_Li256ELb0ELb1ELb1ELb0EEENS1_19SingleTileSchedulerILb0ELb1ELb1ELi128EEEEEEEEEvNT_6ParamsE --------------------------
	.section	.nv.constant0._ZN7cutlass13device_kernelIN5flash19enable_sm80_to_sm89INS1_16FlashAttnFwdSm80INS1_25CollectiveMainloopFwdSm80ILi8ELi1ELb1EN4cute5tupleIJNS5_1CILi128EEES8_S8_EEELi128ENS_10bfloat16_tEfNS_4arch4Sm80ELb0ELb0ELb0ELb0ELb0ELb0ELb1ELb1EEENS1_21CollectiveEpilogueFwdIS9_NS6_IJNS7_ILi1EEESF_SF_EEESA_SC_Li256ELb0ELb1ELb1ELb0EEENS1_19SingleTileSchedulerILb0ELb1ELb1ELi128EEEEEEEEEvNT_6ParamsE,"a",@progbits
	.sectionflags	@""
	.align	4
.nv.constant0._ZN7cutlass13device_kernelIN5flash19enable_sm80_to_sm89INS1_16FlashAttnFwdSm80INS1_25CollectiveMainloopFwdSm80ILi8ELi1ELb1EN4cute5tupleIJNS5_1CILi128EEES8_S8_EEELi128ENS_10bfloat16_tEfNS_4arch4Sm80ELb0ELb0ELb0ELb0ELb0ELb0ELb1ELb1EEENS1_21CollectiveEpilogueFwdIS9_NS6_IJNS7_ILi1EEESF_SF_EEESA_SC_Li256ELb0ELb1ELb1ELb0EEENS1_19SingleTileSchedulerILb0ELb1ELb1ELi128EEEEEEEEEvNT_6ParamsE:
	.zero		1400


//--------------------- .nv.constant0._ZN7cutlass13device_kernelIN5flash19enable_sm80_to_sm89INS1_16FlashAttnFwdSm80INS1_25CollectiveMainloopFwdSm80ILi8ELi1ELb1EN4cute5tupleIJNS5_1CILi128EEENS7_ILi96EEES8_EEELi128ENS_10bfloat16_tEfNS_4arch4Sm80ELb0ELb1ELb0ELb0ELb0ELb0ELb1ELb1EEENS1_21CollectiveEpilogueFwdINS6_IJS8_S8_S9_EEENS6_IJNS7_ILi1EEESH_SH_EEESB_SD_Li256ELb0ELb1ELb1ELb0EEENS1_19SingleTileSchedulerILb0ELb1ELb1ELi128EEEEEEEEEvNT_6ParamsE --------------------------
	.section	.nv.constant0._ZN7cutlass13device_kernelIN5flash19enable_sm80_to_sm89INS1_16FlashAttnFwdSm80INS1_25CollectiveMainloopFwdSm80ILi8ELi1ELb1EN4cute5tupleIJNS5_1CILi128EEENS7_ILi96EEES8_EEELi128ENS_10bfloat16_tEfNS_4arch4Sm80ELb0ELb1ELb0ELb0ELb0ELb0ELb1ELb1EEENS1_21CollectiveEpilogueFwdINS6_IJS8_S8_S9_EEENS6_IJNS7_ILi1EEESH_SH_EEESB_SD_Li256ELb0ELb1ELb1ELb0EEENS1_19SingleTileSchedulerILb0ELb1ELb1ELi128EEEEEEEEEvNT_6ParamsE,"a",@progbits
	.sectionflags	@""
	.align	4
.nv.constant0._ZN7cutlass13device_kernelIN5flash19enable_sm80_to_sm89INS1_16FlashAttnFwdSm80INS1_25CollectiveMainloopFwdSm80ILi8ELi1ELb1EN4cute5tupleIJNS5_1CILi128EEENS7_ILi96EEES8_EEELi128ENS_10bfloat16_tEfNS_4arch4Sm80ELb0ELb1ELb0ELb0ELb0ELb0ELb1ELb1EEENS1_21CollectiveEpilogueFwdINS6_IJS8_S8_S9_EEENS6_IJNS7_ILi1EEESH_SH_EEESB_SD_Li256ELb0ELb1ELb1ELb0EEENS1_19SingleTileSchedulerILb0ELb1ELb1ELi128EEEEEEEEEvNT_6ParamsE:
	.zero		1400


//--------------------- .nv.constant0._ZN7cutlass13device_kernelIN5flash19enable_sm80_to_sm89INS1_16FlashAttnFwdSm80INS1_25CollectiveMainloopFwdSm80ILi8ELi1ELb1EN4cute5tupleIJNS5_1CILi128EEES8_S8_EEELi128ENS_10bfloat16_tEfNS_4arch4Sm80ELb1ELb0ELb0ELb0ELb0ELb0ELb1ELb1EEENS1_21CollectiveEpilogueFwdIS9_NS6_IJNS7_ILi1EEESF_SF_EEESA_SC_Li256ELb0ELb1ELb1ELb0EEENS1_30DynamicPersistentTileSchedulerILi256ELi256ELb1ELb1ELb0EEEEEEEEEvNT_6ParamsE --------------------------
	.section	.nv.constant0._ZN7cutlass13device_kernelIN5flash19enable_sm80_to_sm89INS1_16FlashAttnFwdSm80INS1_25CollectiveMainloopFwdSm80ILi8ELi1ELb1EN4cute5tupleIJNS5_1CILi128EEES8_S8_EEELi128ENS_10bfloat16_tEfNS_4arch4Sm80ELb1ELb0ELb0ELb0ELb0ELb0ELb1ELb1EEENS1_21CollectiveEpilogueFwdIS9_NS6_IJNS7_ILi1EEESF_SF_EEESA_SC_Li256ELb0ELb1ELb1ELb0EEENS1_30DynamicPersistentTileSchedulerILi256ELi256ELb1ELb1ELb0EEEEEEEEEvNT_6ParamsE,"a",@progbits
	.sectionflags	@""
	.align	4
.nv.constant0._ZN7cutlass13device_kernelIN5flash19enable_sm80_to_sm89INS1_16FlashAttnFwdSm80INS1_25CollectiveMainloopFwdSm80ILi8ELi1ELb1EN4cute5tupleIJNS5_1CILi128EEES8_S8_EEELi128ENS_10bfloat16_tEfNS_4arch4Sm80ELb1ELb0ELb0ELb0ELb0ELb0ELb1ELb1EEENS1_21CollectiveEpilogueFwdIS9_NS6_IJNS7_ILi1EEESF_SF_EEESA_SC_Li256ELb0ELb1ELb1ELb0EEENS1_30DynamicPersistentTileSchedulerILi256ELi256ELb1ELb1ELb0EEEEEEEEEvNT_6ParamsE:
	.zero		1416


//--------------------- .nv.constant0._ZN7cutlass13device_kernelIN5flash19enable_sm80_to_sm89INS1_16FlashAttnFwdSm80INS1_25CollectiveMainloopFwdSm80ILi4ELi1ELb0EN4cute5tupleIJNS5_1CILi128EEENS7_ILi64EEES8_EEELi128ENS_10bfloat16_tEfNS_4arch4Sm80ELb0ELb0ELb0ELb0ELb0ELb0ELb1ELb1EEENS1_21CollectiveEpilogueFwdINS6_IJS8_S8_S9_EEENS6_IJNS7_ILi1EEESH_SH_EEESB_SD_Li128ELb0ELb1ELb1ELb0EEENS1_19SingleTileSchedulerILb0ELb1ELb1ELi128EEEEEEEEEvNT_6ParamsE --------------------------
	.section	.nv.constant0._ZN7cutlass13device_kernelIN5flash19enable_sm80_to_sm89INS1_16FlashAttnFwdSm80INS1_25CollectiveMainloopFwdSm80ILi4ELi1ELb0EN4cute5tupleIJNS5_1CILi128EEENS7_ILi64EEES8_EEELi128ENS_10bfloat16_tEfNS_4arch4Sm80ELb0ELb0ELb0ELb0ELb0ELb0ELb1ELb1EEENS1_21CollectiveEpilogueFwdINS6_IJS8_S8_S9_EEENS6_IJNS7_ILi1EEESH_SH_EEESB_SD_Li128ELb0ELb1ELb1ELb0EEENS1_19SingleTileSchedulerILb0ELb1ELb1ELi128EEEEEEEEEvNT_6ParamsE,"a",@progbits
	.sectionflags	@""
	.align	4
.nv.constant0._ZN7cutlass13device_kernelIN5flash19enable_sm80_to_sm89INS1_16FlashAttnFwdSm80INS1_25CollectiveMainloopFwdSm80ILi4ELi1ELb0EN4cute5tupleIJNS5_1CILi128EEENS7_ILi64EEES8_EEELi128ENS_10bfloat16_tEfNS_4arch4Sm80ELb0ELb0ELb0ELb0ELb0ELb0ELb1ELb1EEENS1_21CollectiveEpilogueFwdINS6_IJS8_S8_S9_EEENS6_IJNS7_ILi1EEESH_SH_EEESB_SD_Li128ELb0ELb1ELb1ELb0EEENS1_19SingleTileSchedulerILb0ELb1ELb1ELi128EEEEEEEEEvNT_6ParamsE:
	.zero		1400


//--------------------- .nv.constant0._ZN7cutlass13device_kernelIN5flash19enable_sm80_to_sm89INS1_16FlashAttnFwdSm80INS1_25CollectiveMainloopFwdSm80ILi8ELi1ELb1EN4cute5tupleIJNS5_1CILi128EEENS7_ILi112EEES8_EEELi128ENS_10bfloat16_tEfNS_4arch4Sm80ELb0ELb0ELb0ELb1ELb0ELb0ELb1ELb1EEENS1_21CollectiveEpilogueFwdINS6_IJS8_S8_S9_EEENS6_IJNS7_ILi1EEESH_SH_EEESB_SD_Li256ELb1ELb1ELb1ELb0EEENS1_36VarlenDynamicPersistentTileSchedulerILi128ELi112ELi256ELi256ELb1ELb1ELb0ELb0ELb1ELb1EEEEEEEEEvNT_6ParamsE --------------------------
	.section	.nv.constant0._ZN7cutlass13device_kernelIN5flash19enable_sm80_to_sm89INS1_16FlashAttnFwdSm80INS1_25CollectiveMainloopFwdSm80ILi8ELi1ELb1EN4cute5tupleIJNS5_1CILi128EEENS7_ILi112EEES8_EEELi128ENS_10bfloat16_tEfNS_4arch4Sm80ELb0ELb0ELb0ELb1ELb0ELb0ELb1ELb1EEENS1_21CollectiveEpilogueFwdINS6_IJS8_S8_S9_EEENS6_IJNS7_ILi1EEESH_SH_EEESB_SD_Li256ELb1ELb1ELb1ELb0EEENS1_36VarlenDynamicPersistentTileSchedulerILi128ELi112ELi256ELi256ELb1ELb1ELb0ELb0ELb1ELb1EEEEEEEEEvNT_6ParamsE,"a",@progbits
	.sectionflags	@""
	.align	4
.nv.constant0._ZN7cutlass13device_kernelIN5flash19enable_sm80_to_sm89INS1_16FlashAttnFwdSm80INS1_25CollectiveMainloopFwdSm80ILi8ELi1ELb1EN4cute5tupleIJNS5_1CILi128EEENS7_ILi112EEES8_EEELi128ENS_10bfloat16_tEfNS_4arch4Sm80ELb0ELb0ELb0ELb1ELb0ELb0ELb1ELb1EEENS1_21CollectiveEpilogueFwdINS6_IJS8_S8_S9_EEENS6_IJNS7_ILi1EEESH_SH_EEESB_SD_Li256ELb1ELb1ELb1ELb0EEENS1_36VarlenDynamicPersistentTileSchedulerILi128ELi112ELi256ELi256ELb1ELb1ELb0ELb0ELb1ELb1EEEEEEEEEvNT_6ParamsE:
	.zero		1432


//--------------------- .nv.constant0._ZN7cutlass13device_kernelIN5flash19enable_sm80_to_sm89INS1_16FlashAttnFwdSm80INS1_25CollectiveMainloopFwdSm80ILi8ELi1ELb1EN4cute5tupleIJNS5_1CILi128EEENS7_ILi112EEES8_EEELi128ENS_10bfloat16_tEfNS_4arch4Sm80ELb0ELb0ELb0ELb1ELb0ELb1ELb1ELb1EEENS1_21CollectiveEpilogueFwdINS6_IJS8_S8_S9_EEENS6_IJNS7_ILi1EEESH_SH_EEESB_SD_Li256ELb1ELb1ELb1ELb0EEENS1_36VarlenDynamicPersistentTileSchedulerILi128ELi112ELi256ELi256ELb1ELb1ELb0ELb0ELb1ELb1EEEEEEEEEvNT_6ParamsE --------------------------
	.section	.nv.constant0._ZN7cutlass13device_kernelIN5flash19enable_sm80_to_sm89INS1_16FlashAttnFwdSm80INS1_25CollectiveMainloopFwdSm80ILi8ELi1ELb1EN4cute5tupleIJNS5_1CILi128EEENS7_ILi112EEES8_EEELi128ENS_10bfloat16_tEfNS_4arch4Sm80ELb0ELb0ELb0ELb1ELb0ELb1ELb1ELb1EEENS1_21CollectiveEpilogueFwdINS6_IJS8_S8_S9_EEENS6_IJNS7_ILi1EEESH_SH_EEESB_SD_Li256ELb1ELb1ELb1ELb0EEENS1_36VarlenDynamicPersistentTileSchedulerILi128ELi112ELi256ELi256ELb1ELb1ELb0ELb0ELb1ELb1EEEEEEEEEvNT_6ParamsE,"a",@progbits
	.sectionflags	@""
	.align	4
.nv.constant0._ZN7cutlass13device_kernelIN5flash19enable_sm80_to_sm89INS1_16FlashAttnFwdSm80INS1_25CollectiveMainloopFwdSm80ILi8ELi1ELb1EN4cute5tupleIJNS5_1CILi128EEENS7_ILi112EEES8_EEELi128ENS_10bfloat16_tEfNS_4arch4Sm80ELb0ELb0ELb0ELb1ELb0ELb1ELb1ELb1EEENS1_21CollectiveEpilogueFwdINS6_IJS8_S8_S9_EEENS6_IJNS7_ILi1EEESH_SH_EEESB_SD_Li256ELb1ELb1ELb1ELb0EEENS1_36VarlenDynamicPersistentTileSchedulerILi128ELi112ELi256ELi256ELb1ELb1ELb0ELb0ELb1ELb1EEEEEEEEEvNT_6ParamsE:
	.zero		1432


//--------------------- .nv.constant0._ZN7cutlass13device_kernelIN5flash19enable_sm80_to_sm89INS1_16FlashAttnFwdSm80INS1_25CollectiveMainloopFwdSm80ILi4ELi1ELb0EN4cute5tupleIJNS5_1CILi128EEENS7_ILi48EEES8_EEELi128ENS_10bfloat16_tEfNS_4arch4Sm80ELb0ELb1ELb0ELb0ELb0ELb0ELb1ELb1EEENS1_21CollectiveEpilogueFwdINS6_IJS8_S8_S9_EEENS6_IJNS7_ILi1EEESH_SH_EEESB_SD_Li128ELb0ELb1ELb1ELb0EEENS1_19SingleTileSchedulerILb0ELb1ELb1ELi128EEEEEEEEEvNT_6ParamsE --------------------------
	.section	.nv.constant0._ZN7cutlass13device_kernelIN5flash19enable_sm80_to_sm89INS1_16FlashAttnFwdSm80INS1_25CollectiveMainloopFwdSm80ILi4ELi1ELb0EN4cute5tupleIJNS5_1CILi128EEENS7_ILi48EEES8_EEELi128ENS_10bfloat16_tEfNS_4arch4Sm80ELb0ELb1ELb0ELb0ELb0ELb0ELb1ELb1EEENS1_21CollectiveEpilogueFwdINS6_IJS8_S8_S9_EEENS6_IJNS7_ILi1EEESH_SH_EEESB_SD_Li128ELb0ELb1ELb1ELb0EEENS1_19SingleTileSchedulerILb0ELb1ELb1ELi128EEEEEEEEEvNT_6ParamsE,"a",@progbits
	.sectionflags	@""
	.align	4
.nv.constant0._ZN7cutlass13device_kernelIN5flash19enable_sm80_to_sm89INS1_16FlashAttnFwdSm80INS1_25CollectiveMainloopFwdSm80ILi4ELi1ELb0EN4cute5tupleIJNS5_1CILi128EEENS7_ILi48EEES8_EEELi128ENS_10bfloat16_tEfNS_4arch4Sm80ELb0ELb1ELb0ELb0ELb0ELb0ELb1ELb1EEENS1_21CollectiveEpilogueFwdINS6_IJS8_S8_S9_EEENS6_IJNS7_ILi1EEESH_SH_EEESB_SD_Li128ELb0ELb1ELb1ELb0EEENS1_19SingleTileSchedulerILb0ELb1ELb1ELi128EEEEEEEEEvNT_6ParamsE:
	.zero		1400


//--------------------- .nv.constant0._ZN7cutlass13device_kernelIN5flash19enable_sm80_to_sm89INS1_16FlashAttnFwdSm80INS1_25CollectiveMainloopFwdSm80ILi8ELi1ELb1EN4cute5tupleIJNS5_1CILi128EEENS7_ILi96EEES8_EEELi128ENS_10bfloat16_tEfNS_4arch4Sm80ELb0ELb1ELb0ELb1ELb0ELb0ELb1ELb1EEENS1_21CollectiveEpilogueFwdINS6_IJS8_S8_S9_EEENS6_IJNS7_ILi1EEESH_SH_EEESB_SD_Li256ELb1ELb1ELb1ELb0EEENS1_36VarlenDynamicPersistentTileSchedulerILi128ELi96ELi256ELi256ELb1ELb1ELb0ELb1ELb0ELb1EEEEEEEEEvNT_6ParamsE --------------------------
	.section	.nv.constant0._ZN7cutlass13device_kernelIN5flash19enable_sm80_to_sm89INS1_16FlashAttnFwdSm80INS1_25CollectiveMainloopFwdSm80ILi8ELi1ELb1EN4cute5tupleIJNS5_1CILi128EEENS7_ILi96EEES8_EEELi128ENS_10bfloat16_tEfNS_4arch4Sm80ELb0ELb1ELb0ELb1ELb0ELb0ELb1ELb1EEENS1_21CollectiveEpilogueFwdINS6_IJS8_S8_S9_EEENS6_IJNS7_ILi1EEESH_SH_EEESB_SD_Li256ELb1ELb1ELb1ELb0EEENS1_36VarlenDynamicPersistentTileSchedulerILi128ELi96ELi256ELi256ELb1ELb1ELb0ELb1ELb0ELb1EEEEEEEEEvNT_6ParamsE,"a",@progbits
	.sectionflags	@""
	.align	4
.nv.constant0._ZN7cutlass13device_kernelIN5flash19enable_sm80_to_sm89INS1_16FlashAttnFwdSm80INS1_25CollectiveMainloopFwdSm80ILi8ELi1ELb1EN4cute5tupleIJNS5_1CILi128EEENS7_ILi96EEES8_EEELi128ENS_10bfloat16_tEfNS_4arch4Sm80ELb0ELb1ELb0ELb1ELb0ELb0ELb1ELb1EEENS1_21CollectiveEpilogueFwdINS6_IJS8_S8_S9_EEENS6_IJNS7_ILi1EEESH_SH_EEESB_SD_Li256ELb1ELb1ELb1ELb0EEENS1_36VarlenDynamicPersistentTileSchedulerILi128ELi96ELi256ELi256ELb1ELb1ELb0ELb1ELb0ELb1EEEEEEEEEvNT_6ParamsE:
	.zero		1432


//--------------------- .nv.constant0._ZN7cutlass13device_kernelIN5flash19enable_sm80_to_sm89INS1_16FlashAttnFwdSm80INS1_25CollectiveMainloopFwdSm80ILi8ELi1ELb1EN4cute5tupleIJNS5_1CILi128EEENS7_ILi96EEES8_EEELi128ENS_10bfloat16_tEfNS_4arch4Sm80ELb0ELb1ELb0ELb1ELb0ELb1ELb1ELb1EEENS1_21CollectiveEpilogueFwdINS6_IJS8_S8_S9_EEENS6_IJNS7_ILi1EEESH_SH_EEESB_SD_Li256ELb1ELb1ELb1ELb0EEENS1_36VarlenDynamicPersistentTileSchedulerILi128ELi96ELi256ELi256ELb1ELb1ELb0ELb1ELb0ELb1EEEEEEEEEvNT_6ParamsE --------------------------
	.section	.nv.constant0._ZN7cutlass13device_kernelIN5flash19enable_sm80_to_sm89INS1_16FlashAttnFwdSm80INS1_25CollectiveMainloopFwdSm80ILi8ELi1ELb1EN4cute5tupleIJNS5_1CILi128EEENS7_ILi96EEES8_EEELi128ENS_10bfloat16_tEfNS_4arch4Sm80ELb0ELb1ELb0ELb1ELb0ELb1ELb1ELb1EEENS1_21CollectiveEpilogueFwdINS6_IJS8_S8_S9_EEENS6_IJNS7_ILi1EEESH_SH_EEESB_SD_Li256ELb1ELb1ELb1ELb0EEENS1_36VarlenDynamicPersistentTileSchedulerILi128ELi96ELi256ELi256ELb1ELb1ELb0ELb1ELb0ELb1EEEEEEEEEvNT_6ParamsE,"a",@progbits
	.sectionflags	@""
	.align	4
.nv.constant0._ZN7cutlass13device_kernelIN5flash19enable_sm80_to_sm89INS1_16FlashAttnFwdSm80INS1_25CollectiveMainloopFwdSm80ILi8ELi1ELb1EN4cute5tupleIJNS5_1CILi128EEENS7_ILi96EEES8_EEELi128ENS_10bfloat16_tEfNS_4arch4Sm80ELb0ELb1ELb0ELb1ELb0ELb1ELb1ELb1EEENS1_21CollectiveEpilogueFwdINS6_IJS8_S8_S9_EEENS6_IJNS7_ILi1EEESH_SH_EEESB_SD_Li256ELb1ELb1ELb1ELb0EEENS1_36VarlenDynamicPersistentTileSchedulerILi128ELi96ELi256ELi256ELb1ELb1ELb0ELb1ELb0ELb1EEEEEEEEEvNT_6ParamsE:
	.zero		1432


//--------------------- .nv.constant0._ZN7cutlass13device_kernelIN5flash19enable_sm80_to_sm89INS1_16FlashAttnFwdSm80INS1_25CollectiveMainloopFwdSm80ILi4ELi1ELb0EN4cute5tupleIJNS5_1CILi128EEENS7_ILi64EEES8_EEELi128ENS_10bfloat16_tEfNS_4arch4Sm80ELb1ELb0ELb0ELb0ELb0ELb0ELb1ELb1EEENS1_21CollectiveEpilogueFwdINS6_IJS8_S8_S9_EEENS6_IJNS7_ILi1EEESH_SH_EEESB_SD_Li128ELb0ELb1ELb1ELb0EEENS1_30DynamicPersistentTileSchedulerILi128ELi128ELb1ELb1ELb0EEEEEEEEEvNT_6ParamsE --------------------------
	.section	.nv.constant0._ZN7cutlass13device_kernelIN5flash19enable_sm80_to_sm89INS1_16FlashAttnFwdSm80INS1_25CollectiveMainloopFwdSm80ILi4ELi1ELb0EN4cute5tupleIJNS5_1CILi128EEENS7_ILi64EEES8_EEELi128ENS_10bfloat16_tEfNS_4arch4Sm80ELb1ELb0ELb0ELb0ELb0ELb0ELb1ELb1EEENS1_21CollectiveEpilogueFwdINS6_IJS8_S8_S9_EEENS6_IJNS7_ILi1EEESH_SH_EEESB_SD_Li128ELb0ELb1ELb1ELb0EEENS1_30DynamicPersistentTileSchedulerILi128ELi128ELb1ELb1ELb0EEEEEEEEEvNT_6ParamsE,"a",@progbits
	.sectionflags	@""
	.align	4
.nv.constant0._ZN7cutlass13device_kernelIN5flash19enable_sm80_to_sm89INS1_16FlashAttnFwdSm80INS1_25CollectiveMainloopFwdSm80ILi4ELi1ELb0EN4cute5tupleIJNS5_1CILi128EEENS7_ILi64EEES8_EEELi128ENS_10bfloat16_tEfNS_4arch4Sm80ELb1ELb0ELb0ELb0ELb0ELb0ELb1ELb1EEENS1_21CollectiveEpilogueFwdINS6_IJS8_S8_S9_EEENS6_IJNS7_ILi1EEESH_SH_EEESB_SD_Li128ELb0ELb1ELb1ELb0EEENS1_30DynamicPersistentTileSchedulerILi128ELi128ELb1ELb1ELb0EEEEEEEEEvNT_6ParamsE:
	.zero		1416


//--------------------- .nv.constant0._ZN7cutlass13device_kernelIN5flash19enable_sm80_to_sm89INS1_16FlashAttnFwdSm80INS1_25CollectiveMainloopFwdSm80ILi8ELi1ELb1EN4cute5tupleIJNS5_1CILi128EEENS7_ILi112EEES8_EEELi128ENS_10bfloat16_tEfNS_4arch4Sm80ELb1ELb0ELb0ELb1ELb0ELb0ELb1ELb1EEENS1_21CollectiveEpilogueFwdINS6_IJS8_S8_S9_EEENS6_IJNS7_ILi1EEESH_SH_EEESB_SD_Li256ELb1ELb1ELb1ELb0EEENS1_36VarlenDynamicPersistentTileSchedulerILi128ELi112ELi256ELi256ELb1ELb1ELb0ELb1ELb1ELb1EEEEEEEEEvNT_6ParamsE --------------------------
	.section	.nv.constant0._ZN7cutlass13device_kernelIN5flash19enable_sm80_to_sm89INS1_16FlashAttnFwdSm80INS1_25CollectiveMainloopFwdSm80ILi8ELi1ELb1EN4cute5tupleIJNS5_1CILi128EEENS7_ILi112EEES8_EEELi128ENS_10bfloat16_tEfNS_4arch4Sm80ELb1ELb0ELb0ELb1ELb0ELb0ELb1ELb1EEENS1_21CollectiveEpilogueFwdINS6_IJS8_S8_S9_EEENS6_IJNS7_ILi1EEESH_SH_EEESB_SD_Li256ELb1ELb1ELb1ELb0EEENS1_36VarlenDynamicPersistentTileSchedulerILi128ELi112ELi256ELi256ELb1ELb1ELb0ELb1ELb1ELb1EEEEEEEEEvNT_6ParamsE,"a",@progbits
	.sectionflags	@""
	.align	4
.nv.constant0._ZN7cutlass13device_kernelIN5flash19enable_sm80_to_sm89INS1_16FlashAttnFwdSm80INS1_25CollectiveMainloopFwdSm80ILi8ELi1ELb1EN4cute5tupleIJNS5_1CILi128EEENS7_ILi112EEES8_EEELi128ENS_10bfloat16_tEfNS_4arch4Sm80ELb1ELb0ELb0ELb1ELb0ELb0ELb1ELb1EEENS1_21CollectiveEpilogueFwdINS6_IJS8_S8_S9_EEENS6_IJNS7_ILi1EEESH_SH_EEESB_SD_Li256ELb1ELb1ELb1ELb0EEENS1_36VarlenDynamicPersistentTileSchedulerILi128ELi112ELi256ELi256ELb1ELb1ELb0ELb1ELb1ELb1EEEEEEEEEvNT_6ParamsE:
	.zero		1432


//--------------------- .nv.constant0._ZN7cutlass13device_kernelIN5flash19enable_sm80_to_sm89INS1_16FlashAttnFwdSm80INS1_25CollectiveMainloopFwdSm80ILi8ELi1ELb1EN4cute5tupleIJNS5_1CILi128EEENS7_ILi112EEES8_EEELi128ENS_10bfloat16_tEfNS_4arch4Sm80ELb1ELb0ELb0ELb1ELb0ELb1ELb1ELb1EEENS1_21CollectiveEpilogueFwdINS6_IJS8_S8_S9_EEENS6_IJNS7_ILi1EEESH_SH_EEESB_SD_Li256ELb1ELb1ELb1ELb0EEENS1_36VarlenDynamicPersistentTileSchedulerILi128ELi112ELi256ELi256ELb1ELb1ELb0ELb1ELb1ELb1EEEEEEEEEvNT_6ParamsE --------------------------
	.section	.nv.constant0._ZN7cutlass13device_kernelIN5flash19enable_sm80_to_sm89INS1_16FlashAttnFwdSm80INS1_25CollectiveMainloopFwdSm80ILi8ELi1ELb1EN4cute5tupleIJNS5_1CILi128EEENS7_ILi112EEES8_EEELi128ENS_10bfloat16_tEfNS_4arch4Sm80ELb1ELb0ELb0ELb1ELb0ELb1ELb1ELb1EEENS1_21CollectiveEpilogueFwdINS6_IJS8_S8_S9_EEENS6_IJNS7_ILi1EEESH_SH_EEESB_SD_Li256ELb1ELb1ELb1ELb0EEENS1_36VarlenDynamicPersistentTileSchedulerILi128ELi112ELi256ELi256ELb1ELb1ELb0ELb1ELb1ELb1EEEEEEEEEvNT_6ParamsE,"a",@progbits
	.sectionflags	@""
	.align	4
.nv.constant0._ZN7cutlass13device_kernelIN5flash19enable_sm80_to_sm89INS1_16FlashAttnFwdSm80INS1_25CollectiveMainloopFwdSm80ILi8ELi1ELb1EN4cute5tupleIJNS5_1CILi128EEENS7_ILi112EEES8_EEELi128ENS_10bfloat16_tEfNS_4arch4Sm80ELb1ELb0ELb0ELb1ELb0ELb1ELb1ELb1EEENS1_21CollectiveEpilogueFwdINS6_IJS8_S8_S9_EEENS6_IJNS7_ILi1EEESH_SH_EEESB_SD_Li256ELb1ELb1ELb1ELb0EEENS1_36VarlenDynamicPersistentTileSchedulerILi128ELi112ELi256ELi256ELb1ELb1ELb0ELb1ELb1ELb1EEEEEEEEEvNT_6ParamsE:
	.zero		1432


//--------------------- .text._ZN7cutlass13device_kernelIN5flash19enable_sm80_to_sm89INS1_16FlashAttnFwdSm80INS1_25CollectiveMainloopFwdSm80ILi8ELi1ELb1EN4cute5tupleIJNS5_1CILi128EEES8_S8_EEELi128ENS_10bfloat16_tEfNS_4arch4Sm80ELb0ELb0ELb1ELb0ELb0ELb0ELb1ELb1EEENS1_21CollectiveEpilogueFwdIS9_NS6_IJNS7_ILi1EEESF_SF_EEESA_SC_Li256ELb0ELb1ELb1ELb0EEENS1_19SingleTileSchedulerILb0ELb1ELb1ELi128EEEEEEEEEvNT_6ParamsE --------------------------
	.section	.text._ZN7cutlass13device_kernelIN5flash19enable_sm80_to_sm89INS1_16FlashAttnFwdSm80INS1_25CollectiveMainloopFwdSm80ILi8ELi1ELb1EN4cute5tupleIJNS5_1CILi128EEES8_S8_EEELi128ENS_10bfloat16_tEfNS_4arch4Sm80ELb0ELb0ELb1ELb0ELb0ELb0ELb1ELb1EEENS1_21CollectiveEpilogueFwdIS9_NS6_IJNS7_ILi1EEESF_SF_EEESA_SC_Li256ELb0ELb1ELb1ELb0EEENS1_19SingleTileSchedulerILb0ELb1ELb1ELi128EEEEEEEEEvNT_6ParamsE,"ax",@progbits
	.sectioninfo	@"SHI_REGISTERS=255"
	.align	128
.text._ZN7cutlass13device_kernelIN5flash19enable_sm80_to_sm89INS1_16FlashAttnFwdSm80INS1_25CollectiveMainloopFwdSm80ILi8ELi1ELb1EN4cute5tupleIJNS5_1CILi128EEES8_S8_EEELi128ENS_10bfloat16_tEfNS_4arch4Sm80ELb0ELb0ELb1ELb0ELb0ELb0ELb1ELb1EEENS1_21CollectiveEpilogueFwdIS9_NS6_IJNS7_ILi1EEESF_SF_EEESA_SC_Li256ELb0ELb1ELb1ELb0EEENS1_19SingleTileSchedulerILb0ELb1ELb1ELi128EEEEEEEEEvNT_6ParamsE:
        .type           _ZN7cutlass13device_kernelIN5flash19enable_sm80_to_sm89INS1_16FlashAttnFwdSm80INS1_25CollectiveMainloopFwdSm80ILi8ELi1ELb1EN4cute5tupleIJNS5_1CILi128EEES8_S8_EEELi128ENS_10bfloat16_tEfNS_4arch4Sm80ELb0ELb0ELb1ELb0ELb0ELb0ELb1ELb1EEENS1_21CollectiveEpilogueFwdIS9_NS6_IJNS7_ILi1EEESF_SF_EEESA_SC_Li256ELb0ELb1ELb1ELb0EEENS1_19SingleTileSchedulerILb0ELb1ELb1ELi128EEEEEEEEEvNT_6ParamsE,@function
        .size           _ZN7cutlass13device_kernelIN5flash19enable_sm80_to_sm89INS1_16FlashAttnFwdSm80INS1_25CollectiveMainloopFwdSm80ILi8ELi1ELb1EN4cute5tupleIJNS5_1CILi128EEES8_S8_EEELi128ENS_10bfloat16_tEfNS_4arch4Sm80ELb0ELb0ELb1ELb0ELb0ELb0ELb1ELb1EEENS1_21CollectiveEpilogueFwdIS9_NS6_IJNS7_ILi1EEESF_SF_EEESA_SC_Li256ELb0ELb1ELb1ELb0EEENS1_19SingleTileSchedulerILb0ELb1ELb1ELi128EEEEEEEEEvNT_6ParamsE,(.L_x_2672 - _ZN7cutlass13device_kernelIN5flash19enable_sm80_to_sm89INS1_16FlashAttnFwdSm80INS1_25CollectiveMainloopFwdSm80ILi8ELi1ELb1EN4cute5tupleIJNS5_1CILi128EEES8_S8_EEELi128ENS_10bfloat16_tEfNS_4arch4Sm80ELb0ELb0ELb1ELb0ELb0ELb0ELb1ELb1EEENS1_21CollectiveEpilogueFwdIS9_NS6_IJNS7_ILi1EEESF_SF_EEESA_SC_Li256ELb0ELb1ELb1ELb0EEENS1_19SingleTileSchedulerILb0ELb1ELb1ELi128EEEEEEEEEvNT_6ParamsE)
        .other          _ZN7cutlass13device_kernelIN5flash19enable_sm80_to_sm89INS1_16FlashAttnFwdSm80INS1_25CollectiveMainloopFwdSm80ILi8ELi1ELb1EN4cute5tupleIJNS5_1CILi128EEES8_S8_EEELi128ENS_10bfloat16_tEfNS_4arch4Sm80ELb0ELb0ELb1ELb0ELb0ELb0ELb1ELb1EEENS1_21CollectiveEpilogueFwdIS9_NS6_IJNS7_ILi1EEESF_SF_EEESA_SC_Li256ELb0ELb1ELb1ELb0EEENS1_19SingleTileSchedulerILb0ELb1ELb1ELi128EEEEEEEEEvNT_6ParamsE,@"STO_CUDA_ENTRY STV_DEFAULT"
_ZN7cutlass13device_kernelIN5flash19enable_sm80_to_sm89INS1_16FlashAttnFwdSm80INS1_25CollectiveMainloopFwdSm80ILi8ELi1ELb1EN4cute5tupleIJNS5_1CILi128EEES8_S8_EEELi128ENS_10bfloat16_tEfNS_4arch4Sm80ELb0ELb0ELb1ELb0ELb0ELb0ELb1ELb1EEENS1_21CollectiveEpilogueFwdIS9_NS6_IJNS7_ILi1EEESF_SF_EEESA_SC_Li256ELb0ELb1ELb1ELb0EEENS1_19SingleTileSchedulerILb0ELb1ELb1ELi128EEEEEEEEEvNT_6ParamsE:
[----:B------:R-:W-:Y:S02]  /*0000*/  MOV R1, c[0x0][0x28] ;  /* 0x00000a0000017a02 */ /* 0x000fe40000000f00 */
[----:B------:R-:W1:Y:S01]  /*0010*/  S2R R112, SR_TID.X ;  /* 0x0000000000707919 */ /* 0x000e620000002100 */
[----:B------:R-:W2:Y:S01]  /*0020*/  S2UR UR6, SR_CTAID.Y ;  /* 0x00000000000679c3 */ /* 0x000ea20000002600 */
[----:B------:R-:W-:Y:S02]  /*0030*/  IADD3 R1, R1, -0x10, RZ ;  /* 0xfffffff001017810 */ /* 0x000fe40007ffe0ff */
[----:B------:R-:W3:Y:S01]  /*0040*/  S2R R0, SR_CTAID.Z ;  /* 0x0000000000007919 */ /* 0x000ee20000002700 */
[----:B-1----:R-:W-:-:S06]  /*0050*/  SHF.R.U32.HI R2, RZ, 0x5, R112 ;  /* 0x00000005ff027819 */ /* 0x002fcc0000011670 */
[----:B------:R-:W1:Y:S02]  /*0060*/  SHFL.IDX PT, R2, R2, RZ, 0x1f ;  /* 0x00001fff02027589 */ /* 0x000e6400000e0000 */
[----:B-1----:R-:W-:-:S13]  /*0070*/  ISETP.NE.AND P0, PT, R2, RZ, PT ;  /* 0x000000ff0200720c */ /* 0x002fda0003f05270 */
[----:B--2---:R-:W-:Y:S05]  /*0080*/  @!P0 BRA `(.L_x_0) ;  /* 0x0000009000008947 */ /* 0x004fea0003800000 */
[----:B---3--:R-:W-:Y:S01]  /*0090*/  MOV R2, c[0x0][0x550] ;  /* 0x0001540000027a02 */ /* 0x008fe20000000f00 */
[----:B------:R-:W-:-:S03]  /*00a0*/  UMOV UR10, UR6 ;  /* 0x00000006000a7c82 */ /* 0x000fc60008000000 */
[----:B------:R-:W-:-:S13]  /*00b0*/  ISETP.NE.AND P0, PT, R2, 0x1, PT ;  /* 0x000000010200780c */ /* 0x000fda0003f05270 */
[----:B------:R-:W-:Y:S05]  /*00c0*/  @!P0 BRA `(.L_x_1) ;  /* 0x000000b000008947 */ /* 0x000fea0003800000 */
[----:B------:R-:W-:Y:S02]  /*00d0*/  ULDC UR4, c[0x0][0x554] ;  /* 0x0001550000047ab9 */ /* 0x000fe40000000800 */
[----:B------:R-:W-:Y:S02]  /*00e0*/  UIMAD.WIDE.U32 UR4, UR6, UR4, URZ ;  /* 0x00000004060472a5 */ /* 0x000fe4000f8e003f */
[----:B------:R-:W-:Y:S02]  /*00f0*/  ULDC UR10, c[0x0][0x558] ;  /* 0x00015600000a7ab9 */ /* 0x000fe40000000800 */
[----:B------:R-:W-:Y:S01]  /*0100*/  USHF.R.U32.HI UR10, URZ, UR10, UR5 ;  /* 0x0000000a3f0a7299 */ /* 0x000fe20008011605 */
[----:B------:R-:W-:Y:S05]  /*0110*/  BRA `(.L_x_1) ;  /* 0x0000006000007947 */ /* 0x000fea0003800000 */
.L_x_0:
[----:B---3--:R-:W-:Y:S02]  /*0120*/  ULDC.64 UR4, c[0x0][0x550] ;  /* 0x0001540000047ab9 */ /* 0x008fe40000000a00 */
[----:B------:R-:W-:Y:S02]  /*0130*/  UISETP.NE.AND UP0, UPT, UR4, 0x1, UPT ;  /* 0x000000010400788c */ /* 0x000fe4000bf05270 */
[----:B------:R-:W-:-:S02]  /*0140*/  UIMAD.WIDE.U32 UR8, UR6, UR5, URZ ;  /* 0x00000005060872a5 */ /* 0x000fc4000f8e003f */
[----:B------:R-:W-:Y:S02]  /*0150*/  ULDC UR4, c[0x0][0x558] ;  /* 0x0001560000047ab9 */ /* 0x000fe40000000800 */
[----:B------:R-:W-:-:S05]  /*0160*/  UMOV UR10, UR6 ;  /* 0x00000006000a7c82 */ /* 0x000fca0008000000 */
[----:B------:R-:W-:-:S03]  /*0170*/  @UP0 USHF.R.U32.HI UR10, URZ, UR4, UR9 ;  /* 0x000000043f0a0299 */ /* 0x000fc60008011609 */
.L_x_1:
[----:B------:R-:W-:Y:S01]  /*0180*/  ISETP.GE.AND P0, PT, R0, RZ, PT ;  /* 0x000000ff0000720c */ /* 0x000fe20003f06270 */
[----:B------:R-:W-:Y:S02]  /*0190*/  UIADD3 UR5, -UR10, URZ, URZ ;  /* 0x0000003f0a057290 */ /* 0x000fe4000fffe13f */
[----:B------:R-:W-:Y:S02]  /*01a0*/  ULDC UR4, c[0x0][0x550] ;  /* 0x0001540000047ab9 */ /* 0x000fe40000000800 */
[----:B------:R-:W-:-:S08]  /*01b0*/  UIMAD UR6, UR5, UR4, UR6 ;  /* 0x00000004050672a4 */ /* 0x000fd0000f8e0206 */
[----:B------:R-:W-:Y:S05]  /*01c0*/  @!P0 EXIT ;  /* 0x000000000000894d */ /* 0x000fea0003800000 */
[----:B------:R-:W-:Y:S02]  /*01d0*/  ULDC UR4, c[0x0][0x1d0] ;  /* 0x0000740000047ab9 */ /* 0x000fe40000000800 */
[----:B------:R-:W-:Y:S02]  /*01e0*/  UISETP.GE.AND UP0, UPT, UR4, 0x1, UPT ;  /* 0x000000010400788c */ /* 0x000fe4000bf06270 */
[----:B------:R-:W-:Y:S02]  /*01f0*/  UIADD3 UR7, UR4, 0x7f, URZ ;  /* 0x0000007f04077890 */ /* 0x000fe4000fffe03f */
[----:B------:R-:W-:Y:S02]  /*0200*/  UMOV UR13, URZ ;  /* 0x0000003f000d7c82 */ /* 0x000fe40008000000 */
[----:B------:R-:W-:Y:S01]  /*0210*/  PLOP3.LUT P0, PT, PT, PT, UP0, 0x80, 0x0 ;  /* 0x000000000000781c */ /* 0x000fe20003f0f008 */
[----:B------:R-:W-:-:S04]  /*0220*/  USHF.R.S32.HI UR5, URZ, 0x1f, UR7 ;  /* 0x0000001f3f057899 */ /* 0x000fc80008011407 */
[----:B------:R-:W-:-:S04]  /*0230*/  ULEA.HI UR5, UR5, UR7, URZ, 0x7 ;  /* 0x0000000705057291 */ /* 0x000fc8000f8f383f */
[----:B------:R-:W-:-:S04]  /*0240*/  USHF.R.S32.HI UR17, URZ, 0x7, UR5 ;  /* 0x000000073f117899 */ /* 0x000fc80008011405 */
[----:B------:R-:W-:Y:S05]  /*0250*/  @!P0 BRA `(.L_x_2) ;  /* 0x0000024000008947 */ /* 0x000fea0003800000 */
[----:B------:R-:W-:Y:S02]  /*0260*/  USHF.R.U32.HI UR4, URZ, 0x10, UR6 ;  /* 0x000000103f047899 */ /* 0x000fe40008011606 */
[----:B------:R-:W-:Y:S02]  /*0270*/  ULDC UR5, c[0x0][0x338] ;  /* 0x0000ce0000057ab9 */ /* 0x000fe40000000800 */
[----:B------:R-:W-:Y:S02]  /*0280*/  UISETP.NE.AND UP0, UPT, UR4, URZ, UPT ;  /* 0x0000003f0400728c */ /* 0x000fe4000bf05270 */
[----:B------:R-:W-:Y:S02]  /*0290*/  UMOV UR12, URZ ;  /* 0x0000003f000c7c82 */ /* 0x000fe40008000000 */
[----:B------:R-:W-:-:S04]  /*02a0*/  USEL UR5, UR4, UR5, UP0 ;  /* 0x0000000504057287 */ /* 0x000fc80008000000 */
[----:B------:R-:W-:Y:S02]  /*02b0*/  UIADD3 UR11, UR17, -0x1, UR5 ;  /* 0xffffffff110b7890 */ /* 0x000fe4000fffe005 */
[----:B------:R-:W-:-:S05]  /*02c0*/  IMAD.U32 R2, RZ, RZ, UR5 ;  /* 0x00000005ff027e24 */ /* 0x000fca000f8e00ff */
[-C--:B------:R-:W-:Y:S02]  /*02d0*/  IABS R3, R2.reuse ;  /* 0x0000000200037213 */ /* 0x080fe40000000000 */
[----:B------:R-:W-:-:S03]  /*02e0*/  IABS R2, R2 ;  /* 0x0000000200027213 */ /* 0x000fc60000000000 */
[----:B------:R-:W-:Y:S02]  /*02f0*/  IMAD.MOV.U32 R5, RZ, RZ, R3 ;  /* 0x000000ffff057224 */ /* 0x000fe400078e0003 */
[----:B------:R-:W-:Y:S01]  /*0300*/  IMAD.U32 R3, RZ, RZ, UR11 ;  /* 0x0000000bff037e24 */ /* 0x000fe2000f8e00ff */
[----:B------:R-:W-:Y:S01]  /*0310*/  ULOP3.LUT UR11, UR11, UR5, URZ, 0x3c, !UPT ;  /* 0x000000050b0b7292 */ /* 0x000fe2000f8e3c3f */
[----:B------:R-:W1:Y:S01]  /*0320*/  R2UR UR9, R5 ;  /* 0x00000000050973c2 */ /* 0x000e6200000e0000 */
[----:B------:R-:W-:Y:S02]  /*0330*/  IMAD.MOV R2, RZ, RZ, -R2 ;  /* 0x000000ffff027224 */ /* 0x000fe400078e0a02 */
[----:B------:R-:W-:-:S05]  /*0340*/  IABS R3, R3 ;  /* 0x0000000300037213 */ /* 0x000fca0000000000 */
[----:B------:R-:W2:Y:S08]  /*0350*/  R2UR UR8, R3 ;  /* 0x00000000030873c2 */ /* 0x000eb000000e0000 */
[----:B------:R-:W3:Y:S01]  /*0360*/  R2UR UR7, R2 ;  /* 0x00000000020773c2 */ /* 0x000ee200000e0000 */
[----:B-1----:R-:W1:Y:S08]  /*0370*/  I2F.RP R6, UR9 ;  /* 0x0000000900067d06 */ /* 0x002e700008209400 */
[----:B-1----:R-:W1:Y:S02]  /*0380*/  MUFU.RCP R4, R6 ;  /* 0x0000000600047308 */ /* 0x002e640000001000 */
[----:B-1----:R-:W-:-:S06]  /*0390*/  IADD3 R4, R4, 0xffffffe, RZ ;  /* 0x0ffffffe04047810 */ /* 0x002fcc0007ffe0ff */
[----:B------:R-:W1:Y:S02]  /*03a0*/  F2I.FTZ.U32.TRUNC.NTZ R4, R4 ;  /* 0x0000000400047305 */ /* 0x000e64000021f000 */
[----:B-1----:R-:W1:Y:S02]  /*03b0*/  R2UR UR13, R4 ;  /* 0x00000000040d73c2 */ /* 0x002e6400000e0000 */
[----:B-1----:R-:W-:-:S04]  /*03c0*/  UIADD3 UR4, URZ, -UR13, URZ ;  /* 0x8000000d3f047290 */ /* 0x002fc8000fffe03f */
[----:B------:R-:W-:-:S04]  /*03d0*/  UIMAD UR4, UR4, UR9, URZ ;  /* 0x00000009040472a4 */ /* 0x000fc8000f8e023f */
[----:B------:R-:W-:-:S04]  /*03e0*/  UIMAD.WIDE.U32 UR12, UR13, UR4, UR12 ;  /* 0x000000040d0c72a5 */ /* 0x000fc8000f8e000c */
[----:B--2---:R-:W-:-:S04]  /*03f0*/  UIMAD.WIDE.U32 UR12, UR13, UR8, URZ ;  /* 0x000000080d0c72a5 */ /* 0x004fc8000f8e003f */
[----:B---3--:R-:W-:-:S04]  /*0400*/  UIMAD UR7, UR13, UR7, UR8 ;  /* 0x000000070d0772a4 */ /* 0x008fc8000f8e0208 */
[----:B------:R-:W-:-:S11]  /*0410*/  UISETP.GT.U32.AND UP0, UPT, UR9, UR7, UPT ;  /* 0x000000070900728c */ /* 0x000fd6000bf04070 */
[----:B------:R-:W-:Y:S02]  /*0420*/  @!UP0 UIADD3 UR7, UR7, -UR9, URZ ;  /* 0x8000000907078290 */ /* 0x000fe4000fffe03f */
[----:B------:R-:W-:Y:S02]  /*0430*/  @!UP0 UIADD3 UR13, UR13, 0x1, URZ ;  /* 0x000000010d0d8890 */ /* 0x000fe4000fffe03f */
[----:B------:R-:W-:Y:S02]  /*0440*/  UISETP.GE.U32.AND UP1, UPT, UR7, UR9, UPT ;  /* 0x000000090700728c */ /* 0x000fe4000bf26070 */
[----:B------:R-:W-:-:S09]  /*0450*/  UISETP.GE.AND UP0, UPT, UR11, URZ, UPT ;  /* 0x0000003f0b00728c */ /* 0x000fd2000bf06270 */
[----:B------:R-:W-:Y:S02]  /*0460*/  @UP1 UIADD3 UR13, UR13, 0x1, URZ ;  /* 0x000000010d0d1890 */ /* 0x000fe4000fffe03f */
[----:B------:R-:W-:Y:S02]  /*0470*/  UISETP.NE.AND UP1, UPT, UR5, URZ, UPT ;  /* 0x0000003f0500728c */ /* 0x000fe4000bf25270 */
[----:B------:R-:W-:-:S09]  /*0480*/  @!UP0 UIADD3 UR13, -UR13, URZ, URZ ;  /* 0x0000003f0d0d8290 */ /* 0x000fd2000fffe13f */
[----:B------:R-:W-:Y:S02]  /*0490*/  @!UP1 ULOP3.LUT UR13, URZ, UR5, URZ, 0x33, !UPT ;  /* 0x000000053f0d9292 */ /* 0x000fe4000f8e333f */
.L_x_2:
[----:B------:R-:W-:Y:S01]  /*04a0*/  ULOP3.LUT UR8, UR6, 0xffff, URZ, 0xc0, !UPT ;  /* 0x0000ffff06087892 */ /* 0x000fe2000f8ec03f */
[----:B------:R-:W-:Y:S01]  /*04b0*/  PLOP3.LUT P2, PT, PT, PT, PT, 0x80, 0x0 ;  /* 0x000000000000781c */ /* 0x000fe20003f4f070 */
[----:B------:R-:W-:Y:S01]  /*04c0*/  ULDC.64 UR14, c[0x0][0x118] ;  /* 0x00004600000e7ab9 */ /* 0x000fe20000000a00 */
[----:B------:R-:W-:Y:S01]  /*04d0*/  IMAD.MOV.U32 R7, RZ, RZ, RZ ;  /* 0x000000ffff077224 */ /* 0x000fe200078e00ff */
[----:B------:R-:W-:Y:S01]  /*04e0*/  UIMAD UR8, UR8, UR13, URZ ;  /* 0x0000000d080872a4 */ /* 0x000fe2000f8e023f */
[----:B------:R-:W-:Y:S01]  /*04f0*/  IMAD.MOV.U32 R2, RZ, RZ, RZ ;  /* 0x000000ffff027224 */ /* 0x000fe200078e00ff */
[----:B------:R-:W-:Y:S01]  /*0500*/  CS2R R70, SRZ ;  /* 0x0000000000467805 */ /* 0x000fe2000001ff00 */
[----:B------:R-:W-:Y:S01]  /*0510*/  CS2R R68, SRZ ;  /* 0x0000000000447805 */ /* 0x000fe2000001ff00 */
[----:B------:R-:W-:Y:S01]  /*0520*/  UIADD3 UR13, UR8, UR13, URZ ;  /* 0x0000000d080d7290 */ /* 0x000fe2000fffe03f */
[----:B------:R-:W-:Y:S01]  /*0530*/  CS2R R74, SRZ ;  /* 0x00000000004a7805 */ /* 0x000fe2000001ff00 */
[----:B------:R-:W-:Y:S01]  /*0540*/  CS2R R72, SRZ ;  /* 0x0000000000487805 */ /* 0x000fe2000001ff00 */
[----:B------:R-:W-:Y:S01]  /*0550*/  CS2R R78, SRZ ;  /* 0x00000000004e7805 */ /* 0x000fe2000001ff00 */
[----:B------:R-:W-:Y:S01]  /*0560*/  UISETP.LT.AND UP0, UPT, UR17, UR13, UPT ;  /* 0x0000000d1100728c */ /* 0x000fe2000bf01270 */
[----:B------:R-:W-:Y:S01]  /*0570*/  CS2R R76, SRZ ;  /* 0x00000000004c7805 */ /* 0x000fe2000001ff00 */
[----:B------:R-:W-:Y:S01]  /*0580*/  CS2R R82, SRZ ;  /* 0x0000000000527805 */ /* 0x000fe2000001ff00 */
[----:B------:R-:W-:Y:S01]  /*0590*/  CS2R R80, SRZ ;  /* 0x0000000000507805 */ /* 0x000fe2000001ff00 */
[----:B------:R-:W-:Y:S01]  /*05a0*/  USEL UR17, UR17, UR13, UP0 ;  /* 0x0000000d11117287 */ /* 0x000fe20008000000 */
[----:B------:R-:W-:Y:S01]  /*05b0*/  CS2R R86, SRZ ;  /* 0x0000000000567805 */ /* 0x000fe2000001ff00 */
[----:B------:R-:W-:Y:S01]  /*05c0*/  CS2R R84, SRZ ;  /* 0x0000000000547805 */ /* 0x000fe2000001ff00 */
[----:B------:R-:W-:Y:S01]  /*05d0*/  CS2R R90, SRZ ;  /* 0x00000000005a7805 */ /* 0x000fe2000001ff00 */
[----:B------:R-:W-:Y:S01]  /*05e0*/  UISETP.GT.AND UP0, UPT, UR17, UR8, UPT ;  /* 0x000000081100728c */ /* 0x000fe2000bf04270 */
[----:B------:R-:W-:Y:S01]  /*05f0*/  CS2R R88, SRZ ;  /* 0x0000000000587805 */ /* 0x000fe2000001ff00 */
[----:B------:R-:W-:Y:S01]  /*0600*/  CS2R R94, SRZ ;  /* 0x00000000005e7805 */ /* 0x000fe2000001ff00 */
[----:B------:R-:W-:Y:S01]  /*0610*/  CS2R R92, SRZ ;  /* 0x00000000005c7805 */ /* 0x000fe2000001ff00 */
[----:B------:R-:W-:Y:S01]  /*0620*/  CS2R R98, SRZ ;  /* 0x0000000000627805 */ /* 0x000fe2000001ff00 */
[----:B------:R-:W-:Y:S01]  /*0630*/  CS2R R96, SRZ ;  /* 0x0000000000607805 */ /* 0x000fe2000001ff00 */
[----:B------:R-:W-:Y:S01]  /*0640*/  PLOP3.LUT P0, PT, PT, PT, UP0, 0x80, 0x0 ;  /* 0x000000000000781c */ /* 0x000fe20003f0f008 */
[----:B------:R-:W-:Y:S01]  /*0650*/  CS2R R102, SRZ ;  /* 0x0000000000667805 */ /* 0x000fe2000001ff00 */
        /* <DEDUP_REMOVED lines=15> */
[----:B------:R-:W-:Y:S05]  /*0750*/  @!P0 BRA `(.L_x_3) ;  /* 0x000095e000008947 */ /* 0x000fea0003800000 */
[----:B------:R-:W-:Y:S02]  /*0760*/  ISETP.NE.U32.AND P1, PT, RZ, c[0x0][0x340], PT ;  /* 0x0000d000ff007a0c */ /* 0x000fe40003f25070 */
[----:B------:R-:W-:Y:S01]  /*0770*/  SHF.R.S32.HI R113, RZ, 0x1f, R112 ;  /* 0x0000001fff717819 */ /* 0x000fe20000011470 */
[----:B------:R-:W-:Y:S01]  /*0780*/  USHF.R.S32.HI UR20, URZ, 0x1f, UR10 ;  /* 0x0000001f3f147899 */ /* 0x000fe2000801140a */
[----:B------:R-:W-:Y:S01]  /*0790*/  ISETP.NE.AND.EX P1, PT, RZ, c[0x0][0x344], PT, P1 ;  /* 0x0000d100ff007a0c */ /* 0x000fe20003f25310 */
[----:B------:R-:W-:-:S12]  /*07a0*/  ULDC.64 UR4, c[0x0][0x1b8] ;  /* 0x00006e0000047ab9 */ /* 0x000fd80000000a00 */
[----:B------:R-:W-:-:S04]  /*07b0*/  @P1 IMAD.MOV.U32 R3, RZ, RZ, 0x4 ;  /* 0x00000004ff031424 */ /* 0x000fc800078e00ff */
[----:B------:R-:W-:-:S06]  /*07c0*/  @P1 IMAD.WIDE R250, R0, R3, c[0x0][0x340] ;  /* 0x0000d00000fa1625 */ /* 0x000fcc00078e0203 */
[----:B------:R-:W2:Y:S01]  /*07d0*/  @P1 LDG.E R250, [R250.64] ;  /* 0x0000000efafa1981 */ /* 0x000ea2000c1e1900 */
[----:B------:R-:W-:Y:S01]  /*07e0*/  LEA.HI R32, R113, R112, RZ, 0x3 ;  /* 0x0000007071207211 */ /* 0x000fe200078f18ff */
[----:B------:R-:W-:Y:S01]  /*07f0*/  IMAD.MOV.U32 R9, RZ, RZ, c[0x0][0x2c4] ;  /* 0x0000b100ff097624 */ /* 0x000fe200078e00ff */
[----:B------:R-:W-:Y:S01]  /*0800*/  UIMAD.WIDE.U32 UR6, UR10, UR4, URZ ;  /* 0x000000040a0672a5 */ /* 0x000fe2000f8e003f */
[----:B------:R-:W1:Y:S01]  /*0810*/  S2R R3, SR_CTAID.X ;  /* 0x0000000000037919 */ /* 0x000e620000002500 */
[----:B------:R-:W-:Y:S01]  /*0820*/  LOP3.LUT R29, R32, 0xfffffff8, RZ, 0xc0, !PT ;  /* 0xfffffff8201d7812 */ /* 0x000fe200078ec0ff */
[----:B------:R-:W-:Y:S01]  /*0830*/  UIMAD UR4, UR20, UR4, URZ ;  /* 0x00000004140472a4 */ /* 0x000fe2000f8e023f */
[----:B------:R-:W-:Y:S01]  /*0840*/  ISETP.NE.AND P0, PT, R9, 0x1, PT ;  /* 0x000000010900780c */ /* 0x000fe20003f05270 */
[----:B------:R-:W-:Y:S01]  /*0850*/  UIADD3 UR16, UR17, -0x1, URZ ;  /* 0xffffffff11107890 */ /* 0x000fe2000fffe03f */
[----:B------:R-:W-:Y:S01]  /*0860*/  SHF.R.S32.HI R32, RZ, 0x3, R32 ;  /* 0x00000003ff207819 */ /* 0x000fe20000011420 */
[----:B------:R-:W-:Y:S01]  /*0870*/  IMAD.IADD R29, R112, 0x1, -R29 ;  /* 0x00000001701d7824 */ /* 0x000fe200078e0a1d */
[----:B------:R-:W-:Y:S01]  /*0880*/  UIMAD UR4, UR10, UR5, UR4 ;  /* 0x000000050a0472a4 */ /* 0x000fe2000f8e0204 */
[----:B------:R-:W-:Y:S01]  /*0890*/  SHF.R.S32.HI R7, RZ, 0x1f, R0 ;  /* 0x0000001fff077819 */ /* 0x000fe20000011400 */
[----:B------:R-:W-:Y:S01]  /*08a0*/  IMAD.U32 R13, RZ, RZ, UR7 ;  /* 0x00000007ff0d7e24 */ /* 0x000fe2000f8e00ff */
[--C-:B------:R-:W-:Y:S01]  /*08b0*/  SHF.R.S32.HI R28, RZ, 0x1f, R32.reuse ;  /* 0x0000001fff1c7819 */ /* 0x100fe20000011420 */
[----:B------:R-:W-:Y:S01]  /*08c0*/  IMAD R2, R29, 0x20, R32 ;  /* 0x000000201d027824 */ /* 0x000fe200078e0220 */
[----:B------:R-:W-:Y:S01]  /*08d0*/  UIADD3 UR4, UR7, UR4, URZ ;  /* 0x0000000407047290 */ /* 0x000fe2000fffe03f */
[----:B------:R-:W-:Y:S01]  /*08e0*/  IMAD R5, R7, c[0x0][0x1c0], RZ ;  /* 0x0000700007057a24 */ /* 0x000fe200078e02ff */
[----:B------:R-:W-:Y:S01]  /*08f0*/  UMOV UR18, 0x7 ;  /* 0x0000000700127882 */ /* 0x000fe20000000000 */
[----:B------:R-:W-:Y:S01]  /*0900*/  IMAD.U32 R12, RZ, RZ, UR6 ;  /* 0x00000006ff0c7e24 */ /* 0x000fe2000f8e00ff */
[----:B------:R-:W-:Y:S01]  /*0910*/  ULDC.64 UR6, c[0x0][0x1e0] ;  /* 0x0000780000067ab9 */ /* 0x000fe20000000a00 */
[C---:B------:R-:W-:Y:S01]  /*0920*/  IMAD R14, R0.reuse, c[0x0][0x1c4], R5 ;  /* 0x00007100000e7a24 */ /* 0x040fe200078e0205 */
[----:B------:R-:W-:Y:S01]  /*0930*/  MOV R13, UR4 ;  /* 0x00000004000d7c02 */ /* 0x000fe20008000f00 */
[----:B------:R-:W-:Y:S01]  /*0940*/  IMAD R9, R9, c[0x0][0x168], RZ ;  /* 0x00005a0009097a24 */ /* 0x000fe200078e02ff */
[----:B------:R-:W-:Y:S01]  /*0950*/  ULDC.64 UR4, c[0x0][0x1e8] ;  /* 0x00007a0000047ab9 */ /* 0x000fe20000000a00 */
[----:B------:R-:W-:Y:S01]  /*0960*/  IMAD.SHL.U32 R30, R29, 0x8, RZ ;  /* 0x000000081d1e7824 */ /* 0x000fe200078e00ff */
[----:B------:R-:W-:Y:S01]  /*0970*/  UIMAD UR4, UR20, UR4, URZ ;  /* 0x00000004140472a4 */ /* 0x000fe2000f8e023f */
[----:B------:R-:W-:Y:S01]  /*0980*/  IMAD.WIDE.U32 R12, R0, c[0x0][0x1c0], R12 ;  /* 0x00007000000c7a25 */ /* 0x000fe200078e000c */
[----:B------:R-:W-:-:S02]  /*0990*/  USHF.L.U64.HI UR18, UR6, UR18, UR7 ;  /* 0x0000001206127299 */ /* 0x000fc40008010207 */
[----:B------:R-:W-:Y:S01]  /*09a0*/  SHF.R.S32.HI R31, RZ, 0x1f, R30 ;  /* 0x0000001fff1f7819 */ /* 0x000fe2000001141e */
[----:B-1----:R-:W-:Y:S01]  /*09b0*/  IMAD R11, R3, 0x80, R2 ;  /* 0x00000080030b7824 */ /* 0x002fe200078e0202 */
[----:B------:R-:W-:Y:S01]  /*09c0*/  ISETP.GE.AND P6, PT, R30, c[0x0][0x198], PT ;  /* 0x000066001e007a0c */ /* 0x000fe20003fc6270 */
[----:B------:R-:W-:Y:S01]  /*09d0*/  IMAD.IADD R15, R13, 0x1, R14 ;  /* 0x000000010d0f7824 */ /* 0x000fe200078e020e */
[----:B------:R-:W-:Y:S01]  /*09e0*/  UIMAD UR4, UR10, UR5, UR4 ;  /* 0x000000050a0472a4 */ /* 0x000fe2000f8e0204 */
[----:B------:R-:W-:Y:S01]  /*09f0*/  @P0 IMAD.HI.U32 R4, R11, c[0x0][0x2c8], RZ ;  /* 0x0000b2000b040a27 */ /* 0x000fe200078e00ff */
[----:B------:R-:W-:Y:S02]  /*0a00*/  USHF.L.U32 UR19, UR6, 0x7, URZ ;  /* 0x0000000706137899 */ /* 0x000fe4000800063f */
[----:B------:R-:W-:Y:S01]  /*0a10*/  USHF.R.S32.HI UR11, URZ, 0x1f, UR16 ;  /* 0x0000001f3f0b7899 */ /* 0x000fe20008011410 */
[----:B------:R-:W-:Y:S01]  /*0a20*/  IMAD.MOV.U32 R2, RZ, RZ, R11 ;  /* 0x000000ffff027224 */ /* 0x000fe200078e000b */
[----:B------:R-:W-:Y:S01]  /*0a30*/  @P0 SHF.R.U32.HI R2, RZ, c[0x0][0x2cc], R4 ;  /* 0x0000b300ff020a19 */ /* 0x000fe20000011604 */
[----:B------:R-:W-:Y:S01]  /*0a40*/  IMAD.MOV.U32 R14, RZ, RZ, R12 ;  /* 0x000000ffff0e7224 */ /* 0x000fe200078e000c */
[----:B------:R-:W-:Y:S01]  /*0a50*/  UIMAD.WIDE.U32 UR12, UR6, 0x40, URZ ;  /* 0x00000040060c78a5 */ /* 0x000fe2000f8e003f */
[----:B------:R-:W-:Y:S01]  /*0a60*/  IMAD R6, R3, 0x80, R32 ;  /* 0x0000008003067824 */ /* 0x000fe200078e0220 */
[--C-:B------:R-:W-:Y:S01]  /*0a70*/  SHF.R.S32.HI R5, RZ, 0x1f, R2.reuse ;  /* 0x0000001fff057819 */ /* 0x100fe20000011402 */
[----:B------:R-:W-:Y:S01]  /*0a80*/  IMAD.MOV R12, RZ, RZ, -R2 ;  /* 0x000000ffff0c7224 */ /* 0x000fe200078e0a02 */
[----:B------:R-:W-:Y:S01]  /*0a90*/  IADD3 R3, -R32, c[0x0][0x1d0], RZ ;  /* 0x0000740020037a10 */ /* 0x000fe20007ffe1ff */
[----:B------:R-:W-:Y:S01]  /*0aa0*/  IMAD.WIDE.U32 R14, R2, c[0x0][0x1b0], R14 ;  /* 0x00006c00020e7a25 */ /* 0x000fe200078e000e */
[----:B------:R-:W-:Y:S01]  /*0ab0*/  IADD3 R4, R6, 0x20, RZ ;  /* 0x0000002006047810 */ /* 0x000fe20007ffe0ff */
[----:B------:R-:W-:Y:S01]  /*0ac0*/  USHF.L.U32 UR9, UR7, 0x6, URZ ;  /* 0x0000000607097899 */ /* 0x000fe2000800063f */
[----:B------:R-:W-:Y:S01]  /*0ad0*/  BAR.SYNC.DEFER_BLOCKING 0x0 ;  /* 0x0000000000007b1d */ /* 0x000fe20000010000 */
[----:B------:R-:W-:Y:S01]  /*0ae0*/  IMAD R5, R5, c[0x0][0x1b0], RZ ;  /* 0x00006c0005057a24 */ /* 0x000fe200078e02ff */
[-C--:B------:R-:W-:Y:S01]  /*0af0*/  ISETP.GE.AND P3, PT, R4, R9.reuse, PT ;  /* 0x000000090400720c */ /* 0x080fe20003f66270 */
[----:B------:R-:W-:Y:S01]  /*0b00*/  IMAD R12, R12, c[0x0][0x2c4], R11 ;  /* 0x0000b1000c0c7a24 */ /* 0x000fe200078e020b */
[----:B------:R-:W-:Y:S01]  /*0b10*/  IADD3 R4, R6, 0x40, RZ ;  /* 0x0000004006047810 */ /* 0x000fe20007ffe0ff */
[----:B------:R-:W-:Y:S01]  /*0b20*/  IMAD R5, R2, c[0x0][0x1b4], R5 ;  /* 0x00006d0002057a24 */ /* 0x000fe200078e0205 */
[-C--:B------:R-:W-:Y:S01]  /*0b30*/  ISETP.GE.AND P5, PT, R6, R9.reuse, PT ;  /* 0x000000090600720c */ /* 0x080fe20003fa6270 */
[----:B------:R-:W-:Y:S01]  /*0b40*/  IMAD.SHL.U32 R11, R32, 0x40, RZ ;  /* 0x00000040200b7824 */ /* 0x000fe200078e00ff */
[----:B------:R-:W-:Y:S01]  /*0b50*/  ISETP.GE.AND P4, PT, R4, R9, PT ;  /* 0x000000090400720c */ /* 0x000fe20003f86270 */
[----:B------:R-:W-:Y:S01]  /*0b60*/  IMAD.U32 R2, RZ, RZ, UR16 ;  /* 0x00000010ff027e24 */ /* 0x000fe2000f8e00ff */
[----:B------:R-:W-:Y:S01]  /*0b70*/  IADD3 R15, R15, R5, RZ ;  /* 0x000000050f0f7210 */ /* 0x000fe20007ffe0ff */
[----:B------:R-:W-:Y:S01]  /*0b80*/  IMAD.U32 R244, RZ, RZ, UR10 ;  /* 0x0000000afff47e24 */ /* 0x000fe2000f8e00ff */
[----:B------:R-:W-:Y:S01]  /*0b90*/  SHF.R.S32.HI R5, RZ, 0x1f, R12 ;  /* 0x0000001fff057819 */ /* 0x000fe2000001140c */
[----:B------:R-:W-:Y:S01]  /*0ba0*/  IMAD R2, R2, -0x80, R3 ;  /* 0xffffff8002027824 */ /* 0x000fe200078e0203 */
[----:B------:R-:W-:Y:S01]  /*0bb0*/  LOP3.LUT R11, R11, 0x1c0, RZ, 0xc0, !PT ;  /* 0x000001c00b0b7812 */ /* 0x000fe200078ec0ff */
[----:B------:R-:W-:Y:S01]  /*0bc0*/  IMAD R3, R28, c[0x0][0x1e0], RZ ;  /* 0x000078001c037a24 */ /* 0x000fe200078e02ff */
[----:B------:R-:W-:Y:S01]  /*0bd0*/  IADD3 R6, R6, 0x60, RZ ;  /* 0x0000006006067810 */ /* 0x000fe20007ffe0ff */
[----:B------:R-:W-:Y:S01]  /*0be0*/  IMAD R5, R5, c[0x0][0x1a8], RZ ;  /* 0x00006a0005057a24 */ /* 0x000fe200078e02ff */
[----:B------:R-:W-:Y:S01]  /*0bf0*/  SHF.R.U32.HI R8, RZ, 0x3, R11 ;  /* 0x00000003ff087819 */ /* 0x000fe2000001160b */
[----:B------:R-:W-:Y:S01]  /*0c00*/  IMAD R3, R32, c[0x0][0x1e4], R3 ;  /* 0x0000790020037a24 */ /* 0x000fe200078e0203 */
[----:B------:R-:W-:Y:S01]  /*0c10*/  LOP3.LUT R11, R11, 0x38, R30, 0xf8, !PT ;  /* 0x000000380b0b7812 */ /* 0x000fe200078ef81e */
[C---:B------:R-:W-:Y:S01]  /*0c20*/  IMAD R5, R12.reuse, c[0x0][0x1ac], R5 ;  /* 0x00006b000c057a24 */ /* 0x040fe200078e0205 */
[----:B------:R-:W-:Y:S01]  /*0c30*/  UIADD3 UR9, UR13, UR9, URZ ;  /* 0x000000090d097290 */ /* 0x000fe2000fffe03f */
[----:B------:R-:W-:Y:S01]  /*0c40*/  IMAD.WIDE.U32 R12, R12, c[0x0][0x1a8], R14 ;  /* 0x00006a000c0c7a25 */ /* 0x000fe200078e000e */
[----:B------:R-:W-:-:S03]  /*0c50*/  LOP3.LUT R8, R11, R8, RZ, 0x3c, !PT ;  /* 0x000000080b087212 */ /* 0x000fc600078e3cff */
[----:B------:R-:W-:Y:S01]  /*0c60*/  IMAD.IADD R4, R13, 0x1, R5 ;  /* 0x000000010d047824 */ /* 0x000fe200078e0205 */
[----:B------:R-:W-:Y:S01]  /*0c70*/  LEA R5, P0, R12, c[0x0][0x160], 0x1 ;  /* 0x000058000c057a11 */ /* 0x000fe200078008ff */
[----:B------:R-:W-:-:S03]  /*0c80*/  IMAD.WIDE.U32 R10, R32, c[0x0][0x1e0], R30 ;  /* 0x00007800200a7a25 */ /* 0x000fc600078e001e */
[----:B------:R-:W-:Y:S01]  /*0c90*/  LEA.HI.X R4, R12, c[0x0][0x164], R4, 0x1, P0 ;  /* 0x000059000c047a11 */ /* 0x000fe200000f0c04 */
[----:B------:R-:W-:Y:S01]  /*0ca0*/  IMAD.MOV.U32 R12, RZ, RZ, R10 ;  /* 0x000000ffff0c7224 */ /* 0x000fe200078e000a */
[----:B------:R-:W1:Y:S01]  /*0cb0*/  SHFL.IDX PT, R14, R5, RZ, 0x181f ;  /* 0x00181fff050e7589 */ /* 0x000e6200000e0000 */
[----:B------:R-:W-:Y:S01]  /*0cc0*/  IMAD.IADD R13, R11, 0x1, R3 ;  /* 0x000000010b0d7824 */ /* 0x000fe200078e0203 */
[----:B------:R-:W-:Y:S02]  /*0cd0*/  IADD3 R3, R30, 0x40, RZ ;  /* 0x000000401e037810 */ /* 0x000fe40007ffe0ff */
[----:B------:R-:W3:Y:S01]  /*0ce0*/  SHFL.IDX PT, R15, R4, RZ, 0x181f ;  /* 0x00181fff040f7589 */ /* 0x000ee200000e0000 */
[----:B------:R-:W-:Y:S01]  /*0cf0*/  IMAD.WIDE.U32 R244, R244, c[0x0][0x1e8], R12 ;  /* 0x00007a00f4f47a25 */ /* 0x000fe200078e000c */
[----:B------:R-:W-:Y:S02]  /*0d00*/  LEA.HI R11, R113, R112, RZ, 0x6 ;  /* 0x00000070710b7211 */ /* 0x000fe400078f30ff */
[----:B------:R-:W4:Y:S01]  /*0d10*/  SHFL.IDX PT, R12, R5, 0x1, 0x181f ;  /* 0x00381f00050c7f89 */ /* 0x000f2200000e0000 */
[----:B------:R-:W-:-:S02]  /*0d20*/  ISETP.GE.AND P0, PT, R6, R9, PT ;  /* 0x000000090600720c */ /* 0x000fc40003f06270 */
[----:B------:R-:W-:Y:S01]  /*0d30*/  @!P5 SHF.R.S32.HI R6, RZ, 0x1f, R3 ;  /* 0x0000001fff06d819 */ /* 0x000fe20000011403 */
[----:B------:R-:W5:Y:S01]  /*0d40*/  SHFL.IDX PT, R13, R4, 0x1, 0x181f ;  /* 0x00381f00040d7f89 */ /* 0x000f6200000e0000 */
[----:B------:R-:W-:Y:S02]  /*0d50*/  SHF.L.U32 R11, R11, 0x3, RZ ;  /* 0x000000030b0b7819 */ /* 0x000fe400000006ff */
[----:B------:R-:W-:Y:S01]  /*0d60*/  @!P5 LEA.HI R6, R6, R3, RZ, 0x3 ;  /* 0x000000030606d211 */ /* 0x000fe200078f18ff */
[----:B------:R-:W5:Y:S01]  /*0d70*/  SHFL.IDX PT, R18, R5, 0x2, 0x181f ;  /* 0x00581f0005127f89 */ /* 0x000f6200000e0000 */
[----:B------:R-:W-:Y:S02]  /*0d80*/  LOP3.LUT R8, R8, 0xfffffe00, R11, 0xf8, !PT ;  /* 0xfffffe0008087812 */ /* 0x000fe400078ef80b */
[----:B------:R-:W-:Y:S01]  /*0d90*/  IADD3 R245, R245, UR4, RZ ;  /* 0x00000004f5f57c10 */ /* 0x000fe2000fffe0ff */
[----:B------:R-:W5:Y:S01]  /*0da0*/  SHFL.IDX PT, R19, R4, 0x2, 0x181f ;  /* 0x00581f0004137f89 */ /* 0x000f6200000e0000 */
[----:B------:R-:W-:Y:S01]  /*0db0*/  UIMAD UR4, UR18, UR16, URZ ;  /* 0x00000010120472a4 */ /* 0x000fe2000f8e023f */
[----:B------:R-:W-:Y:S01]  /*0dc0*/  IMAD.SHL.U32 R243, R8, 0x2, RZ ;  /* 0x0000000208f37824 */ /* 0x000fe200078e00ff */
[----:B-1----:R-:W-:Y:S01]  /*0dd0*/  @!P5 LEA R16, P2, R30, R14, 0x1 ;  /* 0x0000000e1e10d211 */ /* 0x002fe200078408ff */
[----:B------:R1:W2:Y:S01]  /*0de0*/  SHFL.IDX PT, R10, R5, 0x3, 0x181f ;  /* 0x00781f00050a7f89 */ /* 0x0002a200000e0000 */
[----:B------:R-:W-:-:S02]  /*0df0*/  UIMAD UR4, UR11, UR19, UR4 ;  /* 0x000000130b0472a4 */ /* 0x000fc4000f8e0204 */
[C---:B---3--:R-:W-:Y:S01]  /*0e00*/  @!P5 LEA.HI.X R17, R30.reuse, R15, R31, 0x1, P2 ;  /* 0x0000000f1e11d211 */ /* 0x048fe200010f0c1f */
[----:B------:R3:W2:Y:S01]  /*0e10*/  SHFL.IDX PT, R11, R4, 0x3, 0x181f ;  /* 0x00781f00040b7f89 */ /* 0x0006a200000e0000 */
[----:B----4-:R-:W-:-:S03]  /*0e20*/  @!P3 LEA R8, P2, R30, R12, 0x1 ;  /* 0x0000000c1e08b211 */ /* 0x010fc600078408ff */
[----:B------:R4:W-:Y:S01]  /*0e30*/  @!P5 LDGSTS.E.BYPASS.LTC128B.128 [R243+0x100], [R16.64], !P6 ;  /* 0x0010000010f3dfae */ /* 0x0009e2000f101d4e */
[C---:B-----5:R-:W-:Y:S01]  /*0e40*/  @!P3 LEA.HI.X R9, R30.reuse, R13, R31, 0x1, P2 ;  /* 0x0000000d1e09b211 */ /* 0x060fe200010f0c1f */
[----:B-1----:R-:W-:Y:S01]  /*0e50*/  IMAD.U32 R5, RZ, RZ, UR6 ;  /* 0x00000006ff057e24 */ /* 0x002fe2000f8e00ff */
[----:B---3--:R-:W-:Y:S02]  /*0e60*/  MOV R4, UR7 ;  /* 0x0000000700047c02 */ /* 0x008fe40008000f00 */
[----:B----4-:R-:W-:-:S04]  /*0e70*/  @!P4 LEA R16, P2, R30, R18, 0x1 ;  /* 0x000000121e10c211 */ /* 0x010fc800078408ff */
[----:B------:R-:W-:Y:S02]  /*0e80*/  @!P4 LEA.HI.X R17, R30, R19, R31, 0x1, P2 ;  /* 0x000000131e11c211 */ /* 0x000fe400010f0c1f */
[----:B--2---:R-:W-:Y:S01]  /*0e90*/  @P1 SHF.R.S32.HI R251, RZ, 0x1f, R250 ;  /* 0x0000001ffffb1819 */ /* 0x004fe200000114fa */
[----:B------:R-:W-:Y:S01]  /*0ea0*/  @!P1 IMAD.MOV.U32 R250, RZ, RZ, R0 ;  /* 0x000000fffffa9224 */ /* 0x000fe200078e0000 */
[----:B------:R-:W-:Y:S01]  /*0eb0*/  @!P3 SHF.R.S32.HI R0, RZ, 0x1f, R3 ;  /* 0x0000001fff00b819 */ /* 0x000fe20000011403 */
[----:B------:R-:W-:Y:S01]  /*0ec0*/  @!P1 IMAD.MOV.U32 R251, RZ, RZ, R7 ;  /* 0x000000fffffb9224 */ /* 0x000fe200078e0007 */
[----:B------:R-:W-:Y:S01]  /*0ed0*/  ISETP.GE.AND P1, PT, R3, c[0x0][0x198], PT ;  /* 0x0000660003007a0c */ /* 0x000fe20003f26270 */
[----:B------:R-:W-:Y:S01]  /*0ee0*/  IMAD.WIDE.U32 R244, R250, c[0x0][0x1f0], R244 ;  /* 0x00007c00faf47a25 */ /* 0x000fe200078e00f4 */
[----:B------:R-:W-:Y:S02]  /*0ef0*/  @!P5 LOP3.LUT R7, R6, 0xfffffff8, RZ, 0xc0, !PT ;  /* 0xfffffff80607d812 */ /* 0x000fe400078ec0ff */
[----:B------:R-:W-:Y:S01]  /*0f00*/  @!P3 LEA.HI R0, R0, R3, RZ, 0x3 ;  /* 0x000000030000b211 */ /* 0x000fe200078f18ff */
[----:B------:R-:W-:-:S02]  /*0f10*/  IMAD R247, R251, c[0x0][0x1f0], RZ ;  /* 0x00007c00fbf77a24 */ /* 0x000fc400078e02ff */
[----:B------:R-:W-:Y:S01]  /*0f20*/  @!P5 IMAD.WIDE R20, R7, 0x2, R14 ;  /* 0x000000020714d825 */ /* 0x000fe200078e020e */
[----:B------:R-:W-:Y:S02]  /*0f30*/  @!P3 LOP3.LUT R7, R0, 0xfffffff8, RZ, 0xc0, !PT ;  /* 0xfffffff80007b812 */ /* 0x000fe400078ec0ff */
[----:B------:R-:W-:Y:S01]  /*0f40*/  @!P4 SHF.R.S32.HI R0, RZ, 0x1f, R3 ;  /* 0x0000001fff00c819 */ /* 0x000fe20000011403 */
[----:B------:R-:W-:Y:S02]  /*0f50*/  IMAD R247, R250, c[0x0][0x1f4], R247 ;  /* 0x00007d00faf77a24 */ /* 0x000fe400078e02f7 */
[----:B------:R1:W-:Y:S01]  /*0f60*/  @!P5 LDGSTS.E.BYPASS.LTC128B.128 [R243+0x4100], [R20.64], !P1 ;  /* 0x0410000014f3dfae */ /* 0x0003e2000c901d4e */
[----:B------:R-:W-:Y:S01]  /*0f70*/  ISETP.GE.AND P5, PT, R2, 0x21, PT ;  /* 0x000000210200780c */ /* 0x000fe20003fa6270 */
[----:B------:R-:W-:Y:S01]  /*0f80*/  IMAD.IADD R247, R245, 0x1, R247 ;  /* 0x00000001f5f77824 */ /* 0x000fe200078e02f7 */
[----:B------:R-:W-:Y:S01]  /*0f90*/  @!P4 LEA.HI R0, R0, R3, RZ, 0x3 ;  /* 0x000000030000c211 */ /* 0x000fe200078f18ff */
[----:B------:R2:W-:Y:S01]  /*0fa0*/  @!P3 LDGSTS.E.BYPASS.LTC128B.128 [R243+0x1100], [R8.64], !P6 ;  /* 0x0110000008f3bfae */ /* 0x0005e2000f101d4e */
[----:B------:R-:W-:-:S02]  /*0fb0*/  IMAD.MOV.U32 R246, RZ, RZ, R244 ;  /* 0x000000fffff67224 */ /* 0x000fc400078e00f4 */
[----:B------:R-:W-:Y:S01]  /*0fc0*/  @!P3 IMAD.WIDE R6, R7, 0x2, R12 ;  /* 0x000000020706b825 */ /* 0x000fe200078e020c */
[----:B------:R-:W-:-:S04]  /*0fd0*/  @!P4 LOP3.LUT R0, R0, 0xfffffff8, RZ, 0xc0, !PT ;  /* 0xfffffff80000c812 */ /* 0x000fc800078ec0ff */
[----:B------:R3:W-:Y:S01]  /*0fe0*/  @!P3 LDGSTS.E.BYPASS.LTC128B.128 [R243+0x5100], [R6.64], !P1 ;  /* 0x0510000006f3bfae */ /* 0x0007e2000c901d4e */
[----:B------:R-:W-:Y:S01]  /*0ff0*/  @!P0 LEA R14, P3, R30, R10, 0x1 ;  /* 0x0000000a1e0e8211 */ /* 0x000fe200078608ff */
[----:B------:R-:W-:Y:S02]  /*1000*/  @!P4 IMAD.WIDE R18, R0, 0x2, R18 ;  /* 0x000000020012c825 */ /* 0x000fe400078e0212 */
[----:B------:R4:W-:Y:S01]  /*1010*/  @!P4 LDGSTS.E.BYPASS.LTC128B.128 [R243+0x2100], [R16.64], !P6 ;  /* 0x0210000010f3cfae */ /* 0x0009e2000f101d4e */
[C-C-:B------:R-:W-:Y:S02]  /*1020*/  @!P0 LEA.HI.X R15, R30.reuse, R11, R31.reuse, 0x1, P3 ;  /* 0x0000000b1e0f8211 */ /* 0x140fe400018f0c1f */
[----:B------:R-:W-:Y:S01]  /*1030*/  ISETP.GE.AND P3, PT, R30, c[0x0][0x1d4], PT ;  /* 0x000075001e007a0c */ /* 0x000fe20003f66270 */
[----:B------:R5:W-:Y:S01]  /*1040*/  @!P4 LDGSTS.E.BYPASS.LTC128B.128 [R243+0x6100], [R18.64], !P1 ;  /* 0x0610000012f3cfae */ /* 0x000be2000c901d4e */
[----:B------:R-:W-:Y:S01]  /*1050*/  ISETP.GE.AND P4, PT, R2, 0x41, PT ;  /* 0x000000410200780c */ /* 0x000fe20003f86270 */
[----:B------:R-:W-:-:S02]  /*1060*/  IMAD.WIDE.U32 R30, R32, c[0x0][0x208], R30 ;  /* 0x00008200201e7a25 */ /* 0x000fc400078e001e */
[----:B------:R1:W-:Y:S01]  /*1070*/  @!P0 LDGSTS.E.BYPASS.LTC128B.128 [R243+0x3100], [R14.64], !P6 ;  /* 0x031000000ef38fae */ /* 0x0003e2000f101d4e */
[----:B------:R-:W-:Y:S01]  /*1080*/  ISETP.GE.AND P6, PT, R2, 0x1, PT ;  /* 0x000000010200780c */ /* 0x000fe20003fc6270 */
[----:B--2---:R-:W-:-:S04]  /*1090*/  IMAD.U32 R9, RZ, RZ, UR16 ;  /* 0x00000010ff097e24 */ /* 0x004fc8000f8e00ff */
[----:B------:R-:W-:-:S04]  /*10a0*/  IMAD.WIDE.U32 R8, R9, UR19, R246 ;  /* 0x0000001309087c25 */ /* 0x000fc8000f8e00f6 */
[----:B---3--:R-:W-:Y:S01]  /*10b0*/  IMAD.U32 R7, RZ, RZ, UR6 ;  /* 0x00000006ff077e24 */ /* 0x008fe2000f8e00ff */
[----:B------:R-:W-:Y:S02]  /*10c0*/  @P5 LEA R5, P2, R5, R8, 0x5 ;  /* 0x0000000805055211 */ /* 0x000fe400078428ff */
[----:B------:R-:W-:Y:S01]  /*10d0*/  IADD3 R9, R9, UR4, RZ ;  /* 0x0000000409097c10 */ /* 0x000fe2000fffe0ff */
[----:B------:R-:W-:Y:S01]  /*10e0*/  ULDC.64 UR4, c[0x0][0x210] ;  /* 0x0000840000047ab9 */ /* 0x000fe20000000a00 */
[----:B------:R-:W-:Y:S01]  /*10f0*/  LEA.HI R6, R113, R112, RZ, 0x4 ;  /* 0x0000007071067211 */ /* 0x000fe200078f20ff */
[----:B------:R-:W-:Y:S01]  /*1100*/  UIMAD UR4, UR20, UR4, URZ ;  /* 0x00000004140472a4 */ /* 0x000fe2000f8e023f */
[----:B------:R-:W-:Y:S02]  /*1110*/  @P5 LEA.HI.X R4, R7, R9, R4, 0x5, P2 ;  /* 0x0000000907045211 */ /* 0x000fe400010f2c04 */
[----:B------:R-:W-:Y:S02]  /*1120*/  @P5 LEA R12, P2, R5, c[0x0][0x1c8], 0x1 ;  /* 0x00007200050c5a11 */ /* 0x000fe400078408ff */
[----:B------:R-:W-:-:S02]  /*1130*/  SHF.R.S32.HI R7, RZ, 0x4, R6 ;  /* 0x00000004ff077819 */ /* 0x000fc40000011406 */
[----:B------:R-:W-:Y:S02]  /*1140*/  @P5 LEA.HI.X R13, R5, c[0x0][0x1cc], R4, 0x1, P2 ;  /* 0x00007300050d5a11 */ /* 0x000fe400010f0c04 */
[----:B------:R-:W-:Y:S02]  /*1150*/  @!P0 SHF.R.S32.HI R4, RZ, 0x1f, R3 ;  /* 0x0000001fff048819 */ /* 0x000fe40000011403 */
[----:B------:R-:W-:Y:S02]  /*1160*/  LOP3.LUT R5, R6, 0xfffffff0, RZ, 0xc0, !PT ;  /* 0xfffffff006057812 */ /* 0x000fe400078ec0ff */
[----:B------:R-:W-:Y:S02]  /*1170*/  @!P0 LEA.HI R4, R4, R3, RZ, 0x3 ;  /* 0x0000000304048211 */ /* 0x000fe400078f18ff */
[----:B------:R-:W-:Y:S01]  /*1180*/  ISETP.GE.AND P2, PT, R2, 0x61, PT ;  /* 0x000000610200780c */ /* 0x000fe20003f46270 */
[----:B------:R-:W-:Y:S01]  /*1190*/  IMAD.IADD R5, R112, 0x1, -R5 ;  /* 0x0000000170057824 */ /* 0x000fe200078e0a05 */
[----:B------:R-:W-:-:S02]  /*11a0*/  @!P0 LOP3.LUT R4, R4, 0xfffffff8, RZ, 0xc0, !PT ;  /* 0xfffffff804048812 */ /* 0x000fc400078ec0ff */
[----:B------:R-:W-:Y:S02]  /*11b0*/  LEA.HI R6, R6, R7, RZ, 0x1 ;  /* 0x0000000706067211 */ /* 0x000fe400078f08ff */
[----:B------:R-:W-:Y:S01]  /*11c0*/  SHF.R.S32.HI R0, RZ, 0x1f, R5 ;  /* 0x0000001fff007819 */ /* 0x000fe20000011405 */
[----:B----4-:R-:W-:Y:S01]  /*11d0*/  @!P0 IMAD.WIDE R16, R4, 0x2, R10 ;  /* 0x0000000204108825 */ /* 0x010fe200078e020a */
[----:B------:R-:W-:Y:S02]  /*11e0*/  LOP3.LUT R6, R6, 0xfffffffe, RZ, 0xc0, !PT ;  /* 0xfffffffe06067812 */ /* 0x000fe400078ec0ff */
[----:B------:R-:W-:Y:S02]  /*11f0*/  LEA.HI R0, R0, R5, RZ, 0x3 ;  /* 0x0000000500007211 */ /* 0x000fe400078f18ff */
[----:B------:R2:W-:Y:S01]  /*1200*/  @!P0 LDGSTS.E.BYPASS.LTC128B.128 [R243+0x7100], [R16.64], !P1 ;  /* 0x0710000010f38fae */ /* 0x0005e2000c901d4e */
[----:B-1----:R-:W-:Y:S01]  /*1210*/  @P6 LEA R14, P0, R8, c[0x0][0x1c8], 0x1 ;  /* 0x00007200080e6a11 */ /* 0x002fe200078008ff */
[----:B------:R-:W-:Y:S01]  /*1220*/  VOTEU.ANY UP0, P2 ;  /* 0x00000000003f7886 */ /* 0x000fe20001000100 */
[----:B------:R-:W-:Y:S01]  /*1230*/  LOP3.LUT R2, R0, 0xfffffff8, RZ, 0xc0, !PT ;  /* 0xfffffff800027812 */ /* 0x000fe200078ec0ff */
[----:B------:R-:W0:Y:S01]  /*1240*/  LDGDEPBAR ;  /* 0x00000000000079af */ /* 0x000e220000000000 */
[C-C-:B------:R-:W-:Y:S01]  /*1250*/  @P6 LEA.HI.X R15, R8.reuse, c[0x0][0x1cc], R9.reuse, 0x1, P0 ;  /* 0x00007300080f6a11 */ /* 0x140fe200000f0c09 */
[----:B------:R-:W-:Y:S01]  /*1260*/  IMAD.IADD R6, R7, 0x1, -R6 ;  /* 0x0000000107067824 */ /* 0x000fe200078e0a06 */
[----:B------:R-:W-:Y:S01]  /*1270*/  @P4 IADD3 R4, P0, R8, UR12, RZ ;  /* 0x0000000c08044c10 */ /* 0x000fe2000ff1e0ff */
[----:B------:R-:W-:Y:S01]  /*1280*/  IMAD.IADD R2, R5, 0x1, -R2 ;  /* 0x0000000105027824 */ /* 0x000fe200078e0a02 */
[----:B------:R-:W-:Y:S01]  /*1290*/  @UP0 UIMAD UR7, UR7, 0x60, URZ ;  /* 0x00000060070708a4 */ /* 0x000fe2000f8e023f */
[----:B------:R-:W-:Y:S01]  /*12a0*/  IMAD.U32 R5, RZ, RZ, UR6 ;  /* 0x00000006ff057e24 */ /* 0x000fe2000f8e00ff */
[----:B------:R-:W-:Y:S01]  /*12b0*/  @P4 IADD3.X R11, R9, UR9, RZ, P0, !PT ;  /* 0x00000009090b4c10 */ /* 0x000fe200087fe4ff */
[----:B------:R1:W-:Y:S01]  /*12c0*/  @P6 LDGSTS.E.BYPASS.LTC128B.128 [R243+0x8100], [R14.64], !P3 ;  /* 0x081000000ef36fae */ /* 0x0003e2000d901d4e */
[----:B------:R-:W-:Y:S01]  /*12d0*/  ISETP.GE.AND P0, PT, R3, c[0x0][0x1d4], PT ;  /* 0x0000750003007a0c */ /* 0x000fe20003f06270 */
[----:B------:R-:W-:Y:S01]  /*12e0*/  @P2 IMAD.WIDE.U32 R8, R5, 0x60, R8 ;  /* 0x0000006005082825 */ /* 0x000fe200078e0008 */
[----:B------:R-:W-:-:S02]  /*12f0*/  SHF.L.U32 R7, R6, 0x3, RZ ;  /* 0x0000000306077819 */ /* 0x000fc400000006ff */
[----:B------:R-:W-:Y:S01]  /*1300*/  LEA.HI R113, R113, R112, RZ, 0x5 ;  /* 0x0000007071717211 */ /* 0x000fe200078f28ff */
[----:B------:R-:W-:Y:S02]  /*1310*/  IMAD.SHL.U32 R10, R2, 0x40, RZ ;  /* 0x00000040020a7824 */ /* 0x000fe400078e00ff */
[----:B------:R-:W-:Y:S02]  /*1320*/  IMAD.SHL.U32 R0, R0, 0x40, RZ ;  /* 0x0000004000007824 */ /* 0x000fe400078e00ff */
[----:B------:R-:W-:Y:S01]  /*1330*/  IMAD.SHL.U32 R5, R113, 0x20, RZ ;  /* 0x0000002071057824 */ /* 0x000fe200078e00ff */
[----:B------:R-:W-:-:S03]  /*1340*/  LOP3.LUT R10, R10, 0x1c0, RZ, 0xc0, !PT ;  /* 0x000001c00a0a7812 */ /* 0x000fc600078ec0ff */
[----:B------:R1:W-:Y:S01]  /*1350*/  @P6 LDGSTS.E.BYPASS.LTC128B.128 [R243+0xc100], [R14.64+0x80], !P0 ;  /* 0x0c1000800ef36fae */ /* 0x0003e2000c101d4e */
[----:B--2---:R-:W-:Y:S02]  /*1360*/  @P4 LEA R16, P1, R4, c[0x0][0x1c8], 0x1 ;  /* 0x0000720004104a11 */ /* 0x004fe400078208ff */
[----:B------:R-:W-:Y:S01]  /*1370*/  LOP3.LUT R3, R10, 0x8, R7, 0xf8, !PT ;  /* 0x000000080a037812 */ /* 0x000fe200078ef807 */
[----:B------:R1:W-:Y:S01]  /*1380*/  @P5 LDGSTS.E.BYPASS.LTC128B.128 [R243+0x9100], [R12.64], !P3 ;  /* 0x091000000cf35fae */ /* 0x0003e2000d901d4e */
[----:B------:R-:W-:Y:S01]  /*1390*/  @P4 LEA.HI.X R17, R4, c[0x0][0x1cc], R11, 0x1, P1 ;  /* 0x0000730004114a11 */ /* 0x000fe200008f0c0b */
[----:B------:R-:W-:Y:S01]  /*13a0*/  IMAD.MOV.U32 R7, RZ, RZ, 0x10 ;  /* 0x00000010ff077424 */ /* 0x000fe200078e00ff */
[----:B------:R-:W-:Y:S01]  /*13b0*/  @P2 IADD3 R4, R9, UR7, RZ ;  /* 0x0000000709042c10 */ /* 0x000fe2000fffe0ff */
[----:B------:R1:W-:Y:S01]  /*13c0*/  @P5 LDGSTS.E.BYPASS.LTC128B.128 [R243+0xd100], [R12.64+0x80], !P0 ;  /* 0x0d1000800cf35fae */ /* 0x0003e2000c101d4e */
[----:B-----5:R-:W-:Y:S01]  /*13d0*/  @P2 LEA R18, P1, R8, c[0x0][0x1c8], 0x1 ;  /* 0x0000720008122a11 */ /* 0x020fe200078208ff */
[----:B------:R-:W-:Y:S01]  /*13e0*/  IMAD.SHL.U32 R9, R32, 0x8, RZ ;  /* 0x0000000820097824 */ /* 0x000fe200078e00ff */
[----:B------:R-:W-:Y:S01]  /*13f0*/  SHF.R.U32.HI R10, RZ, 0x3, R10 ;  /* 0x00000003ff0a7819 */ /* 0x000fe2000001160a */
[----:B------:R2:W-:Y:S01]  /*1400*/  @P4 LDGSTS.E.BYPASS.LTC128B.128 [R243+0xa100], [R16.64], !P3 ;  /* 0x0a10000010f34fae */ /* 0x0005e2000d901d4e */
[----:B------:R-:W-:Y:S01]  /*1410*/  @P2 LEA.HI.X R19, R8, c[0x0][0x1cc], R4, 0x1, P1 ;  /* 0x0000730008132a11 */ /* 0x000fe200008f0c04 */
[----:B------:R-:W-:Y:S01]  /*1420*/  IMAD.SHL.U32 R4, R29, 0x40, RZ ;  /* 0x000000401d047824 */ /* 0x000fe200078e00ff */
[----:B------:R-:W-:Y:S01]  /*1430*/  LOP3.LUT R3, R3, R10, RZ, 0x3c, !PT ;  /* 0x0000000a03037212 */ /* 0x000fe200078e3cff */
[----:B------:R2:W-:Y:S01]  /*1440*/  @P4 LDGSTS.E.BYPASS.LTC128B.128 [R243+0xe100], [R16.64+0x80], !P0 ;  /* 0x0e10008010f34fae */ /* 0x0005e2000c101d4e */
[----:B------:R-:W-:-:S02]  /*1450*/  UIMAD UR7, UR10, UR5, UR4 ;  /* 0x000000050a0772a4 */ /* 0x000fc4000f8e0204 */
[----:B------:R-:W-:Y:S01]  /*1460*/  LOP3.LUT R0, R3, 0xfffffe00, R0, 0xf8, !PT ;  /* 0xfffffe0003007812 */ /* 0x000fe200078ef800 */
[----:B------:R2:W-:Y:S01]  /*1470*/  @P2 LDGSTS.E.BYPASS.LTC128B.128 [R243+0xb100], [R18.64], !P3 ;  /* 0x0b10000012f32fae */ /* 0x0005e2000d901d4e */
[----:B------:R-:W-:Y:S01]  /*1480*/  LOP3.LUT R3, R5, 0x7ffffc00, RZ, 0xc0, !PT ;  /* 0x7ffffc0005037812 */ /* 0x000fe200078ec0ff */
[----:B------:R-:W-:Y:S01]  /*1490*/  IMAD.MOV.U32 R5, RZ, RZ, 0x20 ;  /* 0x00000020ff057424 */ /* 0x000fe200078e00ff */
[----:B------:R-:W-:Y:S01]  /*14a0*/  LOP3.LUT R4, R4, 0x1c0, RZ, 0xc0, !PT ;  /* 0x000001c004047812 */ /* 0x000fe200078ec0ff */
[----:B------:R2:W-:Y:S01]  /*14b0*/  @P2 LDGSTS.E.BYPASS.LTC128B.128 [R243+0xf100], [R18.64+0x80], !P0 ;  /* 0x0f10008012f32fae */ /* 0x0005e2000c101d4e */
[----:B------:R-:W-:Y:S01]  /*14c0*/  R2P PR, R2, 0x6 ;  /* 0x0000000602007804 */ /* 0x000fe20000000000 */
[----:B------:R-:W-:Y:S01]  /*14d0*/  ULDC.64 UR4, c[0x0][0x208] ;  /* 0x0000820000047ab9 */ /* 0x000fe20000000a00 */
[----:B------:R-:W-:Y:S01]  /*14e0*/  IADD3 R3, R0, R3, RZ ;  /* 0x0000000300037210 */ /* 0x000fe20007ffe0ff */
[----:B------:R-:W0:Y:S01]  /*14f0*/  LDGDEPBAR ;  /* 0x00000000000079af */ /* 0x000e220000000000 */
[----:B------:R-:W-:Y:S01]  /*1500*/  LOP3.LUT R9, R4, 0x8, R9, 0xf8, !PT ;  /* 0x0000000804097812 */ /* 0x000fe200078ef809 */
[----:B------:R-:W-:Y:S01]  /*1510*/  UIMAD UR11, UR11, UR4, URZ ;  /* 0x000000040b0b72a4 */ /* 0x000fe2000f8e023f */
[----:B------:R-:W-:Y:S01]  /*1520*/  SHF.R.U32.HI R4, RZ, 0x3, R4 ;  /* 0x00000003ff047819 */ /* 0x000fe20000011604 */
[----:B------:R-:W-:Y:S01]  /*1530*/  UIMAD.WIDE.U32 UR22, UR16, UR4, URZ ;  /* 0x00000004101672a5 */ /* 0x000fe2000f8e003f */
[----:B------:R-:W-:Y:S01]  /*1540*/  SEL R7, R7, 0xfffffff0, !P1 ;  /* 0xfffffff007077807 */ /* 0x000fe20004800000 */
[----:B------:R-:W-:Y:S01]  /*1550*/  UIMAD UR11, UR16, UR5, UR11 ;  /* 0x00000005100b72a4 */ /* 0x000fe2000f8e020b */
[----:B------:R-:W-:-:S02]  /*1560*/  LEA R2, R3, 0x100, 0x1 ;  /* 0x0000010003027811 */ /* 0x000fc400078e08ff */
[----:B------:R-:W-:Y:S01]  /*1570*/  LOP3.LUT R9, R9, R4, RZ, 0x3c, !PT ;  /* 0x0000000409097212 */ /* 0x000fe200078e3cff */
[----:B------:R-:W-:Y:S01]  /*1580*/  UIADD3 UR20, UR23, UR11, URZ ;  /* 0x0000000b17147290 */ /* 0x000fe2000fffe03f */
[----:B------:R-:W-:Y:S01]  /*1590*/  SEL R5, R5, 0xffffffe0, !P2 ;  /* 0xffffffe005057807 */ /* 0x000fe20005000000 */
[--C-:B------:R-:W-:Y:S01]  /*15a0*/  IMAD R4, R7, 0x2, R2.reuse ;  /* 0x0000000207047824 */ /* 0x100fe200078e0202 */
[----:B------:R-:W-:Y:S01]  /*15b0*/  LOP3.LUT P1, RZ, R29, 0x2, RZ, 0xc0, !PT ;  /* 0x000000021dff7812 */ /* 0x000fe2000782c0ff */
[----:B------:R-:W-:Y:S01]  /*15c0*/  IMAD R242, R6, 0x200, R9 ;  /* 0x0000020006f27824 */ /* 0x000fe200078e0209 */
[----:B------:R-:W-:Y:S01]  /*15d0*/  UMOV UR11, 0xffffff80 ;  /* 0xffffff80000b7882 */ /* 0x000fe20000000000 */
[----:B------:R-:W-:Y:S01]  /*15e0*/  IMAD.SHL.U32 R6, R3, 0x2, RZ ;  /* 0x0000000203067824 */ /* 0x000fe200078e00ff */
[----:B------:R-:W-:Y:S01]  /*15f0*/  LOP3.LUT P2, RZ, R29, 0x4, RZ, 0xc0, !PT ;  /* 0x000000041dff7812 */ /* 0x000fe2000784c0ff */
[C---:B------:R-:W-:Y:S01]  /*1600*/  IMAD R3, R5.reuse, 0x2, R2 ;  /* 0x0000000205037824 */ /* 0x040fe200078e0202 */
[----:B------:R-:W-:Y:S01]  /*1610*/  LEA R2, R5, R4, 0x1 ;  /* 0x0000000405027211 */ /* 0x000fe200078e08ff */
[----:B------:R-:W-:Y:S01]  /*1620*/  IMAD.SHL.U32 R242, R242, 0x2, RZ ;  /* 0x00000002f2f27824 */ /* 0x000fe200078e00ff */
[----:B------:R-:W-:-:S04]  /*1630*/  DEPBAR.LE SB0, 0x1 ;  /* 0x000080400000791a */ /* 0x000fc80000000000 */
[----:B------:R-:W-:Y:S01]  /*1640*/  BAR.SYNC.DEFER_BLOCKING 0x0 ;  /* 0x0000000000007b1d */ /* 0x000fe20000010000 */
[----:B------:R-:W-:-:S05]  /*1650*/  IADD3 R241, R242, 0x8120, RZ ;  /* 0x00008120f2f17810 */ /* 0x000fca0007ffe0ff */
[----:B------:R-:W-:Y:S04]  /*1660*/  LDSM.16.M88.4 R136, [R6+0x100] ;  /* 0x000100000688783b */ /* 0x000fe80000000200 */
[----:B------:R3:W-:Y:S04]  /*1670*/  LDSM.16.M88.4 R184, [R6+0x4100] ;  /* 0x0041000006b8783b */ /* 0x0007e80000000200 */
[----:B------:R-:W-:Y:S04]  /*1680*/  LDSM.16.M88.4 R172, [R4] ;  /* 0x0000000004ac783b */ /* 0x000fe80000000200 */
[----:B------:R-:W-:Y:S04]  /*1690*/  LDSM.16.M88.4 R188, [R4+0x4000] ;  /* 0x0040000004bc783b */ /* 0x000fe80000000200 */
[----:B------:R-:W-:Y:S04]  /*16a0*/  LDSM.16.M88.4 R176, [R3] ;  /* 0x0000000003b0783b */ /* 0x000fe80000000200 */
[----:B------:R4:W-:Y:S04]  /*16b0*/  LDSM.16.M88.4 R192, [R3+0x4000] ;  /* 0x0040000003c0783b */ /* 0x0009e80000000200 */
[----:B------:R-:W-:Y:S01]  /*16c0*/  LDSM.16.M88.4 R180, [R2] ;  /* 0x0000000002b4783b */ /* 0x000fe20000000200 */
[----:B---3--:R-:W-:-:S03]  /*16d0*/  IADD3 R6, R242, 0x8100, RZ ;  /* 0x00008100f2067810 */ /* 0x008fc60007ffe0ff */
[----:B------:R3:W-:Y:S01]  /*16e0*/  LDSM.16.M88.4 R212, [R2+0x4000] ;  /* 0x0040000002d4783b */ /* 0x0007e20000000200 */
[----:B------:R-:W-:-:S03]  /*16f0*/  @P1 IADD3 R241, R6, -0x20, RZ ;  /* 0xffffffe006f11810 */ /* 0x000fc60007ffe0ff */
[----:B------:R-:W-:Y:S01]  /*1700*/  BAR.SYNC.DEFER_BLOCKING 0x0 ;  /* 0x0000000000007b1d */ /* 0x000fe20000010000 */
[C---:B------:R-:W-:Y:S02]  /*1710*/  IADD3 R235, R241.reuse, 0x800, RZ ;  /* 0x00000800f1eb7810 */ /* 0x040fe40007ffe0ff */
[C---:B------:R-:W-:Y:S02]  /*1720*/  IADD3 R234, R241.reuse, 0x1000, RZ ;  /* 0x00001000f1ea7810 */ /* 0x040fe40007ffe0ff */
[C---:B------:R-:W-:Y:S02]  /*1730*/  IADD3 R233, R241.reuse, 0x1800, RZ ;  /* 0x00001800f1e97810 */ /* 0x040fe40007ffe0ff */
[C---:B------:R-:W-:Y:S01]  /*1740*/  IADD3 R232, R241.reuse, 0x2000, RZ ;  /* 0x00002000f1e87810 */ /* 0x040fe20007ffe0ff */
[----:B----4-:R-:W-:Y:S01]  /*1750*/  IMAD R3, R28, c[0x0][0x208], RZ ;  /* 0x000082001c037a24 */ /* 0x010fe200078e02ff */
[C---:B------:R-:W-:Y:S02]  /*1760*/  IADD3 R231, R241.reuse, 0x2800, RZ ;  /* 0x00002800f1e77810 */ /* 0x040fe40007ffe0ff */
[----:B------:R-:W-:-:S02]  /*1770*/  IADD3 R230, R241, 0x3000, RZ ;  /* 0x00003000f1e67810 */ /* 0x000fc40007ffe0ff */
[C---:B------:R-:W-:Y:S02]  /*1780*/  IADD3 R229, R241.reuse, 0x3800, RZ ;  /* 0x00003800f1e57810 */ /* 0x040fe40007ffe0ff */
[C---:B------:R-:W-:Y:S01]  /*1790*/  IADD3 R227, R241.reuse, 0x4000, RZ ;  /* 0x00004000f1e37810 */ /* 0x040fe20007ffe0ff */
[----:B---3--:R-:W-:Y:S01]  /*17a0*/  IMAD R2, R32, c[0x0][0x20c], R3 ;  /* 0x0000830020027a24 */ /* 0x008fe200078e0203 */
[----:B------:R-:W-:Y:S01]  /*17b0*/  IADD3 R226, R241, 0x4800, RZ ;  /* 0x00004800f1e27810 */ /* 0x000fe20007ffe0ff */
[----:B------:R-:W-:Y:S01]  /*17c0*/  IMAD R3, R251, c[0x0][0x218], RZ ;  /* 0x00008600fb037a24 */ /* 0x000fe200078e02ff */
[----:B------:R-:W-:Y:S01]  /*17d0*/  IADD3 R225, R241, 0x5000, RZ ;  /* 0x00005000f1e17810 */ /* 0x000fe20007ffe0ff */
[----:B------:R-:W-:-:S04]  /*17e0*/  DEPBAR.LE SB0, 0x0 ;  /* 0x000080000000791a */ /* 0x000fc80000000000 */
[----:B------:R-:W-:Y:S01]  /*17f0*/  BAR.SYNC.DEFER_BLOCKING 0x0 ;  /* 0x0000000000007b1d */ /* 0x000fe20000010000 */
[----:B------:R-:W-:Y:S01]  /*1800*/  IMAD R3, R250, c[0x0][0x21c], R3 ;  /* 0x00008700fa037a24 */ /* 0x000fe200078e0203 */
[C---:B------:R-:W-:Y:S02]  /*1810*/  IADD3 R224, R241.reuse, 0x5800, RZ ;  /* 0x00005800f1e07810 */ /* 0x040fe40007ffe0ff */
[C---:B------:R-:W-:Y:S02]  /*1820*/  IADD3 R223, R241.reuse, 0x6000, RZ ;  /* 0x00006000f1df7810 */ /* 0x040fe40007ffe0ff */
[C---:B------:R-:W-:Y:S02]  /*1830*/  IADD3 R222, R241.reuse, 0x6800, RZ ;  /* 0x00006800f1de7810 */ /* 0x040fe40007ffe0ff */
[C---:B------:R-:W-:Y:S02]  /*1840*/  IADD3 R221, R241.reuse, 0x7000, RZ ;  /* 0x00007000f1dd7810 */ /* 0x040fe40007ffe0ff */
[----:B------:R-:W-:Y:S01]  /*1850*/  IADD3 R220, R241, 0x7800, RZ ;  /* 0x00007800f1dc7810 */ /* 0x000fe20007ffe0ff */
[----:B------:R-:W3:Y:S04]  /*1860*/  LDSM.16.M88.4 R84, [R242+0x8900] ;  /* 0x00890000f254783b */ /* 0x000ee80000000200 */
[----:B------:R-:W-:Y:S04]  /*1870*/  LDSM.16.M88.4 R20, [R241+0x800] ;  /* 0x00080000f114783b */ /* 0x000fe80000000200 */
[----:B-1----:R-:W2:Y:S04]  /*1880*/  LDSM.16.M88.4 R12, [R242+0x8100] ;  /* 0x00810000f20c783b */ /* 0x002ea80000000200 */
[----:B------:R-:W1:Y:S04]  /*1890*/  LDSM.16.M88.4 R24, [R241] ;  /* 0x00000000f118783b */ /* 0x000e680000000200 */
[----:B------:R-:W4:Y:S04]  /*18a0*/  LDSM.16.M88.4 R76, [R242+0x9100] ;  /* 0x00910000f24c783b */ /* 0x000f280000000200 */
[----:B------:R-:W-:Y:S04]  /*18b0*/  LDSM.16.M88.4 R100, [R241+0x1000] ;  /* 0x00100000f164783b */ /* 0x000fe80000000200 */
[----:B------:R-:W5:Y:S04]  /*18c0*/  LDSM.16.M88.4 R44, [R242+0xa100] ;  /* 0x00a10000f22c783b */ /* 0x000f680000000200 */
[----:B------:R-:W-:Y:S04]  /*18d0*/  LDSM.16.M88.4 R52, [R242+0x9900] ;  /* 0x00990000f234783b */ /* 0x000fe80000000200 */
[----:B------:R-:W1:Y:S04]  /*18e0*/  LDSM.16.M88.4 R36, [R242+0xa900] ;  /* 0x00a90000f224783b */ /* 0x000e680000000200 */
[----:B------:R-:W-:Y:S01]  /*18f0*/  LDSM.16.M88.4 R96, [R241+0x1800] ;  /* 0x00180000f160783b */ /* 0x000fe20000000200 */
[C---:B---3--:R-:W-:Y:S03]  /*1900*/  HMMA.16816.F32.BF16 R8, R136.reuse, R84, RZ ;  /* 0x000000548808723c */ /* 0x048fe600000418ff */
[----:B------:R-:W-:Y:S04]  /*1910*/  LDSM.16.M88.4 R88, [R241+0x2000] ;  /* 0x00200000f158783b */ /* 0x000fe80000000200 */
[----:B------:R-:W-:Y:S01]  /*1920*/  LDSM.16.M88.4 R68, [R241+0x2800] ;  /* 0x00280000f144783b */ /* 0x000fe20000000200 */
[C---:B------:R-:W-:Y:S03]  /*1930*/  HMMA.16816.F32.BF16 R84, R136.reuse, R86, RZ ;  /* 0x000000568854723c */ /* 0x040fe600000418ff */
[----:B------:R-:W-:Y:S04]  /*1940*/  LDSM.16.M88.4 R64, [R241+0x3000] ;  /* 0x00300000f140783b */ /* 0x000fe80000000200 */
[----:B------:R-:W-:Y:S01]  /*1950*/  LDSM.16.M88.4 R60, [R241+0x3800] ;  /* 0x00380000f13c783b */ /* 0x000fe20000000200 */
[----:B--2---:R-:W-:Y:S08]  /*1960*/  HMMA.16816.F32.BF16 R16, R136, R12, RZ ;  /* 0x0000000c8810723c */ /* 0x004ff000000418ff */
[----:B------:R-:W-:Y:S07]  /*1970*/  HMMA.16816.F32.BF16 R8, R172, R20, R8 ;  /* 0x00000014ac08723c */ /* 0x000fee0000041808 */
[----:B------:R-:W-:Y:S01]  /*1980*/  IMAD.IADD R21, R31, 0x1, R2 ;  /* 0x000000011f157824 */ /* 0x000fe200078e0202 */
[----:B------:R-:W-:Y:S01]  /*1990*/  HMMA.16816.F32.BF16 R12, R136, R14, RZ ;  /* 0x0000000e880c723c */ /* 0x000fe200000418ff */
[----:B------:R-:W-:-:S02]  /*19a0*/  IMAD.U32 R2, RZ, RZ, UR10 ;  /* 0x0000000aff027e24 */ /* 0x000fc4000f8e00ff */
[----:B------:R-:W-:Y:S02]  /*19b0*/  IMAD.MOV.U32 R20, RZ, RZ, R30 ;  /* 0x000000ffff147224 */ /* 0x000fe400078e001e */
[----:B------:R-:W-:Y:S02]  /*19c0*/  LDSM.16.M88.4 R28, [R242+0xb100] ;  /* 0x00b10000f21c783b */ /* 0x000fe40000000200 */
[----:B------:R-:W-:Y:S01]  /*19d0*/  IMAD.WIDE.U32 R20, R2, c[0x0][0x210], R20 ;  /* 0x0000840002147a25 */ /* 0x000fe200078e0014 */
[----:B------:R-:W-:Y:S04]  /*19e0*/  HMMA.16816.F32.BF16 R84, R172, R22, R84 ;  /* 0x00000016ac54723c */ /* 0x000fe80000041854 */
[----:B------:R-:W-:Y:S01]  /*19f0*/  IADD3 R21, R21, UR7, RZ ;  /* 0x0000000715157c10 */ /* 0x000fe2000fffe0ff */
[----:B------:R-:W-:-:S02]  /*1a00*/  ULDC UR7, c[0x0][0x1d0] ;  /* 0x0000740000077ab9 */ /* 0x000fc40000000800 */
[----:B------:R-:W-:Y:S01]  /*1a10*/  UIMAD UR7, UR16, UR11, UR7 ;  /* 0x0000000b100772a4 */ /* 0x000fe2000f8e0207 */
[----:B-1----:R-:W-:Y:S01]  /*1a20*/  HMMA.16816.F32.BF16 R16, R172, R24, R16 ;  /* 0x00000018ac10723c */ /* 0x002fe20000041810 */
[----:B------:R-:W-:Y:S01]  /*1a30*/  IMAD.WIDE.U32 R250, R250, c[0x0][0x218], R20 ;  /* 0x00008600fafa7a25 */ /* 0x000fe200078e0014 */
[----:B------:R-:W-:-:S03]  /*1a40*/  USHF.L.U32 UR11, UR4, 0x6, URZ ;  /* 0x00000006040b7899 */ /* 0x000fc6000800063f */
[----:B------:R-:W-:Y:S01]  /*1a50*/  IMAD.U32 R20, RZ, RZ, UR22 ;  /* 0x00000016ff147e24 */ /* 0x000fe2000f8e00ff */
[----:B------:R-:W-:Y:S01]  /*1a60*/  IADD3 R2, -R32, UR7, RZ ;  /* 0x0000000720027c10 */ /* 0x000fe2000fffe1ff */
[----:B------:R-:W-:Y:S01]  /*1a70*/  IMAD.U32 R21, RZ, RZ, UR23 ;  /* 0x00000017ff157e24 */ /* 0x000fe2000f8e00ff */
[----:B------:R-:W-:Y:S01]  /*1a80*/  IADD3 R248, R251, R3, RZ ;  /* 0x00000003fbf87210 */ /* 0x000fe20007ffe0ff */
[----:B------:R-:W-:Y:S01]  /*1a90*/  IMAD.U32 R21, RZ, RZ, UR20 ;  /* 0x00000014ff157e24 */ /* 0x000fe2000f8e00ff */
[----:B------:R-:W-:Y:S01]  /*1aa0*/  LEA R3, P1, R20, R250, 0x7 ;  /* 0x000000fa14037211 */ /* 0x000fe200078238ff */
[----:B------:R-:W-:Y:S01]  /*1ab0*/  UMOV UR23, 0x6 ;  /* 0x0000000600177882 */ /* 0x000fe20000000000 */
[C---:B------:R-:W-:Y:S01]  /*1ac0*/  ISETP.LT.OR P5, PT, R2.reuse, 0x1, P3 ;  /* 0x000000010200780c */ /* 0x040fe20001fa1670 */
[----:B------:R-:W-:Y:S01]  /*1ad0*/  USHF.L.U64.HI UR20, UR4, UR23, UR5 ;  /* 0x0000001704147299 */ /* 0x000fe20008010205 */
[----:B------:R-:W-:Y:S01]  /*1ae0*/  ISETP.LT.OR P6, PT, R2, 0x1, P0 ;  /* 0x000000010200780c */ /* 0x000fe200007c1670 */
[----:B------:R-:W-:Y:S01]  /*1af0*/  HMMA.16816.F32.BF16 R12, R172, R26, R12 ;  /* 0x0000001aac0c723c */ /* 0x000fe2000004180c */
[----:B------:R-:W-:Y:S01]  /*1b00*/  LEA.HI.X R4, R20, R248, R21, 0x7, P1 ;  /* 0x000000f814047211 */ /* 0x000fe200008f3c15 */
[----:B------:R-:W-:Y:S01]  /*1b10*/  UIADD3 UR22, UP0, UR11, 0x80, URZ ;  /* 0x000000800b167890 */ /* 0x000fe2000ff1e03f */
[C---:B------:R-:W-:Y:S01]  /*1b20*/  LEA R34, P1, R3.reuse, c[0x0][0x1f8], 0x1 ;  /* 0x00007e0003227a11 */ /* 0x040fe200078208ff */
[----:B------:R-:W1:Y:S01]  /*1b30*/  LDSM.16.M88.4 R20, [R242+0xb900] ;  /* 0x00b90000f214783b */ /* 0x000e620000000200 */
[----:B------:R-:W-:Y:S01]  /*1b40*/  ISETP.LT.OR P4, PT, R2, 0x21, P3 ;  /* 0x000000210200780c */ /* 0x000fe20001f81670 */
[----:B------:R-:W-:Y:S01]  /*1b50*/  UIADD3.X UR21, URZ, UR20, URZ, UP0, !UPT ;  /* 0x000000143f157290 */ /* 0x000fe200087fe43f */
[----:B------:R-:W-:Y:S01]  /*1b60*/  LEA.HI.X R35, R3, c[0x0][0x1fc], R4, 0x1, P1 ;  /* 0x00007f0003237a11 */ /* 0x000fe200008f0c04 */
[----:B----4-:R-:W-:Y:S01]  /*1b70*/  HMMA.16816.F32.BF16 R80, R136, R76, RZ ;  /* 0x0000004c8850723c */ /* 0x010fe200000418ff */
[----:B------:R-:W-:Y:S01]  /*1b80*/  IADD3 R24, P1, R34, UR11, RZ ;  /* 0x0000000b22187c10 */ /* 0x000fe2000ff3e0ff */
[----:B------:R-:W-:Y:S01]  /*1b90*/  IMAD.U32 R27, RZ, RZ, UR11 ;  /* 0x0000000bff1b7e24 */ /* 0x000fe2000f8e00ff */
[----:B------:R-:W-:Y:S01]  /*1ba0*/  UISETP.GT.AND UP0, UPT, UR16, UR8, UPT ;  /* 0x000000081000728c */ /* 0x000fe2000bf04270 */
[----:B------:R-:W-:Y:S01]  /*1bb0*/  @!PT LDS RZ, [RZ] ;  /* 0x00000000fffff984 */ /* 0x000fe20000000800 */
[----:B------:R-:W-:Y:S01]  /*1bc0*/  @!PT LDS RZ, [RZ] ;  /* 0x00000000fffff984 */ /* 0x000fe20000000800 */
[----:B------:R-:W-:Y:S01]  /*1bd0*/  @!PT LDS RZ, [RZ] ;  /* 0x00000000fffff984 */ /* 0x000fe20000000800 */
[----:B------:R2:W-:Y:S01]  /*1be0*/  LDGSTS.E.BYPASS.LTC128B.128 [R243+0x100], [R34.64], !P5 ;  /* 0x0010000022f37fae */ /* 0x0005e2000e901d4e */
[----:B------:R-:W-:-:S02]  /*1bf0*/  IADD3.X R25, R35, UR20, RZ, P1, !PT ;  /* 0x0000001423197c10 */ /* 0x000fc40008ffe4ff */
[----:B------:R-:W-:Y:S01]  /*1c00*/  IADD3 R26, P5, P1, R27, 0x80, R34 ;  /* 0x000000801b1a7810 */ /* 0x000fe200079be022 */
[----:B------:R2:W-:Y:S01]  /*1c10*/  LDGSTS.E.BYPASS.LTC128B.128 [R243+0x4100], [R34.64+0x80], !P6 ;  /* 0x0410008022f37fae */ /* 0x0005e2000f101d4e */
[----:B------:R-:W-:Y:S01]  /*1c20*/  ISETP.LT.OR P6, PT, R2, 0x21, P0 ;  /* 0x000000210200780c */ /* 0x000fe200007c1670 */
[C---:B-----5:R-:W-:Y:S01]  /*1c30*/  HMMA.16816.F32.BF16 R48, R136.reuse, R44, RZ ;  /* 0x0000002c8830723c */ /* 0x060fe200000418ff */
[----:B------:R-:W-:Y:S01]  /*1c40*/  IADD3.X R27, RZ, UR20, R35, P5, P1 ;  /* 0x00000014ff1b7c10 */ /* 0x000fe2000afe2423 */
[----:B------:R1:W-:Y:S01]  /*1c50*/  LDGSTS.E.BYPASS.LTC128B.128 [R243+0x1100], [R24.64], !P4 ;  /* 0x0110000018f37fae */ /* 0x0003e2000e101d4e */
[----:B------:R-:W-:Y:S02]  /*1c60*/  IADD3 R92, P4, R24, UR11, RZ ;  /* 0x0000000b185c7c10 */ /* 0x000fe4000ff9e0ff */
[----:B------:R-:W-:Y:S02]  /*1c70*/  ISETP.LT.OR P1, PT, R2, 0x41, P3 ;  /* 0x000000410200780c */ /* 0x000fe40001f21670 */
[----:B------:R-:W-:Y:S01]  /*1c80*/  IADD3.X R93, R25, UR20, RZ, P4, !PT ;  /* 0x00000014195d7c10 */ /* 0x000fe2000a7fe4ff */
[----:B------:R-:W-:Y:S01]  /*1c90*/  HMMA.16816.F32.BF16 R44, R136, R46, RZ ;  /* 0x0000002e882c723c */ /* 0x000fe200000418ff */
[----:B------:R-:W-:-:S02]  /*1ca0*/  IADD3 R106, P5, R24, UR22, RZ ;  /* 0x00000016186a7c10 */ /* 0x000fc4000ffbe0ff */
[----:B------:R-:W-:Y:S01]  /*1cb0*/  IADD3 R104, P4, R92, UR11, RZ ;  /* 0x0000000b5c687c10 */ /* 0x000fe2000ff9e0ff */
[----:B------:R1:W-:Y:S01]  /*1cc0*/  LDGSTS.E.BYPASS.LTC128B.128 [R243+0x5100], [R26.64], !P6 ;  /* 0x051000001af37fae */ /* 0x0003e2000f101d4e */
[----:B------:R-:W-:Y:S02]  /*1cd0*/  IADD3.X R107, R25, UR21, RZ, P5, !PT ;  /* 0x00000015196b7c10 */ /* 0x000fe4000affe4ff */
[----:B------:R-:W-:Y:S01]  /*1ce0*/  IADD3.X R105, R93, UR20, RZ, P4, !PT ;  /* 0x000000145d697c10 */ /* 0x000fe2000a7fe4ff */
[----:B------:R-:W-:Y:S01]  /*1cf0*/  HMMA.16816.F32.BF16 R80, R172, R100, R80 ;  /* 0x00000064ac50723c */ /* 0x000fe20000041850 */
[C---:B------:R-:W-:Y:S01]  /*1d00*/  ISETP.LT.OR P6, PT, R2.reuse, 0x41, P0 ;  /* 0x000000410200780c */ /* 0x040fe200007c1670 */
[----:B------:R3:W-:Y:S01]  /*1d10*/  LDGSTS.E.BYPASS.LTC128B.128 [R243+0x2100], [R92.64], !P1 ;  /* 0x021000005cf37fae */ /* 0x0007e2000c901d4e */
[C---:B------:R-:W-:Y:S02]  /*1d20*/  ISETP.LT.OR P5, PT, R2.reuse, 0x61, P3 ;  /* 0x000000610200780c */ /* 0x040fe40001fa1670 */
[----:B------:R-:W-:Y:S01]  /*1d30*/  ISETP.LT.OR P4, PT, R2, 0x61, P0 ;  /* 0x000000610200780c */ /* 0x000fe20000781670 */
[----:B------:R-:W-:Y:S01]  /*1d40*/  IMAD.MOV.U32 R2, RZ, RZ, 0x40 ;  /* 0x00000040ff027424 */ /* 0x000fe200078e00ff */
[----:B------:R-:W-:Y:S01]  /*1d50*/  IADD3 R100, P1, R92, UR22, RZ ;  /* 0x000000165c647c10 */ /* 0x000fe2000ff3e0ff */
[----:B------:R-:W-:Y:S03]  /*1d60*/  HMMA.16816.F32.BF16 R40, R136, R36, RZ ;  /* 0x000000248828723c */ /* 0x000fe600000418ff */
[----:B------:R-:W-:-:S02]  /*1d70*/  SEL R2, R2, 0xffffffc0, !P2 ;  /* 0xffffffc002027807 */ /* 0x000fc40005000000 */
[----:B------:R-:W-:Y:S01]  /*1d80*/  IADD3.X R101, R93, UR21, RZ, P1, !PT ;  /* 0x000000155d657c10 */ /* 0x000fe20008ffe4ff */
[----:B------:R4:W-:Y:S01]  /*1d90*/  LDGSTS.E.BYPASS.LTC128B.128 [R243+0x6100], [R106.64], !P6 ;  /* 0x061000006af37fae */ /* 0x0009e2000f101d4e */
[----:B------:R-:W-:Y:S01]  /*1da0*/  PLOP3.LUT P1, PT, PT, PT, UP0, 0x80, 0x0 ;  /* 0x000000000000781c */ /* 0x000fe20003f2f008 */
[----:B------:R-:W-:Y:S01]  /*1db0*/  IMAD.IADD R239, R242, 0x1, R2 ;  /* 0x00000001f2ef7824 */ /* 0x000fe200078e0202 */
[----:B------:R-:W-:Y:S01]  /*1dc0*/  HMMA.16816.F32.BF16 R76, R136, R78, RZ ;  /* 0x0000004e884c723c */ /* 0x000fe200000418ff */
[----:B------:R4:W-:Y:S01]  /*1dd0*/  LDGSTS.E.BYPASS.LTC128B.128 [R243+0x3100], [R104.64], !P5 ;  /* 0x0310000068f37fae */ /* 0x0009e2000e901d4e */
[----:B------:R-:W-:-:S03]  /*1de0*/  IMAD.IADD R228, R2, 0x1, R241 ;  /* 0x0000000102e47824 */ /* 0x000fc600078e02f1 */
[----:B------:R5:W-:Y:S03]  /*1df0*/  LDGSTS.E.BYPASS.LTC128B.128 [R243+0x7100], [R100.64], !P4 ;  /* 0x0710000064f37fae */ /* 0x000be6000e101d4e */
[C---:B-1----:R-:W-:Y:S01]  /*1e00*/  HMMA.16816.F32.BF16 R24, R136.reuse, R20, RZ ;  /* 0x000000148818723c */ /* 0x042fe200000418ff */
[----:B------:R-:W1:Y:S04]  /*1e10*/  LDSM.16.M88.4 R56, [R239+0x8100] ;  /* 0x00810000ef38783b */ /* 0x000e680000000200 */
[----:B---3--:R-:W-:Y:S03]  /*1e20*/  LDSM.16.M88.4 R92, [R239+0x8900] ;  /* 0x00890000ef5c783b */ /* 0x008fe60000000200 */
[C---:B------:R-:W-:Y:S01]  /*1e30*/  HMMA.16816.F32.BF16 R20, R136.reuse, R22, RZ ;  /* 0x000000168814723c */ /* 0x040fe200000418ff */
[----:B------:R-:W-:Y:S04]  /*1e40*/  LDSM.16.M88.4 R108, [R239+0x9900] ;  /* 0x00990000ef6c783b */ /* 0x000fe80000000200 */
[----:B------:R-:W0:Y:S03]  /*1e50*/  LDGDEPBAR ;  /* 0x00000000000079af */ /* 0x000e260000000000 */
[C---:B------:R-:W-:Y:S01]  /*1e60*/  HMMA.16816.F32.BF16 R36, R136.reuse, R38, RZ ;  /* 0x000000268824723c */ /* 0x040fe200000418ff */
[----:B----4-:R-:W-:Y:S07]  /*1e70*/  LDSM.16.M88.4 R104, [R228] ;  /* 0x00000000e468783b */ /* 0x010fee0000000200 */
[C---:B--2---:R-:W-:Y:S08]  /*1e80*/  HMMA.16816.F32.BF16 R32, R136.reuse, R28, RZ ;  /* 0x0000001c8820723c */ /* 0x044ff000000418ff */
[----:B------:R-:W-:Y:S08]  /*1e90*/  HMMA.16816.F32.BF16 R28, R136, R30, RZ ;  /* 0x0000001e881c723c */ /* 0x000ff000000418ff */
[C---:B------:R-:W-:Y:S08]  /*1ea0*/  HMMA.16816.F32.BF16 R48, R172.reuse, R88, R48 ;  /* 0x00000058ac30723c */ /* 0x040ff00000041830 */
[C---:B------:R-:W-:Y:S01]  /*1eb0*/  HMMA.16816.F32.BF16 R44, R172.reuse, R90, R44 ;  /* 0x0000005aac2c723c */ /* 0x040fe2000004182c */
[----:B------:R-:W2:Y:S07]  /*1ec0*/  LDSM.16.M88.4 R88, [R239+0x9100] ;  /* 0x00910000ef58783b */ /* 0x000eae0000000200 */
[C---:B------:R-:W-:Y:S08]  /*1ed0*/  HMMA.16816.F32.BF16 R24, R172.reuse, R60, R24 ;  /* 0x0000003cac18723c */ /* 0x040ff00000041818 */
[----:B------:R-:W-:Y:S01]  /*1ee0*/  HMMA.16816.F32.BF16 R20, R172, R62, R20 ;  /* 0x0000003eac14723c */ /* 0x000fe20000041814 */
[----:B------:R-:W3:Y:S07]  /*1ef0*/  LDSM.16.M88.4 R60, [R239+0xb100] ;  /* 0x00b10000ef3c783b */ /* 0x000eee0000000200 */
[C---:B------:R-:W-:Y:S08]  /*1f00*/  HMMA.16816.F32.BF16 R72, R136.reuse, R52, RZ ;  /* 0x000000348848723c */ /* 0x040ff000000418ff */
[----:B------:R-:W-:Y:S08]  /*1f10*/  HMMA.16816.F32.BF16 R52, R136, R54, RZ ;  /* 0x000000368834723c */ /* 0x000ff000000418ff */
[C---:B------:R-:W-:Y:S01]  /*1f20*/  HMMA.16816.F32.BF16 R76, R172.reuse, R102, R76 ;  /* 0x00000066ac4c723c */ /* 0x040fe2000004184c */
[----:B-----5:R-:W-:Y:S07]  /*1f30*/  LDSM.16.M88.4 R100, [R228+0x800] ;  /* 0x00080000e464783b */ /* 0x020fee0000000200 */
[C---:B------:R-:W-:Y:S08]  /*1f40*/  HMMA.16816.F32.BF16 R40, R172.reuse, R68, R40 ;  /* 0x00000044ac28723c */ /* 0x040ff00000041828 */
[----:B------:R-:W-:Y:S01]  /*1f50*/  HMMA.16816.F32.BF16 R36, R172, R70, R36 ;  /* 0x00000046ac24723c */ /* 0x000fe20000041824 */
[----:B------:R-:W4:Y:S07]  /*1f60*/  LDSM.16.M88.4 R68, [R239+0xa100] ;  /* 0x00a10000ef44783b */ /* 0x000f2e0000000200 */
[C---:B-1----:R-:W-:Y:S08]  /*1f70*/  HMMA.16816.F32.BF16 R16, R176.reuse, R56, R16 ;  /* 0x00000038b010723c */ /* 0x042ff00000041810 */
[----:B------:R-:W-:Y:S01]  /*1f80*/  HMMA.16816.F32.BF16 R12, R176, R58, R12 ;  /* 0x0000003ab00c723c */ /* 0x000fe2000004180c */
[----:B------:R-:W1:Y:S07]  /*1f90*/  LDSM.16.M88.4 R56, [R239+0xb900] ;  /* 0x00b90000ef38783b */ /* 0x000e6e0000000200 */
[C---:B------:R-:W-:Y:S08]  /*1fa0*/  HMMA.16816.F32.BF16 R32, R172.reuse, R64, R32 ;  /* 0x00000040ac20723c */ /* 0x040ff00000041820 */
[C---:B------:R-:W-:Y:S01]  /*1fb0*/  HMMA.16816.F32.BF16 R28, R172.reuse, R66, R28 ;  /* 0x00000042ac1c723c */ /* 0x040fe2000004181c */
[----:B------:R-:W5:Y:S07]  /*1fc0*/  LDSM.16.M88.4 R64, [R239+0xa900] ;  /* 0x00a90000ef40783b */ /* 0x000f6e0000000200 */
[C---:B------:R-:W-:Y:S08]  /*1fd0*/  HMMA.16816.F32.BF16 R72, R172.reuse, R96, R72 ;  /* 0x00000060ac48723c */ /* 0x040ff00000041848 */
[----:B------:R-:W-:Y:S01]  /*1fe0*/  HMMA.16816.F32.BF16 R52, R172, R98, R52 ;  /* 0x00000062ac34723c */ /* 0x000fe20000041834 */
[----:B------:R-:W-:Y:S07]  /*1ff0*/  LDSM.16.M88.4 R96, [R228+0x1000] ;  /* 0x00100000e460783b */ /* 0x000fee0000000200 */
[C---:B--2---:R-:W-:Y:S08]  /*2000*/  HMMA.16816.F32.BF16 R80, R176.reuse, R88, R80 ;  /* 0x00000058b050723c */ /* 0x044ff00000041850 */
[C---:B------:R-:W-:Y:S01]  /*2010*/  HMMA.16816.F32.BF16 R76, R176.reuse, R90, R76 ;  /* 0x0000005ab04c723c */ /* 0x040fe2000004184c */
[----:B------:R-:W2:Y:S07]  /*2020*/  LDSM.16.M88.4 R88, [R228+0x2000] ;  /* 0x00200000e458783b */ /* 0x000eae0000000200 */
[C---:B------:R-:W-:Y:S08]  /*2030*/  HMMA.16816.F32.BF16 R8, R176.reuse, R92, R8 ;  /* 0x0000005cb008723c */ /* 0x040ff00000041808 */
[C---:B------:R-:W-:Y:S01]  /*2040*/  HMMA.16816.F32.BF16 R84, R176.reuse, R94, R84 ;  /* 0x0000005eb054723c */ /* 0x040fe20000041854 */
[----:B------:R-:W1:Y:S07]  /*2050*/  LDSM.16.M88.4 R92, [R228+0x1800] ;  /* 0x00180000e45c783b */ /* 0x000e6e0000000200 */
[C---:B---3--:R-:W-:Y:S08]  /*2060*/  HMMA.16816.F32.BF16 R32, R176.reuse, R60, R32 ;  /* 0x0000003cb020723c */ /* 0x048ff00000041820 */
[C---:B------:R-:W-:Y:S01]  /*2070*/  HMMA.16816.F32.BF16 R28, R176.reuse, R62, R28 ;  /* 0x0000003eb01c723c */ /* 0x040fe2000004181c */
[----:B------:R-:W3:Y:S07]  /*2080*/  LDSM.16.M88.4 R60, [R228+0x2800] ;  /* 0x00280000e43c783b */ /* 0x000eee0000000200 */
[C---:B----4-:R-:W-:Y:S08]  /*2090*/  HMMA.16816.F32.BF16 R48, R176.reuse, R68, R48 ;  /* 0x00000044b030723c */ /* 0x050ff00000041830 */
[C---:B------:R-:W-:Y:S01]  /*20a0*/  HMMA.16816.F32.BF16 R44, R176.reuse, R70, R44 ;  /* 0x00000046b02c723c */ /* 0x040fe2000004182c */
[----:B------:R-:W-:Y:S07]  /*20b0*/  LDSM.16.M88.4 R68, [R228+0x3000] ;  /* 0x00300000e444783b */ /* 0x000fee0000000200 */
[C---:B------:R-:W-:Y:S08]  /*20c0*/  HMMA.16816.F32.BF16 R72, R176.reuse, R108, R72 ;  /* 0x0000006cb048723c */ /* 0x040ff00000041848 */
[C---:B------:R-:W-:Y:S08]  /*20d0*/  HMMA.16816.F32.BF16 R52, R176.reuse, R110, R52 ;  /* 0x0000006eb034723c */ /* 0x040ff00000041834 */
[C---:B-1----:R-:W-:Y:S08]  /*20e0*/  HMMA.16816.F32.BF16 R24, R176.reuse, R56, R24 ;  /* 0x00000038b018723c */ /* 0x042ff00000041818 */
[C---:B-----5:R-:W-:Y:S08]  /*20f0*/  HMMA.16816.F32.BF16 R40, R176.reuse, R64, R40 ;  /* 0x00000040b028723c */ /* 0x060ff00000041828 */
[C---:B------:R-:W-:Y:S08]  /*2100*/  HMMA.16816.F32.BF16 R36, R176.reuse, R66, R36 ;  /* 0x00000042b024723c */ /* 0x040ff00000041824 */
[----:B------:R-:W-:Y:S01]  /*2110*/  HMMA.16816.F32.BF16 R56, R176, R58, R20 ;  /* 0x0000003ab038723c */ /* 0x000fe20000041814 */
[----:B------:R-:W1:Y:S07]  /*2120*/  LDSM.16.M88.4 R20, [R242+0xc100] ;  /* 0x00c10000f214783b */ /* 0x000e6e0000000200 */
[C---:B------:R-:W-:Y:S08]  /*2130*/  HMMA.16816.F32.BF16 R16, R180.reuse, R104, R16 ;  /* 0x00000068b410723c */ /* 0x040ff00000041810 */
[C---:B------:R-:W-:Y:S08]  /*2140*/  HMMA.16816.F32.BF16 R12, R180.reuse, R106, R12 ;  /* 0x0000006ab40c723c */ /* 0x040ff0000004180c */
[C---:B--2---:R-:W-:Y:S01]  /*2150*/  HMMA.16816.F32.BF16 R64, R180.reuse, R88, R48 ;  /* 0x00000058b440723c */ /* 0x044fe20000041830 */
[----:B------:R-:W-:Y:S07]  /*2160*/  LDSM.16.M88.4 R48, [R241+0x4000] ;  /* 0x00400000f130783b */ /* 0x000fee0000000200 */
[C---:B------:R-:W-:Y:S01]  /*2170*/  HMMA.16816.F32.BF16 R44, R180.reuse, R90, R44 ;  /* 0x0000005ab42c723c */ /* 0x040fe2000004182c */
[----:B------:R-:W2:Y:S07]  /*2180*/  LDSM.16.M88.4 R88, [R242+0xc900] ;  /* 0x00c90000f258783b */ /* 0x000eae0000000200 */
[C---:B------:R-:W-:Y:S08]  /*2190*/  HMMA.16816.F32.BF16 R72, R180.reuse, R92, R72 ;  /* 0x0000005cb448723c */ /* 0x040ff00000041848 */
[C---:B------:R-:W-:Y:S08]  /*21a0*/  HMMA.16816.F32.BF16 R52, R180.reuse, R94, R52 ;  /* 0x0000005eb434723c */ /* 0x040ff00000041834 */
[C---:B---3--:R-:W-:Y:S01]  /*21b0*/  HMMA.16816.F32.BF16 R92, R180.reuse, R60, R40 ;  /* 0x0000003cb45c723c */ /* 0x048fe20000041828 */
[----:B------:R-:W-:Y:S07]  /*21c0*/  LDSM.16.M88.4 R40, [R239+0xc100] ;  /* 0x00c10000ef28783b */ /* 0x000fee0000000200 */
[C---:B------:R-:W-:Y:S01]  /*21d0*/  HMMA.16816.F32.BF16 R36, R180.reuse, R62, R36 ;  /* 0x0000003eb424723c */ /* 0x040fe20000041824 */
[----:B------:R-:W3:Y:S07]  /*21e0*/  LDSM.16.M88.4 R60, [R228+0x3800] ;  /* 0x00380000e43c783b */ /* 0x000eee0000000200 */
[----:B------:R-:W-:Y:S08]  /*21f0*/  HMMA.16816.F32.BF16 R8, R180, R100, R8 ;  /* 0x00000064b408723c */ /* 0x000ff00000041808 */
[C---:B-1----:R-:W-:Y:S08]  /*2200*/  HMMA.16816.F32.BF16 R16, R184.reuse, R20, R16 ;  /* 0x00000014b810723c */ /* 0x042ff00000041810 */
[C---:B------:R-:W-:Y:S01]  /*2210*/  HMMA.16816.F32.BF16 R12, R184.reuse, R22, R12 ;  /* 0x00000016b80c723c */ /* 0x040fe2000004180c */
[----:B------:R-:W1:Y:S07]  /*2220*/  LDSM.16.M88.4 R20, [R241+0x4800] ;  /* 0x00480000f114783b */ /* 0x000e6e0000000200 */
[----:B--2---:R-:W-:Y:S08]  /*2230*/  HMMA.16816.F32.BF16 R8, R184, R88, R8 ;  /* 0x00000058b808723c */ /* 0x004ff00000041808 */
[C---:B------:R-:W-:Y:S08]  /*2240*/  HMMA.16816.F32.BF16 R84, R180.reuse, R102, R84 ;  /* 0x00000066b454723c */ /* 0x040ff00000041854 */
[C---:B------:R-:W-:Y:S01]  /*2250*/  HMMA.16816.F32.BF16 R100, R180.reuse, R68, R32 ;  /* 0x00000044b464723c */ /* 0x040fe20000041820 */
[----:B------:R-:W-:Y:S07]  /*2260*/  LDSM.16.M88.4 R32, [R228+0x4000] ;  /* 0x00400000e420783b */ /* 0x000fee0000000200 */
[C---:B------:R-:W-:Y:S08]  /*2270*/  HMMA.16816.F32.BF16 R28, R180.reuse, R70, R28 ;  /* 0x00000046b41c723c */ /* 0x040ff0000004181c */
[C---:B------:R-:W-:Y:S08]  /*2280*/  HMMA.16816.F32.BF16 R80, R180.reuse, R96, R80 ;  /* 0x00000060b450723c */ /* 0x040ff00000041850 */
[----:B------:R-:W-:Y:S01]  /*2290*/  HMMA.16816.F32.BF16 R76, R180, R98, R76 ;  /* 0x00000062b44c723c */ /* 0x000fe2000004184c */
[----:B------:R-:W2:Y:S07]  /*22a0*/  LDSM.16.M88.4 R96, [R242+0xd100] ;  /* 0x00d10000f260783b */ /* 0x000eae0000000200 */
[C---:B------:R-:W-:Y:S08]  /*22b0*/  HMMA.16816.F32.BF16 R16, R188.reuse, R48, R16 ;  /* 0x00000030bc10723c */ /* 0x040ff00000041810 */
[----:B------:R-:W-:Y:S01]  /*22c0*/  HMMA.16816.F32.BF16 R12, R188, R50, R12 ;  /* 0x00000032bc0c723c */ /* 0x000fe2000004180c */
[----:B------:R-:W-:Y:S07]  /*22d0*/  LDSM.16.M88.4 R48, [R242+0xd900] ;  /* 0x00d90000f230783b */ /* 0x000fee0000000200 */
[----:B---3--:R-:W-:Y:S01]  /*22e0*/  HMMA.16816.F32.BF16 R68, R180, R60, R24 ;  /* 0x0000003cb444723c */ /* 0x008fe20000041818 */
[----:B------:R-:W3:Y:S07]  /*22f0*/  LDSM.16.M88.4 R24, [R239+0xc900] ;  /* 0x00c90000ef18783b */ /* 0x000eee0000000200 */
[----:B-1----:R-:W-:Y:S08]  /*2300*/  HMMA.16816.F32.BF16 R8, R188, R20, R8 ;  /* 0x00000014bc08723c */ /* 0x002ff00000041808 */
[----:B------:R-:W-:Y:S08]  /*2310*/  HMMA.16816.F32.BF16 R16, R192, R40, R16 ;  /* 0x00000028c010723c */ /* 0x000ff00000041810 */
[----:B------:R-:W-:Y:S01]  /*2320*/  HMMA.16816.F32.BF16 R56, R180, R62, R56 ;  /* 0x0000003eb438723c */ /* 0x000fe20000041838 */
[----:B------:R-:W-:Y:S07]  /*2330*/  LDSM.16.M88.4 R60, [R228+0x4800] ;  /* 0x00480000e43c783b */ /* 0x000fee0000000200 */
[----:B------:R-:W-:Y:S01]  /*2340*/  HMMA.16816.F32.BF16 R84, R184, R90, R84 ;  /* 0x0000005ab854723c */ /* 0x000fe20000041854 */
[----:B------:R-:W-:Y:S07]  /*2350*/  LDSM.16.M88.4 R88, [R242+0xe100] ;  /* 0x00e10000f258783b */ /* 0x000fee0000000200 */
[----:B------:R-:W-:Y:S01]  /*2360*/  HMMA.16816.F32.BF16 R12, R192, R42, R12 ;  /* 0x0000002ac00c723c */ /* 0x000fe2000004180c */
[----:B------:R-:W1:Y:S07]  /*2370*/  LDSM.16.M88.4 R40, [R241+0x5000] ;  /* 0x00500000f128783b */ /* 0x000e6e0000000200 */
[C---:B--2---:R-:W-:Y:S08]  /*2380*/  HMMA.16816.F32.BF16 R80, R184.reuse, R96, R80 ;  /* 0x00000060b850723c */ /* 0x044ff00000041850 */
[----:B------:R-:W-:Y:S08]  /*2390*/  HMMA.16816.F32.BF16 R76, R184, R98, R76 ;  /* 0x00000062b84c723c */ /* 0x000ff0000004184c */
[----:B---3--:R-:W-:Y:S08]  /*23a0*/  HMMA.16816.F32.BF16 R8, R192, R24, R8 ;  /* 0x00000018c008723c */ /* 0x008ff00000041808 */
[----:B------:R-:W-:Y:S08]  /*23b0*/  HMMA.16816.F32.BF16 R16, R212, R32, R16 ;  /* 0x00000020d410723c */ /* 0x000ff00000041810 */
[C---:B------:R-:W-:Y:S01]  /*23c0*/  HMMA.16816.F32.BF16 R84, R188.reuse, R22, R84 ;  /* 0x00000016bc54723c */ /* 0x040fe20000041854 */
[----:B------:R-:W2:Y:S07]  /*23d0*/  LDSM.16.M88.4 R20, [R239+0xd100] ;  /* 0x00d10000ef14783b */ /* 0x000eae0000000200 */
[----:B-1----:R-:W-:Y:S08]  /*23e0*/  HMMA.16816.F32.BF16 R80, R188, R40, R80 ;  /* 0x00000028bc50723c */ /* 0x002ff00000041850 */
[----:B------:R-:W-:Y:S01]  /*23f0*/  HMMA.16816.F32.BF16 R8, R212, R60, R8 ;  /* 0x0000003cd408723c */ /* 0x000fe20000041808 */
[----:B------:R-:W-:-:S02]  /*2400*/  FMUL.FTZ R2, R16, c[0x0][0x320] ;  /* 0x0000c80010027a20 */ /* 0x000fc40000410000 */
[----:B------:R-:W-:Y:S02]  /*2410*/  FMUL.FTZ R3, R17, c[0x0][0x320] ;  /* 0x0000c80011037a20 */ /* 0x000fe40000410000 */
[----:B------:R-:W-:Y:S02]  /*2420*/  FMUL.FTZ R4, R18, c[0x0][0x320] ;  /* 0x0000c80012047a20 */ /* 0x000fe40000410000 */
[----:B------:R-:W-:Y:S01]  /*2430*/  FMUL.FTZ R6, R19, c[0x0][0x320] ;  /* 0x0000c80013067a20 */ /* 0x000fe20000410000 */
[----:B------:R-:W-:Y:S01]  /*2440*/  HMMA.16816.F32.BF16 R76, R188, R42, R76 ;  /* 0x0000002abc4c723c */ /* 0x000fe2000004184c */
[----:B------:R-:W1:Y:S01]  /*2450*/  LDSM.16.M88.4 R16, [R241+0x5800] ;  /* 0x00580000f110783b */ /* 0x000e620000000200 */
[----:B------:R-:W3:Y:S06]  /*2460*/  MUFU.TANH R2, R2 ;  /* 0x0000000200027308 */ /* 0x000eec0000002400 */
[----:B------:R-:W-:Y:S01]  /*2470*/  HMMA.16816.F32.BF16 R12, R212, R34, R12 ;  /* 0x00000022d40c723c */ /* 0x000fe2000004180c */
[----:B------:R-:W-:Y:S01]  /*2480*/  LDSM.16.M88.4 R32, [R242+0xe900] ;  /* 0x00e90000f220783b */ /* 0x000fe20000000200 */
[----:B------:R-:W4:Y:S06]  /*2490*/  MUFU.TANH R3, R3 ;  /* 0x0000000300037308 */ /* 0x000f2c0000002400 */
[----:B------:R-:W-:Y:S01]  /*24a0*/  HMMA.16816.F32.BF16 R84, R192, R26, R84 ;  /* 0x0000001ac054723c */ /* 0x000fe20000041854 */
[----:B------:R-:W5:Y:S01]  /*24b0*/  LDSM.16.M88.4 R24, [R228+0x5000] ;  /* 0x00500000e418783b */ /* 0x000f620000000200 */
[----:B------:R-:W1:Y:S06]  /*24c0*/  MUFU.TANH R4, R4 ;  /* 0x0000000400047308 */ /* 0x000e6c0000002400 */
[C---:B------:R-:W-:Y:S02]  /*24d0*/  HMMA.16816.F32.BF16 R72, R184.reuse, R48, R72 ;  /* 0x00000030b848723c */ /* 0x040fe40000041848 */
[----:B------:R-:W1:Y:S05]  /*24e0*/  MUFU.TANH R6, R6 ;  /* 0x0000000600067308 */ /* 0x000e6a0000002400 */
[----:B------:R-:W-:Y:S01]  /*24f0*/  FMUL.FTZ R48, R8, c[0x0][0x320] ;  /* 0x0000c80008307a20 */ /* 0x000fe20000410000 */
[----:B------:R-:W-:Y:S01]  /*2500*/  HMMA.16816.F32.BF16 R52, R184, R50, R52 ;  /* 0x00000032b834723c */ /* 0x000fe20000041834 */
[----:B------:R-:W-:-:S02]  /*2510*/  FMUL.FTZ R49, R9, c[0x0][0x320] ;  /* 0x0000c80009317a20 */ /* 0x000fc40000410000 */
[----:B------:R-:W-:Y:S02]  /*2520*/  FMUL.FTZ R12, R12, c[0x0][0x320] ;  /* 0x0000c8000c0c7a20 */ /* 0x000fe40000410000 */
[----:B------:R-:W-:Y:S01]  /*2530*/  FMUL.FTZ R41, R13, c[0x0][0x320] ;  /* 0x0000c8000d297a20 */ /* 0x000fe20000410000 */
[----:B------:R-:W1:Y:S01]  /*2540*/  MUFU.TANH R48, R48 ;  /* 0x0000003000307308 */ /* 0x000e620000002400 */
[----:B------:R-:W-:Y:S01]  /*2550*/  FMUL.FTZ R50, R10, c[0x0][0x320] ;  /* 0x0000c8000a327a20 */ /* 0x000fe20000410000 */
[C---:B--2---:R-:W-:Y:S01]  /*2560*/  HMMA.16816.F32.BF16 R80, R192.reuse, R20, R80 ;  /* 0x00000014c050723c */ /* 0x044fe20000041850 */
[----:B------:R-:W-:Y:S02]  /*2570*/  FMUL.FTZ R51, R11, c[0x0][0x320] ;  /* 0x0000c8000b337a20 */ /* 0x000fe40000410000 */
[----:B------:R-:W2:Y:S01]  /*2580*/  LDSM.16.M88.4 R8, [R241+0x6000] ;  /* 0x00600000f108783b */ /* 0x000ea20000000200 */
[----:B------:R-:W-:Y:S02]  /*2590*/  FMUL.FTZ R42, R14, c[0x0][0x320] ;  /* 0x0000c8000e2a7a20 */ /* 0x000fe40000410000 */
[----:B------:R1:W1:Y:S01]  /*25a0*/  MUFU.TANH R40, R12 ;  /* 0x0000000c00287308 */ /* 0x0002620000002400 */
[----:B------:R-:W-:Y:S01]  /*25b0*/  FMUL.FTZ R43, R15, c[0x0][0x320] ;  /* 0x0000c8000f2b7a20 */ /* 0x000fe20000410000 */
[----:B------:R-:W-:Y:S01]  /*25c0*/  HMMA.16816.F32.BF16 R76, R192, R22, R76 ;  /* 0x00000016c04c723c */ /* 0x000fe2000004184c */
[----:B------:R-:W-:Y:S05]  /*25d0*/  LDSM.16.M88.4 R20, [R228+0x5800] ;  /* 0x00580000e414783b */ /* 0x000fea0000000200 */
[----:B------:R-:W2:Y:S02]  /*25e0*/  MUFU.TANH R41, R41 ;  /* 0x0000002900297308 */ /* 0x000ea40000002400 */
[C---:B------:R-:W-:Y:S01]  /*25f0*/  HMMA.16816.F32.BF16 R64, R184.reuse, R88, R64 ;  /* 0x00000058b840723c */ /* 0x040fe20000041840 */
[----:B-1----:R-:W1:Y:S05]  /*2600*/  LDSM.16.M88.4 R12, [R239+0xd900] ;  /* 0x00d90000ef0c783b */ /* 0x002e6a0000000200 */
[----:B------:R-:W1:Y:S02]  /*2610*/  MUFU.TANH R42, R42 ;  /* 0x0000002a002a7308 */ /* 0x000e640000002400 */
[----:B------:R-:W-:Y:S06]  /*2620*/  HMMA.16816.F32.BF16 R44, R184, R90, R44 ;  /* 0x0000005ab82c723c */ /* 0x000fec000004182c */
[----:B------:R-:W1:Y:S02]  /*2630*/  MUFU.TANH R43, R43 ;  /* 0x0000002b002b7308 */ /* 0x000e640000002400 */
[----:B------:R-:W-:Y:S06]  /*2640*/  HMMA.16816.F32.BF16 R72, R188, R16, R72 ;  /* 0x00000010bc48723c */ /* 0x000fec0000041848 */
[----:B------:R-:W1:Y:S02]  /*2650*/  MUFU.TANH R49, R49 ;  /* 0x0000003100317308 */ /* 0x000e640000002400 */
[----:B-----5:R-:W-:Y:S06]  /*2660*/  HMMA.16816.F32.BF16 R80, R212, R24, R80 ;  /* 0x00000018d450723c */ /* 0x020fec0000041850 */
[----:B------:R-:W1:Y:S02]  /*2670*/  MUFU.TANH R50, R50 ;  /* 0x0000003200327308 */ /* 0x000e640000002400 */
[----:B------:R-:W-:Y:S06]  /*2680*/  HMMA.16816.F32.BF16 R92, R184, R32, R92 ;  /* 0x00000020b85c723c */ /* 0x000fec000004185c */
[----:B------:R-:W1:Y:S02]  /*2690*/  MUFU.TANH R51, R51 ;  /* 0x0000003300337308 */ /* 0x000e640000002400 */
[----:B------:R-:W-:Y:S01]  /*26a0*/  HMMA.16816.F32.BF16 R52, R188, R18, R52 ;  /* 0x00000012bc34723c */ /* 0x000fe20000041834 */
[----:B------:R-:W-:Y:S07]  /*26b0*/  LDSM.16.M88.4 R16, [R242+0xf100] ;  /* 0x00f10000f210783b */ /* 0x000fee0000000200 */
[----:B------:R-:W-:Y:S01]  /*26c0*/  HMMA.16816.F32.BF16 R76, R212, R26, R76 ;  /* 0x0000001ad44c723c */ /* 0x000fe2000004184c */
[----:B------:R-:W5:Y:S01]  /*26d0*/  LDSM.16.M88.4 R24, [R239+0xe100] ;  /* 0x00e10000ef18783b */ /* 0x000f620000000200 */
[----:B------:R-:W-:-:S02]  /*26e0*/  FMUL.FTZ R80, R80, c[0x0][0x320] ;  /* 0x0000c80050507a20 */ /* 0x000fc40000410000 */
[----:B------:R-:W-:Y:S02]  /*26f0*/  FMUL.FTZ R81, R81, c[0x0][0x320] ;  /* 0x0000c80051517a20 */ /* 0x000fe40000410000 */
[----:B------:R-:W-:Y:S02]  /*2700*/  FMUL.FTZ R82, R82, c[0x0][0x320] ;  /* 0x0000c80052527a20 */ /* 0x000fe40000410000 */
[----:B------:R-:W-:Y:S01]  /*2710*/  HMMA.16816.F32.BF16 R36, R184, R34, R36 ;  /* 0x00000022b824723c */ /* 0x000fe20000041824 */
[----:B------:R-:W3:Y:S01]  /*2720*/  LDSM.16.M88.4 R32, [R241+0x6800] ;  /* 0x00680000f120783b */ /* 0x000ee20000000200 */
[----:B------:R-:W-:Y:S01]  /*2730*/  FMUL.FTZ R83, R83, c[0x0][0x320] ;  /* 0x0000c80053537a20 */ /* 0x000fe20000410000 */
[----:B------:R-:W1:Y:S05]  /*2740*/  MUFU.TANH R80, R80 ;  /* 0x0000005000507308 */ /* 0x000e6a0000002400 */
[C---:B--2---:R-:W-:Y:S03]  /*2750*/  HMMA.16816.F32.BF16 R64, R188.reuse, R8, R64 ;  /* 0x00000008bc40723c */ /* 0x044fe60000041840 */
[----:B------:R-:W2:Y:S05]  /*2760*/  MUFU.TANH R81, R81 ;  /* 0x0000005100517308 */ /* 0x000eaa0000002400 */
[----:B------:R-:W-:Y:S01]  /*2770*/  HMMA.16816.F32.BF16 R44, R188, R10, R44 ;  /* 0x0000000abc2c723c */ /* 0x000fe2000004182c */
[----:B------:R-:W2:Y:S01]  /*2780*/  LDSM.16.M88.4 R8, [R239+0xe900] ;  /* 0x00e90000ef08783b */ /* 0x000ea20000000200 */
[----:B------:R-:W-:Y:S01]  /*2790*/  FMUL.FTZ R76, R76, c[0x0][0x320] ;  /* 0x0000c8004c4c7a20 */ /* 0x000fe20000410000 */
[----:B------:R-:W2:Y:S01]  /*27a0*/  MUFU.TANH R82, R82 ;  /* 0x0000005200527308 */ /* 0x000ea20000002400 */
[----:B------:R-:W-:-:S02]  /*27b0*/  FMUL.FTZ R77, R77, c[0x0][0x320] ;  /* 0x0000c8004d4d7a20 */ /* 0x000fc40000410000 */
[----:B------:R-:W-:Y:S02]  /*27c0*/  FMUL.FTZ R78, R78, c[0x0][0x320] ;  /* 0x0000c8004e4e7a20 */ /* 0x000fe40000410000 */
[C---:B-1----:R-:W-:Y:S01]  /*27d0*/  HMMA.16816.F32.BF16 R72, R192.reuse, R12, R72 ;  /* 0x0000000cc048723c */ /* 0x042fe20000041848 */
[----:B------:R-:W-:Y:S02]  /*27e0*/  FMUL.FTZ R79, R79, c[0x0][0x320] ;  /* 0x0000c8004f4f7a20 */ /* 0x000fe40000410000 */
[----:B------:R-:W1:Y:S05]  /*27f0*/  MUFU.TANH R83, R83 ;  /* 0x0000005300537308 */ /* 0x000e6a0000002400 */
[C---:B------:R-:W-:Y:S01]  /*2800*/  HMMA.16816.F32.BF16 R52, R192.reuse, R14, R52 ;  /* 0x0000000ec034723c */ /* 0x040fe20000041834 */
[----:B------:R-:W1:Y:S02]  /*2810*/  LDSM.16.M88.4 R12, [R228+0x6000] ;  /* 0x00600000e40c783b */ /* 0x000e640000000200 */
[----:B------:R-:W1:Y:S05]  /*2820*/  MUFU.TANH R76, R76 ;  /* 0x0000004c004c7308 */ /* 0x000e6a0000002400 */
[----:B-----5:R-:W-:Y:S03]  /*2830*/  HMMA.16816.F32.BF16 R64, R192, R24, R64 ;  /* 0x00000018c040723c */ /* 0x020fe60000041840 */
[----:B------:R-:W1:Y:S05]  /*2840*/  MUFU.TANH R77, R77 ;  /* 0x0000004d004d7308 */ /* 0x000e6a0000002400 */
[----:B---3--:R-:W-:Y:S03]  /*2850*/  HMMA.16816.F32.BF16 R92, R188, R32, R92 ;  /* 0x00000020bc5c723c */ /* 0x008fe6000004185c */
[----:B------:R-:W3:Y:S05]  /*2860*/  MUFU.TANH R78, R78 ;  /* 0x0000004e004e7308 */ /* 0x000eea0000002400 */
[----:B------:R-:W-:Y:S01]  /*2870*/  HMMA.16816.F32.BF16 R44, R192, R26, R44 ;  /* 0x0000001ac02c723c */ /* 0x000fe2000004182c */
[----:B------:R-:W5:Y:S02]  /*2880*/  LDSM.16.M88.4 R24, [R242+0xf900] ;  /* 0x00f90000f218783b */ /* 0x000f640000000200 */
[----:B------:R-:W1:Y:S05]  /*2890*/  MUFU.TANH R144, R79 ;  /* 0x0000004f00907308 */ /* 0x000e6a0000002400 */
[----:B------:R-:W-:Y:S08]  /*28a0*/  HMMA.16816.F32.BF16 R36, R188, R34, R36 ;  /* 0x00000022bc24723c */ /* 0x000ff00000041824 */
[----:B------:R-:W-:Y:S08]  /*28b0*/  HMMA.16816.F32.BF16 R72, R212, R20, R72 ;  /* 0x00000014d448723c */ /* 0x000ff00000041848 */
[----:B------:R-:W-:Y:S08]  /*28c0*/  HMMA.16816.F32.BF16 R100, R184, R16, R100 ;  /* 0x00000010b864723c */ /* 0x000ff00000041864 */
[----:B------:R-:W-:Y:S01]  /*28d0*/  HMMA.16816.F32.BF16 R52, R212, R22, R52 ;  /* 0x00000016d434723c */ /* 0x000fe20000041834 */
[----:B------:R-:W3:Y:S07]  /*28e0*/  LDSM.16.M88.4 R20, [R241+0x7000] ;  /* 0x00700000f114783b */ /* 0x000eee0000000200 */
[----:B------:R-:W-:Y:S01]  /*28f0*/  HMMA.16816.F32.BF16 R28, R184, R18, R28 ;  /* 0x00000012b81c723c */ /* 0x000fe2000004181c */
[----:B------:R-:W3:Y:S01]  /*2900*/  LDSM.16.M88.4 R16, [R228+0x6800] ;  /* 0x00680000e410783b */ /* 0x000ee20000000200 */
[----:B------:R-:W-:-:S02]  /*2910*/  FMUL.FTZ R72, R72, c[0x0][0x320] ;  /* 0x0000c80048487a20 */ /* 0x000fc40000410000 */
[----:B------:R-:W-:Y:S02]  /*2920*/  FMUL.FTZ R32, R74, c[0x0][0x320] ;  /* 0x0000c8004a207a20 */ /* 0x000fe40000410000 */
[----:B------:R-:W-:Y:S02]  /*2930*/  FMUL.FTZ R73, R73, c[0x0][0x320] ;  /* 0x0000c80049497a20 */ /* 0x000fe40000410000 */
[C---:B--2---:R-:W-:Y:S01]  /*2940*/  HMMA.16816.F32.BF16 R92, R192.reuse, R8, R92 ;  /* 0x00000008c05c723c */ /* 0x044fe2000004185c */
[----:B------:R-:W-:Y:S01]  /*2950*/  FMUL.FTZ R75, R75, c[0x0][0x320] ;  /* 0x0000c8004b4b7a20 */ /* 0x000fe20000410000 */
[----:B------:R-:W2:Y:S06]  /*2960*/  MUFU.TANH R72, R72 ;  /* 0x0000004800487308 */ /* 0x000eac0000002400 */
        /* <DEDUP_REMOVED lines=9> */
[----:B------:R-:W-:Y:S01]  /*2a00*/  HMMA.16816.F32.BF16 R44, R212, R14, R44 ;  /* 0x0000000ed42c723c */ /* 0x000fe2000004182c */
[----:B------:R-:W1:Y:S02]  /*2a10*/  LDSM.16.M88.4 R12, [R239+0xf100] ;  /* 0x00f10000ef0c783b */ /* 0x000e640000000200 */
[----:B------:R-:W1:Y:S05]  /*2a20*/  MUFU.TANH R153, R75 ;  /* 0x0000004b00997308 */ /* 0x000e6a0000002400 */
[C---:B-----5:R-:W-:Y:S03]  /*2a30*/  HMMA.16816.F32.BF16 R68, R184.reuse, R24, R68 ;  /* 0x00000018b844723c */ /* 0x060fe60000041844 */
[----:B------:R-:W1:Y:S05]  /*2a40*/  MUFU.TANH R147, R52 ;  /* 0x0000003400937308 */ /* 0x000e6a0000002400 */
[----:B------:R-:W-:Y:S01]  /*2a50*/  HMMA.16816.F32.BF16 R56, R184, R26, R56 ;  /* 0x0000001ab838723c */ /* 0x000fe20000041838 */
[----:B------:R-:W-:-:S02]  /*2a60*/  FMUL.FTZ R65, R65, c[0x0][0x320] ;  /* 0x0000c80041417a20 */ /* 0x000fc40000410000 */
[----:B------:R-:W-:Y:S01]  /*2a70*/  FMUL.FTZ R67, R67, c[0x0][0x320] ;  /* 0x0000c80043437a20 */ /* 0x000fe20000410000 */
[----:B------:R-:W1:Y:S01]  /*2a80*/  MUFU.TANH R33, R33 ;  /* 0x0000002100217308 */ /* 0x000e620000002400 */
[----:B------:R-:W-:Y:S02]  /*2a90*/  FMUL.FTZ R64, R64, c[0x0][0x320] ;  /* 0x0000c80040407a20 */ /* 0x000fe40000410000 */
[----:B------:R-:W-:Y:S01]  /*2aa0*/  FMUL.FTZ R66, R66, c[0x0][0x320] ;  /* 0x0000c80042427a20 */ /* 0x000fe20000410000 */
[----:B---3--:R-:W-:Y:S01]  /*2ab0*/  HMMA.16816.F32.BF16 R100, R188, R20, R100 ;  /* 0x00000014bc64723c */ /* 0x008fe20000041864 */
[----:B------:R-:W-:Y:S02]  /*2ac0*/  FMUL.FTZ R44, R44, c[0x0][0x320] ;  /* 0x0000c8002c2c7a20 */ /* 0x000fe40000410000 */
[----:B------:R-:W-:Y:S01]  /*2ad0*/  FMUL.FTZ R45, R45, c[0x0][0x320] ;  /* 0x0000c8002d2d7a20 */ /* 0x000fe20000410000 */
[----:B------:R-:W3:Y:S01]  /*2ae0*/  MUFU.TANH R169, R65 ;  /* 0x0000004100a97308 */ /* 0x000ee20000002400 */
[----:B------:R-:W-:-:S02]  /*2af0*/  FMUL.FTZ R46, R46, c[0x0][0x320] ;  /* 0x0000c8002e2e7a20 */ /* 0x000fc40000410000 */
[----:B------:R-:W-:Y:S01]  /*2b00*/  FMUL.FTZ R47, R47, c[0x0][0x320] ;  /* 0x0000c8002f2f7a20 */ /* 0x000fe20000410000 */
[----:B------:R-:W-:Y:S04]  /*2b10*/  HMMA.16816.F32.BF16 R92, R212, R16, R92 ;  /* 0x00000010d45c723c */ /* 0x000fe8000004185c */
[----:B------:R5:W1:Y:S04]  /*2b20*/  MUFU.TANH R199, R67 ;  /* 0x0000004300c77308 */ /* 0x000a680000002400 */
[----:B------:R-:W-:Y:S01]  /*2b30*/  HMMA.16816.F32.BF16 R28, R188, R22, R28 ;  /* 0x00000016bc1c723c */ /* 0x000fe2000004181c */
[----:B------:R-:W-:Y:S03]  /*2b40*/  LDSM.16.M88.4 R20, [R228+0x7000] ;  /* 0x00700000e414783b */ /* 0x000fe60000000200 */
[----:B------:R-:W1:Y:S04]  /*2b50*/  MUFU.TANH R34, R34 ;  /* 0x0000002200227308 */ /* 0x000e680000002400 */
[----:B------:R-:W-:Y:S01]  /*2b60*/  HMMA.16816.F32.BF16 R36, R212, R18, R36 ;  /* 0x00000012d424723c */ /* 0x000fe20000041824 */
[----:B------:R-:W3:Y:S03]  /*2b70*/  LDSM.16.M88.4 R16, [R239+0xf900] ;  /* 0x00f90000ef10783b */ /* 0x000ee60000000200 */
[----:B------:R1:W1:Y:S04]  /*2b80*/  MUFU.TANH R155, R55 ;  /* 0x00000037009b7308 */ /* 0x0002680000002400 */
[----:B--2---:R-:W-:Y:S01]  /*2b90*/  HMMA.16816.F32.BF16 R68, R188, R8, R68 ;  /* 0x00000008bc44723c */ /* 0x004fe20000041844 */
[----:B------:R-:W-:-:S02]  /*2ba0*/  FMUL.FTZ R92, R92, c[0x0][0x320] ;  /* 0x0000c8005c5c7a20 */ /* 0x000fc40000410000 */
[----:B------:R-:W-:Y:S01]  /*2bb0*/  FMUL.FTZ R93, R93, c[0x0][0x320] ;  /* 0x0000c8005d5d7a20 */ /* 0x000fe20000410000 */
[----:B------:R2:W2:Y:S01]  /*2bc0*/  MUFU.TANH R134, R64 ;  /* 0x0000004000867308 */ /* 0x0004a20000002400 */
[----:B------:R-:W-:Y:S02]  /*2bd0*/  FMUL.FTZ R94, R94, c[0x0][0x320] ;  /* 0x0000c8005e5e7a20 */ /* 0x000fe40000410000 */
[----:B------:R-:W-:Y:S01]  /*2be0*/  FMUL.FTZ R95, R95, c[0x0][0x320] ;  /* 0x0000c8005f5f7a20 */ /* 0x000fe20000410000 */
[----:B------:R-:W-:Y:S04]  /*2bf0*/  HMMA.16816.F32.BF16 R56, R188, R10, R56 ;  /* 0x0000000abc38723c */ /* 0x000fe80000041838 */
[----:B------:R2:W2:Y:S04]  /*2c00*/  MUFU.TANH R142, R66 ;  /* 0x00000042008e7308 */ /* 0x0004a80000002400 */
[----:B-1----:R-:W-:Y:S01]  /*2c10*/  HMMA.16816.F32.BF16 R100, R192, R12, R100 ;  /* 0x0000000cc064723c */ /* 0x002fe20000041864 */
[----:B------:R-:W-:-:S02]  /*2c20*/  FMUL.FTZ R36, R36, c[0x0][0x320] ;  /* 0x0000c80024247a20 */ /* 0x000fc40000410000 */
[----:B------:R-:W-:Y:S01]  /*2c30*/  FMUL.FTZ R37, R37, c[0x0][0x320] ;  /* 0x0000c80025257a20 */ /* 0x000fe20000410000 */
[----:B------:R1:W1:Y:S01]  /*2c40*/  MUFU.TANH R171, R44 ;  /* 0x0000002c00ab7308 */ /* 0x0002620000002400 */
[----:B------:R-:W-:Y:S02]  /*2c50*/  FMUL.FTZ R38, R38, c[0x0][0x320] ;  /* 0x0000c80026267a20 */ /* 0x000fe40000410000 */
[----:B------:R-:W-:Y:S01]  /*2c60*/  FMUL.FTZ R39, R39, c[0x0][0x320] ;  /* 0x0000c80027277a20 */ /* 0x000fe20000410000 */
[----:B------:R-:W-:Y:S01]  /*2c70*/  HMMA.16816.F32.BF16 R28, R192, R14, R28 ;  /* 0x0000000ec01c723c */ /* 0x000fe2000004181c */
[----:B------:R-:W1:Y:S01]  /*2c80*/  LDSM.16.M88.4 R12, [R228+0x7800] ;  /* 0x00780000e40c783b */ /* 0x000e620000000200 */
[----:B------:R-:W-:-:S04]  /*2c90*/  DEPBAR.LE SB0, 0x0 ;  /* 0x000080000000791a */ /* 0x000fc80000000000 */
[----:B------:R1:W1:Y:S02]  /*2ca0*/  MUFU.TANH R140, R45 ;  /* 0x0000002d008c7308 */ /* 0x0002640000002400 */
[----:B------:R-:W-:Y:S06]  /*2cb0*/  HMMA.16816.F32.BF16 R84, R212, R62, R84 ;  /* 0x0000003ed454723c */ /* 0x000fec0000041854 */
[----:B------:R1:W1:Y:S02]  /*2cc0*/  MUFU.TANH R249, R46 ;  /* 0x0000002e00f97308 */ /* 0x0002640000002400 */
[C---:B---3--:R-:W-:Y:S06]  /*2cd0*/  HMMA.16816.F32.BF16 R68, R192.reuse, R16, R68 ;  /* 0x00000010c044723c */ /* 0x048fec0000041844 */
[----:B------:R3:W1:Y:S02]  /*2ce0*/  MUFU.TANH R203, R47 ;  /* 0x0000002f00cb7308 */ /* 0x0006640000002400 */
[----:B------:R-:W-:Y:S06]  /*2cf0*/  HMMA.16816.F32.BF16 R56, R192, R18, R56 ;  /* 0x00000012c038723c */ /* 0x000fec0000041838 */
[----:B------:R3:W1:Y:S02]  /*2d00*/  MUFU.TANH R219, R92 ;  /* 0x0000005c00db7308 */ /* 0x0006640000002400 */
[----:B------:R-:W-:Y:S01]  /*2d10*/  HMMA.16816.F32.BF16 R100, R212, R20, R100 ;  /* 0x00000014d464723c */ /* 0x000fe20000041864 */
[----:B------:R-:W-:-:S02]  /*2d20*/  FMUL.FTZ R60, R84, c[0x0][0x320] ;  /* 0x0000c800543c7a20 */ /* 0x000fc40000410000 */
[----:B------:R-:W-:Y:S02]  /*2d30*/  FMUL.FTZ R61, R85, c[0x0][0x320] ;  /* 0x0000c800553d7a20 */ /* 0x000fe40000410000 */
[----:B------:R-:W-:Y:S01]  /*2d40*/  FMUL.FTZ R62, R86, c[0x0][0x320] ;  /* 0x0000c800563e7a20 */ /* 0x000fe20000410000 */
[----:B------:R3:W2:Y:S01]  /*2d50*/  MUFU.TANH R217, R93 ;  /* 0x0000005d00d97308 */ /* 0x0006a20000002400 */
[----:B------:R-:W-:Y:S01]  /*2d60*/  FMUL.FTZ R63, R87, c[0x0][0x320] ;  /* 0x0000c800573f7a20 */ /* 0x000fe20000410000 */
[C---:B------:R-:W-:Y:S06]  /*2d70*/  HMMA.16816.F32.BF16 R28, R212.reuse, R22, R28 ;  /* 0x00000016d41c723c */ /* 0x040fec000004181c */
[----:B------:R-:W2:Y:S02]  /*2d80*/  MUFU.TANH R60, R60 ;  /* 0x0000003c003c7308 */ /* 0x000ea40000002400 */
[C---:B-1----:R-:W-:Y:S06]  /*2d90*/  HMMA.16816.F32.BF16 R68, R212.reuse, R12, R68 ;  /* 0x0000000cd444723c */ /* 0x042fec0000041844 */
[----:B------:R-:W1:Y:S02]  /*2da0*/  MUFU.TANH R61, R61 ;  /* 0x0000003d003d7308 */ /* 0x000e640000002400 */
[----:B------:R-:W-:Y:S01]  /*2db0*/  HMMA.16816.F32.BF16 R56, R212, R14, R56 ;  /* 0x0000000ed438723c */ /* 0x000fe20000041838 */
[----:B------:R-:W-:-:S02]  /*2dc0*/  FMUL.FTZ R100, R100, c[0x0][0x320] ;  /* 0x0000c80064647a20 */ /* 0x000fc40000410000 */
[----:B------:R-:W-:Y:S02]  /*2dd0*/  FMUL.FTZ R101, R101, c[0x0][0x320] ;  /* 0x0000c80065657a20 */ /* 0x000fe40000410000 */
[----:B------:R-:W-:Y:S01]  /*2de0*/  FMUL.FTZ R102, R102, c[0x0][0x320] ;  /* 0x0000c80066667a20 */ /* 0x000fe20000410000 */
[----:B------:R-:W1:Y:S01]  /*2df0*/  MUFU.TANH R62, R62 ;  /* 0x0000003e003e7308 */ /* 0x000e620000002400 */
[----:B------:R-:W-:Y:S02]  /*2e00*/  FMUL.FTZ R103, R103, c[0x0][0x320] ;  /* 0x0000c80067677a20 */ /* 0x000fe40000410000 */
[----:B------:R-:W-:Y:S02]  /*2e10*/  FMUL.FTZ R28, R28, c[0x0][0x320] ;  /* 0x0000c8001c1c7a20 */ /* 0x000fe40000410000 */
[----:B------:R-:W-:Y:S02]  /*2e20*/  FMUL.FTZ R29, R29, c[0x0][0x320] ;  /* 0x0000c8001d1d7a20 */ /* 0x000fe40000410000 */
[----:B------:R-:W-:Y:S01]  /*2e30*/  FMUL.FTZ R30, R30, c[0x0][0x320] ;  /* 0x0000c8001e1e7a20 */ /* 0x000fe20000410000 */
[----:B------:R-:W1:Y:S01]  /*2e40*/  MUFU.TANH R63, R63 ;  /* 0x0000003f003f7308 */ /* 0x000e620000002400 */
[----:B------:R-:W-:-:S02]  /*2e50*/  FMUL.FTZ R31, R31, c[0x0][0x320] ;  /* 0x0000c8001f1f7a20 */ /* 0x000fc40000410000 */
[----:B-----5:R-:W-:Y:S02]  /*2e60*/  FMUL.FTZ R67, R70, c[0x0][0x320] ;  /* 0x0000c80046437a20 */ /* 0x020fe40000410000 */
[----:B------:R-:W-:Y:S02]  /*2e70*/  FMUL.FTZ R65, R71, c[0x0][0x320] ;  /* 0x0000c80047417a20 */ /* 0x000fe40000410000 */
[----:B------:R-:W-:Y:S01]  /*2e80*/  FMUL.FTZ R68, R68, c[0x0][0x320] ;  /* 0x0000c80044447a20 */ /* 0x000fe20000410000 */
[----:B------:R3:W1:Y:S01]  /*2e90*/  MUFU.TANH R207, R94 ;  /* 0x0000005e00cf7308 */ /* 0x0006620000002400 */
[----:B------:R-:W-:Y:S02]  /*2ea0*/  FMUL.FTZ R69, R69, c[0x0][0x320] ;  /* 0x0000c80045457a20 */ /* 0x000fe40000410000 */
[----:B------:R-:W-:Y:S02]  /*2eb0*/  FMUL.FTZ R10, R58, c[0x0][0x320] ;  /* 0x0000c8003a0a7a20 */ /* 0x000fe40000410000 */
[----:B------:R-:W-:-:S02]  /*2ec0*/  FMUL.FTZ R8, R59, c[0x0][0x320] ;  /* 0x0000c8003b087a20 */ /* 0x000fc40000410000 */
[----:B------:R-:W-:Y:S01]  /*2ed0*/  FMUL.FTZ R56, R56, c[0x0][0x320] ;  /* 0x0000c80038387a20 */ /* 0x000fe20000410000 */
[----:B------:R3:W1:Y:S01]  /*2ee0*/  MUFU.TANH R205, R95 ;  /* 0x0000005f00cd7308 */ /* 0x0006620000002400 */
[----:B------:R-:W-:-:S07]  /*2ef0*/  FMUL.FTZ R57, R57, c[0x0][0x320] ;  /* 0x0000c80039397a20 */ /* 0x000fce0000410000 */
[----:B------:R3:W1:Y:S08]  /*2f00*/  MUFU.TANH R211, R36 ;  /* 0x0000002400d37308 */ /* 0x0006700000002400 */
        /* <DEDUP_REMOVED lines=13> */
[----:B------:R-:W1:Y:S08]  /*2fe0*/  MUFU.TANH R67, R67 ;  /* 0x0000004300437308 */ /* 0x000e700000002400 */
[----:B------:R-:W1:Y:S08]  /*2ff0*/  MUFU.TANH R65, R65 ;  /* 0x0000004100417308 */ /* 0x000e700000002400 */
[----:B------:R3:W1:Y:S08]  /*3000*/  MUFU.TANH R135, R56 ;  /* 0x0000003800877308 */ /* 0x0006700000002400 */
[----:B------:R3:W1:Y:S08]  /*3010*/  MUFU.TANH R133, R57 ;  /* 0x0000003900857308 */ /* 0x0006700000002400 */
[----:B------:R-:W1:Y:S08]  /*3020*/  MUFU.TANH R10, R10 ;  /* 0x0000000a000a7308 */ /* 0x000e700000002400 */
[----:B------:R-:W1:Y:S01]  /*3030*/  MUFU.TANH R8, R8 ;  /* 0x0000000800087308 */ /* 0x000e620000002400 */
[----:B------:R-:W-:Y:S06]  /*3040*/  BAR.SYNC.DEFER_BLOCKING 0x0 ;  /* 0x0000000000007b1d */ /* 0x000fec0000010000 */
[----:B------:R-:W-:Y:S05]  /*3050*/  @!P1 BRA `(.L_x_4) ;  /* 0x0000026000009947 */ /* 0x000fea0003800000 */
[----:B--234-:R-:W-:Y:S02]  /*3060*/  UIADD3 UR5, UR17, -0x2, URZ ;  /* 0xfffffffe11057890 */ /* 0x01cfe4000fffe03f */
[----:B------:R-:W-:-:S02]  /*3070*/  USHF.L.U32 UR16, UR6, 0x6, URZ ;  /* 0x0000000606107899 */ /* 0x000fc4000800063f */
[----:B------:R-:W-:Y:S02]  /*3080*/  USHF.R.S32.HI UR4, URZ, 0x1f, UR5 ;  /* 0x0000001f3f047899 */ /* 0x000fe40008011405 */
[----:B------:R-:W-:Y:S01]  /*3090*/  UIMAD UR18, UR18, UR5, URZ ;  /* 0x00000005121272a4 */ /* 0x000fe2000f8e023f */
[----:B------:R-:W-:Y:S02]  /*30a0*/  IMAD.U32 R9, RZ, RZ, UR5 ;  /* 0x00000005ff097e24 */ /* 0x000fe4000f8e00ff */
[----:B------:R-:W-:Y:S01]  /*30b0*/  IMAD.U32 R20, RZ, RZ, UR16 ;  /* 0x00000010ff147e24 */ /* 0x000fe2000f8e00ff */
[----:B------:R-:W-:Y:S01]  /*30c0*/  UIMAD UR4, UR4, UR19, UR18 ;  /* 0x00000013040472a4 */ /* 0x000fe2000f8e0212 */
[----:B------:R-:W-:Y:S01]  /*30d0*/  IMAD.WIDE.U32 R12, R9, UR19, R246 ;  /* 0x00000013090c7c25 */ /* 0x000fe2000f8e00f6 */
[----:B------:R-:W-:Y:S02]  /*30e0*/  ULDC UR5, c[0x0][0x1e4] ;  /* 0x0000790000057ab9 */ /* 0x000fe40000000800 */
[----:B------:R-:W-:-:S02]  /*30f0*/  USHF.L.U64.HI UR5, UR6, UR23, UR5 ;  /* 0x0000001706057299 */ /* 0x000fc40008010205 */
[----:B------:R-:W-:Y:S01]  /*3100*/  IADD3 R9, R13, UR4, RZ ;  /* 0x000000040d097c10 */ /* 0x000fe2000fffe0ff */
[----:B------:R-:W-:Y:S01]  /*3110*/  UIADD3 UR6, UP0, UR12, 0x80, URZ ;  /* 0x000000800c067890 */ /* 0x000fe2000ff1e03f */
[----:B------:R-:W-:-:S03]  /*3120*/  LEA R24, P1, R12, c[0x0][0x1c8], 0x1 ;  /* 0x000072000c187a11 */ /* 0x000fc600078208ff */
[----:B------:R-:W-:Y:S01]  /*3130*/  UIADD3.X UR4, URZ, UR9, URZ, UP0, !UPT ;  /* 0x000000093f047290 */ /* 0x000fe200087fe43f */
[----:B------:R-:W-:Y:S02]  /*3140*/  LEA.HI.X R25, R12, c[0x0][0x1cc], R9, 0x1, P1 ;  /* 0x000073000c197a11 */ /* 0x000fe400008f0c09 */
[----:B------:R-:W-:Y:S02]  /*3150*/  IADD3 R20, P2, P1, R20, 0x80, R24 ;  /* 0x0000008014147810 */ /* 0x000fe4000795e018 */
[----:B------:R-:W-:Y:S01]  /*3160*/  IADD3 R22, P4, R24, UR16, RZ ;  /* 0x0000001018167c10 */ /* 0x000fe2000ff9e0ff */
[----:B------:R-:W-:Y:S01]  /*3170*/  @!PT LDS RZ, [RZ] ;  /* 0x00000000fffff984 */ /* 0x000fe20000000800 */
[----:B------:R-:W-:Y:S01]  /*3180*/  @!PT LDS RZ, [RZ] ;  /* 0x00000000fffff984 */ /* 0x000fe20000000800 */
[----:B------:R-:W-:Y:S01]  /*3190*/  @!PT LDS RZ, [RZ] ;  /* 0x00000000fffff984 */ /* 0x000fe20000000800 */
[----:B------:R2:W-:Y:S01]  /*31a0*/  LDGSTS.E.BYPASS.LTC128B.128 [R243+0x8100], [R24.64], !P3 ;  /* 0x0810000018f37fae */ /* 0x0005e2000d901d4e */
[----:B------:R-:W-:Y:S02]  /*31b0*/  IADD3.X R21, RZ, UR5, R25, P2, P1 ;  /* 0x00000005ff157c10 */ /* 0x000fe400097e2419 */
[----:B------:R-:W-:Y:S01]  /*31c0*/  IADD3.X R23, R25, UR5, RZ, P4, !PT ;  /* 0x0000000519177c10 */ /* 0x000fe2000a7fe4ff */
[----:B------:R2:W-:Y:S01]  /*31d0*/  LDGSTS.E.BYPASS.LTC128B.128 [R243+0xc100], [R24.64+0x80], !P0 ;  /* 0x0c10008018f37fae */ /* 0x0005e2000c101d4e */
[----:B------:R-:W-:-:S02]  /*31e0*/  IADD3 R18, P1, R22, UR16, RZ ;  /* 0x0000001016127c10 */ /* 0x000fc4000ff3e0ff */
[----:B------:R-:W-:Y:S01]  /*31f0*/  IADD3 R16, P4, R22, UR6, RZ ;  /* 0x0000000616107c10 */ /* 0x000fe2000ff9e0ff */
[----:B------:R2:W-:Y:S01]  /*3200*/  LDGSTS.E.BYPASS.LTC128B.128 [R243+0x9100], [R22.64], !P3 ;  /* 0x0910000016f37fae */ /* 0x0005e2000d901d4e */
[C---:B------:R-:W-:Y:S02]  /*3210*/  IADD3.X R19, R23.reuse, UR5, RZ, P1, !PT ;  /* 0x0000000517137c10 */ /* 0x040fe40008ffe4ff */
[C---:B------:R-:W-:Y:S01]  /*3220*/  IADD3 R14, P2, R18.reuse, UR16, RZ ;  /* 0x00000010120e7c10 */ /* 0x040fe2000ff5e0ff */
[----:B------:R2:W-:Y:S01]  /*3230*/  LDGSTS.E.BYPASS.LTC128B.128 [R243+0xd100], [R20.64], !P0 ;  /* 0x0d10000014f37fae */ /* 0x0005e2000c101d4e */
[----:B------:R-:W-:Y:S02]  /*3240*/  IADD3 R12, P1, R18, UR6, RZ ;  /* 0x00000006120c7c10 */ /* 0x000fe4000ff3e0ff */
[----:B------:R-:W-:Y:S01]  /*3250*/  IADD3.X R17, R23, UR4, RZ, P4, !PT ;  /* 0x0000000417117c10 */ /* 0x000fe2000a7fe4ff */
[----:B------:R2:W-:Y:S01]  /*3260*/  LDGSTS.E.BYPASS.LTC128B.128 [R243+0xa100], [R18.64], !P3 ;  /* 0x0a10000012f37fae */ /* 0x0005e2000d901d4e */
[----:B------:R-:W-:-:S02]  /*3270*/  IADD3.X R15, R19, UR5, RZ, P2, !PT ;  /* 0x00000005130f7c10 */ /* 0x000fc400097fe4ff */
[----:B------:R-:W-:Y:S01]  /*3280*/  IADD3.X R13, R19, UR4, RZ, P1, !PT ;  /* 0x00000004130d7c10 */ /* 0x000fe20008ffe4ff */
[----:B------:R2:W-:Y:S04]  /*3290*/  LDGSTS.E.BYPASS.LTC128B.128 [R243+0xe100], [R16.64], !P0 ;  /* 0x0e10000010f37fae */ /* 0x0005e8000c101d4e */
[----:B------:R2:W-:Y:S04]  /*32a0*/  LDGSTS.E.BYPASS.LTC128B.128 [R243+0xb100], [R14.64], !P3 ;  /* 0x0b1000000ef37fae */ /* 0x0005e8000d901d4e */
[----:B------:R2:W-:Y:S02]  /*32b0*/  LDGSTS.E.BYPASS.LTC128B.128 [R243+0xf100], [R12.64], !P0 ;  /* 0x0f1000000cf37fae */ /* 0x0005e4000c101d4e */
.L_x_4:
[----:B--234-:R-:W-:Y:S01]  /*32c0*/  LOP3.LUT R113, R113, 0xffffffe0, RZ, 0xc0, !PT ;  /* 0xffffffe071717812 */ /* 0x01cfe200078ec0ff */
[----:B------:R-:W-:Y:S01]  /*32d0*/  IMAD.MOV.U32 R12, RZ, RZ, -0x2 ;  /* 0xfffffffeff0c7424 */ /* 0x000fe200078e00ff */
[----:B------:R-:W-:Y:S01]  /*32e0*/  UIADD3 UR23, UR17, -0x2, URZ ;  /* 0xfffffffe11177890 */ /* 0x000fe2000fffe03f */
[----:B------:R-:W-:Y:S01]  /*32f0*/  IMAD.SHL.U32 R240, R0, 0x2, RZ ;  /* 0x0000000200f07824 */ /* 0x000fe200078e00ff */
[----:B------:R-:W0:Y:S01]  /*3300*/  LDGDEPBAR ;  /* 0x00000000000079af */ /* 0x000e220000000000 */
[----:B------:R-:W-:Y:S01]  /*3310*/  IMAD.IADD R112, R112, 0x1, -R113 ;  /* 0x0000000170707824 */ /* 0x000fe200078e0a71 */
[----:B------:R-:W-:Y:S01]  /*3320*/  UISETP.GE.AND UP0, UPT, UR23, UR8, UPT ;  /* 0x000000081700728c */ /* 0x000fe2000bf06270 */
[--C-:B------:R-:W-:Y:S01]  /*3330*/  IMAD R238, R7, 0x2, R240.reuse ;  /* 0x0000000207ee7824 */ /* 0x100fe200078e02f0 */
[----:B------:R-:W-:Y:S01]  /*3340*/  LDSM.16.MT88.4 R92, [R240+0x4100] ;  /* 0x00410000f05c783b */ /* 0x000fe20000004200 */
[C---:B------:R-:W-:Y:S01]  /*3350*/  IMAD R237, R5.reuse, 0x2, R240 ;  /* 0x0000000205ed7824 */ /* 0x040fe200078e02f0 */
[----:B------:R-:W-:Y:S01]  /*3360*/  SHF.R.S32.HI R9, RZ, 0x1f, R112 ;  /* 0x0000001fff097819 */ /* 0x000fe20000011470 */
[----:B------:R-:W-:Y:S01]  /*3370*/  IMAD R236, R5, 0x2, R238 ;  /* 0x0000000205ec7824 */ /* 0x000fe200078e02ee */
[----:B------:R-:W-:Y:S02]  /*3380*/  LDSM.16.MT88.4 R124, [R240+0x100] ;  /* 0x00010000f07c783b */ /* 0x000fe40000004200 */
[----:B------:R-:W-:-:S02]  /*3390*/  LEA.HI R9, R9, R112, RZ, 0x2 ;  /* 0x0000007009097211 */ /* 0x000fc400078f10ff */
[----:B------:R-:W-:Y:S02]  /*33a0*/  LDSM.16.MT88.4 R100, [R236+0x100] ;  /* 0x00010000ec64783b */ /* 0x000fe40000004200 */
[----:B------:R-:W-:Y:S02]  /*33b0*/  LOP3.LUT R9, R9, 0x7ffffffc, RZ, 0xc0, !PT ;  /* 0x7ffffffc09097812 */ /* 0x000fe400078ec0ff */
[----:B------:R-:W-:Y:S03]  /*33c0*/  LDSM.16.MT88.4 R116, [R238+0x100] ;  /* 0x00010000ee74783b */ /* 0x000fe60000004200 */
[----:B------:R-:W-:Y:S01]  /*33d0*/  IMAD.IADD R9, R112, 0x1, -R9 ;  /* 0x0000000170097824 */ /* 0x000fe200078e0a09 */
[----:B------:R-:W-:Y:S03]  /*33e0*/  LDSM.16.MT88.4 R108, [R237+0x100] ;  /* 0x00010000ed6c783b */ /* 0x000fe60000004200 */
[----:B------:R-:W-:Y:S01]  /*33f0*/  IMAD R12, R9, R12, UR7 ;  /* 0x00000007090c7e24 */ /* 0x000fe2000f8e020c */
[----:B------:R-:W-:Y:S04]  /*3400*/  LDSM.16.MT88.4 R84, [R238+0x4100] ;  /* 0x00410000ee54783b */ /* 0x000fe80000004200 */
[----:B------:R-:W-:-:S02]  /*3410*/  ISETP.GT.AND P2, PT, R12, RZ, PT ;  /* 0x000000ff0c00720c */ /* 0x000fc40003f44270 */
[C---:B------:R-:W-:Y:S02]  /*3420*/  ISETP.GT.AND P1, PT, R12.reuse, 0x1, PT ;  /* 0x000000010c00780c */ /* 0x040fe40003f24270 */
[----:B------:R-:W-:Y:S02]  /*3430*/  ISETP.GT.AND P6, PT, R12, 0x8, PT ;  /* 0x000000080c00780c */ /* 0x000fe40003fc4270 */
[----:B------:R-:W-:Y:S02]  /*3440*/  FSEL R35, R2, -INF , P2 ;  /* 0xff80000002237808 */ /* 0x000fe40001000000 */
[----:B------:R-:W-:Y:S02]  /*3450*/  FSEL R3, R3, -INF , P1 ;  /* 0xff80000003037808 */ /* 0x000fe40000800000 */
[----:B------:R-:W-:Y:S02]  /*3460*/  FSEL R27, R6, -INF , P1 ;  /* 0xff800000061b7808 */ /* 0x000fe40000800000 */
[----:B------:R-:W-:-:S02]  /*3470*/  ISETP.GT.AND P5, PT, R12, 0x9, PT ;  /* 0x000000090c00780c */ /* 0x000fc40003fa4270 */
[----:B------:R-:W-:Y:S02]  /*3480*/  FSEL R45, R40, -INF , P6 ;  /* 0xff800000282d7808 */ /* 0x000fe40003000000 */
[----:B------:R-:W-:Y:S02]  /*3490*/  FMNMX.FTZ R6, R35, R3, !PT ;  /* 0x0000000323067209 */ /* 0x000fe40007810000 */
[----:B------:R-:W-:Y:S02]  /*34a0*/  ISETP.GT.AND P4, PT, R12, 0x10, PT ;  /* 0x000000100c00780c */ /* 0x000fe40003f84270 */
[----:B------:R-:W-:Y:S02]  /*34b0*/  FSEL R47, R41, -INF , P5 ;  /* 0xff800000292f7808 */ /* 0x000fe40002800000 */
[----:B------:R-:W-:Y:S02]  /*34c0*/  FMNMX.FTZ R6, R45, R6, !PT ;  /* 0x000000062d067209 */ /* 0x000fe40007810000 */
[----:B------:R-:W-:-:S02]  /*34d0*/  FSEL R4, R4, -INF , P2 ;  /* 0xff80000004047808 */ /* 0x000fc40001000000 */
[----:B------:R-:W-:Y:S02]  /*34e0*/  ISETP.GT.AND P2, PT, R12, 0x11, PT ;  /* 0x000000110c00780c */ /* 0x000fe40003f44270 */
[----:B------:R-:W-:Y:S02]  /*34f0*/  FSEL R23, R48, -INF , P4 ;  /* 0xff80000030177808 */ /* 0x000fe40002000000 */
[----:B------:R-:W-:Y:S02]  /*3500*/  FMNMX.FTZ R6, R47, R6, !PT ;  /* 0x000000062f067209 */ /* 0x000fe40007810000 */
[----:B------:R-:W-:Y:S02]  /*3510*/  ISETP.GT.AND P1, PT, R12, 0x18, PT ;  /* 0x000000180c00780c */ /* 0x000fe40003f24270 */
[----:B------:R-:W-:Y:S02]  /*3520*/  FSEL R19, R49, -INF , P2 ;  /* 0xff80000031137808 */ /* 0x000fe40001000000 */
[----:B------:R-:W-:-:S02]  /*3530*/  FMNMX.FTZ R6, R23, R6, !PT ;  /* 0x0000000617067209 */ /* 0x000fc40007810000 */
[----:B------:R-:W-:Y:S02]  /*3540*/  FSEL R25, R42, -INF , P6 ;  /* 0xff8000002a197808 */ /* 0x000fe40003000000 */
[----:B------:R-:W-:Y:S02]  /*3550*/  ISETP.GT.AND P6, PT, R12, 0x19, PT ;  /* 0x000000190c00780c */ /* 0x000fe40003fc4270 */
[----:B------:R-:W-:Y:S02]  /*3560*/  FSEL R21, R60, -INF , P1 ;  /* 0xff8000003c157808 */ /* 0x000fe40000800000 */
[----:B------:R-:W-:Y:S02]  /*3570*/  FMNMX.FTZ R6, R19, R6, !PT ;  /* 0x0000000613067209 */ /* 0x000fe40007810000 */
[----:B------:R-:W-:Y:S02]  /*3580*/  FSEL R43, R43, -INF , P5 ;  /* 0xff8000002b2b7808 */ /* 0x000fe40002800000 */
[----:B------:R-:W-:-:S02]  /*3590*/  ISETP.GT.AND P5, PT, R12, 0x20, PT ;  /* 0x000000200c00780c */ /* 0x000fc40003fa4270 */
[----:B-1----:R-:W-:Y:S02]  /*35a0*/  FSEL R17, R61, -INF , P6 ;  /* 0xff8000003d117808 */ /* 0x002fe40003000000 */
[----:B------:R-:W-:Y:S02]  /*35b0*/  FMNMX.FTZ R6, R21, R6, !PT ;  /* 0x0000000615067209 */ /* 0x000fe40007810000 */
[----:B------:R-:W-:Y:S02]  /*35c0*/  FSEL R15, R50, -INF , P4 ;  /* 0xff800000320f7808 */ /* 0x000fe40002000000 */
[----:B------:R-:W-:Y:S02]  /*35d0*/  FMNMX.FTZ R14, R4, R27, !PT ;  /* 0x0000001b040e7209 */ /* 0x000fe40007810000 */
[----:B------:R-:W-:Y:S02]  /*35e0*/  ISETP.GT.AND P4, PT, R12, 0x21, PT ;  /* 0x000000210c00780c */ /* 0x000fe40003f84270 */
[----:B------:R-:W-:-:S02]  /*35f0*/  FSEL R39, R80, -INF , P5 ;  /* 0xff80000050277808 */ /* 0x000fc40002800000 */
[----:B------:R-:W-:Y:S02]  /*3600*/  FMNMX.FTZ R6, R17, R6, !PT ;  /* 0x0000000611067209 */ /* 0x000fe40007810000 */
[----:B------:R-:W-:Y:S02]  /*3610*/  FSEL R13, R51, -INF , P2 ;  /* 0xff800000330d7808 */ /* 0x000fe40001000000 */
[----:B------:R-:W-:Y:S02]  /*3620*/  ISETP.GT.AND P2, PT, R12, 0x28, PT ;  /* 0x000000280c00780c */ /* 0x000fe40003f44270 */
[----:B------:R-:W-:Y:S02]  /*3630*/  FMNMX.FTZ R14, R25, R14, !PT ;  /* 0x0000000e190e7209 */ /* 0x000fe40007810000 */
[----:B------:R-:W-:Y:S02]  /*3640*/  FSEL R31, R81, -INF , P4 ;  /* 0xff800000511f7808 */ /* 0x000fe40002000000 */
[----:B------:R-:W-:-:S02]  /*3650*/  FMNMX.FTZ R6, R39, R6, !PT ;  /* 0x0000000627067209 */ /* 0x000fc40007810000 */
[----:B------:R-:W-:Y:S02]  /*3660*/  FSEL R37, R78, -INF , P2 ;  /* 0xff8000004e257808 */ /* 0x000fe40001000000 */
[----:B------:R-:W-:Y:S02]  /*3670*/  FSEL R29, R76, -INF , P2 ;  /* 0xff8000004c1d7808 */ /* 0x000fe40001000000 */
[----:B------:R-:W-:Y:S02]  /*3680*/  FSEL R11, R62, -INF , P1 ;  /* 0xff8000003e0b7808 */ /* 0x000fe40000800000 */
[C---:B------:R-:W-:Y:S02]  /*3690*/  ISETP.GT.AND P2, PT, R12.reuse, 0x39, PT ;  /* 0x000000390c00780c */ /* 0x040fe40003f44270 */
[----:B------:R-:W-:Y:S02]  /*36a0*/  FMNMX.FTZ R14, R43, R14, !PT ;  /* 0x0000000e2b0e7209 */ /* 0x000fe40007810000 */
[----:B------:R-:W-:-:S02]  /*36b0*/  ISETP.GT.AND P1, PT, R12, 0x29, PT ;  /* 0x000000290c00780c */ /* 0x000fc40003f24270 */
[----:B------:R-:W-:Y:S02]  /*36c0*/  FMNMX.FTZ R6, R31, R6, !PT ;  /* 0x000000061f067209 */ /* 0x000fe40007810000 */
[----:B------:R-:W-:Y:S02]  /*36d0*/  FSEL R9, R63, -INF , P6 ;  /* 0xff8000003f097808 */ /* 0x000fe40003000000 */
[----:B------:R-:W-:Y:S02]  /*36e0*/  FSEL R62, R33, -INF , P2 ;  /* 0xff800000213e7808 */ /* 0x000fe40001000000 */
[----:B------:R-:W-:Y:S02]  /*36f0*/  FMNMX.FTZ R14, R15, R14, !PT ;  /* 0x0000000e0f0e7209 */ /* 0x000fe40007810000 */
[----:B------:R-:W-:Y:S02]  /*3700*/  ISETP.GT.AND P6, PT, R12, 0x30, PT ;  /* 0x000000300c00780c */ /* 0x000fe40003fc4270 */
[----:B------:R-:W-:-:S02]  /*3710*/  FSEL R2, R77, -INF , P1 ;  /* 0xff8000004d027808 */ /* 0x000fc40000800000 */
[----:B------:R-:W-:Y:S01]  /*3720*/  FMNMX.FTZ R33, R29, R6, !PT ;  /* 0x000000061d217209 */ /* 0x000fe20007810000 */
[----:B------:R-:W-:Y:S01]  /*3730*/  LDSM.16.MT88.4 R76, [R237+0x4100] ;  /* 0x00410000ed4c783b */ /* 0x000fe20000004200 */
[----:B------:R-:W-:Y:S02]  /*3740*/  FSEL R41, R82, -INF , P5 ;  /* 0xff80000052297808 */ /* 0x000fe40002800000 */
[----:B------:R-:W-:Y:S02]  /*3750*/  FMNMX.FTZ R14, R13, R14, !PT ;  /* 0x0000000e0d0e7209 */ /* 0x000fe40007810000 */
[----:B------:R-:W-:Y:S02]  /*3760*/  ISETP.GT.AND P5, PT, R12, 0x31, PT ;  /* 0x000000310c00780c */ /* 0x000fe40003fa4270 */
[----:B------:R-:W-:Y:S02]  /*3770*/  FSEL R60, R72, -INF , P6 ;  /* 0xff800000483c7808 */ /* 0x000fe40003000000 */
[----:B------:R-:W-:-:S02]  /*3780*/  FMNMX.FTZ R33, R2, R33, !PT ;  /* 0x0000002102217209 */ /* 0x000fc40007810000 */
[----:B------:R-:W-:Y:S02]  /*3790*/  FSEL R36, R83, -INF , P4 ;  /* 0xff80000053247808 */ /* 0x000fe40002000000 */
[----:B------:R-:W-:Y:S02]  /*37a0*/  FMNMX.FTZ R14, R11, R14, !PT ;  /* 0x0000000e0b0e7209 */ /* 0x000fe40007810000 */
[----:B------:R-:W-:Y:S02]  /*37b0*/  ISETP.GT.AND P4, PT, R12, 0x38, PT ;  /* 0x000000380c00780c */ /* 0x000fe40003f84270 */
[----:B------:R-:W-:Y:S02]  /*37c0*/  FSEL R145, R145, -INF , P5 ;  /* 0xff80000091917808 */ /* 0x000fe40002800000 */
[----:B------:R-:W-:Y:S02]  /*37d0*/  FMNMX.FTZ R6, R60, R33, !PT ;  /* 0x000000213c067209 */ /* 0x000fe40007810000 */
[----:B------:R-:W-:-:S02]  /*37e0*/  FMNMX.FTZ R14, R9, R14, !PT ;  /* 0x0000000e090e7209 */ /* 0x000fc40007810000 */
[----:B------:R-:W-:Y:S02]  /*37f0*/  FSEL R147, R147, -INF , P4 ;  /* 0xff80000093937808 */ /* 0x000fe40002000000 */
[----:B------:R-:W-:Y:S02]  /*3800*/  FMNMX.FTZ R6, R145, R6, !PT ;  /* 0x0000000691067209 */ /* 0x000fe40007810000 */
[----:B------:R-:W-:Y:S02]  /*3810*/  FSEL R144, R144, -INF , P1 ;  /* 0xff80000090907808 */ /* 0x000fe40000800000 */
[----:B------:R-:W-:Y:S02]  /*3820*/  FMNMX.FTZ R49, R41, R14, !PT ;  /* 0x0000000e29317209 */ /* 0x000fe40007810000 */
[----:B------:R-:W-:Y:S02]  /*3830*/  ISETP.GT.AND P1, PT, R12, 0x40, PT ;  /* 0x000000400c00780c */ /* 0x000fe40003f24270 */
[----:B------:R-:W-:-:S02]  /*3840*/  FMNMX.FTZ R33, R147, R6, !PT ;  /* 0x0000000693217209 */ /* 0x000fc40007810000 */
[----:B------:R-:W-:Y:S02]  /*3850*/  FSEL R64, R32, -INF , P6 ;  /* 0xff80000020407808 */ /* 0x000fe40003000000 */
[----:B------:R-:W-:Y:S02]  /*3860*/  FMNMX.FTZ R6, R36, R49, !PT ;  /* 0x0000003124067209 */ /* 0x000fe40007810000 */
[----:B------:R-:W-:Y:S02]  /*3870*/  ISETP.GT.AND P6, PT, R12, 0x41, PT ;  /* 0x000000410c00780c */ /* 0x000fe40003fc4270 */
[----:B------:R-:W-:Y:S02]  /*3880*/  FSEL R134, R134, -INF , P1 ;  /* 0xff80000086867808 */ /* 0x000fe40000800000 */
[----:B------:R-:W-:Y:S02]  /*3890*/  FMNMX.FTZ R33, R62, R33, !PT ;  /* 0x000000213e217209 */ /* 0x000fe40007810000 */
[----:B------:R-:W-:-:S02]  /*38a0*/  FSEL R153, R153, -INF , P5 ;  /* 0xff80000099997808 */ /* 0x000fc40002800000 */
[----:B------:R-:W-:Y:S02]  /*38b0*/  FMNMX.FTZ R49, R37, R6, !PT ;  /* 0x0000000625317209 */ /* 0x000fe40007810000 */
[----:B------:R-:W-:Y:S02]  /*38c0*/  ISETP.GT.AND P5, PT, R12, 0x48, PT ;  /* 0x000000480c00780c */ /* 0x000fe40003fa4270 */
[----:B------:R-:W-:Y:S02]  /*38d0*/  FSEL R169, R169, -INF , P6 ;  /* 0xff800000a9a97808 */ /* 0x000fe40003000000 */
[----:B------:R-:W-:Y:S02]  /*38e0*/  FMNMX.FTZ R14, R134, R33, !PT ;  /* 0x00000021860e7209 */ /* 0x000fe40007810000 */
[----:B------:R-:W-:Y:S02]  /*38f0*/  FSEL R66, R34, -INF , P4 ;  /* 0xff80000022427808 */ /* 0x000fe40002000000 */
[----:B------:R-:W-:-:S02]  /*3900*/  FMNMX.FTZ R33, R144, R49, !PT ;  /* 0x0000003190217209 */ /* 0x000fc40007810000 */
[----:B------:R-:W-:Y:S02]  /*3910*/  ISETP.GT.AND P4, PT, R12, 0x49, PT ;  /* 0x000000490c00780c */ /* 0x000fe40003f84270 */
[----:B------:R-:W-:Y:S02]  /*3920*/  FSEL R171, R171, -INF , P5 ;  /* 0xff800000abab7808 */ /* 0x000fe40002800000 */
[----:B------:R-:W-:Y:S02]  /*3930*/  FMNMX.FTZ R14, R169, R14, !PT ;  /* 0x0000000ea90e7209 */ /* 0x000fe40007810000 */
[----:B------:R-:W-:Y:S02]  /*3940*/  FSEL R155, R155, -INF , P2 ;  /* 0xff8000009b9b7808 */ /* 0x000fe40001000000 */
[----:B------:R-:W-:Y:S02]  /*3950*/  FMNMX.FTZ R6, R64, R33, !PT ;  /* 0x0000002140067209 */ /* 0x000fe40007810000 */
[----:B------:R-:W-:-:S02]  /*3960*/  ISETP.GT.AND P2, PT, R12, 0x50, PT ;  /* 0x000000500c00780c */ /* 0x000fc40003f44270 */
[----:B------:R-:W-:Y:S02]  /*3970*/  FSEL R140, R140, -INF , P4 ;  /* 0xff8000008c8c7808 */ /* 0x000fe40002000000 */
        /* <DEDUP_REMOVED lines=8> */
[----:B------:R-:W-:Y:S02]  /*3a00*/  FSEL R217, R217, -INF , P1 ;  /* 0xff800000d9d97808 */ /* 0x000fe40000800000 */
[----:B------:R-:W-:Y:S02]  /*3a10*/  FMNMX.FTZ R6, R219, R6, !PT ;  /* 0x00000006db067209 */ /* 0x000fe40007810000 */
[----:B------:R-:W-:-:S02]  /*3a20*/  FMNMX.FTZ R14, R66, R49, !PT ;  /* 0x00000031420e7209 */ /* 0x000fc40007810000 */
[----:B------:R-:W-:Y:S02]  /*3a30*/  FSEL R249, R249, -INF , P5 ;  /* 0xff800000f9f97808 */ /* 0x000fe40002800000 */
[----:B------:R-:W-:Y:S02]  /*3a40*/  ISETP.GT.AND P5, PT, R12, 0x59, PT ;  /* 0x000000590c00780c */ /* 0x000fe40003fa4270 */
[----:B------:R-:W-:Y:S02]  /*3a50*/  FSEL R211, R211, -INF , P6 ;  /* 0xff800000d3d37808 */ /* 0x000fe40003000000 */
[----:B------:R-:W-:Y:S02]  /*3a60*/  FMNMX.FTZ R6, R217, R6, !PT ;  /* 0x00000006d9067209 */ /* 0x000fe40007810000 */
[----:B------:R-:W-:Y:S02]  /*3a70*/  FMNMX.FTZ R33, R155, R14, !PT ;  /* 0x0000000e9b217209 */ /* 0x000fe40007810000 */
[----:B------:R-:W-:-:S02]  /*3a80*/  FSEL R203, R203, -INF , P4 ;  /* 0xff800000cbcb7808 */ /* 0x000fc40002000000 */
[----:B------:R-:W-:Y:S02]  /*3a90*/  ISETP.GT.AND P4, PT, R12, 0x60, PT ;  /* 0x000000600c00780c */ /* 0x000fe40003f84270 */
[----:B------:R-:W-:Y:S02]  /*3aa0*/  FSEL R209, R209, -INF , P5 ;  /* 0xff800000d1d17808 */ /* 0x000fe40002800000 */
[----:B------:R-:W-:Y:S02]  /*3ab0*/  FMNMX.FTZ R6, R211, R6, !PT ;  /* 0x00000006d3067209 */ /* 0x000fe40007810000 */
[----:B------:R-:W-:Y:S02]  /*3ac0*/  FMNMX.FTZ R14, R142, R33, !PT ;  /* 0x000000218e0e7209 */ /* 0x000fe40007810000 */
[----:B------:R-:W-:Y:S02]  /*3ad0*/  FSEL R207, R207, -INF , P2 ;  /* 0xff800000cfcf7808 */ /* 0x000fe40001000000 */
[----:B------:R-:W-:-:S02]  /*3ae0*/  ISETP.GT.AND P2, PT, R12, 0x61, PT ;  /* 0x000000610c00780c */ /* 0x000fc40003f44270 */
[----:B------:R-:W-:Y:S02]  /*3af0*/  FSEL R167, R167, -INF , P4 ;  /* 0xff800000a7a77808 */ /* 0x000fe40002000000 */
[----:B------:R-:W-:Y:S02]  /*3b00*/  FMNMX.FTZ R6, R209, R6, !PT ;  /* 0x00000006d1067209 */ /* 0x000fe40007810000 */
[----:B------:R-:W-:Y:S02]  /*3b10*/  FMNMX.FTZ R14, R199, R14, !PT ;  /* 0x0000000ec70e7209 */ /* 0x000fe40007810000 */
[----:B------:R-:W-:Y:S02]  /*3b20*/  FSEL R205, R205, -INF , P1 ;  /* 0xff800000cdcd7808 */ /* 0x000fe40000800000 */
[----:B------:R-:W-:Y:S02]  /*3b30*/  ISETP.GT.AND P1, PT, R12, 0x68, PT ;  /* 0x000000680c00780c */ /* 0x000fe40003f24270 */
[----:B------:R-:W-:-:S02]  /*3b40*/  FSEL R165, R165, -INF , P2 ;  /* 0xff800000a5a57808 */ /* 0x000fc40001000000 */
[----:B------:R-:W-:Y:S02]  /*3b50*/  FMNMX.FTZ R6, R167, R6, !PT ;  /* 0x00000006a7067209 */ /* 0x000fe40007810000 */
[----:B------:R-:W-:Y:S02]  /*3b60*/  FMNMX.FTZ R14, R249, R14, !PT ;  /* 0x0000000ef90e7209 */ /* 0x000fe40007810000 */
[----:B------:R-:W-:Y:S02]  /*3b70*/  FSEL R201, R201, -INF , P6 ;  /* 0xff800000c9c97808 */ /* 0x000fe40003000000 */
[----:B------:R-:W-:Y:S02]  /*3b80*/  ISETP.GT.AND P6, PT, R12, 0x69, PT ;  /* 0x000000690c00780c */ /* 0x000fe40003fc4270 */
[----:B------:R-:W-:Y:S02]  /*3b90*/  FSEL R163, R163, -INF , P1 ;  /* 0xff800000a3a37808 */ /* 0x000fe40000800000 */
[----:B------:R-:W-:-:S02]  /*3ba0*/  FMNMX.FTZ R6, R165, R6, !PT ;  /* 0x00000006a5067209 */ /* 0x000fc40007810000 */
        /* <DEDUP_REMOVED lines=12> */
[C---:B------:R-:W-:Y:S02]  /*3c70*/  ISETP.GT.AND P2, PT, R12.reuse, 0x78, PT ;  /* 0x000000780c00780c */ /* 0x040fe40003f44270 */
        /* <DEDUP_REMOVED lines=9> */
[----:B------:R-:W-:Y:S02]  /*3d10*/  FMNMX.FTZ R6, R135, R6, !PT ;  /* 0x0000000687067209 */ /* 0x000fe40007810000 */
[----:B------:R-:W-:-:S02]  /*3d20*/  FMNMX.FTZ R12, R159, R14, !PT ;  /* 0x0000000e9f0c7209 */ /* 0x000fc40007810000 */
[----:B------:R-:W-:Y:S02]  /*3d30*/  FMNMX.FTZ R6, R133, R6, !PT ;  /* 0x0000000685067209 */ /* 0x000fe40007810000 */
[----:B------:R-:W-:Y:S02]  /*3d40*/  FMNMX.FTZ R12, R157, R12, !PT ;  /* 0x0000000c9d0c7209 */ /* 0x000fe40007810000 */
[----:B------:R-:W-:Y:S01]  /*3d50*/  FSEL R149, R149, -INF , P6 ;  /* 0xff80000095957808 */ /* 0x000fe20003000000 */
[----:B------:R-:W1:Y:S01]  /*3d60*/  SHFL.BFLY PT, R33, R6, 0x2, 0x1f ;  /* 0x0c401f0006217f89 */ /* 0x000e6200000e0000 */
[----:B------:R-:W-:Y:S02]  /*3d70*/  FMNMX.FTZ R12, R151, R12, !PT ;  /* 0x0000000c970c7209 */ /* 0x000fe40007810000 */
[----:B------:R-:W-:Y:S02]  /*3d80*/  FSEL R67, R67, -INF , P5 ;  /* 0xff80000043437808 */ /* 0x000fe40002800000 */
[----:B------:R-:W-:-:S02]  /*3d90*/  FMNMX.FTZ R12, R149, R12, !PT ;  /* 0x0000000c950c7209 */ /* 0x000fc40007810000 */
[----:B------:R-:W-:Y:S02]  /*3da0*/  FSEL R65, R65, -INF , P4 ;  /* 0xff80000041417808 */ /* 0x000fe40002000000 */
[----:B------:R-:W-:Y:S02]  /*3db0*/  FMNMX.FTZ R12, R67, R12, !PT ;  /* 0x0000000c430c7209 */ /* 0x000fe40007810000 */
[----:B------:R-:W-:Y:S02]  /*3dc0*/  FSEL R63, R10, -INF , P2 ;  /* 0xff8000000a3f7808 */ /* 0x000fe40001000000 */
[----:B------:R-:W-:Y:S02]  /*3dd0*/  FMNMX.FTZ R10, R65, R12, !PT ;  /* 0x0000000c410a7209 */ /* 0x000fe40007810000 */
[----:B------:R-:W-:Y:S02]  /*3de0*/  FSEL R61, R8, -INF , P1 ;  /* 0xff800000083d7808 */ /* 0x000fe40000800000 */
[----:B------:R-:W-:-:S04]  /*3df0*/  FMNMX.FTZ R8, R63, R10, !PT ;  /* 0x0000000a3f087209 */ /* 0x000fc80007810000 */
[----:B------:R-:W-:Y:S02]  /*3e00*/  FMNMX.FTZ R8, R61, R8, !PT ;  /* 0x000000083d087209 */ /* 0x000fe40007810000 */
[----:B-1----:R-:W-:-:S03]  /*3e10*/  FMNMX.FTZ R49, R6, R33, !PT ;  /* 0x0000002106317209 */ /* 0x002fc60007810000 */
[----:B------:R-:W1:Y:S04]  /*3e20*/  SHFL.BFLY PT, R33, R8, 0x2, 0x1f ;  /* 0x0c401f0008217f89 */ /* 0x000e6800000e0000 */
[----:B------:R-:W2:Y:S01]  /*3e30*/  SHFL.BFLY PT, R132, R49, 0x1, 0x1f ;  /* 0x0c201f0031847f89 */ /* 0x000ea200000e0000 */
[----:B-1----:R-:W-:Y:S02]  /*3e40*/  FMNMX.FTZ R33, R8, R33, !PT ;  /* 0x0000002108217209 */ /* 0x002fe40007810000 */
[----:B--2---:R-:W-:-:S03]  /*3e50*/  FMNMX.FTZ R132, R49, R132, !PT ;  /* 0x0000008431847209 */ /* 0x004fc60007810000 */
[----:B------:R-:W1:Y:S01]  /*3e60*/  SHFL.BFLY PT, R6, R33, 0x1, 0x1f ;  /* 0x0c201f0021067f89 */ /* 0x000e6200000e0000 */
[C---:B------:R-:W-:Y:S01]  /*3e70*/  FSETP.NEU.FTZ.AND P1, PT, R132.reuse, -INF , PT ;  /* 0xff8000008400780b */ /* 0x040fe20003f3d000 */
[----:B------:R-:W-:-:S05]  /*3e80*/  FMUL.FTZ R58, R132, c[0x0][0x2d0] ;  /* 0x0000b400843a7a20 */ /* 0x000fca0000410000 */
[----:B------:R-:W-:-:S05]  /*3e90*/  FSEL R58, R58, RZ, P1 ;  /* 0x000000ff3a3a7208 */ /* 0x000fca0000800000 */
[--C-:B------:R-:W-:Y:S02]  /*3ea0*/  FFMA.FTZ R50, R3, c[0x0][0x2d0], -R58.reuse ;  /* 0x0000b40003327a23 */ /* 0x100fe4000001083a */
[--C-:B------:R-:W-:Y:S02]  /*3eb0*/  FFMA.FTZ R57, R35, c[0x0][0x2d0], -R58.reuse ;  /* 0x0000b40023397a23 */ /* 0x100fe4000001083a */
[--C-:B------:R-:W-:Y:S02]  /*3ec0*/  FFMA.FTZ R55, R45, c[0x0][0x2d0], -R58.reuse ;  /* 0x0000b4002d377a23 */ /* 0x100fe4000001083a */
[--C-:B------:R-:W-:Y:S01]  /*3ed0*/  FFMA.FTZ R48, R47, c[0x0][0x2d0], -R58.reuse ;  /* 0x0000b4002f307a23 */ /* 0x100fe2000001083a */
[----:B------:R-:W-:Y:S01]  /*3ee0*/  MUFU.EX2 R50, R50 ;  /* 0x0000003200327308 */ /* 0x000fe20000000800 */
[--C-:B------:R-:W-:Y:S01]  /*3ef0*/  FFMA.FTZ R53, R23, c[0x0][0x2d0], -R58.reuse ;  /* 0x0000b40017357a23 */ /* 0x100fe2000001083a */
[----:B-1----:R-:W-:Y:S01]  /*3f00*/  FMNMX.FTZ R3, R33, R6, !PT ;  /* 0x0000000621037209 */ /* 0x002fe20007810000 */
[--C-:B------:R-:W-:Y:S01]  /*3f10*/  FFMA.FTZ R46, R19, c[0x0][0x2d0], -R58.reuse ;  /* 0x0000b400132e7a23 */ /* 0x100fe2000001083a */
[----:B------:R-:W-:Y:S01]  /*3f20*/  LDSM.16.MT88.4 R32, [R238+0x4900] ;  /* 0x00490000ee20783b */ /* 0x000fe20000004200 */
[--C-:B------:R-:W-:Y:S01]  /*3f30*/  FFMA.FTZ R47, R21, c[0x0][0x2d0], -R58.reuse ;  /* 0x0000b400152f7a23 */ /* 0x100fe2000001083a */
[C---:B------:R-:W-:Y:S01]  /*3f40*/  FSETP.NEU.FTZ.AND P1, PT, R3.reuse, -INF , PT ;  /* 0xff8000000300780b */ /* 0x040fe20003f3d000 */
[----:B------:R-:W-:Y:S01]  /*3f50*/  FMUL.FTZ R56, R3, c[0x0][0x2d0] ;  /* 0x0000b40003387a20 */ /* 0x000fe20000410000 */
[----:B------:R-:W1:Y:S01]  /*3f60*/  MUFU.EX2 R57, R57 ;  /* 0x0000003900397308 */ /* 0x000e620000000800 */
[--C-:B------:R-:W-:Y:S01]  /*3f70*/  FFMA.FTZ R42, R17, c[0x0][0x2d0], -R58.reuse ;  /* 0x0000b400112a7a23 */ /* 0x100fe2000001083a */
[----:B------:R-:W-:Y:S01]  /*3f80*/  LDSM.16.MT88.4 R20, [R238+0x900] ;  /* 0x00090000ee14783b */ /* 0x000fe20000004200 */
[--C-:B------:R-:W-:Y:S01]  /*3f90*/  FFMA.FTZ R38, R31, c[0x0][0x2d0], -R58.reuse ;  /* 0x0000b4001f267a23 */ /* 0x100fe2000001083a */
[----:B------:R-:W-:Y:S01]  /*3fa0*/  FSEL R56, R56, RZ, P1 ;  /* 0x000000ff38387208 */ /* 0x000fe20000800000 */
[--C-:B------:R-:W-:Y:S01]  /*3fb0*/  FFMA.FTZ R2, R2, c[0x0][0x2d0], -R58.reuse ;  /* 0x0000b40002027a23 */ /* 0x100fe2000001083a */
[----:B------:R-:W-:Y:S01]  /*3fc0*/  LDSM.16.MT88.4 R16, [R237+0x900] ;  /* 0x00090000ed10783b */ /* 0x000fe20000004200 */
[----:B------:R-:W-:Y:S01]  /*3fd0*/  FFMA.FTZ R60, R60, c[0x0][0x2d0], -R58 ;  /* 0x0000b4003c3c7a23 */ /* 0x000fe2000001083a */
[----:B------:R-:W-:Y:S01]  /*3fe0*/  MUFU.EX2 R55, R55 ;  /* 0x0000003700377308 */ /* 0x000fe20000000800 */
[--C-:B------:R-:W-:Y:S01]  /*3ff0*/  FFMA.FTZ R59, R4, c[0x0][0x2d0], -R56.reuse ;  /* 0x0000b400043b7a23 */ /* 0x100fe20000010838 */
[----:B------:R-:W-:Y:S01]  /*4000*/  PLOP3.LUT P1, PT, PT, PT, UP0, 0x80, 0x0 ;  /* 0x000000000000781c */ /* 0x000fe20003f2f008 */
[--C-:B------:R-:W-:Y:S01]  /*4010*/  FFMA.FTZ R54, R27, c[0x0][0x2d0], -R56.reuse ;  /* 0x0000b4001b367a23 */ /* 0x100fe20000010838 */
[----:B------:R-:W2:Y:S01]  /*4020*/  LDSM.16.MT88.4 R4, [R236+0x4100] ;  /* 0x00410000ec04783b */ /* 0x000ea20000004200 */
[----:B------:R-:W-:-:S02]  /*4030*/  FFMA.FTZ R52, R25, c[0x0][0x2d0], -R56 ;  /* 0x0000b40019347a23 */ /* 0x000fc40000010838 */
[--C-:B------:R-:W-:Y:S01]  /*4040*/  FFMA.FTZ R49, R43, c[0x0][0x2d0], -R56.reuse ;  /* 0x0000b4002b317a23 */ /* 0x100fe20000010838 */
[----:B------:R-:W3:Y:S01]  /*4050*/  MUFU.EX2 R48, R48 ;  /* 0x0000003000307308 */ /* 0x000ee20000000800 */
[--C-:B------:R-:W-:Y:S01]  /*4060*/  FFMA.FTZ R51, R15, c[0x0][0x2d0], -R56.reuse ;  /* 0x0000b4000f337a23 */ /* 0x100fe20000010838 */
[----:B-1----:R-:W-:Y:S01]  /*4070*/  F2FP.BF16.PACK_AB R68, R50, R57 ;  /* 0x000000393244723e */ /* 0x002fe200000010ff */
[--C-:B------:R-:W-:Y:S01]  /*4080*/  FFMA.FTZ R44, R13, c[0x0][0x2d0], -R56.reuse ;  /* 0x0000b4000d2c7a23 */ /* 0x100fe20000010838 */
[----:B------:R-:W-:Y:S01]  /*4090*/  LDSM.16.MT88.4 R24, [R240+0x900] ;  /* 0x00090000f018783b */ /* 0x000fe20000004200 */
[--C-:B------:R-:W-:Y:S02]  /*40a0*/  FFMA.FTZ R45, R11, c[0x0][0x2d0], -R56.reuse ;  /* 0x0000b4000b2d7a23 */ /* 0x100fe40000010838 */
[----:B------:R-:W-:Y:S01]  /*40b0*/  FFMA.FTZ R40, R9, c[0x0][0x2d0], -R56 ;  /* 0x0000b40009287a23 */ /* 0x000fe20000010838 */
[----:B------:R-:W-:Y:S01]  /*40c0*/  MUFU.EX2 R59, R59 ;  /* 0x0000003b003b7308 */ /* 0x000fe20000000800 */
[----:B------:R-:W1:Y:S01]  /*40d0*/  LDSM.16.MT88.4 R12, [R236+0x900] ;  /* 0x00090000ec0c783b */ /* 0x000e620000004200 */
[----:B------:R-:W-:-:S02]  /*40e0*/  FFMA.FTZ R43, R39, c[0x0][0x2d0], -R58 ;  /* 0x0000b400272b7a23 */ /* 0x000fc4000001083a */
[----:B------:R-:W-:Y:S01]  /*40f0*/  FFMA.FTZ R39, R29, c[0x0][0x2d0], -R58 ;  /* 0x0000b4001d277a23 */ /* 0x000fe2000001083a */
[----:B------:R-:W4:Y:S01]  /*4100*/  LDSM.16.MT88.4 R8, [R240+0x4900] ;  /* 0x00490000f008783b */ /* 0x000f220000004200 */
[--C-:B------:R-:W-:Y:S02]  /*4110*/  FFMA.FTZ R41, R41, c[0x0][0x2d0], -R56.reuse ;  /* 0x0000b40029297a23 */ /* 0x100fe40000010838 */
[----:B------:R-:W5:Y:S01]  /*4120*/  MUFU.EX2 R54, R54 ;  /* 0x0000003600367308 */ /* 0x000f620000000800 */
[----:B---3--:R-:W-:Y:S01]  /*4130*/  F2FP.BF16.PACK_AB R70, R48, R55 ;  /* 0x000000373046723e */ /* 0x008fe200000010ff */
[----:B------:R-:W3:Y:S01]  /*4140*/  LDSM.16.MT88.4 R28, [R237+0x4900] ;  /* 0x00490000ed1c783b */ /* 0x000ee20000004200 */
[--C-:B------:R-:W-:Y:S02]  /*4150*/  FFMA.FTZ R36, R36, c[0x0][0x2d0], -R56.reuse ;  /* 0x0000b40024247a23 */ /* 0x100fe40000010838 */
[--C-:B------:R-:W-:Y:S02]  /*4160*/  FFMA.FTZ R37, R37, c[0x0][0x2d0], -R56.reuse ;  /* 0x0000b40025257a23 */ /* 0x100fe40000010838 */
[----:B------:R-:W-:Y:S01]  /*4170*/  FFMA.FTZ R0, R144, c[0x0][0x2d0], -R56 ;  /* 0x0000b40090007a23 */ /* 0x000fe20000010838 */
[----:B------:R-:W-:Y:S01]  /*4180*/  MUFU.EX2 R52, R52 ;  /* 0x0000003400347308 */ /* 0x000fe20000000800 */
[----:B------:R-:W-:-:S02]  /*4190*/  FFMA.FTZ R145, R145, c[0x0][0x2d0], -R58 ;  /* 0x0000b40091917a23 */ /* 0x000fc4000001083a */
[--C-:B------:R-:W-:Y:S02]  /*41a0*/  FFMA.FTZ R147, R147, c[0x0][0x2d0], -R58.reuse ;  /* 0x0000b40093937a23 */ /* 0x100fe4000001083a */
[----:B------:R-:W-:Y:S02]  /*41b0*/  FFMA.FTZ R62, R62, c[0x0][0x2d0], -R58 ;  /* 0x0000b4003e3e7a23 */ /* 0x000fe4000001083a */
[--C-:B------:R-:W-:Y:S01]  /*41c0*/  FFMA.FTZ R64, R64, c[0x0][0x2d0], -R56.reuse ;  /* 0x0000b40040407a23 */ /* 0x100fe20000010838 */
[----:B------:R-:W2:Y:S01]  /*41d0*/  MUFU.EX2 R49, R49 ;  /* 0x0000003100317308 */ /* 0x000ea20000000800 */
[----:B-----5:R-:W-:Y:S01]  /*41e0*/  F2FP.BF16.PACK_AB R69, R54, R59 ;  /* 0x0000003b3645723e */ /* 0x020fe200000010ff */
[--C-:B------:R-:W-:Y:S02]  /*41f0*/  FFMA.FTZ R153, R153, c[0x0][0x2d0], -R56.reuse ;  /* 0x0000b40099997a23 */ /* 0x100fe40000010838 */
[--C-:B------:R-:W-:Y:S02]  /*4200*/  FFMA.FTZ R66, R66, c[0x0][0x2d0], -R56.reuse ;  /* 0x0000b40042427a23 */ /* 0x100fe40000010838 */
[----:B------:R-:W-:-:S02]  /*4210*/  FFMA.FTZ R155, R155, c[0x0][0x2d0], -R56 ;  /* 0x0000b4009b9b7a23 */ /* 0x000fc40000010838 */
[----:B------:R-:W-:Y:S01]  /*4220*/  MUFU.EX2 R53, R53 ;  /* 0x0000003500357308 */ /* 0x000fe20000000800 */
[--C-:B------:R-:W-:Y:S02]  /*4230*/  FFMA.FTZ R134, R134, c[0x0][0x2d0], -R58.reuse ;  /* 0x0000b40086867a23 */ /* 0x100fe4000001083a */
[--C-:B------:R-:W-:Y:S02]  /*4240*/  FFMA.FTZ R169, R169, c[0x0][0x2d0], -R58.reuse ;  /* 0x0000b400a9a97a23 */ /* 0x100fe4000001083a */
[--C-:B------:R-:W-:Y:S02]  /*4250*/  FFMA.FTZ R171, R171, c[0x0][0x2d0], -R58.reuse ;  /* 0x0000b400abab7a23 */ /* 0x100fe4000001083a */
[----:B------:R-:W-:Y:S01]  /*4260*/  FFMA.FTZ R140, R140, c[0x0][0x2d0], -R58 ;  /* 0x0000b4008c8c7a23 */ /* 0x000fe2000001083a */
[----:B--2---:R-:W-:Y:S01]  /*4270*/  F2FP.BF16.PACK_AB R71, R49, R52 ;  /* 0x000000343147723e */ /* 0x004fe200000010ff */
[----:B------:R-:W2:Y:S01]  /*4280*/  MUFU.EX2 R46, R46 ;  /* 0x0000002e002e7308 */ /* 0x000ea20000000800 */
[----:B------:R-:W-:-:S02]  /*4290*/  FFMA.FTZ R142, R142, c[0x0][0x2d0], -R56 ;  /* 0x0000b4008e8e7a23 */ /* 0x000fc40000010838 */
[--C-:B------:R-:W-:Y:S02]  /*42a0*/  FFMA.FTZ R199, R199, c[0x0][0x2d0], -R56.reuse ;  /* 0x0000b400c7c77a23 */ /* 0x100fe40000010838 */
[--C-:B------:R-:W-:Y:S01]  /*42b0*/  FFMA.FTZ R144, R249, c[0x0][0x2d0], -R56.reuse ;  /* 0x0000b400f9907a23 */ /* 0x100fe20000010838 */
[C---:B------:R-:W-:Y:S01]  /*42c0*/  HMMA.16816.F32.BF16 R104, R68.reuse, R100, RZ ;  /* 0x000000644468723c */ /* 0x040fe200000418ff */
[----:B------:R-:W-:Y:S01]  /*42d0*/  FFMA.FTZ R203, R203, c[0x0][0x2d0], -R56 ;  /* 0x0000b400cbcb7a23 */ /* 0x000fe20000010838 */
[----:B------:R-:W-:Y:S01]  /*42e0*/  MUFU.EX2 R47, R47 ;  /* 0x0000002f002f7308 */ /* 0x000fe20000000800 */
[--C-:B------:R-:W-:Y:S02]  /*42f0*/  FFMA.FTZ R219, R219, c[0x0][0x2d0], -R58.reuse ;  /* 0x0000b400dbdb7a23 */ /* 0x100fe4000001083a */
[--C-:B------:R-:W-:Y:S02]  /*4300*/  FFMA.FTZ R146, R217, c[0x0][0x2d0], -R58.reuse ;  /* 0x0000b400d9927a23 */ /* 0x100fe4000001083a */
[--C-:B------:R-:W-:Y:S01]  /*4310*/  FFMA.FTZ R148, R211, c[0x0][0x2d0], -R58.reuse ;  /* 0x0000b400d3947a23 */ /* 0x100fe2000001083a */
[----:B------:R-:W-:Y:S01]  /*4320*/  HMMA.16816.F32.BF16 R100, R68, R102, RZ ;  /* 0x000000664464723c */ /* 0x000fe200000418ff */
[----:B------:R-:W-:Y:S01]  /*4330*/  FFMA.FTZ R209, R209, c[0x0][0x2d0], -R58 ;  /* 0x0000b400d1d17a23 */ /* 0x000fe2000001083a */
[----:B------:R-:W-:Y:S01]  /*4340*/  MUFU.EX2 R42, R42 ;  /* 0x0000002a002a7308 */ /* 0x000fe20000000800 */
        /* <DEDUP_REMOVED lines=11> */
[----:B------:R-:W5:Y:S01]  /*4400*/  MUFU.EX2 R44, R44 ;  /* 0x0000002c002c7308 */ /* 0x000f620000000800 */
[----:B------:R-:W-:-:S02]  /*4410*/  FFMA.FTZ R158, R159, c[0x0][0x2d0], -R56 ;  /* 0x0000b4009f9e7a23 */ /* 0x000fc40000010838 */
[--C-:B------:R-:W-:Y:S02]  /*4420*/  FFMA.FTZ R157, R157, c[0x0][0x2d0], -R56.reuse ;  /* 0x0000b4009d9d7a23 */ /* 0x100fe40000010838 */
[--C-:B------:R-:W-:Y:S01]  /*4430*/  FFMA.FTZ R151, R151, c[0x0][0x2d0], -R56.reuse ;  /* 0x0000b40097977a23 */ /* 0x100fe20000010838 */
[C---:B------:R-:W-:Y:S01]  /*4440*/  HMMA.16816.F32.BF16 R128, R68.reuse, R124, RZ ;  /* 0x0000007c4480723c */ /* 0x040fe200000418ff */
[----:B------:R-:W-:Y:S01]  /*4450*/  FFMA.FTZ R149, R149, c[0x0][0x2d0], -R56 ;  /* 0x0000b40095957a23 */ /* 0x000fe20000010838 */
[----:B------:R-:W-:Y:S01]  /*4460*/  MUFU.EX2 R45, R45 ;  /* 0x0000002d002d7308 */ /* 0x000fe20000000800 */
[----:B------:R-:W-:Y:S02]  /*4470*/  FADD.FTZ R59, R59, R54 ;  /* 0x000000363b3b7221 */ /* 0x000fe40000010000 */
[----:B------:R-:W-:Y:S02]  /*4480*/  FADD.FTZ R50, R57, R50 ;  /* 0x0000003239327221 */ /* 0x000fe40000010000 */
[----:B------:R-:W-:Y:S01]  /*4490*/  FADD.FTZ R52, R52, R59 ;  /* 0x0000003b34347221 */ /* 0x000fe20000010000 */
[----:B------:R-:W-:Y:S01]  /*44a0*/  HMMA.16816.F32.BF16 R120, R68, R116, RZ ;  /* 0x000000744478723c */ /* 0x000fe200000418ff */
[----:B------:R-:W-:Y:S01]  /*44b0*/  FADD.FTZ R55, R55, R50 ;  /* 0x0000003237377221 */ /* 0x000fe20000010000 */
[----:B------:R-:W1:Y:S01]  /*44c0*/  MUFU.EX2 R40, R40 ;  /* 0x0000002800287308 */ /* 0x000e620000000800 */
[----:B------:R-:W-:-:S02]  /*44d0*/  FADD.FTZ R52, R49, R52 ;  /* 0x0000003431347221 */ /* 0x000fc40000010000 */
[----:B------:R-:W-:-:S03]  /*44e0*/  FADD.FTZ R48, R48, R55 ;  /* 0x0000003730307221 */ /* 0x000fc60000010000 */
[C---:B------:R-:W-:Y:S02]  /*44f0*/  HMMA.16816.F32.BF16 R112, R68.reuse, R108, RZ ;  /* 0x0000006c4470723c */ /* 0x040fe400000418ff */
[----:B------:R-:W-:Y:S06]  /*4500*/  MUFU.EX2 R43, R43 ;  /* 0x0000002b002b7308 */ /* 0x000fec0000000800 */
[C---:B------:R-:W-:Y:S02]  /*4510*/  HMMA.16816.F32.BF16 R88, R68.reuse, R84, RZ ;  /* 0x000000544458723c */ /* 0x040fe400000418ff */
[----:B------:R-:W1:Y:S06]  /*4520*/  MUFU.EX2 R38, R38 ;  /* 0x0000002600267308 */ /* 0x000e6c0000000800 */
        /* <DEDUP_REMOVED lines=13> */
[----:B------:R-:W-:Y:S05]  /*4600*/  MUFU.EX2 R60, R60 ;  /* 0x0000003c003c7308 */ /* 0x000fea0000000800 */
[----:B--2---:R-:W-:Y:S01]  /*4610*/  F2FP.BF16.PACK_AB R4, R46, R53 ;  /* 0x000000352e04723e */ /* 0x004fe200000010ff */
[----:B------:R-:W-:Y:S01]  /*4620*/  HMMA.16816.F32.BF16 R68, R68, R6, RZ ;  /* 0x000000064444723c */ /* 0x000fe200000418ff */
[----:B-----5:R-:W-:Y:S01]  /*4630*/  F2FP.BF16.PACK_AB R5, R44, R51 ;  /* 0x000000332c05723e */ /* 0x020fe200000010ff */
[----:B------:R-:W2:Y:S01]  /*4640*/  MUFU.EX2 R145, R145 ;  /* 0x0000009100917308 */ /* 0x000ea20000000800 */
[----:B------:R-:W-:-:S02]  /*4650*/  FADD.FTZ R51, R51, R52 ;  /* 0x0000003433337221 */ /* 0x000fc40000010000 */
[----:B------:R-:W-:Y:S02]  /*4660*/  FADD.FTZ R53, R53, R48 ;  /* 0x0000003035357221 */ /* 0x000fe40000010000 */
[----:B------:R-:W-:Y:S01]  /*4670*/  F2FP.BF16.PACK_AB R6, R42, R47 ;  /* 0x0000002f2a06723e */ /* 0x000fe200000010ff */
[----:B------:R-:W-:Y:S01]  /*4680*/  FADD.FTZ R44, R44, R51 ;  /* 0x000000332c2c7221 */ /* 0x000fe20000010000 */
[----:B-1----:R-:W-:Y:S01]  /*4690*/  F2FP.BF16.PACK_AB R7, R40, R45 ;  /* 0x0000002d2807723e */ /* 0x002fe200000010ff */
[----:B------:R-:W-:Y:S01]  /*46a0*/  MUFU.EX2 R147, R147 ;  /* 0x0000009300937308 */ /* 0x000fe20000000800 */
[----:B------:R-:W-:Y:S02]  /*46b0*/  FADD.FTZ R46, R46, R53 ;  /* 0x000000352e2e7221 */ /* 0x000fe40000010000 */
[----:B------:R-:W-:Y:S02]  /*46c0*/  FADD.FTZ R45, R45, R44 ;  /* 0x0000002c2d2d7221 */ /* 0x000fe40000010000 */
[----:B------:R-:W-:Y:S01]  /*46d0*/  FADD.FTZ R47, R47, R46 ;  /* 0x0000002e2f2f7221 */ /* 0x000fe20000010000 */
[----:B------:R-:W-:Y:S01]  /*46e0*/  HMMA.16816.F32.BF16 R104, R4, R12, R104 ;  /* 0x0000000c0468723c */ /* 0x000fe20000041868 */
[----:B------:R-:W-:Y:S01]  /*46f0*/  FADD.FTZ R40, R40, R45 ;  /* 0x0000002d28287221 */ /* 0x000fe20000010000 */
[----:B------:R-:W1:Y:S01]  /*4700*/  MUFU.EX2 R62, R62 ;  /* 0x0000003e003e7308 */ /* 0x000e620000000800 */
[----:B------:R-:W-:-:S05]  /*4710*/  FADD.FTZ R42, R42, R47 ;  /* 0x0000002f2a2a7221 */ /* 0x000fca0000010000 */
[C---:B------:R-:W-:Y:S01]  /*4720*/  HMMA.16816.F32.BF16 R100, R4.reuse, R14, R100 ;  /* 0x0000000e0464723c */ /* 0x040fe20000041864 */
[----:B------:R-:W5:Y:S01]  /*4730*/  LDSM.16.MT88.4 R12, [R236+0x4900] ;  /* 0x00490000ec0c783b */ /* 0x000f620000004200 */
[----:B------:R-:W-:Y:S06]  /*4740*/  MUFU.EX2 R64, R64 ;  /* 0x0000004000407308 */ /* 0x000fec0000000800 */
[C---:B----4-:R-:W-:Y:S02]  /*4750*/  HMMA.16816.F32.BF16 R96, R4.reuse, R8, R96 ;  /* 0x000000080460723c */ /* 0x050fe40000041860 */
[----:B------:R-:W4:Y:S06]  /*4760*/  MUFU.EX2 R153, R153 ;  /* 0x0000009900997308 */ /* 0x000f2c0000000800 */
[C---:B------:R-:W-:Y:S01]  /*4770*/  HMMA.16816.F32.BF16 R92, R4.reuse, R10, R92 ;  /* 0x0000000a045c723c */ /* 0x040fe2000004185c */
[----:B------:R-:W1:Y:S01]  /*4780*/  LDSM.16.MT88.4 R8, [R236+0x1100] ;  /* 0x00110000ec08783b */ /* 0x000e620000004200 */
[----:B------:R-:W-:Y:S06]  /*4790*/  MUFU.EX2 R66, R66 ;  /* 0x0000004200427308 */ /* 0x000fec0000000800 */
[C---:B------:R-:W-:Y:S02]  /*47a0*/  HMMA.16816.F32.BF16 R128, R4.reuse, R24, R128 ;  /* 0x000000180480723c */ /* 0x040fe40000041880 */
[----:B------:R-:W1:Y:S06]  /*47b0*/  MUFU.EX2 R155, R155 ;  /* 0x0000009b009b7308 */ /* 0x000e6c0000000800 */
[C---:B------:R-:W-:Y:S01]  /*47c0*/  HMMA.16816.F32.BF16 R124, R4.reuse, R26, R124 ;  /* 0x0000001a047c723c */ /* 0x040fe2000004187c */
[----:B------:R-:W-:Y:S01]  /*47d0*/  LDSM.16.MT88.4 R24, [R240+0x1100] ;  /* 0x00110000f018783b */ /* 0x000fe20000004200 */
        /* <DEDUP_REMOVED lines=16> */
[C---:B---3--:R-:W-:Y:S02]  /*48e0*/  HMMA.16816.F32.BF16 R80, R4.reuse, R28, R80 ;  /* 0x0000001c0450723c */ /* 0x048fe40000041850 */
[----:B------:R-:W3:Y:S06]  /*48f0*/  MUFU.EX2 R203, R203 ;  /* 0x000000cb00cb7308 */ /* 0x000eec0000000800 */
[C---:B------:R-:W-:Y:S01]  /*4900*/  HMMA.16816.F32.BF16 R76, R4.reuse, R30, R76 ;  /* 0x0000001e044c723c */ /* 0x040fe2000004184c */
[----:B------:R-:W-:Y:S01]  /*4910*/  LDSM.16.MT88.4 R28, [R237+0x5100] ;  /* 0x00510000ed1c783b */ /* 0x000fe20000004200 */
[----:B------:R-:W-:Y:S06]  /*4920*/  MUFU.EX2 R219, R219 ;  /* 0x000000db00db7308 */ /* 0x000fec0000000800 */
[C---:B-----5:R-:W-:Y:S02]  /*4930*/  HMMA.16816.F32.BF16 R72, R4.reuse, R12, R72 ;  /* 0x0000000c0448723c */ /* 0x060fe40000041848 */
[----:B------:R-:W5:Y:S06]  /*4940*/  MUFU.EX2 R146, R146 ;  /* 0x0000009200927308 */ /* 0x000f6c0000000800 */
[----:B------:R-:W-:Y:S01]  /*4950*/  HMMA.16816.F32.BF16 R68, R4, R14, R68 ;  /* 0x0000000e0444723c */ /* 0x000fe20000041844 */
[----:B------:R-:W2:Y:S01]  /*4960*/  LDSM.16.MT88.4 R12, [R240+0x5100] ;  /* 0x00510000f00c783b */ /* 0x000ea20000004200 */
[----:B------:R-:W-:Y:S05]  /*4970*/  MUFU.EX2 R148, R148 ;  /* 0x0000009400947308 */ /* 0x000fea0000000800 */
[----:B------:R-:W-:Y:S01]  /*4980*/  F2FP.BF16.PACK_AB R4, R38, R43 ;  /* 0x0000002b2604723e */ /* 0x000fe200000010ff */
[----:B------:R-:W-:Y:S01]  /*4990*/  FADD.FTZ R43, R43, R42 ;  /* 0x0000002a2b2b7221 */ /* 0x000fe20000010000 */
[----:B------:R-:W-:Y:S01]  /*49a0*/  F2FP.BF16.PACK_AB R6, R2, R39 ;  /* 0x000000270206723e */ /* 0x000fe200000010ff */
[----:B------:R-:W2:Y:S01]  /*49b0*/  MUFU.EX2 R209, R209 ;  /* 0x000000d100d17308 */ /* 0x000ea20000000800 */
[----:B------:R-:W-:Y:S01]  /*49c0*/  F2FP.BF16.PACK_AB R5, R36, R41 ;  /* 0x000000292405723e */ /* 0x000fe200000010ff */
[----:B------:R-:W-:Y:S01]  /*49d0*/  FADD.FTZ R41, R41, R40 ;  /* 0x0000002829297221 */ /* 0x000fe20000010000 */
[----:B------:R-:W-:Y:S01]  /*49e0*/  F2FP.BF16.PACK_AB R7, R0, R37 ;  /* 0x000000250007723e */ /* 0x000fe200000010ff */
[----:B------:R-:W-:-:S02]  /*49f0*/  FADD.FTZ R38, R38, R43 ;  /* 0x0000002b26267221 */ /* 0x000fc40000010000 */
[----:B------:R-:W-:Y:S02]  /*4a00*/  FADD.FTZ R36, R36, R41 ;  /* 0x0000002924247221 */ /* 0x000fe40000010000 */
[----:B------:R-:W-:Y:S01]  /*4a10*/  MUFU.EX2 R150, R150 ;  /* 0x0000009600967308 */ /* 0x000fe20000000800 */
[----:B------:R-:W-:Y:S01]  /*4a20*/  FADD.FTZ R39, R39, R38 ;  /* 0x0000002627277221 */ /* 0x000fe20000010000 */
[C---:B-1----:R-:W-:Y:S01]  /*4a30*/  HMMA.16816.F32.BF16 R104, R4.reuse, R8, R104 ;  /* 0x000000080468723c */ /* 0x042fe20000041868 */
[----:B------:R-:W-:Y:S02]  /*4a40*/  FADD.FTZ R37, R37, R36 ;  /* 0x0000002425257221 */ /* 0x000fe40000010000 */
[----:B------:R-:W-:Y:S02]  /*4a50*/  FADD.FTZ R39, R2, R39 ;  /* 0x0000002702277221 */ /* 0x000fe40000010000 */
[----:B------:R-:W-:Y:S01]  /*4a60*/  FADD.FTZ R37, R0, R37 ;  /* 0x0000002500257221 */ /* 0x000fe20000010000 */
[----:B------:R-:W1:Y:S02]  /*4a70*/  MUFU.EX2 R205, R205 ;  /* 0x000000cd00cd7308 */ /* 0x000e640000000800 */
[C---:B------:R-:W-:Y:S01]  /*4a80*/  HMMA.16816.F32.BF16 R100, R4.reuse, R10, R100 ;  /* 0x0000000a0464723c */ /* 0x040fe20000041864 */
[----:B------:R-:W1:Y:S05]  /*4a90*/  LDSM.16.MT88.4 R8, [R236+0x5100] ;  /* 0x00510000ec08783b */ /* 0x000e6a0000004200 */
[----:B------:R-:W-:Y:S02]  /*4aa0*/  MUFU.EX2 R152, R152 ;  /* 0x0000009800987308 */ /* 0x000fe40000000800 */
[C---:B------:R-:W-:Y:S06]  /*4ab0*/  HMMA.16816.F32.BF16 R112, R4.reuse, R16, R112 ;  /* 0x000000100470723c */ /* 0x040fec0000041870 */
[----:B------:R-:W1:Y:S02]  /*4ac0*/  MUFU.EX2 R197, R197 ;  /* 0x000000c500c57308 */ /* 0x000e640000000800 */
[C---:B------:R-:W-:Y:S01]  /*4ad0*/  HMMA.16816.F32.BF16 R108, R4.reuse, R18, R108 ;  /* 0x00000012046c723c */ /* 0x040fe2000004186c */
[----:B------:R-:W3:Y:S05]  /*4ae0*/  LDSM.16.MT88.4 R16, [R237+0x1900] ;  /* 0x00190000ed10783b */ /* 0x000eea0000004200 */
[----:B------:R-:W-:Y:S02]  /*4af0*/  MUFU.EX2 R154, R154 ;  /* 0x0000009a009a7308 */ /* 0x000fe40000000800 */
[C---:B--2---:R-:W-:Y:S06]  /*4b00*/  HMMA.16816.F32.BF16 R96, R4.reuse, R12, R96 ;  /* 0x0000000c0460723c */ /* 0x044fec0000041860 */
[----:B------:R-:W2:Y:S02]  /*4b10*/  MUFU.EX2 R165, R165 ;  /* 0x000000a500a57308 */ /* 0x000ea40000000800 */
[C---:B------:R-:W-:Y:S01]  /*4b20*/  HMMA.16816.F32.BF16 R92, R4.reuse, R14, R92 ;  /* 0x0000000e045c723c */ /* 0x040fe2000004185c */
[----:B------:R-:W2:Y:S05]  /*4b30*/  LDSM.16.MT88.4 R12, [R236+0x1900] ;  /* 0x00190000ec0c783b */ /* 0x000eaa0000004200 */
[----:B------:R-:W-:Y:S02]  /*4b40*/  MUFU.EX2 R156, R156 ;  /* 0x0000009c009c7308 */ /* 0x000fe40000000800 */
[C---:B------:R-:W-:Y:S06]  /*4b50*/  HMMA.16816.F32.BF16 R128, R4.reuse, R24, R128 ;  /* 0x000000180480723c */ /* 0x040fec0000041880 */
[----:B------:R-:W2:Y:S02]  /*4b60*/  MUFU.EX2 R161, R161 ;  /* 0x000000a100a17308 */ /* 0x000ea40000000800 */
[C---:B-1----:R-:W-:Y:S06]  /*4b70*/  HMMA.16816.F32.BF16 R72, R4.reuse, R8, R72 ;  /* 0x000000080448723c */ /* 0x042fec0000041848 */
[----:B------:R-:W-:Y:S02]  /*4b80*/  MUFU.EX2 R158, R158 ;  /* 0x0000009e009e7308 */ /* 0x000fe40000000800 */
[C---:B------:R-:W-:Y:S01]  /*4b90*/  HMMA.16816.F32.BF16 R68, R4.reuse, R10, R68 ;  /* 0x0000000a0444723c */ /* 0x040fe20000041844 */
[----:B------:R-:W1:Y:S05]  /*4ba0*/  LDSM.16.MT88.4 R8, [R240+0x5900] ;  /* 0x00590000f008783b */ /* 0x000e6a0000004200 */
[----:B------:R-:W1:Y:S02]  /*4bb0*/  MUFU.EX2 R157, R157 ;  /* 0x0000009d009d7308 */ /* 0x000e640000000800 */
[C---:B------:R-:W-:Y:S01]  /*4bc0*/  HMMA.16816.F32.BF16 R124, R4.reuse, R26, R124 ;  /* 0x0000001a047c723c */ /* 0x040fe2000004187c */
[----:B------:R-:W1:Y:S05]  /*4bd0*/  LDSM.16.MT88.4 R24, [R240+0x1900] ;  /* 0x00190000f018783b */ /* 0x000e6a0000004200 */
[----:B------:R-:W-:Y:S02]  /*4be0*/  MUFU.EX2 R151, R151 ;  /* 0x0000009700977308 */ /* 0x000fe40000000800 */
[C---:B------:R-:W-:Y:S08]  /*4bf0*/  HMMA.16816.F32.BF16 R120, R4.reuse, R20, R120 ;  /* 0x000000140478723c */ /* 0x040ff00000041878 */
[C---:B------:R-:W-:Y:S01]  /*4c00*/  HMMA.16816.F32.BF16 R116, R4.reuse, R22, R116 ;  /* 0x000000160474723c */ /* 0x040fe20000041874 */
[----:B------:R-:W1:Y:S07]  /*4c10*/  LDSM.16.MT88.4 R20, [R238+0x1900] ;  /* 0x00190000ee14783b */ /* 0x000e6e0000004200 */
[C---:B------:R-:W-:Y:S08]  /*4c20*/  HMMA.16816.F32.BF16 R88, R4.reuse, R32, R88 ;  /* 0x000000200458723c */ /* 0x040ff00000041858 */
[C---:B------:R-:W-:Y:S01]  /*4c30*/  HMMA.16816.F32.BF16 R84, R4.reuse, R34, R84 ;  /* 0x000000220454723c */ /* 0x040fe20000041854 */
[----:B------:R-:W-:Y:S07]  /*4c40*/  LDSM.16.MT88.4 R32, [R237+0x6900] ;  /* 0x00690000ed20783b */ /* 0x000fee0000004200 */
[C---:B------:R-:W-:Y:S08]  /*4c50*/  HMMA.16816.F32.BF16 R80, R4.reuse, R28, R80 ;  /* 0x0000001c0450723c */ /* 0x040ff00000041850 */
[----:B------:R-:W-:Y:S01]  /*4c60*/  HMMA.16816.F32.BF16 R76, R4, R30, R76 ;  /* 0x0000001e044c723c */ /* 0x000fe2000004184c */
[----:B------:R-:W-:Y:S06]  /*4c70*/  LDSM.16.MT88.4 R28, [R237+0x5900] ;  /* 0x00590000ed1c783b */ /* 0x000fec0000004200 */
[----:B------:R-:W-:Y:S01]  /*4c80*/  F2FP.BF16.PACK_AB R4, R145, R60 ;  /* 0x0000003c9104723e */ /* 0x000fe200000010ff */
[----:B------:R-:W-:Y:S01]  /*4c90*/  FADD.FTZ R60, R60, R39 ;  /* 0x000000273c3c7221 */ /* 0x000fe20000010000 */
[----:B------:R-:W-:-:S02]  /*4ca0*/  F2FP.BF16.PACK_AB R6, R62, R147 ;  /* 0x000000933e06723e */ /* 0x000fc400000010ff */
[----:B----4-:R-:W-:Y:S01]  /*4cb0*/  F2FP.BF16.PACK_AB R5, R153, R64 ;  /* 0x000000409905723e */ /* 0x010fe200000010ff */
[----:B------:R-:W-:Y:S01]  /*4cc0*/  FADD.FTZ R64, R64, R37 ;  /* 0x0000002540407221 */ /* 0x000fe20000010000 */
[----:B------:R-:W-:Y:S01]  /*4cd0*/  F2FP.BF16.PACK_AB R7, R155, R66 ;  /* 0x000000429b07723e */ /* 0x000fe200000010ff */
[----:B------:R-:W-:Y:S02]  /*4ce0*/  FADD.FTZ R60, R145, R60 ;  /* 0x0000003c913c7221 */ /* 0x000fe40000010000 */
[----:B------:R-:W-:Y:S02]  /*4cf0*/  FADD.FTZ R153, R153, R64 ;  /* 0x0000004099997221 */ /* 0x000fe40000010000 */
[----:B------:R-:W-:Y:S02]  /*4d00*/  FADD.FTZ R147, R147, R60 ;  /* 0x0000003c93937221 */ /* 0x000fe40000010000 */
[----:B---3--:R-:W-:Y:S01]  /*4d10*/  HMMA.16816.F32.BF16 R112, R4, R16, R112 ;  /* 0x000000100470723c */ /* 0x008fe20000041870 */
[----:B------:R-:W-:-:S02]  /*4d20*/  FADD.FTZ R66, R66, R153 ;  /* 0x0000009942427221 */ /* 0x000fc40000010000 */
[----:B------:R-:W-:Y:S02]  /*4d30*/  FADD.FTZ R147, R62, R147 ;  /* 0x000000933e937221 */ /* 0x000fe40000010000 */
[----:B------:R-:W-:-:S03]  /*4d40*/  FADD.FTZ R155, R155, R66 ;  /* 0x000000429b9b7221 */ /* 0x000fc60000010000 */
[C---:B------:R-:W-:Y:S01]  /*4d50*/  HMMA.16816.F32.BF16 R108, R4.reuse, R18, R108 ;  /* 0x00000012046c723c */ /* 0x040fe2000004186c */
[----:B------:R-:W3:Y:S07]  /*4d60*/  LDSM.16.MT88.4 R16, [R238+0x5900] ;  /* 0x00590000ee10783b */ /* 0x000eee0000004200 */
[C---:B--2---:R-:W-:Y:S08]  /*4d70*/  HMMA.16816.F32.BF16 R104, R4.reuse, R12, R104 ;  /* 0x0000000c0468723c */ /* 0x044ff00000041868 */
[C---:B------:R-:W-:Y:S01]  /*4d80*/  HMMA.16816.F32.BF16 R100, R4.reuse, R14, R100 ;  /* 0x0000000e0464723c */ /* 0x040fe20000041864 */
[----:B------:R-:W2:Y:S07]  /*4d90*/  LDSM.16.MT88.4 R12, [R236+0x5900] ;  /* 0x00590000ec0c783b */ /* 0x000eae0000004200 */
[C---:B-1----:R-:W-:Y:S08]  /*4da0*/  HMMA.16816.F32.BF16 R96, R4.reuse, R8, R96 ;  /* 0x000000080460723c */ /* 0x042ff00000041860 */
[C---:B------:R-:W-:Y:S01]  /*4db0*/  HMMA.16816.F32.BF16 R92, R4.reuse, R10, R92 ;  /* 0x0000000a045c723c */ /* 0x040fe2000004185c */
[----:B------:R-:W1:Y:S07]  /*4dc0*/  LDSM.16.MT88.4 R8, [R237+0x2100] ;  /* 0x00210000ed08783b */ /* 0x000e6e0000004200 */
[C---:B------:R-:W-:Y:S08]  /*4dd0*/  HMMA.16816.F32.BF16 R128, R4.reuse, R24, R128 ;  /* 0x000000180480723c */ /* 0x040ff00000041880 */
[C---:B------:R-:W-:Y:S01]  /*4de0*/  HMMA.16816.F32.BF16 R124, R4.reuse, R26, R124 ;  /* 0x0000001a047c723c */ /* 0x040fe2000004187c */
[----:B------:R-:W-:Y:S07]  /*4df0*/  LDSM.16.MT88.4 R24, [R240+0x2100] ;  /* 0x00210000f018783b */ /* 0x000fee0000004200 */
[C---:B------:R-:W-:Y:S08]  /*4e00*/  HMMA.16816.F32.BF16 R120, R4.reuse, R20, R120 ;  /* 0x000000140478723c */ /* 0x040ff00000041878 */
[C---:B------:R-:W-:Y:S01]  /*4e10*/  HMMA.16816.F32.BF16 R116, R4.reuse, R22, R116 ;  /* 0x000000160474723c */ /* 0x040fe20000041874 */
[----:B------:R-:W4:Y:S07]  /*4e20*/  LDSM.16.MT88.4 R20, [R238+0x2100] ;  /* 0x00210000ee14783b */ /* 0x000f2e0000004200 */
[C---:B---3--:R-:W-:Y:S08]  /*4e30*/  HMMA.16816.F32.BF16 R88, R4.reuse, R16, R88 ;  /* 0x000000100458723c */ /* 0x048ff00000041858 */
[C---:B------:R-:W-:Y:S01]  /*4e40*/  HMMA.16816.F32.BF16 R84, R4.reuse, R18, R84 ;  /* 0x000000120454723c */ /* 0x040fe20000041854 */
[----:B------:R-:W3:Y:S07]  /*4e50*/  LDSM.16.MT88.4 R16, [R236+0x2100] ;  /* 0x00210000ec10783b */ /* 0x000eee0000004200 */
[C---:B------:R-:W-:Y:S08]  /*4e60*/  HMMA.16816.F32.BF16 R80, R4.reuse, R28, R80 ;  /* 0x0000001c0450723c */ /* 0x040ff00000041850 */
[C---:B------:R-:W-:Y:S01]  /*4e70*/  HMMA.16816.F32.BF16 R76, R4.reuse, R30, R76 ;  /* 0x0000001e044c723c */ /* 0x040fe2000004184c */
[----:B------:R-:W-:Y:S07]  /*4e80*/  LDSM.16.MT88.4 R28, [R240+0x3100] ;  /* 0x00310000f01c783b */ /* 0x000fee0000004200 */
[C---:B--2---:R-:W-:Y:S08]  /*4e90*/  HMMA.16816.F32.BF16 R72, R4.reuse, R12, R72 ;  /* 0x0000000c0448723c */ /* 0x044ff00000041848 */
[----:B------:R-:W-:Y:S01]  /*4ea0*/  HMMA.16816.F32.BF16 R68, R4, R14, R68 ;  /* 0x0000000e0444723c */ /* 0x000fe20000041844 */
[----:B------:R-:W2:Y:S06]  /*4eb0*/  LDSM.16.MT88.4 R12, [R240+0x6100] ;  /* 0x00610000f00c783b */ /* 0x000eac0000004200 */
[----:B------:R-:W-:Y:S01]  /*4ec0*/  F2FP.BF16.PACK_AB R4, R169, R134 ;  /* 0x00000086a904723e */ /* 0x000fe200000010ff */
[----:B------:R-:W-:Y:S01]  /*4ed0*/  FADD.FTZ R134, R134, R147 ;  /* 0x0000009386867221 */ /* 0x000fe20000010000 */
[----:B------:R-:W-:-:S02]  /*4ee0*/  F2FP.BF16.PACK_AB R6, R140, R171 ;  /* 0x000000ab8c06723e */ /* 0x000fc400000010ff */
[----:B------:R-:W-:Y:S01]  /*4ef0*/  F2FP.BF16.PACK_AB R5, R199, R142 ;  /* 0x0000008ec705723e */ /* 0x000fe200000010ff */
[----:B------:R-:W-:Y:S01]  /*4f00*/  FADD.FTZ R142, R142, R155 ;  /* 0x0000009b8e8e7221 */ /* 0x000fe20000010000 */
[----:B------:R-:W-:Y:S01]  /*4f10*/  F2FP.BF16.PACK_AB R7, R203, R144 ;  /* 0x00000090cb07723e */ /* 0x000fe200000010ff */
[----:B------:R-:W-:Y:S02]  /*4f20*/  FADD.FTZ R134, R169, R134 ;  /* 0x00000086a9867221 */ /* 0x000fe40000010000 */
[----:B------:R-:W-:Y:S02]  /*4f30*/  FADD.FTZ R199, R199, R142 ;  /* 0x0000008ec7c77221 */ /* 0x000fe40000010000 */
[----:B------:R-:W-:Y:S02]  /*4f40*/  FADD.FTZ R171, R171, R134 ;  /* 0x00000086abab7221 */ /* 0x000fe40000010000 */
[----:B-1----:R-:W-:Y:S01]  /*4f50*/  HMMA.16816.F32.BF16 R112, R4, R8, R112 ;  /* 0x000000080470723c */ /* 0x002fe20000041870 */
[----:B------:R-:W-:-:S02]  /*4f60*/  FADD.FTZ R144, R144, R199 ;  /* 0x000000c790907221 */ /* 0x000fc40000010000 */
[----:B------:R-:W-:Y:S02]  /*4f70*/  FADD.FTZ R140, R140, R171 ;  /* 0x000000ab8c8c7221 */ /* 0x000fe40000010000 */
[----:B------:R-:W-:-:S03]  /*4f80*/  FADD.FTZ R203, R203, R144 ;  /* 0x00000090cbcb7221 */ /* 0x000fc60000010000 */
[C---:B------:R-:W-:Y:S01]  /*4f90*/  HMMA.16816.F32.BF16 R108, R4.reuse, R10, R108 ;  /* 0x0000000a046c723c */ /* 0x040fe2000004186c */
[----:B------:R-:W1:Y:S07]  /*4fa0*/  LDSM.16.MT88.4 R8, [R237+0x6100] ;  /* 0x00610000ed08783b */ /* 0x000e6e0000004200 */
[C---:B----4-:R-:W-:Y:S08]  /*4fb0*/  HMMA.16816.F32.BF16 R120, R4.reuse, R20, R120 ;  /* 0x000000140478723c */ /* 0x050ff00000041878 */
[C---:B------:R-:W-:Y:S01]  /*4fc0*/  HMMA.16816.F32.BF16 R116, R4.reuse, R22, R116 ;  /* 0x000000160474723c */ /* 0x040fe20000041874 */
[----:B------:R-:W4:Y:S07]  /*4fd0*/  LDSM.16.MT88.4 R20, [R238+0x6100] ;  /* 0x00610000ee14783b */ /* 0x000f2e0000004200 */
[C---:B---3--:R-:W-:Y:S08]  /*4fe0*/  HMMA.16816.F32.BF16 R104, R4.reuse, R16, R104 ;  /* 0x000000100468723c */ /* 0x048ff00000041868 */
        /* <DEDUP_REMOVED lines=11> */
[C---:B----4-:R-:W-:Y:S08]  /*50a0*/  HMMA.16816.F32.BF16 R88, R4.reuse, R20, R88 ;  /* 0x000000140458723c */ /* 0x050ff00000041858 */
[C---:B------:R-:W-:Y:S01]  /*50b0*/  HMMA.16816.F32.BF16 R84, R4.reuse, R22, R84 ;  /* 0x000000160454723c */ /* 0x040fe20000041854 */
[----:B------:R-:W4:Y:S07]  /*50c0*/  LDSM.16.MT88.4 R20, [R237+0x2900] ;  /* 0x00290000ed14783b */ /* 0x000f2e0000004200 */
[C---:B---3--:R-:W-:Y:S08]  /*50d0*/  HMMA.16816.F32.BF16 R72, R4.reuse, R16, R72 ;  /* 0x000000100448723c */ /* 0x048ff00000041848 */
[----:B------:R-:W-:Y:S01]  /*50e0*/  HMMA.16816.F32.BF16 R68, R4, R18, R68 ;  /* 0x000000120444723c */ /* 0x000fe20000041844 */
[----:B------:R-:W3:Y:S06]  /*50f0*/  LDSM.16.MT88.4 R16, [R240+0x6900] ;  /* 0x00690000f010783b */ /* 0x000eec0000004200 */
[----:B-----5:R-:W-:Y:S01]  /*5100*/  F2FP.BF16.PACK_AB R4, R146, R219 ;  /* 0x000000db9204723e */ /* 0x020fe200000010ff */
        /* <DEDUP_REMOVED lines=8> */
[----:B--2---:R-:W-:Y:S01]  /*5190*/  HMMA.16816.F32.BF16 R120, R4, R12, R120 ;  /* 0x0000000c0478723c */ /* 0x004fe20000041878 */
[----:B------:R-:W-:-:S02]  /*51a0*/  FADD.FTZ R152, R152, R205 ;  /* 0x000000cd98987221 */ /* 0x000fc40000010000 */
[----:B------:R-:W-:Y:S02]  /*51b0*/  FADD.FTZ R209, R209, R148 ;  /* 0x00000094d1d17221 */ /* 0x000fe40000010000 */
[----:B------:R-:W-:-:S03]  /*51c0*/  FADD.FTZ R197, R197, R152 ;  /* 0x00000098c5c57221 */ /* 0x000fc60000010000 */
[C---:B------:R-:W-:Y:S01]  /*51d0*/  HMMA.16816.F32.BF16 R116, R4.reuse, R14, R116 ;  /* 0x0000000e0474723c */ /* 0x040fe20000041874 */
[----:B------:R-:W2:Y:S07]  /*51e0*/  LDSM.16.MT88.4 R12, [R238+0x6900] ;  /* 0x00690000ee0c783b */ /* 0x000eae0000004200 */
[C---:B-1----:R-:W-:Y:S08]  /*51f0*/  HMMA.16816.F32.BF16 R104, R4.reuse, R8, R104 ;  /* 0x000000080468723c */ /* 0x042ff00000041868 */
[C---:B------:R-:W-:Y:S01]  /*5200*/  HMMA.16816.F32.BF16 R100, R4.reuse, R10, R100 ;  /* 0x0000000a0464723c */ /* 0x040fe20000041864 */
[----:B------:R-:W1:Y:S07]  /*5210*/  LDSM.16.MT88.4 R8, [R236+0x6900] ;  /* 0x00690000ec08783b */ /* 0x000e6e0000004200 */
[C---:B----4-:R-:W-:Y:S08]  /*5220*/  HMMA.16816.F32.BF16 R112, R4.reuse, R20, R112 ;  /* 0x000000140470723c */ /* 0x050ff00000041870 */
[C---:B------:R-:W-:Y:S01]  /*5230*/  HMMA.16816.F32.BF16 R108, R4.reuse, R22, R108 ;  /* 0x00000016046c723c */ /* 0x040fe2000004186c */
[----:B------:R-:W-:Y:S07]  /*5240*/  LDSM.16.MT88.4 R20, [R236+0x3100] ;  /* 0x00310000ec14783b */ /* 0x000fee0000004200 */
        /* <DEDUP_REMOVED lines=9> */
[C---:B------:R-:W-:Y:S01]  /*52e0*/  HMMA.16816.F32.BF16 R80, R4.reuse, R32, R80 ;  /* 0x000000200450723c */ /* 0x040fe20000041850 */
[----:B------:R-:W4:Y:S07]  /*52f0*/  MUFU.EX2 R32, R149 ;  /* 0x0000009500207308 */ /* 0x000f2e0000000800 */
[C---:B------:R-:W-:Y:S08]  /*5300*/  HMMA.16816.F32.BF16 R128, R4.reuse, R24, R128 ;  /* 0x000000180480723c */ /* 0x040ff00000041880 */
[C---:B------:R-:W-:Y:S01]  /*5310*/  HMMA.16816.F32.BF16 R124, R4.reuse, R26, R124 ;  /* 0x0000001a047c723c */ /* 0x040fe2000004187c */
[----:B------:R-:W5:Y:S07]  /*5320*/  LDSM.16.MT88.4 R24, [R238+0x3100] ;  /* 0x00310000ee18783b */ /* 0x000f6e0000004200 */
[----:B------:R-:W-:Y:S07]  /*5330*/  HMMA.16816.F32.BF16 R76, R4, R34, R76 ;  /* 0x00000022044c723c */ /* 0x000fee000004184c */
[----:B------:R-:W-:Y:S01]  /*5340*/  F2FP.BF16.PACK_AB R4, R165, R154 ;  /* 0x0000009aa504723e */ /* 0x000fe200000010ff */
[----:B------:R-:W-:Y:S01]  /*5350*/  FADD.FTZ R154, R154, R209 ;  /* 0x000000d19a9a7221 */ /* 0x000fe20000010000 */
[----:B------:R-:W-:-:S02]  /*5360*/  F2FP.BF16.PACK_AB R6, R161, R156 ;  /* 0x0000009ca106723e */ /* 0x000fc400000010ff */
[----:B------:R-:W-:Y:S01]  /*5370*/  F2FP.BF16.PACK_AB R5, R157, R158 ;  /* 0x0000009e9d05723e */ /* 0x000fe200000010ff */
[----:B------:R-:W-:Y:S01]  /*5380*/  FADD.FTZ R158, R158, R197 ;  /* 0x000000c59e9e7221 */ /* 0x000fe20000010000 */
[----:B----4-:R-:W-:Y:S01]  /*5390*/  F2FP.BF16.PACK_AB R7, R32, R151 ;  /* 0x000000972007723e */ /* 0x010fe200000010ff */
        /* <DEDUP_REMOVED lines=9> */
[C---:B------:R-:W-:Y:S08]  /*5430*/  HMMA.16816.F32.BF16 R104, R4.reuse, R20, R104 ;  /* 0x000000140468723c */ /* 0x040ff00000041868 */
[C---:B------:R-:W-:Y:S01]  /*5440*/  HMMA.16816.F32.BF16 R100, R4.reuse, R22, R100 ;  /* 0x000000160464723c */ /* 0x040fe20000041864 */
[----:B------:R-:W4:Y:S07]  /*5450*/  LDSM.16.MT88.4 R20, [R236+0x7100] ;  /* 0x00710000ec14783b */ /* 0x000f2e0000004200 */
[C---:B--2---:R-:W-:Y:S08]  /*5460*/  HMMA.16816.F32.BF16 R96, R4.reuse, R12, R96 ;  /* 0x0000000c0460723c */ /* 0x044ff00000041860 */
[C---:B------:R-:W-:Y:S01]  /*5470*/  HMMA.16816.F32.BF16 R92, R4.reuse, R14, R92 ;  /* 0x0000000e045c723c */ /* 0x040fe2000004185c */
[----:B------:R-:W2:Y:S07]  /*5480*/  LDSM.16.MT88.4 R12, [R240+0x3900] ;  /* 0x00390000f00c783b */ /* 0x000eae0000004200 */
[C---:B-1----:R-:W-:Y:S08]  /*5490*/  HMMA.16816.F32.BF16 R88, R4.reuse, R8, R88 ;  /* 0x000000080458723c */ /* 0x042ff00000041858 */
[C---:B------:R-:W-:Y:S01]  /*54a0*/  HMMA.16816.F32.BF16 R84, R4.reuse, R10, R84 ;  /* 0x0000000a0454723c */ /* 0x040fe20000041854 */
[----:B------:R-:W1:Y:S07]  /*54b0*/  LDSM.16.MT88.4 R8, [R238+0x3900] ;  /* 0x00390000ee08783b */ /* 0x000e6e0000004200 */
[C---:B------:R-:W-:Y:S07]  /*54c0*/  HMMA.16816.F32.BF16 R128, R4.reuse, R28, R128 ;  /* 0x0000001c0480723c */ /* 0x040fee0000041880 */
[--C-:B------:R-:W-:Y:S01]  /*54d0*/  FFMA.FTZ R28, R67, c[0x0][0x2d0], -R56.reuse ;  /* 0x0000b400431c7a23 */ /* 0x100fe20000010838 */
[----:B------:R-:W-:Y:S01]  /*54e0*/  HMMA.16816.F32.BF16 R124, R4, R30, R124 ;  /* 0x0000001e047c723c */ /* 0x000fe2000004187c */
[----:B------:R-:W-:-:S04]  /*54f0*/  FFMA.FTZ R29, R65, c[0x0][0x2d0], -R56 ;  /* 0x0000b400411d7a23 */ /* 0x000fc80000010838 */
[----:B------:R-:W-:Y:S02]  /*5500*/  MUFU.EX2 R28, R28 ;  /* 0x0000001c001c7308 */ /* 0x000fe40000000800 */
[--C-:B------:R-:W-:Y:S01]  /*5510*/  FFMA.FTZ R30, R63, c[0x0][0x2d0], -R56.reuse ;  /* 0x0000b4003f1e7a23 */ /* 0x100fe20000010838 */
[----:B-----5:R-:W-:Y:S01]  /*5520*/  HMMA.16816.F32.BF16 R120, R4, R24, R120 ;  /* 0x000000180478723c */ /* 0x020fe20000041878 */
[----:B------:R-:W-:-:S04]  /*5530*/  FFMA.FTZ R31, R61, c[0x0][0x2d0], -R56 ;  /* 0x0000b4003d1f7a23 */ /* 0x000fc80000010838 */
[----:B------:R-:W-:Y:S02]  /*5540*/  MUFU.EX2 R29, R29 ;  /* 0x0000001d001d7308 */ /* 0x000fe40000000800 */
[--C-:B------:R-:W-:Y:S01]  /*5550*/  FFMA.FTZ R24, R143, c[0x0][0x2d0], -R58.reuse ;  /* 0x0000b4008f187a23 */ /* 0x100fe2000001083a */
[----:B------:R-:W-:Y:S01]  /*5560*/  HMMA.16816.F32.BF16 R116, R4, R26, R116 ;  /* 0x0000001a0474723c */ /* 0x000fe20000041874 */
[----:B------:R-:W-:-:S04]  /*5570*/  FFMA.FTZ R25, R141, c[0x0][0x2d0], -R58 ;  /* 0x0000b4008d197a23 */ /* 0x000fc8000001083a */
[----:B------:R-:W-:Y:S02]  /*5580*/  MUFU.EX2 R24, R24 ;  /* 0x0000001800187308 */ /* 0x000fe40000000800 */
[--C-:B------:R-:W-:Y:S01]  /*5590*/  FFMA.FTZ R26, R135, c[0x0][0x2d0], -R58.reuse ;  /* 0x0000b400871a7a23 */ /* 0x100fe2000001083a */
[----:B---3--:R-:W-:Y:S01]  /*55a0*/  HMMA.16816.F32.BF16 R80, R4, R16, R80 ;  /* 0x000000100450723c */ /* 0x008fe20000041850 */
[----:B------:R-:W-:-:S04]  /*55b0*/  FFMA.FTZ R27, R133, c[0x0][0x2d0], -R58 ;  /* 0x0000b400851b7a23 */ /* 0x000fc8000001083a */
[----:B------:R-:W3:Y:S03]  /*55c0*/  MUFU.EX2 R25, R25 ;  /* 0x0000001900197308 */ /* 0x000ee60000000800 */
[C---:B------:R-:W-:Y:S01]  /*55d0*/  HMMA.16816.F32.BF16 R76, R4.reuse, R18, R76 ;  /* 0x00000012044c723c */ /* 0x040fe2000004184c */
[----:B------:R-:W5:Y:S04]  /*55e0*/  LDSM.16.MT88.4 R16, [R237+0x3900] ;  /* 0x00390000ed10783b */ /* 0x000f680000004200 */
[----:B------:R-:W-:Y:S03]  /*55f0*/  MUFU.EX2 R26, R26 ;  /* 0x0000001a001a7308 */ /* 0x000fe60000000800 */
[C---:B----4-:R-:W-:Y:S05]  /*5600*/  HMMA.16816.F32.BF16 R72, R4.reuse, R20, R72 ;  /* 0x000000140448723c */ /* 0x050fea0000041848 */
[----:B------:R-:W4:Y:S03]  /*5610*/  MUFU.EX2 R27, R27 ;  /* 0x0000001b001b7308 */ /* 0x000f260000000800 */
[----:B------:R-:W-:Y:S05]  /*5620*/  HMMA.16816.F32.BF16 R68, R4, R22, R68 ;  /* 0x000000160444723c */ /* 0x000fea0000041844 */
[----:B------:R-:W-:Y:S02]  /*5630*/  MUFU.EX2 R30, R30 ;  /* 0x0000001e001e7308 */ /* 0x000fe40000000800 */
[----:B---3--:R-:W-:Y:S01]  /*5640*/  F2FP.BF16.PACK_AB R4, R25, R24 ;  /* 0x000000181904723e */ /* 0x008fe200000010ff */
[----:B------:R-:W-:Y:S01]  /*5650*/  FADD.FTZ R24, R24, R161 ;  /* 0x000000a118187221 */ /* 0x000fe20000010000 */
[----:B------:R-:W-:Y:S01]  /*5660*/  F2FP.BF16.PACK_AB R5, R29, R28 ;  /* 0x0000001c1d05723e */ /* 0x000fe200000010ff */
[----:B------:R-:W-:-:S02]  /*5670*/  FADD.FTZ R28, R28, R151 ;  /* 0x000000971c1c7221 */ /* 0x000fc40000010000 */
[----:B------:R-:W-:Y:S01]  /*5680*/  FADD.FTZ R25, R25, R24 ;  /* 0x0000001819197221 */ /* 0x000fe20000010000 */
[----:B------:R-:W3:Y:S01]  /*5690*/  MUFU.EX2 R31, R31 ;  /* 0x0000001f001f7308 */ /* 0x000ee20000000800 */
[----:B----4-:R-:W-:Y:S01]  /*56a0*/  F2FP.BF16.PACK_AB R6, R27, R26 ;  /* 0x0000001a1b06723e */ /* 0x010fe200000010ff */
[----:B------:R-:W-:Y:S02]  /*56b0*/  FADD.FTZ R29, R29, R28 ;  /* 0x0000001c1d1d7221 */ /* 0x000fe40000010000 */
[----:B------:R-:W-:-:S04]  /*56c0*/  FADD.FTZ R26, R26, R25 ;  /* 0x000000191a1a7221 */ /* 0x000fc80000010000 */
[----:B------:R-:W-:Y:S01]  /*56d0*/  FADD.FTZ R2, R27, R26 ;  /* 0x0000001a1b027221 */ /* 0x000fe20000010000 */
[----:B---3--:R-:W-:Y:S01]  /*56e0*/  F2FP.BF16.PACK_AB R7, R31, R30 ;  /* 0x0000001e1f07723e */ /* 0x008fe200000010ff */
[----:B------:R-:W-:-:S04]  /*56f0*/  FADD.FTZ R30, R30, R29 ;  /* 0x0000001d1e1e7221 */ /* 0x000fc80000010000 */
[----:B------:R-:W-:Y:S02]  /*5700*/  FADD.FTZ R0, R31, R30 ;  /* 0x0000001e1f007221 */ /* 0x000fe40000010000 */
[C---:B--2---:R-:W-:Y:S03]  /*5710*/  HMMA.16816.F32.BF16 R128, R4.reuse, R12, R128 ;  /* 0x0000000c0480723c */ /* 0x044fe60000041880 */
[----:B------:R-:W-:Y:S04]  /*5720*/  STL [R1+0x8], R0 ;  /* 0x0000080001007387 */ /* 0x000fe80000100800 */
[----:B------:R-:W-:Y:S01]  /*5730*/  STL [R1+0xc], R2 ;  /* 0x00000c0201007387 */ /* 0x000fe20000100800 */
[C---:B------:R-:W-:Y:S03]  /*5740*/  HMMA.16816.F32.BF16 R124, R4.reuse, R14, R124 ;  /* 0x0000000e047c723c */ /* 0x040fe6000004187c */
[----:B------:R-:W2:Y:S05]  /*5750*/  LDSM.16.MT88.4 R12, [R236+0x3900] ;  /* 0x00390000ec0c783b */ /* 0x000eaa0000004200 */
[C---:B-1----:R-:W-:Y:S08]  /*5760*/  HMMA.16816.F32.BF16 R120, R4.reuse, R8, R120 ;  /* 0x000000080478723c */ /* 0x042ff00000041878 */
[C---:B------:R-:W-:Y:S01]  /*5770*/  HMMA.16816.F32.BF16 R116, R4.reuse, R10, R116 ;  /* 0x0000000a0474723c */ /* 0x040fe20000041874 */
[----:B------:R-:W1:Y:S07]  /*5780*/  LDSM.16.MT88.4 R8, [R240+0x7900] ;  /* 0x00790000f008783b */ /* 0x000e6e0000004200 */
[C---:B-----5:R-:W-:Y:S08]  /*5790*/  HMMA.16816.F32.BF16 R112, R4.reuse, R16, R112 ;  /* 0x000000100470723c */ /* 0x060ff00000041870 */
        /* <DEDUP_REMOVED lines=8> */
[C---:B---3--:R-:W-:Y:S08]  /*5820*/  HMMA.16816.F32.BF16 R88, R4.reuse, R16, R88 ;  /* 0x000000100458723c */ /* 0x048ff00000041858 */
[C---:B------:R-:W-:Y:S08]  /*5830*/  HMMA.16816.F32.BF16 R84, R4.reuse, R18, R84 ;  /* 0x000000120454723c */ /* 0x040ff00000041854 */
[C---:B--2---:R-:W-:Y:S08]  /*5840*/  HMMA.16816.F32.BF16 R80, R4.reuse, R12, R80 ;  /* 0x0000000c0450723c */ /* 0x044ff00000041850 */
[C---:B------:R-:W-:Y:S08]  /*5850*/  HMMA.16816.F32.BF16 R76, R4.reuse, R14, R76 ;  /* 0x0000000e044c723c */ /* 0x040ff0000004184c */
[C---:B-1----:R-:W-:Y:S08]  /*5860*/  HMMA.16816.F32.BF16 R72, R4.reuse, R8, R72 ;  /* 0x000000080448723c */ /* 0x042ff00000041848 */
[----:B------:R-:W-:Y:S01]  /*5870*/  HMMA.16816.F32.BF16 R68, R4, R10, R68 ;  /* 0x0000000a0444723c */ /* 0x000fe20000041844 */
[----:B------:R-:W-:Y:S07]  /*5880*/  @!P1 BRA `(.L_x_5) ;  /* 0x00003ee000009947 */ /* 0x000fee0003800000 */
[----:B------:R-:W-:Y:S01]  /*5890*/  IADD3 R0, P2, R250, 0x40, RZ ;  /* 0x00000040fa007810 */ /* 0x000fe20007f5e0ff */
[----:B------:R-:W-:Y:S01]  /*58a0*/  IMAD.MOV.U32 R135, RZ, RZ, R132 ;  /* 0x000000ffff877224 */ /* 0x000fe200078e0084 */
[----:B------:R-:W-:Y:S01]  /*58b0*/  IADD3 R252, P1, R244, 0x40, RZ ;  /* 0x00000040f4fc7810 */ /* 0x000fe20007f3e0ff */
[----:B------:R-:W-:Y:S01]  /*58c0*/  ULDC.64 UR6, c[0x0][0x208] ;  /* 0x0000820000067ab9 */ /* 0x000fe20000000a00 */
[----:B------:R-:W-:Y:S01]  /*58d0*/  IADD3.X R2, RZ, R248, RZ, P2, !PT ;  /* 0x000000f8ff027210 */ /* 0x000fe200017fe4ff */
[----:B------:R1:W-:Y:S01]  /*58e0*/  STL [R1+0x4], R0 ;  /* 0x0000040001007387 */ /* 0x0003e20000100800 */
[----:B------:R-:W-:Y:S01]  /*58f0*/  ULDC.64 UR4, c[0x0][0x1e0] ;  /* 0x0000780000047ab9 */ /* 0x000fe20000000a00 */
[----:B------:R-:W-:-:S02]  /*5900*/  IMAD.X R249, RZ, RZ, R247, P1 ;  /* 0x000000fffff97224 */ /* 0x000fc400008e06f7 */
[----:B------:R2:W-:Y:S01]  /*5910*/  STL [R1], R2 ;  /* 0x0000000201007387 */ /* 0x0005e20000100800 */
[----:B-1----:R-:W-:-:S06]  /*5920*/  IMAD.MOV.U32 R0, RZ, RZ, R3 ;  /* 0x000000ffff007224 */ /* 0x002fcc00078e0003 */
.L_x_6:
[----:B--2---:R-:W2:Y:S01]  /*5930*/  LDL R2, [R1+0x4] ;  /* 0x0000040001027983 */ /* 0x004ea20000100800 */
[----:B------:R-:W-:Y:S04]  /*5940*/  DEPBAR.LE SB0, 0x0 ;  /* 0x000080000000791a */ /* 0x000fe80000000000 */
[----:B------:R-:W3:Y:S01]  /*5950*/  LDL R133, [R1] ;  /* 0x0000000001857983 */ /* 0x000ee20000100800 */
[----:B------:R-:W-:Y:S02]  /*5960*/  USHF.R.S32.HI UR16, URZ, 0x1f, UR23 ;  /* 0x0000001f3f107899 */ /* 0x000fe40008011417 */
[----:B------:R-:W-:Y:S01]  /*5970*/  UIMAD.WIDE.U32 UR18, UR23, UR6, URZ ;  /* 0x00000006171272a5 */ /* 0x000fe2000f8e003f */
[----:B------:R-:W-:Y:S01]  /*5980*/  BAR.SYNC.DEFER_BLOCKING 0x0 ;  /* 0x0000000000007b1d */ /* 0x000fe20000010000 */
[----:B------:R-:W-:Y:S02]  /*5990*/  UIMAD UR16, UR16, UR6, URZ ;  /* 0x00000006101072a4 */ /* 0x000fe4000f8e023f */
[----:B------:R-:W-:Y:S02]  /*59a0*/  USHF.L.U32 UR17, UR18, 0x7, URZ ;  /* 0x0000000712117899 */ /* 0x000fe4000800063f */
[----:B------:R-:W-:Y:S02]  /*59b0*/  UIMAD UR16, UR23, UR7, UR16 ;  /* 0x00000007171072a4 */ /* 0x000fe4000f8e0210 */
[----:B------:R-:W-:Y:S02]  /*59c0*/  UISETP.GT.AND UP1, UPT, UR23, UR8, UPT ;  /* 0x000000081700728c */ /* 0x000fe4000bf24270 */
[----:B------:R-:W-:Y:S01]  /*59d0*/  UIADD3 UR16, UR19, UR16, URZ ;  /* 0x0000001013107290 */ /* 0x000fe2000fffe03f */
[----:B------:R-:W-:Y:S01]  /*59e0*/  IADD3 R3, P5, R250, UR17, RZ ;  /* 0x00000011fa037c10 */ /* 0x000fe2000ffbe0ff */
[----:B------:R-:W-:Y:S02]  /*59f0*/  UIADD3 UR23, UR23, -0x1, URZ ;  /* 0xffffffff17177890 */ /* 0x000fe4000fffe03f */
[----:B------:R-:W-:Y:S01]  /*5a00*/  USHF.L.U64.HI UR16, UR18, 0x7, UR16 ;  /* 0x0000000712107899 */ /* 0x000fe20008010210 */
[C---:B------:R-:W-:Y:S04]  /*5a10*/  LEA R196, P4, R3.reuse, c[0x0][0x1f8], 0x1 ;  /* 0x00007e0003c47a11 */ /* 0x040fe800078808ff */
[----:B------:R-:W-:Y:S01]  /*5a20*/  @UP1 UIMAD.WIDE.U32 UR18, UR23, UR4, URZ ;  /* 0x00000004171212a5 */ /* 0x000fe2000f8e003f */
[----:B------:R-:W-:Y:S04]  /*5a30*/  IADD3.X R134, R248, UR16, RZ, P5, !PT ;  /* 0x00000010f8867c10 */ /* 0x000fe8000affe4ff */
[----:B------:R-:W-:Y:S01]  /*5a40*/  LEA.HI.X R197, R3, c[0x0][0x1fc], R134, 0x1, P4 ;  /* 0x00007f0003c57a11 */ /* 0x000fe200020f0c86 */
[----:B------:R-:W1:Y:S08]  /*5a50*/  LDSM.16.M88.4 R140, [R242+0x8100] ;  /* 0x00810000f28c783b */ /* 0x000e700000000200 */
[----:B------:R-:W4:Y:S08]  /*5a60*/  LDSM.16.M88.4 R144, [R242+0x8900] ;  /* 0x00890000f290783b */ /* 0x000f300000000200 */
[----:B------:R-:W5:Y:S08]  /*5a70*/  LDSM.16.M88.4 R148, [R242+0x9100] ;  /* 0x00910000f294783b */ /* 0x000f700000000200 */
[----:B------:R-:W5:Y:S08]  /*5a80*/  LDSM.16.M88.4 R152, [R242+0x9900] ;  /* 0x00990000f298783b */ /* 0x000f700000000200 */
[----:B------:R-:W5:Y:S01]  /*5a90*/  LDSM.16.M88.4 R156, [R242+0xa100] ;  /* 0x00a10000f29c783b */ /* 0x000f620000000200 */
[C---:B-1----:R-:W-:Y:S07]  /*5aa0*/  HMMA.16816.F32.BF16 R4, R136.reuse, R140, RZ ;  /* 0x0000008c8804723c */ /* 0x042fee00000418ff */
[----:B------:R-:W1:Y:S01]  /*5ab0*/  LDSM.16.M88.4 R160, [R242+0xa900] ;  /* 0x00a90000f2a0783b */ /* 0x000e620000000200 */
[C---:B------:R-:W-:Y:S07]  /*5ac0*/  HMMA.16816.F32.BF16 R8, R136.reuse, R142, RZ ;  /* 0x0000008e8808723c */ /* 0x040fee00000418ff */
[----:B------:R-:W1:Y:S01]  /*5ad0*/  LDSM.16.M88.4 R164, [R242+0xb100] ;  /* 0x00b10000f2a4783b */ /* 0x000e620000000200 */
[C---:B----4-:R-:W-:Y:S07]  /*5ae0*/  HMMA.16816.F32.BF16 R12, R136.reuse, R144, RZ ;  /* 0x00000090880c723c */ /* 0x050fee00000418ff */
[----:B------:R-:W4:Y:S01]  /*5af0*/  LDSM.16.M88.4 R168, [R242+0xb900] ;  /* 0x00b90000f2a8783b */ /* 0x000f220000000200 */
[C---:B------:R-:W-:Y:S07]  /*5b00*/  HMMA.16816.F32.BF16 R16, R136.reuse, R146, RZ ;  /* 0x000000928810723c */ /* 0x040fee00000418ff */
[----:B------:R-:W1:Y:S01]  /*5b10*/  LDSM.16.M88.4 R140, [R241] ;  /* 0x00000000f18c783b */ /* 0x000e620000000200 */
[C---:B-----5:R-:W-:Y:S07]  /*5b20*/  HMMA.16816.F32.BF16 R20, R136.reuse, R148, RZ ;  /* 0x000000948814723c */ /* 0x060fee00000418ff */
[----:B------:R-:W5:Y:S01]  /*5b30*/  LDSM.16.M88.4 R144, [R235] ;  /* 0x00000000eb90783b */ /* 0x000f620000000200 */
[C---:B------:R-:W-:Y:S07]  /*5b40*/  HMMA.16816.F32.BF16 R24, R136.reuse, R150, RZ ;  /* 0x000000968818723c */ /* 0x040fee00000418ff */
[----:B------:R-:W4:Y:S01]  /*5b50*/  LDSM.16.M88.4 R148, [R234] ;  /* 0x00000000ea94783b */ /* 0x000f220000000200 */
[C---:B------:R-:W-:Y:S08]  /*5b60*/  HMMA.16816.F32.BF16 R28, R136.reuse, R152, RZ ;  /* 0x00000098881c723c */ /* 0x040ff000000418ff */
[C---:B------:R-:W-:Y:S01]  /*5b70*/  HMMA.16816.F32.BF16 R32, R136.reuse, R154, RZ ;  /* 0x0000009a8820723c */ /* 0x040fe200000418ff */
[----:B------:R-:W-:Y:S07]  /*5b80*/  LDSM.16.M88.4 R152, [R232] ;  /* 0x00000000e898783b */ /* 0x000fee0000000200 */
[C---:B------:R-:W-:Y:S08]  /*5b90*/  HMMA.16816.F32.BF16 R36, R136.reuse, R156, RZ ;  /* 0x0000009c8824723c */ /* 0x040ff000000418ff */
[C---:B------:R-:W-:Y:S01]  /*5ba0*/  HMMA.16816.F32.BF16 R40, R136.reuse, R158, RZ ;  /* 0x0000009e8828723c */ /* 0x040fe200000418ff */
[----:B------:R-:W-:Y:S07]  /*5bb0*/  LDSM.16.M88.4 R156, [R231] ;  /* 0x00000000e79c783b */ /* 0x000fee0000000200 */
[C---:B-1----:R-:W-:Y:S08]  /*5bc0*/  HMMA.16816.F32.BF16 R44, R136.reuse, R160, RZ ;  /* 0x000000a0882c723c */ /* 0x042ff000000418ff */
[C---:B------:R-:W-:Y:S01]  /*5bd0*/  HMMA.16816.F32.BF16 R48, R136.reuse, R162, RZ ;  /* 0x000000a28830723c */ /* 0x040fe200000418ff */
[----:B------:R-:W-:Y:S07]  /*5be0*/  LDSM.16.M88.4 R160, [R230] ;  /* 0x00000000e6a0783b */ /* 0x000fee0000000200 */
[C---:B------:R-:W-:Y:S08]  /*5bf0*/  HMMA.16816.F32.BF16 R52, R136.reuse, R164, RZ ;  /* 0x000000a48834723c */ /* 0x040ff000000418ff */
[C---:B------:R-:W-:Y:S01]  /*5c00*/  HMMA.16816.F32.BF16 R56, R136.reuse, R166, RZ ;  /* 0x000000a68838723c */ /* 0x040fe200000418ff */
[----:B------:R-:W-:Y:S07]  /*5c10*/  LDSM.16.M88.4 R164, [R229] ;  /* 0x00000000e5a4783b */ /* 0x000fee0000000200 */
[C---:B----4-:R-:W-:Y:S08]  /*5c20*/  HMMA.16816.F32.BF16 R60, R136.reuse, R168, RZ ;  /* 0x000000a8883c723c */ /* 0x050ff000000418ff */
[----:B------:R-:W-:Y:S08]  /*5c30*/  HMMA.16816.F32.BF16 R64, R136, R170, RZ ;  /* 0x000000aa8840723c */ /* 0x000ff000000418ff */
[C---:B------:R-:W-:Y:S08]  /*5c40*/  HMMA.16816.F32.BF16 R4, R172.reuse, R140, R4 ;  /* 0x0000008cac04723c */ /* 0x040ff00000041804 */
[C---:B------:R-:W-:Y:S01]  /*5c50*/  HMMA.16816.F32.BF16 R8, R172.reuse, R142, R8 ;  /* 0x0000008eac08723c */ /* 0x040fe20000041808 */
[----:B------:R-:W1:Y:S07]  /*5c60*/  LDSM.16.M88.4 R140, [R233] ;  /* 0x00000000e98c783b */ /* 0x000e6e0000000200 */
[C---:B-----5:R-:W-:Y:S01]  /*5c70*/  HMMA.16816.F32.BF16 R12, R172.reuse, R144, R12 ;  /* 0x00000090ac0c723c */ /* 0x060fe2000004180c */
[----:B------:R-:W-:Y:S01]  /*5c80*/  @!PT LDS RZ, [RZ] ;  /* 0x00000000fffff984 */ /* 0x000fe20000000800 */
[----:B------:R-:W-:Y:S01]  /*5c90*/  @!PT LDS RZ, [RZ] ;  /* 0x00000000fffff984 */ /* 0x000fe20000000800 */
[----:B------:R-:W-:Y:S01]  /*5ca0*/  @!PT LDS RZ, [RZ] ;  /* 0x00000000fffff984 */ /* 0x000fe20000000800 */
[----:B------:R4:W-:Y:S07]  /*5cb0*/  LDGSTS.E.BYPASS.LTC128B.128 [R243+0x100], [R196.64], !P3 ;  /* 0x00100000c4f37fae */ /* 0x0009ee000d901d4e */
[C---:B------:R-:W-:Y:S08]  /*5cc0*/  HMMA.16816.F32.BF16 R16, R172.reuse, R146, R16 ;  /* 0x00000092ac10723c */ /* 0x040ff00000041810 */
[C---:B------:R-:W-:Y:S08]  /*5cd0*/  HMMA.16816.F32.BF16 R20, R172.reuse, R148, R20 ;  /* 0x00000094ac14723c */ /* 0x040ff00000041814 */
[C---:B------:R-:W-:Y:S08]  /*5ce0*/  HMMA.16816.F32.BF16 R24, R172.reuse, R150, R24 ;  /* 0x00000096ac18723c */ /* 0x040ff00000041818 */
[C---:B-1----:R-:W-:Y:S08]  /*5cf0*/  HMMA.16816.F32.BF16 R28, R172.reuse, R140, R28 ;  /* 0x0000008cac1c723c */ /* 0x042ff0000004181c */
[C---:B------:R-:W-:Y:S08]  /*5d00*/  HMMA.16816.F32.BF16 R32, R172.reuse, R142, R32 ;  /* 0x0000008eac20723c */ /* 0x040ff00000041820 */
[C---:B------:R-:W-:Y:S08]  /*5d10*/  HMMA.16816.F32.BF16 R36, R172.reuse, R152, R36 ;  /* 0x00000098ac24723c */ /* 0x040ff00000041824 */
[C---:B------:R-:W-:Y:S08]  /*5d20*/  HMMA.16816.F32.BF16 R40, R172.reuse, R154, R40 ;  /* 0x0000009aac28723c */ /* 0x040ff00000041828 */
[C---:B------:R-:W-:Y:S08]  /*5d30*/  HMMA.16816.F32.BF16 R44, R172.reuse, R156, R44 ;  /* 0x0000009cac2c723c */ /* 0x040ff0000004182c */
[C---:B------:R-:W-:Y:S08]  /*5d40*/  HMMA.16816.F32.BF16 R48, R172.reuse, R158, R48 ;  /* 0x0000009eac30723c */ /* 0x040ff00000041830 */
[C---:B------:R-:W-:Y:S04]  /*5d50*/  HMMA.16816.F32.BF16 R52, R172.reuse, R160, R52 ;  /* 0x000000a0ac34723c */ /* 0x040fe80000041834 */
[----:B--2---:R-:W-:Y:S01]  /*5d60*/  IADD3 R132, P2, R2, UR17, RZ ;  /* 0x0000001102847c10 */ /* 0x004fe2000ff5e0ff */
[----:B------:R-:W-:Y:S03]  /*5d70*/  @UP1 USHF.L.U32 UR17, UR18, 0x7, URZ ;  /* 0x0000000712111899 */ /* 0x000fe6000800063f */
[C---:B------:R-:W-:Y:S04]  /*5d80*/  HMMA.16816.F32.BF16 R56, R172.reuse, R162, R56 ;  /* 0x000000a2ac38723c */ /* 0x040fe80000041838 */
[C---:B------:R-:W-:Y:S02]  /*5d90*/  LEA R2, P1, R132.reuse, c[0x0][0x1f8], 0x1 ;  /* 0x00007e0084027a11 */ /* 0x040fe400078208ff */
[----:B---3--:R-:W-:Y:S01]  /*5da0*/  IADD3.X R133, R133, UR16, RZ, P2, !PT ;  /* 0x0000001085857c10 */ /* 0x008fe200097fe4ff */
[----:B------:R-:W-:Y:S01]  /*5db0*/  @UP1 USHF.R.S32.HI UR16, URZ, 0x1f, UR23 ;  /* 0x0000001f3f101899 */ /* 0x000fe20008011417 */
[C---:B------:R-:W-:Y:S03]  /*5dc0*/  HMMA.16816.F32.BF16 R60, R172.reuse, R164, R60 ;  /* 0x000000a4ac3c723c */ /* 0x040fe6000004183c */
[----:B------:R-:W-:Y:S01]  /*5dd0*/  @UP1 UIMAD UR16, UR16, UR4, URZ ;  /* 0x00000004101012a4 */ /* 0x000fe2000f8e023f */
[----:B------:R-:W-:Y:S02]  /*5de0*/  LEA.HI.X R3, R132, c[0x0][0x1fc], R133, 0x1, P1 ;  /* 0x00007f0084037a11 */ /* 0x000fe400008f0c85 */
[----:B------:R-:W-:Y:S01]  /*5df0*/  IADD3 R132, P1, R196, UR11, RZ ;  /* 0x0000000bc4847c10 */ /* 0x000fe2000ff3e0ff */
[----:B------:R-:W-:Y:S01]  /*5e00*/  @UP1 UIMAD UR16, UR23, UR5, UR16 ;  /* 0x00000005171012a4 */ /* 0x000fe2000f8e0210 */
[----:B------:R-:W-:Y:S01]  /*5e10*/  HMMA.16816.F32.BF16 R64, R172, R166, R64 ;  /* 0x000000a6ac40723c */ /* 0x000fe20000041840 */
[----:B------:R1:W-:Y:S02]  /*5e20*/  LDGSTS.E.BYPASS.LTC128B.128 [R243+0x4100], [R2.64], !P0 ;  /* 0x0410000002f37fae */ /* 0x0003e4000c101d4e */
[----:B------:R-:W-:Y:S01]  /*5e30*/  @UP1 UIADD3 UR16, UR19, UR16, URZ ;  /* 0x0000001013101290 */ /* 0x000fe2000fffe03f */
[----:B------:R-:W-:Y:S02]  /*5e40*/  IADD3.X R133, R197, UR20, RZ, P1, !PT ;  /* 0x00000014c5857c10 */ /* 0x000fe40008ffe4ff */
[C---:B------:R-:W-:Y:S01]  /*5e50*/  IADD3 R198, P1, R132.reuse, UR11, RZ ;  /* 0x0000000b84c67c10 */ /* 0x040fe2000ff3e0ff */
[----:B------:R-:W-:Y:S01]  /*5e60*/  @UP1 USHF.L.U64.HI UR16, UR18, 0x7, UR16 ;  /* 0x0000000712101899 */ /* 0x000fe20008010210 */
[----:B------:R-:W-:Y:S01]  /*5e70*/  IADD3 R200, P4, R132, UR22, RZ ;  /* 0x0000001684c87c10 */ /* 0x000fe2000ff9e0ff */
[----:B------:R2:W-:Y:S01]  /*5e80*/  LDGSTS.E.BYPASS.LTC128B.128 [R243+0x1100], [R132.64], !P3 ;  /* 0x0110000084f37fae */ /* 0x0005e2000d901d4e */
[----:B------:R-:W-:Y:S02]  /*5e90*/  @UP1 USHF.L.U32 UR18, UR4, 0x6, URZ ;  /* 0x0000000604121899 */ /* 0x000fe4000800063f */
[C---:B------:R-:W-:Y:S01]  /*5ea0*/  IADD3.X R199, R133.reuse, UR20, RZ, P1, !PT ;  /* 0x0000001485c77c10 */ /* 0x040fe20008ffe4ff */
[----:B------:R-:W-:Y:S01]  /*5eb0*/  @UP1 UMOV UR19, 0x6 ;  /* 0x0000000600131882 */ /* 0x000fe20000000000 */
[----:B------:R-:W-:Y:S01]  /*5ec0*/  IADD3.X R201, R133, UR21, RZ, P4, !PT ;  /* 0x0000001585c97c10 */ /* 0x000fe2000a7fe4ff */
[----:B------:R-:W-:Y:S01]  /*5ed0*/  @UP1 USHF.L.U64.HI UR19, UR4, UR19, UR5 ;  /* 0x0000001304131299 */ /* 0x000fe20008010205 */
[C---:B------:R-:W-:Y:S01]  /*5ee0*/  IADD3 R202, P2, R198.reuse, UR11, RZ ;  /* 0x0000000bc6ca7c10 */ /* 0x040fe2000ff5e0ff */
[----:B------:R2:W-:Y:S01]  /*5ef0*/  LDGSTS.E.BYPASS.LTC128B.128 [R243+0x5100], [R132.64+0x80], !P0 ;  /* 0x0510008084f37fae */ /* 0x0005e2000c101d4e */
[----:B----4-:R-:W-:Y:S02]  /*5f00*/  IADD3 R196, P1, R198, UR22, RZ ;  /* 0x00000016c6c47c10 */ /* 0x010fe4000ff3e0ff */
[C---:B------:R-:W-:Y:S02]  /*5f10*/  IADD3.X R203, R199.reuse, UR20, RZ, P2, !PT ;  /* 0x00000014c7cb7c10 */ /* 0x040fe400097fe4ff */
[----:B------:R-:W-:Y:S02]  /*5f20*/  IADD3.X R197, R199, UR21, RZ, P1, !PT ;  /* 0x00000015c7c57c10 */ /* 0x000fe40008ffe4ff */
[----:B------:R-:W-:Y:S01]  /*5f30*/  PLOP3.LUT P1, PT, PT, PT, UP1, 0x80, 0x0 ;  /* 0x000000000000781c */ /* 0x000fe20003f2f018 */
[----:B------:R3:W-:Y:S08]  /*5f40*/  LDGSTS.E.BYPASS.LTC128B.128 [R243+0x2100], [R198.64], !P3 ;  /* 0x02100000c6f37fae */ /* 0x0007f0000d901d4e */
[----:B------:R4:W-:Y:S08]  /*5f50*/  LDGSTS.E.BYPASS.LTC128B.128 [R243+0x6100], [R200.64], !P0 ;  /* 0x06100000c8f37fae */ /* 0x0009f0000c101d4e */
[----:B------:R4:W-:Y:S08]  /*5f60*/  LDGSTS.E.BYPASS.LTC128B.128 [R243+0x3100], [R202.64], !P3 ;  /* 0x03100000caf37fae */ /* 0x0009f0000d901d4e */
[----:B------:R3:W-:Y:S08]  /*5f70*/  LDGSTS.E.BYPASS.LTC128B.128 [R243+0x7100], [R196.64], !P0 ;  /* 0x07100000c4f37fae */ /* 0x0007f0000c101d4e */
[----:B------:R-:W5:Y:S08]  /*5f80*/  LDSM.16.M88.4 R144, [R239+0x8100] ;  /* 0x00810000ef90783b */ /* 0x000f700000000200 */
[----:B------:R-:W1:Y:S08]  /*5f90*/  LDSM.16.M88.4 R140, [R239+0x8900] ;  /* 0x00890000ef8c783b */ /* 0x000e700000000200 */
[----:B------:R-:W1:Y:S08]  /*5fa0*/  LDSM.16.M88.4 R148, [R239+0x9100] ;  /* 0x00910000ef94783b */ /* 0x000e700000000200 */
[----:B------:R-:W0:Y:S08]  /*5fb0*/  LDGDEPBAR ;  /* 0x00000000000079af */ /* 0x000e300000000000 */
[----:B------:R-:W2:Y:S01]  /*5fc0*/  LDSM.16.M88.4 R152, [R239+0x9900] ;  /* 0x00990000ef98783b */ /* 0x000ea20000000200 */
[C---:B-----5:R-:W-:Y:S07]  /*5fd0*/  HMMA.16816.F32.BF16 R4, R176.reuse, R144, R4 ;  /* 0x00000090b004723c */ /* 0x060fee0000041804 */
[----:B------:R-:W5:Y:S01]  /*5fe0*/  LDSM.16.M88.4 R156, [R239+0xa100] ;  /* 0x00a10000ef9c783b */ /* 0x000f620000000200 */
[C---:B------:R-:W-:Y:S07]  /*5ff0*/  HMMA.16816.F32.BF16 R8, R176.reuse, R146, R8 ;  /* 0x00000092b008723c */ /* 0x040fee0000041808 */
[----:B------:R-:W3:Y:S01]  /*6000*/  LDSM.16.M88.4 R144, [R239+0xa900] ;  /* 0x00a90000ef90783b */ /* 0x000ee20000000200 */
[C---:B-1----:R-:W-:Y:S07]  /*6010*/  HMMA.16816.F32.BF16 R12, R176.reuse, R140, R12 ;  /* 0x0000008cb00c723c */ /* 0x042fee000004180c */
[----:B------:R-:W-:Y:S01]  /*6020*/  LDSM.16.M88.4 R160, [R242+0xc100] ;  /* 0x00c10000f2a0783b */ /* 0x000fe20000000200 */
[C---:B------:R-:W-:Y:S07]  /*6030*/  HMMA.16816.F32.BF16 R16, R176.reuse, R142, R16 ;  /* 0x0000008eb010723c */ /* 0x040fee0000041810 */
[----:B------:R-:W1:Y:S01]  /*6040*/  LDSM.16.M88.4 R140, [R239+0xb100] ;  /* 0x00b10000ef8c783b */ /* 0x000e620000000200 */
[C---:B------:R-:W-:Y:S07]  /*6050*/  HMMA.16816.F32.BF16 R20, R176.reuse, R148, R20 ;  /* 0x00000094b014723c */ /* 0x040fee0000041814 */
[----:B------:R-:W-:Y:S01]  /*6060*/  LDSM.16.M88.4 R164, [R225] ;  /* 0x00000000e1a4783b */ /* 0x000fe20000000200 */
[C---:B------:R-:W-:Y:S07]  /*6070*/  HMMA.16816.F32.BF16 R24, R176.reuse, R150, R24 ;  /* 0x00000096b018723c */ /* 0x040fee0000041818 */
[----:B------:R-:W1:Y:S01]  /*6080*/  LDSM.16.M88.4 R148, [R239+0xb900] ;  /* 0x00b90000ef94783b */ /* 0x000e620000000200 */
[C---:B--2---:R-:W-:Y:S07]  /*6090*/  HMMA.16816.F32.BF16 R28, R176.reuse, R152, R28 ;  /* 0x00000098b01c723c */ /* 0x044fee000004181c */
[----:B------:R-:W-:Y:S01]  /*60a0*/  LDSM.16.M88.4 R168, [R239+0xd100] ;  /* 0x00d10000efa8783b */ /* 0x000fe20000000200 */
[C---:B------:R-:W-:Y:S07]  /*60b0*/  HMMA.16816.F32.BF16 R32, R176.reuse, R154, R32 ;  /* 0x0000009ab020723c */ /* 0x040fee0000041820 */
[----:B------:R-:W2:Y:S01]  /*60c0*/  LDSM.16.M88.4 R152, [R228] ;  /* 0x00000000e498783b */ /* 0x000ea20000000200 */
[C---:B-----5:R-:W-:Y:S07]  /*60d0*/  HMMA.16816.F32.BF16 R36, R176.reuse, R156, R36 ;  /* 0x0000009cb024723c */ /* 0x060fee0000041824 */
[----:B---3--:R-:W-:Y:S01]  /*60e0*/  LDSM.16.M88.4 R196, [R239+0xd900] ;  /* 0x00d90000efc4783b */ /* 0x008fe20000000200 */
[C---:B------:R-:W-:Y:S07]  /*60f0*/  HMMA.16816.F32.BF16 R40, R176.reuse, R158, R40 ;  /* 0x0000009eb028723c */ /* 0x040fee0000041828 */
[----:B------:R-:W3:Y:S01]  /*6100*/  LDSM.16.M88.4 R156, [R228+0x800] ;  /* 0x00080000e49c783b */ /* 0x000ee20000000200 */
[C---:B------:R-:W-:Y:S07]  /*6110*/  HMMA.16816.F32.BF16 R44, R176.reuse, R144, R44 ;  /* 0x00000090b02c723c */ /* 0x040fee000004182c */
[----:B----4-:R-:W-:Y:S01]  /*6120*/  LDSM.16.M88.4 R200, [R239+0xe900] ;  /* 0x00e90000efc8783b */ /* 0x010fe20000000200 */
[C---:B------:R-:W-:Y:S07]  /*6130*/  HMMA.16816.F32.BF16 R48, R176.reuse, R146, R48 ;  /* 0x00000092b030723c */ /* 0x040fee0000041830 */
[----:B------:R-:W4:Y:S01]  /*6140*/  LDSM.16.M88.4 R144, [R228+0x1000] ;  /* 0x00100000e490783b */ /* 0x000f220000000200 */
[C---:B-1----:R-:W-:Y:S07]  /*6150*/  HMMA.16816.F32.BF16 R52, R176.reuse, R140, R52 ;  /* 0x0000008cb034723c */ /* 0x042fee0000041834 */
[----:B------:R-:W-:Y:S01]  /*6160*/  LDSM.16.M88.4 R204, [R239+0xf100] ;  /* 0x00f10000efcc783b */ /* 0x000fe20000000200 */
[C---:B------:R-:W-:Y:S07]  /*6170*/  HMMA.16816.F32.BF16 R56, R176.reuse, R142, R56 ;  /* 0x0000008eb038723c */ /* 0x040fee0000041838 */
[----:B------:R-:W1:Y:S01]  /*6180*/  LDSM.16.M88.4 R140, [R228+0x1800] ;  /* 0x00180000e48c783b */ /* 0x000e620000000200 */
[C---:B------:R-:W-:Y:S07]  /*6190*/  HMMA.16816.F32.BF16 R60, R176.reuse, R148, R60 ;  /* 0x00000094b03c723c */ /* 0x040fee000004183c */
[----:B------:R-:W-:Y:S01]  /*61a0*/  LDSM.16.M88.4 R208, [R239+0xf900] ;  /* 0x00f90000efd0783b */ /* 0x000fe20000000200 */
[----:B------:R-:W-:Y:S07]  /*61b0*/  HMMA.16816.F32.BF16 R64, R176, R150, R64 ;  /* 0x00000096b040723c */ /* 0x000fee0000041840 */
[----:B------:R-:W5:Y:S01]  /*61c0*/  LDSM.16.M88.4 R148, [R228+0x2000] ;  /* 0x00200000e494783b */ /* 0x000f620000000200 */
[C---:B--2---:R-:W-:Y:S07]  /*61d0*/  HMMA.16816.F32.BF16 R4, R180.reuse, R152, R4 ;  /* 0x00000098b404723c */ /* 0x044fee0000041804 */
[----:B------:R-:W-:Y:S01]  /*61e0*/  LDSM.16.M88.4 R216, [R228+0x4000] ;  /* 0x00400000e4d8783b */ /* 0x000fe20000000200 */
[C---:B------:R-:W-:Y:S07]  /*61f0*/  HMMA.16816.F32.BF16 R8, R180.reuse, R154, R8 ;  /* 0x0000009ab408723c */ /* 0x040fee0000041808 */
[----:B------:R-:W2:Y:S01]  /*6200*/  LDSM.16.M88.4 R152, [R228+0x2800] ;  /* 0x00280000e498783b */ /* 0x000ea20000000200 */
[C---:B---3--:R-:W-:Y:S08]  /*6210*/  HMMA.16816.F32.BF16 R12, R180.reuse, R156, R12 ;  /* 0x0000009cb40c723c */ /* 0x048ff0000004180c */
[C---:B------:R-:W-:Y:S01]  /*6220*/  HMMA.16816.F32.BF16 R16, R180.reuse, R158, R16 ;  /* 0x0000009eb410723c */ /* 0x040fe20000041810 */
[----:B------:R-:W3:Y:S07]  /*6230*/  LDSM.16.M88.4 R156, [R228+0x3000] ;  /* 0x00300000e49c783b */ /* 0x000eee0000000200 */
[C---:B----4-:R-:W-:Y:S08]  /*6240*/  HMMA.16816.F32.BF16 R20, R180.reuse, R144, R20 ;  /* 0x00000090b414723c */ /* 0x050ff00000041814 */
[C---:B------:R-:W-:Y:S01]  /*6250*/  HMMA.16816.F32.BF16 R24, R180.reuse, R146, R24 ;  /* 0x00000092b418723c */ /* 0x040fe20000041818 */
[----:B------:R-:W4:Y:S07]  /*6260*/  LDSM.16.M88.4 R144, [R228+0x3800] ;  /* 0x00380000e490783b */ /* 0x000f2e0000000200 */
[C---:B-1----:R-:W-:Y:S08]  /*6270*/  HMMA.16816.F32.BF16 R28, R180.reuse, R140, R28 ;  /* 0x0000008cb41c723c */ /* 0x042ff0000004181c */
[C---:B------:R-:W-:Y:S01]  /*6280*/  HMMA.16816.F32.BF16 R32, R180.reuse, R142, R32 ;  /* 0x0000008eb420723c */ /* 0x040fe20000041820 */
[----:B------:R-:W1:Y:S07]  /*6290*/  LDSM.16.M88.4 R140, [R242+0xc900] ;  /* 0x00c90000f28c783b */ /* 0x000e6e0000000200 */
[C---:B-----5:R-:W-:Y:S08]  /*62a0*/  HMMA.16816.F32.BF16 R36, R180.reuse, R148, R36 ;  /* 0x00000094b424723c */ /* 0x060ff00000041824 */
[C---:B------:R-:W-:Y:S01]  /*62b0*/  HMMA.16816.F32.BF16 R40, R180.reuse, R150, R40 ;  /* 0x00000096b428723c */ /* 0x040fe20000041828 */
[----:B------:R-:W5:Y:S07]  /*62c0*/  LDSM.16.M88.4 R148, [R242+0xd100] ;  /* 0x00d10000f294783b */ /* 0x000f6e0000000200 */
[C---:B--2---:R-:W-:Y:S08]  /*62d0*/  HMMA.16816.F32.BF16 R44, R180.reuse, R152, R44 ;  /* 0x00000098b42c723c */ /* 0x044ff0000004182c */
[C---:B------:R-:W-:Y:S01]  /*62e0*/  HMMA.16816.F32.BF16 R48, R180.reuse, R154, R48 ;  /* 0x0000009ab430723c */ /* 0x040fe20000041830 */
[----:B------:R-:W-:Y:S07]  /*62f0*/  LDSM.16.M88.4 R152, [R242+0xe100] ;  /* 0x00e10000f298783b */ /* 0x000fee0000000200 */
[C---:B---3--:R-:W-:Y:S08]  /*6300*/  HMMA.16816.F32.BF16 R52, R180.reuse, R156, R52 ;  /* 0x0000009cb434723c */ /* 0x048ff00000041834 */
[C---:B------:R-:W-:Y:S01]  /*6310*/  HMMA.16816.F32.BF16 R56, R180.reuse, R158, R56 ;  /* 0x0000009eb438723c */ /* 0x040fe20000041838 */
[----:B------:R-:W-:Y:S07]  /*6320*/  LDSM.16.M88.4 R156, [R242+0xe900] ;  /* 0x00e90000f29c783b */ /* 0x000fee0000000200 */
[C---:B----4-:R-:W-:Y:S08]  /*6330*/  HMMA.16816.F32.BF16 R60, R180.reuse, R144, R60 ;  /* 0x00000090b43c723c */ /* 0x050ff0000004183c */
[----:B------:R-:W-:Y:S01]  /*6340*/  HMMA.16816.F32.BF16 R64, R180, R146, R64 ;  /* 0x00000092b440723c */ /* 0x000fe20000041840 */
[----:B------:R-:W2:Y:S07]  /*6350*/  LDSM.16.M88.4 R144, [R242+0xd900] ;  /* 0x00d90000f290783b */ /* 0x000eae0000000200 */
[C---:B------:R-:W-:Y:S08]  /*6360*/  HMMA.16816.F32.BF16 R4, R184.reuse, R160, R4 ;  /* 0x000000a0b804723c */ /* 0x040ff00000041804 */
[C---:B------:R-:W-:Y:S01]  /*6370*/  HMMA.16816.F32.BF16 R8, R184.reuse, R162, R8 ;  /* 0x000000a2b808723c */ /* 0x040fe20000041808 */
[----:B------:R-:W-:Y:S07]  /*6380*/  LDSM.16.M88.4 R160, [R242+0xf900] ;  /* 0x00f90000f2a0783b */ /* 0x000fee0000000200 */
[C---:B-1----:R-:W-:Y:S08]  /*6390*/  HMMA.16816.F32.BF16 R12, R184.reuse, R140, R12 ;  /* 0x0000008cb80c723c */ /* 0x042ff0000004180c */
[C---:B------:R-:W-:Y:S01]  /*63a0*/  HMMA.16816.F32.BF16 R16, R184.reuse, R142, R16 ;  /* 0x0000008eb810723c */ /* 0x040fe20000041810 */
[----:B------:R-:W1:Y:S07]  /*63b0*/  LDSM.16.M88.4 R140, [R242+0xf100] ;  /* 0x00f10000f28c783b */ /* 0x000e6e0000000200 */
[C---:B-----5:R-:W-:Y:S08]  /*63c0*/  HMMA.16816.F32.BF16 R20, R184.reuse, R148, R20 ;  /* 0x00000094b814723c */ /* 0x060ff00000041814 */
[C---:B------:R-:W-:Y:S01]  /*63d0*/  HMMA.16816.F32.BF16 R24, R184.reuse, R150, R24 ;  /* 0x00000096b818723c */ /* 0x040fe20000041818 */
[----:B------:R-:W3:Y:S07]  /*63e0*/  LDSM.16.M88.4 R148, [R227] ;  /* 0x00000000e394783b */ /* 0x000eee0000000200 */
[C---:B--2---:R-:W-:Y:S08]  /*63f0*/  HMMA.16816.F32.BF16 R28, R184.reuse, R144, R28 ;  /* 0x00000090b81c723c */ /* 0x044ff0000004181c */
[C---:B------:R-:W-:Y:S01]  /*6400*/  HMMA.16816.F32.BF16 R32, R184.reuse, R146, R32 ;  /* 0x00000092b820723c */ /* 0x040fe20000041820 */
[----:B------:R-:W2:Y:S07]  /*6410*/  LDSM.16.M88.4 R144, [R226] ;  /* 0x00000000e290783b */ /* 0x000eae0000000200 */
[C---:B------:R-:W-:Y:S08]  /*6420*/  HMMA.16816.F32.BF16 R36, R184.reuse, R152, R36 ;  /* 0x00000098b824723c */ /* 0x040ff00000041824 */
[C---:B------:R-:W-:Y:S01]  /*6430*/  HMMA.16816.F32.BF16 R40, R184.reuse, R154, R40 ;  /* 0x0000009ab828723c */ /* 0x040fe20000041828 */
[----:B------:R-:W4:Y:S07]  /*6440*/  LDSM.16.M88.4 R152, [R224] ;  /* 0x00000000e098783b */ /* 0x000f2e0000000200 */
[C---:B------:R-:W-:Y:S08]  /*6450*/  HMMA.16816.F32.BF16 R44, R184.reuse, R156, R44 ;  /* 0x0000009cb82c723c */ /* 0x040ff0000004182c */
[C---:B------:R-:W-:Y:S01]  /*6460*/  HMMA.16816.F32.BF16 R48, R184.reuse, R158, R48 ;  /* 0x0000009eb830723c */ /* 0x040fe20000041830 */
[----:B------:R-:W-:Y:S07]  /*6470*/  LDSM.16.M88.4 R156, [R220] ;  /* 0x00000000dc9c783b */ /* 0x000fee0000000200 */
[C---:B-1----:R-:W-:Y:S08]  /*6480*/  HMMA.16816.F32.BF16 R52, R184.reuse, R140, R52 ;  /* 0x0000008cb834723c */ /* 0x042ff00000041834 */
[C---:B------:R-:W-:Y:S01]  /*6490*/  HMMA.16816.F32.BF16 R56, R184.reuse, R142, R56 ;  /* 0x0000008eb838723c */ /* 0x040fe20000041838 */
[----:B------:R-:W1:Y:S07]  /*64a0*/  LDSM.16.M88.4 R140, [R223] ;  /* 0x00000000df8c783b */ /* 0x000e6e0000000200 */
[C---:B------:R-:W-:Y:S08]  /*64b0*/  HMMA.16816.F32.BF16 R60, R184.reuse, R160, R60 ;  /* 0x000000a0b83c723c */ /* 0x040ff0000004183c */
[----:B------:R-:W-:Y:S01]  /*64c0*/  HMMA.16816.F32.BF16 R64, R184, R162, R64 ;  /* 0x000000a2b840723c */ /* 0x000fe20000041840 */
[----:B------:R-:W-:Y:S07]  /*64d0*/  LDSM.16.M88.4 R160, [R239+0xc100] ;  /* 0x00c10000efa0783b */ /* 0x000fee0000000200 */
[C---:B---3--:R-:W-:Y:S08]  /*64e0*/  HMMA.16816.F32.BF16 R4, R188.reuse, R148, R4 ;  /* 0x00000094bc04723c */ /* 0x048ff00000041804 */
[C---:B------:R-:W-:Y:S01]  /*64f0*/  HMMA.16816.F32.BF16 R8, R188.reuse, R150, R8 ;  /* 0x00000096bc08723c */ /* 0x040fe20000041808 */
[----:B------:R-:W-:Y:S07]  /*6500*/  LDSM.16.M88.4 R148, [R221] ;  /* 0x00000000dd94783b */ /* 0x000fee0000000200 */
[C---:B--2---:R-:W-:Y:S08]  /*6510*/  HMMA.16816.F32.BF16 R12, R188.reuse, R144, R12 ;  /* 0x00000090bc0c723c */ /* 0x044ff0000004180c */
[C---:B------:R-:W-:Y:S01]  /*6520*/  HMMA.16816.F32.BF16 R16, R188.reuse, R146, R16 ;  /* 0x00000092bc10723c */ /* 0x040fe20000041810 */
[----:B------:R-:W2:Y:S07]  /*6530*/  LDSM.16.M88.4 R144, [R222] ;  /* 0x00000000de90783b */ /* 0x000eae0000000200 */
[C---:B------:R-:W-:Y:S08]  /*6540*/  HMMA.16816.F32.BF16 R20, R188.reuse, R164, R20 ;  /* 0x000000a4bc14723c */ /* 0x040ff00000041814 */
        /* <DEDUP_REMOVED lines=8> */
[C---:B--2---:R-:W-:Y:S08]  /*65d0*/  HMMA.16816.F32.BF16 R44, R188.reuse, R144, R44 ;  /* 0x00000090bc2c723c */ /* 0x044ff0000004182c */
[C---:B------:R-:W-:Y:S08]  /*65e0*/  HMMA.16816.F32.BF16 R48, R188.reuse, R146, R48 ;  /* 0x00000092bc30723c */ /* 0x040ff00000041830 */
[C---:B------:R-:W-:Y:S08]  /*65f0*/  HMMA.16816.F32.BF16 R52, R188.reuse, R148, R52 ;  /* 0x00000094bc34723c */ /* 0x040ff00000041834 */
[C---:B------:R-:W-:Y:S08]  /*6600*/  HMMA.16816.F32.BF16 R56, R188.reuse, R150, R56 ;  /* 0x00000096bc38723c */ /* 0x040ff00000041838 */
[C---:B------:R-:W-:Y:S08]  /*6610*/  HMMA.16816.F32.BF16 R60, R188.reuse, R156, R60 ;  /* 0x0000009cbc3c723c */ /* 0x040ff0000004183c */
[----:B------:R-:W-:Y:S08]  /*6620*/  HMMA.16816.F32.BF16 R64, R188, R158, R64 ;  /* 0x0000009ebc40723c */ /* 0x000ff00000041840 */
[C---:B------:R-:W-:Y:S08]  /*6630*/  HMMA.16816.F32.BF16 R4, R192.reuse, R160, R4 ;  /* 0x000000a0c004723c */ /* 0x040ff00000041804 */
[C---:B------:R-:W-:Y:S08]  /*6640*/  HMMA.16816.F32.BF16 R8, R192.reuse, R162, R8 ;  /* 0x000000a2c008723c */ /* 0x040ff00000041808 */
[C---:B---3--:R-:W-:Y:S08]  /*6650*/  HMMA.16816.F32.BF16 R12, R192.reuse, R164, R12 ;  /* 0x000000a4c00c723c */ /* 0x048ff0000004180c */
[C---:B------:R-:W-:Y:S08]  /*6660*/  HMMA.16816.F32.BF16 R16, R192.reuse, R166, R16 ;  /* 0x000000a6c010723c */ /* 0x040ff00000041810 */
[C---:B------:R-:W-:Y:S08]  /*6670*/  HMMA.16816.F32.BF16 R20, R192.reuse, R168, R20 ;  /* 0x000000a8c014723c */ /* 0x040ff00000041814 */
[C---:B------:R-:W-:Y:S08]  /*6680*/  HMMA.16816.F32.BF16 R24, R192.reuse, R170, R24 ;  /* 0x000000aac018723c */ /* 0x040ff00000041818 */
[C---:B------:R-:W-:Y:S08]  /*6690*/  HMMA.16816.F32.BF16 R28, R192.reuse, R196, R28 ;  /* 0x000000c4c01c723c */ /* 0x040ff0000004181c */
[C---:B------:R-:W-:Y:S08]  /*66a0*/  HMMA.16816.F32.BF16 R32, R192.reuse, R198, R32 ;  /* 0x000000c6c020723c */ /* 0x040ff00000041820 */
[C---:B----4-:R-:W-:Y:S08]  /*66b0*/  HMMA.16816.F32.BF16 R36, R192.reuse, R152, R36 ;  /* 0x00000098c024723c */ /* 0x050ff00000041824 */
[C---:B------:R-:W-:Y:S08]  /*66c0*/  HMMA.16816.F32.BF16 R40, R192.reuse, R154, R40 ;  /* 0x0000009ac028723c */ /* 0x040ff00000041828 */
[C---:B------:R-:W-:Y:S08]  /*66d0*/  HMMA.16816.F32.BF16 R44, R192.reuse, R200, R44 ;  /* 0x000000c8c02c723c */ /* 0x040ff0000004182c */
[C---:B------:R-:W-:Y:S08]  /*66e0*/  HMMA.16816.F32.BF16 R48, R192.reuse, R202, R48 ;  /* 0x000000cac030723c */ /* 0x040ff00000041830 */
[C---:B------:R-:W-:Y:S08]  /*66f0*/  HMMA.16816.F32.BF16 R52, R192.reuse, R204, R52 ;  /* 0x000000ccc034723c */ /* 0x040ff00000041834 */
[C---:B------:R-:W-:Y:S08]  /*6700*/  HMMA.16816.F32.BF16 R56, R192.reuse, R206, R56 ;  /* 0x000000cec038723c */ /* 0x040ff00000041838 */
[C---:B------:R-:W-:Y:S08]  /*6710*/  HMMA.16816.F32.BF16 R60, R192.reuse, R208, R60 ;  /* 0x000000d0c03c723c */ /* 0x040ff0000004183c */
[----:B------:R-:W-:Y:S08]  /*6720*/  HMMA.16816.F32.BF16 R64, R192, R210, R64 ;  /* 0x000000d2c040723c */ /* 0x000ff00000041840 */
[C---:B------:R-:W-:Y:S08]  /*6730*/  HMMA.16816.F32.BF16 R4, R212.reuse, R216, R4 ;  /* 0x000000d8d404723c */ /* 0x040ff00000041804 */
[C---:B------:R-:W-:Y:S08]  /*6740*/  HMMA.16816.F32.BF16 R8, R212.reuse, R218, R8 ;  /* 0x000000dad408723c */ /* 0x040ff00000041808 */
[C---:B-1----:R-:W-:Y:S08]  /*6750*/  HMMA.16816.F32.BF16 R12, R212.reuse, R140, R12 ;  /* 0x0000008cd40c723c */ /* 0x042ff0000004180c */
[----:B------:R-:W-:Y:S01]  /*6760*/  FMUL.FTZ R198, R4, c[0x0][0x320] ;  /* 0x0000c80004c67a20 */ /* 0x000fe20000410000 */
[C---:B------:R-:W-:Y:S03]  /*6770*/  HMMA.16816.F32.BF16 R16, R212.reuse, R142, R16 ;  /* 0x0000008ed410723c */ /* 0x040fe60000041810 */
[----:B------:R-:W-:Y:S02]  /*6780*/  FMUL.FTZ R199, R5, c[0x0][0x320] ;  /* 0x0000c80005c77a20 */ /* 0x000fe40000410000 */
[----:B------:R-:W-:Y:S01]  /*6790*/  MUFU.TANH R198, R198 ;  /* 0x000000c600c67308 */ /* 0x000fe20000002400 */
[----:B------:R-:W-:Y:S02]  /*67a0*/  FMUL.FTZ R196, R6, c[0x0][0x320] ;  /* 0x0000c80006c47a20 */ /* 0x000fe40000410000 */
[----:B------:R-:W-:Y:S02]  /*67b0*/  FMUL.FTZ R197, R7, c[0x0][0x320] ;  /* 0x0000c80007c57a20 */ /* 0x000fe40000410000 */
[----:B------:R-:W1:Y:S02]  /*67c0*/  LDSM.16.M88.4 R4, [R228+0x5000] ;  /* 0x00500000e404783b */ /* 0x000e640000000200 */
[----:B------:R-:W-:Y:S02]  /*67d0*/  FMUL.FTZ R9, R9, c[0x0][0x320] ;  /* 0x0000c80009097a20 */ /* 0x000fe40000410000 */
[----:B------:R-:W-:Y:S01]  /*67e0*/  FMUL.FTZ R10, R10, c[0x0][0x320] ;  /* 0x0000c8000a0a7a20 */ /* 0x000fe20000410000 */
[----:B------:R-:W-:Y:S01]  /*67f0*/  MUFU.TANH R199, R199 ;  /* 0x000000c700c77308 */ /* 0x000fe20000002400 */
[----:B------:R-:W-:Y:S02]  /*6800*/  FMUL.FTZ R11, R11, c[0x0][0x320] ;  /* 0x0000c8000b0b7a20 */ /* 0x000fe40000410000 */
[----:B------:R-:W-:Y:S02]  /*6810*/  FMUL.FTZ R200, R8, c[0x0][0x320] ;  /* 0x0000c80008c87a20 */ /* 0x000fe40000410000 */
[----:B------:R-:W-:Y:S02]  /*6820*/  FMUL.FTZ R13, R13, c[0x0][0x320] ;  /* 0x0000c8000d0d7a20 */ /* 0x000fe40000410000 */
        /* <DEDUP_REMOVED lines=8> */
[----:B------:R-:W-:Y:S10]  /*68b0*/  MUFU.TANH R134, R17 ;  /* 0x0000001100867308 */ /* 0x000ff40000002400 */
[----:B------:R-:W2:Y:S01]  /*68c0*/  MUFU.TANH R157, R10 ;  /* 0x0000000a009d7308 */ /* 0x000ea20000002400 */
[C---:B-1----:R-:W-:Y:S09]  /*68d0*/  HMMA.16816.F32.BF16 R20, R212.reuse, R4, R20 ;  /* 0x00000004d414723c */ /* 0x042ff20000041814 */
[----:B------:R1:W-:Y:S01]  /*68e0*/  MUFU.TANH R201, R11 ;  /* 0x0000000b00c97308 */ /* 0x0003e20000002400 */
[C---:B------:R-:W-:Y:S01]  /*68f0*/  HMMA.16816.F32.BF16 R24, R212.reuse, R6, R24 ;  /* 0x00000006d418723c */ /* 0x040fe20000041818 */
[----:B------:R-:W-:Y:S08]  /*6900*/  LDSM.16.M88.4 R4, [R228+0x6000] ;  /* 0x00600000e404783b */ /* 0x000ff00000000200 */
[----:B------:R3:W4:Y:S03]  /*6910*/  MUFU.TANH R202, R2 ;  /* 0x0000000200ca7308 */ /* 0x0007260000002400 */
[----:B--2---:R-:W-:Y:S02]  /*6920*/  MOV R12, R157 ;  /* 0x0000009d000c7202 */ /* 0x004fe40000000f00 */
[----:B------:R-:W-:Y:S05]  /*6930*/  FMUL.FTZ R21, R21, c[0x0][0x320] ;  /* 0x0000c80015157a20 */ /* 0x000fea0000410000 */
[----:B------:R2:W5:Y:S01]  /*6940*/  MUFU.TANH R149, R3 ;  /* 0x0000000300957308 */ /* 0x0005620000002400 */
[----:B------:R-:W-:Y:S02]  /*6950*/  FMUL.FTZ R22, R22, c[0x0][0x320] ;  /* 0x0000c80016167a20 */ /* 0x000fe40000410000 */
[----:B------:R-:W-:Y:S01]  /*6960*/  FMUL.FTZ R23, R23, c[0x0][0x320] ;  /* 0x0000c80017177a20 */ /* 0x000fe20000410000 */
[----:B-1----:R-:W1:Y:S01]  /*6970*/  LDSM.16.M88.4 R8, [R228+0x5800] ;  /* 0x00580000e408783b */ /* 0x002e620000000200 */
[----:B------:R-:W-:Y:S02]  /*6980*/  FMUL.FTZ R25, R25, c[0x0][0x320] ;  /* 0x0000c80019197a20 */ /* 0x000fe40000410000 */
[----:B------:R-:W-:Y:S03]  /*6990*/  FMUL.FTZ R27, R27, c[0x0][0x320] ;  /* 0x0000c8001b1b7a20 */ /* 0x000fe60000410000 */
[----:B------:R-:W-:Y:S01]  /*69a0*/  MUFU.TANH R196, R196 ;  /* 0x000000c400c47308 */ /* 0x000fe20000002400 */
[----:B------:R-:W-:Y:S02]  /*69b0*/  FMUL.FTZ R26, R26, c[0x0][0x320] ;  /* 0x0000c8001a1a7a20 */ /* 0x000fe40000410000 */
[----:B---3--:R-:W-:Y:S07]  /*69c0*/  FMUL.FTZ R2, R20, c[0x0][0x320] ;  /* 0x0000c80014027a20 */ /* 0x008fee0000410000 */
[----:B------:R3:W-:Y:S01]  /*69d0*/  MUFU.TANH R142, R2 ;  /* 0x00000002008e7308 */ /* 0x0007e20000002400 */
[----:B--2---:R-:W-:Y:S09]  /*69e0*/  FMUL.FTZ R3, R24, c[0x0][0x320] ;  /* 0x0000c80018037a20 */ /* 0x004ff20000410000 */
[----:B------:R2:W-:Y:S10]  /*69f0*/  MUFU.TANH R153, R3 ;  /* 0x0000000300997308 */ /* 0x0005f40000002400 */
[----:B------:R-:W2:Y:S01]  /*6a00*/  MUFU.TANH R170, R25 ;  /* 0x0000001900aa7308 */ /* 0x000ea20000002400 */
[C---:B-1----:R-:W-:Y:S09]  /*6a10*/  HMMA.16816.F32.BF16 R28, R212.reuse, R8, R28 ;  /* 0x00000008d41c723c */ /* 0x042ff2000004181c */
[----:B------:R-:W-:Y:S01]  /*6a20*/  MUFU.TANH R200, R200 ;  /* 0x000000c800c87308 */ /* 0x000fe20000002400 */
[C---:B------:R-:W-:Y:S01]  /*6a30*/  HMMA.16816.F32.BF16 R32, R212.reuse, R10, R32 ;  /* 0x0000000ad420723c */ /* 0x040fe20000041820 */
[----:B------:R-:W1:Y:S08]  /*6a40*/  LDSM.16.M88.4 R8, [R228+0x6800] ;  /* 0x00680000e408783b */ /* 0x000e700000000200 */
[----:B------:R-:W-:Y:S01]  /*6a50*/  MUFU.TANH R197, R197 ;  /* 0x000000c500c57308 */ /* 0x000fe20000002400 */
[C---:B------:R-:W-:Y:S04]  /*6a60*/  HMMA.16816.F32.BF16 R36, R212.reuse, R4, R36 ;  /* 0x00000004d424723c */ /* 0x040fe80000041824 */
[----:B---3--:R-:W-:Y:S04]  /*6a70*/  FMUL.FTZ R2, R28, c[0x0][0x320] ;  /* 0x0000c8001c027a20 */ /* 0x008fe80000410000 */
[C---:B------:R-:W-:Y:S01]  /*6a80*/  HMMA.16816.F32.BF16 R40, R212.reuse, R6, R40 ;  /* 0x00000006d428723c */ /* 0x040fe20000041828 */
[----:B------:R3:W-:Y:S01]  /*6a90*/  MUFU.TANH R216, R18 ;  /* 0x0000001200d87308 */ /* 0x0007e20000002400 */
[----:B------:R-:W5:Y:S02]  /*6aa0*/  LDSM.16.M88.4 R4, [R228+0x7000] ;  /* 0x00700000e404783b */ /* 0x000f640000000200 */
[----:B------:R-:W-:Y:S02]  /*6ab0*/  FMUL.FTZ R29, R29, c[0x0][0x320] ;  /* 0x0000c8001d1d7a20 */ /* 0x000fe40000410000 */
[----:B------:R-:W-:Y:S02]  /*6ac0*/  FMUL.FTZ R30, R30, c[0x0][0x320] ;  /* 0x0000c8001e1e7a20 */ /* 0x000fe40000410000 */
[----:B------:R-:W-:Y:S03]  /*6ad0*/  FMUL.FTZ R31, R31, c[0x0][0x320] ;  /* 0x0000c8001f1f7a20 */ /* 0x000fe60000410000 */
[----:B------:R5:W-:Y:S01]  /*6ae0*/  MUFU.TANH R158, R2 ;  /* 0x00000002009e7308 */ /* 0x000be20000002400 */
[----:B--2---:R-:W-:Y:S01]  /*6af0*/  FMUL.FTZ R3, R32, c[0x0][0x320] ;  /* 0x0000c80020037a20 */ /* 0x004fe20000410000 */
[----:B----4-:R-:W-:Y:S01]  /*6b00*/  MOV R32, R202 ;  /* 0x000000ca00207202 */ /* 0x010fe20000000f00 */
[----:B------:R-:W-:Y:S02]  /*6b10*/  FMUL.FTZ R34, R34, c[0x0][0x320] ;  /* 0x0000c80022227a20 */ /* 0x000fe40000410000 */
[----:B------:R-:W-:Y:S02]  /*6b20*/  FMUL.FTZ R37, R37, c[0x0][0x320] ;  /* 0x0000c80025257a20 */ /* 0x000fe40000410000 */
[----:B------:R-:W-:Y:S02]  /*6b30*/  FMUL.FTZ R38, R38, c[0x0][0x320] ;  /* 0x0000c80026267a20 */ /* 0x000fe40000410000 */
[----:B------:R-:W-:Y:S01]  /*6b40*/  FMUL.FTZ R39, R39, c[0x0][0x320] ;  /* 0x0000c80027277a20 */ /* 0x000fe20000410000 */
[----:B------:R2:W-:Y:S01]  /*6b50*/  MUFU.TANH R162, R3 ;  /* 0x0000000300a27308 */ /* 0x0005e20000002400 */
[----:B------:R-:W-:Y:S01]  /*6b60*/  FMUL.FTZ R35, R35, c[0x0][0x320] ;  /* 0x0000c80023237a20 */ /* 0x000fe20000410000 */
[C---:B-1----:R-:W-:Y:S03]  /*6b70*/  HMMA.16816.F32.BF16 R44, R212.reuse, R8, R44 ;  /* 0x00000008d42c723c */ /* 0x042fe6000004182c */
[----:B---3--:R-:W-:Y:S01]  /*6b80*/  MOV R18, R201 ;  /* 0x000000c900127202 */ /* 0x008fe20000000f00 */
[----:B------:R-:W-:Y:S02]  /*6b90*/  FMUL.FTZ R42, R42, c[0x0][0x320] ;  /* 0x0000c8002a2a7a20 */ /* 0x000fe40000410000 */
[----:B------:R-:W-:Y:S02]  /*6ba0*/  FMUL.FTZ R43, R43, c[0x0][0x320] ;  /* 0x0000c8002b2b7a20 */ /* 0x000fe40000410000 */
[----:B------:R-:W1:Y:S01]  /*6bb0*/  MUFU.TANH R145, R37 ;  /* 0x0000002500917308 */ /* 0x000e620000002400 */
[C---:B------:R-:W-:Y:S01]  /*6bc0*/  HMMA.16816.F32.BF16 R48, R212.reuse, R10, R48 ;  /* 0x0000000ad430723c */ /* 0x040fe20000041830 */
[----:B------:R-:W3:Y:S01]  /*6bd0*/  LDSM.16.M88.4 R8, [R228+0x7800] ;  /* 0x00780000e408783b */ /* 0x000ee20000000200 */
[----:B------:R-:W-:Y:S04]  /*6be0*/  DEPBAR.LE SB0, 0x0 ;  /* 0x000080000000791a */ /* 0x000fe80000000000 */
[----:B-----5:R-:W-:Y:S02]  /*6bf0*/  FMUL.FTZ R2, R36, c[0x0][0x320] ;  /* 0x0000c80024027a20 */ /* 0x020fe40000410000 */
[----:B------:R-:W-:Y:S01]  /*6c00*/  FMUL.FTZ R41, R41, c[0x0][0x320] ;  /* 0x0000c80029297a20 */ /* 0x000fe20000410000 */
[----:B------:R-:W4:Y:S01]  /*6c10*/  MUFU.TANH R147, R13 ;  /* 0x0000000d00937308 */ /* 0x000f220000002400 */
[----:B------:R-:W-:Y:S01]  /*6c20*/  BAR.SYNC.DEFER_BLOCKING 0x0 ;  /* 0x0000000000007b1d */ /* 0x000fe20000010000 */
[C---:B------:R-:W-:Y:S05]  /*6c30*/  HMMA.16816.F32.BF16 R52, R212.reuse, R4, R52 ;  /* 0x00000004d434723c */ /* 0x040fea0000041834 */
[----:B------:R-:W-:Y:S02]  /*6c40*/  FMUL.FTZ R45, R45, c[0x0][0x320] ;  /* 0x0000c8002d2d7a20 */ /* 0x000fe40000410000 */
[----:B------:R-:W-:Y:S01]  /*6c50*/  FMUL.FTZ R46, R46, c[0x0][0x320] ;  /* 0x0000c8002e2e7a20 */ /* 0x000fe20000410000 */
[----:B------:R5:W-:Y:S01]  /*6c60*/  MUFU.TANH R132, R2 ;  /* 0x0000000200847308 */ /* 0x000be20000002400 */
[----:B--2---:R-:W-:Y:S01]  /*6c70*/  FMUL.FTZ R3, R40, c[0x0][0x320] ;  /* 0x0000c80028037a20 */ /* 0x004fe20000410000 */
[C---:B------:R-:W-:Y:S03]  /*6c80*/  HMMA.16816.F32.BF16 R56, R212.reuse, R6, R56 ;  /* 0x00000006d438723c */ /* 0x040fe60000041838 */
[----:B------:R-:W-:Y:S01]  /*6c90*/  FMUL.FTZ R47, R47, c[0x0][0x320] ;  /* 0x0000c8002f2f7a20 */ /* 0x000fe20000410000 */
[----:B------:R-:W-:Y:S01]  /*6ca0*/  MOV R40, R149 ;  /* 0x0000009500287202 */ /* 0x000fe20000000f00 */
[----:B------:R-:W-:Y:S02]  /*6cb0*/  FMUL.FTZ R49, R49, c[0x0][0x320] ;  /* 0x0000c80031317a20 */ /* 0x000fe40000410000 */
[----:B------:R-:W-:Y:S01]  /*6cc0*/  FMUL.FTZ R33, R33, c[0x0][0x320] ;  /* 0x0000c80021217a20 */ /* 0x000fe20000410000 */
[----:B------:R2:W-:Y:S01]  /*6cd0*/  MUFU.TANH R203, R3 ;  /* 0x0000000300cb7308 */ /* 0x0005e20000002400 */
[----:B------:R-:W-:Y:S03]  /*6ce0*/  FMUL.FTZ R51, R51, c[0x0][0x320] ;  /* 0x0000c80033337a20 */ /* 0x000fe60000410000 */
[----:B------:R-:W-:Y:S02]  /*6cf0*/  FMUL.FTZ R50, R50, c[0x0][0x320] ;  /* 0x0000c80032327a20 */ /* 0x000fe40000410000 */
[----:B------:R-:W-:Y:S02]  /*6d00*/  FMUL.FTZ R53, R53, c[0x0][0x320] ;  /* 0x0000c80035357a20 */ /* 0x000fe40000410000 */
[----:B------:R-:W-:Y:S02]  /*6d10*/  FMUL.FTZ R54, R54, c[0x0][0x320] ;  /* 0x0000c80036367a20 */ /* 0x000fe40000410000 */
[----:B------:R4:W-:Y:S01]  /*6d20*/  MUFU.TANH R205, R41 ;  /* 0x0000002900cd7308 */ /* 0x0009e20000002400 */
[----:B------:R-:W-:Y:S01]  /*6d30*/  FMUL.FTZ R55, R55, c[0x0][0x320] ;  /* 0x0000c80037377a20 */ /* 0x000fe20000410000 */
[C---:B---3--:R-:W-:Y:S03]  /*6d40*/  HMMA.16816.F32.BF16 R60, R212.reuse, R8, R60 ;  /* 0x00000008d43c723c */ /* 0x048fe6000004183c */
[----:B-----5:R-:W-:Y:S02]  /*6d50*/  FMUL.FTZ R2, R44, c[0x0][0x320] ;  /* 0x0000c8002c027a20 */ /* 0x020fe40000410000 */
[----:B------:R-:W-:Y:S02]  /*6d60*/  FMUL.FTZ R58, R58, c[0x0][0x320] ;  /* 0x0000c8003a3a7a20 */ /* 0x000fe40000410000 */
[----:B------:R-:W-:Y:S01]  /*6d70*/  FMUL.FTZ R59, R59, c[0x0][0x320] ;  /* 0x0000c8003b3b7a20 */ /* 0x000fe20000410000 */
[----:B------:R3:W-:Y:S01]  /*6d80*/  MUFU.TANH R156, R2 ;  /* 0x00000002009c7308 */ /* 0x0007e20000002400 */
[----:B------:R-:W-:Y:S03]  /*6d90*/  HMMA.16816.F32.BF16 R64, R212, R10, R64 ;  /* 0x0000000ad440723c */ /* 0x000fe60000041840 */
[----:B--2---:R-:W-:Y:S01]  /*6da0*/  FMUL.FTZ R3, R48, c[0x0][0x320] ;  /* 0x0000c80030037a20 */ /* 0x004fe20000410000 */
[----:B------:R-:W-:Y:S01]  /*6db0*/  MOV R48, R170 ;  /* 0x000000aa00307202 */ /* 0x000fe20000000f00 */
[----:B------:R-:W-:Y:S01]  /*6dc0*/  FMUL.FTZ R4, R56, c[0x0][0x320] ;  /* 0x0000c80038047a20 */ /* 0x000fe20000410000 */
[----:B-1----:R-:W-:Y:S01]  /*6dd0*/  MOV R56, R145 ;  /* 0x0000009100387202 */ /* 0x002fe20000000f00 */
[----:B------:R-:W-:Y:S02]  /*6de0*/  FMUL.FTZ R57, R57, c[0x0][0x320] ;  /* 0x0000c80039397a20 */ /* 0x000fe40000410000 */
[----:B------:R-:W-:Y:S03]  /*6df0*/  MUFU.TANH R170, R3 ;  /* 0x0000000300aa7308 */ /* 0x000fe60000002400 */
[----:B----4-:R-:W-:Y:S03]  /*6e00*/  MOV R41, R147 ;  /* 0x0000009300297202 */ /* 0x010fe60000000f00 */
[----:B------:R-:W-:Y:S02]  /*6e10*/  FMUL.FTZ R60, R60, c[0x0][0x320] ;  /* 0x0000c8003c3c7a20 */ /* 0x000fe40000410000 */
[----:B------:R-:W-:Y:S02]  /*6e20*/  FMUL.FTZ R61, R61, c[0x0][0x320] ;  /* 0x0000c8003d3d7a20 */ /* 0x000fe40000410000 */
[----:B------:R-:W1:Y:S01]  /*6e30*/  MUFU.TANH R133, R14 ;  /* 0x0000000e00857308 */ /* 0x000e620000002400 */
[----:B------:R-:W-:Y:S02]  /*6e40*/  FMUL.FTZ R62, R62, c[0x0][0x320] ;  /* 0x0000c8003e3e7a20 */ /* 0x000fe40000410000 */
[----:B------:R-:W-:Y:S02]  /*6e50*/  FMUL.FTZ R63, R63, c[0x0][0x320] ;  /* 0x0000c8003f3f7a20 */ /* 0x000fe40000410000 */
[----:B---3--:R-:W-:Y:S02]  /*6e60*/  FMUL.FTZ R2, R52, c[0x0][0x320] ;  /* 0x0000c80034027a20 */ /* 0x008fe40000410000 */
[----:B------:R-:W-:Y:S02]  /*6e70*/  FMUL.FTZ R64, R64, c[0x0][0x320] ;  /* 0x0000c80040407a20 */ /* 0x000fe40000410000 */
[----:B------:R-:W-:Y:S01]  /*6e80*/  FMUL.FTZ R65, R65, c[0x0][0x320] ;  /* 0x0000c80041417a20 */ /* 0x000fe20000410000 */
[----:B------:R2:W-:Y:S01]  /*6e90*/  MUFU.TANH R149, R2 ;  /* 0x0000000200957308 */ /* 0x0005e20000002400 */
[----:B------:R-:W-:Y:S09]  /*6ea0*/  FMUL.FTZ R66, R66, c[0x0][0x320] ;  /* 0x0000c80042427a20 */ /* 0x000ff20000410000 */
[----:B------:R-:W-:Y:S10]  /*6eb0*/  MUFU.TANH R207, R64 ;  /* 0x0000004000cf7308 */ /* 0x000ff40000002400 */
[----:B------:R1:W-:Y:S01]  /*6ec0*/  MUFU.TANH R218, R58 ;  /* 0x0000003a00da7308 */ /* 0x0003e20000002400 */
[----:B--2---:R-:W-:Y:S04]  /*6ed0*/  FMNMX.FTZ R2, R198, R135, !PT ;  /* 0x00000087c6027209 */ /* 0x004fe80007810000 */
[----:B------:R-:W-:Y:S05]  /*6ee0*/  FMNMX.FTZ R3, R199, R2, !PT ;  /* 0x00000002c7037209 */ /* 0x000fea0007810000 */
[----:B------:R2:W-:Y:S01]  /*6ef0*/  MUFU.TANH R211, R59 ;  /* 0x0000003b00d37308 */ /* 0x0005e20000002400 */
[----:B------:R-:W-:Y:S02]  /*6f00*/  FMNMX.FTZ R2, R196, R0, !PT ;  /* 0x00000000c4027209 */ /* 0x000fe40007810000 */
[----:B------:R-:W-:Y:S02]  /*6f10*/  FMNMX.FTZ R3, R200, R3, !PT ;  /* 0x00000003c8037209 */ /* 0x000fe40007810000 */
[----:B------:R-:W-:Y:S02]  /*6f20*/  FMNMX.FTZ R5, R197, R2, !PT ;  /* 0x00000002c5057209 */ /* 0x000fe40007810000 */
[----:B------:R-:W-:Y:S02]  /*6f30*/  FMNMX.FTZ R3, R204, R3, !PT ;  /* 0x00000003cc037209 */ /* 0x000fe40007810000 */
[----:B------:R-:W-:Y:S01]  /*6f40*/  FMNMX.FTZ R5, R12, R5, !PT ;  /* 0x000000050c057209 */ /* 0x000fe20007810000 */
[----:B------:R-:W3:Y:S01]  /*6f50*/  MUFU.TANH R146, R15 ;  /* 0x0000000f00927308 */ /* 0x000ee20000002400 */
[----:B------:R-:W-:Y:S02]  /*6f60*/  FMNMX.FTZ R3, R32, R3, !PT ;  /* 0x0000000320037209 */ /* 0x000fe40007810000 */
[----:B------:R-:W-:Y:S02]  /*6f70*/  FMNMX.FTZ R5, R18, R5, !PT ;  /* 0x0000000512057209 */ /* 0x000fe40007810000 */
[----:B-1----:R-:W-:Y:S02]  /*6f80*/  MOV R58, R133 ;  /* 0x00000085003a7202 */ /* 0x002fe40000000f00 */
[----:B------:R-:W-:Y:S02]  /*6f90*/  FMNMX.FTZ R3, R41, R3, !PT ;  /* 0x0000000329037209 */ /* 0x000fe40007810000 */
[----:B------:R-:W-:Y:S01]  /*6fa0*/  FMNMX.FTZ R5, R58, R5, !PT ;  /* 0x000000053a057209 */ /* 0x000fe20007810000 */
[----:B------:R1:W-:Y:S01]  /*6fb0*/  MUFU.TANH R145, R4 ;  /* 0x0000000400917308 */ /* 0x0003e20000002400 */
[----:B------:R-:W-:Y:S02]  /*6fc0*/  FMNMX.FTZ R3, R40, R3, !PT ;  /* 0x0000000328037209 */ /* 0x000fe40007810000 */
[----:B--2---:R-:W-:Y:S04]  /*6fd0*/  MOV R59, R134 ;  /* 0x00000086003b7202 */ /* 0x004fe80000000f00 */
[----:B------:R-:W-:Y:S03]  /*6fe0*/  FMNMX.FTZ R3, R59, R3, !PT ;  /* 0x000000033b037209 */ /* 0x000fe60007810000 */
[----:B------:R-:W2:Y:S01]  /*6ff0*/  MUFU.TANH R141, R19 ;  /* 0x00000013008d7308 */ /* 0x000ea20000002400 */
[----:B------:R-:W-:Y:S02]  /*7000*/  FMNMX.FTZ R2, R142, R3, !PT ;  /* 0x000000038e027209 */ /* 0x000fe40007810000 */
[----:B---3--:R-:W-:Y:S07]  /*7010*/  FMNMX.FTZ R5, R146, R5, !PT ;  /* 0x0000000592057209 */ /* 0x008fee0007810000 */
[----:B------:R-:W3:Y:S01]  /*7020*/  MUFU.TANH R151, R21 ;  /* 0x0000001500977308 */ /* 0x000ee20000002400 */
[----:B-1----:R-:W-:Y:S09]  /*7030*/  FMNMX.FTZ R4, R216, R5, !PT ;  /* 0x00000005d8047209 */ /* 0x002ff20007810000 */
[----:B------:R-:W1:Y:S01]  /*7040*/  MUFU.TANH R150, R22 ;  /* 0x0000001600967308 */ /* 0x000e620000002400 */
[----:B--2---:R-:W-:Y:S09]  /*7050*/  FMNMX.FTZ R3, R141, R4, !PT ;  /* 0x000000048d037209 */ /* 0x004ff20007810000 */
[----:B------:R-:W2:Y:S01]  /*7060*/  MUFU.TANH R155, R23 ;  /* 0x00000017009b7308 */ /* 0x000ea20000002400 */
[----:B---3--:R-:W-:Y:S04]  /*7070*/  FMNMX.FTZ R2, R151, R2, !PT ;  /* 0x0000000297027209 */ /* 0x008fe80007810000 */
[----:B------:R-:W-:Y:S05]  /*7080*/  FMNMX.FTZ R2, R153, R2, !PT ;  /* 0x0000000299027209 */ /* 0x000fea0007810000 */
[----:B------:R-:W3:Y:S01]  /*7090*/  MUFU.TANH R163, R42 ;  /* 0x0000002a00a37308 */ /* 0x000ee20000002400 */
[----:B------:R-:W-:Y:S02]  /*70a0*/  FMNMX.FTZ R5, R48, R2, !PT ;  /* 0x0000000230057209 */ /* 0x000fe40007810000 */
[----:B-1----:R-:W-:Y:S07]  /*70b0*/  FMNMX.FTZ R4, R150, R3, !PT ;  /* 0x0000000396047209 */ /* 0x002fee0007810000 */
[----:B------:R3:W-:Y:S01]  /*70c0*/  MUFU.TANH R140, R49 ;  /* 0x00000031008c7308 */ /* 0x0007e20000002400 */
[----:B--2---:R-:W-:Y:S02]  /*70d0*/  FMNMX.FTZ R3, R155, R4, !PT ;  /* 0x000000049b037209 */ /* 0x004fe40007810000 */
[----:B------:R-:W-:Y:S07]  /*70e0*/  FMNMX.FTZ R4, R158, R5, !PT ;  /* 0x000000059e047209 */ /* 0x000fee0007810000 */
[----:B------:R-:W1:Y:S10]  /*70f0*/  MUFU.TANH R154, R26 ;  /* 0x0000001a009a7308 */ /* 0x000e740000002400 */
[----:B------:R-:W2:Y:S01]  /*7100*/  MUFU.TANH R159, R27 ;  /* 0x0000001b009f7308 */ /* 0x000ea20000002400 */
[----:B---3--:R-:W-:Y:S09]  /*7110*/  MOV R49, R163 ;  /* 0x000000a300317202 */ /* 0x008ff20000000f00 */
        /* <DEDUP_REMOVED lines=8> */
[----:B-1----:R-:W-:Y:S09]  /*71a0*/  FMNMX.FTZ R4, R166, R5, !PT ;  /* 0x00000005a6047209 */ /* 0x002ff20007810000 */
[----:B------:R1:W-:Y:S01]  /*71b0*/  MUFU.TANH R143, R57 ;  /* 0x00000039008f7308 */ /* 0x0003e20000002400 */
[----:B--2---:R-:W-:Y:S09]  /*71c0*/  FMNMX.FTZ R5, R171, R4, !PT ;  /* 0x00000004ab057209 */ /* 0x004ff20007810000 */
[----:B------:R-:W2:Y:S01]  /*71d0*/  MUFU.TANH R144, R34 ;  /* 0x0000002200907308 */ /* 0x000ea20000002400 */
[----:B---3--:R-:W-:Y:S01]  /*71e0*/  FMNMX.FTZ R3, R167, R2, !PT ;  /* 0x00000002a7037209 */ /* 0x008fe20007810000 */
[----:B------:R-:W-:Y:S08]  /*71f0*/  FMUL.FTZ R2, R67, c[0x0][0x320] ;  /* 0x0000c80043027a20 */ /* 0x000ff00000410000 */
[----:B------:R-:W3:Y:S01]  /*7200*/  MUFU.TANH R152, R35 ;  /* 0x0000002300987308 */ /* 0x000ee20000002400 */
[----:B-1----:R-:W-:Y:S04]  /*7210*/  MOV R57, R132 ;  /* 0x0000008400397202 */ /* 0x002fe80000000f00 */
[----:B------:R-:W-:Y:S05]  /*7220*/  FMNMX.FTZ R3, R57, R3, !PT ;  /* 0x0000000339037209 */ /* 0x000fea0007810000 */
[----:B------:R1:W-:Y:S01]  /*7230*/  MUFU.TANH R157, R51 ;  /* 0x00000033009d7308 */ /* 0x0003e20000002400 */
[----:B------:R-:W-:Y:S02]  /*7240*/  FMNMX.FTZ R3, R56, R3, !PT ;  /* 0x0000000338037209 */ /* 0x000fe40007810000 */
[----:B--2---:R-:W-:Y:S07]  /*7250*/  FMNMX.FTZ R5, R144, R5, !PT ;  /* 0x0000000590057209 */ /* 0x004fee0007810000 */
[----:B------:R-:W2:Y:S01]  /*7260*/  MUFU.TANH R168, R38 ;  /* 0x0000002600a87308 */ /* 0x000ea20000002400 */
[----:B---3--:R-:W-:Y:S09]  /*7270*/  FMNMX.FTZ R5, R152, R5, !PT ;  /* 0x0000000598057209 */ /* 0x008ff20007810000 */
[----:B------:R3:W-:Y:S01]  /*7280*/  MUFU.TANH R163, R50 ;  /* 0x0000003200a37308 */ /* 0x0007e20000002400 */
[----:B-1----:R-:W-:Y:S04]  /*7290*/  MOV R51, R203 ;  /* 0x000000cb00337202 */ /* 0x002fe80000000f00 */
[----:B------:R-:W-:Y:S05]  /*72a0*/  FMNMX.FTZ R3, R51, R3, !PT ;  /* 0x0000000333037209 */ /* 0x000fea0007810000 */
[----:B------:R-:W1:Y:S01]  /*72b0*/  MUFU.TANH R164, R39 ;  /* 0x0000002700a47308 */ /* 0x000e620000002400 */
[----:B--2---:R-:W-:Y:S09]  /*72c0*/  FMNMX.FTZ R5, R168, R5, !PT ;  /* 0x00000005a8057209 */ /* 0x004ff20007810000 */
[----:B------:R-:W2:Y:S01]  /*72d0*/  MUFU.TANH R160, R43 ;  /* 0x0000002b00a07308 */ /* 0x000ea20000002400 */
[----:B---3--:R-:W-:Y:S04]  /*72e0*/  MOV R50, R205 ;  /* 0x000000cd00327202 */ /* 0x008fe80000000f00 */
[----:B------:R-:W-:Y:S05]  /*72f0*/  FMNMX.FTZ R3, R50, R3, !PT ;  /* 0x0000000332037209 */ /* 0x000fea0007810000 */
[----:B------:R-:W3:Y:S01]  /*7300*/  MUFU.TANH R148, R45 ;  /* 0x0000002d00947308 */ /* 0x000ee20000002400 */
[----:B------:R-:W-:Y:S02]  /*7310*/  FMNMX.FTZ R3, R156, R3, !PT ;  /* 0x000000039c037209 */ /* 0x000fe40007810000 */
[----:B-1----:R-:W-:Y:S04]  /*7320*/  FMNMX.FTZ R5, R164, R5, !PT ;  /* 0x00000005a4057209 */ /* 0x002fe80007810000 */
[----:B------:R-:W-:Y:S03]  /*7330*/  FMNMX.FTZ R5, R49, R5, !PT ;  /* 0x0000000531057209 */ /* 0x000fe60007810000 */
[----:B------:R-:W1:Y:S01]  /*7340*/  MUFU.TANH R169, R46 ;  /* 0x0000002e00a97308 */ /* 0x000e620000002400 */
[----:B--2---:R-:W-:Y:S09]  /*7350*/  FMNMX.FTZ R6, R160, R5, !PT ;  /* 0x00000005a0067209 */ /* 0x004ff20007810000 */
[----:B------:R-:W2:Y:S01]  /*7360*/  MUFU.TANH R161, R47 ;  /* 0x0000002f00a17308 */ /* 0x000ea20000002400 */
[----:B---3--:R-:W-:Y:S04]  /*7370*/  FMNMX.FTZ R3, R148, R3, !PT ;  /* 0x0000000394037209 */ /* 0x008fe80007810000 */
[----:B------:R-:W-:Y:S05]  /*7380*/  FMNMX.FTZ R3, R170, R3, !PT ;  /* 0x00000003aa037209 */ /* 0x000fea0007810000 */
[----:B------:R-:W3:Y:S01]  /*7390*/  MUFU.TANH R147, R53 ;  /* 0x0000003500937308 */ /* 0x000ee20000002400 */
[----:B------:R-:W-:Y:S02]  /*73a0*/  FMNMX.FTZ R4, R140, R3, !PT ;  /* 0x000000038c047209 */ /* 0x000fe40007810000 */
[----:B-1----:R-:W-:Y:S02]  /*73b0*/  FMNMX.FTZ R6, R169, R6, !PT ;  /* 0x00000006a9067209 */ /* 0x002fe40007810000 */
[----:B------:R-:W-:Y:S05]  /*73c0*/  FMNMX.FTZ R4, R149, R4, !PT ;  /* 0x0000000495047209 */ /* 0x000fea0007810000 */
[----:B------:R-:W1:Y:S01]  /*73d0*/  MUFU.TANH R219, R54 ;  /* 0x0000003600db7308 */ /* 0x000e620000002400 */
[----:B--2---:R-:W-:Y:S04]  /*73e0*/  FMNMX.FTZ R6, R161, R6, !PT ;  /* 0x00000006a1067209 */ /* 0x004fe80007810000 */
[----:B------:R-:W-:Y:S05]  /*73f0*/  FMNMX.FTZ R6, R163, R6, !PT ;  /* 0x00000006a3067209 */ /* 0x000fea0007810000 */
[----:B------:R-:W2:Y:S01]  /*7400*/  MUFU.TANH R217, R55 ;  /* 0x0000003700d97308 */ /* 0x000ea20000002400 */
[----:B------:R-:W-:Y:S02]  /*7410*/  FMNMX.FTZ R6, R157, R6, !PT ;  /* 0x000000069d067209 */ /* 0x000fe40007810000 */
[----:B---3--:R-:W-:Y:S04]  /*7420*/  FMNMX.FTZ R4, R147, R4, !PT ;  /* 0x0000000493047209 */ /* 0x008fe80007810000 */
[----:B------:R-:W-:Y:S03]  /*7430*/  FMNMX.FTZ R4, R145, R4, !PT ;  /* 0x0000000491047209 */ /* 0x000fe60007810000 */
[----:B------:R-:W3:Y:S01]  /*7440*/  MUFU.TANH R208, R60 ;  /* 0x0000003c00d07308 */ /* 0x000ee20000002400 */
[----:B------:R-:W-:Y:S02]  /*7450*/  FMNMX.FTZ R3, R143, R4, !PT ;  /* 0x000000048f037209 */ /* 0x000fe40007810000 */
[----:B-1----:R-:W-:Y:S07]  /*7460*/  FMNMX.FTZ R6, R219, R6, !PT ;  /* 0x00000006db067209 */ /* 0x002fee0007810000 */
[----:B------:R-:W1:Y:S01]  /*7470*/  MUFU.TANH R209, R61 ;  /* 0x0000003d00d17308 */ /* 0x000e620000002400 */
[----:B--2---:R-:W-:Y:S04]  /*7480*/  FMNMX.FTZ R5, R217, R6, !PT ;  /* 0x00000006d9057209 */ /* 0x004fe80007810000 */
[----:B------:R-:W-:Y:S05]  /*7490*/  FMNMX.FTZ R4, R218, R5, !PT ;  /* 0x00000005da047209 */ /* 0x000fea0007810000 */
[----:B------:R-:W2:Y:S01]  /*74a0*/  MUFU.TANH R205, R62 ;  /* 0x0000003e00cd7308 */ /* 0x000ea20000002400 */
[----:B------:R-:W-:Y:S02]  /*74b0*/  FMNMX.FTZ R4, R211, R4, !PT ;  /* 0x00000004d3047209 */ /* 0x000fe40007810000 */
[----:B---3--:R-:W-:Y:S07]  /*74c0*/  FMNMX.FTZ R8, R208, R3, !PT ;  /* 0x00000003d0087209 */ /* 0x008fee0007810000 */
[----:B------:R-:W3:Y:S01]  /*74d0*/  MUFU.TANH R203, R63 ;  /* 0x0000003f00cb7308 */ /* 0x000ee20000002400 */
[----:B-1----:R-:W-:Y:S04]  /*74e0*/  FMNMX.FTZ R8, R209, R8, !PT ;  /* 0x00000008d1087209 */ /* 0x002fe80007810000 */
[----:B------:R-:W-:Y:S05]  /*74f0*/  FMNMX.FTZ R9, R207, R8, !PT ;  /* 0x00000008cf097209 */ /* 0x000fea0007810000 */
[----:B------:R-:W1:Y:S01]  /*7500*/  MUFU.TANH R206, R65 ;  /* 0x0000004100ce7308 */ /* 0x000e620000002400 */
[----:B--2---:R-:W-:Y:S09]  /*7510*/  FMNMX.FTZ R4, R205, R4, !PT ;  /* 0x00000004cd047209 */ /* 0x004ff20007810000 */
[----:B------:R-:W2:Y:S01]  /*7520*/  MUFU.TANH R134, R66 ;  /* 0x0000004200867308 */ /* 0x000ea20000002400 */
[----:B---3--:R-:W-:Y:S09]  /*7530*/  FMNMX.FTZ R3, R203, R4, !PT ;  /* 0x00000004cb037209 */ /* 0x008ff20007810000 */
[----:B------:R2:W3:Y:S01]  /*7540*/  MUFU.TANH R133, R2 ;  /* 0x0000000200857308 */ /* 0x0004e20000002400 */
[----:B-1----:R-:W-:Y:S02]  /*7550*/  FMNMX.FTZ R6, R206, R9, !PT ;  /* 0x00000009ce067209 */ /* 0x002fe40007810000 */
[----:B--2---:R-:W-:Y:S03]  /*7560*/  FMNMX.FTZ R2, R134, R3, !PT ;  /* 0x0000000386027209 */ /* 0x004fe60007810000 */
[----:B------:R-:W1:Y:S01]  /*7570*/  SHFL.BFLY PT, R3, R6, 0x2, 0x1f ;  /* 0x0c401f0006037f89 */ /* 0x000e6200000e0000 */
[----:B---3--:R-:W-:Y:S07]  /*7580*/  FMNMX.FTZ R5, R133, R2, !PT ;  /* 0x0000000285057209 */ /* 0x008fee0007810000 */
[----:B------:R-:W2:Y:S01]  /*7590*/  SHFL.BFLY PT, R2, R5, 0x2, 0x1f ;  /* 0x0c401f0005027f89 */ /* 0x000ea200000e0000 */
[----:B-1----:R-:W-:Y:S07]  /*75a0*/  FMNMX.FTZ R7, R6, R3, !PT ;  /* 0x0000000306077209 */ /* 0x002fee0007810000 */
[----:B------:R-:W1:Y:S01]  /*75b0*/  SHFL.BFLY PT, R132, R7, 0x1, 0x1f ;  /* 0x0c201f0007847f89 */ /* 0x000e6200000e0000 */
[----:B--2---:R-:W-:Y:S07]  /*75c0*/  FMNMX.FTZ R4, R5, R2, !PT ;  /* 0x0000000205047209 */ /* 0x004fee0007810000 */
[----:B------:R-:W2:Y:S01]  /*75d0*/  SHFL.BFLY PT, R3, R4, 0x1, 0x1f ;  /* 0x0c201f0004037f89 */ /* 0x000ea200000e0000 */
[----:B-1----:R-:W-:Y:S02]  /*75e0*/  FMNMX.FTZ R132, R7, R132, !PT ;  /* 0x0000008407847209 */ /* 0x002fe40007810000 */
[----:B------:R-:W-:Y:S03]  /*75f0*/  @P1 IADD3 R7, P4, R252, UR17, RZ ;  /* 0x00000011fc071c10 */ /* 0x000fe6000ff9e0ff */
[C---:B------:R-:W-:Y:S02]  /*7600*/  FADD.FTZ R2, -R132.reuse, R135 ;  /* 0x0000008784027221 */ /* 0x040fe40000010100 */
[----:B------:R-:W-:Y:S01]  /*7610*/  FMUL.FTZ R210, R132, c[0x0][0x2d0] ;  /* 0x0000b40084d27a20 */ /* 0x000fe20000410000 */
[----:B--2---:R-:W-:Y:S01]  /*7620*/  FMNMX.FTZ R3, R4, R3, !PT ;  /* 0x0000000304037209 */ /* 0x004fe20007810000 */
[----:B------:R-:W-:Y:S01]  /*7630*/  FMUL.FTZ R6, R2, c[0x0][0x2d0] ;  /* 0x0000b40002067a20 */ /* 0x000fe20000410000 */
[----:B------:R-:W-:Y:S01]  /*7640*/  @P1 IADD3 R4, P2, R244, UR17, RZ ;  /* 0x00000011f4041c10 */ /* 0x000fe2000ff5e0ff */
[----:B------:R-:W-:Y:S01]  /*7650*/  @UP1 UIADD3 UR17, UP0, UR12, 0x80, URZ ;  /* 0x000000800c111890 */ /* 0x000fe2000ff1e03f */
[----:B------:R-:W-:Y:S01]  /*7660*/  FFMA.FTZ R201, R199, c[0x0][0x2d0], -R210 ;  /* 0x0000b400c7c97a23 */ /* 0x000fe200000108d2 */
[----:B------:R1:W2:Y:S01]  /*7670*/  MUFU.EX2 R2, R6 ;  /* 0x0000000600027308 */ /* 0x0002a20000000800 */
[----:B------:R-:W-:Y:S01]  /*7680*/  FADD.FTZ R5, -R3, R0 ;  /* 0x0000000003057221 */ /* 0x000fe20000010100 */
[----:B------:R-:W-:Y:S01]  /*7690*/  @P1 LEA R10, P5, R4, c[0x0][0x1c8], 0x1 ;  /* 0x00007200040a1a11 */ /* 0x000fe200078a08ff */
[--C-:B------:R-:W-:Y:S02]  /*76a0*/  FFMA.FTZ R199, R204, c[0x0][0x2d0], -R210.reuse ;  /* 0x0000b400ccc77a23 */ /* 0x100fe400000108d2 */
[----:B------:R-:W-:Y:S01]  /*76b0*/  FMUL.FTZ R0, R5, c[0x0][0x2d0] ;  /* 0x0000b40005007a20 */ /* 0x000fe20000410000 */
[----:B------:R-:W-:Y:S01]  /*76c0*/  @P1 IADD3.X R5, R247, UR16, RZ, P2, !PT ;  /* 0x00000010f7051c10 */ /* 0x000fe200097fe4ff */
[----:B------:R-:W-:Y:S01]  /*76d0*/  FMUL.FTZ R204, R3, c[0x0][0x2d0] ;  /* 0x0000b40003cc7a20 */ /* 0x000fe20000410000 */
[----:B------:R-:W-:Y:S01]  /*76e0*/  @P1 LEA R8, P2, R7, c[0x0][0x1c8], 0x1 ;  /* 0x0000720007081a11 */ /* 0x000fe200078408ff */
[----:B------:R-:W-:Y:S01]  /*76f0*/  FFMA.FTZ R202, R198, c[0x0][0x2d0], -R210 ;  /* 0x0000b400c6ca7a23 */ /* 0x000fe200000108d2 */
[----:B------:R-:W-:Y:S01]  /*7700*/  @P1 LEA.HI.X R11, R4, c[0x0][0x1cc], R5, 0x1, P5 ;  /* 0x00007300040b1a11 */ /* 0x000fe200028f0c05 */
[--C-:B------:R-:W-:Y:S01]  /*7710*/  FFMA.FTZ R198, R196, c[0x0][0x2d0], -R204.reuse ;  /* 0x0000b400c4c67a23 */ /* 0x100fe200000108cc */
[----:B------:R-:W3:Y:S01]  /*7720*/  MUFU.EX2 R0, R0 ;  /* 0x0000000000007308 */ /* 0x000ee20000000800 */
[--C-:B------:R-:W-:Y:S02]  /*7730*/  FFMA.FTZ R196, R12, c[0x0][0x2d0], -R204.reuse ;  /* 0x0000b4000cc47a23 */ /* 0x100fe400000108cc */
[----:B------:R4:W-:Y:S01]  /*7740*/  @P1 LDGSTS.E.BYPASS.LTC128B.128 [R243+0x8100], [R10.64], !P3 ;  /* 0x081000000af31fae */ /* 0x0009e2000d901d4e */
[----:B------:R-:W-:Y:S02]  /*7750*/  FFMA.FTZ R135, R18, c[0x0][0x2d0], -R204 ;  /* 0x0000b40012877a23 */ /* 0x000fe400000108cc */
[----:B------:R-:W-:Y:S02]  /*7760*/  FFMA.FTZ R200, R200, c[0x0][0x2d0], -R210 ;  /* 0x0000b400c8c87a23 */ /* 0x000fe400000108d2 */
[--C-:B------:R-:W-:Y:S02]  /*7770*/  FFMA.FTZ R197, R197, c[0x0][0x2d0], -R204.reuse ;  /* 0x0000b400c5c57a23 */ /* 0x100fe400000108cc */
[----:B------:R-:W-:Y:S01]  /*7780*/  MUFU.EX2 R202, R202 ;  /* 0x000000ca00ca7308 */ /* 0x000fe20000000800 */
[----:B------:R-:W-:Y:S01]  /*7790*/  FFMA.FTZ R216, R216, c[0x0][0x2d0], -R204 ;  /* 0x0000b400d8d87a23 */ /* 0x000fe200000108cc */
[----:B-1----:R-:W-:Y:S01]  /*77a0*/  @P1 IADD3.X R6, R249, UR16, RZ, P4, !PT ;  /* 0x00000010f9061c10 */ /* 0x002fe2000a7fe4ff */
[----:B------:R-:W-:Y:S01]  /*77b0*/  @UP1 UIADD3.X UR16, URZ, UR9, URZ, UP0, !UPT ;  /* 0x000000093f101290 */ /* 0x000fe200087fe43f */
[C---:B--2---:R-:W-:Y:S02]  /*77c0*/  FMUL.FTZ R24, R2.reuse, R108 ;  /* 0x0000006c02187220 */ /* 0x044fe40000410000 */
[----:B------:R-:W-:Y:S01]  /*77d0*/  @P1 LEA.HI.X R9, R7, c[0x0][0x1cc], R6, 0x1, P2 ;  /* 0x0000730007091a11 */ /* 0x000fe200010f0c06 */
[----:B------:R-:W-:Y:S01]  /*77e0*/  FMUL.FTZ R25, R2, R109 ;  /* 0x0000006d02197220 */ /* 0x000fe20000410000 */
[----:B------:R-:W-:Y:S01]  /*77f0*/  @P1 IADD3 R4, P2, R10, UR18, RZ ;  /* 0x000000120a041c10 */ /* 0x000fe2000ff5e0ff */
[C---:B------:R-:W-:Y:S01]  /*7800*/  FMUL.FTZ R33, R2.reuse, R101 ;  /* 0x0000006502217220 */ /* 0x040fe20000410000 */
[----:B------:R-:W1:Y:S01]  /*7810*/  MUFU.EX2 R201, R201 ;  /* 0x000000c900c97308 */ /* 0x000e620000000800 */
[----:B------:R2:W-:Y:S01]  /*7820*/  @P1 LDGSTS.E.BYPASS.LTC128B.128 [R243+0xc100], [R8.64], !P0 ;  /* 0x0c10000008f31fae */ /* 0x0005e2000c101d4e */
[----:B------:R-:W-:Y:S01]  /*7830*/  @P1 IADD3.X R5, R11, UR19, RZ, P2, !PT ;  /* 0x000000130b051c10 */ /* 0x000fe200097fe4ff */
[----:B------:R-:W-:Y:S01]  /*7840*/  FMUL.FTZ R64, R2, R68 ;  /* 0x0000004402407220 */ /* 0x000fe20000410000 */
[----:B------:R-:W-:Y:S01]  /*7850*/  @P1 IADD3 R6, P2, R4, UR18, RZ ;  /* 0x0000001204061c10 */ /* 0x000fe2000ff5e0ff */
[----:B---3--:R-:W-:Y:S01]  /*7860*/  FMUL.FTZ R18, R0, R118 ;  /* 0x0000007600127220 */ /* 0x008fe20000410000 */
[----:B------:R-:W-:Y:S01]  /*7870*/  @P1 IADD3 R16, P5, R4, UR17, RZ ;  /* 0x0000001104101c10 */ /* 0x000fe2000ffbe0ff */
[----:B------:R-:W-:Y:S01]  /*7880*/  FMUL.FTZ R19, R0, R119 ;  /* 0x0000007700137220 */ /* 0x000fe20000410000 */
[C---:B------:R-:W-:Y:S01]  /*7890*/  @P1 IADD3.X R7, R5.reuse, UR19, RZ, P2, !PT ;  /* 0x0000001305071c10 */ /* 0x040fe200097fe4ff */
[----:B------:R3:W-:Y:S01]  /*78a0*/  @P1 LDGSTS.E.BYPASS.LTC128B.128 [R243+0x9100], [R4.64], !P3 ;  /* 0x0910000004f31fae */ /* 0x0007e2000d901d4e */
[----:B------:R-:W-:Y:S01]  /*78b0*/  @P1 IADD3.X R17, R5, UR16, RZ, P5, !PT ;  /* 0x0000001005111c10 */ /* 0x000fe2000affe4ff */
[----:B------:R-:W-:Y:S01]  /*78c0*/  MUFU.EX2 R200, R200 ;  /* 0x000000c800c87308 */ /* 0x000fe20000000800 */
[----:B----4-:R-:W-:Y:S01]  /*78d0*/  @P1 IADD3 R10, P4, R6, UR18, RZ ;  /* 0x00000012060a1c10 */ /* 0x010fe2000ff9e0ff */
[C---:B------:R-:W-:Y:S02]  /*78e0*/  FMUL.FTZ R27, R0.reuse, R111 ;  /* 0x0000006f001b7220 */ /* 0x040fe40000410000 */
[C---:B------:R-:W-:Y:S01]  /*78f0*/  FMUL.FTZ R26, R0.reuse, R110 ;  /* 0x0000006e001a7220 */ /* 0x040fe20000410000 */
[C---:B------:R-:W-:Y:S01]  /*7900*/  @P1 IADD3.X R11, R7.reuse, UR19, RZ, P4, !PT ;  /* 0x00000013070b1c10 */ /* 0x040fe2000a7fe4ff */
[----:B------:R3:W-:Y:S01]  /*7910*/  @P1 LDGSTS.E.BYPASS.LTC128B.128 [R243+0xd100], [R4.64+0x80], !P0 ;  /* 0x0d10008004f31fae */ /* 0x0007e2000c101d4e */
[C---:B------:R-:W-:Y:S02]  /*7920*/  FMUL.FTZ R34, R0.reuse, R102 ;  /* 0x0000006600227220 */ /* 0x040fe40000410000 */
[C---:B------:R-:W-:Y:S01]  /*7930*/  FMUL.FTZ R35, R0.reuse, R103 ;  /* 0x0000006700237220 */ /* 0x040fe20000410000 */
[----:B------:R-:W4:Y:S01]  /*7940*/  MUFU.EX2 R199, R199 ;  /* 0x000000c700c77308 */ /* 0x000f220000000800 */
[C---:B------:R-:W-:Y:S02]  /*7950*/  FMUL.FTZ R42, R0.reuse, R94 ;  /* 0x0000005e002a7220 */ /* 0x040fe40000410000 */
[----:B------:R-:W-:Y:S01]  /*7960*/  FMUL.FTZ R43, R0, R95 ;  /* 0x0000005f002b7220 */ /* 0x000fe20000410000 */
[----:B------:R5:W-:Y:S01]  /*7970*/  @P1 LDGSTS.E.BYPASS.LTC128B.128 [R243+0xa100], [R6.64], !P3 ;  /* 0x0a10000006f31fae */ /* 0x000be2000d901d4e */
[----:B------:R-:W-:Y:S01]  /*7980*/  FMUL.FTZ R65, R2, R69 ;  /* 0x0000004502417220 */ /* 0x000fe20000410000 */
[----:B--2---:R-:W-:Y:S01]  /*7990*/  @P1 IADD3 R8, P2, R6, UR17, RZ ;  /* 0x0000001106081c10 */ /* 0x004fe2000ff5e0ff */
[C---:B------:R-:W-:Y:S03]  /*79a0*/  FMUL.FTZ R66, R0.reuse, R70 ;  /* 0x0000004600427220 */ /* 0x040fe60000410000 */
[----:B------:R-:W-:Y:S01]  /*79b0*/  MUFU.EX2 R198, R198 ;  /* 0x000000c600c67308 */ /* 0x000fe20000000800 */
[----:B------:R-:W-:Y:S01]  /*79c0*/  @P1 IADD3.X R9, R7, UR16, RZ, P2, !PT ;  /* 0x0000001007091c10 */ /* 0x000fe200097fe4ff */
[----:B------:R2:W-:Y:S01]  /*79d0*/  @P1 LDGSTS.E.BYPASS.LTC128B.128 [R243+0xe100], [R16.64], !P0 ;  /* 0x0e10000010f31fae */ /* 0x0005e2000c101d4e */
[----:B------:R-:W-:Y:S02]  /*79e0*/  FMUL.FTZ R67, R0, R71 ;  /* 0x0000004700437220 */ /* 0x000fe40000410000 */
[----:B------:R-:W-:Y:S02]  /*79f0*/  FFMA.FTZ R101, R167, c[0x0][0x2d0], -R210 ;  /* 0x0000b400a7657a23 */ /* 0x000fe400000108d2 */
[--C-:B------:R-:W-:Y:S02]  /*7a00*/  FFMA.FTZ R110, R171, c[0x0][0x2d0], -R204.reuse ;  /* 0x0000b400ab6e7a23 */ /* 0x100fe400000108cc */
[--C-:B------:R-:W-:Y:S01]  /*7a10*/  FFMA.FTZ R109, R144, c[0x0][0x2d0], -R204.reuse ;  /* 0x0000b400906d7a23 */ /* 0x100fe200000108cc */
[----:B------:R2:W-:Y:S01]  /*7a20*/  @P1 LDGSTS.E.BYPASS.LTC128B.128 [R243+0xb100], [R10.64], !P3 ;  /* 0x0b1000000af31fae */ /* 0x0005e2000d901d4e */
[----:B------:R-:W2:Y:S01]  /*7a30*/  MUFU.EX2 R197, R197 ;  /* 0x000000c500c57308 */ /* 0x000ea20000000800 */
[--C-:B------:R-:W-:Y:S02]  /*7a40*/  FFMA.FTZ R108, R152, c[0x0][0x2d0], -R204.reuse ;  /* 0x0000b400986c7a23 */ /* 0x100fe400000108cc */
[C---:B---3--:R-:W-:Y:S01]  /*7a50*/  FMUL.FTZ R4, R2.reuse, R128 ;  /* 0x0000008002047220 */ /* 0x048fe20000410000 */
[----:B-1----:R-:W-:Y:S01]  /*7a60*/  F2FP.BF16.PACK_AB R128, R201, R202 ;  /* 0x000000cac980723e */ /* 0x002fe200000010ff */
[----:B------:R-:W-:Y:S02]  /*7a70*/  FMUL.FTZ R5, R2, R129 ;  /* 0x0000008102057220 */ /* 0x000fe40000410000 */
[----:B------:R1:W-:Y:S01]  /*7a80*/  @P1 LDGSTS.E.BYPASS.LTC128B.128 [R243+0xf100], [R8.64], !P0 ;  /* 0x0f10000008f31fae */ /* 0x0003e2000c101d4e */
[--C-:B------:R-:W-:Y:S02]  /*7a90*/  FFMA.FTZ R219, R219, c[0x0][0x2d0], -R204.reuse ;  /* 0x0000b400dbdb7a23 */ /* 0x100fe400000108cc */
[----:B------:R-:W-:Y:S01]  /*7aa0*/  MUFU.EX2 R196, R196 ;  /* 0x000000c400c47308 */ /* 0x000fe20000000800 */
[C---:B-----5:R-:W-:Y:S01]  /*7ab0*/  FMUL.FTZ R6, R0.reuse, R130 ;  /* 0x0000008200067220 */ /* 0x060fe20000410000 */
[----:B----4-:R-:W-:Y:S01]  /*7ac0*/  F2FP.BF16.PACK_AB R130, R199, R200 ;  /* 0x000000c8c782723e */ /* 0x010fe200000010ff */
[----:B------:R-:W-:Y:S02]  /*7ad0*/  FMUL.FTZ R7, R0, R131 ;  /* 0x0000008300077220 */ /* 0x000fe40000410000 */
[----:B------:R-:W3:Y:S01]  /*7ae0*/  LDSM.16.MT88.4 R12, [R240+0x100] ;  /* 0x00010000f00c783b */ /* 0x000ee20000004200 */
[--C-:B------:R-:W-:Y:S02]  /*7af0*/  FFMA.FTZ R217, R217, c[0x0][0x2d0], -R204.reuse ;  /* 0x0000b400d9d97a23 */ /* 0x100fe400000108cc */
[C---:B--2---:R-:W-:Y:S02]  /*7b00*/  FMUL.FTZ R16, R2.reuse, R116 ;  /* 0x0000007402107220 */ /* 0x044fe40000410000 */
[----:B------:R-:W2:Y:S01]  /*7b10*/  MUFU.EX2 R135, R135 ;  /* 0x0000008700877308 */ /* 0x000ea20000000800 */
[----:B------:R-:W-:Y:S02]  /*7b20*/  FMUL.FTZ R17, R2, R117 ;  /* 0x0000007502117220 */ /* 0x000fe40000410000 */
[----:B------:R-:W4:Y:S01]  /*7b30*/  LDSM.16.MT88.4 R20, [R238+0x100] ;  /* 0x00010000ee14783b */ /* 0x000f220000004200 */
[----:B------:R-:W-:Y:S01]  /*7b40*/  F2FP.BF16.PACK_AB R129, R197, R198 ;  /* 0x000000c6c581723e */ /* 0x000fe200000010ff */
[--C-:B------:R-:W-:Y:S02]  /*7b50*/  FFMA.FTZ R218, R218, c[0x0][0x2d0], -R204.reuse ;  /* 0x0000b400dada7a23 */ /* 0x100fe400000108cc */
[C---:B------:R-:W-:Y:S01]  /*7b60*/  FMUL.FTZ R10, R0.reuse, R126 ;  /* 0x0000007e000a7220 */ /* 0x040fe20000410000 */
[----:B------:R-:W-:Y:S01]  /*7b70*/  MOV R126, R51 ;  /* 0x00000033007e7202 */ /* 0x000fe20000000f00 */
[C---:B------:R-:W-:Y:S01]  /*7b80*/  FMUL.FTZ R11, R0.reuse, R127 ;  /* 0x0000007f000b7220 */ /* 0x040fe20000410000 */
[----:B------:R-:W-:Y:S01]  /*7b90*/  MOV R127, R56 ;  /* 0x00000038007f7202 */ /* 0x000fe20000000f00 */
[----:B------:R-:W5:Y:S01]  /*7ba0*/  LDSM.16.MT88.4 R28, [R237+0x100] ;  /* 0x00010000ed1c783b */ /* 0x000f620000004200 */
[----:B------:R-:W-:Y:S01]  /*7bb0*/  FMUL.FTZ R51, R0, R87 ;  /* 0x0000005700337220 */ /* 0x000fe20000410000 */
[----:B------:R-:W-:Y:S01]  /*7bc0*/  MUFU.EX2 R216, R216 ;  /* 0x000000d800d87308 */ /* 0x000fe20000000800 */
[C---:B-1----:R-:W-:Y:S01]  /*7bd0*/  FMUL.FTZ R8, R2.reuse, R124 ;  /* 0x0000007c02087220 */ /* 0x042fe20000410000 */
[----:B------:R-:W-:Y:S01]  /*7be0*/  MOV R124, R49 ;  /* 0x00000031007c7202 */ /* 0x000fe20000000f00 */
[C---:B------:R-:W-:Y:S01]  /*7bf0*/  FMUL.FTZ R9, R2.reuse, R125 ;  /* 0x0000007d02097220 */ /* 0x040fe20000410000 */
[----:B------:R-:W-:Y:S01]  /*7c00*/  MOV R125, R50 ;  /* 0x00000032007d7202 */ /* 0x000fe20000000f00 */
[----:B------:R-:W-:Y:S01]  /*7c10*/  FMUL.FTZ R49, R2, R85 ;  /* 0x0000005502317220 */ /* 0x000fe20000410000 */
[----:B------:R-:W1:Y:S01]  /*7c20*/  LDSM.16.MT88.4 R36, [R236+0x100] ;  /* 0x00010000ec24783b */ /* 0x000e620000004200 */
[----:B------:R-:W-:Y:S02]  /*7c30*/  FMUL.FTZ R50, R0, R86 ;  /* 0x0000005600327220 */ /* 0x000fe40000410000 */
[----:B------:R-:W-:Y:S01]  /*7c40*/  FMUL.FTZ R56, R2, R76 ;  /* 0x0000004c02387220 */ /* 0x000fe20000410000 */
[----:B------:R-:W-:Y:S01]  /*7c50*/  MUFU.EX2 R167, R101 ;  /* 0x0000006500a77308 */ /* 0x000fe20000000800 */
[----:B--2---:R-:W-:Y:S01]  /*7c60*/  F2FP.BF16.PACK_AB R131, R135, R196 ;  /* 0x000000c48783723e */ /* 0x004fe200000010ff */
[----:B------:R-:W-:Y:S02]  /*7c70*/  FFMA.FTZ R211, R211, c[0x0][0x2d0], -R204 ;  /* 0x0000b400d3d37a23 */ /* 0x000fe400000108cc */
[----:B------:R-:W2:Y:S01]  /*7c80*/  LDSM.16.MT88.4 R44, [R240+0x4100] ;  /* 0x00410000f02c783b */ /* 0x000ea20000004200 */
[--C-:B------:R-:W-:Y:S02]  /*7c90*/  FFMA.FTZ R208, R208, c[0x0][0x2d0], -R210.reuse ;  /* 0x0000b400d0d07a23 */ /* 0x100fe400000108d2 */
[--C-:B------:R-:W-:Y:S02]  /*7ca0*/  FFMA.FTZ R209, R209, c[0x0][0x2d0], -R210.reuse ;  /* 0x0000b400d1d17a23 */ /* 0x100fe400000108d2 */
[----:B------:R-:W-:Y:S01]  /*7cb0*/  FFMA.FTZ R207, R207, c[0x0][0x2d0], -R210 ;  /* 0x0000b400cfcf7a23 */ /* 0x000fe200000108d2 */
[----:B------:R-:W-:Y:S01]  /*7cc0*/  MUFU.EX2 R171, R110 ;  /* 0x0000006e00ab7308 */ /* 0x000fe20000000800 */
[--C-:B------:R-:W-:Y:S01]  /*7cd0*/  FFMA.FTZ R205, R205, c[0x0][0x2d0], -R204.reuse ;  /* 0x0000b400cdcd7a23 */ /* 0x100fe200000108cc */
[C---:B---3--:R-:W-:Y:S01]  /*7ce0*/  HMMA.16816.F32.BF16 R4, R128.reuse, R12, R4 ;  /* 0x0000000c8004723c */ /* 0x048fe20000041804 */
[----:B------:R-:W2:Y:S04]  /*7cf0*/  LDSM.16.MT88.4 R52, [R238+0x4100] ;  /* 0x00410000ee34783b */ /* 0x000ea80000004200 */
[--C-:B------:R-:W-:Y:S02]  /*7d00*/  FFMA.FTZ R134, R134, c[0x0][0x2d0], -R204.reuse ;  /* 0x0000b40086867a23 */ /* 0x100fe400000108cc */
[C---:B------:R-:W-:Y:S01]  /*7d10*/  FMUL.FTZ R12, R2.reuse, R120 ;  /* 0x00000078020c7220 */ /* 0x040fe20000410000 */
[C---:B------:R-:W-:Y:S01]  /*7d20*/  HMMA.16816.F32.BF16 R8, R128.reuse, R14, R8 ;  /* 0x0000000e8008723c */ /* 0x040fe20000041808 */
[----:B------:R-:W1:Y:S01]  /*7d30*/  LDSM.16.MT88.4 R60, [R237+0x4100] ;  /* 0x00410000ed3c783b */ /* 0x000e620000004200 */
[----:B------:R-:W-:Y:S02]  /*7d40*/  MUFU.EX2 R144, R109 ;  /* 0x0000006d00907308 */ /* 0x000fe40000000800 */
[C---:B------:R-:W-:Y:S01]  /*7d50*/  FMUL.FTZ R13, R2.reuse, R121 ;  /* 0x00000079020d7220 */ /* 0x040fe20000410000 */
[----:B------:R-:W-:Y:S01]  /*7d60*/  MOV R121, R48 ;  /* 0x0000003000797202 */ /* 0x000fe20000000f00 */
[----:B------:R-:W-:Y:S01]  /*7d70*/  FMUL.FTZ R48, R2, R84 ;  /* 0x0000005402307220 */ /* 0x000fe20000410000 */
[----:B------:R-:W-:Y:S01]  /*7d80*/  MOV R120, R57 ;  /* 0x0000003900787202 */ /* 0x000fe20000000f00 */
[C---:B------:R-:W-:Y:S01]  /*7d90*/  FMUL.FTZ R15, R0.reuse, R123 ;  /* 0x0000007b000f7220 */ /* 0x040fe20000410000 */
[----:B------:R-:W1:Y:S03]  /*7da0*/  LDSM.16.MT88.4 R84, [R236+0x4100] ;  /* 0x00410000ec54783b */ /* 0x000e660000004200 */
[----:B------:R-:W-:Y:S01]  /*7db0*/  FMUL.FTZ R14, R0, R122 ;  /* 0x0000007a000e7220 */ /* 0x000fe20000410000 */
[----:B------:R2:W-:Y:S01]  /*7dc0*/  MUFU.EX2 R152, R108 ;  /* 0x0000006c00987308 */ /* 0x0005e20000000800 */
[C---:B------:R-:W-:Y:S03]  /*7dd0*/  FMUL.FTZ R57, R2.reuse, R77 ;  /* 0x0000004d02397220 */ /* 0x040fe60000410000 */
[----:B------:R-:W3:Y:S02]  /*7de0*/  LDL.LU R123, [R1+0x8] ;  /* 0x00000800017b7983 */ /* 0x000ee40000300800 */
[C---:B----4-:R-:W-:Y:S02]  /*7df0*/  HMMA.16816.F32.BF16 R12, R128.reuse, R20, R12 ;  /* 0x00000014800c723c */ /* 0x050fe4000004180c */
[----:B------:R-:W-:Y:S02]  /*7e00*/  LDSM.16.MT88.4 R116, [R238+0x3900] ;  /* 0x00390000ee74783b */ /* 0x000fe40000004200 */
[----:B------:R-:W-:Y:S03]  /*7e10*/  MUFU.EX2 R219, R219 ;  /* 0x000000db00db7308 */ /* 0x000fe60000000800 */
[C---:B------:R-:W-:Y:S01]  /*7e20*/  FMUL.FTZ R20, R2.reuse, R112 ;  /* 0x0000007002147220 */ /* 0x040fe20000410000 */
[C---:B------:R-:W-:Y:S02]  /*7e30*/  HMMA.16816.F32.BF16 R16, R128.reuse, R22, R16 ;  /* 0x000000168010723c */ /* 0x040fe40000041810 */
[----:B------:R-:W0:Y:S02]  /*7e40*/  LDGDEPBAR ;  /* 0x00000000000079af */ /* 0x000e240000000000 */
[----:B------:R-:W-:Y:S02]  /*7e50*/  FMUL.FTZ R21, R2, R113 ;  /* 0x0000007102157220 */ /* 0x000fe40000410000 */
[--C-:B------:R-:W-:Y:S01]  /*7e60*/  FFMA.FTZ R112, R58, c[0x0][0x2d0], -R204.reuse ;  /* 0x0000b4003a707a23 */ /* 0x100fe200000108cc */
[----:B------:R-:W-:Y:S01]  /*7e70*/  MUFU.EX2 R217, R217 ;  /* 0x000000d900d97308 */ /* 0x000fe20000000800 */
[C---:B------:R-:W-:Y:S02]  /*7e80*/  FMUL.FTZ R22, R0.reuse, R114 ;  /* 0x0000007200167220 */ /* 0x040fe40000410000 */
[----:B--2---:R-:W-:Y:S02]  /*7e90*/  LDSM.16.MT88.4 R108, [R237+0x3900] ;  /* 0x00390000ed6c783b */ /* 0x004fe40000004200 */
[C---:B------:R-:W-:Y:S02]  /*7ea0*/  FMUL.FTZ R23, R0.reuse, R115 ;  /* 0x0000007300177220 */ /* 0x040fe40000410000 */
[----:B------:R-:W-:Y:S02]  /*7eb0*/  FMUL.FTZ R58, R0, R78 ;  /* 0x0000004e003a7220 */ /* 0x000fe40000410000 */
[----:B------:R-:W-:Y:S01]  /*7ec0*/  FFMA.FTZ R113, R146, c[0x0][0x2d0], -R204 ;  /* 0x0000b40092717a23 */ /* 0x000fe200000108cc */
[----:B------:R-:W-:Y:S02]  /*7ed0*/  MUFU.EX2 R112, R112 ;  /* 0x0000007000707308 */ /* 0x000fe40000000800 */
[C---:B-----5:R-:W-:Y:S07]  /*7ee0*/  HMMA.16816.F32.BF16 R20, R128.reuse, R28, R20 ;  /* 0x0000001c8014723c */ /* 0x060fee0000041814 */
[C---:B------:R-:W-:Y:S01]  /*7ef0*/  FMUL.FTZ R28, R2.reuse, R104 ;  /* 0x00000068021c7220 */ /* 0x040fe20000410000 */
[C---:B------:R-:W-:Y:S01]  /*7f00*/  HMMA.16816.F32.BF16 R24, R128.reuse, R30, R24 ;  /* 0x0000001e8018723c */ /* 0x040fe20000041818 */
[----:B------:R-:W2:Y:S03]  /*7f10*/  MUFU.EX2 R113, R113 ;  /* 0x0000007100717308 */ /* 0x000ea60000000800 */
[----:B------:R-:W-:Y:S02]  /*7f20*/  FMUL.FTZ R29, R2, R105 ;  /* 0x00000069021d7220 */ /* 0x000fe40000410000 */
[----:B------:R-:W-:Y:S02]  /*7f30*/  FFMA.FTZ R104, R32, c[0x0][0x2d0], -R210 ;  /* 0x0000b40020687a23 */ /* 0x000fe400000108d2 */
[C---:B------:R-:W-:Y:S03]  /*7f40*/  FMUL.FTZ R30, R0.reuse, R106 ;  /* 0x0000006a001e7220 */ /* 0x040fe60000410000 */
[----:B------:R-:W-:Y:S01]  /*7f50*/  MUFU.EX2 R218, R218 ;  /* 0x000000da00da7308 */ /* 0x000fe20000000800 */
[----:B------:R-:W-:Y:S02]  /*7f60*/  FMUL.FTZ R31, R0, R107 ;  /* 0x0000006b001f7220 */ /* 0x000fe40000410000 */
[----:B------:R-:W-:Y:S02]  /*7f70*/  FMUL.FTZ R32, R2, R100 ;  /* 0x0000006402207220 */ /* 0x000fe40000410000 */
[----:B------:R-:W-:Y:S02]  /*7f80*/  FFMA.FTZ R100, R166, c[0x0][0x2d0], -R204 ;  /* 0x0000b400a6647a23 */ /* 0x000fe400000108cc */
[--C-:B------:R-:W-:Y:S01]  /*7f90*/  FFMA.FTZ R105, R41, c[0x0][0x2d0], -R210.reuse ;  /* 0x0000b40029697a23 */ /* 0x100fe200000108d2 */
[C---:B-1----:R-:W-:Y:S02]  /*7fa0*/  HMMA.16816.F32.BF16 R28, R128.reuse, R36, R28 ;  /* 0x00000024801c723c */ /* 0x042fe4000004181c */
[----:B------:R1:W-:Y:S01]  /*7fb0*/  MUFU.EX2 R166, R100 ;  /* 0x0000006400a67308 */ /* 0x0003e20000000800 */
[C---:B------:R-:W-:Y:S02]  /*7fc0*/  FMUL.FTZ R41, R2.reuse, R93 ;  /* 0x0000005d02297220 */ /* 0x040fe40000410000 */
[--C-:B------:R-:W-:Y:S01]  /*7fd0*/  FFMA.FTZ R107, R59, c[0x0][0x2d0], -R210.reuse ;  /* 0x0000b4003b6b7a23 */ /* 0x100fe200000108d2 */
[----:B--2---:R-:W-:Y:S01]  /*7fe0*/  F2FP.BF16.PACK_AB R69, R113, R112 ;  /* 0x000000707145723e */ /* 0x004fe200000010ff */
[C---:B------:R-:W-:Y:S01]  /*7ff0*/  FMUL.FTZ R37, R2.reuse, R97 ;  /* 0x0000006102257220 */ /* 0x040fe20000410000 */
[C---:B------:R-:W-:Y:S04]  /*8000*/  HMMA.16816.F32.BF16 R32, R128.reuse, R38, R32 ;  /* 0x000000268020723c */ /* 0x040fe80000041820 */
[----:B------:R-:W-:Y:S01]  /*8010*/  FMUL.FTZ R36, R2, R96 ;  /* 0x0000006002247220 */ /* 0x000fe20000410000 */
[----:B------:R-:W-:Y:S01]  /*8020*/  MUFU.EX2 R104, R104 ;  /* 0x0000006800687308 */ /* 0x000fe20000000800 */
[--C-:B------:R-:W-:Y:S02]  /*8030*/  FFMA.FTZ R106, R40, c[0x0][0x2d0], -R210.reuse ;  /* 0x0000b400286a7a23 */ /* 0x100fe400000108d2 */
[C---:B------:R-:W-:Y:S04]  /*8040*/  FMUL.FTZ R38, R0.reuse, R98 ;  /* 0x0000006200267220 */ /* 0x040fe80000410000 */
[C---:B------:R-:W-:Y:S02]  /*8050*/  FMUL.FTZ R39, R0.reuse, R99 ;  /* 0x0000006300277220 */ /* 0x040fe40000410000 */
[----:B------:R-:W-:Y:S01]  /*8060*/  FMUL.FTZ R59, R0, R79 ;  /* 0x0000004f003b7220 */ /* 0x000fe20000410000 */
[----:B------:R-:W2:Y:S01]  /*8070*/  MUFU.EX2 R105, R105 ;  /* 0x0000006900697308 */ /* 0x000ea20000000800 */
[----:B------:R-:W4:Y:S01]  /*8080*/  LDSM.16.MT88.4 R76, [R240+0x900] ;  /* 0x00090000f04c783b */ /* 0x000f220000004200 */
[--C-:B------:R-:W-:Y:S02]  /*8090*/  FFMA.FTZ R96, R162, c[0x0][0x2d0], -R210.reuse ;  /* 0x0000b400a2607a23 */ /* 0x100fe400000108d2 */
[C---:B------:R-:W-:Y:S03]  /*80a0*/  HMMA.16816.F32.BF16 R36, R128.reuse, R44, R36 ;  /* 0x0000002c8024723c */ /* 0x040fe60000041824 */
[C---:B------:R-:W-:Y:S02]  /*80b0*/  FMUL.FTZ R40, R2.reuse, R92 ;  /* 0x0000005c02287220 */ /* 0x040fe40000410000 */
[----:B-1----:R-:W-:Y:S01]  /*80c0*/  LDSM.16.MT88.4 R100, [R238+0x1900] ;  /* 0x00190000ee64783b */ /* 0x002fe20000004200 */
[----:B------:R-:W-:Y:S01]  /*80d0*/  FFMA.FTZ R92, R151, c[0x0][0x2d0], -R210 ;  /* 0x0000b400975c7a23 */ /* 0x000fe200000108d2 */
[----:B------:R1:W-:Y:S01]  /*80e0*/  MUFU.EX2 R162, R96 ;  /* 0x0000006000a27308 */ /* 0x0003e20000000800 */
[C---:B------:R-:W-:Y:S02]  /*80f0*/  FMUL.FTZ R45, R2.reuse, R89 ;  /* 0x00000059022d7220 */ /* 0x040fe40000410000 */
[C---:B------:R-:W-:Y:S03]  /*8100*/  HMMA.16816.F32.BF16 R40, R128.reuse, R46, R40 ;  /* 0x0000002e8028723c */ /* 0x040fe60000041828 */
[----:B------:R-:W-:Y:S02]  /*8110*/  FMUL.FTZ R44, R2, R88 ;  /* 0x00000058022c7220 */ /* 0x000fe40000410000 */
[----:B------:R-:W-:Y:S02]  /*8120*/  FFMA.FTZ R88, R141, c[0x0][0x2d0], -R204 ;  /* 0x0000b4008d587a23 */ /* 0x000fe400000108cc */
[C---:B------:R-:W-:Y:S01]  /*8130*/  FMUL.FTZ R46, R0.reuse, R90 ;  /* 0x0000005a002e7220 */ /* 0x040fe20000410000 */
[----:B------:R-:W-:Y:S01]  /*8140*/  MUFU.EX2 R106, R106 ;  /* 0x0000006a006a7308 */ /* 0x000fe20000000800 */
[----:B------:R-:W-:Y:S03]  /*8150*/  FMUL.FTZ R47, R0, R91 ;  /* 0x0000005b002f7220 */ /* 0x000fe60000410000 */
[----:B--2---:R-:W-:Y:S04]  /*8160*/  F2FP.BF16.PACK_AB R68, R105, R104 ;  /* 0x000000686944723e */ /* 0x004fe800000010ff */
[C---:B------:R-:W-:Y:S02]  /*8170*/  HMMA.16816.F32.BF16 R44, R128.reuse, R52, R44 ;  /* 0x00000034802c723c */ /* 0x040fe4000004182c */
[----:B------:R2:W5:Y:S01]  /*8180*/  MUFU.EX2 R141, R88 ;  /* 0x00000058008d7308 */ /* 0x0005620000000800 */
[----:B-1----:R-:W-:Y:S04]  /*8190*/  LDSM.16.MT88.4 R96, [R236+0x5100] ;  /* 0x00510000ec60783b */ /* 0x002fe80000004200 */
[C---:B------:R-:W-:Y:S01]  /*81a0*/  FMUL.FTZ R52, R2.reuse, R80 ;  /* 0x0000005002347220 */ /* 0x040fe20000410000 */
[C---:B------:R-:W-:Y:S04]  /*81b0*/  HMMA.16816.F32.BF16 R48, R128.reuse, R54, R48 ;  /* 0x000000368030723c */ /* 0x040fe80000041830 */
[----:B------:R-:W-:Y:S01]  /*81c0*/  FMUL.FTZ R53, R2, R81 ;  /* 0x0000005102357220 */ /* 0x000fe20000410000 */
[----:B------:R-:W1:Y:S02]  /*81d0*/  MUFU.EX2 R107, R107 ;  /* 0x0000006b006b7308 */ /* 0x000e640000000800 */
[C---:B------:R-:W-:Y:S02]  /*81e0*/  FMUL.FTZ R54, R0.reuse, R82 ;  /* 0x0000005200367220 */ /* 0x040fe40000410000 */
[----:B------:R-:W-:Y:S02]  /*81f0*/  FMUL.FTZ R55, R0, R83 ;  /* 0x0000005300377220 */ /* 0x000fe40000410000 */
[----:B------:R-:W4:Y:S04]  /*8200*/  LDSM.16.MT88.4 R80, [R238+0x900] ;  /* 0x00090000ee50783b */ /* 0x000f280000004200 */
[----:B------:R4:W-:Y:S01]  /*8210*/  MUFU.EX2 R151, R92 ;  /* 0x0000005c00977308 */ /* 0x0009e20000000800 */
[C---:B------:R-:W-:Y:S03]  /*8220*/  HMMA.16816.F32.BF16 R52, R128.reuse, R60, R52 ;  /* 0x0000003c8034723c */ /* 0x040fe60000041834 */
[----:B--2---:R-:W-:Y:S01]  /*8230*/  LDSM.16.MT88.4 R88, [R236+0x900] ;  /* 0x00090000ec58783b */ /* 0x004fe20000004200 */
[----:B-----5:R-:W-:Y:S03]  /*8240*/  F2FP.BF16.PACK_AB R71, R141, R216 ;  /* 0x000000d88d47723e */ /* 0x020fe600000010ff */
[C---:B------:R-:W-:Y:S01]  /*8250*/  FMUL.FTZ R60, R2.reuse, R72 ;  /* 0x00000048023c7220 */ /* 0x040fe20000410000 */
[C---:B------:R-:W-:Y:S01]  /*8260*/  HMMA.16816.F32.BF16 R56, R128.reuse, R62, R56 ;  /* 0x0000003e8038723c */ /* 0x040fe20000041838 */
[----:B------:R-:W-:Y:S03]  /*8270*/  MUFU.EX2 R211, R211 ;  /* 0x000000d300d37308 */ /* 0x000fe60000000800 */
[----:B------:R-:W-:Y:S01]  /*8280*/  FMUL.FTZ R61, R2, R73 ;  /* 0x00000049023d7220 */ /* 0x000fe20000410000 */
[----:B-1----:R-:W-:Y:S02]  /*8290*/  F2FP.BF16.PACK_AB R70, R107, R106 ;  /* 0x0000006a6b46723e */ /* 0x002fe400000010ff */
[C---:B------:R-:W-:Y:S02]  /*82a0*/  FMUL.FTZ R62, R0.reuse, R74 ;  /* 0x0000004a003e7220 */ /* 0x040fe40000410000 */
[----:B------:R-:W-:Y:S02]  /*82b0*/  FMUL.FTZ R63, R0, R75 ;  /* 0x0000004b003f7220 */ /* 0x000fe40000410000 */
[----:B------:R-:W1:Y:S01]  /*82c0*/  LDSM.16.MT88.4 R72, [R237+0x900] ;  /* 0x00090000ed48783b */ /* 0x000e620000004200 */
[----:B------:R-:W-:Y:S04]  /*82d0*/  MUFU.EX2 R208, R208 ;  /* 0x000000d000d07308 */ /* 0x000fe80000000800 */
[C---:B------:R-:W-:Y:S03]  /*82e0*/  HMMA.16816.F32.BF16 R60, R128.reuse, R84, R60 ;  /* 0x00000054803c723c */ /* 0x040fe6000004183c */
[----:B----4-:R-:W-:Y:S03]  /*82f0*/  LDSM.16.MT88.4 R92, [R237+0x5100] ;  /* 0x00510000ed5c783b */ /* 0x010fe60000004200 */
[----:B------:R-:W-:Y:S02]  /*8300*/  MUFU.EX2 R209, R209 ;  /* 0x000000d100d17308 */ /* 0x000fe40000000800 */
[----:B------:R-:W-:Y:S03]  /*8310*/  HMMA.16816.F32.BF16 R64, R128, R86, R64 ;  /* 0x000000568040723c */ /* 0x000fe60000041840 */
[----:B------:R-:W2:Y:S05]  /*8320*/  LDSM.16.MT88.4 R84, [R240+0x4900] ;  /* 0x00490000f054783b */ /* 0x000eaa0000004200 */
[C---:B------:R-:W-:Y:S01]  /*8330*/  HMMA.16816.F32.BF16 R4, R68.reuse, R76, R4 ;  /* 0x0000004c4404723c */ /* 0x040fe20000041804 */
[----:B------:R-:W-:Y:S07]  /*8340*/  MUFU.EX2 R207, R207 ;  /* 0x000000cf00cf7308 */ /* 0x000fee0000000800 */
[C---:B------:R-:W-:Y:S01]  /*8350*/  HMMA.16816.F32.BF16 R8, R68.reuse, R78, R8 ;  /* 0x0000004e4408723c */ /* 0x040fe20000041808 */
[----:B------:R-:W4:Y:S02]  /*8360*/  LDSM.16.MT88.4 R76, [R238+0x4900] ;  /* 0x00490000ee4c783b */ /* 0x000f240000004200 */
[----:B------:R-:W-:Y:S05]  /*8370*/  MUFU.EX2 R205, R205 ;  /* 0x000000cd00cd7308 */ /* 0x000fea0000000800 */
[C---:B------:R-:W-:Y:S05]  /*8380*/  HMMA.16816.F32.BF16 R12, R68.reuse, R80, R12 ;  /* 0x00000050440c723c */ /* 0x040fea000004180c */
[----:B------:R-:W-:Y:S02]  /*8390*/  MUFU.EX2 R134, R134 ;  /* 0x0000008600867308 */ /* 0x000fe40000000800 */
[--C-:B------:R-:W-:Y:S01]  /*83a0*/  FFMA.FTZ R80, R142, c[0x0][0x2d0], -R210.reuse ;  /* 0x0000b4008e507a23 */ /* 0x100fe200000108d2 */
[C---:B------:R-:W-:Y:S07]  /*83b0*/  HMMA.16816.F32.BF16 R16, R68.reuse, R82, R16 ;  /* 0x000000524410723c */ /* 0x040fee0000041810 */
[----:B------:R5:W2:Y:S01]  /*83c0*/  MUFU.EX2 R142, R80 ;  /* 0x00000050008e7308 */ /* 0x000aa20000000800 */
[C---:B-1----:R-:W-:Y:S08]  /*83d0*/  HMMA.16816.F32.BF16 R20, R68.reuse, R72, R20 ;  /* 0x000000484414723c */ /* 0x042ff00000041814 */
[C---:B------:R-:W-:Y:S01]  /*83e0*/  HMMA.16816.F32.BF16 R24, R68.reuse, R74, R24 ;  /* 0x0000004a4418723c */ /* 0x040fe20000041818 */
[----:B------:R-:W1:Y:S07]  /*83f0*/  LDSM.16.MT88.4 R72, [R237+0x4900] ;  /* 0x00490000ed48783b */ /* 0x000e6e0000004200 */
[C---:B------:R-:W-:Y:S01]  /*8400*/  HMMA.16816.F32.BF16 R28, R68.reuse, R88, R28 ;  /* 0x00000058441c723c */ /* 0x040fe2000004181c */
[----:B-----5:R-:W5:Y:S07]  /*8410*/  LDSM.16.MT88.4 R80, [R236+0x4900] ;  /* 0x00490000ec50783b */ /* 0x020f6e0000004200 */
[C---:B------:R-:W-:Y:S04]  /*8420*/  HMMA.16816.F32.BF16 R32, R68.reuse, R90, R32 ;  /* 0x0000005a4420723c */ /* 0x040fe80000041820 */
[----:B------:R-:W-:Y:S02]  /*8430*/  FFMA.FTZ R89, R153, c[0x0][0x2d0], -R210 ;  /* 0x0000b40099597a23 */ /* 0x000fe400000108d2 */
[----:B------:R-:W-:Y:S02]  /*8440*/  FFMA.FTZ R88, R150, c[0x0][0x2d0], -R204 ;  /* 0x0000b40096587a23 */ /* 0x000fe400000108cc */
[C---:B--2---:R-:W-:Y:S01]  /*8450*/  HMMA.16816.F32.BF16 R36, R68.reuse, R84, R36 ;  /* 0x000000544424723c */ /* 0x044fe20000041824 */
[----:B------:R-:W-:Y:S03]  /*8460*/  MUFU.EX2 R146, R89 ;  /* 0x0000005900927308 */ /* 0x000fe60000000800 */
[----:B------:R-:W-:Y:S03]  /*8470*/  FFMA.FTZ R90, R121, c[0x0][0x2d0], -R210 ;  /* 0x0000b400795a7a23 */ /* 0x000fe600000108d2 */
[--C-:B------:R-:W-:Y:S01]  /*8480*/  FFMA.FTZ R85, R154, c[0x0][0x2d0], -R204.reuse ;  /* 0x0000b4009a557a23 */ /* 0x100fe200000108cc */
[C---:B------:R-:W-:Y:S03]  /*8490*/  HMMA.16816.F32.BF16 R40, R68.reuse, R86, R40 ;  /* 0x000000564428723c */ /* 0x040fe60000041828 */
[----:B------:R-:W2:Y:S01]  /*84a0*/  MUFU.EX2 R153, R90 ;  /* 0x0000005a00997308 */ /* 0x000ea20000000800 */
[--C-:B------:R-:W-:Y:S03]  /*84b0*/  FFMA.FTZ R84, R159, c[0x0][0x2d0], -R204.reuse ;  /* 0x0000b4009f547a23 */ /* 0x100fe600000108cc */
[----:B------:R-:W-:Y:S01]  /*84c0*/  FFMA.FTZ R86, R155, c[0x0][0x2d0], -R204 ;  /* 0x0000b4009b567a23 */ /* 0x000fe200000108cc */
[C---:B----4-:R-:W-:Y:S05]  /*84d0*/  HMMA.16816.F32.BF16 R44, R68.reuse, R76, R44 ;  /* 0x0000004c442c723c */ /* 0x050fea000004182c */
[----:B------:R-:W-:Y:S03]  /*84e0*/  MUFU.EX2 R154, R85 ;  /* 0x00000055009a7308 */ /* 0x000fe60000000800 */
[C---:B------:R-:W-:Y:S01]  /*84f0*/  HMMA.16816.F32.BF16 R48, R68.reuse, R78, R48 ;  /* 0x0000004e4430723c */ /* 0x040fe20000041830 */
[----:B------:R-:W4:Y:S06]  /*8500*/  LDSM.16.MT88.4 R76, [R240+0x1100] ;  /* 0x00110000f04c783b */ /* 0x000f2c0000004200 */
[----:B------:R2:W-:Y:S01]  /*8510*/  MUFU.EX2 R155, R86 ;  /* 0x00000056009b7308 */ /* 0x0005e20000000800 */
[C---:B-1----:R-:W-:Y:S08]  /*8520*/  HMMA.16816.F32.BF16 R52, R68.reuse, R72, R52 ;  /* 0x000000484434723c */ /* 0x042ff00000041834 */
[C---:B------:R-:W-:Y:S01]  /*8530*/  HMMA.16816.F32.BF16 R56, R68.reuse, R74, R56 ;  /* 0x0000004a4438723c */ /* 0x040fe20000041838 */
[----:B------:R-:W1:Y:S01]  /*8540*/  MUFU.EX2 R159, R84 ;  /* 0x00000054009f7308 */ /* 0x000e620000000800 */
[----:B------:R-:W4:Y:S06]  /*8550*/  LDSM.16.MT88.4 R72, [R238+0x1100] ;  /* 0x00110000ee48783b */ /* 0x000f2c0000004200 */
[C---:B-----5:R-:W-:Y:S03]  /*8560*/  HMMA.16816.F32.BF16 R60, R68.reuse, R80, R60 ;  /* 0x00000050443c723c */ /* 0x060fe6000004183c */
[----:B------:R-:W5:Y:S01]  /*8570*/  MUFU.EX2 R150, R88 ;  /* 0x0000005800967308 */ /* 0x000f620000000800 */
[----:B--2---:R-:W-:Y:S04]  /*8580*/  FFMA.FTZ R86, R158, c[0x0][0x2d0], -R210 ;  /* 0x0000b4009e567a23 */ /* 0x004fe800000108d2 */
[----:B------:R-:W-:Y:S01]  /*8590*/  HMMA.16816.F32.BF16 R64, R68, R82, R64 ;  /* 0x000000524440723c */ /* 0x000fe20000041840 */
[----:B------:R-:W2:Y:S04]  /*85a0*/  LDSM.16.MT88.4 R80, [R237+0x1100] ;  /* 0x00110000ed50783b */ /* 0x000ea80000004200 */
[----:B------:R4:W-:Y:S02]  /*85b0*/  MUFU.EX2 R158, R86 ;  /* 0x00000056009e7308 */ /* 0x0009e40000000800 */
[----:B------:R-:W-:Y:S01]  /*85c0*/  F2FP.BF16.PACK_AB R68, R151, R142 ;  /* 0x0000008e9744723e */ /* 0x000fe200000010ff */
[----:B---3--:R-:W-:Y:S01]  /*85d0*/  FFMA.FTZ R198, R0, R123, R198 ;  /* 0x0000007b00c67223 */ /* 0x008fe200000100c6 */
[----:B------:R-:W-:Y:S03]  /*85e0*/  F2FP.BF16.PACK_AB R70, R153, R146 ;  /* 0x000000929946723e */ /* 0x000fe600000010ff */
[----:B-1----:R-:W-:Y:S01]  /*85f0*/  F2FP.BF16.PACK_AB R71, R159, R154 ;  /* 0x0000009a9f47723e */ /* 0x002fe200000010ff */
[----:B------:R-:W-:Y:S04]  /*8600*/  FADD.FTZ R197, R197, R198 ;  /* 0x000000c6c5c57221 */ /* 0x000fe80000010000 */
[----:B------:R-:W-:Y:S01]  /*8610*/  FADD.FTZ R196, R196, R197 ;  /* 0x000000c5c4c47221 */ /* 0x000fe20000010000 */
[----:B-----5:R-:W-:Y:S01]  /*8620*/  F2FP.BF16.PACK_AB R69, R155, R150 ;  /* 0x000000969b45723e */ /* 0x020fe200000010ff */
[----:B------:R-:W-:Y:S02]  /*8630*/  FFMA.FTZ R88, R165, c[0x0][0x2d0], -R210 ;  /* 0x0000b400a5587a23 */ /* 0x000fe400000108d2 */
[----:B------:R-:W-:Y:S02]  /*8640*/  FADD.FTZ R135, R135, R196 ;  /* 0x000000c487877221 */ /* 0x000fe40000010000 */
[----:B------:R1:W3:Y:S02]  /*8650*/  MUFU.EX2 R165, R88 ;  /* 0x0000005800a57308 */ /* 0x0002e40000000800 */
[C---:B----4-:R-:W-:Y:S01]  /*8660*/  HMMA.16816.F32.BF16 R4, R68.reuse, R76, R4 ;  /* 0x0000004c4404723c */ /* 0x050fe20000041804 */
[----:B------:R-:W4:Y:S02]  /*8670*/  LDSM.16.MT88.4 R84, [R236+0x1100] ;  /* 0x00110000ec54783b */ /* 0x000f240000004200 */
[----:B------:R-:W-:Y:S01]  /*8680*/  FADD.FTZ R112, R112, R135 ;  /* 0x0000008770707221 */ /* 0x000fe20000010000 */
[----:B------:R-:W-:Y:S04]  /*8690*/  MOV R135, R132 ;  /* 0x0000008400877202 */ /* 0x000fe80000000f00 */
[C---:B------:R-:W-:Y:S01]  /*86a0*/  HMMA.16816.F32.BF16 R8, R68.reuse, R78, R8 ;  /* 0x0000004e4408723c */ /* 0x040fe20000041808 */
[----:B------:R-:W5:Y:S07]  /*86b0*/  LDSM.16.MT88.4 R76, [R240+0x5100] ;  /* 0x00510000f04c783b */ /* 0x000f6e0000004200 */
[C---:B------:R-:W-:Y:S01]  /*86c0*/  HMMA.16816.F32.BF16 R12, R68.reuse, R72, R12 ;  /* 0x00000048440c723c */ /* 0x040fe2000004180c */
[----:B-1----:R-:W1:Y:S07]  /*86d0*/  LDSM.16.MT88.4 R88, [R238+0x5100] ;  /* 0x00510000ee58783b */ /* 0x002e6e0000004200 */
[C---:B------:R-:W-:Y:S01]  /*86e0*/  HMMA.16816.F32.BF16 R16, R68.reuse, R74, R16 ;  /* 0x0000004a4410723c */ /* 0x040fe20000041810 */
[----:B------:R-:W1:Y:S07]  /*86f0*/  LDSM.16.MT88.4 R72, [R240+0x1900] ;  /* 0x00190000f048783b */ /* 0x000e6e0000004200 */
[C---:B--2---:R-:W-:Y:S08]  /*8700*/  HMMA.16816.F32.BF16 R20, R68.reuse, R80, R20 ;  /* 0x000000504414723c */ /* 0x044ff00000041814 */
[C---:B------:R-:W-:Y:S01]  /*8710*/  HMMA.16816.F32.BF16 R24, R68.reuse, R82, R24 ;  /* 0x000000524418723c */ /* 0x040fe20000041818 */
[----:B------:R-:W2:Y:S07]  /*8720*/  LDSM.16.MT88.4 R80, [R237+0x1900] ;  /* 0x00190000ed50783b */ /* 0x000eae0000004200 */
[C---:B----4-:R-:W-:Y:S08]  /*8730*/  HMMA.16816.F32.BF16 R28, R68.reuse, R84, R28 ;  /* 0x00000054441c723c */ /* 0x050ff0000004181c */
[C---:B------:R-:W-:Y:S01]  /*8740*/  HMMA.16816.F32.BF16 R32, R68.reuse, R86, R32 ;  /* 0x000000564420723c */ /* 0x040fe20000041820 */
[----:B------:R-:W-:Y:S07]  /*8750*/  LDSM.16.MT88.4 R84, [R238+0x5900] ;  /* 0x00590000ee54783b */ /* 0x000fee0000004200 */
[C---:B-----5:R-:W-:Y:S08]  /*8760*/  HMMA.16816.F32.BF16 R36, R68.reuse, R76, R36 ;  /* 0x0000004c4424723c */ /* 0x060ff00000041824 */
[C---:B------:R-:W-:Y:S01]  /*8770*/  HMMA.16816.F32.BF16 R40, R68.reuse, R78, R40 ;  /* 0x0000004e4428723c */ /* 0x040fe20000041828 */
[----:B------:R-:W4:Y:S07]  /*8780*/  LDSM.16.MT88.4 R76, [R236+0x1900] ;  /* 0x00190000ec4c783b */ /* 0x000f2e0000004200 */
[C---:B-1----:R-:W-:Y:S07]  /*8790*/  HMMA.16816.F32.BF16 R44, R68.reuse, R88, R44 ;  /* 0x00000058442c723c */ /* 0x042fee000004182c */
[--C-:B------:R-:W-:Y:S01]  /*87a0*/  FFMA.FTZ R88, R127, c[0x0][0x2d0], -R210.reuse ;  /* 0x0000b4007f587a23 */ /* 0x100fe200000108d2 */
[C---:B------:R-:W-:Y:S03]  /*87b0*/  HMMA.16816.F32.BF16 R48, R68.reuse, R90, R48 ;  /* 0x0000005a4430723c */ /* 0x040fe60000041830 */
[----:B------:R1:W-:Y:S01]  /*87c0*/  MUFU.EX2 R115, R88 ;  /* 0x0000005800737308 */ /* 0x0003e20000000800 */
[--C-:B------:R-:W-:Y:S03]  /*87d0*/  FFMA.FTZ R89, R120, c[0x0][0x2d0], -R210.reuse ;  /* 0x0000b40078597a23 */ /* 0x100fe600000108d2 */
[----:B------:R-:W-:Y:S01]  /*87e0*/  FFMA.FTZ R91, R125, c[0x0][0x2d0], -R210 ;  /* 0x0000b4007d5b7a23 */ /* 0x000fe200000108d2 */
[C---:B------:R-:W-:Y:S04]  /*87f0*/  HMMA.16816.F32.BF16 R52, R68.reuse, R92, R52 ;  /* 0x0000005c4434723c */ /* 0x040fe80000041834 */
[----:B------:R-:W-:Y:S01]  /*8800*/  FFMA.FTZ R90, R164, c[0x0][0x2d0], -R204 ;  /* 0x0000b400a45a7a23 */ /* 0x000fe200000108cc */
[----:B------:R5:W-:Y:S02]  /*8810*/  MUFU.EX2 R122, R91 ;  /* 0x0000005b007a7308 */ /* 0x000be40000000800 */
[----:B------:R-:W-:Y:S01]  /*8820*/  FFMA.FTZ R92, R126, c[0x0][0x2d0], -R210 ;  /* 0x0000b4007e5c7a23 */ /* 0x000fe200000108d2 */
[C---:B------:R-:W-:Y:S07]  /*8830*/  HMMA.16816.F32.BF16 R56, R68.reuse, R94, R56 ;  /* 0x0000005e4438723c */ /* 0x040fee0000041838 */
[----:B------:R2:W-:Y:S01]  /*8840*/  MUFU.EX2 R120, R92 ;  /* 0x0000005c00787308 */ /* 0x0005e20000000800 */
[C---:B------:R-:W-:Y:S04]  /*8850*/  HMMA.16816.F32.BF16 R60, R68.reuse, R96, R60 ;  /* 0x00000060443c723c */ /* 0x040fe8000004183c */
[----:B-1----:R-:W-:Y:S02]  /*8860*/  FFMA.FTZ R88, R124, c[0x0][0x2d0], -R204 ;  /* 0x0000b4007c587a23 */ /* 0x002fe400000108cc */
[----:B------:R-:W-:Y:S01]  /*8870*/  LDSM.16.MT88.4 R124, [R240+0x3900] ;  /* 0x00390000f07c783b */ /* 0x000fe20000004200 */
[----:B------:R-:W-:Y:S01]  /*8880*/  FFMA.FTZ R97, R170, c[0x0][0x2d0], -R210 ;  /* 0x0000b400aa617a23 */ /* 0x000fe200000108d2 */
[----:B------:R-:W-:Y:S01]  /*8890*/  HMMA.16816.F32.BF16 R64, R68, R98, R64 ;  /* 0x000000624440723c */ /* 0x000fe20000041840 */
[----:B------:R1:W1:Y:S03]  /*88a0*/  MUFU.EX2 R114, R89 ;  /* 0x0000005900727308 */ /* 0x0002660000000800 */
[--C-:B------:R-:W-:Y:S02]  /*88b0*/  FFMA.FTZ R96, R169, c[0x0][0x2d0], -R204.reuse ;  /* 0x0000b400a9607a23 */ /* 0x100fe400000108cc */
[----:B-----5:R-:W-:Y:S01]  /*88c0*/  FFMA.FTZ R91, R160, c[0x0][0x2d0], -R204 ;  /* 0x0000b400a05b7a23 */ /* 0x020fe200000108cc */
[----:B---3--:R-:W-:Y:S01]  /*88d0*/  F2FP.BF16.PACK_AB R68, R165, R158 ;  /* 0x0000009ea544723e */ /* 0x008fe200000010ff */
[----:B------:R-:W-:Y:S01]  /*88e0*/  FFMA.FTZ R98, R140, c[0x0][0x2d0], -R210 ;  /* 0x0000b4008c627a23 */ /* 0x000fe200000108d2 */
[----:B------:R-:W-:Y:S02]  /*88f0*/  F2FP.BF16.PACK_AB R70, R167, R162 ;  /* 0x000000a2a746723e */ /* 0x000fe400000010ff */
[----:B------:R-:W-:Y:S01]  /*8900*/  MUFU.EX2 R164, R90 ;  /* 0x0000005a00a47308 */ /* 0x000fe20000000800 */
[----:B------:R-:W-:Y:S02]  /*8910*/  F2FP.BF16.PACK_AB R69, R171, R166 ;  /* 0x000000a6ab45723e */ /* 0x000fe400000010ff */
[----:B------:R-:W-:Y:S01]  /*8920*/  F2FP.BF16.PACK_AB R71, R152, R144 ;  /* 0x000000909847723e */ /* 0x000fe200000010ff */
[----:B--2---:R-:W-:Y:S06]  /*8930*/  LDSM.16.MT88.4 R92, [R237+0x6100] ;  /* 0x00610000ed5c783b */ /* 0x004fec0000004200 */
[C---:B------:R-:W-:Y:S01]  /*8940*/  HMMA.16816.F32.BF16 R4, R68.reuse, R72, R4 ;  /* 0x000000484404723c */ /* 0x040fe20000041804 */
[----:B------:R-:W-:Y:S02]  /*8950*/  MUFU.EX2 R160, R91 ;  /* 0x0000005b00a07308 */ /* 0x000fe40000000800 */
[--C-:B-1----:R-:W-:Y:S05]  /*8960*/  FFMA.FTZ R89, R168, c[0x0][0x2d0], -R204.reuse ;  /* 0x0000b400a8597a23 */ /* 0x102fea00000108cc */
[C---:B------:R-:W-:Y:S01]  /*8970*/  HMMA.16816.F32.BF16 R8, R68.reuse, R74, R8 ;  /* 0x0000004a4408723c */ /* 0x040fe20000041808 */
[----:B------:R-:W1:Y:S02]  /*8980*/  LDSM.16.MT88.4 R72, [R240+0x5900] ;  /* 0x00590000f048783b */ /* 0x000e640000004200 */
[----:B------:R-:W-:Y:S05]  /*8990*/  MUFU.EX2 R170, R97 ;  /* 0x0000006100aa7308 */ /* 0x000fea0000000800 */
[C---:B------:R-:W-:Y:S05]  /*89a0*/  HMMA.16816.F32.BF16 R12, R68.reuse, R100, R12 ;  /* 0x00000064440c723c */ /* 0x040fea000004180c */
[----:B------:R-:W-:Y:S02]  /*89b0*/  MUFU.EX2 R140, R98 ;  /* 0x00000062008c7308 */ /* 0x000fe40000000800 */
[--C-:B------:R-:W-:Y:S01]  /*89c0*/  FFMA.FTZ R101, R163, c[0x0][0x2d0], -R204.reuse ;  /* 0x0000b400a3657a23 */ /* 0x100fe200000108cc */
[C---:B------:R-:W-:Y:S04]  /*89d0*/  HMMA.16816.F32.BF16 R16, R68.reuse, R102, R16 ;  /* 0x000000664410723c */ /* 0x040fe80000041810 */
[--C-:B------:R-:W-:Y:S03]  /*89e0*/  FFMA.FTZ R100, R157, c[0x0][0x2d0], -R204.reuse ;  /* 0x0000b4009d647a23 */ /* 0x100fe600000108cc */
[----:B------:R2:W-:Y:S01]  /*89f0*/  MUFU.EX2 R169, R96 ;  /* 0x0000006000a97308 */ /* 0x0005e20000000800 */
[C---:B------:R-:W-:Y:S04]  /*8a00*/  HMMA.16816.F32.BF16 R20, R68.reuse, R80, R20 ;  /* 0x000000504414723c */ /* 0x040fe80000041814 */
[----:B------:R-:W-:Y:S04]  /*8a10*/  FFMA.FTZ R102, R161, c[0x0][0x2d0], -R204 ;  /* 0x0000b400a1667a23 */ /* 0x000fe800000108cc */
[C---:B------:R-:W-:Y:S01]  /*8a20*/  HMMA.16816.F32.BF16 R24, R68.reuse, R82, R24 ;  /* 0x000000524418723c */ /* 0x040fe20000041818 */
[----:B------:R-:W3:Y:S01]  /*8a30*/  LDSM.16.MT88.4 R80, [R237+0x5900] ;  /* 0x00590000ed50783b */ /* 0x000ee20000004200 */
[----:B------:R-:W-:Y:S06]  /*8a40*/  MUFU.EX2 R161, R102 ;  /* 0x0000006600a17308 */ /* 0x000fec0000000800 */
[C---:B----4-:R-:W-:Y:S04]  /*8a50*/  HMMA.16816.F32.BF16 R28, R68.reuse, R76, R28 ;  /* 0x0000004c441c723c */ /* 0x050fe8000004181c */
[----:B------:R-:W-:Y:S01]  /*8a60*/  MUFU.EX2 R163, R101 ;  /* 0x0000006500a37308 */ /* 0x000fe20000000800 */
[----:B--2---:R-:W-:Y:S03]  /*8a70*/  LDSM.16.MT88.4 R96, [R238+0x2900] ;  /* 0x00290000ee60783b */ /* 0x004fe60000004200 */
[C---:B------:R-:W-:Y:S06]  /*8a80*/  HMMA.16816.F32.BF16 R32, R68.reuse, R78, R32 ;  /* 0x0000004e4420723c */ /* 0x040fec0000041820 */
[----:B------:R2:W-:Y:S01]  /*8a90*/  MUFU.EX2 R157, R100 ;  /* 0x00000064009d7308 */ /* 0x0005e20000000800 */
[----:B------:R-:W4:Y:S01]  /*8aa0*/  LDSM.16.MT88.4 R76, [R236+0x5900] ;  /* 0x00590000ec4c783b */ /* 0x000f220000004200 */
[C---:B-1----:R-:W-:Y:S08]  /*8ab0*/  HMMA.16816.F32.BF16 R36, R68.reuse, R72, R36 ;  /* 0x000000484424723c */ /* 0x042ff00000041824 */
[C---:B------:R-:W-:Y:S01]  /*8ac0*/  HMMA.16816.F32.BF16 R40, R68.reuse, R74, R40 ;  /* 0x0000004a4428723c */ /* 0x040fe20000041828 */
[----:B------:R-:W1:Y:S01]  /*8ad0*/  LDSM.16.MT88.4 R72, [R240+0x2100] ;  /* 0x00210000f048783b */ /* 0x000e620000004200 */
[----:B------:R5:W1:Y:S06]  /*8ae0*/  MUFU.EX2 R168, R89 ;  /* 0x0000005900a87308 */ /* 0x000a6c0000000800 */
[C---:B------:R-:W-:Y:S04]  /*8af0*/  HMMA.16816.F32.BF16 R44, R68.reuse, R84, R44 ;  /* 0x00000054442c723c */ /* 0x040fe8000004182c */
[----:B------:R4:W1:Y:S01]  /*8b00*/  MUFU.EX2 R121, R88 ;  /* 0x0000005800797308 */ /* 0x0008620000000800 */
[----:B--2---:R-:W-:Y:S03]  /*8b10*/  LDSM.16.MT88.4 R100, [R236+0x3900] ;  /* 0x00390000ec64783b */ /* 0x004fe60000004200 */
[C---:B------:R-:W-:Y:S05]  /*8b20*/  HMMA.16816.F32.BF16 R48, R68.reuse, R86, R48 ;  /* 0x000000564430723c */ /* 0x040fea0000041830 */
[----:B------:R-:W2:Y:S03]  /*8b30*/  LDSM.16.MT88.4 R84, [R238+0x2100] ;  /* 0x00210000ee54783b */ /* 0x000ea60000004200 */
[C---:B---3--:R-:W-:Y:S04]  /*8b40*/  HMMA.16816.F32.BF16 R52, R68.reuse, R80, R52 ;  /* 0x000000504434723c */ /* 0x048fe80000041834 */
[--C-:B-----5:R-:W-:Y:S04]  /*8b50*/  FFMA.FTZ R89, R156, c[0x0][0x2d0], -R210.reuse ;  /* 0x0000b4009c597a23 */ /* 0x120fe800000108d2 */
[C---:B------:R-:W-:Y:S01]  /*8b60*/  HMMA.16816.F32.BF16 R56, R68.reuse, R82, R56 ;  /* 0x000000524438723c */ /* 0x040fe20000041838 */
[----:B------:R-:W3:Y:S01]  /*8b70*/  LDSM.16.MT88.4 R80, [R237+0x2100] ;  /* 0x00210000ed50783b */ /* 0x000ee20000004200 */
[----:B------:R-:W-:Y:S02]  /*8b80*/  MUFU.EX2 R156, R89 ;  /* 0x00000059009c7308 */ /* 0x000fe40000000800 */
[--C-:B----4-:R-:W-:Y:S04]  /*8b90*/  FFMA.FTZ R88, R148, c[0x0][0x2d0], -R210.reuse ;  /* 0x0000b40094587a23 */ /* 0x110fe800000108d2 */
[C---:B------:R-:W-:Y:S04]  /*8ba0*/  HMMA.16816.F32.BF16 R60, R68.reuse, R76, R60 ;  /* 0x0000004c443c723c */ /* 0x040fe8000004183c */
[----:B------:R4:W5:Y:S04]  /*8bb0*/  MUFU.EX2 R148, R88 ;  /* 0x0000005800947308 */ /* 0x0009680000000800 */
[----:B------:R-:W-:Y:S01]  /*8bc0*/  HMMA.16816.F32.BF16 R64, R68, R78, R64 ;  /* 0x0000004e4440723c */ /* 0x000fe20000041840 */
[----:B------:R-:W3:Y:S06]  /*8bd0*/  LDSM.16.MT88.4 R76, [R236+0x2100] ;  /* 0x00210000ec4c783b */ /* 0x000eec0000004200 */
[----:B------:R-:W-:Y:S02]  /*8be0*/  F2FP.BF16.PACK_AB R68, R115, R114 ;  /* 0x000000727344723e */ /* 0x000fe400000010ff */
[----:B------:R-:W-:Y:S03]  /*8bf0*/  F2FP.BF16.PACK_AB R70, R122, R120 ;  /* 0x000000787a46723e */ /* 0x000fe600000010ff */
[----:B-1----:R-:W-:Y:S02]  /*8c00*/  F2FP.BF16.PACK_AB R69, R164, R168 ;  /* 0x000000a8a445723e */ /* 0x002fe400000010ff */
[----:B------:R-:W-:Y:S01]  /*8c10*/  F2FP.BF16.PACK_AB R71, R160, R121 ;  /* 0x00000079a047723e */ /* 0x000fe200000010ff */
[----:B----4-:R-:W-:Y:S06]  /*8c20*/  LDSM.16.MT88.4 R88, [R238+0x6100] ;  /* 0x00610000ee58783b */ /* 0x010fec0000004200 */
[C---:B------:R-:W-:Y:S08]  /*8c30*/  HMMA.16816.F32.BF16 R4, R68.reuse, R72, R4 ;  /* 0x000000484404723c */ /* 0x040ff00000041804 */
[C---:B------:R-:W-:Y:S01]  /*8c40*/  HMMA.16816.F32.BF16 R8, R68.reuse, R74, R8 ;  /* 0x0000004a4408723c */ /* 0x040fe20000041808 */
[----:B------:R-:W1:Y:S07]  /*8c50*/  LDSM.16.MT88.4 R72, [R240+0x6100] ;  /* 0x00610000f048783b */ /* 0x000e6e0000004200 */
[C---:B--2---:R-:W-:Y:S08]  /*8c60*/  HMMA.16816.F32.BF16 R12, R68.reuse, R84, R12 ;  /* 0x00000054440c723c */ /* 0x044ff0000004180c */
[C---:B------:R-:W-:Y:S01]  /*8c70*/  HMMA.16816.F32.BF16 R16, R68.reuse, R86, R16 ;  /* 0x000000564410723c */ /* 0x040fe20000041810 */
[----:B------:R-:W2:Y:S07]  /*8c80*/  LDSM.16.MT88.4 R84, [R236+0x6100] ;  /* 0x00610000ec54783b */ /* 0x000eae0000004200 */
[C---:B---3--:R-:W-:Y:S08]  /*8c90*/  HMMA.16816.F32.BF16 R20, R68.reuse, R80, R20 ;  /* 0x000000504414723c */ /* 0x048ff00000041814 */
[C---:B------:R-:W-:Y:S01]  /*8ca0*/  HMMA.16816.F32.BF16 R24, R68.reuse, R82, R24 ;  /* 0x000000524418723c */ /* 0x040fe20000041818 */
[----:B------:R-:W3:Y:S07]  /*8cb0*/  LDSM.16.MT88.4 R80, [R240+0x2900] ;  /* 0x00290000f050783b */ /* 0x000eee0000004200 */
[C---:B------:R-:W-:Y:S08]  /*8cc0*/  HMMA.16816.F32.BF16 R28, R68.reuse, R76, R28 ;  /* 0x0000004c441c723c */ /* 0x040ff0000004181c */
[C---:B------:R-:W-:Y:S01]  /*8cd0*/  HMMA.16816.F32.BF16 R32, R68.reuse, R78, R32 ;  /* 0x0000004e4420723c */ /* 0x040fe20000041820 */
[----:B------:R-:W4:Y:S07]  /*8ce0*/  LDSM.16.MT88.4 R76, [R237+0x2900] ;  /* 0x00290000ed4c783b */ /* 0x000f2e0000004200 */
[C---:B-1----:R-:W-:Y:S08]  /*8cf0*/  HMMA.16816.F32.BF16 R36, R68.reuse, R72, R36 ;  /* 0x000000484424723c */ /* 0x042ff00000041824 */
[C---:B------:R-:W-:Y:S01]  /*8d00*/  HMMA.16816.F32.BF16 R40, R68.reuse, R74, R40 ;  /* 0x0000004a4428723c */ /* 0x040fe20000041828 */
[----:B------:R-:W1:Y:S07]  /*8d10*/  LDSM.16.MT88.4 R72, [R236+0x2900] ;  /* 0x00290000ec48783b */ /* 0x000e6e0000004200 */
[C---:B------:R-:W-:Y:S07]  /*8d20*/  HMMA.16816.F32.BF16 R44, R68.reuse, R88, R44 ;  /* 0x00000058442c723c */ /* 0x040fee000004182c */
[--C-:B------:R-:W-:Y:S01]  /*8d30*/  FFMA.FTZ R88, R149, c[0x0][0x2d0], -R210.reuse ;  /* 0x0000b40095587a23 */ /* 0x100fe200000108d2 */
[C---:B------:R-:W-:Y:S03]  /*8d40*/  HMMA.16816.F32.BF16 R48, R68.reuse, R90, R48 ;  /* 0x0000005a4430723c */ /* 0x040fe60000041830 */
[----:B------:R-:W-:Y:S01]  /*8d50*/  MUFU.EX2 R149, R88 ;  /* 0x0000005800957308 */ /* 0x000fe20000000800 */
[--C-:B------:R-:W-:Y:S03]  /*8d60*/  FFMA.FTZ R89, R145, c[0x0][0x2d0], -R210.reuse ;  /* 0x0000b40091597a23 */ /* 0x100fe600000108d2 */
[--C-:B------:R-:W-:Y:S01]  /*8d70*/  FFMA.FTZ R91, R147, c[0x0][0x2d0], -R210.reuse ;  /* 0x0000b400935b7a23 */ /* 0x100fe200000108d2 */
[C---:B------:R-:W-:Y:S04]  /*8d80*/  HMMA.16816.F32.BF16 R52, R68.reuse, R92, R52 ;  /* 0x0000005c4434723c */ /* 0x040fe80000041834 */
[--C-:B------:R-:W-:Y:S01]  /*8d90*/  FFMA.FTZ R90, R143, c[0x0][0x2d0], -R210.reuse ;  /* 0x0000b4008f5a7a23 */ /* 0x100fe200000108d2 */
[----:B------:R-:W1:Y:S01]  /*8da0*/  MUFU.EX2 R147, R91 ;  /* 0x0000005b00937308 */ /* 0x000e620000000800 */
[----:B------:R-:W-:Y:S02]  /*8db0*/  FFMA.FTZ R210, R206, c[0x0][0x2d0], -R210 ;  /* 0x0000b400ced27a23 */ /* 0x000fe400000108d2 */
[C---:B------:R-:W-:Y:S01]  /*8dc0*/  HMMA.16816.F32.BF16 R56, R68.reuse, R94, R56 ;  /* 0x0000005e4438723c */ /* 0x040fe20000041838 */
[----:B------:R-:W-:Y:S03]  /*8dd0*/  LDSM.16.MT88.4 R92, [R237+0x7100] ;  /* 0x00710000ed5c783b */ /* 0x000fe60000004200 */
[--C-:B------:R-:W-:Y:S01]  /*8de0*/  FFMA.FTZ R206, R203, c[0x0][0x2d0], -R204.reuse ;  /* 0x0000b400cbce7a23 */ /* 0x100fe200000108cc */
[----:B------:R-:W-:Y:S01]  /*8df0*/  MOV R203, R122 ;  /* 0x0000007a00cb7202 */ /* 0x000fe20000000f00 */
[----:B------:R-:W-:Y:S01]  /*8e00*/  FFMA.FTZ R204, R133, c[0x0][0x2d0], -R204 ;  /* 0x0000b40085cc7a23 */ /* 0x000fe200000108cc */
[----:B------:R-:W-:Y:S01]  /*8e10*/  MUFU.EX2 R145, R89 ;  /* 0x0000005900917308 */ /* 0x000fe20000000800 */
[C---:B--2---:R-:W-:Y:S08]  /*8e20*/  HMMA.16816.F32.BF16 R60, R68.reuse, R84, R60 ;  /* 0x00000054443c723c */ /* 0x044ff0000004183c */
[----:B------:R-:W-:Y:S01]  /*8e30*/  HMMA.16816.F32.BF16 R64, R68, R86, R64 ;  /* 0x000000564440723c */ /* 0x000fe20000041840 */
[----:B------:R-:W-:Y:S01]  /*8e40*/  LDSM.16.MT88.4 R84, [R238+0x6900] ;  /* 0x00690000ee54783b */ /* 0x000fe20000004200 */
[----:B------:R2:W1:Y:S05]  /*8e50*/  MUFU.EX2 R143, R90 ;  /* 0x0000005a008f7308 */ /* 0x00046a0000000800 */
[----:B-----5:R-:W-:Y:S02]  /*8e60*/  F2FP.BF16.PACK_AB R68, R148, R156 ;  /* 0x0000009c9444723e */ /* 0x020fe400000010ff */
[----:B------:R-:W-:Y:S03]  /*8e70*/  F2FP.BF16.PACK_AB R70, R140, R170 ;  /* 0x000000aa8c46723e */ /* 0x000fe600000010ff */
[----:B------:R-:W-:Y:S01]  /*8e80*/  F2FP.BF16.PACK_AB R69, R161, R169 ;  /* 0x000000a9a145723e */ /* 0x000fe200000010ff */
[----:B------:R-:W5:Y:S01]  /*8e90*/  MUFU.EX2 R210, R210 ;  /* 0x000000d200d27308 */ /* 0x000f620000000800 */
[----:B------:R-:W-:Y:S07]  /*8ea0*/  F2FP.BF16.PACK_AB R71, R157, R163 ;  /* 0x000000a39d47723e */ /* 0x000fee00000010ff */
[C---:B---3--:R-:W-:Y:S02]  /*8eb0*/  HMMA.16816.F32.BF16 R4, R68.reuse, R80, R4 ;  /* 0x000000504404723c */ /* 0x048fe40000041804 */
[----:B------:R-:W-:Y:S01]  /*8ec0*/  MUFU.EX2 R133, R204 ;  /* 0x000000cc00857308 */ /* 0x000fe20000000800 */
[----:B--2---:R-:W-:Y:S05]  /*8ed0*/  LDSM.16.MT88.4 R88, [R238+0x7100] ;  /* 0x00710000ee58783b */ /* 0x004fea0000004200 */
[C---:B------:R-:W-:Y:S04]  /*8ee0*/  HMMA.16816.F32.BF16 R8, R68.reuse, R82, R8 ;  /* 0x000000524408723c */ /* 0x040fe80000041808 */
[----:B------:R-:W2:Y:S01]  /*8ef0*/  MUFU.EX2 R206, R206 ;  /* 0x000000ce00ce7308 */ /* 0x000ea20000000800 */
[----:B------:R-:W3:Y:S03]  /*8f00*/  LDSM.16.MT88.4 R80, [R240+0x6900] ;  /* 0x00690000f050783b */ /* 0x000ee60000004200 */
[C---:B------:R-:W-:Y:S08]  /*8f10*/  HMMA.16816.F32.BF16 R12, R68.reuse, R96, R12 ;  /* 0x00000060440c723c */ /* 0x040ff0000004180c */
[C---:B------:R-:W-:Y:S01]  /*8f20*/  HMMA.16816.F32.BF16 R16, R68.reuse, R98, R16 ;  /* 0x000000624410723c */ /* 0x040fe20000041810 */
[----:B------:R-:W-:Y:S07]  /*8f30*/  LDSM.16.MT88.4 R96, [R236+0x7100] ;  /* 0x00710000ec60783b */ /* 0x000fee0000004200 */
[C---:B----4-:R-:W-:Y:S08]  /*8f40*/  HMMA.16816.F32.BF16 R20, R68.reuse, R76, R20 ;  /* 0x0000004c4414723c */ /* 0x050ff00000041814 */
[C---:B------:R-:W-:Y:S01]  /*8f50*/  HMMA.16816.F32.BF16 R24, R68.reuse, R78, R24 ;  /* 0x0000004e4418723c */ /* 0x040fe20000041818 */
[----:B------:R-:W4:Y:S07]  /*8f60*/  LDSM.16.MT88.4 R76, [R237+0x6900] ;  /* 0x00690000ed4c783b */ /* 0x000f2e0000004200 */
[C---:B-1----:R-:W-:Y:S08]  /*8f70*/  HMMA.16816.F32.BF16 R28, R68.reuse, R72, R28 ;  /* 0x00000048441c723c */ /* 0x042ff0000004181c */
[C---:B------:R-:W-:Y:S01]  /*8f80*/  HMMA.16816.F32.BF16 R32, R68.reuse, R74, R32 ;  /* 0x0000004a4420723c */ /* 0x040fe20000041820 */
[----:B------:R-:W1:Y:S07]  /*8f90*/  LDSM.16.MT88.4 R72, [R236+0x6900] ;  /* 0x00690000ec48783b */ /* 0x000e6e0000004200 */
[C---:B---3--:R-:W-:Y:S08]  /*8fa0*/  HMMA.16816.F32.BF16 R36, R68.reuse, R80, R36 ;  /* 0x000000504424723c */ /* 0x048ff00000041824 */
[C---:B------:R-:W-:Y:S01]  /*8fb0*/  HMMA.16816.F32.BF16 R40, R68.reuse, R82, R40 ;  /* 0x000000524428723c */ /* 0x040fe20000041828 */
[----:B------:R-:W3:Y:S07]  /*8fc0*/  LDSM.16.MT88.4 R80, [R240+0x3100] ;  /* 0x00310000f050783b */ /* 0x000eee0000004200 */
[C---:B------:R-:W-:Y:S08]  /*8fd0*/  HMMA.16816.F32.BF16 R44, R68.reuse, R84, R44 ;  /* 0x00000054442c723c */ /* 0x040ff0000004182c */
[C---:B------:R-:W-:Y:S01]  /*8fe0*/  HMMA.16816.F32.BF16 R48, R68.reuse, R86, R48 ;  /* 0x000000564430723c */ /* 0x040fe20000041830 */
[----:B------:R-:W-:Y:S07]  /*8ff0*/  LDSM.16.MT88.4 R84, [R236+0x3100] ;  /* 0x00310000ec54783b */ /* 0x000fee0000004200 */
[C---:B----4-:R-:W-:Y:S08]  /*9000*/  HMMA.16816.F32.BF16 R52, R68.reuse, R76, R52 ;  /* 0x0000004c4434723c */ /* 0x050ff00000041834 */
[C---:B------:R-:W-:Y:S01]  /*9010*/  HMMA.16816.F32.BF16 R56, R68.reuse, R78, R56 ;  /* 0x0000004e4438723c */ /* 0x040fe20000041838 */
[----:B------:R-:W4:Y:S07]  /*9020*/  LDSM.16.MT88.4 R76, [R238+0x3100] ;  /* 0x00310000ee4c783b */ /* 0x000f2e0000004200 */
[C---:B-1----:R-:W-:Y:S08]  /*9030*/  HMMA.16816.F32.BF16 R60, R68.reuse, R72, R60 ;  /* 0x00000048443c723c */ /* 0x042ff0000004183c */
[----:B------:R-:W-:Y:S01]  /*9040*/  HMMA.16816.F32.BF16 R64, R68, R74, R64 ;  /* 0x0000004a4440723c */ /* 0x000fe20000041840 */
[----:B------:R-:W1:Y:S06]  /*9050*/  LDSM.16.MT88.4 R72, [R237+0x3100] ;  /* 0x00310000ed48783b */ /* 0x000e6c0000004200 */
[----:B------:R-:W-:Y:S02]  /*9060*/  F2FP.BF16.PACK_AB R68, R147, R149 ;  /* 0x000000959344723e */ /* 0x000fe400000010ff */
[----:B------:R-:W-:Y:S03]  /*9070*/  F2FP.BF16.PACK_AB R70, R143, R145 ;  /* 0x000000918f46723e */ /* 0x000fe600000010ff */
[----:B------:R-:W-:Y:S02]  /*9080*/  F2FP.BF16.PACK_AB R69, R217, R219 ;  /* 0x000000dbd945723e */ /* 0x000fe400000010ff */
[----:B------:R-:W-:Y:S07]  /*9090*/  F2FP.BF16.PACK_AB R71, R211, R218 ;  /* 0x000000dad347723e */ /* 0x000fee00000010ff */
[C---:B---3--:R-:W-:Y:S08]  /*90a0*/  HMMA.16816.F32.BF16 R4, R68.reuse, R80, R4 ;  /* 0x000000504404723c */ /* 0x048ff00000041804 */
[C---:B------:R-:W-:Y:S01]  /*90b0*/  HMMA.16816.F32.BF16 R8, R68.reuse, R82, R8 ;  /* 0x000000524408723c */ /* 0x040fe20000041808 */
[----:B------:R-:W3:Y:S07]  /*90c0*/  LDSM.16.MT88.4 R80, [R240+0x7100] ;  /* 0x00710000f050783b */ /* 0x000eee0000004200 */
[C---:B----4-:R-:W-:Y:S01]  /*90d0*/  HMMA.16816.F32.BF16 R12, R68.reuse, R76, R12 ;  /* 0x0000004c440c723c */ /* 0x050fe2000004180c */
[----:B------:R-:W4:Y:S07]  /*90e0*/  LDL.LU R77, [R1+0xc] ;  /* 0x00000c00014d7983 */ /* 0x000f2e0000300800 */
[C---:B------:R-:W-:Y:S08]  /*90f0*/  HMMA.16816.F32.BF16 R16, R68.reuse, R78, R16 ;  /* 0x0000004e4410723c */ /* 0x040ff00000041810 */
[C---:B-1----:R-:W-:Y:S07]  /*9100*/  HMMA.16816.F32.BF16 R20, R68.reuse, R72, R20 ;  /* 0x000000484414723c */ /* 0x042fee0000041814 */
[----:B------:R-:W-:Y:S01]  /*9110*/  MOV R73, R121 ;  /* 0x0000007900497202 */ /* 0x000fe20000000f00 */
[C---:B------:R-:W-:Y:S04]  /*9120*/  HMMA.16816.F32.BF16 R24, R68.reuse, R74, R24 ;  /* 0x0000004a4418723c */ /* 0x040fe80000041818 */
[----:B------:R-:W-:Y:S03]  /*9130*/  MOV R72, R120 ;  /* 0x0000007800487202 */ /* 0x000fe60000000f00 */
[----:B------:R-:W-:Y:S01]  /*9140*/  MOV R75, R115 ;  /* 0x00000073004b7202 */ /* 0x000fe20000000f00 */
[C---:B------:R-:W-:Y:S04]  /*9150*/  HMMA.16816.F32.BF16 R28, R68.reuse, R84, R28 ;  /* 0x00000054441c723c */ /* 0x040fe8000004181c */
[----:B------:R-:W-:Y:S04]  /*9160*/  MOV R74, R114 ;  /* 0x00000072004a7202 */ /* 0x000fe80000000f00 */
[C---:B------:R-:W-:Y:S01]  /*9170*/  HMMA.16816.F32.BF16 R32, R68.reuse, R86, R32 ;  /* 0x000000564420723c */ /* 0x040fe20000041820 */
[----:B------:R-:W-:Y:S07]  /*9180*/  LDSM.16.MT88.4 R84, [R238+0x7900] ;  /* 0x00790000ee54783b */ /* 0x000fee0000004200 */
[C---:B---3--:R-:W-:Y:S08]  /*9190*/  HMMA.16816.F32.BF16 R36, R68.reuse, R80, R36 ;  /* 0x000000504424723c */ /* 0x048ff00000041824 */
[C---:B------:R-:W-:Y:S08]  /*91a0*/  HMMA.16816.F32.BF16 R40, R68.reuse, R82, R40 ;  /* 0x000000524428723c */ /* 0x040ff00000041828 */
[C---:B------:R-:W-:Y:S08]  /*91b0*/  HMMA.16816.F32.BF16 R44, R68.reuse, R88, R44 ;  /* 0x00000058442c723c */ /* 0x040ff0000004182c */
[C---:B------:R-:W-:Y:S08]  /*91c0*/  HMMA.16816.F32.BF16 R48, R68.reuse, R90, R48 ;  /* 0x0000005a4430723c */ /* 0x040ff00000041830 */
[C---:B------:R-:W-:Y:S08]  /*91d0*/  HMMA.16816.F32.BF16 R52, R68.reuse, R92, R52 ;  /* 0x0000005c4434723c */ /* 0x040ff00000041834 */
[C---:B------:R-:W-:Y:S01]  /*91e0*/  HMMA.16816.F32.BF16 R56, R68.reuse, R94, R56 ;  /* 0x0000005e4438723c */ /* 0x040fe20000041838 */
[----:B------:R-:W1:Y:S07]  /*91f0*/  LDSM.16.MT88.4 R92, [R240+0x7900] ;  /* 0x00790000f05c783b */ /* 0x000e6e0000004200 */
[C---:B------:R-:W-:Y:S08]  /*9200*/  HMMA.16816.F32.BF16 R60, R68.reuse, R96, R60 ;  /* 0x00000060443c723c */ /* 0x040ff0000004183c */
[----:B------:R-:W-:Y:S07]  /*9210*/  HMMA.16816.F32.BF16 R64, R68, R98, R64 ;  /* 0x000000624440723c */ /* 0x000fee0000041840 */
[----:B------:R-:W-:Y:S02]  /*9220*/  F2FP.BF16.PACK_AB R68, R209, R208 ;  /* 0x000000d0d144723e */ /* 0x000fe400000010ff */
[----:B-----5:R-:W-:Y:S03]  /*9230*/  F2FP.BF16.PACK_AB R70, R210, R207 ;  /* 0x000000cfd246723e */ /* 0x020fe600000010ff */
[----:B--2---:R-:W-:Y:S02]  /*9240*/  F2FP.BF16.PACK_AB R69, R206, R205 ;  /* 0x000000cdce45723e */ /* 0x004fe400000010ff */
[----:B------:R-:W-:Y:S07]  /*9250*/  F2FP.BF16.PACK_AB R71, R133, R134 ;  /* 0x000000868547723e */ /* 0x000fee00000010ff */
[C---:B------:R-:W-:Y:S07]  /*9260*/  HMMA.16816.F32.BF16 R128, R68.reuse, R124, R4 ;  /* 0x0000007c4480723c */ /* 0x040fee0000041804 */
[----:B------:R-:W-:Y:S01]  /*9270*/  FADD.FTZ R5, R113, R112 ;  /* 0x0000007071057221 */ /* 0x000fe20000010000 */
[C---:B------:R-:W-:Y:S04]  /*9280*/  HMMA.16816.F32.BF16 R124, R68.reuse, R126, R8 ;  /* 0x0000007e447c723c */ /* 0x040fe80000041808 */
[----:B------:R-:W-:Y:S04]  /*9290*/  FADD.FTZ R216, R216, R5 ;  /* 0x00000005d8d87221 */ /* 0x000fe80000010000 */
[----:B------:R-:W-:Y:S01]  /*92a0*/  FADD.FTZ R5, R141, R216 ;  /* 0x000000d88d057221 */ /* 0x000fe20000010000 */
[C---:B------:R-:W-:Y:S08]  /*92b0*/  HMMA.16816.F32.BF16 R120, R68.reuse, R116, R12 ;  /* 0x000000744478723c */ /* 0x040ff0000004180c */
[C---:B------:R-:W-:Y:S08]  /*92c0*/  HMMA.16816.F32.BF16 R116, R68.reuse, R118, R16 ;  /* 0x000000764474723c */ /* 0x040ff00000041810 */
[C---:B------:R-:W-:Y:S08]  /*92d0*/  HMMA.16816.F32.BF16 R112, R68.reuse, R108, R20 ;  /* 0x0000006c4470723c */ /* 0x040ff00000041814 */
[C---:B------:R-:W-:Y:S04]  /*92e0*/  HMMA.16816.F32.BF16 R108, R68.reuse, R110, R24 ;  /* 0x0000006e446c723c */ /* 0x040fe80000041818 */
[----:B----4-:R-:W-:Y:S02]  /*92f0*/  FFMA.FTZ R202, R2, R77, R202 ;  /* 0x0000004d02ca7223 */ /* 0x010fe400000100ca */
[----:B------:R-:W-:Y:S01]  /*9300*/  FADD.FTZ R2, R150, R5 ;  /* 0x0000000596027221 */ /* 0x000fe20000010000 */
[----:B------:R-:W2:Y:S01]  /*9310*/  LDSM.16.MT88.4 R76, [R237+0x7900] ;  /* 0x00790000ed4c783b */ /* 0x000ea20000004200 */
[----:B------:R-:W-:Y:S04]  /*9320*/  FADD.FTZ R201, R201, R202 ;  /* 0x000000cac9c97221 */ /* 0x000fe80000010000 */
[----:B------:R-:W-:Y:S02]  /*9330*/  FADD.FTZ R7, R155, R2 ;  /* 0x000000029b077221 */ /* 0x000fe40000010000 */
        /* <DEDUP_REMOVED lines=13> */
[C---:B------:R-:W-:Y:S03]  /*9410*/  HMMA.16816.F32.BF16 R104, R68.reuse, R100, R28 ;  /* 0x000000644468723c */ /* 0x040fe6000004181c */
[----:B------:R-:W-:Y:S02]  /*9420*/  FADD.FTZ R5, R151, R0 ;  /* 0x0000000097057221 */ /* 0x000fe40000010000 */
[----:B------:R-:W-:Y:S02]  /*9430*/  FADD.FTZ R9, R168, R9 ;  /* 0x00000009a8097221 */ /* 0x000fe40000010000 */
[----:B------:R-:W-:Y:S01]  /*9440*/  FADD.FTZ R0, R146, R5 ;  /* 0x0000000592007221 */ /* 0x000fe20000010000 */
[C---:B------:R-:W-:Y:S04]  /*9450*/  HMMA.16816.F32.BF16 R100, R68.reuse, R102, R32 ;  /* 0x000000664464723c */ /* 0x040fe80000041820 */
[----:B------:R-:W-:Y:S02]  /*9460*/  FADD.FTZ R5, R153, R0 ;  /* 0x0000000099057221 */ /* 0x000fe40000010000 */
[----:B------:R-:W-:Y:S02]  /*9470*/  FADD.FTZ R2, R164, R9 ;  /* 0x00000009a4027221 */ /* 0x000fe40000010000 */
[----:B------:R-:W-:Y:S01]  /*9480*/  FADD.FTZ R0, R158, R5 ;  /* 0x000000059e007221 */ /* 0x000fe20000010000 */
[C---:B-1----:R-:W-:Y:S03]  /*9490*/  HMMA.16816.F32.BF16 R96, R68.reuse, R92, R36 ;  /* 0x0000005c4460723c */ /* 0x042fe60000041824 */
[----:B------:R-:W-:Y:S02]  /*94a0*/  FADD.FTZ R5, R165, R0 ;  /* 0x00000000a5057221 */ /* 0x000fe40000010000 */
[----:B------:R-:W-:Y:S02]  /*94b0*/  FADD.FTZ R11, R73, R2 ;  /* 0x00000002490b7221 */ /* 0x000fe40000010000 */
[----:B------:R-:W-:Y:S01]  /*94c0*/  FADD.FTZ R0, R162, R5 ;  /* 0x00000005a2007221 */ /* 0x000fe20000010000 */
[C---:B------:R-:W-:Y:S01]  /*94d0*/  HMMA.16816.F32.BF16 R92, R68.reuse, R94, R40 ;  /* 0x0000005e445c723c */ /* 0x040fe20000041828 */
[----:B------:R-:W1:Y:S03]  /*94e0*/  LDSM.16.MT88.4 R4, [R236+0x7900] ;  /* 0x00790000ec04783b */ /* 0x000e660000004200 */
[----:B------:R-:W-:Y:S04]  /*94f0*/  FADD.FTZ R0, R167, R0 ;  /* 0x00000000a7007221 */ /* 0x000fe80000010000 */
[----:B------:R-:W-:Y:S01]  /*9500*/  FADD.FTZ R0, R74, R0 ;  /* 0x000000004a007221 */ /* 0x000fe20000010000 */
[C---:B------:R-:W-:Y:S03]  /*9510*/  HMMA.16816.F32.BF16 R88, R68.reuse, R84, R44 ;  /* 0x000000544458723c */ /* 0x040fe6000004182c */
[----:B------:R-:W-:Y:S04]  /*9520*/  FADD.FTZ R0, R75, R0 ;  /* 0x000000004b007221 */ /* 0x000fe80000010000 */
[----:B------:R-:W-:Y:S01]  /*9530*/  FADD.FTZ R0, R72, R0 ;  /* 0x0000000048007221 */ /* 0x000fe20000010000 */
[C---:B------:R-:W-:Y:S04]  /*9540*/  HMMA.16816.F32.BF16 R84, R68.reuse, R86, R48 ;  /* 0x000000564454723c */ /* 0x040fe80000041830 */
[----:B------:R-:W-:Y:S02]  /*9550*/  FADD.FTZ R9, R203, R0 ;  /* 0x00000000cb097221 */ /* 0x000fe40000010000 */
[----:B------:R-:W-:Y:S02]  /*9560*/  FADD.FTZ R0, R160, R11 ;  /* 0x0000000ba0007221 */ /* 0x000fe40000010000 */
[----:B------:R-:W-:Y:S01]  /*9570*/  FADD.FTZ R9, R156, R9 ;  /* 0x000000099c097221 */ /* 0x000fe20000010000 */
[C---:B--2---:R-:W-:Y:S03]  /*9580*/  HMMA.16816.F32.BF16 R80, R68.reuse, R76, R52 ;  /* 0x0000004c4450723c */ /* 0x044fe60000041834 */
        /* <DEDUP_REMOVED lines=11> */
[----:B------:R-:W-:Y:S04]  /*9640*/  HMMA.16816.F32.BF16 R68, R68, R6, R64 ;  /* 0x000000064444723c */ /* 0x000fe80000041840 */
[----:B------:R-:W-:Y:S02]  /*9650*/  FADD.FTZ R2, R219, R2 ;  /* 0x00000002db027221 */ /* 0x000fe40000010000 */
[----:B------:R-:W-:Y:S02]  /*9660*/  FADD.FTZ R0, R145, R0 ;  /* 0x0000000091007221 */ /* 0x000fe40000010000 */
        /* <DEDUP_REMOVED lines=10> */
[----:B------:R-:W-:Y:S03]  /*9710*/  FADD.FTZ R134, R134, R205 ;  /* 0x000000cd86867221 */ /* 0x000fe60000010000 */
[----:B------:R1:W-:Y:S01]  /*9720*/  STL [R1+0xc], R0 ;  /* 0x00000c0001007387 */ /* 0x0003e20000100800 */
[----:B------:R-:W-:Y:S05]  /*9730*/  FADD.FTZ R2, R133, R134 ;  /* 0x0000008685027221 */ /* 0x000fea0000010000 */
[----:B------:R2:W-:Y:S01]  /*9740*/  STL [R1+0x8], R2 ;  /* 0x0000080201007387 */ /* 0x0005e20000100800 */
[----:B-1----:R-:W-:Y:S01]  /*9750*/  MOV R0, R3 ;  /* 0x0000000300007202 */ /* 0x002fe20000000f00 */
[----:B------:R-:W-:-:S05]  /*9760*/  @P1 BRA `(.L_x_6) ;  /* 0xffffc1c000001947 */ /* 0x000fca000383ffff */
.L_x_5:
[----:B------:R-:W3:Y:S04]  /*9770*/  LDL.LU R4, [R1+0xc] ;  /* 0x00000c0001047983 */ /* 0x000ee80000300800 */
[----:B--2---:R-:W2:Y:S01]  /*9780*/  LDL.LU R2, [R1+0x8] ;  /* 0x0000080001027983 */ /* 0x004ea20000300800 */
[----:B------:R-:W-:-:S02]  /*9790*/  MOV R7, RZ ;  /* 0x000000ff00077202 */ /* 0x000fc40000000f00 */
[----:B------:R-:W-:Y:S02]  /*97a0*/  MOV R0, RZ ;  /* 0x000000ff00007202 */ /* 0x000fe40000000f00 */
[----:B------:R-:W-:Y:S01]  /*97b0*/  PLOP3.LUT P2, PT, PT, PT, PT, 0x8, 0x0 ;  /* 0x000000000000781c */ /* 0x000fe20003f4e170 */
[----:B---3--:R-:W1:Y:S04]  /*97c0*/  SHFL.BFLY PT, R9, R4, 0x2, 0x1f ;  /* 0x0c401f0004097f89 */ /* 0x008e6800000e0000 */
[----:B--2---:R-:W2:Y:S01]  /*97d0*/  SHFL.BFLY PT, R5, R2, 0x2, 0x1f ;  /* 0x0c401f0002057f89 */ /* 0x004ea200000e0000 */
[----:B-1----:R-:W-:Y:S02]  /*97e0*/  FADD.FTZ R9, R9, R4 ;  /* 0x0000000409097221 */ /* 0x002fe40000010000 */
[----:B--2---:R-:W-:-:S03]  /*97f0*/  FADD.FTZ R5, R5, R2 ;  /* 0x0000000205057221 */ /* 0x004fc60000010000 */
[----:B------:R-:W1:Y:S04]  /*9800*/  SHFL.BFLY PT, R6, R9, 0x1, 0x1f ;  /* 0x0c201f0009067f89 */ /* 0x000e6800000e0000 */
[----:B------:R-:W2:Y:S01]  /*9810*/  SHFL.BFLY PT, R2, R5, 0x1, 0x1f ;  /* 0x0c201f0005027f89 */ /* 0x000ea200000e0000 */
[----:B-1----:R-:W-:Y:S02]  /*9820*/  FADD.FTZ R6, R9, R6 ;  /* 0x0000000609067221 */ /* 0x002fe40000010000 */
[----:B--2---:R-:W-:-:S03]  /*9830*/  FADD.FTZ R2, R2, R5 ;  /* 0x0000000502027221 */ /* 0x004fc60000010000 */
[----:B------:R-:W-:Y:S02]  /*9840*/  FSETP.NE.FTZ.AND P1, PT, R6, RZ, PT ;  /* 0x000000ff0600720b */ /* 0x000fe40003f35000 */
[----:B------:R-:W-:-:S11]  /*9850*/  FSETP.NE.FTZ.AND P0, PT, R2, RZ, PT ;  /* 0x000000ff0200720b */ /* 0x000fd60003f15000 */
[----:B------:R-:W1:Y:S01]  /*9860*/  @P1 MUFU.RCP R7, R6 ;  /* 0x0000000600071308 */ /* 0x000e620000001000 */
[----:B------:R-:W-:Y:S02]  /*9870*/  @P1 MOV R10, 0x3f317218 ;  /* 0x3f317218000a1802 */ /* 0x000fe40000000f00 */
[----:B------:R-:W-:-:S05]  /*9880*/  @P0 MOV R11, 0x3f317218 ;  /* 0x3f317218000b0802 */ /* 0x000fca0000000f00 */
[----:B------:R-:W2:Y:S08]  /*9890*/  @P1 MUFU.LG2 R6, R6 ;  /* 0x0000000600061308 */ /* 0x000eb00000000c00 */
[----:B------:R-:W3:Y:S01]  /*98a0*/  @P0 MUFU.LG2 R8, R2 ;  /* 0x0000000200080308 */ /* 0x000ee20000000c00 */
[C---:B-1----:R-:W-:Y:S02]  /*98b0*/  FMUL.FTZ R128, R7.reuse, R128 ;  /* 0x0000008007807220 */ /* 0x042fe40000410000 */
[----:B------:R-:W-:-:S02]  /*98c0*/  FMUL.FTZ R129, R7, R129 ;  /* 0x0000008107817220 */ /* 0x000fc40000410000 */
[C---:B------:R-:W-:Y:S02]  /*98d0*/  FMUL.FTZ R124, R7.reuse, R124 ;  /* 0x0000007c077c7220 */ /* 0x040fe40000410000 */
[C---:B------:R-:W-:Y:S01]  /*98e0*/  FMUL.FTZ R125, R7.reuse, R125 ;  /* 0x0000007d077d7220 */ /* 0x040fe20000410000 */
[----:B------:R1:W4:Y:S01]  /*98f0*/  @P0 MUFU.RCP R0, R2 ;  /* 0x0000000200000308 */ /* 0x0003220000001000 */
[----:B--2---:R-:W-:Y:S02]  /*9900*/  @P1 FMUL.FTZ R9, R6, 0.69314718246459960938 ;  /* 0x3f31721806091820 */ /* 0x004fe40000410000 */
[----:B------:R-:W-:Y:S02]  /*9910*/  @P1 FMUL.FTZ R6, R10, c[0x0][0x2d0] ;  /* 0x0000b4000a061a20 */ /* 0x000fe40000410000 */
[C---:B------:R-:W-:Y:S02]  /*9920*/  FMUL.FTZ R120, R7.reuse, R120 ;  /* 0x0000007807787220 */ /* 0x040fe40000410000 */
[----:B------:R-:W-:-:S02]  /*9930*/  FMUL.FTZ R121, R7, R121 ;  /* 0x0000007907797220 */ /* 0x000fc40000410000 */
[----:B---3--:R-:W-:Y:S02]  /*9940*/  @P0 FMUL.FTZ R10, R8, 0.69314718246459960938 ;  /* 0x3f317218080a0820 */ /* 0x008fe40000410000 */
[----:B------:R-:W-:Y:S02]  /*9950*/  @P0 FMUL.FTZ R8, R11, c[0x0][0x2d0] ;  /* 0x0000b4000b080a20 */ /* 0x000fe40000410000 */
[C---:B------:R-:W-:Y:S02]  /*9960*/  FMUL.FTZ R116, R7.reuse, R116 ;  /* 0x0000007407747220 */ /* 0x040fe40000410000 */
[C---:B------:R-:W-:Y:S01]  /*9970*/  FMUL.FTZ R117, R7.reuse, R117 ;  /* 0x0000007507757220 */ /* 0x040fe20000410000 */
[----:B-1----:R-:W-:Y:S01]  /*9980*/  MOV R2, 0xff800000 ;  /* 0xff80000000027802 */ /* 0x002fe20000000f00 */
[C---:B------:R-:W-:Y:S02]  /*9990*/  FMUL.FTZ R4, R7.reuse, R112 ;  /* 0x0000007007047220 */ /* 0x040fe40000410000 */
[----:B------:R-:W-:-:S02]  /*99a0*/  FMUL.FTZ R5, R7, R113 ;  /* 0x0000007107057220 */ /* 0x000fc40000410000 */
[C---:B------:R-:W-:Y:S02]  /*99b0*/  FMUL.FTZ R108, R7.reuse, R108 ;  /* 0x0000006c076c7220 */ /* 0x040fe40000410000 */
[C---:B------:R-:W-:Y:S02]  /*99c0*/  FMUL.FTZ R109, R7.reuse, R109 ;  /* 0x0000006d076d7220 */ /* 0x040fe40000410000 */
[C---:B------:R-:W-:Y:S02]  /*99d0*/  FMUL.FTZ R104, R7.reuse, R104 ;  /* 0x0000006807687220 */ /* 0x040fe40000410000 */
[C---:B------:R-:W-:Y:S02]  /*99e0*/  FMUL.FTZ R105, R7.reuse, R105 ;  /* 0x0000006907697220 */ /* 0x040fe40000410000 */
        /* <DEDUP_REMOVED lines=17> */
[----:B------:R-:W-:Y:S01]  /*9b00*/  FMUL.FTZ R69, R7, R69 ;  /* 0x0000004507457220 */ /* 0x000fe20000410000 */
[----:B------:R-:W-:Y:S01]  /*9b10*/  MOV R7, 0xff800000 ;  /* 0xff80000000077802 */ /* 0x000fe20000000f00 */
[C---:B----4-:R-:W-:Y:S02]  /*9b20*/  FMUL.FTZ R130, R0.reuse, R130 ;  /* 0x0000008200827220 */ /* 0x050fe40000410000 */
        /* <DEDUP_REMOVED lines=31> */
[----:B------:R-:W-:Y:S02]  /*9d20*/  @P1 FFMA.FTZ R2, R6, R132, R9 ;  /* 0x0000008406021223 */ /* 0x000fe40000010009 */
[----:B------:R-:W-:Y:S02]  /*9d30*/  @P0 FFMA.FTZ R7, R8, R3, R10 ;  /* 0x0000000308070223 */ /* 0x000fe4000001000a */
.L_x_3:
[----:B------:R-:W-:Y:S05]  /*9d40*/  @P2 BRA `(.L_x_7) ;  /* 0x0000136000002947 */ /* 0x000fea0003800000 */
[----:B------:R-:W1:Y:S01]  /*9d50*/  S2R R13, SR_TID.X ;  /* 0x00000000000d7919 */ /* 0x000e620000002100 */
[----:B------:R-:W-:Y:S01]  /*9d60*/  USHF.R.S32.HI UR6, URZ, 0x1f, UR10 ;  /* 0x0000001f3f067899 */ /* 0x000fe2000801140a */
[----:B------:R-:W-:Y:S01]  /*9d70*/  IMAD R8, RZ, RZ, -UR10 ;  /* 0x8000000aff087e24 */ /* 0x000fe2000f8e02ff */
[----:B------:R-:W-:Y:S01]  /*9d80*/  ULDC.64 UR4, c[0x0][0x4d0] ;  /* 0x0001340000047ab9 */ /* 0x000fe20000000a00 */
[----:B------:R-:W2:Y:S01]  /*9d90*/  S2R R3, SR_CTAID.Y ;  /* 0x0000000000037919 */ /* 0x000ea20000002600 */
[----:B------:R-:W-:Y:S01]  /*9da0*/  UIMAD UR7, UR6, UR4, URZ ;  /* 0x00000004060772a4 */ /* 0x000fe2000f8e023f */
[----:B------:R-:W-:Y:S01]  /*9db0*/  IMAD.MOV.U32 R11, RZ, RZ, c[0x0][0x4e8] ;  /* 0x00013a00ff0b7624 */ /* 0x000fe200078e00ff */
[----:B------:R-:W-:Y:S01]  /*9dc0*/  UIMAD.WIDE.U32 UR8, UR10, UR4, URZ ;  /* 0x000000040a0872a5 */ /* 0x000fe2000f8e003f */
[----:B------:R-:W3:Y:S01]  /*9dd0*/  S2R R10, SR_CTAID.Z ;  /* 0x00000000000a7919 */ /* 0x000ee20000002700 */
[----:B------:R-:W-:Y:S01]  /*9de0*/  UIMAD UR7, UR10, UR5, UR7 ;  /* 0x000000050a0772a4 */ /* 0x000fe2000f8e0207 */
[----:B------:R-:W-:Y:S01]  /*9df0*/  BSSY B0, `(.L_x_8) ;  /* 0x00000c9000007945 */ /* 0x000fe20003800000 */
[C---:B------:R-:W-:Y:S01]  /*9e00*/  ISETP.NE.AND P1, PT, R11.reuse, 0x1, PT ;  /* 0x000000010b00780c */ /* 0x040fe20003f25270 */
[----:B------:R-:W-:Y:S01]  /*9e10*/  ULDC.64 UR4, c[0x0][0x438] ;  /* 0x00010e0000047ab9 */ /* 0x000fe20000000a00 */
[----:B------:R-:W-:Y:S01]  /*9e20*/  MOV R19, UR9 ;  /* 0x0000000900137c02 */ /* 0x000fe20008000f00 */
[----:B------:R-:W-:Y:S01]  /*9e30*/  UIMAD.WIDE.U32 UR12, UR10, UR4, URZ ;  /* 0x000000040a0c72a5 */ /* 0x000fe2000f8e003f */
[----:B------:R-:W-:Y:S01]  /*9e40*/  IMAD.U32 R18, RZ, RZ, UR8 ;  /* 0x00000008ff127e24 */ /* 0x000fe2000f8e00ff */
[----:B------:R-:W-:Y:S01]  /*9e50*/  UIMAD UR4, UR6, UR4, URZ ;  /* 0x00000004060472a4 */ /* 0x000fe2000f8e023f */
[----:B------:R-:W-:Y:S01]  /*9e60*/  IMAD R11, R11, c[0x0][0x388], RZ ;  /* 0x0000e2000b0b7a24 */ /* 0x000fe200078e02ff */
[----:B------:R-:W-:-:S02]  /*9e70*/  UIADD3 UR7, UR9, UR7, URZ ;  /* 0x0000000709077290 */ /* 0x000fc4000fffe03f */
[----:B------:R-:W-:Y:S01]  /*9e80*/  UIMAD UR4, UR10, UR5, UR4 ;  /* 0x000000050a0472a4 */ /* 0x000fe2000f8e0204 */
[----:B------:R-:W-:Y:S01]  /*9e90*/  MOV R16, UR12 ;  /* 0x0000000c00107c02 */ /* 0x000fe20008000f00 */
[----:B------:R-:W-:Y:S01]  /*9ea0*/  IMAD.U32 R17, RZ, RZ, UR13 ;  /* 0x0000000dff117e24 */ /* 0x000fe2000f8e00ff */
[----:B-1----:R-:W-:Y:S01]  /*9eb0*/  SHF.R.S32.HI R0, RZ, 0x1f, R13 ;  /* 0x0000001fff007819 */ /* 0x002fe2000001140d */
[----:B------:R-:W-:Y:S01]  /*9ec0*/  UIADD3 UR4, UR13, UR4, URZ ;  /* 0x000000040d047290 */ /* 0x000fe2000fffe03f */
[----:B------:R-:W-:Y:S02]  /*9ed0*/  IMAD.U32 R19, RZ, RZ, UR7 ;  /* 0x00000007ff137e24 */ /* 0x000fe4000f8e00ff */
[-C--:B------:R-:W-:Y:S01]  /*9ee0*/  LEA.HI R15, R0, R13.reuse, RZ, 0x5 ;  /* 0x0000000d000f7211 */ /* 0x080fe200078f28ff */
[----:B--2---:R-:W-:Y:S01]  /*9ef0*/  IMAD R8, R8, c[0x0][0x550], R3 ;  /* 0x0001540008087a24 */ /* 0x004fe200078e0203 */
[----:B------:R-:W-:Y:S01]  /*9f00*/  LEA.HI R0, R0, R13, RZ, 0x2 ;  /* 0x0000000d00007211 */ /* 0x000fe200078f10ff */
[----:B------:R-:W-:Y:S01]  /*9f10*/  IMAD.U32 R17, RZ, RZ, UR4 ;  /* 0x00000004ff117e24 */ /* 0x000fe2000f8e00ff */
[----:B------:R-:W-:Y:S01]  /*9f20*/  LOP3.LUT R6, R15, 0xffffffe0, RZ, 0xc0, !PT ;  /* 0xffffffe00f067812 */ /* 0x000fe200078ec0ff */
[----:B---3--:R-:W-:Y:S01]  /*9f30*/  IMAD.WIDE.U32 R18, R10, c[0x0][0x4d8], R18 ;  /* 0x000136000a127a25 */ /* 0x008fe200078e0012 */
[----:B------:R-:W-:-:S02]  /*9f40*/  SHF.R.S32.HI R12, RZ, 0x5, R15 ;  /* 0x00000005ff0c7819 */ /* 0x000fc4000001140f */
[----:B------:R-:W-:Y:S01]  /*9f50*/  SHF.R.S32.HI R15, RZ, 0x1f, R15 ;  /* 0x0000001fff0f7819 */ /* 0x000fe2000001140f */
[----:B------:R-:W-:Y:S01]  /*9f60*/  IMAD.IADD R6, R13, 0x1, -R6 ;  /* 0x000000010d067824 */ /* 0x000fe200078e0a06 */
[----:B------:R-:W-:Y:S01]  /*9f70*/  LOP3.LUT R0, R0, 0xfffffffc, RZ, 0xc0, !PT ;  /* 0xfffffffc00007812 */ /* 0x000fe200078ec0ff */
[----:B------:R-:W-:Y:S01]  /*9f80*/  IMAD.WIDE.U32 R16, R10, c[0x0][0x440], R16 ;  /* 0x000110000a107a25 */ /* 0x000fe200078e0010 */
[----:B------:R-:W-:Y:S02]  /*9f90*/  LEA.HI R15, R15, R12, RZ, 0x3 ;  /* 0x0000000c0f0f7211 */ /* 0x000fe400078f18ff */
[----:B------:R-:W-:Y:S01]  /*9fa0*/  IADD3 R13, -R0, R13, RZ ;  /* 0x0000000d000d7210 */ /* 0x000fe20007ffe1ff */
[----:B------:R-:W-:Y:S01]  /*9fb0*/  IMAD.MOV.U32 R22, RZ, RZ, R16 ;  /* 0x000000ffff167224 */ /* 0x000fe200078e0010 */
[----:B------:R-:W-:Y:S01]  /*9fc0*/  LOP3.LUT R15, R15, 0xffffff8, RZ, 0xc0, !PT ;  /* 0x0ffffff80f0f7812 */ /* 0x000fe200078ec0ff */
[----:B------:R-:W1:Y:S01]  /*9fd0*/  S2R R0, SR_CTAID.X ;  /* 0x0000000000007919 */ /* 0x000e620000002500 */
[----:B------:R-:W-:-:S02]  /*9fe0*/  SHF.R.S32.HI R3, RZ, 0x1f, R6 ;  /* 0x0000001fff037819 */ /* 0x000fc40000011406 */
[----:B------:R-:W-:Y:S01]  /*9ff0*/  SHF.R.S32.HI R9, RZ, 0x1f, R10 ;  /* 0x0000001fff097819 */ /* 0x000fe2000001140a */
[----:B------:R-:W-:Y:S01]  /*a000*/  IMAD.IADD R15, R12, 0x1, -R15 ;  /* 0x000000010c0f7824 */ /* 0x000fe200078e0a0f */
[----:B------:R-:W-:Y:S02]  /*a010*/  LEA.HI R12, R13, R13, RZ, 0x1 ;  /* 0x0000000d0d0c7211 */ /* 0x000fe400078f08ff */
[----:B------:R-:W-:Y:S02]  /*a020*/  LEA.HI R3, R3, R6, RZ, 0x2 ;  /* 0x0000000603037211 */ /* 0x000fe400078f10ff */
[----:B------:R-:W-:Y:S02]  /*a030*/  LOP3.LUT R12, R12, 0x1ffffffe, RZ, 0xc0, !PT ;  /* 0x1ffffffe0c0c7812 */ /* 0x000fe400078ec0ff */
[----:B------:R-:W-:Y:S02]  /*a040*/  SHF.R.S32.HI R14, RZ, 0x2, R3 ;  /* 0x00000002ff0e7819 */ /* 0x000fe40000011403 */
[----:B------:R-:W-:Y:S01]  /*a050*/  IADD3 R12, R13, -R12, RZ ;  /* 0x8000000c0d0c7210 */ /* 0x000fe20007ffe0ff */
[----:B------:R-:W-:Y:S01]  /*a060*/  IMAD R13, R9, c[0x0][0x4d8], RZ ;  /* 0x00013600090d7a24 */ /* 0x000fe200078e02ff */
[----:B------:R-:W-:Y:S01]  /*a070*/  LOP3.LUT R3, R3, 0x7ffffffc, RZ, 0xc0, !PT ;  /* 0x7ffffffc03037812 */ /* 0x000fe200078ec0ff */
[----:B------:R-:W-:-:S02]  /*a080*/  IMAD R15, R15, 0x10, R14 ;  /* 0x000000100f0f7824 */ /* 0x000fc400078e020e */
[----:B------:R-:W-:Y:S02]  /*a090*/  IMAD R9, R9, c[0x0][0x440], RZ ;  /* 0x0001100009097a24 */ /* 0x000fe400078e02ff */
[----:B------:R-:W-:Y:S02]  /*a0a0*/  IMAD R21, R12, 0x8, R15 ;  /* 0x000000080c157824 */ /* 0x000fe400078e020f */
[C---:B------:R-:W-:Y:S02]  /*a0b0*/  IMAD R9, R10.reuse, c[0x0][0x444], R9 ;  /* 0x000111000a097a24 */ /* 0x040fe400078e0209 */
[----:B------:R-:W-:Y:S01]  /*a0c0*/  IMAD R13, R10, c[0x0][0x4dc], R13 ;  /* 0x000137000a0d7a24 */ /* 0x000fe200078e020d */
[C---:B-1----:R-:W-:Y:S01]  /*a0d0*/  LEA R21, R0.reuse, R21, 0x7 ;  /* 0x0000001500157211 */ /* 0x042fe200078e38ff */
[----:B------:R-:W-:Y:S01]  /*a0e0*/  IMAD.IADD R23, R17, 0x1, R9 ;  /* 0x0000000111177824 */ /* 0x000fe200078e0209 */
[----:B------:R-:W-:Y:S01]  /*a0f0*/  SHF.R.S32.HI R10, RZ, 0x1f, R8 ;  /* 0x0000001fff0a7819 */ /* 0x000fe20000011408 */
[----:B------:R-:W-:Y:S01]  /*a100*/  IMAD.IADD R19, R19, 0x1, R13 ;  /* 0x0000000113137824 */ /* 0x000fe200078e020d */
[----:B------:R-:W-:Y:S01]  /*a110*/  MOV R12, R21 ;  /* 0x00000015000c7202 */ /* 0x000fe20000000f00 */
[----:B------:R-:W-:Y:S01]  /*a120*/  @P1 IMAD.HI.U32 R9, R21, c[0x0][0x4ec], RZ ;  /* 0x00013b0015091a27 */ /* 0x000fe200078e00ff */
[----:B------:R-:W-:-:S03]  /*a130*/  LEA R0, R0, R15, 0x7 ;  /* 0x0000000f00007211 */ /* 0x000fc600078e38ff */
[C---:B------:R-:W-:Y:S01]  /*a140*/  IMAD R13, R10.reuse, c[0x0][0x4e0], RZ ;  /* 0x000138000a0d7a24 */ /* 0x040fe200078e02ff */
[----:B------:R-:W-:Y:S01]  /*a150*/  @P1 SHF.R.U32.HI R12, RZ, c[0x0][0x4f0], R9 ;  /* 0x00013c00ff0c1a19 */ /* 0x000fe20000011609 */
[----:B------:R-:W-:Y:S01]  /*a160*/  IMAD R17, R10, c[0x0][0x448], RZ ;  /* 0x000112000a117a24 */ /* 0x000fe200078e02ff */
[----:B------:R-:W-:Y:S01]  /*a170*/  MOV R9, R21 ;  /* 0x0000001500097202 */ /* 0x000fe20000000f00 */
[C---:B------:R-:W-:Y:S01]  /*a180*/  IMAD R13, R8.reuse, c[0x0][0x4e4], R13 ;  /* 0x00013900080d7a24 */ /* 0x040fe200078e020d */
[--C-:B------:R-:W-:Y:S01]  /*a190*/  SHF.R.S32.HI R14, RZ, 0x1f, R12.reuse ;  /* 0x0000001fff0e7819 */ /* 0x100fe2000001140c */
[----:B------:R-:W-:Y:S02]  /*a1a0*/  IMAD.MOV R10, RZ, RZ, -R12 ;  /* 0x000000ffff0a7224 */ /* 0x000fe400078e0a0c */
[C---:B------:R-:W-:Y:S02]  /*a1b0*/  IMAD R17, R8.reuse, c[0x0][0x44c], R17 ;  /* 0x0001130008117a24 */ /* 0x040fe400078e0211 */
[----:B------:R-:W-:-:S04]  /*a1c0*/  IMAD.WIDE.U32 R22, R8, c[0x0][0x448], R22 ;  /* 0x0001120008167a25 */ /* 0x000fc800078e0016 */
[----:B------:R-:W-:-:S04]  /*a1d0*/  IMAD.WIDE.U32 R18, R8, c[0x0][0x4e0], R18 ;  /* 0x0001380008127a25 */ /* 0x000fc800078e0012 */
[----:B------:R-:W-:Y:S01]  /*a1e0*/  @P1 IMAD.HI.U32 R8, R21, c[0x0][0x4ec], RZ ;  /* 0x00013b0015081a27 */ /* 0x000fe200078e00ff */
[----:B------:R-:W-:Y:S01]  /*a1f0*/  BAR.SYNC.DEFER_BLOCKING 0x1, 0x100 ;  /* 0x0044000000007b1d */ /* 0x000fe20000010000 */
[----:B------:R-:W-:Y:S02]  /*a200*/  IADD3 R12, P0, R12, R18, RZ ;  /* 0x000000120c0c7210 */ /* 0x000fe40007f1e0ff */
[----:B------:R-:W-:Y:S01]  /*a210*/  IMAD R10, R10, c[0x0][0x4e8], R21 ;  /* 0x00013a000a0a7a24 */ /* 0x000fe200078e0215 */
[----:B------:R-:W-:Y:S01]  /*a220*/  @P1 SHF.R.U32.HI R9, RZ, c[0x0][0x4f0], R8 ;  /* 0x00013c00ff091a19 */ /* 0x000fe20000011608 */
[----:B------:R-:W-:Y:S01]  /*a230*/  IMAD.IADD R23, R23, 0x1, R17 ;  /* 0x0000000117177824 */ /* 0x000fe200078e0211 */
[----:B------:R-:W-:Y:S01]  /*a240*/  IADD3.X R13, R14, R19, R13, P0, !PT ;  /* 0x000000130e0d7210 */ /* 0x000fe200007fe40d */
[----:B------:R-:W-:Y:S01]  /*a250*/  IMAD.IADD R3, R6, 0x1, -R3 ;  /* 0x0000000106037824 */ /* 0x000fe200078e0a03 */
[----:B------:R-:W-:Y:S01]  /*a260*/  SHF.R.S32.HI R8, RZ, 0x1f, R10 ;  /* 0x0000001fff087819 */ /* 0x000fe2000001140a */
[C---:B------:R-:W-:Y:S01]  /*a270*/  IMAD.WIDE.U32 R22, R9.reuse, c[0x0][0x430], R22 ;  /* 0x00010c0009167a25 */ /* 0x040fe200078e0016 */
[----:B------:R-:W-:-:S02]  /*a280*/  IADD3 R14, -R9, RZ, RZ ;  /* 0x000000ff090e7210 */ /* 0x000fc40007ffe1ff */
[----:B------:R-:W-:Y:S01]  /*a290*/  LOP3.LUT P1, RZ, R6, 0x3, RZ, 0xc0, !PT ;  /* 0x0000000306ff7812 */ /* 0x000fe2000782c0ff */
[----:B------:R-:W-:Y:S01]  /*a2a0*/  IMAD R17, R8, c[0x0][0x4c8], RZ ;  /* 0x0001320008117a24 */ /* 0x000fe200078e02ff */
[----:B------:R-:W-:Y:S01]  /*a2b0*/  SHF.R.S32.HI R8, RZ, 0x1f, R9 ;  /* 0x0000001fff087819 */ /* 0x000fe20000011409 */
[----:B------:R-:W-:Y:S01]  /*a2c0*/  IMAD.WIDE.U32 R12, R10, c[0x0][0x4c8], R12 ;  /* 0x000132000a0c7a25 */ /* 0x000fe200078e000c */
[----:B------:R-:W-:-:S03]  /*a2d0*/  ISETP.GE.OR P2, PT, R0, R11, P1 ;  /* 0x0000000b0000720c */ /* 0x000fc60000f46670 */
[----:B------:R-:W-:Y:S01]  /*a2e0*/  IMAD R17, R10, c[0x0][0x4cc], R17 ;  /* 0x000133000a117a24 */ /* 0x000fe200078e0211 */
[----:B------:R-:W-:Y:S01]  /*a2f0*/  LEA R10, P0, R12, c[0x0][0x4a8], 0x2 ;  /* 0x00012a000c0a7a11 */ /* 0x000fe200078010ff */
[----:B------:R-:W-:Y:S02]  /*a300*/  IMAD R14, R14, c[0x0][0x4e8], R21 ;  /* 0x00013a000e0e7a24 */ /* 0x000fe400078e0215 */
[----:B------:R-:W-:Y:S02]  /*a310*/  IMAD.IADD R17, R13, 0x1, R17 ;  /* 0x000000010d117824 */ /* 0x000fe400078e0211 */
[----:B------:R-:W-:Y:S01]  /*a320*/  IMAD R8, R8, c[0x0][0x430], RZ ;  /* 0x00010c0008087a24 */ /* 0x000fe200078e02ff */
[----:B------:R-:W-:Y:S02]  /*a330*/  SHFL.IDX PT, R18, R10, 0x1, 0x1c1f ;  /* 0x003c1f000a127f89 */ /* 0x000fe400000e0000 */
[----:B------:R-:W-:Y:S01]  /*a340*/  LEA.HI.X R17, R12, c[0x0][0x4ac], R17, 0x2, P0 ;  /* 0x00012b000c117a11 */ /* 0x000fe200000f1411 */
[----:B------:R-:W-:Y:S01]  /*a350*/  IMAD R9, R9, c[0x0][0x434], R8 ;  /* 0x00010d0009097a24 */ /* 0x000fe200078e0208 */
[----:B------:R-:W-:Y:S01]  /*a360*/  SHFL.IDX PT, R12, R10, RZ, 0x1c1f ;  /* 0x001c1fff0a0c7589 */ /* 0x000fe200000e0000 */
[----:B------:R-:W-:-:S02]  /*a370*/  SHF.R.S32.HI R8, RZ, 0x1f, R14 ;  /* 0x0000001fff087819 */ /* 0x000fc4000001140e */
[----:B------:R-:W-:Y:S01]  /*a380*/  IMAD.IADD R23, R23, 0x1, R9 ;  /* 0x0000000117177824 */ /* 0x000fe200078e0209 */
[----:B------:R-:W1:Y:S02]  /*a390*/  SHFL.IDX PT, R13, R17, RZ, 0x1c1f ;  /* 0x001c1fff110d7589 */ /* 0x000e6400000e0000 */
[----:B------:R-:W-:Y:S01]  /*a3a0*/  IMAD R9, R8, c[0x0][0x428], RZ ;  /* 0x00010a0008097a24 */ /* 0x000fe200078e02ff */
[----:B------:R-:W-:Y:S01]  /*a3b0*/  IADD3 R8, R0, 0x8, RZ ;  /* 0x0000000800087810 */ /* 0x000fe20007ffe0ff */
[----:B------:R-:W2:Y:S01]  /*a3c0*/  SHFL.IDX PT, R19, R17, 0x1, 0x1c1f ;  /* 0x003c1f0011137f89 */ /* 0x000ea200000e0000 */
[----:B------:R-:W-:Y:S02]  /*a3d0*/  IMAD.WIDE.U32 R22, R14, c[0x0][0x428], R22 ;  /* 0x00010a000e167a25 */ /* 0x000fe400078e0016 */
[----:B------:R-:W-:Y:S02]  /*a3e0*/  ISETP.GE.OR P1, PT, R8, R11, P1 ;  /* 0x0000000b0800720c */ /* 0x000fe40000f26670 */
[----:B------:R-:W-:-:S05]  /*a3f0*/  IMAD R9, R14, c[0x0][0x42c], R9 ;  /* 0x00010b000e097a24 */ /* 0x000fca00078e0209 */
[----:B------:R-:W-:Y:S02]  /*a400*/  IADD3 R14, R23, R9, RZ ;  /* 0x00000009170e7210 */ /* 0x000fe40007ffe0ff */
[----:B------:R-:W-:-:S04]  /*a410*/  LEA R9, P0, R22, c[0x0][0x400], 0x2 ;  /* 0x0001000016097a11 */ /* 0x000fc800078010ff */
[----:B------:R-:W-:Y:S01]  /*a420*/  LEA.HI.X R14, R22, c[0x0][0x404], R14, 0x2, P0 ;  /* 0x00010100160e7a11 */ /* 0x000fe200000f140e */
[----:B------:R3:W4:Y:S01]  /*a430*/  SHFL.IDX PT, R16, R9, RZ, 0x1c1f ;  /* 0x001c1fff09107589 */ /* 0x00072200000e0000 */
[----:B------:R-:W-:-:S03]  /*a440*/  ISETP.GE.AND P0, PT, R8, R11, PT ;  /* 0x0000000b0800720c */ /* 0x000fc60003f06270 */
[----:B-1----:R3:W-:Y:S04]  /*a450*/  @!P2 ST.E [R12.64], R2 ;  /* 0x000000020c00a985 */ /* 0x0027e8000c10190e */
[----:B--2---:R3:W-:Y:S01]  /*a460*/  @!P1 ST.E [R18.64], R7 ;  /* 0x0000000712009985 */ /* 0x0047e2000c10190e */
[----:B------:R-:W-:Y:S02]  /*a470*/  ISETP.GE.AND P1, PT, R0, R11, PT ;  /* 0x0000000b0000720c */ /* 0x000fe40003f26270 */
[----:B------:R-:W-:Y:S01]  /*a480*/  SHF.L.U32 R11, R3, 0x1, RZ ;  /* 0x00000001030b7819 */ /* 0x000fe200000006ff */
[----:B------:R3:W1:Y:S10]  /*a490*/  SHFL.IDX PT, R17, R14, RZ, 0x1c1f ;  /* 0x001c1fff0e117589 */ /* 0x00067400000e0000 */
[----:B------:R-:W-:Y:S05]  /*a4a0*/  @P1 BRA `(.L_x_9) ;  /* 0x000005d000001947 */ /* 0x000fea0003800000 */
[C---:B---3--:R-:W-:Y:S02]  /*a4b0*/  IADD3 R7, R11.reuse, 0x8, RZ ;  /* 0x000000080b077810 */ /* 0x048fe40007ffe0ff */
[----:B------:R-:W-:-:S02]  /*a4c0*/  IADD3 R3, R11, 0x10, RZ ;  /* 0x000000100b037810 */ /* 0x000fc40007ffe0ff */
[----:B------:R-:W-:Y:S02]  /*a4d0*/  IADD3 R2, R11, 0x18, RZ ;  /* 0x000000180b027810 */ /* 0x000fe40007ffe0ff */
[----:B------:R-:W-:Y:S02]  /*a4e0*/  ISETP.GE.AND P3, PT, R7, c[0x0][0x3c8], PT ;  /* 0x0000f20007007a0c */ /* 0x000fe40003f66270 */
[----:B------:R-:W-:Y:S02]  /*a4f0*/  ISETP.GE.AND P2, PT, R3, c[0x0][0x3c8], PT ;  /* 0x0000f20003007a0c */ /* 0x000fe40003f46270 */
[----:B------:R-:W-:Y:S02]  /*a500*/  ISETP.GE.AND P1, PT, R2, c[0x0][0x3c8], PT ;  /* 0x0000f20002007a0c */ /* 0x000fe40003f26270 */
[C---:B------:R-:W-:Y:S02]  /*a510*/  ISETP.GE.AND P4, PT, R11.reuse, c[0x0][0x3c8], PT ;  /* 0x0000f2000b007a0c */ /* 0x040fe40003f86270 */
[----:B------:R-:W-:-:S02]  /*a520*/  IADD3 R0, R11, 0x20, RZ ;  /* 0x000000200b007810 */ /* 0x000fc40007ffe0ff */
[----:B------:R-:W-:Y:S02]  /*a530*/  IADD3 R10, R11, 0x28, RZ ;  /* 0x000000280b0a7810 */ /* 0x000fe40007ffe0ff */
[----:B------:R-:W-:Y:S02]  /*a540*/  ISETP.GE.AND P6, PT, R0, c[0x0][0x3c8], PT ;  /* 0x0000f20000007a0c */ /* 0x000fe40003fc6270 */
[----:B------:R-:W-:Y:S02]  /*a550*/  @!P3 LEA.HI R7, R7, R7, RZ, 0x1 ;  /* 0x000000070707b211 */ /* 0x000fe400078f08ff */
[----:B------:R-:W-:Y:S02]  /*a560*/  @!P2 LEA.HI R3, R3, R3, RZ, 0x1 ;  /* 0x000000030303a211 */ /* 0x000fe400078f08ff */
[----:B------:R-:W-:Y:S01]  /*a570*/  @!P1 LEA.HI R2, R2, R2, RZ, 0x1 ;  /* 0x0000000202029211 */ /* 0x000fe200078f08ff */
[----:B-1--4-:R-:W-:Y:S01]  /*a580*/  @!P4 IMAD.WIDE R12, R11, 0x4, R16 ;  /* 0x000000040b0cc825 */ /* 0x012fe200078e0210 */
[----:B------:R-:W-:-:S02]  /*a590*/  @!P3 LOP3.LUT R7, R7, 0xfffffffe, RZ, 0xc0, !PT ;  /* 0xfffffffe0707b812 */ /* 0x000fc400078ec0ff */
[----:B------:R-:W-:Y:S02]  /*a5a0*/  @!P2 LOP3.LUT R3, R3, 0xfffffffe, RZ, 0xc0, !PT ;  /* 0xfffffffe0303a812 */ /* 0x000fe400078ec0ff */
[----:B------:R-:W-:Y:S01]  /*a5b0*/  @!P1 LOP3.LUT R21, R2, 0xfffffffe, RZ, 0xc0, !PT ;  /* 0xfffffffe02159812 */ /* 0x000fe200078ec0ff */
[--C-:B------:R-:W-:Y:S01]  /*a5c0*/  @!P3 IMAD.WIDE R6, R7, 0x4, R16.reuse ;  /* 0x000000040706b825 */ /* 0x100fe200078e0210 */
[----:B------:R1:W-:Y:S01]  /*a5d0*/  @!P4 ST.E.64 [R12.64], R128 ;  /* 0x000000800c00c985 */ /* 0x0003e2000c101b0e */
[----:B------:R-:W-:Y:S02]  /*a5e0*/  IADD3 R8, R11, 0x30, RZ ;  /* 0x000000300b087810 */ /* 0x000fe40007ffe0ff */
[----:B------:R-:W-:Y:S01]  /*a5f0*/  @!P2 IMAD.WIDE R18, R3, 0x4, R16 ;  /* 0x000000040312a825 */ /* 0x000fe200078e0210 */
[C---:B------:R-:W-:Y:S01]  /*a600*/  IADD3 R3, R11.reuse, 0x38, RZ ;  /* 0x000000380b037810 */ /* 0x040fe20007ffe0ff */
[----:B------:R2:W-:Y:S01]  /*a610*/  @!P3 ST.E.64 [R6.64], R124 ;  /* 0x0000007c0600b985 */ /* 0x0005e2000c101b0e */
[----:B------:R-:W-:-:S02]  /*a620*/  IADD3 R15, R11, 0x40, RZ ;  /* 0x000000400b0f7810 */ /* 0x000fc40007ffe0ff */
[----:B------:R-:W-:Y:S01]  /*a630*/  ISETP.GE.AND P5, PT, R10, c[0x0][0x3c8], PT ;  /* 0x0000f2000a007a0c */ /* 0x000fe20003fa6270 */
[----:B------:R3:W-:Y:S01]  /*a640*/  @!P2 ST.E.64 [R18.64], R120 ;  /* 0x000000781200a985 */ /* 0x0007e2000c101b0e */
[----:B------:R-:W-:Y:S02]  /*a650*/  IADD3 R2, R11, 0x48, RZ ;  /* 0x000000480b027810 */ /* 0x000fe40007ffe0ff */
[----:B------:R-:W-:Y:S02]  /*a660*/  ISETP.GE.AND P4, PT, R8, c[0x0][0x3c8], PT ;  /* 0x0000f20008007a0c */ /* 0x000fe40003f86270 */
[----:B------:R-:W-:Y:S02]  /*a670*/  ISETP.GE.AND P3, PT, R3, c[0x0][0x3c8], PT ;  /* 0x0000f20003007a0c */ /* 0x000fe40003f66270 */
[----:B------:R-:W-:Y:S02]  /*a680*/  ISETP.GE.AND P2, PT, R15, c[0x0][0x3c8], PT ;  /* 0x0000f2000f007a0c */ /* 0x000fe40003f46270 */
[----:B------:R-:W-:-:S02]  /*a690*/  @!P6 LEA.HI R0, R0, R0, RZ, 0x1 ;  /* 0x000000000000e211 */ /* 0x000fc400078f08ff */
[----:B------:R-:W-:Y:S02]  /*a6a0*/  IADD3 R20, R11, 0x60, RZ ;  /* 0x000000600b147810 */ /* 0x000fe40007ffe0ff */
[----:B------:R-:W-:-:S03]  /*a6b0*/  @!P5 LEA.HI R10, R10, R10, RZ, 0x1 ;  /* 0x0000000a0a0ad211 */ /* 0x000fc600078f08ff */
[----:B------:R-:W-:Y:S02]  /*a6c0*/  @!P4 LEA.HI R8, R8, R8, RZ, 0x1 ;  /* 0x000000080808c211 */ /* 0x000fe400078f08ff */
[----:B------:R-:W-:Y:S01]  /*a6d0*/  @!P3 LEA.HI R3, R3, R3, RZ, 0x1 ;  /* 0x000000030303b211 */ /* 0x000fe200078f08ff */
[----:B-1----:R-:W-:Y:S01]  /*a6e0*/  @!P1 IMAD.WIDE R12, R21, 0x4, R16 ;  /* 0x00000004150c9825 */ /* 0x002fe200078e0210 */
[----:B------:R-:W-:Y:S02]  /*a6f0*/  @!P2 LEA.HI R15, R15, R15, RZ, 0x1 ;  /* 0x0000000f0f0fa211 */ /* 0x000fe400078f08ff */
[----:B------:R-:W-:Y:S02]  /*a700*/  @!P4 LOP3.LUT R21, R8, 0xfffffffe, RZ, 0xc0, !PT ;  /* 0xfffffffe0815c812 */ /* 0x000fe400078ec0ff */
[----:B------:R1:W-:Y:S01]  /*a710*/  @!P1 ST.E.64 [R12.64], R116 ;  /* 0x000000740c009985 */ /* 0x0003e2000c101b0e */
[----:B------:R-:W-:Y:S02]  /*a720*/  ISETP.GE.AND P1, PT, R2, c[0x0][0x3c8], PT ;  /* 0x0000f20002007a0c */ /* 0x000fe40003f26270 */
[----:B--2---:R-:W-:-:S02]  /*a730*/  @!P6 LOP3.LUT R7, R0, 0xfffffffe, RZ, 0xc0, !PT ;  /* 0xfffffffe0007e812 */ /* 0x004fc400078ec0ff */
[----:B---3--:R-:W-:Y:S02]  /*a740*/  @!P5 LOP3.LUT R19, R10, 0xfffffffe, RZ, 0xc0, !PT ;  /* 0xfffffffe0a13d812 */ /* 0x008fe400078ec0ff */
[----:B------:R-:W-:Y:S01]  /*a750*/  @!P3 LOP3.LUT R3, R3, 0xfffffffe, RZ, 0xc0, !PT ;  /* 0xfffffffe0303b812 */ /* 0x000fe200078ec0ff */
[----:B------:R-:W-:Y:S01]  /*a760*/  @!P6 IMAD.WIDE R6, R7, 0x4, R16 ;  /* 0x000000040706e825 */ /* 0x000fe200078e0210 */
[----:B------:R-:W-:Y:S02]  /*a770*/  @!P2 LOP3.LUT R15, R15, 0xfffffffe, RZ, 0xc0, !PT ;  /* 0xfffffffe0f0fa812 */ /* 0x000fe400078ec0ff */
[C---:B------:R-:W-:Y:S02]  /*a780*/  IADD3 R0, R11.reuse, 0x50, RZ ;  /* 0x000000500b007810 */ /* 0x040fe40007ffe0ff */
[----:B------:R2:W-:Y:S01]  /*a790*/  @!P6 ST.E.64 [R6.64], R4 ;  /* 0x000000040600e985 */ /* 0x0005e2000c101b0e */
[----:B------:R-:W-:Y:S02]  /*a7a0*/  @!P1 LEA.HI R2, R2, R2, RZ, 0x1 ;  /* 0x0000000202029211 */ /* 0x000fe400078f08ff */
[----:B------:R-:W-:-:S02]  /*a7b0*/  IADD3 R8, R11, 0x58, RZ ;  /* 0x000000580b087810 */ /* 0x000fc40007ffe0ff */
[----:B------:R-:W-:Y:S02]  /*a7c0*/  ISETP.GE.AND P6, PT, R0, c[0x0][0x3c8], PT ;  /* 0x0000f20000007a0c */ /* 0x000fe40003fc6270 */
[----:B------:R-:W-:Y:S01]  /*a7d0*/  IADD3 R10, R11, 0x78, RZ ;  /* 0x000000780b0a7810 */ /* 0x000fe20007ffe0ff */
[----:B-1----:R-:W-:-:S10]  /*a7e0*/  @!P5 IMAD.WIDE R12, R19, 0x4, R16 ;  /* 0x00000004130cd825 */ /* 0x002fd400078e0210 */
[----:B------:R-:W-:Y:S01]  /*a7f0*/  @!P6 LEA.HI R0, R0, R0, RZ, 0x1 ;  /* 0x000000000000e211 */ /* 0x000fe200078f08ff */
[----:B------:R-:W-:Y:S01]  /*a800*/  @!P4 IMAD.WIDE R18, R21, 0x4, R16 ;  /* 0x000000041512c825 */ /* 0x000fe200078e0210 */
[----:B------:R1:W-:Y:S01]  /*a810*/  @!P5 ST.E.64 [R12.64], R108 ;  /* 0x0000006c0c00d985 */ /* 0x0003e2000c101b0e */
[----:B------:R-:W-:-:S03]  /*a820*/  ISETP.GE.AND P5, PT, R8, c[0x0][0x3c8], PT ;  /* 0x0000f20008007a0c */ /* 0x000fc60003fa6270 */
[----:B------:R3:W-:Y:S01]  /*a830*/  @!P4 ST.E.64 [R18.64], R104 ;  /* 0x000000681200c985 */ /* 0x0007e2000c101b0e */
[----:B------:R-:W-:Y:S02]  /*a840*/  ISETP.GE.AND P4, PT, R20, c[0x0][0x3c8], PT ;  /* 0x0000f20014007a0c */ /* 0x000fe40003f86270 */
[----:B--2---:R-:W-:Y:S01]  /*a850*/  @!P1 LOP3.LUT R5, R2, 0xfffffffe, RZ, 0xc0, !PT ;  /* 0xfffffffe02059812 */ /* 0x004fe200078ec0ff */
[----:B------:R-:W-:-:S04]  /*a860*/  @!P3 IMAD.WIDE R2, R3, 0x4, R16 ;  /* 0x000000040302b825 */ /* 0x000fc800078e0210 */
[--C-:B------:R-:W-:Y:S01]  /*a870*/  @!P2 IMAD.WIDE R6, R15, 0x4, R16.reuse ;  /* 0x000000040f06a825 */ /* 0x100fe200078e0210 */
[----:B------:R-:W-:Y:S01]  /*a880*/  IADD3 R15, R11, 0x68, RZ ;  /* 0x000000680b0f7810 */ /* 0x000fe20007ffe0ff */
[----:B------:R2:W-:Y:S01]  /*a890*/  @!P3 ST.E.64 [R2.64], R100 ;  /* 0x000000640200b985 */ /* 0x0005e2000c101b0e */
[----:B------:R-:W-:Y:S01]  /*a8a0*/  @!P5 LEA.HI R8, R8, R8, RZ, 0x1 ;  /* 0x000000080808d211 */ /* 0x000fe200078f08ff */
[----:B------:R-:W-:Y:S01]  /*a8b0*/  @!P1 IMAD.WIDE R4, R5, 0x4, R16 ;  /* 0x0000000405049825 */ /* 0x000fe200078e0210 */
[----:B------:R-:W-:Y:S01]  /*a8c0*/  ISETP.GE.AND P3, PT, R15, c[0x0][0x3c8], PT ;  /* 0x0000f2000f007a0c */ /* 0x000fe20003f66270 */
[----:B------:R4:W-:Y:S01]  /*a8d0*/  @!P2 ST.E.64 [R6.64], R96 ;  /* 0x000000600600a985 */ /* 0x0009e2000c101b0e */
[----:B------:R-:W-:-:S03]  /*a8e0*/  @!P4 LEA.HI R20, R20, R20, RZ, 0x1 ;  /* 0x000000141414c211 */ /* 0x000fc600078f08ff */
[----:B------:R5:W-:Y:S01]  /*a8f0*/  @!P1 ST.E.64 [R4.64], R92 ;  /* 0x0000005c04009985 */ /* 0x000be2000c101b0e */
[----:B------:R-:W-:Y:S02]  /*a900*/  ISETP.GE.AND P1, PT, R10, c[0x0][0x3c8], PT ;  /* 0x0000f2000a007a0c */ /* 0x000fe40003f26270 */
[----:B-1----:R-:W-:-:S05]  /*a910*/  IADD3 R12, R11, 0x70, RZ ;  /* 0x000000700b0c7810 */ /* 0x002fca0007ffe0ff */
[----:B------:R-:W-:Y:S02]  /*a920*/  @!P3 LEA.HI R15, R15, R15, RZ, 0x1 ;  /* 0x0000000f0f0fb211 */ /* 0x000fe400078f08ff */
[----:B------:R-:W-:Y:S02]  /*a930*/  ISETP.GE.AND P2, PT, R12, c[0x0][0x3c8], PT ;  /* 0x0000f2000c007a0c */ /* 0x000fe40003f46270 */
[----:B------:R-:W-:Y:S02]  /*a940*/  @!P3 LOP3.LUT R15, R15, 0xfffffffe, RZ, 0xc0, !PT ;  /* 0xfffffffe0f0fb812 */ /* 0x000fe400078ec0ff */
[----:B------:R-:W-:-:S04]  /*a950*/  @!P1 LEA.HI R10, R10, R10, RZ, 0x1 ;  /* 0x0000000a0a0a9211 */ /* 0x000fc800078f08ff */
[----:B---3--:R-:W-:Y:S02]  /*a960*/  @!P1 LOP3.LUT R19, R10, 0xfffffffe, RZ, 0xc0, !PT ;  /* 0xfffffffe0a139812 */ /* 0x008fe400078ec0ff */
[----:B--2---:R-:W-:-:S03]  /*a970*/  @!P6 LOP3.LUT R3, R0, 0xfffffffe, RZ, 0xc0, !PT ;  /* 0xfffffffe0003e812 */ /* 0x004fc600078ec0ff */
[----:B------:R-:W-:Y:S02]  /*a980*/  @!P2 LEA.HI R12, R12, R12, RZ, 0x1 ;  /* 0x0000000c0c0ca211 */ /* 0x000fe400078f08ff */
[----:B----4-:R-:W-:Y:S01]  /*a990*/  @!P4 LOP3.LUT R7, R20, 0xfffffffe, RZ, 0xc0, !PT ;  /* 0xfffffffe1407c812 */ /* 0x010fe200078ec0ff */
[--C-:B------:R-:W-:Y:S01]  /*a9a0*/  @!P6 IMAD.WIDE R2, R3, 0x4, R16.reuse ;  /* 0x000000040302e825 */ /* 0x100fe200078e0210 */
[----:B------:R-:W-:Y:S02]  /*a9b0*/  @!P2 LOP3.LUT R13, R12, 0xfffffffe, RZ, 0xc0, !PT ;  /* 0xfffffffe0c0da812 */ /* 0x000fe400078ec0ff */
[----:B-----5:R-:W-:Y:S01]  /*a9c0*/  @!P5 LOP3.LUT R5, R8, 0xfffffffe, RZ, 0xc0, !PT ;  /* 0xfffffffe0805d812 */ /* 0x020fe200078ec0ff */
[--C-:B------:R-:W-:Y:S01]  /*a9d0*/  @!P4 IMAD.WIDE R6, R7, 0x4, R16.reuse ;  /* 0x000000040706c825 */ /* 0x100fe200078e0210 */
[----:B------:R1:W-:Y:S03]  /*a9e0*/  @!P6 ST.E.64 [R2.64], R88 ;  /* 0x000000580200e985 */ /* 0x0003e6000c101b0e */
[----:B------:R-:W-:-:S04]  /*a9f0*/  @!P5 IMAD.WIDE R4, R5, 0x4, R16 ;  /* 0x000000040504d825 */ /* 0x000fc800078e0210 */
[--C-:B------:R-:W-:Y:S01]  /*aa00*/  @!P3 IMAD.WIDE R20, R15, 0x4, R16.reuse ;  /* 0x000000040f14b825 */ /* 0x100fe200078e0210 */
[----:B------:R1:W-:Y:S03]  /*aa10*/  @!P5 ST.E.64 [R4.64], R84 ;  /* 0x000000540400d985 */ /* 0x0003e6000c101b0e */
[--C-:B------:R-:W-:Y:S01]  /*aa20*/  @!P2 IMAD.WIDE R12, R13, 0x4, R16.reuse ;  /* 0x000000040d0ca825 */ /* 0x100fe200078e0210 */
[----:B------:R1:W-:Y:S03]  /*aa30*/  @!P4 ST.E.64 [R6.64], R80 ;  /* 0x000000500600c985 */ /* 0x0003e6000c101b0e */
[----:B------:R-:W-:Y:S01]  /*aa40*/  @!P1 IMAD.WIDE R16, R19, 0x4, R16 ;  /* 0x0000000413109825 */ /* 0x000fe200078e0210 */
[----:B------:R1:W-:Y:S04]  /*aa50*/  @!P3 ST.E.64 [R20.64], R76 ;  /* 0x0000004c1400b985 */ /* 0x0003e8000c101b0e */
[----:B------:R1:W-:Y:S04]  /*aa60*/  @!P2 ST.E.64 [R12.64], R72 ;  /* 0x000000480c00a985 */ /* 0x0003e8000c101b0e */
[----:B------:R1:W-:Y:S02]  /*aa70*/  @!P1 ST.E.64 [R16.64], R68 ;  /* 0x0000004410009985 */ /* 0x0003e4000c101b0e */
.L_x_9:
[----:B------:R-:W-:Y:S05]  /*aa80*/  BSYNC B0 ;  /* 0x0000000000007941 */ /* 0x000fea0003800000 */
.L_x_8:
[----:B-1----:R1:W2:Y:S04]  /*aa90*/  SHFL.IDX PT, R5, R14, 0x1, 0x1c1f ;  /* 0x003c1f000e057f89 */ /* 0x0022a800000e0000 */
[----:B------:R1:W3:Y:S01]  /*aaa0*/  SHFL.IDX PT, R4, R9, 0x1, 0x1c1f ;  /* 0x003c1f0009047f89 */ /* 0x0002e200000e0000 */
[----:B------:R-:W-:Y:S05]  /*aab0*/  @P0 EXIT ;  /* 0x000000000000094d */ /* 0x000fea0003800000 */
[C---:B------:R-:W-:Y:S02]  /*aac0*/  ISETP.GE.AND P0, PT, R11.reuse, c[0x0][0x3c8], PT ;  /* 0x0000f2000b007a0c */ /* 0x040fe40003f06270 */
[----:B---3--:R-:W-:-:S02]  /*aad0*/  IADD3 R2, R11, 0x8, RZ ;  /* 0x000000080b027810 */ /* 0x008fc40007ffe0ff */
[C---:B------:R-:W-:Y:S02]  /*aae0*/  IADD3 R0, R11.reuse, 0x10, RZ ;  /* 0x000000100b007810 */ /* 0x040fe40007ffe0ff */
[----:B------:R-:W-:Y:S02]  /*aaf0*/  ISETP.GE.AND P6, PT, R2, c[0x0][0x3c8], PT ;  /* 0x0000f20002007a0c */ /* 0x000fe40003fc6270 */
[----:B------:R-:W-:Y:S02]  /*ab00*/  ISETP.GE.AND P5, PT, R0, c[0x0][0x3c8], PT ;  /* 0x0000f20000007a0c */ /* 0x000fe40003fa6270 */
[C---:B-1----:R-:W-:Y:S02]  /*ab10*/  IADD3 R9, R11.reuse, 0x18, RZ ;  /* 0x000000180b097810 */ /* 0x042fe40007ffe0ff */
[C---:B------:R-:W-:Y:S01]  /*ab20*/  IADD3 R8, R11.reuse, 0x20, RZ ;  /* 0x000000200b087810 */ /* 0x040fe20007ffe0ff */
[C---:B--2---:R-:W-:Y:S01]  /*ab30*/  @!P0 IMAD.WIDE R14, R11.reuse, 0x4, R4 ;  /* 0x000000040b0e8825 */ /* 0x044fe200078e0204 */
[----:B------:R-:W-:-:S02]  /*ab40*/  IADD3 R7, R11, 0x28, RZ ;  /* 0x000000280b077810 */ /* 0x000fc40007ffe0ff */
[C---:B------:R-:W-:Y:S02]  /*ab50*/  IADD3 R6, R11.reuse, 0x30, RZ ;  /* 0x000000300b067810 */ /* 0x040fe40007ffe0ff */
[----:B------:R-:W-:Y:S01]  /*ab60*/  IADD3 R3, R11, 0x38, RZ ;  /* 0x000000380b037810 */ /* 0x000fe20007ffe0ff */
[----:B------:R1:W-:Y:S01]  /*ab70*/  @!P0 ST.E.64 [R14.64], R130 ;  /* 0x000000820e008985 */ /* 0x0003e2000c101b0e */
[----:B------:R-:W-:Y:S02]  /*ab80*/  ISETP.GE.AND P4, PT, R9, c[0x0][0x3c8], PT ;  /* 0x0000f20009007a0c */ /* 0x000fe40003f86270 */
[----:B------:R-:W-:Y:S02]  /*ab90*/  ISETP.GE.AND P3, PT, R8, c[0x0][0x3c8], PT ;  /* 0x0000f20008007a0c */ /* 0x000fe40003f66270 */
[----:B------:R-:W-:Y:S02]  /*aba0*/  ISETP.GE.AND P2, PT, R7, c[0x0][0x3c8], PT ;  /* 0x0000f20007007a0c */ /* 0x000fe40003f46270 */
[----:B------:R-:W-:-:S02]  /*abb0*/  ISETP.GE.AND P1, PT, R6, c[0x0][0x3c8], PT ;  /* 0x0000f20006007a0c */ /* 0x000fc40003f26270 */
[----:B------:R-:W-:Y:S02]  /*abc0*/  ISETP.GE.AND P0, PT, R3, c[0x0][0x3c8], PT ;  /* 0x0000f20003007a0c */ /* 0x000fe40003f06270 */
[----:B------:R-:W-:Y:S02]  /*abd0*/  @!P6 LEA.HI R2, R2, R2, RZ, 0x1 ;  /* 0x000000020202e211 */ /* 0x000fe400078f08ff */
[----:B------:R-:W-:Y:S02]  /*abe0*/  @!P5 LEA.HI R0, R0, R0, RZ, 0x1 ;  /* 0x000000000000d211 */ /* 0x000fe400078f08ff */
[----:B------:R-:W-:Y:S02]  /*abf0*/  @!P6 LOP3.LUT R13, R2, 0xfffffffe, RZ, 0xc0, !PT ;  /* 0xfffffffe020de812 */ /* 0x000fe400078ec0ff */
[----:B------:R-:W-:Y:S02]  /*ac00*/  @!P4 LEA.HI R9, R9, R9, RZ, 0x1 ;  /* 0x000000090909c211 */ /* 0x000fe400078f08ff */
[----:B------:R-:W-:Y:S01]  /*ac10*/  @!P3 LEA.HI R8, R8, R8, RZ, 0x1 ;  /* 0x000000080808b211 */ /* 0x000fe200078f08ff */
[----:B------:R-:W-:Y:S01]  /*ac20*/  @!P6 IMAD.WIDE R12, R13, 0x4, R4 ;  /* 0x000000040d0ce825 */ /* 0x000fe200078e0204 */
[----:B------:R-:W-:-:S02]  /*ac30*/  @!P2 LEA.HI R7, R7, R7, RZ, 0x1 ;  /* 0x000000070707a211 */ /* 0x000fc400078f08ff */
[----:B------:R-:W-:Y:S02]  /*ac40*/  @!P1 LEA.HI R6, R6, R6, RZ, 0x1 ;  /* 0x0000000606069211 */ /* 0x000fe400078f08ff */
[----:B------:R-:W-:Y:S01]  /*ac50*/  @!P0 LEA.HI R3, R3, R3, RZ, 0x1 ;  /* 0x0000000303038211 */ /* 0x000fe200078f08ff */
[----:B------:R2:W-:Y:S01]  /*ac60*/  @!P6 ST.E.64 [R12.64], R126 ;  /* 0x0000007e0c00e985 */ /* 0x0005e2000c101b0e */
[----:B------:R-:W-:Y:S02]  /*ac70*/  @!P4 LOP3.LUT R9, R9, 0xfffffffe, RZ, 0xc0, !PT ;  /* 0xfffffffe0909c812 */ /* 0x000fe400078ec0ff */
[----:B-1----:R-:W-:Y:S02]  /*ac80*/  @!P5 LOP3.LUT R15, R0, 0xfffffffe, RZ, 0xc0, !PT ;  /* 0xfffffffe000fd812 */ /* 0x002fe400078ec0ff */
[----:B------:R-:W-:Y:S02]  /*ac90*/  IADD3 R2, R11, 0x40, RZ ;  /* 0x000000400b027810 */ /* 0x000fe40007ffe0ff */
[----:B------:R-:W-:Y:S01]  /*aca0*/  @!P3 LOP3.LUT R17, R8, 0xfffffffe, RZ, 0xc0, !PT ;  /* 0xfffffffe0811b812 */ /* 0x000fe200078ec0ff */
[----:B------:R-:W-:Y:S01]  /*acb0*/  @!P5 IMAD.WIDE R14, R15, 0x4, R4 ;  /* 0x000000040f0ed825 */ /* 0x000fe200078e0204 */
[----:B------:R-:W-:-:S02]  /*acc0*/  IADD3 R0, R11, 0x48, RZ ;  /* 0x000000480b007810 */ /* 0x000fc40007ffe0ff */
[----:B------:R-:W-:Y:S01]  /*acd0*/  @!P2 LOP3.LUT R7, R7, 0xfffffffe, RZ, 0xc0, !PT ;  /* 0xfffffffe0707a812 */ /* 0x000fe200078ec0ff */
[----:B------:R-:W-:Y:S01]  /*ace0*/  @!P4 IMAD.WIDE R8, R9, 0x4, R4 ;  /* 0x000000040908c825 */ /* 0x000fe200078e0204 */
[----:B------:R-:W-:Y:S01]  /*acf0*/  @!P0 LOP3.LUT R3, R3, 0xfffffffe, RZ, 0xc0, !PT ;  /* 0xfffffffe03038812 */ /* 0x000fe200078ec0ff */
[----:B------:R1:W-:Y:S01]  /*ad00*/  @!P5 ST.E.64 [R14.64], R122 ;  /* 0x0000007a0e00d985 */ /* 0x0003e2000c101b0e */
[----:B------:R-:W-:Y:S02]  /*ad10*/  ISETP.GE.AND P6, PT, R2, c[0x0][0x3c8], PT ;  /* 0x0000f20002007a0c */ /* 0x000fe40003fc6270 */
[----:B------:R-:W-:Y:S01]  /*ad20*/  ISETP.GE.AND P5, PT, R0, c[0x0][0x3c8], PT ;  /* 0x0000f20000007a0c */ /* 0x000fe20003fa6270 */
[----:B------:R3:W-:Y:S01]  /*ad30*/  @!P4 ST.E.64 [R8.64], R118 ;  /* 0x000000760800c985 */ /* 0x0007e2000c101b0e */
[C---:B------:R-:W-:Y:S02]  /*ad40*/  IADD3 R20, R11.reuse, 0x50, RZ ;  /* 0x000000500b147810 */ /* 0x040fe40007ffe0ff */
[----:B------:R-:W-:-:S02]  /*ad50*/  IADD3 R19, R11, 0x58, RZ ;  /* 0x000000580b137810 */ /* 0x000fc40007ffe0ff */
[C---:B------:R-:W-:Y:S02]  /*ad60*/  IADD3 R18, R11.reuse, 0x60, RZ ;  /* 0x000000600b127810 */ /* 0x040fe40007ffe0ff */
[----:B------:R-:W-:Y:S02]  /*ad70*/  IADD3 R10, R11, 0x68, RZ ;  /* 0x000000680b0a7810 */ /* 0x000fe40007ffe0ff */
[----:B------:R-:W-:Y:S02]  /*ad80*/  ISETP.GE.AND P4, PT, R20, c[0x0][0x3c8], PT ;  /* 0x0000f20014007a0c */ /* 0x000fe40003f86270 */
[----:B--2---:R-:W-:Y:S01]  /*ad90*/  @!P1 LOP3.LUT R13, R6, 0xfffffffe, RZ, 0xc0, !PT ;  /* 0xfffffffe060d9812 */ /* 0x004fe200078ec0ff */
[--C-:B------:R-:W-:Y:S01]  /*ada0*/  @!P2 IMAD.WIDE R6, R7, 0x4, R4.reuse ;  /* 0x000000040706a825 */ /* 0x100fe200078e0204 */
[----:B------:R-:W-:Y:S02]  /*adb0*/  @!P6 LEA.HI R2, R2, R2, RZ, 0x1 ;  /* 0x000000020202e211 */ /* 0x000fe400078f08ff */
[----:B------:R-:W-:Y:S01]  /*adc0*/  @!P5 LEA.HI R0, R0, R0, RZ, 0x1 ;  /* 0x000000000000d211 */ /* 0x000fe200078f08ff */
[----:B------:R-:W-:-:S06]  /*add0*/  @!P1 IMAD.WIDE R12, R13, 0x4, R4 ;  /* 0x000000040d0c9825 */ /* 0x000fcc00078e0204 */
[----:B------:R-:W-:Y:S01]  /*ade0*/  @!P4 LEA.HI R20, R20, R20, RZ, 0x1 ;  /* 0x000000141414c211 */ /* 0x000fe200078f08ff */
[----:B-1----:R-:W-:-:S04]  /*adf0*/  @!P3 IMAD.WIDE R14, R17, 0x4, R4 ;  /* 0x00000004110eb825 */ /* 0x002fc800078e0204 */
[----:B----4-:R-:W-:Y:S01]  /*ae00*/  @!P0 IMAD.WIDE R16, R3, 0x4, R4 ;  /* 0x0000000403108825 */ /* 0x010fe200078e0204 */
[----:B------:R1:W-:Y:S01]  /*ae10*/  @!P3 ST.E.64 [R14.64], R114 ;  /* 0x000000720e00b985 */ /* 0x0003e2000c101b0e */
[----:B------:R-:W-:Y:S02]  /*ae20*/  IADD3 R3, R11, 0x70, RZ ;  /* 0x000000700b037810 */ /* 0x000fe40007ffe0ff */
[----:B------:R-:W-:Y:S01]  /*ae30*/  ISETP.GE.AND P3, PT, R19, c[0x0][0x3c8], PT ;  /* 0x0000f20013007a0c */ /* 0x000fe20003f66270 */
[----:B------:R2:W-:Y:S01]  /*ae40*/  @!P2 ST.E.64 [R6.64], R110 ;  /* 0x0000006e0600a985 */ /* 0x0005e2000c101b0e */
[----:B------:R-:W-:Y:S02]  /*ae50*/  ISETP.GE.AND P2, PT, R18, c[0x0][0x3c8], PT ;  /* 0x0000f20012007a0c */ /* 0x000fe40003f46270 */
[----:B---3--:R-:W-:Y:S01]  /*ae60*/  @!P5 LOP3.LUT R9, R0, 0xfffffffe, RZ, 0xc0, !PT ;  /* 0xfffffffe0009d812 */ /* 0x008fe200078ec0ff */
[----:B------:R3:W-:Y:S01]  /*ae70*/  @!P1 ST.E.64 [R12.64], R106 ;  /* 0x0000006a0c009985 */ /* 0x0007e2000c101b0e */
[----:B------:R-:W-:-:S02]  /*ae80*/  ISETP.GE.AND P1, PT, R10, c[0x0][0x3c8], PT ;  /* 0x0000f2000a007a0c */ /* 0x000fc40003f26270 */
[----:B------:R-:W-:Y:S01]  /*ae90*/  IADD3 R11, R11, 0x78, RZ ;  /* 0x000000780b0b7810 */ /* 0x000fe20007ffe0ff */
[----:B------:R4:W-:Y:S01]  /*aea0*/  @!P0 ST.E.64 [R16.64], R102 ;  /* 0x0000006610008985 */ /* 0x0009e2000c101b0e */
[----:B------:R-:W-:Y:S01]  /*aeb0*/  ISETP.GE.AND P0, PT, R3, c[0x0][0x3c8], PT ;  /* 0x0000f20003007a0c */ /* 0x000fe20003f06270 */
[----:B------:R-:W-:Y:S02]  /*aec0*/  @!P5 IMAD.WIDE R8, R9, 0x4, R4 ;  /* 0x000000040908d825 */ /* 0x000fe400078e0204 */
[----:B------:R-:W-:Y:S02]  /*aed0*/  @!P3 LEA.HI R19, R19, R19, RZ, 0x1 ;  /* 0x000000131313b211 */ /* 0x000fe400078f08ff */
[----:B------:R-:W-:Y:S02]  /*aee0*/  @!P2 LEA.HI R18, R18, R18, RZ, 0x1 ;  /* 0x000000121212a211 */ /* 0x000fe400078f08ff */
[----:B------:R-:W-:Y:S02]  /*aef0*/  @!P3 LOP3.LUT R19, R19, 0xfffffffe, RZ, 0xc0, !PT ;  /* 0xfffffffe1313b812 */ /* 0x000fe400078ec0ff */
[----:B------:R-:W-:-:S04]  /*af00*/  @!P1 LEA.HI R10, R10, R10, RZ, 0x1 ;  /* 0x0000000a0a0a9211 */ /* 0x000fc800078f08ff */
[----:B------:R-:W-:Y:S02]  /*af10*/  @!P0 LEA.HI R3, R3, R3, RZ, 0x1 ;  /* 0x0000000303038211 */ /* 0x000fe400078f08ff */
[----:B-1----:R-:W-:Y:S02]  /*af20*/  @!P2 LOP3.LUT R15, R18, 0xfffffffe, RZ, 0xc0, !PT ;  /* 0xfffffffe120fa812 */ /* 0x002fe400078ec0ff */
[----:B------:R-:W-:Y:S02]  /*af30*/  @!P0 LOP3.LUT R3, R3, 0xfffffffe, RZ, 0xc0, !PT ;  /* 0xfffffffe03038812 */ /* 0x000fe400078ec0ff */
[----:B--2---:R-:W-:-:S03]  /*af40*/  @!P6 LOP3.LUT R7, R2, 0xfffffffe, RZ, 0xc0, !PT ;  /* 0xfffffffe0207e812 */ /* 0x004fc600078ec0ff */
[----:B------:R-:W-:Y:S01]  /*af50*/  @!P0 IMAD.WIDE R2, R3, 0x4, R4 ;  /* 0x0000000403028825 */ /* 0x000fe200078e0204 */
[----:B---3--:R-:W-:-:S03]  /*af60*/  @!P4 LOP3.LUT R13, R20, 0xfffffffe, RZ, 0xc0, !PT ;  /* 0xfffffffe140dc812 */ /* 0x008fc600078ec0ff */
[----:B------:R-:W-:Y:S01]  /*af70*/  @!P6 IMAD.WIDE R6, R7, 0x4, R4 ;  /* 0x000000040706e825 */ /* 0x000fe200078e0204 */
[----:B----4-:R-:W-:-:S04]  /*af80*/  @!P1 LOP3.LUT R17, R10, 0xfffffffe, RZ, 0xc0, !PT ;  /* 0xfffffffe0a119812 */ /* 0x010fc800078ec0ff */
[----:B------:R1:W-:Y:S04]  /*af90*/  @!P6 ST.E.64 [R6.64], R98 ;  /* 0x000000620600e985 */ /* 0x0003e8000c101b0e */
[----:B------:R2:W-:Y:S01]  /*afa0*/  @!P5 ST.E.64 [R8.64], R94 ;  /* 0x0000005e0800d985 */ /* 0x0005e2000c101b0e */
[----:B-1----:R-:W-:-:S04]  /*afb0*/  @!P4 IMAD.WIDE R6, R13, 0x4, R4 ;  /* 0x000000040d06c825 */ /* 0x002fc800078e0204 */
[--C-:B--2---:R-:W-:Y:S01]  /*afc0*/  @!P3 IMAD.WIDE R8, R19, 0x4, R4.reuse ;  /* 0x000000041308b825 */ /* 0x104fe200078e0204 */
[----:B------:R1:W-:Y:S03]  /*afd0*/  @!P4 ST.E.64 [R6.64], R90 ;  /* 0x0000005a0600c985 */ /* 0x0003e6000c101b0e */
[--C-:B------:R-:W-:Y:S01]  /*afe0*/  @!P2 IMAD.WIDE R12, R15, 0x4, R4.reuse ;  /* 0x000000040f0ca825 */ /* 0x100fe200078e0204 */
[----:B------:R1:W-:Y:S03]  /*aff0*/  @!P3 ST.E.64 [R8.64], R86 ;  /* 0x000000560800b985 */ /* 0x0003e6000c101b0e */
[----:B------:R-:W-:Y:S01]  /*b000*/  @!P1 IMAD.WIDE R14, R17, 0x4, R4 ;  /* 0x00000004110e9825 */ /* 0x000fe200078e0204 */
[----:B------:R1:W-:Y:S04]  /*b010*/  @!P2 ST.E.64 [R12.64], R82 ;  /* 0x000000520c00a985 */ /* 0x0003e8000c101b0e */
[----:B------:R1:W-:Y:S04]  /*b020*/  @!P1 ST.E.64 [R14.64], R78 ;  /* 0x0000004e0e009985 */ /* 0x0003e8000c101b0e */
[----:B------:R1:W-:Y:S01]  /*b030*/  @!P0 ST.E.64 [R2.64], R74 ;  /* 0x0000004a02008985 */ /* 0x0003e2000c101b0e */
[----:B------:R-:W-:-:S13]  /*b040*/  ISETP.GE.AND P0, PT, R11, c[0x0][0x3c8], PT ;  /* 0x0000f2000b007a0c */ /* 0x000fda0003f06270 */
[----:B------:R-:W-:Y:S05]  /*b050*/  @P0 EXIT ;  /* 0x000000000000094d */ /* 0x000fea0003800000 */
[----:B-1----:R-:W-:-:S04]  /*b060*/  LEA.HI R3, R11, R11, RZ, 0x1 ;  /* 0x0000000b0b037211 */ /* 0x002fc800078f08ff */
[----:B------:R-:W-:-:S05]  /*b070*/  LOP3.LUT R3, R3, 0xfffffffe, RZ, 0xc0, !PT ;  /* 0xfffffffe03037812 */ /* 0x000fca00078ec0ff */
[----:B------:R-:W-:-:S05]  /*b080*/  IMAD.WIDE R4, R3, 0x4, R4 ;  /* 0x0000000403047825 */ /* 0x000fca00078e0204 */
[----:B------:R-:W-:Y:S01]  /*b090*/  ST.E.64 [R4.64], R70 ;  /* 0x0000004604007985 */ /* 0x000fe2000c101b0e */
[----:B------:R-:W-:Y:S05]  /*b0a0*/  EXIT ;  /* 0x000000000000794d */ /* 0x000fea0003800000 */
.L_x_7:
[----:B------:R-:W1:Y:S02]  /*b0b0*/  S2R R4, SR_TID.X ;  /* 0x0000000000047919 */ /* 0x000e640000002100 */
[----:B-1----:R-:W-:-:S13]  /*b0c0*/  ISETP.GT.AND P0, PT, R4, 0x7f, PT ;  /* 0x0000007f0400780c */ /* 0x002fda0003f04270 */
[----:B------:R-:W-:Y:S05]  /*b0d0*/  @P0 EXIT ;  /* 0x000000000000094d */ /* 0x000fea0003800000 */
[----:B------:R-:W1:Y:S01]  /*b0e0*/  S2R R7, SR_CTAID.X ;  /* 0x0000000000077919 */ /* 0x000e620000002500 */
[----:B------:R-:W-:-:S05]  /*b0f0*/  MOV R0, c[0x0][0x4e8] ;  /* 0x00013a0000007a02 */ /* 0x000fca0000000f00 */
[----:B------:R-:W-:Y:S01]  /*b100*/  IMAD R2, R0, c[0x0][0x388], RZ ;  /* 0x0000e20000027a24 */ /* 0x000fe200078e02ff */
[----:B-1----:R-:W-:-:S04]  /*b110*/  LEA R7, R7, R4, 0x7 ;  /* 0x0000000407077211 */ /* 0x002fc800078e38ff */
[----:B------:R-:W-:-:S13]  /*b120*/  ISETP.GE.AND P0, PT, R7, R2, PT ;  /* 0x000000020700720c */ /* 0x000fda0003f06270 */
[----:B------:R-:W-:Y:S05]  /*b130*/  @P0 EXIT ;  /* 0x000000000000094d */ /* 0x000fea0003800000 */
[----:B------:R-:W1:Y:S01]  /*b140*/  S2R R5, SR_CTAID.Z ;  /* 0x0000000000057919 */ /* 0x000e620000002700 */
[----:B------:R-:W-:Y:S01]  /*b150*/  USHF.R.S32.HI UR6, URZ, 0x1f, UR10 ;  /* 0x0000001f3f067899 */ /* 0x000fe2000801140a */
[----:B------:R-:W-:Y:S01]  /*b160*/  ISETP.NE.AND P0, PT, R0, 0x1, PT ;  /* 0x000000010000780c */ /* 0x000fe20003f05270 */
[----:B------:R-:W-:Y:S01]  /*b170*/  ULDC.64 UR4, c[0x0][0x4d0] ;  /* 0x0001340000047ab9 */ /* 0x000fe20000000a00 */
[----:B------:R-:W2:Y:S01]  /*b180*/  S2R R3, SR_CTAID.Y ;  /* 0x0000000000037919 */ /* 0x000ea20000002600 */
[----:B------:R-:W-:Y:S01]  /*b190*/  UIMAD UR6, UR6, UR4, URZ ;  /* 0x00000004060672a4 */ /* 0x000fe2000f8e023f */
[----:B------:R-:W-:Y:S01]  /*b1a0*/  IADD3 R2, RZ, -UR10, RZ ;  /* 0x8000000aff027c10 */ /* 0x000fe2000fffe0ff */
[----:B------:R-:W-:Y:S01]  /*b1b0*/  UIMAD.WIDE.U32 UR8, UR10, UR4, URZ ;  /* 0x000000040a0872a5 */ /* 0x000fe2000f8e003f */
[----:B------:R-:W-:Y:S01]  /*b1c0*/  MOV R6, R7 ;  /* 0x0000000700067202 */ /* 0x000fe20000000f00 */
[----:B------:R-:W-:-:S04]  /*b1d0*/  UIMAD UR4, UR10, UR5, UR6 ;  /* 0x000000050a0472a4 */ /* 0x000fc8000f8e0206 */
[----:B------:R-:W-:Y:S01]  /*b1e0*/  UIADD3 UR4, UR9, UR4, URZ ;  /* 0x0000000409047290 */ /* 0x000fe2000fffe03f */
[----:B------:R-:W-:Y:S01]  /*b1f0*/  MOV R9, UR9 ;  /* 0x0000000900097c02 */ /* 0x000fe20008000f00 */
[----:B------:R-:W-:-:S04]  /*b200*/  @P0 IMAD.HI.U32 R4, R7, c[0x0][0x4ec], RZ ;  /* 0x00013b0007040a27 */ /* 0x000fc800078e00ff */
[----:B------:R-:W-:Y:S01]  /*b210*/  IMAD.U32 R8, RZ, RZ, UR8 ;  /* 0x00000008ff087e24 */ /* 0x000fe2000f8e00ff */
[----:B------:R-:W-:Y:S01]  /*b220*/  @P0 SHF.R.U32.HI R6, RZ, c[0x0][0x4f0], R4 ;  /* 0x00013c00ff060a19 */ /* 0x000fe20000011604 */
[----:B------:R-:W-:Y:S01]  /*b230*/  IMAD.U32 R9, RZ, RZ, UR4 ;  /* 0x00000004ff097e24 */ /* 0x000fe2000f8e00ff */
[----:B-1----:R-:W-:-:S03]  /*b240*/  SHF.R.S32.HI R0, RZ, 0x1f, R5 ;  /* 0x0000001fff007819 */ /* 0x002fc60000011405 */
[----:B------:R-:W-:Y:S01]  /*b250*/  IMAD.WIDE.U32 R8, R5, c[0x0][0x4d8], R8 ;  /* 0x0001360005087a25 */ /* 0x000fe200078e0008 */
[----:B------:R-:W-:-:S03]  /*b260*/  IADD3 R4, -R6, RZ, RZ ;  /* 0x000000ff06047210 */ /* 0x000fc60007ffe1ff */
[----:B------:R-:W-:Y:S02]  /*b270*/  IMAD R0, R0, c[0x0][0x4d8], RZ ;  /* 0x0001360000007a24 */ /* 0x000fe400078e02ff */
[----:B--2---:R-:W-:Y:S02]  /*b280*/  IMAD R2, R2, c[0x0][0x550], R3 ;  /* 0x0001540002027a24 */ /* 0x004fe400078e0203 */
[----:B------:R-:W-:Y:S02]  /*b290*/  IMAD R0, R5, c[0x0][0x4dc], R0 ;  /* 0x0001370005007a24 */ /* 0x000fe400078e0200 */
[----:B------:R-:W-:Y:S01]  /*b2a0*/  IMAD R4, R4, c[0x0][0x4e8], R7 ;  /* 0x00013a0004047a24 */ /* 0x000fe200078e0207 */
[----:B------:R-:W-:Y:S01]  /*b2b0*/  SHF.R.S32.HI R3, RZ, 0x1f, R2 ;  /* 0x0000001fff037819 */ /* 0x000fe20000011402 */
[----:B------:R-:W-:Y:S01]  /*b2c0*/  IMAD.IADD R9, R0, 0x1, R9 ;  /* 0x0000000100097824 */ /* 0x000fe200078e0209 */
[----:B------:R-:W-:-:S03]  /*b2d0*/  SHF.R.S32.HI R0, RZ, 0x1f, R6 ;  /* 0x0000001fff007819 */ /* 0x000fc60000011406 */
[----:B------:R-:W-:Y:S02]  /*b2e0*/  IMAD R3, R3, c[0x0][0x4e0], RZ ;  /* 0x0001380003037a24 */ /* 0x000fe400078e02ff */
[----:B------:R-:W-:-:S04]  /*b2f0*/  IMAD.WIDE.U32 R8, R2, c[0x0][0x4e0], R8 ;  /* 0x0001380002087a25 */ /* 0x000fc800078e0008 */
[----:B------:R-:W-:Y:S01]  /*b300*/  IMAD R3, R2, c[0x0][0x4e4], R3 ;  /* 0x0001390002037a24 */ /* 0x000fe200078e0203 */
[----:B------:R-:W-:Y:S02]  /*b310*/  SHF.R.S32.HI R2, RZ, 0x1f, R4 ;  /* 0x0000001fff027819 */ /* 0x000fe40000011404 */
[----:B------:R-:W-:-:S03]  /*b320*/  IADD3 R6, P0, R6, R8, RZ ;  /* 0x0000000806067210 */ /* 0x000fc60007f1e0ff */
[----:B------:R-:W-:Y:S01]  /*b330*/  IMAD R5, R2, c[0x0][0x4c8], RZ ;  /* 0x0001320002057a24 */ /* 0x000fe200078e02ff */
[----:B------:R-:W-:-:S03]  /*b340*/  IADD3.X R7, R0, R9, R3, P0, !PT ;  /* 0x0000000900077210 */ /* 0x000fc600007fe403 */
[C---:B------:R-:W-:Y:S02]  /*b350*/  IMAD R5, R4.reuse, c[0x0][0x4cc], R5 ;  /* 0x0001330004057a24 */ /* 0x040fe400078e0205 */
[----:B------:R-:W-:-:S05]  /*b360*/  IMAD.WIDE.U32 R6, R4, c[0x0][0x4c8], R6 ;  /* 0x0001320004067a25 */ /* 0x000fca00078e0006 */
[----:B------:R-:W-:Y:S02]  /*b370*/  IADD3 R5, R7, R5, RZ ;  /* 0x0000000507057210 */ /* 0x000fe40007ffe0ff */
[----:B------:R-:W-:-:S04]  /*b380*/  LEA R2, P0, R6, c[0x0][0x4a8], 0x2 ;  /* 0x00012a0006027a11 */ /* 0x000fc800078010ff */
[----:B------:R-:W-:Y:S02]  /*b390*/  LEA.HI.X R3, R6, c[0x0][0x4ac], R5, 0x2, P0 ;  /* 0x00012b0006037a11 */ /* 0x000fe400000f1405 */
[----:B------:R-:W-:-:S05]  /*b3a0*/  MOV R5, 0xff800000 ;  /* 0xff80000000057802 */ /* 0x000fca0000000f00 */
[----:B------:R-:W-:Y:S01]  /*b3b0*/  STG.E [R2.64], R5 ;  /* 0x0000000502007986 */ /* 0x000fe2000c10190e */
[----:B------:R-:W-:Y:S05]  /*b3c0*/  EXIT ;  /* 0x000000000000794d */ /* 0x000fea0003800000 */
.L_x_10:
[----:B------:R-:W-:-:S00]  /*b3d0*/  BRA `(.L_x_10) ;  /* 0xfffffff000007947 */ /* 0x000fc0000383ffff */
[----:B------:R-:W-:-:S00]  /*b3e0*/  NOP ;  /* 0x0000000000007918 */ /* 0x000fc00000000000 */
        /* <DEDUP_REMOVED lines=9> */
.L_x_2672:


//--------------------- .text._ZN7cutlass13device_kernelIN5flash19enable_sm80_to_sm89INS1_16FlashAttnFwdSm80INS1_25CollectiveMainloopFwdSm80ILi8ELi1ELb1EN4cute5tupleIJNS5_1CILi128EEENS7_ILi96EEES8_EEELi128ENS_10bfloat16_tEfNS_4arch4Sm80ELb0ELb1ELb1ELb0ELb0ELb0ELb1ELb1EEENS1_21CollectiveEpilogueFwdINS6_IJS8_S8_S9_EEENS6_IJNS7_ILi1EEESH_SH_EEESB_SD_Li256ELb0ELb1ELb1ELb0EEENS1_19SingleTileSchedulerILb0ELb1ELb1ELi128EEEEEEEEEvNT_6ParamsE --------------------------
	.section	.text._ZN7cutlass13device_kernelIN5flash19enable_sm80_to_sm89INS1_16FlashAttnFwdSm80INS1_25CollectiveMainloopFwdSm80ILi8ELi1ELb1EN4cute5tupleIJNS5_1CILi128EEENS7_ILi96EEES8_EEELi128ENS_10bfloat16_tEfNS_4arch4Sm80ELb0ELb1ELb1ELb0ELb0ELb0ELb1ELb1EEENS1_21CollectiveEpilogueFwdINS6_IJS8_S8_S9_EEENS6_IJNS7_ILi1EEESH_SH_EEESB_SD_Li256ELb0ELb1ELb1ELb0EEENS1_19SingleTileSchedulerILb0ELb1ELb1ELi128EEEEEEEEEvNT_6ParamsE,"ax",@progbits
	.sectioninfo	@"SHI_REGISTERS=255"
	.align	128
.text._ZN7cutlass13device_kernelIN5flash19enable_sm80_to_sm89INS1_16FlashAttnFwdSm80INS1_25CollectiveMainloopFwdSm80ILi8ELi1ELb1EN4cute5tupleIJNS5_1CILi128EEENS7_ILi96EEES8_EEELi128ENS_10bfloat16_tEfNS_4arch4Sm80ELb0ELb1ELb1ELb0ELb0ELb0ELb1ELb1EEENS1_21CollectiveEpilogueFwdINS6_IJS8_S8_S9_EEENS6_IJNS7_ILi1EEESH_SH_EEESB_SD_Li256ELb0ELb1ELb1ELb0EEENS1_19SingleTileSchedulerILb0ELb1ELb1ELi128EEEEEEEEEvNT_6ParamsE:
        .type           _ZN7cutlass13device_kernelIN5flash19enable_sm80_to_sm89INS1_16FlashAttnFwdSm80INS1_25CollectiveMainloopFwdSm80ILi8ELi1ELb1EN4cute5tupleIJNS5_1CILi128EEENS7_ILi96EEES8_EEELi128ENS_10bfloat16_tEfNS_4arch4Sm80ELb0ELb1ELb1ELb0ELb0ELb0ELb1ELb1EEENS1_21CollectiveEpilogueFwdINS6_IJS8_S8_S9_EEENS6_IJNS7_ILi1EEESH_SH_EEESB_SD_Li256ELb0ELb1ELb1ELb0EEENS1_19SingleTileSchedulerILb0ELb1ELb1ELi128EEEEEEEEEvNT_6ParamsE,@function
        .size           _ZN7cutlass13device_kernelIN5flash19enable_sm80_to_sm89INS1_16FlashAttnFwdSm80INS1_25CollectiveMainloopFwdSm80ILi8ELi1ELb1EN4cute5tupleIJNS5_1CILi128EEENS7_ILi96EEES8_EEELi128ENS_10bfloat16_tEfNS_4arch4Sm80ELb0ELb1ELb1ELb0ELb0ELb0ELb1ELb1EEENS1_21CollectiveEpilogueFwdINS6_IJS8_S8_S9_EEENS6_IJNS7_ILi1EEESH_SH_EEESB_SD_Li256ELb0ELb1ELb1ELb0EEENS1_19SingleTileSchedulerILb0ELb1ELb1ELi128EEEEEEEEEvNT_6ParamsE,(.L_x_2673 - _ZN7cutlass13device_kernelIN5flash19enable_sm80_to_sm89INS1_16FlashAttnFwdSm80INS1_25CollectiveMainloopFwdSm80ILi8ELi1ELb1EN4cute5tupleIJNS5_1CILi128EEENS7_ILi96EEES8_EEELi128ENS_10bfloat16_tEfNS_4arch4Sm80ELb0ELb1ELb1ELb0ELb0ELb0ELb1ELb1EEENS1_21CollectiveEpilogueFwdINS6_IJS8_S8_S9_EEENS6_IJNS7_ILi1EEESH_SH_EEESB_SD_Li256ELb0ELb1ELb1ELb0EEENS1_19SingleTileSchedulerILb0ELb1ELb1ELi128EEEEEEEEEvNT_6ParamsE)
        .other          _ZN7cutlass13device_kernelIN5flash19enable_sm80_to_sm89INS1_16FlashAttnFwdSm80INS1_25CollectiveMainloopFwdSm80ILi8ELi1ELb1EN4cute5tupleIJNS5_1CILi128EEENS7_ILi96EEES8_EEELi128ENS_10bfloat16_tEfNS_4arch4Sm80ELb0ELb1ELb1ELb0ELb0ELb0ELb1ELb1EEENS1_21CollectiveEpilogueFwdINS6_IJS8_S8_S9_EEENS6_IJNS7_ILi1EEESH_SH_EEESB_SD_Li256ELb0ELb1ELb1ELb0EEENS1_19SingleTileSchedulerILb0ELb1ELb1ELi128EEEEEEEEEvNT_6ParamsE,@"STO_CUDA_ENTRY STV_DEFAULT"
_ZN7cutlass13device_kernelIN5flash19enable_sm80_to_sm89INS1_16FlashAttnFwdSm80INS1_25CollectiveMainloopFwdSm80ILi8ELi1ELb1EN4cute5tupleIJNS5_1CILi128EEENS7_ILi96EEES8_EEELi128ENS_10bfloat16_tEfNS_4arch4Sm80ELb0ELb1ELb1ELb0ELb0ELb0ELb1ELb1EEENS1_21CollectiveEpilogueFwdINS6_IJS8_S8_S9_EEENS6_IJNS7_ILi1EEESH_SH_EEESB_SD_Li256ELb0ELb1ELb1ELb0EEENS1_19SingleTileSchedulerILb0ELb1ELb1ELi128EEEEEEEEEvNT_6ParamsE:
[----:B------:R-:W-:Y:S02]  /*0000*/  MOV R1, c[0x0][0x28] ;  /* 0x00000a0000017a02 */ /* 0x000fe40000000f00 */
[----:B------:R-:W1:Y:S01]  /*0010*/  S2R R39, SR_TID.X ;  /* 0x0000000000277919 */ /* 0x000e620000002100 */
[----:B------:R-:W2:Y:S03]  /*0020*/  S2UR UR6, SR_CTAID.Y ;  /* 0x00000000000679c3 */ /* 0x000ea60000002600 */
        /* <DEDUP_REMOVED lines=14> */
.L_x_11:
[----:B---3--:R-:W-:Y:S02]  /*0110*/  ULDC.64 UR4, c[0x0][0x550] ;  /* 0x0001540000047ab9 */ /* 0x008fe40000000a00 */
[----:B------:R-:W-:Y:S02]  /*0120*/  UISETP.NE.AND UP0, UPT, UR4, 0x1, UPT ;  /* 0x000000010400788c */ /* 0x000fe4000bf05270 */
[----:B------:R-:W-:-:S02]  /*0130*/  UIMAD.WIDE.U32 UR10, UR6, UR5, URZ ;  /* 0x00000005060a72a5 */ /* 0x000fc4000f8e003f */
[----:B------:R-:W-:Y:S02]  /*0140*/  ULDC UR4, c[0x0][0x558] ;  /* 0x0001560000047ab9 */ /* 0x000fe40000000800 */
[----:B------:R-:W-:-:S05]  /*0150*/  UMOV UR9, UR6 ;  /* 0x0000000600097c82 */ /* 0x000fca0008000000 */
[----:B------:R-:W-:-:S03]  /*0160*/  @UP0 USHF.R.U32.HI UR9, URZ, UR4, UR11 ;  /* 0x000000043f090299 */ /* 0x000fc6000801160b */
.L_x_12:
[----:B------:R-:W-:Y:S01]  /*0170*/  ISETP.GE.AND P0, PT, R0, RZ, PT ;  /* 0x000000ff0000720c */ /* 0x000fe20003f06270 */
[----:B------:R-:W-:Y:S02]  /*0180*/  UIADD3 UR4, -UR9, URZ, URZ ;  /* 0x0000003f09047290 */ /* 0x000fe4000fffe13f */
[----:B------:R-:W-:Y:S02]  /*0190*/  ULDC UR10, c[0x0][0x550] ;  /* 0x00015400000a7ab9 */ /* 0x000fe40000000800 */
[----:B------:R-:W-:-:S08]  /*01a0*/  UIMAD UR10, UR4, UR10, UR6 ;  /* 0x0000000a040a72a4 */ /* 0x000fd0000f8e0206 */
[----:B------:R-:W-:Y:S05]  /*01b0*/  @!P0 EXIT ;  /* 0x000000000000894d */ /* 0x000fea0003800000 */
[----:B------:R-:W1:Y:S01]  /*01c0*/  S2UR UR16, SR_CTAID.X ;  /* 0x00000000001079c3 */ /* 0x000e620000002500 */
[----:B------:R-:W-:Y:S02]  /*01d0*/  ULDC UR8, c[0x0][0x2c4] ;  /* 0x0000b10000087ab9 */ /* 0x000fe40000000800 */
[----:B------:R-:W-:Y:S02]  /*01e0*/  UISETP.NE.AND UP3, UPT, UR8, 0x1, UPT ;  /* 0x000000010800788c */ /* 0x000fe4000bf65270 */
[----:B------:R-:W-:Y:S02]  /*01f0*/  UMOV UR11, 0x1 ;  /* 0x00000001000b7882 */ /* 0x000fe40000000000 */
[----:B------:R-:W-:Y:S02]  /*0200*/  ULDC.64 UR4, c[0x0][0x328] ;  /* 0x0000ca0000047ab9 */ /* 0x000fe40000000a00 */
[----:B------:R-:W-:Y:S02]  /*0210*/  UISETP.LE.AND UP2, UPT, UR11, UR5, UPT ;  /* 0x000000050b00728c */ /* 0x000fe4000bf43270 */
[----:B------:R-:W-:-:S02]  /*0220*/  ULDC.64 UR6, c[0x0][0x2c8] ;  /* 0x0000b20000067ab9 */ /* 0x000fc40000000a00 */
[----:B------:R-:W-:Y:S02]  /*0230*/  ULDC UR12, c[0x0][0x168] ;  /* 0x00005a00000c7ab9 */ /* 0x000fe40000000800 */
[----:B------:R-:W-:Y:S01]  /*0240*/  PLOP3.LUT P0, PT, PT, PT, UP2, 0x40, 0x0 ;  /* 0x000000000000781c */ /* 0x000fe20003f0e828 */
[----:B------:R-:W-:Y:S02]  /*0250*/  UIADD3 UR12, UR11, -UR12, URZ ;  /* 0x8000000c0b0c7290 */ /* 0x000fe4000fffe03f */
[----:B------:R-:W-:Y:S02]  /*0260*/  ULDC UR5, c[0x0][0x1d0] ;  /* 0x0000740000057ab9 */ /* 0x000fe40000000800 */
[----:B-1----:R-:W-:-:S04]  /*0270*/  USHF.L.U32 UR16, UR16, 0x7, URZ ;  /* 0x0000000710107899 */ /* 0x002fc8000800063f */
[----:B------:R-:W-:-:S04]  /*0280*/  @UP3 UIADD3 UR14, UR16, 0x7f, URZ ;  /* 0x0000007f100e3890 */ /* 0x000fc8000fffe03f */
[----:B------:R-:W-:Y:S02]  /*0290*/  UIMAD.WIDE.U32 UR14, UR14, UR6, URZ ;  /* 0x000000060e0e72a5 */ /* 0x000fe4000f8e003f */
[----:B------:R-:W-:Y:S02]  /*02a0*/  UIADD3 UR6, UR16, 0x7f, URZ ;  /* 0x0000007f10067890 */ /* 0x000fe4000fffe03f */
[----:B------:R-:W-:-:S04]  /*02b0*/  @UP3 USHF.R.U32.HI UR6, URZ, UR7, UR15 ;  /* 0x000000073f063299 */ /* 0x000fc8000801160f */
[----:B------:R-:W-:-:S04]  /*02c0*/  UIADD3 UR5, UR6, UR5, UR12 ;  /* 0x0000000506057290 */ /* 0x000fc8000fffe00c */
[----:B------:R-:W-:Y:S01]  /*02d0*/  UIADD3 UR6, UR5, UR4, URZ ;  /* 0x0000000405067290 */ /* 0x000fe2000fffe03f */
[----:B------:R-:W-:Y:S05]  /*02e0*/  @P0 BRA `(.L_x_13) ;  /* 0x0000014000000947 */ /* 0x000fea0003800000 */
[----:B------:R-:W-:Y:S01]  /*02f0*/  ISETP.LT.AND P0, PT, RZ, UR5, PT ;  /* 0x00000005ff007c0c */ /* 0x000fe2000bf01270 */
[----:B------:R-:W-:-:S12]  /*0300*/  UIADD3 UR7, UR5, -0x1, URZ ;  /* 0xffffffff05077890 */ /* 0x000fd8000fffe03f */
[----:B------:R-:W-:Y:S05]  /*0310*/  @P0 BRA `(.L_x_14) ;  /* 0x0000008000000947 */ /* 0x000fea0003800000 */
[----:B------:R-:W-:Y:S02]  /*0320*/  ULDC UR4, c[0x0][0x32c] ;  /* 0x0000cb0000047ab9 */ /* 0x000fe40000000800 */
[----:B------:R-:W-:Y:S02]  /*0330*/  UISETP.NE.AND UP0, UPT, UR11, UR4, UPT ;  /* 0x000000040b00728c */ /* 0x000fe4000bf05270 */
[----:B------:R-:W-:-:S03]  /*0340*/  UIADD3 UR7, -UR5, URZ, URZ ;  /* 0x0000003f05077290 */ /* 0x000fc6000fffe13f */
[----:B------:R-:W-:Y:S02]  /*0350*/  ULDC.64 UR4, c[0x0][0x330] ;  /* 0x0000cc0000047ab9 */ /* 0x000fe40000000a00 */
[----:B------:R-:W-:-:S04]  /*0360*/  UIMAD.WIDE.U32 UR12, UR7, UR4, URZ ;  /* 0x00000004070c72a5 */ /* 0x000fc8000f8e003f */
[----:B------:R-:W-:-:S04]  /*0370*/  @UP0 USHF.R.U32.HI UR7, URZ, UR5, UR13 ;  /* 0x000000053f070299 */ /* 0x000fc8000801160d */
[----:B------:R-:W-:Y:S01]  /*0380*/  ULOP3.LUT UR7, URZ, UR7, URZ, 0x33, !UPT ;  /* 0x000000073f077292 */ /* 0x000fe2000f8e333f */
[----:B------:R-:W-:Y:S05]  /*0390*/  BRA `(.L_x_15) ;  /* 0x0000005000007947 */ /* 0x000fea0003800000 */
.L_x_14:
[----:B------:R-:W-:Y:S02]  /*03a0*/  ULDC UR4, c[0x0][0x32c] ;  /* 0x0000cb0000047ab9 */ /* 0x000fe40000000800 */
[----:B------:R-:W-:-:S03]  /*03b0*/  UISETP.NE.AND UP0, UPT, UR11, UR4, UPT ;  /* 0x000000040b00728c */ /* 0x000fc6000bf05270 */
[----:B------:R-:W-:Y:S02]  /*03c0*/  ULDC.64 UR4, c[0x0][0x330] ;  /* 0x0000cc0000047ab9 */ /* 0x000fe40000000a00 */
[----:B------:R-:W-:-:S06]  /*03d0*/  UIMAD.WIDE.U32 UR12, UR7, UR4, URZ ;  /* 0x00000004070c72a5 */ /* 0x000fcc000f8e003f */
[----:B------:R-:W-:Y:S02]  /*03e0*/  @UP0 USHF.R.U32.HI UR7, URZ, UR5, UR13 ;  /* 0x000000053f070299 */ /* 0x000fe4000801160d */
.L_x_15:
[----:B------:R-:W-:Y:S02]  /*03f0*/  ULDC UR4, c[0x0][0x32c] ;  /* 0x0000cb0000047ab9 */ /* 0x000fe40000000800 */
[----:B------:R-:W-:-:S04]  /*0400*/  UIMAD UR4, UR7, UR4, UR4 ;  /* 0x00000004070472a4 */ /* 0x000fc8000f8e0204 */
[----:B------:R-:W-:-:S04]  /*0410*/  UISETP.LT.AND UP0, UPT, UR6, UR4, UPT ;  /* 0x000000040600728c */ /* 0x000fc8000bf01270 */
[----:B------:R-:W-:-:S03]  /*0420*/  USEL UR6, UR6, UR4, UP0 ;  /* 0x0000000406067287 */ /* 0x000fc60008000000 */
.L_x_13:
[----:B------:R-:W-:Y:S01]  /*0430*/  ULDC.64 UR4, c[0x0][0x2c8] ;  /* 0x0000b20000047ab9 */ /* 0x000fe20000000a00 */
[----:B------:R-:W-:Y:S01]  /*0440*/  PLOP3.LUT P0, PT, PT, PT, UP2, 0x40, 0x0 ;  /* 0x000000000000781c */ /* 0x000fe20003f0e828 */
[----:B------:R-:W-:Y:S02]  /*0450*/  UIMAD.WIDE.U32 UR18, UR16, UR4, URZ ;  /* 0x00000004101272a5 */ /* 0x000fe4000f8e003f */
[----:B------:R-:W-:Y:S02]  /*0460*/  UMOV UR14, 0x5f ;  /* 0x0000005f000e7882 */ /* 0x000fe40000000000 */
[----:B------:R-:W-:Y:S02]  /*0470*/  ULDC UR13, c[0x0][0x1d0] ;  /* 0x00007400000d7ab9 */ /* 0x000fe40000000800 */
[----:B------:R-:W-:Y:S02]  /*0480*/  UIADD3 UR6, UR6, 0x5f, URZ ;  /* 0x0000005f06067890 */ /* 0x000fe4000fffe03f */
[----:B------:R-:W-:-:S02]  /*0490*/  UIADD3 UR14, UR14, UR13, URZ ;  /* 0x0000000d0e0e7290 */ /* 0x000fc4000fffe03f */
[----:B------:R-:W-:Y:S02]  /*04a0*/  UIMAD.WIDE UR6, UR6, 0x2aaaaaab, URZ ;  /* 0x2aaaaaab060678a5 */ /* 0x000fe4000f8e023f */
[----:B------:R-:W-:Y:S02]  /*04b0*/  UIMAD.WIDE UR14, UR14, 0x2aaaaaab, URZ ;  /* 0x2aaaaaab0e0e78a5 */ /* 0x000fe4000f8e023f */
[----:B------:R-:W-:Y:S02]  /*04c0*/  @UP3 UMOV UR11, UR19 ;  /* 0x00000013000b3c82 */ /* 0x000fe40008000000 */
[----:B------:R-:W-:Y:S02]  /*04d0*/  ULDC UR12, c[0x0][0x168] ;  /* 0x00005a00000c7ab9 */ /* 0x000fe40000000800 */
[----:B------:R-:W-:Y:S02]  /*04e0*/  UMOV UR4, UR16 ;  /* 0x0000001000047c82 */ /* 0x000fe40008000000 */
[----:B------:R-:W-:-:S02]  /*04f0*/  @UP3 USHF.R.U32.HI UR4, URZ, UR5, UR11 ;  /* 0x000000053f043299 */ /* 0x000fc4000801160b */
[----:B------:R-:W-:Y:S02]  /*0500*/  UIADD3 UR13, UR13, -UR12, URZ ;  /* 0x8000000c0d0d7290 */ /* 0x000fe4000fffe03f */
[----:B------:R-:W-:Y:S02]  /*0510*/  USHF.R.U32.HI UR6, URZ, 0x1f, UR7 ;  /* 0x0000001f3f067899 */ /* 0x000fe40008011607 */
[----:B------:R-:W-:Y:S02]  /*0520*/  USHF.R.U32.HI UR11, URZ, 0x1f, UR15 ;  /* 0x0000001f3f0b7899 */ /* 0x000fe4000801160f */
[----:B------:R-:W-:Y:S02]  /*0530*/  UIADD3 UR4, UR13, UR4, URZ ;  /* 0x000000040d047290 */ /* 0x000fe4000fffe03f */
[----:B------:R-:W-:Y:S02]  /*0540*/  ULDC UR5, c[0x0][0x324] ;  /* 0x0000c90000057ab9 */ /* 0x000fe40000000800 */
[----:B------:R-:W-:-:S02]  /*0550*/  ULEA.HI.SX32 UR6, UR7, UR6, 0x1c ;  /* 0x0000000607067291 */ /* 0x000fc4000f8fe23f */
[----:B------:R-:W-:Y:S02]  /*0560*/  ULEA.HI.SX32 UR11, UR15, UR11, 0x1c ;  /* 0x0000000b0f0b7291 */ /* 0x000fe4000f8fe23f */
[----:B------:R-:W-:Y:S02]  /*0570*/  UIADD3 UR5, UR4, -UR5, URZ ;  /* 0x8000000504057290 */ /* 0x000fe4000fffe03f */
[----:B------:R-:W-:-:S04]  /*0580*/  UISETP.LT.AND UP0, UPT, UR11, UR6, UPT ;  /* 0x000000060b00728c */ /* 0x000fc8000bf01270 */
[----:B------:R-:W-:Y:S01]  /*0590*/  USEL UR6, UR11, UR6, UP0 ;  /* 0x000000060b067287 */ /* 0x000fe20008000000 */
[----:B------:R-:W-:Y:S01]  /*05a0*/  MOV R3, UR5 ;  /* 0x0000000500037c02 */ /* 0x000fe20008000f00 */
[----:B------:R-:W-:Y:S05]  /*05b0*/  @P0 BRA `(.L_x_16) ;  /* 0x0000010000000947 */ /* 0x000fea0003800000 */
[----:B------:R-:W-:-:S04]  /*05c0*/  MOV R4, UR4 ;  /* 0x0000000400047c02 */ /* 0x000fc80008000f00 */
[----:B------:R-:W-:-:S13]  /*05d0*/  ISETP.GT.AND P0, PT, R4, -0x1, PT ;  /* 0xffffffff0400780c */ /* 0x000fda0003f04270 */
[----:B------:R-:W-:Y:S05]  /*05e0*/  @P0 BRA `(.L_x_17) ;  /* 0x0000007000000947 */ /* 0x000fea0003800000 */
[----:B------:R-:W-:Y:S01]  /*05f0*/  IMAD.MOV.U32 R2, RZ, RZ, c[0x0][0x32c] ;  /* 0x0000cb00ff027624 */ /* 0x000fe200078e00ff */
[----:B------:R-:W-:-:S04]  /*0600*/  LOP3.LUT R4, RZ, R4, RZ, 0x33, !PT ;  /* 0x00000004ff047212 */ /* 0x000fc800078e33ff */
[----:B------:R-:W-:-:S13]  /*0610*/  ISETP.NE.AND P0, PT, R2, 0x1, PT ;  /* 0x000000010200780c */ /* 0x000fda0003f05270 */
[----:B------:R-:W-:-:S05]  /*0620*/  @P0 IMAD.HI.U32 R2, R4, c[0x0][0x330], RZ ;  /* 0x0000cc0004020a27 */ /* 0x000fca00078e00ff */
[----:B------:R-:W-:-:S04]  /*0630*/  @P0 SHF.R.U32.HI R4, RZ, c[0x0][0x334], R2 ;  /* 0x0000cd00ff040a19 */ /* 0x000fc80000011602 */
[----:B------:R-:W-:Y:S01]  /*0640*/  LOP3.LUT R4, RZ, R4, RZ, 0x33, !PT ;  /* 0x00000004ff047212 */ /* 0x000fe200078e33ff */
[----:B------:R-:W-:Y:S05]  /*0650*/  BRA `(.L_x_18) ;  /* 0x0000004000007947 */ /* 0x000fea0003800000 */
.L_x_17:
[----:B------:R-:W-:-:S04]  /*0660*/  MOV R2, c[0x0][0x32c] ;  /* 0x0000cb0000027a02 */ /* 0x000fc80000000f00 */
[----:B------:R-:W-:-:S13]  /*0670*/  ISETP.NE.AND P0, PT, R2, 0x1, PT ;  /* 0x000000010200780c */ /* 0x000fda0003f05270 */
[----:B------:R-:W-:-:S05]  /*0680*/  @P0 IMAD.HI.U32 R2, R4, c[0x0][0x330], RZ ;  /* 0x0000cc0004020a27 */ /* 0x000fca00078e00ff */
[----:B------:R-:W-:-:S05]  /*0690*/  @P0 SHF.R.U32.HI R4, RZ, c[0x0][0x334], R2 ;  /* 0x0000cd00ff040a19 */ /* 0x000fca0000011602 */
.L_x_18:
[----:B------:R-:W-:-:S05]  /*06a0*/  IMAD R4, R4, c[0x0][0x32c], RZ ;  /* 0x0000cb0004047a24 */ /* 0x000fca00078e02ff */
[----:B------:R-:W-:-:S05]  /*06b0*/  IMNMX R3, R3, R4, !PT ;  /* 0x0000000403037217 */ /* 0x000fca0007800200 */
.L_x_16:
[----:B------:R-:W-:Y:S01]  /*06c0*/  IMAD.HI R3, R3, 0x2aaaaaab, RZ ;  /* 0x2aaaaaab03037827 */ /* 0x000fe200078e02ff */
[----:B------:R-:W-:Y:S02]  /*06d0*/  USHF.R.U32.HI UR5, URZ, 0x10, UR10 ;  /* 0x000000103f057899 */ /* 0x000fe4000801160a */
[----:B------:R-:W-:Y:S01]  /*06e0*/  ULDC UR4, c[0x0][0x338] ;  /* 0x0000ce0000047ab9 */ /* 0x000fe20000000800 */
[----:B------:R-:W-:Y:S01]  /*06f0*/  IMAD.MOV.U32 R36, RZ, RZ, RZ ;  /* 0x000000ffff247224 */ /* 0x000fe200078e00ff */
[----:B------:R-:W-:Y:S01]  /*0700*/  SHF.R.U32.HI R2, RZ, 0x1f, R3 ;  /* 0x0000001fff027819 */ /* 0x000fe20000011603 */
[----:B------:R-:W-:-:S03]  /*0710*/  UISETP.NE.AND UP0, UPT, UR5, URZ, UPT ;  /* 0x0000003f0500728c */ /* 0x000fc6000bf05270 */
[----:B------:R-:W-:Y:S01]  /*0720*/  LEA.HI.SX32 R2, R3, R2, 0x1c ;  /* 0x0000000203027211 */ /* 0x000fe200078fe2ff */
[----:B------:R-:W-:-:S03]  /*0730*/  USEL UR4, UR5, UR4, UP0 ;  /* 0x0000000405047287 */ /* 0x000fc60008000000 */
[----:B------:R-:W-:-:S04]  /*0740*/  IMNMX R215, RZ, R2, !PT ;  /* 0x00000002ffd77217 */ /* 0x000fc80007800200 */
[----:B------:R-:W-:-:S13]  /*0750*/  ISETP.LT.AND P0, PT, R215, UR6, PT ;  /* 0x00000006d7007c0c */ /* 0x000fda000bf01270 */
[----:B------:R-:W-:Y:S05]  /*0760*/  @!P0 BRA `(.L_x_19) ;  /* 0x000001c000008947 */ /* 0x000fea0003800000 */
[----:B------:R-:W-:Y:S01]  /*0770*/  IMAD.U32 R2, RZ, RZ, UR4 ;  /* 0x00000004ff027e24 */ /* 0x000fe2000f8e00ff */
[----:B------:R-:W-:-:S04]  /*0780*/  UIADD3 UR5, UR4, -0x1, UR6 ;  /* 0xffffffff04057890 */ /* 0x000fc8000fffe006 */
[-C--:B------:R-:W-:Y:S02]  /*0790*/  IABS R5, R2.reuse ;  /* 0x0000000200057213 */ /* 0x080fe40000000000 */
[----:B------:R-:W-:Y:S02]  /*07a0*/  IADD3 R6, -R215, UR5, RZ ;  /* 0x00000005d7067c10 */ /* 0x000fe4000fffe1ff */
[----:B------:R-:W1:Y:S01]  /*07b0*/  I2F.RP R7, R5 ;  /* 0x0000000500077306 */ /* 0x000e620000209400 */
[----:B------:R-:W-:Y:S02]  /*07c0*/  IABS R2, R2 ;  /* 0x0000000200027213 */ /* 0x000fe40000000000 */
[----:B------:R-:W-:Y:S02]  /*07d0*/  IABS R3, R6 ;  /* 0x0000000600037213 */ /* 0x000fe40000000000 */
[----:B------:R-:W-:Y:S01]  /*07e0*/  LOP3.LUT R6, R6, UR4, RZ, 0x3c, !PT ;  /* 0x0000000406067c12 */ /* 0x000fe2000f8e3cff */
[----:B------:R-:W-:-:S03]  /*07f0*/  IMAD.MOV R2, RZ, RZ, -R2 ;  /* 0x000000ffff027224 */ /* 0x000fc600078e0a02 */
[----:B------:R-:W-:Y:S01]  /*0800*/  ISETP.GE.AND P0, PT, R6, RZ, PT ;  /* 0x000000ff0600720c */ /* 0x000fe20003f06270 */
[----:B-1----:R-:W1:Y:S02]  /*0810*/  MUFU.RCP R8, R7 ;  /* 0x0000000700087308 */ /* 0x002e640000001000 */
[----:B-1----:R-:W-:-:S06]  /*0820*/  IADD3 R8, R8, 0xffffffe, RZ ;  /* 0x0ffffffe08087810 */ /* 0x002fcc0007ffe0ff */
[----:B------:R-:W1:Y:S02]  /*0830*/  F2I.FTZ.U32.TRUNC.NTZ R9, R8 ;  /* 0x0000000800097305 */ /* 0x000e64000021f000 */
[----:B-1----:R-:W-:Y:S02]  /*0840*/  IMAD.MOV R4, RZ, RZ, -R9 ;  /* 0x000000ffff047224 */ /* 0x002fe400078e0a09 */
[----:B------:R-:W-:Y:S02]  /*0850*/  IMAD.MOV.U32 R8, RZ, RZ, RZ ;  /* 0x000000ffff087224 */ /* 0x000fe400078e00ff */
[----:B------:R-:W-:-:S04]  /*0860*/  IMAD R4, R4, R5, RZ ;  /* 0x0000000504047224 */ /* 0x000fc800078e02ff */
[----:B------:R-:W-:-:S06]  /*0870*/  IMAD.HI.U32 R4, R9, R4, R8 ;  /* 0x0000000409047227 */ /* 0x000fcc00078e0008 */
[----:B------:R-:W-:-:S04]  /*0880*/  IMAD.HI.U32 R4, R4, R3, RZ ;  /* 0x0000000304047227 */ /* 0x000fc800078e00ff */
[----:B------:R-:W-:-:S05]  /*0890*/  IMAD R2, R4, R2, R3 ;  /* 0x0000000204027224 */ /* 0x000fca00078e0203 */
[----:B------:R-:W-:-:S13]  /*08a0*/  ISETP.GT.U32.AND P1, PT, R5, R2, PT ;  /* 0x000000020500720c */ /* 0x000fda0003f24070 */
[----:B------:R-:W-:Y:S01]  /*08b0*/  @!P1 IMAD.IADD R2, R2, 0x1, -R5 ;  /* 0x0000000102029824 */ /* 0x000fe200078e0a05 */
[----:B------:R-:W-:Y:S02]  /*08c0*/  @!P1 IADD3 R4, R4, 0x1, RZ ;  /* 0x0000000104049810 */ /* 0x000fe40007ffe0ff */
[----:B------:R-:W-:Y:S02]  /*08d0*/  ISETP.NE.AND P1, PT, RZ, UR4, PT ;  /* 0x00000004ff007c0c */ /* 0x000fe4000bf25270 */
[----:B------:R-:W-:-:S13]  /*08e0*/  ISETP.GE.U32.AND P2, PT, R2, R5, PT ;  /* 0x000000050200720c */ /* 0x000fda0003f46070 */
[----:B------:R-:W-:-:S05]  /*08f0*/  @P2 IADD3 R4, R4, 0x1, RZ ;  /* 0x0000000104042810 */ /* 0x000fca0007ffe0ff */
[----:B------:R-:W-:Y:S01]  /*0900*/  @!P0 IMAD.MOV R4, RZ, RZ, -R4 ;  /* 0x000000ffff048224 */ /* 0x000fe200078e0a04 */
[----:B------:R-:W-:-:S05]  /*0910*/  @!P1 LOP3.LUT R4, RZ, UR4, RZ, 0x33, !PT ;  /* 0x00000004ff049c12 */ /* 0x000fca000f8e33ff */
[----:B------:R-:W-:Y:S02]  /*0920*/  IMAD.MOV.U32 R36, RZ, RZ, R4 ;  /* 0x000000ffff247224 */ /* 0x000fe400078e0004 */
.L_x_19:
[----:B------:R-:W-:Y:S01]  /*0930*/  ULOP3.LUT UR10, UR10, 0xffff, URZ, 0xc0, !UPT ;  /* 0x0000ffff0a0a7892 */ /* 0x000fe2000f8ec03f */
[----:B------:R-:W-:Y:S01]  /*0940*/  PLOP3.LUT P2, PT, PT, PT, PT, 0x80, 0x0 ;  /* 0x000000000000781c */ /* 0x000fe20003f4f070 */
[----:B------:R-:W-:Y:S01]  /*0950*/  ULDC.64 UR14, c[0x0][0x118] ;  /* 0x00004600000e7ab9 */ /* 0x000fe20000000a00 */
[----:B------:R-:W-:Y:S01]  /*0960*/  IMAD.MOV.U32 R5, RZ, RZ, RZ ;  /* 0x000000ffff057224 */ /* 0x000fe200078e00ff */
[----:B------:R-:W-:Y:S01]  /*0970*/  MOV R3, RZ ;  /* 0x000000ff00037202 */ /* 0x000fe20000000f00 */
[----:B------:R-:W-:Y:S01]  /*0980*/  CS2R R66, SRZ ;  /* 0x0000000000427805 */ /* 0x000fe2000001ff00 */
[----:B------:R-:W-:Y:S01]  /*0990*/  IMAD R215, R36, UR10, R215 ;  /* 0x0000000a24d77c24 */ /* 0x000fe2000f8e02d7 */
[----:B------:R-:W-:Y:S01]  /*09a0*/  CS2R R64, SRZ ;  /* 0x0000000000407805 */ /* 0x000fe2000001ff00 */
[----:B------:R-:W-:Y:S01]  /*09b0*/  CS2R R62, SRZ ;  /* 0x00000000003e7805 */ /* 0x000fe2000001ff00 */
[----:B------:R-:W-:Y:S01]  /*09c0*/  CS2R R60, SRZ ;  /* 0x00000000003c7805 */ /* 0x000fe2000001ff00 */
[----:B------:R-:W-:Y:S01]  /*09d0*/  IMAD.IADD R36, R215, 0x1, R36 ;  /* 0x00000001d7247824 */ /* 0x000fe200078e0224 */
[----:B------:R-:W-:Y:S01]  /*09e0*/  CS2R R58, SRZ ;  /* 0x00000000003a7805 */ /* 0x000fe2000001ff00 */
[----:B------:R-:W-:Y:S01]  /*09f0*/  CS2R R56, SRZ ;  /* 0x0000000000387805 */ /* 0x000fe2000001ff00 */
[----:B------:R-:W-:Y:S01]  /*0a00*/  CS2R R54, SRZ ;  /* 0x0000000000367805 */ /* 0x000fe2000001ff00 */
[----:B------:R-:W-:Y:S01]  /*0a10*/  CS2R R52, SRZ ;  /* 0x0000000000347805 */ /* 0x000fe2000001ff00 */
[----:B------:R-:W-:Y:S01]  /*0a20*/  IMNMX R36, R36, UR6, PT ;  /* 0x0000000624247c17 */ /* 0x000fe2000b800200 */
[----:B------:R-:W-:Y:S01]  /*0a30*/  CS2R R70, SRZ ;  /* 0x0000000000467805 */ /* 0x000fe2000001ff00 */
[----:B------:R-:W-:Y:S01]  /*0a40*/  CS2R R68, SRZ ;  /* 0x0000000000447805 */ /* 0x000fe2000001ff00 */
[----:B------:R-:W-:Y:S01]  /*0a50*/  CS2R R74, SRZ ;  /* 0x00000000004a7805 */ /* 0x000fe2000001ff00 */
[----:B------:R-:W-:Y:S01]  /*0a60*/  ISETP.GT.AND P0, PT, R36, R215, PT ;  /* 0x000000d72400720c */ /* 0x000fe20003f04270 */
        /* <DEDUP_REMOVED lines=30> */
[-C--:B------:R-:W-:Y:S01]  /*0c50*/  LEA.HI R26, R106, R39.reuse, RZ, 0x3 ;  /* 0x000000276a1a7211 */ /* 0x080fe200078f18ff */
[----:B------:R-:W-:Y:S01]  /*0c60*/  UIMAD.WIDE.U32 UR6, UR9, UR4, URZ ;  /* 0x00000004090672a5 */ /* 0x000fe2000f8e003f */
[----:B------:R-:W-:Y:S01]  /*0c70*/  PLOP3.LUT P2, PT, PT, PT, UP3, 0x80, 0x0 ;  /* 0x000000000000781c */ /* 0x000fe20003f4f038 */
[----:B------:R-:W-:Y:S01]  /*0c80*/  UIMAD UR4, UR12, UR4, URZ ;  /* 0x000000040c0472a4 */ /* 0x000fe2000f8e023f */
[----:B------:R-:W-:Y:S01]  /*0c90*/  LOP3.LUT R2, R26, 0xfffffff8, RZ, 0xc0, !PT ;  /* 0xfffffff81a027812 */ /* 0x000fe200078ec0ff */
[----:B------:R-:W-:Y:S01]  /*0ca0*/  IMAD.U32 R218, RZ, RZ, UR9 ;  /* 0x00000009ffda7e24 */ /* 0x000fe2000f8e00ff */
[----:B------:R-:W-:Y:S01]  /*0cb0*/  SHF.R.S32.HI R26, RZ, 0x3, R26 ;  /* 0x00000003ff1a7819 */ /* 0x000fe2000001141a */
[----:B------:R-:W-:Y:S01]  /*0cc0*/  UIMAD UR4, UR9, UR5, UR4 ;  /* 0x00000005090472a4 */ /* 0x000fe2000f8e0204 */
[----:B------:R-:W-:Y:S01]  /*0cd0*/  PLOP3.LUT P1, PT, PT, PT, UP3, 0x80, 0x0 ;  /* 0x000000000000781c */ /* 0x000fe20003f2f038 */
[----:B------:R-:W-:Y:S01]  /*0ce0*/  IMAD.IADD R25, R39, 0x1, -R2 ;  /* 0x0000000127197824 */ /* 0x000fe200078e0a02 */
[----:B------:R-:W-:Y:S01]  /*0cf0*/  SHF.R.S32.HI R9, RZ, 0x1f, R0 ;  /* 0x0000001fff097819 */ /* 0x000fe20000011400 */
[----:B------:R-:W-:Y:S01]  /*0d00*/  UIADD3 UR4, UR7, UR4, URZ ;  /* 0x0000000407047290 */ /* 0x000fe2000fffe03f */
[----:B------:R-:W-:Y:S01]  /*0d10*/  IMAD.U32 R13, RZ, RZ, UR7 ;  /* 0x00000007ff0d7e24 */ /* 0x000fe2000f8e00ff */
[--C-:B------:R-:W-:Y:S01]  /*0d20*/  SHF.R.S32.HI R28, RZ, 0x1f, R26.reuse ;  /* 0x0000001fff1c7819 */ /* 0x100fe2000001141a */
[----:B------:R-:W-:Y:S01]  /*0d30*/  IMAD R2, R25, 0x20, R26 ;  /* 0x0000002019027824 */ /* 0x000fe200078e021a */
[----:B------:R-:W-:Y:S01]  /*0d40*/  IADD3 R107, R36, -0x1, RZ ;  /* 0xffffffff246b7810 */ /* 0x000fe20007ffe0ff */
[----:B------:R-:W-:Y:S01]  /*0d50*/  IMAD.U32 R12, RZ, RZ, UR6 ;  /* 0x00000006ff0c7e24 */ /* 0x000fe2000f8e00ff */
[-C--:B------:R-:W-:Y:S01]  /*0d60*/  LEA.HI R214, R106, R39.reuse, RZ, 0x4 ;  /* 0x000000276ad67211 */ /* 0x080fe200078f20ff */
[----:B------:R-:W-:Y:S01]  /*0d70*/  IMAD.U32 R13, RZ, RZ, UR4 ;  /* 0x00000004ff0d7e24 */ /* 0x000fe2000f8e00ff */
[----:B------:R-:W-:Y:S01]  /*0d80*/  IADD3 R2, R2, UR16, RZ ;  /* 0x0000001002027c10 */ /* 0x000fe2000fffe0ff */
[----:B------:R-:W-:Y:S01]  /*0d90*/  IMAD R3, R9, c[0x0][0x1c0], RZ ;  /* 0x0000700009037a24 */ /* 0x000fe200078e02ff */
[----:B------:R-:W-:Y:S01]  /*0da0*/  ULDC UR4, c[0x0][0x168] ;  /* 0x00005a0000047ab9 */ /* 0x000fe20000000800 */
[----:B------:R-:W-:Y:S01]  /*0db0*/  IMAD.WIDE.U32 R12, R0, c[0x0][0x1c0], R12 ;  /* 0x00007000000c7a25 */ /* 0x000fe200078e000c */
[----:B------:R-:W-:Y:S01]  /*0dc0*/  UIMAD UR4, UR8, UR4, URZ ;  /* 0x00000004080472a4 */ /* 0x000fe2000f8e023f */
[----:B------:R-:W-:Y:S01]  /*0dd0*/  SHF.R.S32.HI R27, RZ, 0x1f, R107 ;  /* 0x0000001fff1b7819 */ /* 0x000fe2000001146b */
[----:B------:R-:W-:Y:S01]  /*0de0*/  ULDC.64 UR6, c[0x0][0x1e0] ;  /* 0x0000780000067ab9 */ /* 0x000fe20000000a00 */
[----:B------:R-:W-:Y:S01]  /*0df0*/  @P2 IMAD.HI.U32 R5, R2, c[0x0][0x2c8], RZ ;  /* 0x0000b20002052a27 */ /* 0x000fe200078e00ff */
[----:B------:R-:W-:Y:S01]  /*0e00*/  UIMAD.WIDE.U32 UR10, UR6, 0x40, URZ ;  /* 0x00000040060a78a5 */ /* 0x000fe2000f8e003f */
[----:B------:R-:W-:Y:S01]  /*0e10*/  LEA.HI R104, R106, R39, RZ, 0x5 ;  /* 0x000000276a687211 */ /* 0x000fe200078f28ff */
[----:B------:R-:W-:Y:S01]  /*0e20*/  USHF.L.U32 UR8, UR7, 0x6, URZ ;  /* 0x0000000607087899 */ /* 0x000fe2000800063f */
[----:B------:R-:W-:Y:S01]  /*0e30*/  IMAD.MOV.U32 R4, RZ, RZ, R2 ;  /* 0x000000ffff047224 */ /* 0x000fe200078e0002 */
[----:B------:R-:W-:Y:S01]  /*0e40*/  @P1 SHF.R.U32.HI R4, RZ, c[0x0][0x2cc], R5 ;  /* 0x0000b300ff041a19 */ /* 0x000fe20000011605 */
[----:B------:R-:W-:Y:S01]  /*0e50*/  IMAD R3, R0, c[0x0][0x1c4], R3 ;  /* 0x0000710000037a24 */ /* 0x000fe200078e0203 */
[----:B------:R-:W-:Y:S01]  /*0e60*/  IADD3 R5, R26, UR16, RZ ;  /* 0x000000101a057c10 */ /* 0x000fe2000fffe0ff */
[----:B------:R-:W-:Y:S01]  /*0e70*/  IMAD.SHL.U32 R30, R25, 0x8, RZ ;  /* 0x00000008191e7824 */ /* 0x000fe200078e00ff */
[--C-:B------:R-:W-:Y:S01]  /*0e80*/  SHF.R.S32.HI R7, RZ, 0x1f, R4.reuse ;  /* 0x0000001fff077819 */ /* 0x100fe20000011404 */
[----:B------:R-:W-:Y:S01]  /*0e90*/  IMAD.IADD R13, R13, 0x1, R3 ;  /* 0x000000010d0d7824 */ /* 0x000fe200078e0203 */
[----:B------:R-:W-:Y:S01]  /*0ea0*/  UIADD3 UR8, UR11, UR8, URZ ;  /* 0x000000080b087290 */ /* 0x000fe2000fffe03f */
[----:B------:R-:W-:Y:S01]  /*0eb0*/  IMAD.MOV R3, RZ, RZ, -R4 ;  /* 0x000000ffff037224 */ /* 0x000fe200078e0a04 */
[----:B------:R-:W-:Y:S01]  /*0ec0*/  SHF.R.S32.HI R31, RZ, 0x1f, R30 ;  /* 0x0000001fff1f7819 */ /* 0x000fe2000001141e */
[----:B------:R-:W-:Y:S01]  /*0ed0*/  IMAD R7, R7, c[0x0][0x1b0], RZ ;  /* 0x00006c0007077a24 */ /* 0x000fe200078e02ff */
[----:B------:R-:W-:Y:S01]  /*0ee0*/  ISETP.GE.AND P4, PT, R30, c[0x0][0x198], PT ;  /* 0x000066001e007a0c */ /* 0x000fe20003f86270 */
[----:B------:R-:W-:Y:S01]  /*0ef0*/  IMAD R2, R3, c[0x0][0x2c4], R2 ;  /* 0x0000b10003027a24 */ /* 0x000fe200078e0202 */
[----:B------:R-:W-:Y:S01]  /*0f00*/  IADD3 R3, R5, 0x20, RZ ;  /* 0x0000002005037810 */ /* 0x000fe20007ffe0ff */
[C---:B------:R-:W-:Y:S01]  /*0f10*/  IMAD.WIDE.U32 R12, R4.reuse, c[0x0][0x1b0], R12 ;  /* 0x00006c00040c7a25 */ /* 0x040fe200078e000c */
[----:B------:R-:W-:Y:S01]  /*0f20*/  SHF.R.S32.HI R105, RZ, 0x5, R104 ;  /* 0x00000005ff697819 */ /* 0x000fe20000011468 */
[----:B------:R-:W-:Y:S01]  /*0f30*/  UMOV UR17, 0x6 ;  /* 0x0000000600117882 */ /* 0x000fe20000000000 */
[----:B------:R-:W-:Y:S01]  /*0f40*/  SHF.R.S32.HI R11, RZ, 0x1f, R2 ;  /* 0x0000001fff0b7819 */ /* 0x000fe20000011402 */
[----:B------:R-:W-:Y:S01]  /*0f50*/  IMAD R7, R4, c[0x0][0x1b4], R7 ;  /* 0x00006d0004077a24 */ /* 0x000fe200078e0207 */
[----:B------:R-:W-:Y:S01]  /*0f60*/  BAR.SYNC.DEFER_BLOCKING 0x0 ;  /* 0x0000000000007b1d */ /* 0x000fe20000010000 */
[----:B------:R-:W-:Y:S01]  /*0f70*/  ISETP.GE.AND P3, PT, R3, UR4, PT ;  /* 0x0000000403007c0c */ /* 0x000fe2000bf66270 */
[----:B------:R-:W-:Y:S01]  /*0f80*/  IMAD.MOV.U32 R37, RZ, RZ, 0x60 ;  /* 0x00000060ff257424 */ /* 0x000fe200078e00ff */
[----:B------:R-:W-:Y:S01]  /*0f90*/  IADD3 R4, R5, 0x40, RZ ;  /* 0x0000004005047810 */ /* 0x000fe20007ffe0ff */
[----:B------:R-:W-:-:S02]  /*0fa0*/  IMAD R11, R11, c[0x0][0x1a8], RZ ;  /* 0x00006a000b0b7a24 */ /* 0x000fc400078e02ff */
[----:B------:R-:W-:Y:S01]  /*0fb0*/  IMAD.IADD R13, R13, 0x1, R7 ;  /* 0x000000010d0d7824 */ /* 0x000fe200078e0207 */
[----:B------:R-:W-:Y:S01]  /*0fc0*/  ISETP.GE.AND P2, PT, R4, UR4, PT ;  /* 0x0000000404007c0c */ /* 0x000fe2000bf46270 */
[C---:B------:R-:W-:Y:S02]  /*0fd0*/  IMAD R11, R2.reuse, c[0x0][0x1ac], R11 ;  /* 0x00006b00020b7a24 */ /* 0x040fe400078e020b */
[----:B------:R-:W-:-:S04]  /*0fe0*/  IMAD.WIDE.U32 R2, R2, c[0x0][0x1a8], R12 ;  /* 0x00006a0002027a25 */ /* 0x000fc800078e000c */
[----:B------:R-:W-:Y:S01]  /*0ff0*/  IMAD.SHL.U32 R7, R26, 0x40, RZ ;  /* 0x000000401a077824 */ /* 0x000fe200078e00ff */
[----:B------:R-:W-:Y:S01]  /*1000*/  LEA R6, P1, R2, c[0x0][0x160], 0x1 ;  /* 0x0000580002067a11 */ /* 0x000fe200078208ff */
[----:B------:R-:W-:Y:S02]  /*1010*/  IMAD.IADD R3, R3, 0x1, R11 ;  /* 0x0000000103037824 */ /* 0x000fe400078e020b */
[----:B------:R-:W-:Y:S01]  /*1020*/  IMAD R11, R28, c[0x0][0x1e0], RZ ;  /* 0x000078001c0b7a24 */ /* 0x000fe200078e02ff */
[----:B------:R-:W-:Y:S01]  /*1030*/  LOP3.LUT R7, R7, 0x1c0, RZ, 0xc0, !PT ;  /* 0x000001c007077812 */ /* 0x000fe200078ec0ff */
[----:B------:R-:W1:Y:S01]  /*1040*/  SHFL.IDX PT, R4, R6, RZ, 0x181f ;  /* 0x00181fff06047589 */ /* 0x000e6200000e0000 */
[----:B------:R-:W-:Y:S01]  /*1050*/  LEA.HI.X R3, R2, c[0x0][0x164], R3, 0x1, P1 ;  /* 0x0000590002037a11 */ /* 0x000fe200008f0c03 */
[C---:B------:R-:W-:Y:S01]  /*1060*/  IMAD R2, R26.reuse, c[0x0][0x1e4], R11 ;  /* 0x000079001a027a24 */ /* 0x040fe200078e020b */
[C---:B------:R-:W-:Y:S01]  /*1070*/  ISETP.GE.AND P1, PT, R5.reuse, UR4, PT ;  /* 0x0000000405007c0c */ /* 0x040fe2000bf26270 */
[----:B------:R-:W-:Y:S01]  /*1080*/  IMAD.WIDE.U32 R10, R26, c[0x0][0x1e0], R30 ;  /* 0x000078001a0a7a25 */ /* 0x000fe200078e001e */
[----:B------:R-:W-:Y:S01]  /*1090*/  SHF.R.U32.HI R216, RZ, 0x3, R7 ;  /* 0x00000003ffd87819 */ /* 0x000fe20000011607 */
[----:B------:R-:W-:Y:S01]  /*10a0*/  SHFL.IDX PT, R12, R6, 0x1, 0x181f ;  /* 0x00381f00060c7f89 */ /* 0x000fe200000e0000 */
[----:B------:R-:W-:Y:S01]  /*10b0*/  IADD3 R5, R5, 0x60, RZ ;  /* 0x0000006005057810 */ /* 0x000fe20007ffe0ff */
[----:B------:R-:W-:Y:S01]  /*10c0*/  IMAD.IADD R11, R11, 0x1, R2 ;  /* 0x000000010b0b7824 */ /* 0x000fe200078e0202 */
[----:B------:R-:W-:Y:S01]  /*10d0*/  LOP3.LUT R7, R7, 0x38, R30, 0xf8, !PT ;  /* 0x0000003807077812 */ /* 0x000fe200078ef81e */
[----:B------:R-:W-:Y:S01]  /*10e0*/  SHFL.IDX PT, R8, R6, 0x2, 0x181f ;  /* 0x00581f0006087f89 */ /* 0x000fe200000e0000 */
[----:B------:R-:W-:Y:S01]  /*10f0*/  ISETP.GE.AND P5, PT, R5, UR4, PT ;  /* 0x0000000405007c0c */ /* 0x000fe2000bfa6270 */
[----:B------:R-:W-:Y:S01]  /*1100*/  IMAD.WIDE.U32 R218, R218, c[0x0][0x1e8], R10 ;  /* 0x00007a00dada7a25 */ /* 0x000fe200078e000a */
[----:B------:R-:W-:Y:S01]  /*1110*/  LOP3.LUT R216, R7, R216, RZ, 0x3c, !PT ;  /* 0x000000d807d87212 */ /* 0x000fe200078e3cff */
[----:B------:R-:W3:Y:S01]  /*1120*/  SHFL.IDX PT, R5, R3, RZ, 0x181f ;  /* 0x00181fff03057589 */ /* 0x000ee200000e0000 */
[----:B------:R-:W-:Y:S01]  /*1130*/  LEA.HI R7, R106, R39, RZ, 0x6 ;  /* 0x000000276a077211 */ /* 0x000fe200078f30ff */
[----:B------:R-:W-:Y:S01]  /*1140*/  ULDC.64 UR4, c[0x0][0x1e8] ;  /* 0x00007a0000047ab9 */ /* 0x000fe20000000a00 */
[----:B------:R-:W-:Y:S01]  /*1150*/  IADD3 R2, R30, 0x40, RZ ;  /* 0x000000401e027810 */ /* 0x000fe20007ffe0ff */
[----:B------:R-:W4:Y:S01]  /*1160*/  SHFL.IDX PT, R13, R3, 0x1, 0x181f ;  /* 0x00381f00030d7f89 */ /* 0x000f2200000e0000 */
[----:B------:R-:W-:Y:S01]  /*1170*/  UIMAD UR4, UR12, UR4, URZ ;  /* 0x000000040c0472a4 */ /* 0x000fe2000f8e023f */
[----:B------:R-:W-:Y:S01]  /*1180*/  IMAD.SHL.U32 R7, R7, 0x8, RZ ;  /* 0x0000000807077824 */ /* 0x000fe200078e00ff */
[----:B------:R-:W-:Y:S01]  /*1190*/  ISETP.GE.AND P6, PT, R2, c[0x0][0x198], PT ;  /* 0x0000660002007a0c */ /* 0x000fe20003fc6270 */
[----:B------:R-:W-:Y:S01]  /*11a0*/  SHFL.IDX PT, R10, R6, 0x3, 0x181f ;  /* 0x00781f00060a7f89 */ /* 0x000fe200000e0000 */
[----:B------:R-:W-:Y:S01]  /*11b0*/  UIMAD UR4, UR9, UR5, UR4 ;  /* 0x00000005090472a4 */ /* 0x000fe2000f8e0204 */
[----:B------:R-:W-:Y:S01]  /*11c0*/  IMAD.WIDE.U32 R108, R37, c[0x0][0x1e0], RZ ;  /* 0x00007800256c7a25 */ /* 0x000fe200078e00ff */
[----:B------:R-:W-:Y:S01]  /*11d0*/  LOP3.LUT R216, R216, 0xfffffe00, R7, 0xf8, !PT ;  /* 0xfffffe00d8d87812 */ /* 0x000fe200078ef807 */
[----:B------:R-:W-:Y:S01]  /*11e0*/  SHFL.IDX PT, R11, R3, 0x3, 0x181f ;  /* 0x00781f00030b7f89 */ /* 0x000fe200000e0000 */
[----:B------:R-:W-:-:S02]  /*11f0*/  @!P1 SHF.R.S32.HI R7, RZ, 0x1f, R2 ;  /* 0x0000001fff079819 */ /* 0x000fc40000011402 */
[----:B------:R-:W-:Y:S01]  /*1200*/  IADD3 R219, R219, UR4, RZ ;  /* 0x00000004dbdb7c10 */ /* 0x000fe2000fffe0ff */
[----:B------:R-:W-:Y:S01]  /*1210*/  IMAD.SHL.U32 R216, R216, 0x2, RZ ;  /* 0x00000002d8d87824 */ /* 0x000fe200078e00ff */
[----:B------:R-:W-:Y:S02]  /*1220*/  ULDC.64 UR4, c[0x0][0x210] ;  /* 0x0000840000047ab9 */ /* 0x000fe40000000a00 */
[----:B------:R-:W-:-:S04]  /*1230*/  UIMAD UR4, UR12, UR4, URZ ;  /* 0x000000040c0472a4 */ /* 0x000fc8000f8e023f */
[----:B------:R-:W-:Y:S01]  /*1240*/  UIMAD UR4, UR9, UR5, UR4 ;  /* 0x00000005090472a4 */ /* 0x000fe2000f8e0204 */
[----:B--2---:R-:W-:Y:S01]  /*1250*/  @P0 SHF.R.S32.HI R227, RZ, 0x1f, R226 ;  /* 0x0000001fffe30819 */ /* 0x004fe200000114e2 */
[----:B------:R-:W-:Y:S02]  /*1260*/  @!P0 IMAD.MOV.U32 R227, RZ, RZ, R9 ;  /* 0x000000ffffe38224 */ /* 0x000fe400078e0009 */
[----:B------:R2:W5:Y:S01]  /*1270*/  SHFL.IDX PT, R9, R3, 0x2, 0x181f ;  /* 0x00581f0003097f89 */ /* 0x00056200000e0000 */
[----:B------:R-:W-:Y:S01]  /*1280*/  @!P0 IMAD.MOV.U32 R226, RZ, RZ, R0 ;  /* 0x000000ffffe28224 */ /* 0x000fe200078e0000 */
[----:B------:R-:W-:Y:S01]  /*1290*/  @!P1 LEA.HI R0, R7, R2, RZ, 0x3 ;  /* 0x0000000207009211 */ /* 0x000fe200078f18ff */
[----:B------:R-:W-:Y:S01]  /*12a0*/  IMAD R221, R227, c[0x0][0x1f0], RZ ;  /* 0x00007c00e3dd7a24 */ /* 0x000fe200078e02ff */
[----:B-1----:R-:W-:Y:S01]  /*12b0*/  @!P1 LEA R14, P0, R30, R4, 0x1 ;  /* 0x000000041e0e9211 */ /* 0x002fe200078008ff */
[----:B------:R-:W-:Y:S01]  /*12c0*/  IMAD.WIDE.U32 R218, R226, c[0x0][0x1f0], R218 ;  /* 0x00007c00e2da7a25 */ /* 0x000fe200078e00da */
[----:B------:R-:W-:-:S02]  /*12d0*/  @!P1 LOP3.LUT R0, R0, 0xfffffff8, RZ, 0xc0, !PT ;  /* 0xfffffff800009812 */ /* 0x000fc400078ec0ff */
[----:B------:R-:W-:Y:S01]  /*12e0*/  @!P3 SHF.R.S32.HI R7, RZ, 0x1f, R2 ;  /* 0x0000001fff07b819 */ /* 0x000fe20000011402 */
[----:B------:R-:W-:Y:S01]  /*12f0*/  IMAD R221, R226, c[0x0][0x1f4], R221 ;  /* 0x00007d00e2dd7a24 */ /* 0x000fe200078e02dd */
[----:B---3--:R-:W-:Y:S01]  /*1300*/  @!P1 LEA.HI.X R15, R30, R5, R31, 0x1, P0 ;  /* 0x000000051e0f9211 */ /* 0x008fe200000f0c1f */
[----:B------:R-:W-:Y:S01]  /*1310*/  @!P1 IMAD.WIDE R16, R0, 0x2, R4 ;  /* 0x0000000200109825 */ /* 0x000fe200078e0204 */
[----:B------:R-:W-:Y:S02]  /*1320*/  @!P2 SHF.R.S32.HI R5, RZ, 0x1f, R2 ;  /* 0x0000001fff05a819 */ /* 0x000fe40000011402 */
[-C--:B------:R-:W-:Y:S01]  /*1330*/  @!P3 LEA.HI R4, R7, R2.reuse, RZ, 0x3 ;  /* 0x000000020704b211 */ /* 0x080fe200078f18ff */
[----:B------:R1:W-:Y:S01]  /*1340*/  @!P1 LDGSTS.E.BYPASS.LTC128B.128 [R216+0x100], [R14.64], !P4 ;  /* 0x001000000ed89fae */ /* 0x0003e2000e101d4e */
[----:B------:R-:W-:Y:S01]  /*1350*/  @!P2 LEA.HI R0, R5, R2, RZ, 0x3 ;  /* 0x000000020500a211 */ /* 0x000fe200078f18ff */
[----:B------:R-:W-:Y:S01]  /*1360*/  IMAD.IADD R221, R219, 0x1, R221 ;  /* 0x00000001dbdd7824 */ /* 0x000fe200078e02dd */
[----:B------:R-:W-:Y:S01]  /*1370*/  @!P3 LOP3.LUT R4, R4, 0xfffffff8, RZ, 0xc0, !PT ;  /* 0xfffffff80404b812 */ /* 0x000fe200078ec0ff */
[----:B------:R3:W-:Y:S01]  /*1380*/  @!P1 LDGSTS.E.BYPASS.LTC128B.128 [R216+0x4100], [R16.64], !P6 ;  /* 0x0410000010d89fae */ /* 0x0007e2000f101d4e */
[----:B------:R-:W-:Y:S01]  /*1390*/  @!P3 LEA R18, P1, R30, R12, 0x1 ;  /* 0x0000000c1e12b211 */ /* 0x000fe200078208ff */
[----:B------:R-:W-:Y:S01]  /*13a0*/  IMAD.MOV.U32 R220, RZ, RZ, R218 ;  /* 0x000000ffffdc7224 */ /* 0x000fe200078e00da */
[----:B------:R-:W-:Y:S01]  /*13b0*/  @!P2 LOP3.LUT R5, R0, 0xfffffff8, RZ, 0xc0, !PT ;  /* 0xfffffff80005a812 */ /* 0x000fe200078ec0ff */
[----:B--2---:R-:W-:Y:S01]  /*13c0*/  IMAD R3, R37, c[0x0][0x1e4], RZ ;  /* 0x0000790025037a24 */ /* 0x004fe200078e02ff */
[----:B----4-:R-:W-:Y:S01]  /*13d0*/  @!P3 LEA.HI.X R19, R30, R13, R31, 0x1, P1 ;  /* 0x0000000d1e13b211 */ /* 0x010fe200008f0c1f */
[----:B------:R-:W-:-:S02]  /*13e0*/  IMAD R37, R36, -0x60, R37 ;  /* 0xffffffa024257824 */ /* 0x000fc400078e0225 */
[----:B------:R-:W-:Y:S02]  /*13f0*/  @!P3 IMAD.WIDE R12, R4, 0x2, R12 ;  /* 0x00000002040cb825 */ /* 0x000fe400078e020c */
[----:B------:R3:W-:Y:S01]  /*1400*/  @!P3 LDGSTS.E.BYPASS.LTC128B.128 [R216+0x1100], [R18.64], !P4 ;  /* 0x0110000012d8bfae */ /* 0x0007e2000e101d4e */
[----:B------:R-:W-:Y:S01]  /*1410*/  IADD3 R24, R37, c[0x0][0x1d0], -R26 ;  /* 0x0000740025187a10 */ /* 0x000fe20007ffe81a */
[----:B-----5:R-:W-:Y:S02]  /*1420*/  @!P2 IMAD.WIDE R4, R5, 0x2, R8 ;  /* 0x000000020504a825 */ /* 0x020fe400078e0208 */
[----:B------:R2:W-:Y:S01]  /*1430*/  @!P3 LDGSTS.E.BYPASS.LTC128B.128 [R216+0x5100], [R12.64], !P6 ;  /* 0x051000000cd8bfae */ /* 0x0005e2000f101d4e */
[----:B------:R-:W-:Y:S01]  /*1440*/  ISETP.GE.AND P1, PT, R24, 0x21, PT ;  /* 0x000000211800780c */ /* 0x000fe20003f26270 */
[----:B------:R-:W-:Y:S02]  /*1450*/  IMAD.IADD R38, R109, 0x1, R3 ;  /* 0x000000016d267824 */ /* 0x000fe400078e0203 */
[----:B------:R-:W-:-:S04]  /*1460*/  IMAD.WIDE.U32 R6, R107, R108, R220 ;  /* 0x0000006c6b067225 */ /* 0x000fc800078e00dc */
[----:B------:R-:W-:Y:S01]  /*1470*/  IMAD.U32 R3, RZ, RZ, UR6 ;  /* 0x00000006ff037e24 */ /* 0x000fe2000f8e00ff */
[C---:B-1----:R-:W-:Y:S01]  /*1480*/  @!P2 LEA R14, P0, R30.reuse, R8, 0x1 ;  /* 0x000000081e0ea211 */ /* 0x042fe200078008ff */
[----:B------:R-:W-:Y:S02]  /*1490*/  IMAD.U32 R0, RZ, RZ, UR7 ;  /* 0x00000007ff007e24 */ /* 0x000fe4000f8e00ff */
[----:B------:R-:W-:Y:S01]  /*14a0*/  IMAD R229, R227, c[0x0][0x218], RZ ;  /* 0x00008600e3e57a24 */ /* 0x000fe200078e02ff */
[C---:B------:R-:W-:Y:S02]  /*14b0*/  @!P2 LEA.HI.X R15, R30.reuse, R9, R31, 0x1, P0 ;  /* 0x000000091e0fa211 */ /* 0x040fe400000f0c1f */
[----:B------:R-:W-:Y:S01]  /*14c0*/  @!P5 LEA R8, P0, R30, R10, 0x1 ;  /* 0x0000000a1e08d211 */ /* 0x000fe200078008ff */
[----:B------:R-:W-:Y:S02]  /*14d0*/  IMAD R229, R226, c[0x0][0x21c], R229 ;  /* 0x00008700e2e57a24 */ /* 0x000fe400078e02e5 */
[----:B------:R1:W-:Y:S01]  /*14e0*/  @!P2 LDGSTS.E.BYPASS.LTC128B.128 [R216+0x2100], [R14.64], !P4 ;  /* 0x021000000ed8afae */ /* 0x0003e2000e101d4e */
[----:B------:R-:W-:-:S02]  /*14f0*/  @!P5 LEA.HI.X R9, R30, R11, R31, 0x1, P0 ;  /* 0x0000000b1e09d211 */ /* 0x000fc400000f0c1f */
[C---:B------:R-:W-:Y:S01]  /*1500*/  ISETP.GE.AND P0, PT, R24.reuse, 0x41, PT ;  /* 0x000000411800780c */ /* 0x040fe20003f06270 */
[----:B------:R4:W-:Y:S01]  /*1510*/  @!P2 LDGSTS.E.BYPASS.LTC128B.128 [R216+0x6100], [R4.64], !P6 ;  /* 0x0610000004d8afae */ /* 0x0009e2000f101d4e */
[----:B------:R-:W-:-:S03]  /*1520*/  ISETP.GE.AND P2, PT, R24, 0x1, PT ;  /* 0x000000011800780c */ /* 0x000fc60003f46270 */
[----:B------:R5:W-:Y:S01]  /*1530*/  @!P5 LDGSTS.E.BYPASS.LTC128B.128 [R216+0x3100], [R8.64], !P4 ;  /* 0x0310000008d8dfae */ /* 0x000be2000e101d4e */
[----:B--2---:R-:W-:-:S05]  /*1540*/  IMAD.U32 R13, RZ, RZ, UR6 ;  /* 0x00000006ff0d7e24 */ /* 0x004fca000f8e00ff */
[----:B------:R-:W-:-:S04]  /*1550*/  @P1 LEA R13, P3, R13, R6, 0x5 ;  /* 0x000000060d0d1211 */ /* 0x000fc800078628ff */
[----:B-1----:R-:W-:Y:S01]  /*1560*/  @P2 LEA R14, P4, R6, c[0x0][0x1c8], 0x1 ;  /* 0x00007200060e2a11 */ /* 0x002fe200078808ff */
[----:B----4-:R-:W-:Y:S01]  /*1570*/  IMAD R5, R38, R107, RZ ;  /* 0x0000006b26057224 */ /* 0x010fe200078e02ff */
[----:B------:R-:W-:-:S03]  /*1580*/  LOP3.LUT R4, R214, 0xfffffff0, RZ, 0xc0, !PT ;  /* 0xfffffff0d6047812 */ /* 0x000fc600078ec0ff */
[----:B------:R-:W-:Y:S02]  /*1590*/  IMAD R5, R27, R108, R5 ;  /* 0x0000006c1b057224 */ /* 0x000fe400078e0205 */
[----:B-----5:R-:W-:Y:S02]  /*15a0*/  IMAD.IADD R9, R39, 0x1, -R4 ;  /* 0x0000000127097824 */ /* 0x020fe400078e0a04 */
[----:B------:R-:W-:Y:S01]  /*15b0*/  IMAD.IADD R5, R7, 0x1, R5 ;  /* 0x0000000107057824 */ /* 0x000fe200078e0205 */
[----:B------:R-:W-:Y:S02]  /*15c0*/  SHF.R.S32.HI R7, RZ, 0x4, R214 ;  /* 0x00000004ff077819 */ /* 0x000fe400000114d6 */
[----:B------:R-:W-:Y:S02]  /*15d0*/  SHF.R.S32.HI R4, RZ, 0x1f, R9 ;  /* 0x0000001fff047819 */ /* 0x000fe40000011409 */
[----:B------:R-:W-:Y:S02]  /*15e0*/  @P1 LEA.HI.X R0, R3, R5, R0, 0x5, P3 ;  /* 0x0000000503001211 */ /* 0x000fe400018f2c00 */
[----:B------:R-:W-:-:S02]  /*15f0*/  @P1 LEA R12, P3, R13, c[0x0][0x1c8], 0x1 ;  /* 0x000072000d0c1a11 */ /* 0x000fc400078608ff */
[----:B------:R-:W-:Y:S02]  /*1600*/  LEA.HI R3, R4, R9, RZ, 0x3 ;  /* 0x0000000904037211 */ /* 0x000fe400078f18ff */
[----:B------:R-:W-:Y:S02]  /*1610*/  @P1 LEA.HI.X R13, R13, c[0x0][0x1cc], R0, 0x1, P3 ;  /* 0x000073000d0d1a11 */ /* 0x000fe400018f0c00 */
[----:B------:R-:W-:Y:S02]  /*1620*/  LOP3.LUT R0, R3, 0xfffffff8, RZ, 0xc0, !PT ;  /* 0xfffffff803007812 */ /* 0x000fe400078ec0ff */
[C---:B------:R-:W-:Y:S02]  /*1630*/  @P2 LEA.HI.X R15, R6.reuse, c[0x0][0x1cc], R5, 0x1, P4 ;  /* 0x00007300060f2a11 */ /* 0x040fe400020f0c05 */
[----:B------:R-:W-:Y:S01]  /*1640*/  @P0 IADD3 R6, P3, R6, UR10, RZ ;  /* 0x0000000a06060c10 */ /* 0x000fe2000ff7e0ff */
[----:B------:R-:W-:Y:S01]  /*1650*/  IMAD.IADD R0, R9, 0x1, -R0 ;  /* 0x0000000109007824 */ /* 0x000fe200078e0a00 */
[----:B------:R-:W-:-:S02]  /*1660*/  @!P5 SHF.R.S32.HI R9, RZ, 0x1f, R2 ;  /* 0x0000001fff09d819 */ /* 0x000fc40000011402 */
[----:B------:R-:W-:Y:S02]  /*1670*/  @P0 IADD3.X R5, R5, UR8, RZ, P3, !PT ;  /* 0x0000000805050c10 */ /* 0x000fe40009ffe4ff */
[----:B------:R-:W-:Y:S02]  /*1680*/  @P0 LEA R8, P3, R6, c[0x0][0x1c8], 0x1 ;  /* 0x0000720006080a11 */ /* 0x000fe400078608ff */
[----:B------:R-:W-:Y:S02]  /*1690*/  @!P5 LEA.HI R4, R9, R2, RZ, 0x3 ;  /* 0x000000020904d211 */ /* 0x000fe400078f18ff */
[----:B------:R-:W-:Y:S02]  /*16a0*/  ISETP.GE.AND P4, PT, R30, c[0x0][0x1d4], PT ;  /* 0x000075001e007a0c */ /* 0x000fe40003f86270 */
[----:B------:R-:W-:Y:S02]  /*16b0*/  @P0 LEA.HI.X R9, R6, c[0x0][0x1cc], R5, 0x1, P3 ;  /* 0x0000730006090a11 */ /* 0x000fe400018f0c05 */
[----:B------:R-:W-:-:S02]  /*16c0*/  @!P5 LOP3.LUT R5, R4, 0xfffffff8, RZ, 0xc0, !PT ;  /* 0xfffffff80405d812 */ /* 0x000fc400078ec0ff */
[----:B------:R-:W-:Y:S02]  /*16d0*/  ISETP.GE.AND P3, PT, R2, c[0x0][0x1d4], PT ;  /* 0x0000750002007a0c */ /* 0x000fe40003f66270 */
[----:B------:R-:W-:Y:S01]  /*16e0*/  LEA.HI R214, R214, R7, RZ, 0x1 ;  /* 0x00000007d6d67211 */ /* 0x000fe200078f08ff */
[----:B------:R-:W-:-:S03]  /*16f0*/  @!P5 IMAD.WIDE R10, R5, 0x2, R10 ;  /* 0x00000002050ad825 */ /* 0x000fc600078e020a */
[----:B------:R-:W-:Y:S01]  /*1700*/  LOP3.LUT R214, R214, 0xfffffffe, RZ, 0xc0, !PT ;  /* 0xfffffffed6d67812 */ /* 0x000fe200078ec0ff */
[----:B------:R-:W-:Y:S01]  /*1710*/  IMAD.SHL.U32 R5, R25, 0x40, RZ ;  /* 0x0000004019057824 */ /* 0x000fe200078e00ff */
[----:B------:R1:W-:Y:S03]  /*1720*/  @!P5 LDGSTS.E.BYPASS.LTC128B.128 [R216+0x7100], [R10.64], !P6 ;  /* 0x071000000ad8dfae */ /* 0x0003e6000f101d4e */
[----:B------:R-:W-:Y:S01]  /*1730*/  IMAD.IADD R214, R7, 0x1, -R214 ;  /* 0x0000000107d67824 */ /* 0x000fe200078e0ad6 */
[----:B------:R-:W0:Y:S01]  /*1740*/  LDGDEPBAR ;  /* 0x00000000000079af */ /* 0x000e220000000000 */
[----:B------:R-:W-:Y:S02]  /*1750*/  IMAD.SHL.U32 R7, R0, 0x40, RZ ;  /* 0x0000004000077824 */ /* 0x000fe400078e00ff */
[----:B------:R-:W-:Y:S01]  /*1760*/  IMAD.SHL.U32 R4, R214, 0x8, RZ ;  /* 0x00000008d6047824 */ /* 0x000fe200078e00ff */
[----:B------:R2:W-:Y:S02]  /*1770*/  @P2 LDGSTS.E.BYPASS.LTC128B.128 [R216+0x8100], [R14.64], !P4 ;  /* 0x081000000ed82fae */ /* 0x0005e4000e101d4e */
[----:B------:R-:W-:-:S02]  /*1780*/  LOP3.LUT R7, R7, 0x1c0, RZ, 0xc0, !PT ;  /* 0x000001c007077812 */ /* 0x000fc400078ec0ff */
[----:B------:R2:W-:Y:S02]  /*1790*/  @P2 LDGSTS.E.BYPASS.LTC128B.128 [R216+0xb100], [R14.64+0x80], !P3 ;  /* 0x0b1000800ed82fae */ /* 0x0005e4000d901d4e */
[----:B------:R-:W-:Y:S01]  /*17a0*/  LOP3.LUT R2, R7, 0x8, R4, 0xf8, !PT ;  /* 0x0000000807027812 */ /* 0x000fe200078ef804 */
[----:B------:R-:W-:Y:S01]  /*17b0*/  IMAD.SHL.U32 R4, R26, 0x8, RZ ;  /* 0x000000081a047824 */ /* 0x000fe200078e00ff */
[----:B------:R2:W-:Y:S01]  /*17c0*/  @P1 LDGSTS.E.BYPASS.LTC128B.128 [R216+0x9100], [R12.64], !P4 ;  /* 0x091000000cd81fae */ /* 0x0005e2000e101d4e */
[----:B------:R-:W-:-:S03]  /*17d0*/  SHF.R.U32.HI R7, RZ, 0x3, R7 ;  /* 0x00000003ff077819 */ /* 0x000fc60000011607 */
[----:B------:R2:W-:Y:S01]  /*17e0*/  @P1 LDGSTS.E.BYPASS.LTC128B.128 [R216+0xc100], [R12.64+0x80], !P3 ;  /* 0x0c1000800cd81fae */ /* 0x0005e2000d901d4e */
[----:B------:R-:W-:Y:S01]  /*17f0*/  LOP3.LUT R2, R2, R7, RZ, 0x3c, !PT ;  /* 0x0000000702027212 */ /* 0x000fe200078e3cff */
[----:B------:R-:W-:Y:S01]  /*1800*/  IMAD.SHL.U32 R7, R3, 0x40, RZ ;  /* 0x0000004003077824 */ /* 0x000fe200078e00ff */
[----:B------:R-:W-:Y:S01]  /*1810*/  LOP3.LUT R3, R5, 0x1c0, RZ, 0xc0, !PT ;  /* 0x000001c005037812 */ /* 0x000fe200078ec0ff */
[----:B------:R4:W-:Y:S01]  /*1820*/  @P0 LDGSTS.E.BYPASS.LTC128B.128 [R216+0xa100], [R8.64], !P4 ;  /* 0x0a10000008d80fae */ /* 0x0009e2000e101d4e */
[----:B------:R-:W-:Y:S01]  /*1830*/  R2P PR, R0, 0x6 ;  /* 0x0000000600007804 */ /* 0x000fe20000000000 */
[----:B------:R-:W-:Y:S01]  /*1840*/  IMAD.MOV.U32 R5, RZ, RZ, 0x10 ;  /* 0x00000010ff057424 */ /* 0x000fe200078e00ff */
[----:B------:R-:W-:Y:S01]  /*1850*/  LOP3.LUT R2, R2, 0xfffffe00, R7, 0xf8, !PT ;  /* 0xfffffe0002027812 */ /* 0x000fe200078ef807 */
[----:B------:R4:W-:Y:S01]  /*1860*/  @P0 LDGSTS.E.BYPASS.LTC128B.128 [R216+0xd100], [R8.64+0x80], !P3 ;  /* 0x0d10008008d80fae */ /* 0x0009e2000d901d4e */
[----:B------:R-:W-:Y:S02]  /*1870*/  LOP3.LUT R4, R3, 0x8, R4, 0xf8, !PT ;  /* 0x0000000803047812 */ /* 0x000fe400078ef804 */
[----:B------:R-:W-:Y:S01]  /*1880*/  SHF.R.U32.HI R3, RZ, 0x3, R3 ;  /* 0x00000003ff037819 */ /* 0x000fe20000011603 */
[----:B------:R-:W0:Y:S01]  /*1890*/  LDGDEPBAR ;  /* 0x00000000000079af */ /* 0x000e220000000000 */
[----:B------:R-:W-:Y:S01]  /*18a0*/  IMAD R7, R105, 0x400, R2 ;  /* 0x0000040069077824 */ /* 0x000fe200078e0202 */
[----:B------:R-:W-:-:S02]  /*18b0*/  SEL R5, R5, 0xfffffff0, !P1 ;  /* 0xfffffff005057807 */ /* 0x000fc40004800000 */
[----:B------:R-:W-:Y:S02]  /*18c0*/  LOP3.LUT P0, RZ, R25, 0x2, RZ, 0xc0, !PT ;  /* 0x0000000219ff7812 */ /* 0x000fe4000780c0ff */
[C---:B------:R-:W-:Y:S02]  /*18d0*/  ISETP.LT.OR P6, PT, R24.reuse, 0x1, P4 ;  /* 0x000000011800780c */ /* 0x040fe400027c1670 */
[----:B------:R-:W-:Y:S02]  /*18e0*/  ISETP.LT.OR P5, PT, R24, 0x1, P3 ;  /* 0x000000011800780c */ /* 0x000fe40001fa1670 */
[----:B----4-:R-:W-:Y:S01]  /*18f0*/  LOP3.LUT R9, R4, R3, RZ, 0x3c, !PT ;  /* 0x0000000304097212 */ /* 0x010fe200078e3cff */
[----:B------:R-:W-:-:S04]  /*1900*/  DEPBAR.LE SB0, 0x1 ;  /* 0x000080400000791a */ /* 0x000fc80000000000 */
[----:B------:R-:W-:Y:S01]  /*1910*/  IMAD.MOV.U32 R3, RZ, RZ, 0x20 ;  /* 0x00000020ff037424 */ /* 0x000fe200078e00ff */
[C---:B------:R-:W-:Y:S01]  /*1920*/  LEA R4, R7.reuse, 0x100, 0x1 ;  /* 0x0000010007047811 */ /* 0x040fe200078e08ff */
[----:B------:R-:W-:Y:S01]  /*1930*/  IMAD.SHL.U32 R7, R7, 0x2, RZ ;  /* 0x0000000207077824 */ /* 0x000fe200078e00ff */
[----:B------:R-:W-:Y:S01]  /*1940*/  BAR.SYNC.DEFER_BLOCKING 0x0 ;  /* 0x0000000000007b1d */ /* 0x000fe20000010000 */
[----:B------:R-:W-:Y:S01]  /*1950*/  IMAD R214, R214, 0x200, R9 ;  /* 0x00000200d6d67824 */ /* 0x000fe200078e0209 */
[----:B------:R-:W-:Y:S01]  /*1960*/  SEL R3, R3, 0xffffffe0, !P2 ;  /* 0xffffffe003037807 */ /* 0x000fe20005000000 */
[--C-:B------:R-:W-:Y:S02]  /*1970*/  IMAD R6, R5, 0x2, R4.reuse ;  /* 0x0000000205067824 */ /* 0x100fe400078e0204 */
[----:B------:R-:W-:Y:S02]  /*1980*/  IMAD.SHL.U32 R214, R214, 0x2, RZ ;  /* 0x00000002d6d67824 */ /* 0x000fe400078e00ff */
[----:B------:R-:W-:-:S02]  /*1990*/  IMAD R4, R3, 0x2, R4 ;  /* 0x0000000203047824 */ /* 0x000fc400078e0204 */
[----:B------:R-:W-:Y:S01]  /*19a0*/  IMAD R0, R3, 0x2, R6 ;  /* 0x0000000203007824 */ /* 0x000fe200078e0206 */
[----:B------:R-:W-:Y:S01]  /*19b0*/  IADD3 R213, R214, 0x8120, RZ ;  /* 0x00008120d6d57810 */ /* 0x000fe20007ffe0ff */
[----:B------:R-:W-:Y:S04]  /*19c0*/  LDSM.16.M88.4 R120, [R7+0x100] ;  /* 0x000100000778783b */ /* 0x000fe80000000200 */
[----:B------:R4:W-:Y:S04]  /*19d0*/  LDSM.16.M88.4 R172, [R7+0x4100] ;  /* 0x0041000007ac783b */ /* 0x0009e80000000200 */
[----:B------:R-:W-:Y:S04]  /*19e0*/  LDSM.16.M88.4 R140, [R6] ;  /* 0x00000000068c783b */ /* 0x000fe80000000200 */
[----:B------:R5:W-:Y:S04]  /*19f0*/  LDSM.16.M88.4 R176, [R6+0x4000] ;  /* 0x0040000006b0783b */ /* 0x000be80000000200 */
[----:B------:R-:W-:Y:S04]  /*1a00*/  LDSM.16.M88.4 R152, [R4] ;  /* 0x000000000498783b */ /* 0x000fe80000000200 */
[----:B------:R-:W-:Y:S04]  /*1a10*/  LDSM.16.M88.4 R180, [R4+0x4000] ;  /* 0x0040000004b4783b */ /* 0x000fe80000000200 */
[----:B------:R-:W-:Y:S01]  /*1a20*/  LDSM.16.M88.4 R168, [R0] ;  /* 0x0000000000a8783b */ /* 0x000fe20000000200 */
[----:B----4-:R-:W-:-:S03]  /*1a30*/  IMAD R7, R28, c[0x0][0x208], RZ ;  /* 0x000082001c077a24 */ /* 0x010fc600078e02ff */
[----:B------:R4:W-:Y:S04]  /*1a40*/  LDSM.16.M88.4 R188, [R0+0x4000] ;  /* 0x0040000000bc783b */ /* 0x0009e80000000200 */
[----:B------:R-:W-:Y:S01]  /*1a50*/  BAR.SYNC.DEFER_BLOCKING 0x0 ;  /* 0x0000000000007b1d */ /* 0x000fe20000010000 */
[----:B-----5:R-:W-:-:S04]  /*1a60*/  IADD3 R6, R214, 0x8100, RZ ;  /* 0x00008100d6067810 */ /* 0x020fc80007ffe0ff */
[----:B------:R-:W-:-:S04]  /*1a70*/  @P0 IADD3 R213, R6, -0x20, RZ ;  /* 0xffffffe006d50810 */ /* 0x000fc80007ffe0ff */
[C---:B------:R-:W-:Y:S02]  /*1a80*/  IADD3 R207, R213.reuse, 0x800, RZ ;  /* 0x00000800d5cf7810 */ /* 0x040fe40007ffe0ff */
[C---:B------:R-:W-:Y:S02]  /*1a90*/  IADD3 R206, R213.reuse, 0x1000, RZ ;  /* 0x00001000d5ce7810 */ /* 0x040fe40007ffe0ff */
[C---:B------:R-:W-:Y:S02]  /*1aa0*/  IADD3 R205, R213.reuse, 0x1800, RZ ;  /* 0x00001800d5cd7810 */ /* 0x040fe40007ffe0ff */
[C---:B------:R-:W-:Y:S01]  /*1ab0*/  IADD3 R204, R213.reuse, 0x2000, RZ ;  /* 0x00002000d5cc7810 */ /* 0x040fe20007ffe0ff */
[C---:B----4-:R-:W-:Y:S01]  /*1ac0*/  IMAD R0, R26.reuse, c[0x0][0x20c], R7 ;  /* 0x000083001a007a24 */ /* 0x050fe200078e0207 */
[C---:B------:R-:W-:Y:S01]  /*1ad0*/  IADD3 R203, R213.reuse, 0x2800, RZ ;  /* 0x00002800d5cb7810 */ /* 0x040fe20007ffe0ff */
[----:B------:R-:W-:Y:S01]  /*1ae0*/  IMAD.WIDE.U32 R6, R26, c[0x0][0x208], R30 ;  /* 0x000082001a067a25 */ /* 0x000fe200078e001e */
[----:B------:R-:W-:Y:S01]  /*1af0*/  IADD3 R201, R213, 0x3000, RZ ;  /* 0x00003000d5c97810 */ /* 0x000fe20007ffe0ff */
[----:B------:R-:W-:-:S04]  /*1b00*/  DEPBAR.LE SB0, 0x0 ;  /* 0x000080000000791a */ /* 0x000fc80000000000 */
[----:B------:R-:W-:Y:S01]  /*1b10*/  BAR.SYNC.DEFER_BLOCKING 0x0 ;  /* 0x0000000000007b1d */ /* 0x000fe20000010000 */
[----:B------:R-:W-:Y:S01]  /*1b20*/  IMAD.IADD R7, R7, 0x1, R0 ;  /* 0x0000000107077824 */ /* 0x000fe200078e0200 */
[C---:B------:R-:W-:Y:S01]  /*1b30*/  IADD3 R200, R213.reuse, 0x3800, RZ ;  /* 0x00003800d5c87810 */ /* 0x040fe20007ffe0ff */
[----:B------:R-:W-:Y:S01]  /*1b40*/  IMAD.U32 R0, RZ, RZ, UR9 ;  /* 0x00000009ff007e24 */ /* 0x000fe2000f8e00ff */
[C---:B------:R-:W-:Y:S02]  /*1b50*/  IADD3 R199, R213.reuse, 0x4000, RZ ;  /* 0x00004000d5c77810 */ /* 0x040fe40007ffe0ff */
[C---:B------:R-:W-:Y:S01]  /*1b60*/  IADD3 R198, R213.reuse, 0x4800, RZ ;  /* 0x00004800d5c67810 */ /* 0x040fe20007ffe0ff */
[----:B------:R-:W-:Y:S01]  /*1b70*/  IMAD.WIDE.U32 R6, R0, c[0x0][0x210], R6 ;  /* 0x0000840000067a25 */ /* 0x000fe200078e0006 */
[C---:B------:R-:W-:Y:S02]  /*1b80*/  IADD3 R197, R213.reuse, 0x5000, RZ ;  /* 0x00005000d5c57810 */ /* 0x040fe40007ffe0ff */
[----:B------:R-:W-:Y:S01]  /*1b90*/  IADD3 R196, R213, 0x5800, RZ ;  /* 0x00005800d5c47810 */ /* 0x000fe20007ffe0ff */
[----:B------:R-:W-:Y:S01]  /*1ba0*/  IMAD R0, R27, c[0x0][0x208], RZ ;  /* 0x000082001b007a24 */ /* 0x000fe200078e02ff */
[----:B------:R-:W-:Y:S01]  /*1bb0*/  IADD3 R7, R7, UR4, RZ ;  /* 0x0000000407077c10 */ /* 0x000fe2000fffe0ff */
[----:B------:R-:W-:-:S02]  /*1bc0*/  ULDC.64 UR4, c[0x0][0x208] ;  /* 0x0000820000047ab9 */ /* 0x000fc40000000a00 */
[----:B------:R-:W-:Y:S02]  /*1bd0*/  USHF.L.U32 UR12, UR4, 0x6, URZ ;  /* 0x00000006040c7899 */ /* 0x000fe4000800063f */
[----:B------:R-:W-:Y:S01]  /*1be0*/  IMAD.WIDE.U32 R226, R226, c[0x0][0x218], R6 ;  /* 0x00008600e2e27a25 */ /* 0x000fe200078e0006 */
[----:B------:R-:W-:-:S03]  /*1bf0*/  USHF.L.U64.HI UR17, UR4, UR17, UR5 ;  /* 0x0000001104117299 */ /* 0x000fc60008010205 */
[----:B------:R-:W-:Y:S02]  /*1c00*/  IMAD R7, R107, c[0x0][0x20c], R0 ;  /* 0x000083006b077a24 */ /* 0x000fe400078e0200 */
[----:B------:R-:W-:Y:S01]  /*1c10*/  IMAD.IADD R229, R227, 0x1, R229 ;  /* 0x00000001e3e57824 */ /* 0x000fe200078e02e5 */
[----:B-1----:R-:W2:Y:S01]  /*1c20*/  LDSM.16.M88.4 R8, [R214+0x8100] ;  /* 0x00810000d608783b */ /* 0x002ea20000000200 */
[----:B------:R-:W-:-:S03]  /*1c30*/  IMAD.MOV.U32 R228, RZ, RZ, R226 ;  /* 0x000000ffffe47224 */ /* 0x000fc600078e00e2 */
[----:B------:R-:W1:Y:S04]  /*1c40*/  LDSM.16.M88.4 R76, [R214+0x8900] ;  /* 0x00890000d64c783b */ /* 0x000e680000000200 */
[----:B------:R-:W4:Y:S04]  /*1c50*/  LDSM.16.M88.4 R20, [R213] ;  /* 0x00000000d514783b */ /* 0x000f280000000200 */
[----:B---3--:R-:W3:Y:S04]  /*1c60*/  LDSM.16.M88.4 R16, [R213+0x800] ;  /* 0x00080000d510783b */ /* 0x008ee80000000200 */
[----:B------:R-:W5:Y:S04]  /*1c70*/  LDSM.16.M88.4 R68, [R214+0x9100] ;  /* 0x00910000d644783b */ /* 0x000f680000000200 */
[----:B------:R-:W3:Y:S04]  /*1c80*/  LDSM.16.M88.4 R60, [R214+0x9900] ;  /* 0x00990000d63c783b */ /* 0x000ee80000000200 */
[----:B------:R-:W-:Y:S04]  /*1c90*/  LDSM.16.M88.4 R52, [R214+0xa100] ;  /* 0x00a10000d634783b */ /* 0x000fe80000000200 */
[----:B------:R-:W-:Y:S04]  /*1ca0*/  LDSM.16.M88.4 R44, [R214+0xa900] ;  /* 0x00a90000d62c783b */ /* 0x000fe80000000200 */
[----:B------:R-:W-:Y:S01]  /*1cb0*/  LDSM.16.M88.4 R40, [R213+0x2800] ;  /* 0x00280000d528783b */ /* 0x000fe20000000200 */
[C---:B--2---:R-:W-:Y:S08]  /*1cc0*/  HMMA.16816.F32.BF16 R12, R120.reuse, R8, RZ ;  /* 0x00000008780c723c */ /* 0x044ff000000418ff */
[C---:B------:R-:W-:Y:S08]  /*1cd0*/  HMMA.16816.F32.BF16 R8, R120.reuse, R10, RZ ;  /* 0x0000000a7808723c */ /* 0x040ff000000418ff */
[C---:B-1----:R-:W-:Y:S08]  /*1ce0*/  HMMA.16816.F32.BF16 R80, R120.reuse, R76, RZ ;  /* 0x0000004c7850723c */ /* 0x042ff000000418ff */
[----:B------:R-:W-:Y:S08]  /*1cf0*/  HMMA.16816.F32.BF16 R76, R120, R78, RZ ;  /* 0x0000004e784c723c */ /* 0x000ff000000418ff */
[C---:B----4-:R-:W-:Y:S08]  /*1d00*/  HMMA.16816.F32.BF16 R12, R140.reuse, R20, R12 ;  /* 0x000000148c0c723c */ /* 0x050ff0000004180c */
[C---:B------:R-:W-:Y:S01]  /*1d10*/  HMMA.16816.F32.BF16 R8, R140.reuse, R22, R8 ;  /* 0x000000168c08723c */ /* 0x040fe20000041808 */
[----:B------:R-:W1:Y:S07]  /*1d20*/  LDSM.16.M88.4 R20, [R213+0x1000] ;  /* 0x00100000d514783b */ /* 0x000e6e0000000200 */
[C---:B---3--:R-:W-:Y:S08]  /*1d30*/  HMMA.16816.F32.BF16 R80, R140.reuse, R16, R80 ;  /* 0x000000108c50723c */ /* 0x048ff00000041850 */
[----:B------:R-:W-:Y:S01]  /*1d40*/  HMMA.16816.F32.BF16 R76, R140, R18, R76 ;  /* 0x000000128c4c723c */ /* 0x000fe2000004184c */
[----:B------:R-:W2:Y:S07]  /*1d50*/  LDSM.16.M88.4 R16, [R213+0x1800] ;  /* 0x00180000d510783b */ /* 0x000eae0000000200 */
[C---:B-----5:R-:W-:Y:S08]  /*1d60*/  HMMA.16816.F32.BF16 R72, R120.reuse, R68, RZ ;  /* 0x000000447848723c */ /* 0x060ff000000418ff */
[C---:B------:R-:W-:Y:S08]  /*1d70*/  HMMA.16816.F32.BF16 R64, R120.reuse, R60, RZ ;  /* 0x0000003c7840723c */ /* 0x040ff000000418ff */
[C---:B------:R-:W-:Y:S08]  /*1d80*/  HMMA.16816.F32.BF16 R60, R120.reuse, R62, RZ ;  /* 0x0000003e783c723c */ /* 0x040ff000000418ff */
[----:B------:R-:W-:Y:S08]  /*1d90*/  HMMA.16816.F32.BF16 R68, R120, R70, RZ ;  /* 0x000000467844723c */ /* 0x000ff000000418ff */
[C---:B-1----:R-:W-:Y:S07]  /*1da0*/  HMMA.16816.F32.BF16 R72, R140.reuse, R20, R72 ;  /* 0x000000148c48723c */ /* 0x042fee0000041848 */
[----:B------:R-:W-:Y:S01]  /*1db0*/  IMAD.WIDE.U32 R20, R107, c[0x0][0x208], RZ ;  /* 0x000082006b147a25 */ /* 0x000fe200078e00ff */
[----:B--2---:R-:W-:Y:S03]  /*1dc0*/  HMMA.16816.F32.BF16 R64, R140, R16, R64 ;  /* 0x000000108c40723c */ /* 0x004fe60000041840 */
[----:B------:R-:W-:-:S02]  /*1dd0*/  IMAD.IADD R0, R21, 0x1, R7 ;  /* 0x0000000115007824 */ /* 0x000fc400078e0207 */
[----:B------:R-:W-:-:S03]  /*1de0*/  IMAD.WIDE.U32 R20, R20, 0x60, R228 ;  /* 0x0000006014147825 */ /* 0x000fc600078e00e4 */
[C---:B------:R-:W-:Y:S01]  /*1df0*/  HMMA.16816.F32.BF16 R60, R140.reuse, R18, R60 ;  /* 0x000000128c3c723c */ /* 0x040fe2000004183c */
[----:B------:R-:W-:Y:S01]  /*1e00*/  IMAD R0, R0, 0x60, RZ ;  /* 0x0000006000007824 */ /* 0x000fe200078e02ff */
[C---:B------:R-:W-:Y:S01]  /*1e10*/  LEA R6, P0, R20.reuse, c[0x0][0x1f8], 0x1 ;  /* 0x00007e0014067a11 */ /* 0x040fe200078008ff */
[----:B------:R-:W1:Y:S02]  /*1e20*/  LDSM.16.M88.4 R16, [R213+0x2000] ;  /* 0x00200000d510783b */ /* 0x000e640000000200 */
[----:B------:R-:W-:Y:S02]  /*1e30*/  IMAD.IADD R7, R21, 0x1, R0 ;  /* 0x0000000115077824 */ /* 0x000fe400078e0200 */
[----:B------:R-:W-:Y:S01]  /*1e40*/  IMAD.U32 R21, RZ, RZ, UR12 ;  /* 0x0000000cff157e24 */ /* 0x000fe2000f8e00ff */
[----:B------:R-:W-:Y:S01]  /*1e50*/  HMMA.16816.F32.BF16 R68, R140, R22, R68 ;  /* 0x000000168c44723c */ /* 0x000fe20000041844 */
[----:B------:R-:W-:Y:S01]  /*1e60*/  IMAD.MOV.U32 R0, RZ, RZ, 0x40 ;  /* 0x00000040ff007424 */ /* 0x000fe200078e00ff */
[----:B------:R-:W-:-:S02]  /*1e70*/  LEA.HI.X R7, R20, c[0x0][0x1fc], R7, 0x1, P0 ;  /* 0x00007f0014077a11 */ /* 0x000fc400000f0c07 */
[----:B------:R-:W-:-:S03]  /*1e80*/  IADD3 R20, P2, P1, R21, 0x80, R6 ;  /* 0x0000008015147810 */ /* 0x000fc6000795e006 */
[----:B------:R-:W-:Y:S01]  /*1e90*/  IADD3 R22, P0, R6, UR12, RZ ;  /* 0x0000000c06167c10 */ /* 0x000fe2000ff1e0ff */
[----:B------:R-:W-:Y:S01]  /*1ea0*/  @!PT LDS RZ, [RZ] ;  /* 0x00000000fffff984 */ /* 0x000fe20000000800 */
[----:B------:R-:W-:Y:S01]  /*1eb0*/  @!PT LDS RZ, [RZ] ;  /* 0x00000000fffff984 */ /* 0x000fe20000000800 */
[----:B------:R-:W-:Y:S01]  /*1ec0*/  @!PT LDS RZ, [RZ] ;  /* 0x00000000fffff984 */ /* 0x000fe20000000800 */
[----:B------:R2:W-:Y:S01]  /*1ed0*/  LDGSTS.E.BYPASS.LTC128B.128 [R216+0x100], [R6.64], !P6 ;  /* 0x0010000006d87fae */ /* 0x0005e2000f101d4e */
[----:B------:R-:W-:Y:S01]  /*1ee0*/  IADD3.X R21, RZ, UR17, R7, P2, P1 ;  /* 0x00000011ff157c10 */ /* 0x000fe200097e2407 */
[C---:B------:R-:W-:Y:S01]  /*1ef0*/  HMMA.16816.F32.BF16 R56, R120.reuse, R52, RZ ;  /* 0x000000347838723c */ /* 0x040fe200000418ff */
[----:B------:R-:W-:Y:S01]  /*1f00*/  IADD3.X R23, R7, UR17, RZ, P0, !PT ;  /* 0x0000001107177c10 */ /* 0x000fe200087fe4ff */
[----:B------:R2:W-:Y:S01]  /*1f10*/  LDGSTS.E.BYPASS.LTC128B.128 [R216+0x3100], [R6.64+0x80], !P5 ;  /* 0x0310008006d87fae */ /* 0x0005e2000e901d4e */
[----:B------:R-:W-:Y:S02]  /*1f20*/  IADD3 R84, P0, R22, UR12, RZ ;  /* 0x0000000c16547c10 */ /* 0x000fe4000ff1e0ff */
[C---:B------:R-:W-:Y:S02]  /*1f30*/  ISETP.LT.OR P2, PT, R24.reuse, 0x21, P4 ;  /* 0x000000211800780c */ /* 0x040fe40002741670 */
[----:B------:R-:W-:Y:S01]  /*1f40*/  ISETP.LT.OR P6, PT, R24, 0x21, P3 ;  /* 0x000000211800780c */ /* 0x000fe20001fc1670 */
[----:B------:R-:W-:Y:S01]  /*1f50*/  HMMA.16816.F32.BF16 R52, R120, R54, RZ ;  /* 0x000000367834723c */ /* 0x000fe200000418ff */
[----:B------:R-:W-:-:S02]  /*1f60*/  IADD3.X R85, R23, UR17, RZ, P0, !PT ;  /* 0x0000001117557c10 */ /* 0x000fc400087fe4ff */
[C---:B------:R-:W-:Y:S02]  /*1f70*/  ISETP.LT.OR P5, PT, R24.reuse, 0x41, P4 ;  /* 0x000000411800780c */ /* 0x040fe400027a1670 */
[----:B------:R-:W-:Y:S02]  /*1f80*/  LOP3.LUT P1, RZ, R25, 0x4, RZ, 0xc0, !PT ;  /* 0x0000000419ff7812 */ /* 0x000fe4000782c0ff */
[----:B------:R-:W-:Y:S01]  /*1f90*/  ISETP.LT.OR P0, PT, R24, 0x41, P3 ;  /* 0x000000411800780c */ /* 0x000fe20001f01670 */
[C---:B------:R-:W-:Y:S01]  /*1fa0*/  HMMA.16816.F32.BF16 R48, R120.reuse, R44, RZ ;  /* 0x0000002c7830723c */ /* 0x040fe200000418ff */
[----:B------:R-:W-:Y:S01]  /*1fb0*/  SEL R0, R0, 0xffffffc0, !P1 ;  /* 0xffffffc000007807 */ /* 0x000fe20004800000 */
[----:B------:R3:W-:Y:S04]  /*1fc0*/  LDGSTS.E.BYPASS.LTC128B.128 [R216+0x1100], [R22.64], !P2 ;  /* 0x0110000016d87fae */ /* 0x0007e8000d101d4e */
[----:B------:R-:W-:Y:S01]  /*1fd0*/  IMAD.IADD R211, R214, 0x1, R0 ;  /* 0x00000001d6d37824 */ /* 0x000fe200078e0200 */
[----:B------:R3:W-:Y:S01]  /*1fe0*/  LDGSTS.E.BYPASS.LTC128B.128 [R216+0x4100], [R20.64], !P6 ;  /* 0x0410000014d87fae */ /* 0x0007e2000f101d4e */
[----:B------:R-:W-:Y:S01]  /*1ff0*/  HMMA.16816.F32.BF16 R44, R120, R46, RZ ;  /* 0x0000002e782c723c */ /* 0x000fe200000418ff */
[----:B------:R-:W-:-:S02]  /*2000*/  IMAD.IADD R202, R0, 0x1, R213 ;  /* 0x0000000100ca7824 */ /* 0x000fc400078e02d5 */
[----:B------:R4:W-:Y:S04]  /*2010*/  LDGSTS.E.BYPASS.LTC128B.128 [R216+0x2100], [R84.64], !P5 ;  /* 0x0210000054d87fae */ /* 0x0009e8000e901d4e */
[----:B------:R4:W-:Y:S01]  /*2020*/  LDGSTS.E.BYPASS.LTC128B.128 [R216+0x5100], [R84.64+0x80], !P0 ;  /* 0x0510008054d87fae */ /* 0x0009e2000c101d4e */
[C---:B-1----:R-:W-:Y:S01]  /*2030*/  HMMA.16816.F32.BF16 R56, R140.reuse, R16, R56 ;  /* 0x000000108c38723c */ /* 0x042fe20000041838 */
[----:B------:R-:W-:Y:S02]  /*2040*/  ISETP.GT.AND P0, PT, R107, R215, PT ;  /* 0x000000d76b00720c */ /* 0x000fe40003f04270 */
[----:B------:R-:W1:Y:S04]  /*2050*/  LDSM.16.M88.4 R32, [R211+0x8100] ;  /* 0x00810000d320783b */ /* 0x000e680000000200 */
[----:B------:R-:W5:Y:S01]  /*2060*/  LDSM.16.M88.4 R96, [R211+0x8900] ;  /* 0x00890000d360783b */ /* 0x000f620000000200 */
[C---:B------:R-:W-:Y:S03]  /*2070*/  HMMA.16816.F32.BF16 R52, R140.reuse, R18, R52 ;  /* 0x000000128c34723c */ /* 0x040fe60000041834 */
[----:B------:R-:W2:Y:S04]  /*2080*/  LDSM.16.M88.4 R28, [R211+0x9100] ;  /* 0x00910000d31c783b */ /* 0x000ea80000000200 */
[----:B------:R-:W2:Y:S01]  /*2090*/  LDSM.16.M88.4 R24, [R211+0x9900] ;  /* 0x00990000d318783b */ /* 0x000ea20000000200 */
[C---:B------:R-:W-:Y:S03]  /*20a0*/  HMMA.16816.F32.BF16 R48, R140.reuse, R40, R48 ;  /* 0x000000288c30723c */ /* 0x040fe60000041830 */
[----:B---3--:R-:W3:Y:S04]  /*20b0*/  LDSM.16.M88.4 R20, [R211+0xa100] ;  /* 0x00a10000d314783b */ /* 0x008ee80000000200 */
[----:B------:R-:W2:Y:S01]  /*20c0*/  LDSM.16.M88.4 R16, [R211+0xa900] ;  /* 0x00a90000d310783b */ /* 0x000ea20000000200 */
[----:B------:R-:W-:Y:S03]  /*20d0*/  HMMA.16816.F32.BF16 R44, R140, R42, R44 ;  /* 0x0000002a8c2c723c */ /* 0x000fe6000004182c */
[----:B------:R-:W2:Y:S04]  /*20e0*/  LDSM.16.M88.4 R92, [R202] ;  /* 0x00000000ca5c783b */ /* 0x000ea80000000200 */
[----:B------:R-:W2:Y:S04]  /*20f0*/  LDSM.16.M88.4 R88, [R202+0x800] ;  /* 0x00080000ca58783b */ /* 0x000ea80000000200 */
[----:B----4-:R-:W4:Y:S04]  /*2100*/  LDSM.16.M88.4 R84, [R202+0x1000] ;  /* 0x00100000ca54783b */ /* 0x010f280000000200 */
[----:B------:R-:W3:Y:S01]  /*2110*/  LDSM.16.M88.4 R40, [R202+0x1800] ;  /* 0x00180000ca28783b */ /* 0x000ee20000000200 */
[C---:B-1----:R-:W-:Y:S03]  /*2120*/  HMMA.16816.F32.BF16 R12, R152.reuse, R32, R12 ;  /* 0x00000020980c723c */ /* 0x042fe6000004180c */
[----:B------:R-:W-:Y:S04]  /*2130*/  LDSM.16.M88.4 R100, [R211+0xb900] ;  /* 0x00b90000d364783b */ /* 0x000fe80000000200 */
[----:B------:R-:W0:Y:S01]  /*2140*/  LDGDEPBAR ;  /* 0x00000000000079af */ /* 0x000e220000000000 */
[C---:B------:R-:W-:Y:S03]  /*2150*/  HMMA.16816.F32.BF16 R8, R152.reuse, R34, R8 ;  /* 0x000000229808723c */ /* 0x040fe60000041808 */
[----:B------:R-:W1:Y:S05]  /*2160*/  LDSM.16.M88.4 R32, [R202+0x2000] ;  /* 0x00200000ca20783b */ /* 0x000e6a0000000200 */
[C---:B-----5:R-:W-:Y:S08]  /*2170*/  HMMA.16816.F32.BF16 R80, R152.reuse, R96, R80 ;  /* 0x000000609850723c */ /* 0x060ff00000041850 */
[C---:B------:R-:W-:Y:S01]  /*2180*/  HMMA.16816.F32.BF16 R76, R152.reuse, R98, R76 ;  /* 0x00000062984c723c */ /* 0x040fe2000004184c */
[----:B------:R-:W5:Y:S07]  /*2190*/  LDSM.16.M88.4 R96, [R202+0x2800] ;  /* 0x00280000ca60783b */ /* 0x000f6e0000000200 */
        /* <DEDUP_REMOVED lines=9> */
[C---:B------:R-:W-:Y:S08]  /*2230*/  HMMA.16816.F32.BF16 R48, R152.reuse, R16, R48 ;  /* 0x000000109830723c */ /* 0x040ff00000041830 */
[----:B------:R-:W-:Y:S01]  /*2240*/  HMMA.16816.F32.BF16 R44, R152, R18, R44 ;  /* 0x00000012982c723c */ /* 0x000fe2000004182c */
[----:B------:R-:W1:Y:S07]  /*2250*/  LDSM.16.M88.4 R16, [R214+0xc900] ;  /* 0x00c90000d610783b */ /* 0x000e6e0000000200 */
[C---:B------:R-:W-:Y:S08]  /*2260*/  HMMA.16816.F32.BF16 R12, R168.reuse, R92, R12 ;  /* 0x0000005ca80c723c */ /* 0x040ff0000004180c */
[C---:B------:R-:W-:Y:S01]  /*2270*/  HMMA.16816.F32.BF16 R8, R168.reuse, R94, R8 ;  /* 0x0000005ea808723c */ /* 0x040fe20000041808 */
[----:B------:R-:W1:Y:S07]  /*2280*/  LDSM.16.M88.4 R92, [R214+0xd100] ;  /* 0x00d10000d65c783b */ /* 0x000e6e0000000200 */
[C---:B------:R-:W-:Y:S08]  /*2290*/  HMMA.16816.F32.BF16 R80, R168.reuse, R88, R80 ;  /* 0x00000058a850723c */ /* 0x040ff00000041850 */
[C---:B------:R-:W-:Y:S01]  /*22a0*/  HMMA.16816.F32.BF16 R76, R168.reuse, R90, R76 ;  /* 0x0000005aa84c723c */ /* 0x040fe2000004184c */
[----:B------:R-:W2:Y:S07]  /*22b0*/  LDSM.16.M88.4 R88, [R214+0xd900] ;  /* 0x00d90000d658783b */ /* 0x000eae0000000200 */
[C---:B----4-:R-:W-:Y:S08]  /*22c0*/  HMMA.16816.F32.BF16 R72, R168.reuse, R84, R72 ;  /* 0x00000054a848723c */ /* 0x050ff00000041848 */
[C---:B------:R-:W-:Y:S01]  /*22d0*/  HMMA.16816.F32.BF16 R68, R168.reuse, R86, R68 ;  /* 0x00000056a844723c */ /* 0x040fe20000041844 */
[----:B------:R-:W4:Y:S07]  /*22e0*/  LDSM.16.M88.4 R84, [R213+0x3000] ;  /* 0x00300000d554783b */ /* 0x000f2e0000000200 */
[C---:B------:R-:W-:Y:S08]  /*22f0*/  HMMA.16816.F32.BF16 R64, R168.reuse, R40, R64 ;  /* 0x00000028a840723c */ /* 0x040ff00000041840 */
[C---:B------:R-:W-:Y:S01]  /*2300*/  HMMA.16816.F32.BF16 R60, R168.reuse, R42, R60 ;  /* 0x0000002aa83c723c */ /* 0x040fe2000004183c */
[----:B------:R-:W3:Y:S07]  /*2310*/  LDSM.16.M88.4 R40, [R213+0x3800] ;  /* 0x00380000d528783b */ /* 0x000eee0000000200 */
[C---:B-1----:R-:W-:Y:S08]  /*2320*/  HMMA.16816.F32.BF16 R56, R168.reuse, R32, R56 ;  /* 0x00000020a838723c */ /* 0x042ff00000041838 */
[C---:B------:R-:W-:Y:S01]  /*2330*/  HMMA.16816.F32.BF16 R52, R168.reuse, R34, R52 ;  /* 0x00000022a834723c */ /* 0x040fe20000041834 */
[----:B------:R-:W1:Y:S07]  /*2340*/  LDSM.16.M88.4 R32, [R213+0x4000] ;  /* 0x00400000d520783b */ /* 0x000e6e0000000200 */
[C---:B-----5:R-:W-:Y:S08]  /*2350*/  HMMA.16816.F32.BF16 R48, R168.reuse, R96, R48 ;  /* 0x00000060a830723c */ /* 0x060ff00000041830 */
[----:B------:R-:W-:Y:S01]  /*2360*/  HMMA.16816.F32.BF16 R44, R168, R98, R44 ;  /* 0x00000062a82c723c */ /* 0x000fe2000004182c */
[----:B------:R-:W-:Y:S07]  /*2370*/  LDSM.16.M88.4 R96, [R211+0xc100] ;  /* 0x00c10000d360783b */ /* 0x000fee0000000200 */
[C---:B--2---:R-:W-:Y:S08]  /*2380*/  HMMA.16816.F32.BF16 R12, R172.reuse, R28, R12 ;  /* 0x0000001cac0c723c */ /* 0x044ff0000004180c */
[C---:B------:R-:W-:Y:S01]  /*2390*/  HMMA.16816.F32.BF16 R8, R172.reuse, R30, R8 ;  /* 0x0000001eac08723c */ /* 0x040fe20000041808 */
[----:B------:R-:W2:Y:S07]  /*23a0*/  LDSM.16.M88.4 R28, [R213+0x4800] ;  /* 0x00480000d51c783b */ /* 0x000eae0000000200 */
[C---:B------:R-:W-:Y:S08]  /*23b0*/  HMMA.16816.F32.BF16 R80, R172.reuse, R24, R80 ;  /* 0x00000018ac50723c */ /* 0x040ff00000041850 */
[C---:B------:R-:W-:Y:S01]  /*23c0*/  HMMA.16816.F32.BF16 R76, R172.reuse, R26, R76 ;  /* 0x0000001aac4c723c */ /* 0x040fe2000004184c */
[----:B------:R-:W5:Y:S07]  /*23d0*/  LDSM.16.M88.4 R24, [R213+0x5000] ;  /* 0x00500000d518783b */ /* 0x000f6e0000000200 */
[C---:B---3--:R-:W-:Y:S08]  /*23e0*/  HMMA.16816.F32.BF16 R72, R172.reuse, R20, R72 ;  /* 0x00000014ac48723c */ /* 0x048ff00000041848 */
[C---:B------:R-:W-:Y:S01]  /*23f0*/  HMMA.16816.F32.BF16 R68, R172.reuse, R22, R68 ;  /* 0x00000016ac44723c */ /* 0x040fe20000041844 */
[----:B------:R-:W3:Y:S07]  /*2400*/  LDSM.16.M88.4 R20, [R213+0x5800] ;  /* 0x00580000d514783b */ /* 0x000eee0000000200 */
[C---:B------:R-:W-:Y:S08]  /*2410*/  HMMA.16816.F32.BF16 R64, R172.reuse, R16, R64 ;  /* 0x00000010ac40723c */ /* 0x040ff00000041840 */
[C---:B------:R-:W-:Y:S01]  /*2420*/  HMMA.16816.F32.BF16 R60, R172.reuse, R18, R60 ;  /* 0x00000012ac3c723c */ /* 0x040fe2000004183c */
[----:B------:R-:W1:Y:S07]  /*2430*/  LDSM.16.M88.4 R16, [R211+0xb100] ;  /* 0x00b10000d310783b */ /* 0x000e6e0000000200 */
[C---:B------:R-:W-:Y:S08]  /*2440*/  HMMA.16816.F32.BF16 R56, R172.reuse, R92, R56 ;  /* 0x0000005cac38723c */ /* 0x040ff00000041838 */
[C---:B------:R-:W-:Y:S01]  /*2450*/  HMMA.16816.F32.BF16 R52, R172.reuse, R94, R52 ;  /* 0x0000005eac34723c */ /* 0x040fe20000041834 */
[----:B------:R-:W1:Y:S07]  /*2460*/  LDSM.16.M88.4 R92, [R211+0xc900] ;  /* 0x00c90000d35c783b */ /* 0x000e6e0000000200 */
[C---:B------:R-:W-:Y:S08]  /*2470*/  HMMA.16816.F32.BF16 R48, R172.reuse, R88, R48 ;  /* 0x00000058ac30723c */ /* 0x040ff00000041830 */
[----:B------:R-:W-:Y:S01]  /*2480*/  HMMA.16816.F32.BF16 R44, R172, R90, R44 ;  /* 0x0000005aac2c723c */ /* 0x000fe2000004182c */
        /* <DEDUP_REMOVED lines=10> */
[C---:B--2---:R-:W-:Y:S08]  /*2530*/  HMMA.16816.F32.BF16 R64, R176.reuse, R28, R64 ;  /* 0x0000001cb040723c */ /* 0x044ff00000041840 */
[C---:B------:R-:W-:Y:S01]  /*2540*/  HMMA.16816.F32.BF16 R60, R176.reuse, R30, R60 ;  /* 0x0000001eb03c723c */ /* 0x040fe2000004183c */
[----:B------:R-:W2:Y:S07]  /*2550*/  LDSM.16.M88.4 R28, [R202+0x4000] ;  /* 0x00400000ca1c783b */ /* 0x000eae0000000200 */
[C---:B-----5:R-:W-:Y:S08]  /*2560*/  HMMA.16816.F32.BF16 R56, R176.reuse, R24, R56 ;  /* 0x00000018b038723c */ /* 0x060ff00000041838 */
[C---:B------:R-:W-:Y:S01]  /*2570*/  HMMA.16816.F32.BF16 R52, R176.reuse, R26, R52 ;  /* 0x0000001ab034723c */ /* 0x040fe20000041834 */
[----:B------:R-:W5:Y:S07]  /*2580*/  LDSM.16.M88.4 R24, [R202+0x4800] ;  /* 0x00480000ca18783b */ /* 0x000f6e0000000200 */
[C---:B---3--:R-:W-:Y:S08]  /*2590*/  HMMA.16816.F32.BF16 R48, R176.reuse, R20, R48 ;  /* 0x00000014b030723c */ /* 0x048ff00000041830 */
[----:B------:R-:W-:Y:S01]  /*25a0*/  HMMA.16816.F32.BF16 R44, R176, R22, R44 ;  /* 0x00000016b02c723c */ /* 0x000fe2000004182c */
[----:B------:R-:W3:Y:S07]  /*25b0*/  LDSM.16.M88.4 R20, [R202+0x5000] ;  /* 0x00500000ca14783b */ /* 0x000eee0000000200 */
[C---:B------:R-:W-:Y:S08]  /*25c0*/  HMMA.16816.F32.BF16 R12, R180.reuse, R16, R12 ;  /* 0x00000010b40c723c */ /* 0x040ff0000004180c */
[----:B------:R-:W-:Y:S01]  /*25d0*/  HMMA.16816.F32.BF16 R8, R180, R18, R8 ;  /* 0x00000012b408723c */ /* 0x000fe20000041808 */
[----:B------:R-:W1:Y:S01]  /*25e0*/  LDSM.16.M88.4 R16, [R202+0x5800] ;  /* 0x00580000ca10783b */ /* 0x000e620000000200 */
[----:B------:R-:W-:-:S06]  /*25f0*/  DEPBAR.LE SB0, 0x0 ;  /* 0x000080000000791a */ /* 0x000fcc0000000000 */
[C---:B------:R-:W-:Y:S08]  /*2600*/  HMMA.16816.F32.BF16 R80, R180.reuse, R100, R80 ;  /* 0x00000064b450723c */ /* 0x040ff00000041850 */
[C---:B------:R-:W-:Y:S08]  /*2610*/  HMMA.16816.F32.BF16 R76, R180.reuse, R102, R76 ;  /* 0x00000066b44c723c */ /* 0x040ff0000004184c */
[C---:B------:R-:W-:Y:S08]  /*2620*/  HMMA.16816.F32.BF16 R72, R180.reuse, R96, R72 ;  /* 0x00000060b448723c */ /* 0x040ff00000041848 */
[C---:B------:R-:W-:Y:S08]  /*2630*/  HMMA.16816.F32.BF16 R68, R180.reuse, R98, R68 ;  /* 0x00000062b444723c */ /* 0x040ff00000041844 */
[C---:B------:R-:W-:Y:S08]  /*2640*/  HMMA.16816.F32.BF16 R64, R180.reuse, R92, R64 ;  /* 0x0000005cb440723c */ /* 0x040ff00000041840 */
[C---:B------:R-:W-:Y:S08]  /*2650*/  HMMA.16816.F32.BF16 R60, R180.reuse, R94, R60 ;  /* 0x0000005eb43c723c */ /* 0x040ff0000004183c */
[C---:B------:R-:W-:Y:S08]  /*2660*/  HMMA.16816.F32.BF16 R56, R180.reuse, R88, R56 ;  /* 0x00000058b438723c */ /* 0x040ff00000041838 */
[C---:B------:R-:W-:Y:S08]  /*2670*/  HMMA.16816.F32.BF16 R52, R180.reuse, R90, R52 ;  /* 0x0000005ab434723c */ /* 0x040ff00000041834 */
[C---:B----4-:R-:W-:Y:S08]  /*2680*/  HMMA.16816.F32.BF16 R48, R180.reuse, R84, R48 ;  /* 0x00000054b430723c */ /* 0x050ff00000041830 */
[----:B------:R-:W-:Y:S08]  /*2690*/  HMMA.16816.F32.BF16 R44, R180, R86, R44 ;  /* 0x00000056b42c723c */ /* 0x000ff0000004182c */
[C---:B------:R-:W-:Y:S08]  /*26a0*/  HMMA.16816.F32.BF16 R12, R188.reuse, R40, R12 ;  /* 0x00000028bc0c723c */ /* 0x040ff0000004180c */
[C---:B------:R-:W-:Y:S08]  /*26b0*/  HMMA.16816.F32.BF16 R8, R188.reuse, R42, R8 ;  /* 0x0000002abc08723c */ /* 0x040ff00000041808 */
[C---:B-1----:R-:W-:Y:S08]  /*26c0*/  HMMA.16816.F32.BF16 R80, R188.reuse, R32, R80 ;  /* 0x00000020bc50723c */ /* 0x042ff00000041850 */
[C---:B------:R-:W-:Y:S08]  /*26d0*/  HMMA.16816.F32.BF16 R76, R188.reuse, R34, R76 ;  /* 0x00000022bc4c723c */ /* 0x040ff0000004184c */
[C---:B--2---:R-:W-:Y:S08]  /*26e0*/  HMMA.16816.F32.BF16 R72, R188.reuse, R28, R72 ;  /* 0x0000001cbc48723c */ /* 0x044ff00000041848 */
[C---:B------:R-:W-:Y:S08]  /*26f0*/  HMMA.16816.F32.BF16 R68, R188.reuse, R30, R68 ;  /* 0x0000001ebc44723c */ /* 0x040ff00000041844 */
[C---:B-----5:R-:W-:Y:S08]  /*2700*/  HMMA.16816.F32.BF16 R64, R188.reuse, R24, R64 ;  /* 0x00000018bc40723c */ /* 0x060ff00000041840 */
[C---:B------:R-:W-:Y:S08]  /*2710*/  HMMA.16816.F32.BF16 R60, R188.reuse, R26, R60 ;  /* 0x0000001abc3c723c */ /* 0x040ff0000004183c */
[C---:B---3--:R-:W-:Y:S08]  /*2720*/  HMMA.16816.F32.BF16 R56, R188.reuse, R20, R56 ;  /* 0x00000014bc38723c */ /* 0x048ff00000041838 */
[C---:B------:R-:W-:Y:S08]  /*2730*/  HMMA.16816.F32.BF16 R52, R188.reuse, R22, R52 ;  /* 0x00000016bc34723c */ /* 0x040ff00000041834 */
[C---:B------:R-:W-:Y:S08]  /*2740*/  HMMA.16816.F32.BF16 R48, R188.reuse, R16, R48 ;  /* 0x00000010bc30723c */ /* 0x040ff00000041830 */
[----:B------:R-:W-:Y:S01]  /*2750*/  HMMA.16816.F32.BF16 R44, R188, R18, R44 ;  /* 0x00000012bc2c723c */ /* 0x000fe2000004182c */
[----:B------:R-:W-:Y:S06]  /*2760*/  BAR.SYNC.DEFER_BLOCKING 0x0 ;  /* 0x0000000000007b1d */ /* 0x000fec0000010000 */
[----:B------:R-:W-:Y:S10]  /*2770*/  @!P0 BRA `(.L_x_21) ;  /* 0x000001a000008947 */ /* 0x000ff40003800000 */
[----:B------:R-:W-:Y:S01]  /*2780*/  IADD3 R17, R36, -0x2, RZ ;  /* 0xfffffffe24117810 */ /* 0x000fe20007ffe0ff */
[----:B------:R-:W-:-:S02]  /*2790*/  USHF.L.U32 UR4, UR6, 0x6, URZ ;  /* 0x0000000606047899 */ /* 0x000fc4000800063f */
[----:B------:R-:W-:Y:S01]  /*27a0*/  USHF.L.U64.HI UR6, UR6, 0x6, UR7 ;  /* 0x0000000606067899 */ /* 0x000fe20008010207 */
[----:B------:R-:W-:Y:S01]  /*27b0*/  SHF.R.S32.HI R7, RZ, 0x1f, R17 ;  /* 0x0000001fff077819 */ /* 0x000fe20000011411 */
[----:B------:R-:W-:Y:S02]  /*27c0*/  IMAD R38, R38, R17, RZ ;  /* 0x0000001126267224 */ /* 0x000fe400078e02ff */
[----:B------:R-:W-:-:S04]  /*27d0*/  IMAD.WIDE.U32 R16, R17, R108, R220 ;  /* 0x0000006c11107225 */ /* 0x000fc800078e00dc */
[----:B------:R-:W-:Y:S01]  /*27e0*/  IMAD R4, R7, R108, R38 ;  /* 0x0000006c07047224 */ /* 0x000fe200078e0226 */
[----:B------:R-:W-:Y:S01]  /*27f0*/  LEA R6, P0, R16, c[0x0][0x1c8], 0x1 ;  /* 0x0000720010067a11 */ /* 0x000fe200078008ff */
[----:B------:R-:W-:Y:S02]  /*2800*/  IMAD.U32 R0, RZ, RZ, UR4 ;  /* 0x00000004ff007e24 */ /* 0x000fe4000f8e00ff */
[----:B------:R-:W-:Y:S01]  /*2810*/  IMAD.IADD R4, R17, 0x1, R4 ;  /* 0x0000000111047824 */ /* 0x000fe200078e0204 */
[----:B------:R-:W-:-:S04]  /*2820*/  IADD3 R18, P5, R6, UR4, RZ ;  /* 0x0000000406127c10 */ /* 0x000fc8000ffbe0ff */
[----:B------:R-:W-:Y:S02]  /*2830*/  LEA.HI.X R7, R16, c[0x0][0x1cc], R4, 0x1, P0 ;  /* 0x0000730010077a11 */ /* 0x000fe400000f0c04 */
[----:B------:R-:W-:Y:S02]  /*2840*/  IADD3 R16, P2, P1, R0, 0x80, R6 ;  /* 0x0000008000107810 */ /* 0x000fe4000795e006 */
[----:B------:R-:W-:Y:S01]  /*2850*/  IADD3 R20, P0, R18, UR4, RZ ;  /* 0x0000000412147c10 */ /* 0x000fe2000ff1e0ff */
[----:B------:R-:W-:Y:S01]  /*2860*/  @!PT LDS RZ, [RZ] ;  /* 0x00000000fffff984 */ /* 0x000fe20000000800 */
[----:B------:R-:W-:Y:S01]  /*2870*/  @!PT LDS RZ, [RZ] ;  /* 0x00000000fffff984 */ /* 0x000fe20000000800 */
[----:B------:R-:W-:Y:S01]  /*2880*/  @!PT LDS RZ, [RZ] ;  /* 0x00000000fffff984 */ /* 0x000fe20000000800 */
[----:B------:R1:W-:Y:S01]  /*2890*/  LDGSTS.E.BYPASS.LTC128B.128 [R216+0x8100], [R6.64], !P4 ;  /* 0x0810000006d87fae */ /* 0x0003e2000e101d4e */
[----:B------:R-:W-:Y:S02]  /*28a0*/  IADD3.X R19, R7, UR6, RZ, P5, !PT ;  /* 0x0000000607137c10 */ /* 0x000fe4000affe4ff */
[----:B------:R-:W-:Y:S01]  /*28b0*/  IADD3.X R17, RZ, UR6, R7, P2, P1 ;  /* 0x00000006ff117c10 */ /* 0x000fe200097e2407 */
[----:B------:R1:W-:Y:S01]  /*28c0*/  LDGSTS.E.BYPASS.LTC128B.128 [R216+0xb100], [R6.64+0x80], !P3 ;  /* 0x0b10008006d87fae */ /* 0x0003e2000d901d4e */
[----:B------:R-:W-:-:S03]  /*28d0*/  IADD3.X R21, R19, UR6, RZ, P0, !PT ;  /* 0x0000000613157c10 */ /* 0x000fc600087fe4ff */
[----:B------:R1:W-:Y:S04]  /*28e0*/  LDGSTS.E.BYPASS.LTC128B.128 [R216+0x9100], [R18.64], !P4 ;  /* 0x0910000012d87fae */ /* 0x0003e8000e101d4e */
[----:B------:R1:W-:Y:S04]  /*28f0*/  LDGSTS.E.BYPASS.LTC128B.128 [R216+0xc100], [R16.64], !P3 ;  /* 0x0c10000010d87fae */ /* 0x0003e8000d901d4e */
[----:B------:R1:W-:Y:S04]  /*2900*/  LDGSTS.E.BYPASS.LTC128B.128 [R216+0xa100], [R20.64], !P4 ;  /* 0x0a10000014d87fae */ /* 0x0003e8000e101d4e */
[----:B------:R1:W-:Y:S02]  /*2910*/  LDGSTS.E.BYPASS.LTC128B.128 [R216+0xd100], [R20.64+0x80], !P3 ;  /* 0x0d10008014d87fae */ /* 0x0003e4000d901d4e */
.L_x_21:
[----:B------:R-:W-:Y:S01]  /*2920*/  LEA.HI R106, R106, R39, RZ, 0x2 ;  /* 0x000000276a6a7211 */ /* 0x000fe200078f10ff */
[----:B------:R-:W-:Y:S01]  /*2930*/  FMUL.FTZ R8, R8, c[0x0][0x320] ;  /* 0x0000c80008087a20 */ /* 0x000fe20000410000 */
[----:B------:R-:W-:Y:S01]  /*2940*/  SHF.R.S32.HI R4, RZ, 0x1f, R105 ;  /* 0x0000001fff047819 */ /* 0x000fe20000011469 */
[----:B-1----:R-:W-:Y:S01]  /*2950*/  FMUL.FTZ R19, R9, c[0x0][0x320] ;  /* 0x0000c80009137a20 */ /* 0x002fe20000410000 */
[----:B------:R-:W-:Y:S01]  /*2960*/  LOP3.LUT R104, R104, 0xffffffe0, RZ, 0xc0, !PT ;  /* 0xffffffe068687812 */ /* 0x000fe200078ec0ff */
[----:B------:R1:W2:Y:S01]  /*2970*/  MUFU.TANH R21, R8 ;  /* 0x0000000800157308 */ /* 0x0002a20000002400 */
[----:B------:R-:W-:Y:S01]  /*2980*/  LOP3.LUT R106, R106, 0xfffffffc, RZ, 0xc0, !PT ;  /* 0xfffffffc6a6a7812 */ /* 0x000fe200078ec0ff */
[----:B------:R-:W-:Y:S01]  /*2990*/  FMUL.FTZ R129, R45, c[0x0][0x320] ;  /* 0x0000c8002d817a20 */ /* 0x000fe20000410000 */
[----:B------:R-:W-:Y:S01]  /*29a0*/  LEA.HI R6, R4, R105, RZ, 0x3 ;  /* 0x0000006904067211 */ /* 0x000fe200078f18ff */
[----:B------:R-:W-:Y:S01]  /*29b0*/  FMUL.FTZ R17, R80, c[0x0][0x320] ;  /* 0x0000c80050117a20 */ /* 0x000fe20000410000 */
[-C--:B------:R-:W-:Y:S01]  /*29c0*/  IADD3 R4, -R104, R39.reuse, RZ ;  /* 0x0000002768047210 */ /* 0x080fe20007ffe1ff */
[----:B------:R-:W-:Y:S01]  /*29d0*/  FMUL.FTZ R0, R81, c[0x0][0x320] ;  /* 0x0000c80051007a20 */ /* 0x000fe20000410000 */
[----:B------:R-:W-:Y:S01]  /*29e0*/  IADD3 R106, -R106, R39, RZ ;  /* 0x000000276a6a7210 */ /* 0x000fe20007ffe1ff */
[----:B------:R-:W-:Y:S01]  /*29f0*/  FMUL.FTZ R7, R76, c[0x0][0x320] ;  /* 0x0000c8004c077a20 */ /* 0x000fe20000410000 */
[----:B------:R-:W-:Y:S01]  /*2a00*/  SHF.R.S32.HI R23, RZ, 0x1f, R4 ;  /* 0x0000001fff177819 */ /* 0x000fe20000011404 */
[----:B------:R-:W-:Y:S01]  /*2a10*/  FMUL.FTZ R9, R77, c[0x0][0x320] ;  /* 0x0000c8004d097a20 */ /* 0x000fe20000410000 */
[----:B------:R-:W-:Y:S01]  /*2a20*/  LOP3.LUT R6, R6, 0xffffff8, RZ, 0xc0, !PT ;  /* 0x0ffffff806067812 */ /* 0x000fe200078ec0ff */
[----:B------:R-:W-:Y:S01]  /*2a30*/  FMUL.FTZ R33, R72, c[0x0][0x320] ;  /* 0x0000c80048217a20 */ /* 0x000fe20000410000 */
[----:B------:R-:W-:Y:S01]  /*2a40*/  LEA.HI R16, R23, R4, RZ, 0x2 ;  /* 0x0000000417107211 */ /* 0x000fe200078f10ff */
[----:B------:R-:W-:Y:S01]  /*2a50*/  FMUL.FTZ R31, R73, c[0x0][0x320] ;  /* 0x0000c800491f7a20 */ /* 0x000fe20000410000 */
[----:B------:R-:W-:Y:S01]  /*2a60*/  PLOP3.LUT P1, PT, PT, PT, UP3, 0x80, 0x0 ;  /* 0x000000000000781c */ /* 0x000fe20003f2f038 */
[----:B------:R-:W-:Y:S01]  /*2a70*/  IMAD.IADD R6, R105, 0x1, -R6 ;  /* 0x0000000169067824 */ /* 0x000fe200078e0a06 */
[----:B-1----:R-:W-:Y:S01]  /*2a80*/  LEA.HI R8, R106, R106, RZ, 0x1 ;  /* 0x0000006a6a087211 */ /* 0x002fe200078f08ff */
[----:B------:R-:W-:Y:S01]  /*2a90*/  FMUL.FTZ R29, R68, c[0x0][0x320] ;  /* 0x0000c800441d7a20 */ /* 0x000fe20000410000 */
[----:B------:R-:W-:Y:S01]  /*2aa0*/  LEA.HI.SX32 R23, R16, UR16, 0x1e ;  /* 0x0000001010177c11 */ /* 0x000fe2000f8ff2ff */
[----:B------:R-:W-:Y:S01]  /*2ab0*/  FMUL.FTZ R69, R69, c[0x0][0x320] ;  /* 0x0000c80045457a20 */ /* 0x000fe20000410000 */
[----:B------:R-:W-:Y:S01]  /*2ac0*/  LOP3.LUT R25, R8, 0x1ffffffe, RZ, 0xc0, !PT ;  /* 0x1ffffffe08197812 */ /* 0x000fe200078ec0ff */
[----:B------:R-:W-:Y:S01]  /*2ad0*/  FMUL.FTZ R64, R64, c[0x0][0x320] ;  /* 0x0000c80040407a20 */ /* 0x000fe20000410000 */
[----:B------:R-:W-:Y:S01]  /*2ae0*/  LEA R6, R6, R23, 0x4 ;  /* 0x0000001706067211 */ /* 0x000fe200078e20ff */
[----:B------:R-:W-:Y:S01]  /*2af0*/  FMUL.FTZ R65, R65, c[0x0][0x320] ;  /* 0x0000c80041417a20 */ /* 0x000fe20000410000 */
[----:B------:R-:W-:Y:S01]  /*2b00*/  PLOP3.LUT P0, PT, PT, PT, UP3, 0x80, 0x0 ;  /* 0x000000000000781c */ /* 0x000fe20003f0f038 */
[----:B------:R-:W-:Y:S01]  /*2b10*/  IMAD.IADD R25, R106, 0x1, -R25 ;  /* 0x000000016a197824 */ /* 0x000fe200078e0a19 */
[----:B------:R-:W-:Y:S01]  /*2b20*/  LOP3.LUT R23, R16, 0x7ffffffc, RZ, 0xc0, !PT ;  /* 0x7ffffffc10177812 */ /* 0x000fe200078ec0ff */
[----:B------:R-:W-:Y:S01]  /*2b30*/  FMUL.FTZ R60, R60, c[0x0][0x320] ;  /* 0x0000c8003c3c7a20 */ /* 0x000fe20000410000 */
[----:B------:R-:W-:Y:S01]  /*2b40*/  IADD3.X R45, R37, c[0x0][0x1d0], RZ, PT, !PT ;  /* 0x00007400252d7a10 */ /* 0x000fe20003ffe4ff */
[----:B------:R-:W-:Y:S01]  /*2b50*/  FMUL.FTZ R61, R61, c[0x0][0x320] ;  /* 0x0000c8003d3d7a20 */ /* 0x000fe20000410000 */
[----:B------:R-:W-:Y:S01]  /*2b60*/  LEA R217, R25, R6, 0x3 ;  /* 0x0000000619d97211 */ /* 0x000fe200078e18ff */
[----:B------:R-:W-:Y:S01]  /*2b70*/  FMUL.FTZ R56, R56, c[0x0][0x320] ;  /* 0x0000c80038387a20 */ /* 0x000fe20000410000 */
[----:B------:R-:W-:Y:S01]  /*2b80*/  IADD3 R222, R4, -R23, RZ ;  /* 0x8000001704de7210 */ /* 0x000fe20007ffe0ff */
[----:B------:R-:W-:Y:S01]  /*2b90*/  FMUL.FTZ R4, R12, c[0x0][0x320] ;  /* 0x0000c8000c047a20 */ /* 0x000fe20000410000 */
[----:B------:R-:W1:Y:S01]  /*2ba0*/  MUFU.TANH R19, R19 ;  /* 0x0000001300137308 */ /* 0x000e620000002400 */
[----:B------:R-:W-:Y:S01]  /*2bb0*/  @P1 IMAD.HI.U32 R8, R217, c[0x0][0x2c8], RZ ;  /* 0x0000b200d9081a27 */ /* 0x000fe200078e00ff */
[----:B------:R-:W-:Y:S01]  /*2bc0*/  SHF.L.U32 R222, R222, 0x1, RZ ;  /* 0x00000001dede7819 */ /* 0x000fe200000006ff */
[----:B------:R-:W-:Y:S01]  /*2bd0*/  ULDC UR6, c[0x0][0x324] ;  /* 0x0000c90000067ab9 */ /* 0x000fe20000000800 */
[----:B------:R-:W0:Y:S01]  /*2be0*/  LDGDEPBAR ;  /* 0x00000000000079af */ /* 0x000e220000000000 */
[----:B------:R-:W-:Y:S01]  /*2bf0*/  IMAD.MOV.U32 R6, RZ, RZ, R217 ;  /* 0x000000ffff067224 */ /* 0x000fe200078e00d9 */
[----:B------:R-:W-:Y:S01]  /*2c00*/  @P0 SHF.R.U32.HI R6, RZ, c[0x0][0x2cc], R8 ;  /* 0x0000b300ff060a19 */ /* 0x000fe20000011608 */
[----:B------:R-:W-:Y:S01]  /*2c10*/  FMUL.FTZ R57, R57, c[0x0][0x320] ;  /* 0x0000c80039397a20 */ /* 0x000fe20000410000 */
[----:B------:R-:W-:Y:S01]  /*2c20*/  PLOP3.LUT P0, PT, PT, PT, UP2, 0x40, 0x0 ;  /* 0x000000000000781c */ /* 0x000fe20003f0e828 */
[----:B------:R-:W-:Y:S01]  /*2c30*/  FMUL.FTZ R52, R52, c[0x0][0x320] ;  /* 0x0000c80034347a20 */ /* 0x000fe20000410000 */
[----:B------:R-:W-:Y:S01]  /*2c40*/  IADD3 R45, R45, -c[0x0][0x168], -R222 ;  /* 0x80005a002d2d7a10 */ /* 0x000fe20007ffe8de */
[----:B------:R-:W3:Y:S01]  /*2c50*/  SHFL.IDX PT, R8, R6, RZ, 0x1c1f ;  /* 0x001c1fff06087589 */ /* 0x000ee200000e0000 */
[----:B------:R-:W-:Y:S01]  /*2c60*/  FMUL.FTZ R53, R53, c[0x0][0x320] ;  /* 0x0000c80035357a20 */ /* 0x000fe20000410000 */
[----:B------:R-:W4:Y:S01]  /*2c70*/  MUFU.TANH R17, R17 ;  /* 0x0000001100117308 */ /* 0x000f220000002400 */
[----:B------:R-:W-:Y:S01]  /*2c80*/  FMUL.FTZ R49, R49, c[0x0][0x320] ;  /* 0x0000c80031317a20 */ /* 0x000fe20000410000 */
[----:B------:R-:W-:Y:S01]  /*2c90*/  ULOP3.LUT UR6, URZ, UR6, URZ, 0x33, !UPT ;  /* 0x000000063f067292 */ /* 0x000fe2000f8e333f */
[----:B------:R-:W-:Y:S01]  /*2ca0*/  FMUL.FTZ R48, R48, c[0x0][0x320] ;  /* 0x0000c80030307a20 */ /* 0x000fe20000410000 */
[----:B------:R-:W-:Y:S01]  /*2cb0*/  IADD3 R34, R37, -R222, RZ ;  /* 0x800000de25227210 */ /* 0x000fe20007ffe0ff */
[----:B------:R-:W-:-:S02]  /*2cc0*/  FMUL.FTZ R13, R13, c[0x0][0x320] ;  /* 0x0000c8000d0d7a20 */ /* 0x000fc40000410000 */
[----:B------:R-:W-:Y:S01]  /*2cd0*/  FMUL.FTZ R44, R44, c[0x0][0x320] ;  /* 0x0000c8002c2c7a20 */ /* 0x000fe20000410000 */
[----:B------:R-:W1:Y:S08]  /*2ce0*/  MUFU.TANH R0, R0 ;  /* 0x0000000000007308 */ /* 0x000e700000002400 */
        /* <DEDUP_REMOVED lines=17> */
[----:B------:R5:W1:Y:S08]  /*2e00*/  MUFU.TANH R135, R48 ;  /* 0x0000003000877308 */ /* 0x000a700000002400 */
[----:B------:R1:W1:Y:S01]  /*2e10*/  MUFU.TANH R23, R13 ;  /* 0x0000000d00177308 */ /* 0x0002620000002400 */
[----:B-----5:R-:W-:-:S07]  /*2e20*/  IADD3 R48, R45, c[0x0][0x328], RZ ;  /* 0x0000ca002d307a10 */ /* 0x020fce0007ffe0ff */
[----:B------:R5:W2:Y:S01]  /*2e30*/  MUFU.TANH R131, R44 ;  /* 0x0000002c00837308 */ /* 0x000aa20000002400 */
[----:B------:R-:W-:-:S04]  /*2e40*/  IADD3 R45, R45, UR6, RZ ;  /* 0x000000062d2d7c10 */ /* 0x000fc8000fffe0ff */
[----:B---3--:R-:W-:Y:S01]  /*2e50*/  IADD3 R28, R45, R8, RZ ;  /* 0x000000082d1c7210 */ /* 0x008fe20007ffe0ff */
[----:B-1----:R-:W-:Y:S01]  /*2e60*/  IMAD.IADD R13, R48, 0x1, R8 ;  /* 0x00000001300d7824 */ /* 0x002fe200078e0208 */
[----:B-----5:R-:W-:-:S04]  /*2e70*/  IADD3 R44, -R222, c[0x0][0x1d0], R37 ;  /* 0x00007400de2c7a10 */ /* 0x020fc80007ffe125 */
[----:B------:R-:W-:Y:S01]  /*2e80*/  IMNMX R42, R13, R44, PT ;  /* 0x0000002c0d2a7217 */ /* 0x000fe20003800200 */
[----:B------:R-:W-:Y:S05]  /*2e90*/  @P0 BRA `(.L_x_22) ;  /* 0x0000015000000947 */ /* 0x000fea0003800000 */
[----:B--2-4-:R-:W-:Y:S01]  /*2ea0*/  IADD3 R8, R8, c[0x0][0x1d0], RZ ;  /* 0x0000740008087a10 */ /* 0x014fe20007ffe0ff */
[----:B------:R-:W-:Y:S03]  /*2eb0*/  BSSY B0, `(.L_x_23) ;  /* 0x000000f000007945 */ /* 0x000fe60003800000 */
[----:B------:R-:W-:-:S04]  /*2ec0*/  IADD3 R13, R8, -c[0x0][0x168], RZ ;  /* 0x80005a00080d7a10 */ /* 0x000fc80007ffe0ff */
        /* <DEDUP_REMOVED lines=9> */
.L_x_24:
[----:B------:R-:W-:-:S04]  /*2f60*/  MOV R8, c[0x0][0x32c] ;  /* 0x0000cb0000087a02 */ /* 0x000fc80000000f00 */
[----:B------:R-:W-:-:S13]  /*2f70*/  ISETP.NE.AND P0, PT, R8, 0x1, PT ;  /* 0x000000010800780c */ /* 0x000fda0003f05270 */
[----:B------:R-:W-:-:S05]  /*2f80*/  @P0 IMAD.HI.U32 R8, R13, c[0x0][0x330], RZ ;  /* 0x0000cc000d080a27 */ /* 0x000fca00078e00ff */
[----:B------:R-:W-:Y:S02]  /*2f90*/  @P0 SHF.R.U32.HI R13, RZ, c[0x0][0x334], R8 ;  /* 0x0000cd00ff0d0a19 */ /* 0x000fe40000011608 */
.L_x_25:
[----:B------:R-:W-:Y:S05]  /*2fa0*/  BSYNC B0 ;  /* 0x0000000000007941 */ /* 0x000fea0003800000 */
.L_x_23:
[----:B------:R-:W-:-:S05]  /*2fb0*/  IMAD R25, R13, c[0x0][0x32c], R34 ;  /* 0x0000cb000d197a24 */ /* 0x000fca00078e0222 */
[----:B------:R-:W-:Y:S02]  /*2fc0*/  IADD3 R13, R25, c[0x0][0x32c], RZ ;  /* 0x0000cb00190d7a10 */ /* 0x000fe40007ffe0ff */
[----:B------:R-:W-:Y:S02]  /*2fd0*/  IMNMX R28, R28, R25, !PT ;  /* 0x000000191c1c7217 */ /* 0x000fe40007800200 */
[----:B------:R-:W-:Y:S02]  /*2fe0*/  IMNMX R42, R42, R13, PT ;  /* 0x0000000d2a2a7217 */ /* 0x000fe40003800200 */
.L_x_22:
[C---:B--2-4-:R-:W-:Y:S01]  /*2ff0*/  ISETP.GE.AND P0, PT, R37.reuse, 0x2, PT ;  /* 0x000000022500780c */ /* 0x054fe20003f06270 */
[----:B------:R-:W1:Y:S01]  /*3000*/  SHFL.IDX PT, R6, R6, 0x1, 0x1c1f ;  /* 0x003c1f0006067f89 */ /* 0x000e6200000e0000 */
[C---:B------:R-:W-:Y:S01]  /*3010*/  ISETP.GE.AND P2, PT, R37.reuse, 0xa, PT ;  /* 0x0000000a2500780c */ /* 0x040fe20003f46270 */
[----:B------:R-:W-:Y:S01]  /*3020*/  FMUL.FTZ R130, R46, c[0x0][0x320] ;  /* 0x0000c8002e827a20 */ /* 0x000fe20000410000 */
[----:B------:R-:W-:Y:S01]  /*3030*/  P2R R49, PR, RZ, 0x1 ;  /* 0x00000001ff317803 */ /* 0x000fe20000000000 */
[----:B------:R-:W-:Y:S01]  /*3040*/  FMUL.FTZ R46, R10, c[0x0][0x320] ;  /* 0x0000c8000a2e7a20 */ /* 0x000fe20000410000 */
[----:B------:R-:W-:Y:S01]  /*3050*/  ISETP.GT.AND P0, PT, R28, 0x1, !P0 ;  /* 0x000000011c00780c */ /* 0x000fe20004704270 */
[----:B------:R-:W-:Y:S01]  /*3060*/  FMUL.FTZ R52, R82, c[0x0][0x320] ;  /* 0x0000c80052347a20 */ /* 0x000fe20000410000 */
[----:B------:R-:W-:Y:S01]  /*3070*/  ISETP.GE.AND P1, PT, R37, 0x9, PT ;  /* 0x000000092500780c */ /* 0x000fe20003f26270 */
[----:B------:R-:W-:Y:S01]  /*3080*/  FMUL.FTZ R10, R11, c[0x0][0x320] ;  /* 0x0000c8000b0a7a20 */ /* 0x000fe20000410000 */
[----:B------:R-:W-:Y:S01]  /*3090*/  ISETP.LT.OR P0, PT, R42, 0x2, P0 ;  /* 0x000000022a00780c */ /* 0x000fe20000701670 */
[----:B------:R-:W-:Y:S01]  /*30a0*/  FMUL.FTZ R67, R67, c[0x0][0x320] ;  /* 0x0000c80043437a20 */ /* 0x000fe20000410000 */
[----:B------:R-:W-:Y:S01]  /*30b0*/  P2R R16, PR, RZ, 0x2 ;  /* 0x00000002ff107803 */ /* 0x000fe20000000000 */
[----:B------:R-:W-:Y:S01]  /*30c0*/  FMUL.FTZ R62, R62, c[0x0][0x320] ;  /* 0x0000c8003e3e7a20 */ /* 0x000fe20000410000 */
[----:B------:R-:W-:Y:S01]  /*30d0*/  FSEL R23, R23, -INF , !P0 ;  /* 0xff80000017177808 */ /* 0x000fe20004000000 */
[----:B------:R-:W-:Y:S01]  /*30e0*/  FMUL.FTZ R63, R63, c[0x0][0x320] ;  /* 0x0000c8003f3f7a20 */ /* 0x000fe20000410000 */
[----:B------:R-:W-:Y:S01]  /*30f0*/  ISETP.GT.AND P0, PT, R28, 0x9, !P2 ;  /* 0x000000091c00780c */ /* 0x000fe20005704270 */
[----:B------:R-:W-:Y:S01]  /*3100*/  FMUL.FTZ R58, R58, c[0x0][0x320] ;  /* 0x0000c8003a3a7a20 */ /* 0x000fe20000410000 */
[----:B------:R-:W-:Y:S01]  /*3110*/  P2R R43, PR, RZ, 0x4 ;  /* 0x00000004ff2b7803 */ /* 0x000fe20000000000 */
[----:B------:R-:W-:Y:S01]  /*3120*/  FMUL.FTZ R59, R59, c[0x0][0x320] ;  /* 0x0000c8003b3b7a20 */ /* 0x000fe20000410000 */
[----:B------:R-:W-:Y:S01]  /*3130*/  ISETP.LT.OR P0, PT, R42, 0xa, P0 ;  /* 0x0000000a2a00780c */ /* 0x000fe20000701670 */
[----:B------:R-:W-:Y:S01]  /*3140*/  FMUL.FTZ R74, R74, c[0x0][0x320] ;  /* 0x0000c8004a4a7a20 */ /* 0x000fe20000410000 */
[----:B------:R-:W-:Y:S01]  /*3150*/  ISETP.GT.AND P1, PT, R28, 0x8, !P1 ;  /* 0x000000081c00780c */ /* 0x000fe20004f24270 */
[----:B------:R-:W-:Y:S01]  /*3160*/  FMUL.FTZ R75, R75, c[0x0][0x320] ;  /* 0x0000c8004b4b7a20 */ /* 0x000fe20000410000 */
[----:B------:R-:W-:Y:S01]  /*3170*/  ISETP.GE.AND P2, PT, R37, 0x11, PT ;  /* 0x000000112500780c */ /* 0x000fe20003f46270 */
[----:B------:R-:W-:Y:S01]  /*3180*/  FMUL.FTZ R54, R54, c[0x0][0x320] ;  /* 0x0000c80036367a20 */ /* 0x000fe20000410000 */
[----:B------:R-:W-:Y:S01]  /*3190*/  FSEL R19, R19, -INF , !P0 ;  /* 0xff80000013137808 */ /* 0x000fe20004000000 */
[----:B------:R-:W-:Y:S01]  /*31a0*/  FMUL.FTZ R55, R55, c[0x0][0x320] ;  /* 0x0000c80037377a20 */ /* 0x000fe20000410000 */
[----:B------:R-:W-:Y:S01]  /*31b0*/  ISETP.LT.OR P1, PT, R42, 0x9, P1 ;  /* 0x000000092a00780c */ /* 0x000fe20000f21670 */
[----:B------:R-:W-:Y:S01]  /*31c0*/  FMUL.FTZ R50, R50, c[0x0][0x320] ;  /* 0x0000c80032327a20 */ /* 0x000fe20000410000 */
[----:B------:R-:W-:Y:S01]  /*31d0*/  ISETP.GT.AND P0, PT, R28, 0x10, !P2 ;  /* 0x000000101c00780c */ /* 0x000fe20005704270 */
[----:B------:R-:W-:Y:S01]  /*31e0*/  FMUL.FTZ R51, R51, c[0x0][0x320] ;  /* 0x0000c80033337a20 */ /* 0x000fe20000410000 */
[----:B------:R-:W-:Y:S01]  /*31f0*/  FSEL R21, R21, -INF , !P1 ;  /* 0xff80000015157808 */ /* 0x000fe20004800000 */
[----:B------:R-:W-:Y:S01]  /*3200*/  FMUL.FTZ R70, R70, c[0x0][0x320] ;  /* 0x0000c80046467a20 */ /* 0x000fe20000410000 */
[----:B------:R-:W-:Y:S01]  /*3210*/  ISETP.LT.OR P0, PT, R42, 0x11, P0 ;  /* 0x000000112a00780c */ /* 0x000fe20000701670 */
[----:B------:R-:W-:Y:S01]  /*3220*/  FMUL.FTZ R71, R71, c[0x0][0x320] ;  /* 0x0000c80047477a20 */ /* 0x000fe20000410000 */
[----:B------:R-:W-:Y:S01]  /*3230*/  ISETP.GE.AND P1, PT, R37, 0x12, PT ;  /* 0x000000122500780c */ /* 0x000fe20003f26270 */
[----:B------:R-:W-:Y:S01]  /*3240*/  FMUL.FTZ R47, R47, c[0x0][0x320] ;  /* 0x0000c8002f2f7a20 */ /* 0x000fe20000410000 */
[----:B------:R-:W-:Y:S01]  /*3250*/  FSEL R17, R17, -INF , !P0 ;  /* 0xff80000011117808 */ /* 0x000fe20004000000 */
[----:B------:R-:W-:Y:S01]  /*3260*/  FMUL.FTZ R66, R66, c[0x0][0x320] ;  /* 0x0000c80042427a20 */ /* 0x000fe20000410000 */
[----:B------:R-:W-:Y:S01]  /*3270*/  ISETP.GT.AND P0, PT, R28, 0x11, !P1 ;  /* 0x000000111c00780c */ /* 0x000fe20004f04270 */
[----:B------:R2:W3:Y:S01]  /*3280*/  MUFU.TANH R148, R67 ;  /* 0x0000004300947308 */ /* 0x0004e20000002400 */
[----:B------:R-:W-:Y:S01]  /*3290*/  P2R R12, PR, RZ, 0x2 ;  /* 0x00000002ff0c7803 */ /* 0x000fe20000000000 */
[--C-:B-1----:R-:W-:Y:S01]  /*32a0*/  IMAD.IADD R11, R48, 0x1, R6.reuse ;  /* 0x00000001300b7824 */ /* 0x102fe200078e0206 */
[----:B------:R-:W-:Y:S01]  /*32b0*/  ISETP.LT.OR P0, PT, R42, 0x12, P0 ;  /* 0x000000122a00780c */ /* 0x000fe20000701670 */
[----:B------:R-:W-:Y:S01]  /*32c0*/  IMAD.IADD R45, R45, 0x1, R6 ;  /* 0x000000012d2d7824 */ /* 0x000fe200078e0206 */
[----:B------:R-:W-:-:S02]  /*32d0*/  ISETP.GE.AND P1, PT, R37, 0x19, PT ;  /* 0x000000192500780c */ /* 0x000fc40003f26270 */
[----:B------:R-:W-:Y:S01]  /*32e0*/  FSEL R13, R0, -INF , !P0 ;  /* 0xff800000000d7808 */ /* 0x000fe20004000000 */
[----:B------:R2:W1:Y:S01]  /*32f0*/  MUFU.TANH R164, R62 ;  /* 0x0000003e00a47308 */ /* 0x0004620000002400 */
[----:B------:R-:W-:Y:S02]  /*3300*/  ISETP.GT.AND P0, PT, R28, 0x18, !P1 ;  /* 0x000000181c00780c */ /* 0x000fe40004f04270 */
[----:B------:R-:W-:Y:S02]  /*3310*/  P2R R40, PR, RZ, 0x2 ;  /* 0x00000002ff287803 */ /* 0x000fe40000000000 */
[----:B------:R-:W-:Y:S02]  /*3320*/  ISETP.LT.OR P0, PT, R42, 0x19, P0 ;  /* 0x000000192a00780c */ /* 0x000fe40000701670 */
[----:B------:R-:W-:Y:S01]  /*3330*/  ISETP.GE.AND P1, PT, R37, 0x1a, PT ;  /* 0x0000001a2500780c */ /* 0x000fe20003f26270 */
[----:B------:R2:W4:Y:S01]  /*3340*/  MUFU.TANH R158, R63 ;  /* 0x0000003f009e7308 */ /* 0x0005220000002400 */
[----:B------:R-:W-:-:S02]  /*3350*/  FSEL R7, R7, -INF , !P0 ;  /* 0xff80000007077808 */ /* 0x000fc40004000000 */
[----:B------:R-:W-:Y:S02]  /*3360*/  ISETP.GT.AND P0, PT, R28, 0x19, !P1 ;  /* 0x000000191c00780c */ /* 0x000fe40004f04270 */
[----:B------:R-:W-:Y:S02]  /*3370*/  P2R R8, PR, RZ, 0x2 ;  /* 0x00000002ff087803 */ /* 0x000fe40000000000 */
[----:B------:R-:W-:Y:S01]  /*3380*/  ISETP.LT.OR P0, PT, R42, 0x1a, P0 ;  /* 0x0000001a2a00780c */ /* 0x000fe20000701670 */
[----:B------:R2:W1:Y:S01]  /*3390*/  MUFU.TANH R162, R58 ;  /* 0x0000003a00a27308 */ /* 0x0004620000002400 */
[----:B------:R-:W-:Y:S02]  /*33a0*/  ISETP.GE.AND P1, PT, R37, 0x21, PT ;  /* 0x000000212500780c */ /* 0x000fe40003f26270 */
[----:B------:R-:W-:Y:S02]  /*33b0*/  FSEL R9, R9, -INF , !P0 ;  /* 0xff80000009097808 */ /* 0x000fe40004000000 */
[----:B------:R-:W-:-:S02]  /*33c0*/  ISETP.GT.AND P0, PT, R28, 0x20, !P1 ;  /* 0x000000201c00780c */ /* 0x000fc40004f04270 */
[----:B------:R-:W-:Y:S01]  /*33d0*/  P2R R39, PR, RZ, 0x2 ;  /* 0x00000002ff277803 */ /* 0x000fe20000000000 */
[----:B------:R2:W1:Y:S01]  /*33e0*/  MUFU.TANH R160, R59 ;  /* 0x0000003b00a07308 */ /* 0x0004620000002400 */
[----:B------:R-:W-:Y:S02]  /*33f0*/  ISETP.LT.OR P0, PT, R42, 0x21, P0 ;  /* 0x000000212a00780c */ /* 0x000fe40000701670 */
[----:B------:R-:W-:Y:S02]  /*3400*/  ISETP.GE.AND P1, PT, R37, 0x22, PT ;  /* 0x000000222500780c */ /* 0x000fe40003f26270 */
[----:B------:R-:W-:Y:S02]  /*3410*/  FSEL R33, R33, -INF , !P0 ;  /* 0xff80000021217808 */ /* 0x000fe40004000000 */
[----:B------:R-:W-:Y:S01]  /*3420*/  ISETP.GT.AND P0, PT, R28, 0x21, !P1 ;  /* 0x000000211c00780c */ /* 0x000fe20004f04270 */
[----:B------:R2:W1:Y:S01]  /*3430*/  MUFU.TANH R146, R74 ;  /* 0x0000004a00927308 */ /* 0x0004620000002400 */
[----:B------:R-:W-:-:S02]  /*3440*/  P2R R38, PR, RZ, 0x2 ;  /* 0x00000002ff267803 */ /* 0x000fc40000000000 */
[----:B------:R-:W-:Y:S02]  /*3450*/  ISETP.LT.OR P0, PT, R42, 0x22, P0 ;  /* 0x000000222a00780c */ /* 0x000fe40000701670 */
[----:B------:R-:W-:Y:S02]  /*3460*/  ISETP.GE.AND P1, PT, R37, 0x29, PT ;  /* 0x000000292500780c */ /* 0x000fe40003f26270 */
[----:B------:R-:W-:Y:S01]  /*3470*/  FSEL R31, R31, -INF , !P0 ;  /* 0xff8000001f1f7808 */ /* 0x000fe20004000000 */
[----:B------:R2:W1:Y:S01]  /*3480*/  MUFU.TANH R126, R75 ;  /* 0x0000004b007e7308 */ /* 0x0004620000002400 */
[----:B------:R-:W-:Y:S02]  /*3490*/  ISETP.GT.AND P0, PT, R28, 0x28, !P1 ;  /* 0x000000281c00780c */ /* 0x000fe40004f04270 */
[----:B------:R-:W-:Y:S02]  /*34a0*/  P2R R35, PR, RZ, 0x2 ;  /* 0x00000002ff237803 */ /* 0x000fe40000000000 */
[----:B------:R-:W-:-:S02]  /*34b0*/  ISETP.LT.OR P0, PT, R42, 0x29, P0 ;  /* 0x000000292a00780c */ /* 0x000fc40000701670 */
[----:B------:R-:W-:Y:S01]  /*34c0*/  ISETP.GE.AND P1, PT, R37, 0x2a, PT ;  /* 0x0000002a2500780c */ /* 0x000fe20003f26270 */
[----:B------:R2:W1:Y:S01]  /*34d0*/  MUFU.TANH R156, R54 ;  /* 0x00000036009c7308 */ /* 0x0004620000002400 */
[----:B------:R-:W-:Y:S02]  /*34e0*/  FSEL R29, R29, -INF , !P0 ;  /* 0xff8000001d1d7808 */ /* 0x000fe40004000000 */
[----:B------:R-:W-:Y:S02]  /*34f0*/  ISETP.GT.AND P0, PT, R28, 0x29, !P1 ;  /* 0x000000291c00780c */ /* 0x000fe40004f04270 */
[----:B------:R-:W-:Y:S02]  /*3500*/  P2R R32, PR, RZ, 0x2 ;  /* 0x00000002ff207803 */ /* 0x000fe40000000000 */
[----:B------:R-:W-:Y:S01]  /*3510*/  ISETP.LT.OR P0, PT, R42, 0x2a, P0 ;  /* 0x0000002a2a00780c */ /* 0x000fe20000701670 */
[----:B------:R2:W1:Y:S01]  /*3520*/  MUFU.TANH R150, R55 ;  /* 0x0000003700967308 */ /* 0x0004620000002400 */
[----:B------:R-:W-:-:S02]  /*3530*/  ISETP.GE.AND P1, PT, R37, 0x31, PT ;  /* 0x000000312500780c */ /* 0x000fc40003f26270 */
[----:B------:R-:W-:Y:S02]  /*3540*/  FSEL R117, R117, -INF , !P0 ;  /* 0xff80000075757808 */ /* 0x000fe40004000000 */
[----:B------:R-:W-:Y:S02]  /*3550*/  ISETP.GT.AND P0, PT, R28, 0x30, !P1 ;  /* 0x000000301c00780c */ /* 0x000fe40004f04270 */
[----:B------:R-:W-:Y:S01]  /*3560*/  P2R R30, PR, RZ, 0x2 ;  /* 0x00000002ff1e7803 */ /* 0x000fe20000000000 */
[----:B------:R-:W1:Y:S01]  /*3570*/  MUFU.TANH R52, R52 ;  /* 0x0000003400347308 */ /* 0x000e620000002400 */
[----:B------:R-:W-:Y:S02]  /*3580*/  ISETP.LT.OR P0, PT, R42, 0x31, P0 ;  /* 0x000000312a00780c */ /* 0x000fe40000701670 */
[----:B------:R-:W-:Y:S02]  /*3590*/  ISETP.GE.AND P1, PT, R37, 0x32, PT ;  /* 0x000000322500780c */ /* 0x000fe40003f26270 */
[----:B------:R-:W-:-:S02]  /*35a0*/  FSEL R137, R137, -INF , !P0 ;  /* 0xff80000089897808 */ /* 0x000fc40004000000 */
[----:B------:R-:W-:Y:S01]  /*35b0*/  ISETP.GT.AND P0, PT, R28, 0x31, !P1 ;  /* 0x000000311c00780c */ /* 0x000fe20004f04270 */
[----:B------:R2:W1:Y:S01]  /*35c0*/  MUFU.TANH R136, R50 ;  /* 0x0000003200887308 */ /* 0x0004620000002400 */
[----:B------:R-:W-:Y:S02]  /*35d0*/  P2R R27, PR, RZ, 0x2 ;  /* 0x00000002ff1b7803 */ /* 0x000fe40000000000 */
[----:B------:R-:W-:Y:S02]  /*35e0*/  ISETP.LT.OR P0, PT, R42, 0x32, P0 ;  /* 0x000000322a00780c */ /* 0x000fe40000701670 */
[----:B------:R-:W-:Y:S02]  /*35f0*/  ISETP.GE.AND P1, PT, R37, 0x39, PT ;  /* 0x000000392500780c */ /* 0x000fe40003f26270 */
[----:B------:R-:W-:Y:S01]  /*3600*/  FSEL R149, R149, -INF , !P0 ;  /* 0xff80000095957808 */ /* 0x000fe20004000000 */
[----:B------:R2:W1:Y:S01]  /*3610*/  MUFU.TANH R134, R51 ;  /* 0x0000003300867308 */ /* 0x0004620000002400 */
[----:B------:R-:W-:-:S02]  /*3620*/  ISETP.GT.AND P0, PT, R28, 0x38, !P1 ;  /* 0x000000381c00780c */ /* 0x000fc40004f04270 */
[----:B------:R-:W-:Y:S02]  /*3630*/  P2R R26, PR, RZ, 0x2 ;  /* 0x00000002ff1a7803 */ /* 0x000fe40000000000 */
[----:B------:R-:W-:Y:S02]  /*3640*/  ISETP.LT.OR P0, PT, R42, 0x39, P0 ;  /* 0x000000392a00780c */ /* 0x000fe40000701670 */
[----:B------:R-:W-:Y:S01]  /*3650*/  ISETP.GE.AND P1, PT, R37, 0x3a, PT ;  /* 0x0000003a2500780c */ /* 0x000fe20003f26270 */
[----:B------:R2:W1:Y:S01]  /*3660*/  MUFU.TANH R144, R70 ;  /* 0x0000004600907308 */ /* 0x0004620000002400 */
[----:B------:R-:W-:Y:S02]  /*3670*/  FSEL R145, R145, -INF , !P0 ;  /* 0xff80000091917808 */ /* 0x000fe40004000000 */
[----:B------:R-:W-:Y:S02]  /*3680*/  ISETP.GT.AND P0, PT, R28, 0x39, !P1 ;  /* 0x000000391c00780c */ /* 0x000fe40004f04270 */
[----:B------:R-:W-:-:S02]  /*3690*/  P2R R25, PR, RZ, 0x2 ;  /* 0x00000002ff197803 */ /* 0x000fc40000000000 */
[----:B------:R-:W-:Y:S01]  /*36a0*/  ISETP.LT.OR P0, PT, R42, 0x3a, P0 ;  /* 0x0000003a2a00780c */ /* 0x000fe20000701670 */
[----:B------:R2:W1:Y:S01]  /*36b0*/  MUFU.TANH R132, R71 ;  /* 0x0000004700847308 */ /* 0x0004620000002400 */
[----:B------:R-:W-:Y:S02]  /*36c0*/  ISETP.GE.AND P1, PT, R37, 0x41, PT ;  /* 0x000000412500780c */ /* 0x000fe40003f26270 */
[----:B------:R-:W-:Y:S02]  /*36d0*/  FSEL R139, R139, -INF , !P0 ;  /* 0xff8000008b8b7808 */ /* 0x000fe40004000000 */
[----:B------:R-:W-:Y:S02]  /*36e0*/  ISETP.GT.AND P0, PT, R28, 0x40, !P1 ;  /* 0x000000401c00780c */ /* 0x000fe40004f04270 */
[----:B------:R-:W-:Y:S01]  /*36f0*/  P2R R24, PR, RZ, 0x2 ;  /* 0x00000002ff187803 */ /* 0x000fe20000000000 */
[----:B------:R-:W1:Y:S01]  /*3700*/  MUFU.TANH R130, R130 ;  /* 0x0000008200827308 */ /* 0x000e620000002400 */
[----:B------:R-:W-:-:S02]  /*3710*/  ISETP.LT.OR P0, PT, R42, 0x41, P0 ;  /* 0x000000412a00780c */ /* 0x000fc40000701670 */
[----:B------:R-:W-:Y:S02]  /*3720*/  ISETP.GE.AND P1, PT, R37, 0x42, PT ;  /* 0x000000422500780c */ /* 0x000fe40003f26270 */
[----:B------:R-:W-:Y:S02]  /*3730*/  FSEL R159, R159, -INF , !P0 ;  /* 0xff8000009f9f7808 */ /* 0x000fe40004000000 */
[----:B------:R-:W-:Y:S01]  /*3740*/  ISETP.GT.AND P0, PT, R28, 0x41, !P1 ;  /* 0x000000411c00780c */ /* 0x000fe20004f04270 */
[----:B------:R2:W1:Y:S01]  /*3750*/  MUFU.TANH R128, R47 ;  /* 0x0000002f00807308 */ /* 0x0004620000002400 */
[----:B------:R-:W-:Y:S02]  /*3760*/  P2R R22, PR, RZ, 0x2 ;  /* 0x00000002ff167803 */ /* 0x000fe40000000000 */
[----:B------:R-:W-:Y:S02]  /*3770*/  ISETP.LT.OR P0, PT, R42, 0x42, P0 ;  /* 0x000000422a00780c */ /* 0x000fe40000701670 */
[----:B------:R-:W-:-:S02]  /*3780*/  ISETP.GE.AND P1, PT, R37, 0x49, PT ;  /* 0x000000492500780c */ /* 0x000fc40003f26270 */
[----:B------:R-:W-:Y:S01]  /*3790*/  FSEL R157, R157, -INF , !P0 ;  /* 0xff8000009d9d7808 */ /* 0x000fe20004000000 */
[----:B------:R-:W1:Y:S01]  /*37a0*/  MUFU.TANH R46, R46 ;  /* 0x0000002e002e7308 */ /* 0x000e620000002400 */
[----:B------:R-:W-:Y:S02]  /*37b0*/  ISETP.GT.AND P0, PT, R28, 0x48, !P1 ;  /* 0x000000481c00780c */ /* 0x000fe40004f04270 */
[----:B------:R-:W-:Y:S02]  /*37c0*/  P2R R20, PR, RZ, 0x2 ;  /* 0x00000002ff147803 */ /* 0x000fe40000000000 */
[----:B------:R-:W-:Y:S02]  /*37d0*/  ISETP.LT.OR P0, PT, R42, 0x49, P0 ;  /* 0x000000492a00780c */ /* 0x000fe40000701670 */
[----:B------:R-:W-:Y:S01]  /*37e0*/  ISETP.GE.AND P1, PT, R37, 0x4a, PT ;  /* 0x0000004a2500780c */ /* 0x000fe20003f26270 */
[----:B------:R-:W1:Y:S01]  /*37f0*/  MUFU.TANH R10, R10 ;  /* 0x0000000a000a7308 */ /* 0x000e620000002400 */
[----:B------:R-:W-:-:S02]  /*3800*/  FSEL R151, R151, -INF , !P0 ;  /* 0xff80000097977808 */ /* 0x000fc40004000000 */
[----:B------:R-:W-:Y:S02]  /*3810*/  ISETP.GT.AND P0, PT, R28, 0x49, !P1 ;  /* 0x000000491c00780c */ /* 0x000fe40004f04270 */
[C---:B------:R-:W-:Y:S02]  /*3820*/  ISETP.GE.AND P6, PT, R37.reuse, 0x51, PT ;  /* 0x000000512500780c */ /* 0x040fe40003fc6270 */
[----:B------:R-:W-:Y:S01]  /*3830*/  ISETP.LT.OR P0, PT, R42, 0x4a, P0 ;  /* 0x0000004a2a00780c */ /* 0x000fe20000701670 */
[----:B------:R2:W1:Y:S01]  /*3840*/  MUFU.TANH R166, R66 ;  /* 0x0000004200a67308 */ /* 0x0004620000002400 */
[----:B------:R-:W-:Y:S02]  /*3850*/  ISETP.GE.AND P5, PT, R37, 0x52, PT ;  /* 0x000000522500780c */ /* 0x000fe40003fa6270 */
[----:B------:R-:W-:Y:S02]  /*3860*/  FSEL R147, R147, -INF , !P0 ;  /* 0xff80000093937808 */ /* 0x000fe40004000000 */
[----:B------:R-:W-:-:S02]  /*3870*/  ISETP.GT.AND P0, PT, R28, 0x50, !P6 ;  /* 0x000000501c00780c */ /* 0x000fc40007704270 */
[----:B------:R-:W-:Y:S02]  /*3880*/  P2R R41, PR, RZ, 0x4 ;  /* 0x00000004ff297803 */ /* 0x000fe40000000000 */
[----:B------:R-:W-:Y:S02]  /*3890*/  ISETP.LT.OR P0, PT, R42, 0x51, P0 ;  /* 0x000000512a00780c */ /* 0x000fe40000701670 */
[----:B------:R-:W-:Y:S02]  /*38a0*/  ISETP.GE.AND P2, PT, R37, 0x59, PT ;  /* 0x000000592500780c */ /* 0x000fe40003f46270 */
[----:B------:R-:W-:Y:S02]  /*38b0*/  FSEL R135, R135, -INF , !P0 ;  /* 0xff80000087877808 */ /* 0x000fe40004000000 */
[----:B------:R-:W-:Y:S02]  /*38c0*/  ISETP.GT.AND P0, PT, R28, 0x51, !P5 ;  /* 0x000000511c00780c */ /* 0x000fe40006f04270 */
[----:B------:R-:W-:-:S02]  /*38d0*/  P2R R0, PR, RZ, 0x2 ;  /* 0x00000002ff007803 */ /* 0x000fc40000000000 */
[----:B------:R-:W-:Y:S02]  /*38e0*/  ISETP.LT.OR P0, PT, R42, 0x52, P0 ;  /* 0x000000522a00780c */ /* 0x000fe40000701670 */
[----:B------:R-:W-:Y:S02]  /*38f0*/  ISETP.GE.AND P1, PT, R37, 0x1, PT ;  /* 0x000000012500780c */ /* 0x000fe40003f26270 */
[----:B------:R-:W-:Y:S02]  /*3900*/  FSEL R133, R133, -INF , !P0 ;  /* 0xff80000085857808 */ /* 0x000fe40004000000 */
[----:B------:R-:W-:Y:S02]  /*3910*/  ISETP.GT.AND P0, PT, R28, 0x58, !P2 ;  /* 0x000000581c00780c */ /* 0x000fe40005704270 */
[----:B------:R-:W-:Y:S02]  /*3920*/  P2R R18, PR, RZ, 0x2 ;  /* 0x00000002ff127803 */ /* 0x000fe40000000000 */
[----:B------:R-:W-:-:S02]  /*3930*/  ISETP.LT.OR P0, PT, R42, 0x59, P0 ;  /* 0x000000592a00780c */ /* 0x000fc40000701670 */
[----:B------:R-:W-:Y:S02]  /*3940*/  IMNMX R44, R11, R44, PT ;  /* 0x0000002c0b2c7217 */ /* 0x000fe40003800200 */
[----:B------:R-:W-:Y:S02]  /*3950*/  FSEL R131, R131, -INF , !P0 ;  /* 0xff80000083837808 */ /* 0x000fe40004000000 */
[----:B------:R-:W-:Y:S02]  /*3960*/  ISETP.GT.AND P0, PT, R28, RZ, !P1 ;  /* 0x000000ff1c00720c */ /* 0x000fe40004f04270 */
[----:B------:R-:W-:Y:S01]  /*3970*/  ISETP.GE.AND P1, PT, R37, 0x5a, PT ;  /* 0x0000005a2500780c */ /* 0x000fe20003f26270 */
[----:B------:R-:W-:Y:S01]  /*3980*/  FMUL.FTZ R37, R79, c[0x0][0x320] ;  /* 0x0000c8004f257a20 */ /* 0x000fe20000410000 */
[----:B------:R-:W-:-:S04]  /*3990*/  ISETP.LT.OR P0, PT, R42, 0x1, P0 ;  /* 0x000000012a00780c */ /* 0x000fc80000701670 */
[----:B------:R-:W-:Y:S01]  /*39a0*/  FSEL R4, R4, -INF , !P0 ;  /* 0xff80000004047808 */ /* 0x000fe20004000000 */
[----:B------:R-:W1:Y:S01]  /*39b0*/  MUFU.TANH R37, R37 ;  /* 0x0000002500257308 */ /* 0x000e620000002400 */
[----:B------:R-:W-:Y:S01]  /*39c0*/  ISETP.GT.AND P0, PT, R28, 0x59, !P1 ;  /* 0x000000591c00780c */ /* 0x000fe20004f04270 */
[----:B------:R-:W-:Y:S02]  /*39d0*/  FMUL.FTZ R28, R14, c[0x0][0x320] ;  /* 0x0000c8000e1c7a20 */ /* 0x000fe40000410000 */
[----:B------:R-:W-:Y:S01]  /*39e0*/  FMUL.FTZ R14, R15, c[0x0][0x320] ;  /* 0x0000c8000f0e7a20 */ /* 0x000fe20000410000 */
[----:B------:R-:W-:Y:S01]  /*39f0*/  ISETP.LT.OR P0, PT, R42, 0x5a, P0 ;  /* 0x0000005a2a00780c */ /* 0x000fe20000701670 */
[----:B------:R-:W-:Y:S02]  /*3a00*/  FMUL.FTZ R42, R78, c[0x0][0x320] ;  /* 0x0000c8004e2a7a20 */ /* 0x000fe40000410000 */
[----:B------:R-:W-:Y:S01]  /*3a10*/  FMUL.FTZ R15, R83, c[0x0][0x320] ;  /* 0x0000c800530f7a20 */ /* 0x000fe20000410000 */
[----:B------:R-:W-:Y:S01]  /*3a20*/  FSEL R129, R129, -INF , !P0 ;  /* 0xff80000081817808 */ /* 0x000fe20004000000 */
[----:B------:R-:W1:Y:S01]  /*3a30*/  MUFU.TANH R28, R28 ;  /* 0x0000001c001c7308 */ /* 0x000e620000002400 */
[----:B------:R-:W-:-:S07]  /*3a40*/  PLOP3.LUT P0, PT, PT, PT, UP2, 0x40, 0x0 ;  /* 0x000000000000781c */ /* 0x000fce0003f0e828 */
[----:B------:R-:W1:Y:S08]  /*3a50*/  MUFU.TANH R42, R42 ;  /* 0x0000002a002a7308 */ /* 0x000e700000002400 */
[----:B------:R-:W1:Y:S08]  /*3a60*/  MUFU.TANH R14, R14 ;  /* 0x0000000e000e7308 */ /* 0x000e700000002400 */
[----:B------:R-:W1:Y:S01]  /*3a70*/  MUFU.TANH R15, R15 ;  /* 0x0000000f000f7308 */ /* 0x000e620000002400 */
[----:B------:R-:W-:Y:S05]  /*3a80*/  @P0 BRA `(.L_x_26) ;  /* 0x0000015000000947 */ /* 0x000fea0003800000 */
[----:B--234-:R-:W-:Y:S01]  /*3a90*/  IADD3 R6, R6, c[0x0][0x1d0], RZ ;  /* 0x0000740006067a10 */ /* 0x01cfe20007ffe0ff */
        /* <DEDUP_REMOVED lines=11> */
.L_x_28:
[----:B------:R-:W-:-:S04]  /*3b50*/  MOV R6, c[0x0][0x32c] ;  /* 0x0000cb0000067a02 */ /* 0x000fc80000000f00 */
[----:B------:R-:W-:-:S13]  /*3b60*/  ISETP.NE.AND P0, PT, R6, 0x1, PT ;  /* 0x000000010600780c */ /* 0x000fda0003f05270 */
[----:B------:R-:W-:-:S05]  /*3b70*/  @P0 IMAD.HI.U32 R6, R11, c[0x0][0x330], RZ ;  /* 0x0000cc000b060a27 */ /* 0x000fca00078e00ff */
[----:B------:R-:W-:Y:S02]  /*3b80*/  @P0 SHF.R.U32.HI R11, RZ, c[0x0][0x334], R6 ;  /* 0x0000cd00ff0b0a19 */ /* 0x000fe40000011606 */
.L_x_29:
[----:B------:R-:W-:Y:S05]  /*3b90*/  BSYNC B0 ;  /* 0x0000000000007941 */ /* 0x000fea0003800000 */
.L_x_27:
[----:B------:R-:W-:-:S05]  /*3ba0*/  IMAD R34, R11, c[0x0][0x32c], R34 ;  /* 0x0000cb000b227a24 */ /* 0x000fca00078e0222 */
[----:B------:R-:W-:Y:S02]  /*3bb0*/  IADD3 R11, R34, c[0x0][0x32c], RZ ;  /* 0x0000cb00220b7a10 */ /* 0x000fe40007ffe0ff */
[----:B------:R-:W-:Y:S02]  /*3bc0*/  IMNMX R45, R45, R34, !PT ;  /* 0x000000222d2d7217 */ /* 0x000fe40007800200 */
[----:B------:R-:W-:Y:S02]  /*3bd0*/  IMNMX R44, R44, R11, PT ;  /* 0x0000000b2c2c7217 */ /* 0x000fe40003800200 */
.L_x_26:
[----:B--234-:R-:W-:Y:S01]  /*3be0*/  ISETP.NE.AND P0, PT, R49, RZ, PT ;  /* 0x000000ff3100720c */ /* 0x01cfe20003f05270 */
[----:B------:R-:W-:Y:S01]  /*3bf0*/  IMAD.SHL.U32 R212, R2, 0x2, RZ ;  /* 0x0000000202d47824 */ /* 0x000fe200078e00ff */
[C---:B------:R-:W-:Y:S01]  /*3c00*/  ISETP.GT.AND P6, PT, R45.reuse, 0x50, !P6 ;  /* 0x000000502d00780c */ /* 0x040fe200077c4270 */
[----:B------:R-:W-:Y:S01]  /*3c10*/  ULDC.64 UR4, c[0x0][0x2c8] ;  /* 0x0000b20000047ab9 */ /* 0x000fe20000000a00 */
[----:B------:R-:W-:Y:S01]  /*3c20*/  ISETP.GT.AND P0, PT, R45, 0x1, !P0 ;  /* 0x000000012d00780c */ /* 0x000fe20004704270 */
[----:B------:R-:W-:Y:S01]  /*3c30*/  IMAD R210, R5, 0x2, R212 ;  /* 0x0000000205d27824 */ /* 0x000fe200078e02d4 */
[----:B------:R-:W-:Y:S01]  /*3c40*/  ISETP.GT.AND P5, PT, R45, 0x51, !P5 ;  /* 0x000000512d00780c */ /* 0x000fe20006fa4270 */
[----:B------:R-:W-:Y:S01]  /*3c50*/  LDSM.16.MT88.4 R76, [R212+0x3100] ;  /* 0x00310000d44c783b */ /* 0x000fe20000004200 */
[C---:B------:R-:W-:Y:S01]  /*3c60*/  ISETP.LT.OR P0, PT, R44.reuse, 0x2, P0 ;  /* 0x000000022c00780c */ /* 0x040fe20000701670 */
[C---:B------:R-:W-:Y:S01]  /*3c70*/  IMAD R208, R3.reuse, 0x2, R210 ;  /* 0x0000000203d07824 */ /* 0x040fe200078e02d2 */
[----:B------:R-:W-:Y:S01]  /*3c80*/  ISETP.LT.OR P6, PT, R44, 0x51, P6 ;  /* 0x000000512c00780c */ /* 0x000fe200037c1670 */
[----:B------:R-:W-:Y:S01]  /*3c90*/  IMAD R209, R3, 0x2, R212 ;  /* 0x0000000203d17824 */ /* 0x000fe200078e02d4 */
[----:B-1----:R-:W-:Y:S01]  /*3ca0*/  FSEL R34, R14, -INF , !P0 ;  /* 0xff8000000e227808 */ /* 0x002fe20004000000 */
[----:B------:R-:W-:Y:S01]  /*3cb0*/  LDSM.16.MT88.4 R108, [R212+0x100] ;  /* 0x00010000d46c783b */ /* 0x000fe20000004200 */
[----:B------:R-:W-:Y:S01]  /*3cc0*/  ISETP.NE.AND P0, PT, R16, RZ, PT ;  /* 0x000000ff1000720c */ /* 0x000fe20003f05270 */
[----:B------:R-:W-:Y:S01]  /*3cd0*/  UIMAD.WIDE.U32 UR18, UR16, UR4, URZ ;  /* 0x00000004101272a5 */ /* 0x000fe2000f8e003f */
[C---:B------:R-:W-:Y:S01]  /*3ce0*/  ISETP.GT.AND P2, PT, R45.reuse, 0x58, !P2 ;  /* 0x000000582d00780c */ /* 0x040fe20005744270 */
[----:B------:R-:W-:Y:S01]  /*3cf0*/  LDSM.16.MT88.4 R84, [R208+0x100] ;  /* 0x00010000d054783b */ /* 0x000fe20000004200 */
[----:B------:R-:W-:Y:S01]  /*3d00*/  ISETP.GT.AND P0, PT, R45, 0x8, !P0 ;  /* 0x000000082d00780c */ /* 0x000fe20004704270 */
[----:B------:R-:W-:Y:S01]  /*3d10*/  ULDC UR4, c[0x0][0x328] ;  /* 0x0000ca0000047ab9 */ /* 0x000fe20000000800 */
[C---:B------:R-:W-:Y:S01]  /*3d20*/  ISETP.LT.OR P5, PT, R44.reuse, 0x52, P5 ;  /* 0x000000522c00780c */ /* 0x040fe20002fa1670 */
[----:B------:R-:W-:Y:S01]  /*3d30*/  LDSM.16.MT88.4 R100, [R210+0x100] ;  /* 0x00010000d264783b */ /* 0x000fe20000004200 */
[----:B------:R-:W-:Y:S01]  /*3d40*/  ISETP.LT.OR P0, PT, R44, 0x9, P0 ;  /* 0x000000092c00780c */ /* 0x000fe20000701670 */
[----:B------:R-:W-:Y:S01]  /*3d50*/  @UP3 UMOV UR7, UR19 ;  /* 0x0000001300073c82 */ /* 0x000fe20008000000 */
[----:B------:R-:W-:Y:S01]  /*3d60*/  FSEL R136, R136, -INF , !P6 ;  /* 0xff80000088887808 */ /* 0x000fe20007000000 */
[----:B------:R-:W-:Y:S01]  /*3d70*/  LDSM.16.MT88.4 R92, [R209+0x100] ;  /* 0x00010000d15c783b */ /* 0x000fe20000004200 */
[----:B------:R-:W-:Y:S01]  /*3d80*/  FSEL R16, R46, -INF , !P0 ;  /* 0xff8000002e107808 */ /* 0x000fe20004000000 */
[----:B------:R-:W-:Y:S01]  /*3d90*/  @UP3 USHF.R.U32.HI UR16, URZ, UR5, UR7 ;  /* 0x000000053f103299 */ /* 0x000fe20008011607 */
[----:B------:R-:W-:Y:S01]  /*3da0*/  ISETP.NE.AND P0, PT, R43, RZ, PT ;  /* 0x000000ff2b00720c */ /* 0x000fe20003f05270 */
[----:B------:R-:W-:Y:S01]  /*3db0*/  LDSM.16.MT88.4 R68, [R210+0x3100] ;  /* 0x00310000d244783b */ /* 0x000fe20000004200 */
[C---:B------:R-:W-:Y:S01]  /*3dc0*/  ISETP.GT.AND P1, PT, R45.reuse, 0x59, !P1 ;  /* 0x000000592d00780c */ /* 0x040fe20004f24270 */
[----:B------:R-:W-:Y:S01]  /*3dd0*/  UIADD3 UR13, UR13, UR16, URZ ;  /* 0x000000100d0d7290 */ /* 0x000fe2000fffe03f */
[----:B------:R-:W-:Y:S01]  /*3de0*/  ISETP.GT.AND P0, PT, R45, 0x9, !P0 ;  /* 0x000000092d00780c */ /* 0x000fe20004704270 */
[----:B------:R-:W-:Y:S01]  /*3df0*/  LDSM.16.MT88.4 R56, [R209+0x3100] ;  /* 0x00310000d138783b */ /* 0x000fe20000004200 */
[C---:B------:R-:W-:Y:S01]  /*3e00*/  ISETP.LT.OR P2, PT, R44.reuse, 0x59, P2 ;  /* 0x000000592c00780c */ /* 0x040fe20001741670 */
[----:B------:R-:W-:Y:S01]  /*3e10*/  UIADD3 UR4, UR13, UR4, URZ ;  /* 0x000000040d047290 */ /* 0x000fe2000fffe03f */
[----:B------:R-:W-:-:S02]  /*3e20*/  ISETP.LT.OR P0, PT, R44, 0xa, P0 ;  /* 0x0000000a2c00780c */ /* 0x000fc40000701670 */
[----:B------:R-:W-:Y:S02]  /*3e30*/  FSEL R134, R134, -INF , !P5 ;  /* 0xff80000086867808 */ /* 0x000fe40006800000 */
[----:B------:R-:W-:Y:S02]  /*3e40*/  FSEL R6, R10, -INF , !P0 ;  /* 0xff8000000a067808 */ /* 0x000fe40004000000 */
[----:B------:R-:W-:Y:S02]  /*3e50*/  ISETP.NE.AND P0, PT, R41, RZ, PT ;  /* 0x000000ff2900720c */ /* 0x000fe40003f05270 */
[----:B------:R-:W-:Y:S02]  /*3e60*/  ISETP.LT.OR P1, PT, R44, 0x5a, P1 ;  /* 0x0000005a2c00780c */ /* 0x000fe40000f21670 */
[----:B------:R-:W-:Y:S02]  /*3e70*/  ISETP.GT.AND P0, PT, R45, 0x10, !P0 ;  /* 0x000000102d00780c */ /* 0x000fe40004704270 */
[----:B------:R-:W-:-:S02]  /*3e80*/  FSEL R130, R130, -INF , !P2 ;  /* 0xff80000082827808 */ /* 0x000fc40005000000 */
[----:B------:R-:W-:Y:S02]  /*3e90*/  ISETP.LT.OR P0, PT, R44, 0x11, P0 ;  /* 0x000000112c00780c */ /* 0x000fe40000701670 */
[----:B------:R-:W-:Y:S02]  /*3ea0*/  FSEL R128, R128, -INF , !P1 ;  /* 0xff80000080807808 */ /* 0x000fe40004800000 */
[----:B------:R-:W-:Y:S02]  /*3eb0*/  FSEL R14, R52, -INF , !P0 ;  /* 0xff800000340e7808 */ /* 0x000fe40004000000 */
[----:B------:R-:W-:Y:S02]  /*3ec0*/  ISETP.NE.AND P0, PT, R12, RZ, PT ;  /* 0x000000ff0c00720c */ /* 0x000fe40003f05270 */
[----:B------:R-:W-:Y:S02]  /*3ed0*/  IADD3 R192, R36, -0x2, RZ ;  /* 0xfffffffe24c07810 */ /* 0x000fe40007ffe0ff */
[----:B------:R-:W-:-:S04]  /*3ee0*/  ISETP.GT.AND P0, PT, R45, 0x11, !P0 ;  /* 0x000000112d00780c */ /* 0x000fc80004704270 */
[----:B------:R-:W-:-:S04]  /*3ef0*/  ISETP.LT.OR P0, PT, R44, 0x12, P0 ;  /* 0x000000122c00780c */ /* 0x000fc80000701670 */
[----:B------:R-:W-:Y:S02]  /*3f00*/  FSEL R12, R15, -INF , !P0 ;  /* 0xff8000000f0c7808 */ /* 0x000fe40004000000 */
[----:B------:R-:W-:-:S04]  /*3f10*/  ISETP.NE.AND P0, PT, R40, RZ, PT ;  /* 0x000000ff2800720c */ /* 0x000fc80003f05270 */
        /* <DEDUP_REMOVED lines=52> */
[----:B------:R-:W-:-:S04]  /*4260*/  ISETP.GT.AND P0, PT, R45, RZ, !P0 ;  /* 0x000000ff2d00720c */ /* 0x000fc80004704270 */
[----:B------:R-:W-:-:S04]  /*4270*/  ISETP.LT.OR P0, PT, R44, 0x1, P0 ;  /* 0x000000012c00780c */ /* 0x000fc80000701670 */
[----:B------:R-:W-:Y:S02]  /*4280*/  FSEL R28, R28, -INF , !P0 ;  /* 0xff8000001c1c7808 */ /* 0x000fe40004000000 */
[----:B------:R-:W-:Y:S02]  /*4290*/  ISETP.NE.AND P0, PT, R0, RZ, PT ;  /* 0x000000ff0000720c */ /* 0x000fe40003f05270 */
[----:B------:R-:W-:Y:S02]  /*42a0*/  FMNMX.FTZ R0, R4, R23, !PT ;  /* 0x0000001704007209 */ /* 0x000fe40007810000 */
[----:B------:R-:W-:Y:S02]  /*42b0*/  FMNMX.FTZ R15, R28, R34, !PT ;  /* 0x000000221c0f7209 */ /* 0x000fe40007810000 */
[----:B------:R-:W-:Y:S02]  /*42c0*/  FMNMX.FTZ R0, R21, R0, !PT ;  /* 0x0000000015007209 */ /* 0x000fe40007810000 */
[----:B------:R-:W-:-:S02]  /*42d0*/  FMNMX.FTZ R15, R16, R15, !PT ;  /* 0x0000000f100f7209 */ /* 0x000fc40007810000 */
[----:B------:R-:W-:Y:S02]  /*42e0*/  FMNMX.FTZ R0, R19, R0, !PT ;  /* 0x0000000013007209 */ /* 0x000fe40007810000 */
[----:B------:R-:W-:Y:S02]  /*42f0*/  FMNMX.FTZ R15, R6, R15, !PT ;  /* 0x0000000f060f7209 */ /* 0x000fe40007810000 */
        /* <DEDUP_REMOVED lines=25> */
[----:B------:R-:W-:Y:S02]  /*4490*/  ISETP.GT.AND P0, PT, R45, 0x49, !P0 ;  /* 0x000000492d00780c */ /* 0x000fe40004704270 */
[----:B------:R-:W-:Y:S02]  /*44a0*/  FMNMX.FTZ R0, R157, R0, !PT ;  /* 0x000000009d007209 */ /* 0x000fe40007810000 */
[----:B------:R-:W-:-:S02]  /*44b0*/  FMNMX.FTZ R15, R162, R15, !PT ;  /* 0x0000000fa20f7209 */ /* 0x000fc40007810000 */
[----:B------:R-:W-:Y:S02]  /*44c0*/  FMNMX.FTZ R0, R151, R0, !PT ;  /* 0x0000000097007209 */ /* 0x000fe40007810000 */
[----:B------:R-:W-:Y:S02]  /*44d0*/  ISETP.LT.OR P0, PT, R44, 0x4a, P0 ;  /* 0x0000004a2c00780c */ /* 0x000fe40000701670 */
[----:B------:R-:W-:Y:S02]  /*44e0*/  FMNMX.FTZ R15, R160, R15, !PT ;  /* 0x0000000fa00f7209 */ /* 0x000fe40007810000 */
[----:B------:R-:W-:Y:S02]  /*44f0*/  FMNMX.FTZ R0, R147, R0, !PT ;  /* 0x0000000093007209 */ /* 0x000fe40007810000 */
[----:B------:R-:W-:Y:S02]  /*4500*/  FSEL R150, R150, -INF , !P0 ;  /* 0xff80000096967808 */ /* 0x000fe40004000000 */
        /* <DEDUP_REMOVED lines=8> */
[----:B------:R-:W-:-:S03]  /*4590*/  FMNMX.FTZ R15, R130, R15, !PT ;  /* 0x0000000f820f7209 */ /* 0x000fc60007810000 */
[----:B------:R-:W1:Y:S01]  /*45a0*/  SHFL.BFLY PT, R11, R0, 0x2, 0x1f ;  /* 0x0c401f00000b7f89 */ /* 0x000e6200000e0000 */
[----:B------:R-:W-:-:S05]  /*45b0*/  FMNMX.FTZ R15, R128, R15, !PT ;  /* 0x0000000f800f7209 */ /* 0x000fca0007810000 */
[----:B------:R-:W2:Y:S01]  /*45c0*/  SHFL.BFLY PT, R18, R15, 0x2, 0x1f ;  /* 0x0c401f000f127f89 */ /* 0x000ea200000e0000 */
[----:B-1----:R-:W-:-:S05]  /*45d0*/  FMNMX.FTZ R25, R0, R11, !PT ;  /* 0x0000000b00197209 */ /* 0x002fca0007810000 */
[----:B------:R-:W1:Y:S01]  /*45e0*/  SHFL.BFLY PT, R0, R25, 0x1, 0x1f ;  /* 0x0c201f0019007f89 */ /* 0x000e6200000e0000 */
[----:B--2---:R-:W-:-:S05]  /*45f0*/  FMNMX.FTZ R11, R15, R18, !PT ;  /* 0x000000120f0b7209 */ /* 0x004fca0007810000 */
[----:B------:R-:W2:Y:S01]  /*4600*/  SHFL.BFLY PT, R116, R11, 0x1, 0x1f ;  /* 0x0c201f000b747f89 */ /* 0x000ea200000e0000 */
[----:B-1----:R-:W-:-:S03]  /*4610*/  FMNMX.FTZ R0, R25, R0, !PT ;  /* 0x0000000019007209 */ /* 0x002fc60007810000 */
[----:B------:R-:W-:Y:S01]  /*4620*/  LDSM.16.MT88.4 R24, [R212+0x900] ;  /* 0x00090000d418783b */ /* 0x000fe20000004200 */
[C---:B------:R-:W-:Y:S01]  /*4630*/  FSETP.NEU.FTZ.AND P0, PT, R0.reuse, -INF , PT ;  /* 0xff8000000000780b */ /* 0x040fe20003f1d000 */
[----:B------:R-:W-:Y:S01]  /*4640*/  FMUL.FTZ R138, R0, c[0x0][0x2d0] ;  /* 0x0000b400008a7a20 */ /* 0x000fe20000410000 */
[----:B--2---:R-:W-:-:S04]  /*4650*/  FMNMX.FTZ R116, R11, R116, !PT ;  /* 0x000000740b747209 */ /* 0x004fc80007810000 */
[----:B------:R-:W-:Y:S01]  /*4660*/  FSEL R138, R138, RZ, P0 ;  /* 0x000000ff8a8a7208 */ /* 0x000fe20000000000 */
[C---:B------:R-:W-:Y:S01]  /*4670*/  FMUL.FTZ R125, R116.reuse, c[0x0][0x2d0] ;  /* 0x0000b400747d7a20 */ /* 0x040fe20000410000 */
[----:B------:R-:W-:-:S03]  /*4680*/  FSETP.NEU.FTZ.AND P0, PT, R116, -INF , PT ;  /* 0xff8000007400780b */ /* 0x000fc60003f1d000 */
[--C-:B------:R-:W-:Y:S01]  /*4690*/  FFMA.FTZ R48, R4, c[0x0][0x2d0], -R138.reuse ;  /* 0x0000b40004307a23 */ /* 0x100fe2000001088a */
[----:B------:R-:W-:Y:S01]  /*46a0*/  FSEL R125, R125, RZ, P0 ;  /* 0x000000ff7d7d7208 */ /* 0x000fe20000000000 */
[--C-:B------:R-:W-:Y:S01]  /*46b0*/  FFMA.FTZ R47, R23, c[0x0][0x2d0], -R138.reuse ;  /* 0x0000b400172f7a23 */ /* 0x100fe2000001088a */
[----:B------:R-:W-:Y:S01]  /*46c0*/  PLOP3.LUT P0, PT, PT, PT, UP2, 0x40, 0x0 ;  /* 0x000000000000781c */ /* 0x000fe20003f0e828 */
[--C-:B------:R-:W-:Y:S02]  /*46d0*/  FFMA.FTZ R45, R21, c[0x0][0x2d0], -R138.reuse ;  /* 0x0000b400152d7a23 */ /* 0x100fe4000001088a */
[----:B------:R-:W-:Y:S01]  /*46e0*/  FFMA.FTZ R42, R19, c[0x0][0x2d0], -R138 ;  /* 0x0000b400132a7a23 */ /* 0x000fe2000001088a */
[----:B------:R-:W-:Y:S01]  /*46f0*/  MUFU.EX2 R48, R48 ;  /* 0x0000003000307308 */ /* 0x000fe20000000800 */
[--C-:B------:R-:W-:Y:S01]  /*4700*/  FFMA.FTZ R49, R28, c[0x0][0x2d0], -R125.reuse ;  /* 0x0000b4001c317a23 */ /* 0x100fe2000001087d */
[----:B------:R-:W-:Y:S01]  /*4710*/  LDSM.16.MT88.4 R20, [R210+0x900] ;  /* 0x00090000d214783b */ /* 0x000fe20000004200 */
[----:B------:R-:W-:-:S02]  /*4720*/  FFMA.FTZ R50, R34, c[0x0][0x2d0], -R125 ;  /* 0x0000b40022327a23 */ /* 0x000fc4000001087d */
[--C-:B------:R-:W-:Y:S02]  /*4730*/  FFMA.FTZ R44, R16, c[0x0][0x2d0], -R125.reuse ;  /* 0x0000b400102c7a23 */ /* 0x100fe4000001087d */
[--C-:B------:R-:W-:Y:S01]  /*4740*/  FFMA.FTZ R43, R6, c[0x0][0x2d0], -R125.reuse ;  /* 0x0000b400062b7a23 */ /* 0x100fe2000001087d */
[----:B------:R-:W1:Y:S01]  /*4750*/  MUFU.EX2 R47, R47 ;  /* 0x0000002f002f7308 */ /* 0x000e620000000800 */
[--C-:B------:R-:W-:Y:S02]  /*4760*/  FFMA.FTZ R40, R7, c[0x0][0x2d0], -R138.reuse ;  /* 0x0000b40007287a23 */ /* 0x100fe4000001088a */
[----:B------:R-:W2:Y:S01]  /*4770*/  LDSM.16.MT88.4 R4, [R208+0x3100] ;  /* 0x00310000d004783b */ /* 0x000ea20000004200 */
[----:B------:R-:W-:Y:S02]  /*4780*/  FFMA.FTZ R41, R13, c[0x0][0x2d0], -R138 ;  /* 0x0000b4000d297a23 */ /* 0x000fe4000001088a */
[--C-:B------:R-:W-:Y:S02]  /*4790*/  FFMA.FTZ R39, R14, c[0x0][0x2d0], -R125.reuse ;  /* 0x0000b4000e277a23 */ /* 0x100fe4000001087d */
[----:B------:R-:W-:Y:S01]  /*47a0*/  MUFU.EX2 R45, R45 ;  /* 0x0000002d002d7308 */ /* 0x000fe20000000800 */
[----:B------:R-:W-:-:S02]  /*47b0*/  FFMA.FTZ R38, R12, c[0x0][0x2d0], -R125 ;  /* 0x0000b4000c267a23 */ /* 0x000fc4000001087d */
[----:B------:R-:W3:Y:S01]  /*47c0*/  LDSM.16.MT88.4 R12, [R208+0x900] ;  /* 0x00090000d00c783b */ /* 0x000ee20000004200 */
[--C-:B------:R-:W-:Y:S02]  /*47d0*/  FFMA.FTZ R37, R9, c[0x0][0x2d0], -R138.reuse ;  /* 0x0000b40009257a23 */ /* 0x100fe4000001088a */
[--C-:B------:R-:W-:Y:S02]  /*47e0*/  FFMA.FTZ R3, R10, c[0x0][0x2d0], -R125.reuse ;  /* 0x0000b4000a037a23 */ /* 0x100fe4000001087d */
[----:B------:R-:W4:Y:S01]  /*47f0*/  MUFU.EX2 R42, R42 ;  /* 0x0000002a002a7308 */ /* 0x000f220000000800 */
[----:B------:R-:W-:Y:S01]  /*4800*/  FFMA.FTZ R2, R8, c[0x0][0x2d0], -R125 ;  /* 0x0000b40008027a23 */ /* 0x000fe2000001087d */
[----:B-1----:R-:W-:Y:S01]  /*4810*/  F2FP.BF16.PACK_AB R64, R47, R48 ;  /* 0x000000302f40723e */ /* 0x002fe200000010ff */
[----:B------:R-:W1:Y:S01]  /*4820*/  LDSM.16.MT88.4 R8, [R212+0x3900] ;  /* 0x00390000d408783b */ /* 0x000e620000004200 */
[--C-:B------:R-:W-:Y:S02]  /*4830*/  FFMA.FTZ R46, R17, c[0x0][0x2d0], -R138.reuse ;  /* 0x0000b400112e7a23 */ /* 0x100fe4000001088a */
[--C-:B------:R-:W-:Y:S01]  /*4840*/  FFMA.FTZ R118, R33, c[0x0][0x2d0], -R138.reuse ;  /* 0x0000b40021767a23 */ /* 0x100fe2000001088a */
[----:B------:R-:W5:Y:S01]  /*4850*/  LDSM.16.MT88.4 R16, [R209+0x900] ;  /* 0x00090000d110783b */ /* 0x000f620000004200 */
[----:B------:R-:W-:Y:S01]  /*4860*/  MUFU.EX2 R49, R49 ;  /* 0x0000003100317308 */ /* 0x000fe20000000800 */
[----:B------:R-:W-:-:S02]  /*4870*/  FFMA.FTZ R51, R31, c[0x0][0x2d0], -R138 ;  /* 0x0000b4001f337a23 */ /* 0x000fc4000001088a */
[--C-:B------:R-:W-:Y:S01]  /*4880*/  FFMA.FTZ R124, R29, c[0x0][0x2d0], -R138.reuse ;  /* 0x0000b4001d7c7a23 */ /* 0x100fe2000001088a */
[----:B------:R-:W1:Y:S01]  /*4890*/  LDSM.16.MT88.4 R32, [R210+0x3900] ;  /* 0x00390000d220783b */ /* 0x000e620000004200 */
[----:B------:R-:W-:Y:S02]  /*48a0*/  FFMA.FTZ R117, R117, c[0x0][0x2d0], -R138 ;  /* 0x0000b40075757a23 */ /* 0x000fe4000001088a */
[--C-:B------:R-:W-:Y:S01]  /*48b0*/  FFMA.FTZ R119, R146, c[0x0][0x2d0], -R125.reuse ;  /* 0x0000b40092777a23 */ /* 0x100fe2000001087d */
[----:B------:R-:W2:Y:S01]  /*48c0*/  MUFU.EX2 R50, R50 ;  /* 0x0000003200327308 */ /* 0x000ea20000000800 */
[----:B----4-:R-:W-:Y:S01]  /*48d0*/  F2FP.BF16.PACK_AB R66, R42, R45 ;  /* 0x0000002d2a42723e */ /* 0x010fe200000010ff */
[----:B------:R-:W4:Y:S01]  /*48e0*/  LDSM.16.MT88.4 R28, [R209+0x3900] ;  /* 0x00390000d11c783b */ /* 0x000f220000004200 */
[--C-:B------:R-:W-:Y:S02]  /*48f0*/  FFMA.FTZ R126, R126, c[0x0][0x2d0], -R125.reuse ;  /* 0x0000b4007e7e7a23 */ /* 0x100fe4000001087d */
[----:B------:R-:W-:-:S02]  /*4900*/  FFMA.FTZ R127, R144, c[0x0][0x2d0], -R125 ;  /* 0x0000b400907f7a23 */ /* 0x000fc4000001087d */
[--C-:B------:R-:W-:Y:S01]  /*4910*/  FFMA.FTZ R132, R132, c[0x0][0x2d0], -R125.reuse ;  /* 0x0000b40084847a23 */ /* 0x100fe2000001087d */
[----:B------:R-:W-:Y:S01]  /*4920*/  MUFU.EX2 R44, R44 ;  /* 0x0000002c002c7308 */ /* 0x000fe20000000800 */
[--C-:B------:R-:W-:Y:S02]  /*4930*/  FFMA.FTZ R144, R149, c[0x0][0x2d0], -R138.reuse ;  /* 0x0000b40095907a23 */ /* 0x100fe4000001088a */
[--C-:B------:R-:W-:Y:S02]  /*4940*/  FFMA.FTZ R146, R145, c[0x0][0x2d0], -R138.reuse ;  /* 0x0000b40091927a23 */ /* 0x100fe4000001088a */
[--C-:B------:R-:W-:Y:S02]  /*4950*/  FFMA.FTZ R137, R137, c[0x0][0x2d0], -R138.reuse ;  /* 0x0000b40089897a23 */ /* 0x100fe4000001088a */
[----:B------:R-:W-:Y:S01]  /*4960*/  FFMA.FTZ R139, R139, c[0x0][0x2d0], -R138 ;  /* 0x0000b4008b8b7a23 */ /* 0x000fe2000001088a */
[----:B------:R-:W3:Y:S01]  /*4970*/  MUFU.EX2 R43, R43 ;  /* 0x0000002b002b7308 */ /* 0x000ee20000000800 */
[----:B--2---:R-:W-:Y:S01]  /*4980*/  F2FP.BF16.PACK_AB R65, R50, R49 ;  /* 0x000000313241723e */ /* 0x004fe200000010ff */
[----:B------:R-:W-:-:S02]  /*4990*/  FFMA.FTZ R145, R166, c[0x0][0x2d0], -R125 ;  /* 0x0000b400a6917a23 */ /* 0x000fc4000001087d */
[--C-:B------:R-:W-:Y:S02]  /*49a0*/  FFMA.FTZ R148, R148, c[0x0][0x2d0], -R125.reuse ;  /* 0x0000b40094947a23 */ /* 0x100fe4000001087d */
[--C-:B------:R-:W-:Y:S02]  /*49b0*/  FFMA.FTZ R149, R164, c[0x0][0x2d0], -R125.reuse ;  /* 0x0000b400a4957a23 */ /* 0x100fe4000001087d */
[----:B------:R-:W-:Y:S01]  /*49c0*/  MUFU.EX2 R46, R46 ;  /* 0x0000002e002e7308 */ /* 0x000fe20000000800 */
[----:B------:R-:W-:Y:S02]  /*49d0*/  FFMA.FTZ R158, R158, c[0x0][0x2d0], -R125 ;  /* 0x0000b4009e9e7a23 */ /* 0x000fe4000001087d */
[--C-:B------:R-:W-:Y:S02]  /*49e0*/  FFMA.FTZ R164, R157, c[0x0][0x2d0], -R138.reuse ;  /* 0x0000b4009da47a23 */ /* 0x100fe4000001088a */
[--C-:B------:R-:W-:Y:S02]  /*49f0*/  FFMA.FTZ R166, R151, c[0x0][0x2d0], -R138.reuse ;  /* 0x0000b40097a67a23 */ /* 0x100fe4000001088a */
[--C-:B------:R-:W-:Y:S01]  /*4a00*/  FFMA.FTZ R159, R159, c[0x0][0x2d0], -R138.reuse ;  /* 0x0000b4009f9f7a23 */ /* 0x100fe2000001088a */
[----:B---3--:R-:W-:Y:S01]  /*4a10*/  F2FP.BF16.PACK_AB R67, R43, R44 ;  /* 0x0000002c2b43723e */ /* 0x008fe200000010ff */
[----:B------:R-:W2:Y:S01]  /*4a20*/  MUFU.EX2 R41, R41 ;  /* 0x0000002900297308 */ /* 0x000ea20000000800 */
[----:B------:R-:W-:-:S02]  /*4a30*/  FFMA.FTZ R147, R147, c[0x0][0x2d0], -R138 ;  /* 0x0000b40093937a23 */ /* 0x000fc4000001088a */
[--C-:B------:R-:W-:Y:S02]  /*4a40*/  FFMA.FTZ R151, R162, c[0x0][0x2d0], -R125.reuse ;  /* 0x0000b400a2977a23 */ /* 0x100fe4000001087d */
[--C-:B------:R-:W-:Y:S01]  /*4a50*/  FFMA.FTZ R160, R160, c[0x0][0x2d0], -R125.reuse ;  /* 0x0000b400a0a07a23 */ /* 0x100fe2000001087d */
[C---:B------:R-:W-:Y:S01]  /*4a60*/  HMMA.16816.F32.BF16 R88, R64.reuse, R84, RZ ;  /* 0x000000544058723c */ /* 0x040fe200000418ff */
[--C-:B------:R-:W-:Y:S01]  /*4a70*/  FFMA.FTZ R156, R156, c[0x0][0x2d0], -R125.reuse ;  /* 0x0000b4009c9c7a23 */ /* 0x100fe2000001087d */
[----:B------:R-:W-:Y:S01]  /*4a80*/  MUFU.EX2 R40, R40 ;  /* 0x0000002800287308 */ /* 0x000fe20000000800 */
[----:B------:R-:W-:Y:S02]  /*4a90*/  FFMA.FTZ R157, R150, c[0x0][0x2d0], -R125 ;  /* 0x0000b400969d7a23 */ /* 0x000fe4000001087d */
[--C-:B------:R-:W-:Y:S02]  /*4aa0*/  FFMA.FTZ R224, R129, c[0x0][0x2d0], -R138.reuse ;  /* 0x0000b40081e07a23 */ /* 0x100fe4000001088a */
[--C-:B------:R-:W-:Y:S01]  /*4ab0*/  FFMA.FTZ R135, R135, c[0x0][0x2d0], -R138.reuse ;  /* 0x0000b40087877a23 */ /* 0x100fe2000001088a */
[----:B------:R-:W-:Y:S01]  /*4ac0*/  HMMA.16816.F32.BF16 R84, R64, R86, RZ ;  /* 0x000000564054723c */ /* 0x000fe200000418ff */
[--C-:B------:R-:W-:Y:S01]  /*4ad0*/  FFMA.FTZ R150, R133, c[0x0][0x2d0], -R138.reuse ;  /* 0x0000b40085967a23 */ /* 0x100fe2000001088a */
[----:B------:R-:W-:Y:S01]  /*4ae0*/  MUFU.EX2 R37, R37 ;  /* 0x0000002500257308 */ /* 0x000fe20000000800 */
        /* <DEDUP_REMOVED lines=9> */
[----:B------:R-:W-:Y:S02]  /*4b80*/  HMMA.16816.F32.BF16 R76, R64, R78, RZ ;  /* 0x0000004e404c723c */ /* 0x000fe400000418ff */
[----:B------:R-:W3:Y:S01]  /*4b90*/  MUFU.EX2 R38, R38 ;  /* 0x0000002600267308 */ /* 0x000ee20000000800 */
[----:B------:R-:W-:-:S05]  /*4ba0*/  FADD.FTZ R45, R42, R45 ;  /* 0x0000002d2a2d7221 */ /* 0x000fca0000010000 */
        /* <DEDUP_REMOVED lines=24> */
[----:B---3--:R-:W-:Y:S01]  /*4d30*/  F2FP.BF16.PACK_AB R5, R38, R39 ;  /* 0x000000272605723e */ /* 0x008fe200000010ff */
[----:B------:R-:W2:Y:S01]  /*4d40*/  MUFU.EX2 R144, R144 ;  /* 0x0000009000907308 */ /* 0x000ea20000000800 */
[----:B------:R-:W-:-:S04]  /*4d50*/  FADD.FTZ R46, R46, R45 ;  /* 0x0000002d2e2e7221 */ /* 0x000fc80000010000 */
[----:B------:R-:W-:Y:S01]  /*4d60*/  F2FP.BF16.PACK_AB R6, R37, R40 ;  /* 0x000000282506723e */ /* 0x000fe200000010ff */
[----:B------:R-:W-:Y:S01]  /*4d70*/  FADD.FTZ R41, R41, R46 ;  /* 0x0000002e29297221 */ /* 0x000fe20000010000 */
[----:B-1----:R-:W-:Y:S01]  /*4d80*/  F2FP.BF16.PACK_AB R7, R2, R3 ;  /* 0x000000030207723e */ /* 0x002fe200000010ff */
[----:B------:R-:W-:Y:S02]  /*4d90*/  MUFU.EX2 R146, R146 ;  /* 0x0000009200927308 */ /* 0x000fe40000000800 */
[----:B------:R-:W-:-:S04]  /*4da0*/  FADD.FTZ R40, R40, R41 ;  /* 0x0000002928287221 */ /* 0x000fc80000010000 */
[C---:B------:R-:W-:Y:S01]  /*4db0*/  HMMA.16816.F32.BF16 R88, R4.reuse, R12, R88 ;  /* 0x0000000c0458723c */ /* 0x040fe20000041858 */
[----:B------:R-:W-:Y:S01]  /*4dc0*/  FADD.FTZ R37, R37, R40 ;  /* 0x0000002825257221 */ /* 0x000fe20000010000 */
[----:B------:R-:W1:Y:S06]  /*4dd0*/  MUFU.EX2 R139, R139 ;  /* 0x0000008b008b7308 */ /* 0x000e6c0000000800 */
[C---:B------:R-:W-:Y:S01]  /*4de0*/  HMMA.16816.F32.BF16 R84, R4.reuse, R14, R84 ;  /* 0x0000000e0454723c */ /* 0x040fe20000041854 */
[----:B------:R-:W3:Y:S01]  /*4df0*/  LDSM.16.MT88.4 R12, [R208+0x3900] ;  /* 0x00390000d00c783b */ /* 0x000ee20000004200 */
        /* <DEDUP_REMOVED lines=16> */
[C---:B-----5:R-:W-:Y:S02]  /*4f00*/  HMMA.16816.F32.BF16 R96, R4.reuse, R16, R96 ;  /* 0x000000100460723c */ /* 0x060fe40000041860 */
[----:B------:R-:W5:Y:S06]  /*4f10*/  MUFU.EX2 R147, R147 ;  /* 0x0000009300937308 */ /* 0x000f6c0000000800 */
        /* <DEDUP_REMOVED lines=8> */
[C---:B----4-:R-:W-:Y:S02]  /*4fa0*/  HMMA.16816.F32.BF16 R52, R4.reuse, R28, R52 ;  /* 0x0000001c0434723c */ /* 0x050fe40000041834 */
[----:B------:R-:W4:Y:S06]  /*4fb0*/  MUFU.EX2 R157, R157 ;  /* 0x0000009d009d7308 */ /* 0x000f2c0000000800 */
[C---:B------:R-:W-:Y:S01]  /*4fc0*/  HMMA.16816.F32.BF16 R56, R4.reuse, R30, R56 ;  /* 0x0000001e0438723c */ /* 0x040fe20000041838 */
[----:B------:R-:W-:Y:S01]  /*4fd0*/  LDSM.16.MT88.4 R28, [R209+0x4100] ;  /* 0x00410000d11c783b */ /* 0x000fe20000004200 */
[----:B------:R-:W-:Y:S06]  /*4fe0*/  MUFU.EX2 R135, R135 ;  /* 0x0000008700877308 */ /* 0x000fec0000000800 */
[C---:B---3--:R-:W-:Y:S02]  /*4ff0*/  HMMA.16816.F32.BF16 R60, R4.reuse, R12, R60 ;  /* 0x0000000c043c723c */ /* 0x048fe4000004183c */
[----:B------:R-:W3:Y:S06]  /*5000*/  MUFU.EX2 R150, R150 ;  /* 0x0000009600967308 */ /* 0x000eec0000000800 */
        /* <DEDUP_REMOVED lines=9> */
[----:B------:R-:W-:-:S03]  /*50a0*/  F2FP.BF16.PACK_AB R7, R132, R127 ;  /* 0x0000007f8407723e */ /* 0x000fc600000010ff */
[----:B------:R-:W-:Y:S02]  /*50b0*/  FADD.FTZ R124, R124, R51 ;  /* 0x000000337c7c7221 */ /* 0x000fe40000010000 */
[----:B------:R-:W-:Y:S02]  /*50c0*/  MUFU.EX2 R129, R129 ;  /* 0x0000008100817308 */ /* 0x000fe40000000800 */
[----:B-1----:R-:W-:Y:S01]  /*50d0*/  HMMA.16816.F32.BF16 R88, R4, R8, R88 ;  /* 0x000000080458723c */ /* 0x002fe20000041858 */
[----:B------:R-:W-:-:S05]  /*50e0*/  FADD.FTZ R124, R117, R124 ;  /* 0x0000007c757c7221 */ /* 0x000fca0000010000 */
[----:B------:R-:W1:Y:S02]  /*50f0*/  MUFU.EX2 R134, R134 ;  /* 0x0000008600867308 */ /* 0x000e640000000800 */
[C---:B------:R-:W-:Y:S01]  /*5100*/  HMMA.16816.F32.BF16 R84, R4.reuse, R10, R84 ;  /* 0x0000000a0454723c */ /* 0x040fe20000041854 */
[----:B------:R-:W1:Y:S05]  /*5110*/  LDSM.16.MT88.4 R8, [R208+0x4100] ;  /* 0x00410000d008783b */ /* 0x000e6a0000004200 */
[----:B------:R-:W-:Y:S02]  /*5120*/  MUFU.EX2 R225, R225 ;  /* 0x000000e100e17308 */ /* 0x000fe40000000800 */
[C---:B------:R-:W-:Y:S08]  /*5130*/  HMMA.16816.F32.BF16 R104, R4.reuse, R20, R104 ;  /* 0x000000140468723c */ /* 0x040ff00000041868 */
[C---:B--2---:R-:W-:Y:S08]  /*5140*/  HMMA.16816.F32.BF16 R80, R4.reuse, R12, R80 ;  /* 0x0000000c0450723c */ /* 0x044ff00000041850 */
[C---:B------:R-:W-:Y:S01]  /*5150*/  HMMA.16816.F32.BF16 R76, R4.reuse, R14, R76 ;  /* 0x0000000e044c723c */ /* 0x040fe2000004184c */
[----:B------:R-:W2:Y:S07]  /*5160*/  LDSM.16.MT88.4 R12, [R208+0x1900] ;  /* 0x00190000d00c783b */ /* 0x000eae0000004200 */
[C---:B------:R-:W-:Y:S01]  /*5170*/  HMMA.16816.F32.BF16 R100, R4.reuse, R22, R100 ;  /* 0x000000160464723c */ /* 0x040fe20000041864 */
[----:B------:R-:W-:Y:S07]  /*5180*/  LDSM.16.MT88.4 R20, [R210+0x1900] ;  /* 0x00190000d214783b */ /* 0x000fee0000004200 */
[C---:B------:R-:W-:Y:S08]  /*5190*/  HMMA.16816.F32.BF16 R72, R4.reuse, R32, R72 ;  /* 0x000000200448723c */ /* 0x040ff00000041848 */
[C---:B-1----:R-:W-:Y:S08]  /*51a0*/  HMMA.16816.F32.BF16 R60, R4.reuse, R8, R60 ;  /* 0x00000008043c723c */ /* 0x042ff0000004183c */
[C---:B------:R-:W-:Y:S01]  /*51b0*/  HMMA.16816.F32.BF16 R64, R4.reuse, R10, R64 ;  /* 0x0000000a0440723c */ /* 0x040fe20000041840 */
[----:B------:R-:W1:Y:S07]  /*51c0*/  LDSM.16.MT88.4 R8, [R212+0x4900] ;  /* 0x00490000d408783b */ /* 0x000e6e0000004200 */
[C---:B------:R-:W-:Y:S01]  /*51d0*/  HMMA.16816.F32.BF16 R68, R4.reuse, R34, R68 ;  /* 0x000000220444723c */ /* 0x040fe20000041844 */
[----:B------:R-:W1:Y:S07]  /*51e0*/  LDSM.16.MT88.4 R32, [R210+0x4900] ;  /* 0x00490000d220783b */ /* 0x000e6e0000004200 */
[C---:B------:R-:W-:Y:S08]  /*51f0*/  HMMA.16816.F32.BF16 R112, R4.reuse, R24, R112 ;  /* 0x000000180470723c */ /* 0x040ff00000041870 */
[C---:B------:R-:W-:Y:S01]  /*5200*/  HMMA.16816.F32.BF16 R108, R4.reuse, R26, R108 ;  /* 0x0000001a046c723c */ /* 0x040fe2000004186c */
[----:B------:R-:W1:Y:S07]  /*5210*/  LDSM.16.MT88.4 R24, [R212+0x1900] ;  /* 0x00190000d418783b */ /* 0x000e6e0000004200 */
[C---:B------:R-:W-:Y:S08]  /*5220*/  HMMA.16816.F32.BF16 R96, R4.reuse, R16, R96 ;  /* 0x000000100460723c */ /* 0x040ff00000041860 */
[C---:B------:R-:W-:Y:S01]  /*5230*/  HMMA.16816.F32.BF16 R92, R4.reuse, R18, R92 ;  /* 0x00000012045c723c */ /* 0x040fe2000004185c */
[----:B------:R-:W1:Y:S07]  /*5240*/  LDSM.16.MT88.4 R16, [R209+0x1900] ;  /* 0x00190000d110783b */ /* 0x000e6e0000004200 */
[C---:B------:R-:W-:Y:S08]  /*5250*/  HMMA.16816.F32.BF16 R52, R4.reuse, R28, R52 ;  /* 0x0000001c0434723c */ /* 0x040ff00000041834 */
[----:B------:R-:W-:Y:S01]  /*5260*/  HMMA.16816.F32.BF16 R56, R4, R30, R56 ;  /* 0x0000001e0438723c */ /* 0x000fe20000041838 */
[----:B------:R-:W3:Y:S06]  /*5270*/  LDSM.16.MT88.4 R28, [R209+0x4900] ;  /* 0x00490000d11c783b */ /* 0x000eec0000004200 */
[----:B------:R-:W-:Y:S01]  /*5280*/  F2FP.BF16.PACK_AB R4, R144, R137 ;  /* 0x000000899004723e */ /* 0x000fe200000010ff */
[----:B------:R-:W-:Y:S01]  /*5290*/  FADD.FTZ R137, R137, R124 ;  /* 0x0000007c89897221 */ /* 0x000fe20000010000 */
[----:B------:R-:W-:-:S02]  /*52a0*/  F2FP.BF16.PACK_AB R6, R139, R146 ;  /* 0x000000928b06723e */ /* 0x000fc400000010ff */
[----:B------:R-:W-:Y:S01]  /*52b0*/  F2FP.BF16.PACK_AB R5, R148, R145 ;  /* 0x000000919405723e */ /* 0x000fe200000010ff */
[----:B------:R-:W-:Y:S01]  /*52c0*/  FADD.FTZ R137, R144, R137 ;  /* 0x0000008990897221 */ /* 0x000fe20000010000 */
[----:B------:R-:W-:-:S03]  /*52d0*/  F2FP.BF16.PACK_AB R7, R158, R149 ;  /* 0x000000959e07723e */ /* 0x000fc600000010ff */
[----:B------:R-:W-:-:S04]  /*52e0*/  FADD.FTZ R146, R146, R137 ;  /* 0x0000008992927221 */ /* 0x000fc80000010000 */
[----:B--2---:R-:W-:Y:S01]  /*52f0*/  HMMA.16816.F32.BF16 R88, R4, R12, R88 ;  /* 0x0000000c0458723c */ /* 0x004fe20000041858 */
[----:B------:R-:W-:-:S07]  /*5300*/  FADD.FTZ R146, R139, R146 ;  /* 0x000000928b927221 */ /* 0x000fce0000010000 */
[C---:B------:R-:W-:Y:S01]  /*5310*/  HMMA.16816.F32.BF16 R84, R4.reuse, R14, R84 ;  /* 0x0000000e0454723c */ /* 0x040fe20000041854 */
[----:B------:R-:W2:Y:S07]  /*5320*/  LDSM.16.MT88.4 R12, [R208+0x4900] ;  /* 0x00490000d00c783b */ /* 0x000eae0000004200 */
[C---:B-1----:R-:W-:Y:S08]  /*5330*/  HMMA.16816.F32.BF16 R80, R4.reuse, R8, R80 ;  /* 0x000000080450723c */ /* 0x042ff00000041850 */
        /* <DEDUP_REMOVED lines=14> */
[C---:B---3--:R-:W-:Y:S08]  /*5420*/  HMMA.16816.F32.BF16 R52, R4.reuse, R28, R52 ;  /* 0x0000001c0434723c */ /* 0x048ff00000041834 */
[C---:B------:R-:W-:Y:S01]  /*5430*/  HMMA.16816.F32.BF16 R56, R4.reuse, R30, R56 ;  /* 0x0000001e0438723c */ /* 0x040fe20000041838 */
[----:B------:R-:W-:Y:S07]  /*5440*/  LDSM.16.MT88.4 R28, [R209+0x5100] ;  /* 0x00510000d11c783b */ /* 0x000fee0000004200 */
[C---:B--2---:R-:W-:Y:S08]  /*5450*/  HMMA.16816.F32.BF16 R60, R4.reuse, R12, R60 ;  /* 0x0000000c043c723c */ /* 0x044ff0000004183c */
[----:B------:R-:W-:Y:S01]  /*5460*/  HMMA.16816.F32.BF16 R64, R4, R14, R64 ;  /* 0x0000000e0440723c */ /* 0x000fe20000041840 */
[----:B------:R-:W2:Y:S06]  /*5470*/  LDSM.16.MT88.4 R12, [R212+0x5100] ;  /* 0x00510000d40c783b */ /* 0x000eac0000004200 */
[----:B------:R-:W-:Y:S01]  /*5480*/  F2FP.BF16.PACK_AB R4, R164, R159 ;  /* 0x0000009fa404723e */ /* 0x000fe200000010ff */
[----:B------:R-:W-:Y:S01]  /*5490*/  FADD.FTZ R159, R159, R146 ;  /* 0x000000929f9f7221 */ /* 0x000fe20000010000 */
[----:B-----5:R-:W-:-:S02]  /*54a0*/  F2FP.BF16.PACK_AB R6, R147, R166 ;  /* 0x000000a69306723e */ /* 0x020fc400000010ff */
[----:B------:R-:W-:Y:S01]  /*54b0*/  F2FP.BF16.PACK_AB R5, R160, R151 ;  /* 0x00000097a005723e */ /* 0x000fe200000010ff */
[----:B------:R-:W-:Y:S01]  /*54c0*/  FADD.FTZ R159, R164, R159 ;  /* 0x0000009fa49f7221 */ /* 0x000fe20000010000 */
[----:B----4-:R-:W-:-:S03]  /*54d0*/  F2FP.BF16.PACK_AB R7, R157, R156 ;  /* 0x0000009c9d07723e */ /* 0x010fc600000010ff */
[----:B------:R-:W-:-:S04]  /*54e0*/  FADD.FTZ R166, R166, R159 ;  /* 0x0000009fa6a67221 */ /* 0x000fc80000010000 */
[----:B-1----:R-:W-:Y:S01]  /*54f0*/  HMMA.16816.F32.BF16 R88, R4, R8, R88 ;  /* 0x000000080458723c */ /* 0x002fe20000041858 */
[----:B------:R-:W-:-:S07]  /*5500*/  FADD.FTZ R166, R147, R166 ;  /* 0x000000a693a67221 */ /* 0x000fce0000010000 */
[C---:B------:R-:W-:Y:S01]  /*5510*/  HMMA.16816.F32.BF16 R84, R4.reuse, R10, R84 ;  /* 0x0000000a0454723c */ /* 0x040fe20000041854 */
[----:B------:R-:W1:Y:S07]  /*5520*/  LDSM.16.MT88.4 R8, [R208+0x5100] ;  /* 0x00510000d008783b */ /* 0x000e6e0000004200 */
[C---:B------:R-:W-:Y:S08]  /*5530*/  HMMA.16816.F32.BF16 R104, R4.reuse, R20, R104 ;  /* 0x000000140468723c */ /* 0x040ff00000041868 */
[C---:B------:R-:W-:Y:S01]  /*5540*/  HMMA.16816.F32.BF16 R100, R4.reuse, R22, R100 ;  /* 0x000000160464723c */ /* 0x040fe20000041864 */
[----:B------:R-:W3:Y:S07]  /*5550*/  LDSM.16.MT88.4 R20, [R210+0x2900] ;  /* 0x00290000d214783b */ /* 0x000eee0000004200 */
[C---:B------:R-:W-:Y:S07]  /*5560*/  HMMA.16816.F32.BF16 R72, R4.reuse, R32, R72 ;  /* 0x000000200448723c */ /* 0x040fee0000041848 */
[----:B------:R-:W-:Y:S01]  /*5570*/  FFMA.FTZ R32, R130, c[0x0][0x2d0], -R125 ;  /* 0x0000b40082207a23 */ /* 0x000fe2000001087d */
[C---:B------:R-:W-:Y:S05]  /*5580*/  HMMA.16816.F32.BF16 R112, R4.reuse, R24, R112 ;  /* 0x000000180470723c */ /* 0x040fea0000041870 */
[----:B------:R-:W4:Y:S03]  /*5590*/  MUFU.EX2 R32, R32 ;  /* 0x0000002000207308 */ /* 0x000f260000000800 */
[C---:B------:R-:W-:Y:S01]  /*55a0*/  HMMA.16816.F32.BF16 R108, R4.reuse, R26, R108 ;  /* 0x0000001a046c723c */ /* 0x040fe2000004186c */
[----:B------:R-:W-:Y:S07]  /*55b0*/  LDSM.16.MT88.4 R24, [R212+0x2900] ;  /* 0x00290000d418783b */ /* 0x000fee0000004200 */
[C---:B------:R-:W-:Y:S08]  /*55c0*/  HMMA.16816.F32.BF16 R96, R4.reuse, R16, R96 ;  /* 0x000000100460723c */ /* 0x040ff00000041860 */
[C---:B------:R-:W-:Y:S01]  /*55d0*/  HMMA.16816.F32.BF16 R92, R4.reuse, R18, R92 ;  /* 0x00000012045c723c */ /* 0x040fe2000004185c */
[----:B------:R-:W5:Y:S07]  /*55e0*/  LDSM.16.MT88.4 R16, [R209+0x2900] ;  /* 0x00290000d110783b */ /* 0x000f6e0000004200 */
[C---:B--2---:R-:W-:Y:S08]  /*55f0*/  HMMA.16816.F32.BF16 R80, R4.reuse, R12, R80 ;  /* 0x0000000c0450723c */ /* 0x044ff00000041850 */
[C---:B------:R-:W-:Y:S01]  /*5600*/  HMMA.16816.F32.BF16 R76, R4.reuse, R14, R76 ;  /* 0x0000000e044c723c */ /* 0x040fe2000004184c */
[----:B------:R-:W2:Y:S07]  /*5610*/  LDSM.16.MT88.4 R12, [R208+0x2900] ;  /* 0x00290000d00c783b */ /* 0x000eae0000004200 */
[C---:B------:R-:W-:Y:S08]  /*5620*/  HMMA.16816.F32.BF16 R68, R4.reuse, R34, R68 ;  /* 0x000000220444723c */ /* 0x040ff00000041844 */
[C---:B------:R-:W-:Y:S08]  /*5630*/  HMMA.16816.F32.BF16 R52, R4.reuse, R28, R52 ;  /* 0x0000001c0434723c */ /* 0x040ff00000041834 */
[C---:B------:R-:W-:Y:S08]  /*5640*/  HMMA.16816.F32.BF16 R56, R4.reuse, R30, R56 ;  /* 0x0000001e0438723c */ /* 0x040ff00000041838 */
[C---:B-1----:R-:W-:Y:S08]  /*5650*/  HMMA.16816.F32.BF16 R60, R4.reuse, R8, R60 ;  /* 0x00000008043c723c */ /* 0x042ff0000004183c */
[----:B------:R-:W-:Y:S01]  /*5660*/  HMMA.16816.F32.BF16 R64, R4, R10, R64 ;  /* 0x0000000a0440723c */ /* 0x000fe20000041840 */
[----:B------:R-:W1:Y:S06]  /*5670*/  LDSM.16.MT88.4 R8, [R212+0x5900] ;  /* 0x00590000d408783b */ /* 0x000e6c0000004200 */
[----:B------:R-:W-:Y:S01]  /*5680*/  F2FP.BF16.PACK_AB R4, R150, R135 ;  /* 0x000000879604723e */ /* 0x000fe200000010ff */
[----:B------:R-:W-:Y:S01]  /*5690*/  FADD.FTZ R135, R135, R166 ;  /* 0x000000a687877221 */ /* 0x000fe20000010000 */
[----:B------:R-:W-:-:S02]  /*56a0*/  F2FP.BF16.PACK_AB R6, R224, R131 ;  /* 0x00000083e006723e */ /* 0x000fc400000010ff */
[----:B------:R-:W-:Y:S01]  /*56b0*/  F2FP.BF16.PACK_AB R5, R134, R129 ;  /* 0x000000818605723e */ /* 0x000fe200000010ff */
[----:B------:R-:W-:Y:S01]  /*56c0*/  FADD.FTZ R150, R150, R135 ;  /* 0x0000008796967221 */ /* 0x000fe20000010000 */
[----:B----4-:R-:W-:-:S03]  /*56d0*/  F2FP.BF16.PACK_AB R7, R225, R32 ;  /* 0x00000020e107723e */ /* 0x010fc600000010ff */
[----:B------:R-:W-:-:S04]  /*56e0*/  FADD.FTZ R131, R131, R150 ;  /* 0x0000009683837221 */ /* 0x000fc80000010000 */
[----:B---3--:R-:W-:Y:S01]  /*56f0*/  HMMA.16816.F32.BF16 R104, R4, R20, R104 ;  /* 0x000000140468723c */ /* 0x008fe20000041868 */
[----:B------:R-:W-:-:S06]  /*5700*/  FADD.FTZ R224, R224, R131 ;  /* 0x00000083e0e07221 */ /* 0x000fcc0000010000 */
[----:B------:R-:W-:Y:S01]  /*5710*/  FADD.FTZ R20, R44, R49 ;  /* 0x000000312c147221 */ /* 0x000fe20000010000 */
[----:B-----5:R-:W-:Y:S03]  /*5720*/  HMMA.16816.F32.BF16 R96, R4, R16, R96 ;  /* 0x000000100460723c */ /* 0x020fe60000041860 */
[----:B------:R-:W-:-:S04]  /*5730*/  FADD.FTZ R20, R43, R20 ;  /* 0x000000142b147221 */ /* 0x000fc80000010000 */
[----:B------:R-:W-:Y:S01]  /*5740*/  FADD.FTZ R39, R39, R20 ;  /* 0x0000001427277221 */ /* 0x000fe20000010000 */
[----:B------:R-:W-:Y:S01]  /*5750*/  HMMA.16816.F32.BF16 R92, R4, R18, R92 ;  /* 0x00000012045c723c */ /* 0x000fe2000004185c */
[----:B------:R-:W3:Y:S02]  /*5760*/  LDSM.16.MT88.4 R16, [R210+0x5900] ;  /* 0x00590000d210783b */ /* 0x000ee40000004200 */
[----:B------:R-:W-:-:S04]  /*5770*/  FADD.FTZ R38, R38, R39 ;  /* 0x0000002726267221 */ /* 0x000fc80000010000 */
[----:B------:R-:W-:Y:S01]  /*5780*/  FADD.FTZ R3, R3, R38 ;  /* 0x0000002603037221 */ /* 0x000fe20000010000 */
[----:B--2---:R-:W-:Y:S03]  /*5790*/  HMMA.16816.F32.BF16 R88, R4, R12, R88 ;  /* 0x0000000c0458723c */ /* 0x004fe60000041858 */
[----:B------:R-:W-:-:S04]  /*57a0*/  FADD.FTZ R2, R2, R3 ;  /* 0x0000000302027221 */ /* 0x000fc80000010000 */
[----:B------:R-:W-:Y:S01]  /*57b0*/  FADD.FTZ R119, R119, R2 ;  /* 0x0000000277777221 */ /* 0x000fe20000010000 */
[----:B------:R-:W-:Y:S01]  /*57c0*/  HMMA.16816.F32.BF16 R84, R4, R14, R84 ;  /* 0x0000000e0454723c */ /* 0x000fe20000041854 */
[----:B------:R-:W2:Y:S02]  /*57d0*/  LDSM.16.MT88.4 R12, [R209+0x5900] ;  /* 0x00590000d10c783b */ /* 0x000ea40000004200 */
[----:B------:R-:W-:-:S04]  /*57e0*/  FADD.FTZ R126, R126, R119 ;  /* 0x000000777e7e7221 */ /* 0x000fc80000010000 */
[----:B------:R-:W-:Y:S01]  /*57f0*/  FADD.FTZ R127, R127, R126 ;  /* 0x0000007e7f7f7221 */ /* 0x000fe20000010000 */
[----:B-1----:R-:W-:Y:S03]  /*5800*/  HMMA.16816.F32.BF16 R80, R4, R8, R80 ;  /* 0x000000080450723c */ /* 0x002fe60000041850 */
[----:B------:R-:W-:-:S04]  /*5810*/  FADD.FTZ R132, R132, R127 ;  /* 0x0000007f84847221 */ /* 0x000fc80000010000 */
[----:B------:R-:W-:Y:S01]  /*5820*/  FADD.FTZ R145, R145, R132 ;  /* 0x0000008491917221 */ /* 0x000fe20000010000 */
[----:B------:R-:W-:Y:S01]  /*5830*/  HMMA.16816.F32.BF16 R76, R4, R10, R76 ;  /* 0x0000000a044c723c */ /* 0x000fe2000004184c */
[----:B------:R-:W1:Y:S02]  /*5840*/  LDSM.16.MT88.4 R8, [R208+0x5900] ;  /* 0x00590000d008783b */ /* 0x000e640000004200 */
[----:B------:R-:W-:-:S04]  /*5850*/  FADD.FTZ R148, R148, R145 ;  /* 0x0000009194947221 */ /* 0x000fc80000010000 */
[----:B------:R-:W-:Y:S01]  /*5860*/  FADD.FTZ R149, R149, R148 ;  /* 0x0000009495957221 */ /* 0x000fe20000010000 */
[----:B------:R-:W-:Y:S03]  /*5870*/  HMMA.16816.F32.BF16 R112, R4, R24, R112 ;  /* 0x000000180470723c */ /* 0x000fe60000041870 */
        /* <DEDUP_REMOVED lines=8> */
[----:B---3--:R-:W-:Y:S03]  /*5900*/  HMMA.16816.F32.BF16 R72, R4, R16, R72 ;  /* 0x000000100448723c */ /* 0x008fe60000041848 */
[----:B------:R-:W-:-:S04]  /*5910*/  FADD.FTZ R129, R134, R129 ;  /* 0x0000008186817221 */ /* 0x000fc80000010000 */
[----:B------:R-:W-:Y:S01]  /*5920*/  FADD.FTZ R32, R32, R129 ;  /* 0x0000008120207221 */ /* 0x000fe20000010000 */
[----:B------:R-:W-:Y:S03]  /*5930*/  HMMA.16816.F32.BF16 R68, R4, R18, R68 ;  /* 0x000000120444723c */ /* 0x000fe60000041844 */
[----:B------:R-:W-:-:S05]  /*5940*/  FADD.FTZ R225, R225, R32 ;  /* 0x00000020e1e17221 */ /* 0x000fca0000010000 */
[C---:B--2---:R-:W-:Y:S08]  /*5950*/  HMMA.16816.F32.BF16 R52, R4.reuse, R12, R52 ;  /* 0x0000000c0434723c */ /* 0x044ff00000041834 */
[C---:B------:R-:W-:Y:S08]  /*5960*/  HMMA.16816.F32.BF16 R56, R4.reuse, R14, R56 ;  /* 0x0000000e0438723c */ /* 0x040ff00000041838 */
[C---:B-1----:R-:W-:Y:S08]  /*5970*/  HMMA.16816.F32.BF16 R60, R4.reuse, R8, R60 ;  /* 0x00000008043c723c */ /* 0x042ff0000004183c */
[----:B------:R-:W-:Y:S07]  /*5980*/  HMMA.16816.F32.BF16 R64, R4, R10, R64 ;  /* 0x0000000a0440723c */ /* 0x000fee0000041840 */
[----:B------:R-:W-:Y:S01]  /*5990*/  IMAD.U32 R5, RZ, RZ, UR4 ;  /* 0x00000004ff057e24 */ /* 0x000fe2000f8e00ff */
[----:B------:R-:W-:Y:S05]  /*59a0*/  @P0 BRA `(.L_x_30) ;  /* 0x0000010000000947 */ /* 0x000fea0003800000 */
[----:B------:R-:W-:Y:S01]  /*59b0*/  ISETP.LT.AND P0, PT, RZ, UR13, PT ;  /* 0x0000000dff007c0c */ /* 0x000fe2000bf01270 */
[----:B------:R-:W-:Y:S01]  /*59c0*/  UIADD3 UR4, UR13, -0x1, URZ ;  /* 0xffffffff0d047890 */ /* 0x000fe2000fffe03f */
[----:B------:R-:W-:-:S05]  /*59d0*/  IMAD.MOV.U32 R2, RZ, RZ, c[0x0][0x32c] ;  /* 0x0000cb00ff027624 */ /* 0x000fca00078e00ff */
[----:B------:R-:W-:-:S06]  /*59e0*/  MOV R7, UR4 ;  /* 0x0000000400077c02 */ /* 0x000fcc0008000f00 */
[----:B------:R-:W-:Y:S05]  /*59f0*/  @P0 BRA `(.L_x_31) ;  /* 0x0000006000000947 */ /* 0x000fea0003800000 */
[----:B------:R-:W-:Y:S01]  /*5a00*/  ISETP.NE.AND P0, PT, R2, 0x1, PT ;  /* 0x000000010200780c */ /* 0x000fe20003f05270 */
[----:B------:R-:W-:-:S12]  /*5a10*/  IMAD R4, RZ, RZ, -UR13 ;  /* 0x8000000dff047e24 */ /* 0x000fd8000f8e02ff */
[----:B------:R-:W-:-:S05]  /*5a20*/  @P0 IMAD.HI.U32 R3, R4, c[0x0][0x330], RZ ;  /* 0x0000cc0004030a27 */ /* 0x000fca00078e00ff */
[----:B------:R-:W-:-:S04]  /*5a30*/  @P0 SHF.R.U32.HI R4, RZ, c[0x0][0x334], R3 ;  /* 0x0000cd00ff040a19 */ /* 0x000fc80000011603 */
[----:B------:R-:W-:Y:S01]  /*5a40*/  LOP3.LUT R7, RZ, R4, RZ, 0x33, !PT ;  /* 0x00000004ff077212 */ /* 0x000fe200078e33ff */
[----:B------:R-:W-:Y:S05]  /*5a50*/  BRA `(.L_x_32) ;  /* 0x0000003000007947 */ /* 0x000fea0003800000 */
.L_x_31:
[----:B------:R-:W-:-:S13]  /*5a60*/  ISETP.NE.AND P0, PT, R2, 0x1, PT ;  /* 0x000000010200780c */ /* 0x000fda0003f05270 */
[----:B------:R-:W-:-:S05]  /*5a70*/  @P0 IMAD.HI.U32 R3, R7, c[0x0][0x330], RZ ;  /* 0x0000cc0007030a27 */ /* 0x000fca00078e00ff */
[----:B------:R-:W-:-:S05]  /*5a80*/  @P0 SHF.R.U32.HI R7, RZ, c[0x0][0x334], R3 ;  /* 0x0000cd00ff070a19 */ /* 0x000fca0000011603 */
.L_x_32:
[----:B------:R-:W-:-:S05]  /*5a90*/  IMAD R2, R7, R2, c[0x0][0x32c] ;  /* 0x0000cb0007027624 */ /* 0x000fca00078e0202 */
[----:B------:R-:W-:-:S05]  /*5aa0*/  IMNMX R5, R5, R2, PT ;  /* 0x0000000205057217 */ /* 0x000fca0003800200 */
.L_x_30:
[----:B------:R-:W-:-:S05]  /*5ab0*/  IMAD.HI R5, R5, 0x2aaaaaab, RZ ;  /* 0x2aaaaaab05057827 */ /* 0x000fca00078e02ff */
[----:B------:R-:W-:-:S04]  /*5ac0*/  SHF.R.U32.HI R2, RZ, 0x1f, R5 ;  /* 0x0000001fff027819 */ /* 0x000fc80000011605 */
[----:B------:R-:W-:-:S04]  /*5ad0*/  LEA.HI.SX32 R2, R5, R2, 0x1c ;  /* 0x0000000205027211 */ /* 0x000fc800078fe2ff */
[----:B------:R-:W-:-:S04]  /*5ae0*/  IMNMX R231, R215, R2, !PT ;  /* 0x00000002d7e77217 */ /* 0x000fc80007800200 */
[----:B------:R-:W-:-:S13]  /*5af0*/  ISETP.GE.AND P0, PT, R192, R231, PT ;  /* 0x000000e7c000720c */ /* 0x000fda0003f06270 */
[----:B------:R-:W-:Y:S05]  /*5b00*/  @!P0 BRA `(.L_x_33) ;  /* 0x000042f000008947 */ /* 0x000fea0003800000 */
[----:B------:R-:W-:Y:S01]  /*5b10*/  PLOP3.LUT P1, PT, PT, PT, UP3, 0x80, 0x0 ;  /* 0x000000000000781c */ /* 0x000fe20003f2f038 */
[----:B------:R-:W-:Y:S01]  /*5b20*/  IMAD.MOV.U32 R2, RZ, RZ, R116 ;  /* 0x000000ffff027224 */ /* 0x000fe200078e0074 */
[----:B------:R-:W-:Y:S01]  /*5b30*/  PLOP3.LUT P0, PT, PT, PT, UP3, 0x80, 0x0 ;  /* 0x000000000000781c */ /* 0x000fe20003f0f038 */
[----:B------:R-:W-:Y:S01]  /*5b40*/  IMAD.MOV.U32 R230, RZ, RZ, R192 ;  /* 0x000000ffffe67224 */ /* 0x000fe200078e00c0 */
[----:B------:R-:W-:Y:S01]  /*5b50*/  MOV R3, R0 ;  /* 0x0000000000037202 */ /* 0x000fe20000000f00 */
[----:B------:R-:W-:Y:S01]  /*5b60*/  IMAD.MOV.U32 R194, RZ, RZ, c[0x0][0x1e4] ;  /* 0x00007900ffc27624 */ /* 0x000fe200078e00ff */
[----:B------:R-:W-:-:S07]  /*5b70*/  MOV R195, c[0x0][0x1e0] ;  /* 0x0000780000c37a02 */ /* 0x000fce0000000f00 */
[----:B------:R-:W-:-:S05]  /*5b80*/  @P1 IMAD.HI.U32 R193, R217, c[0x0][0x2c8], RZ ;  /* 0x0000b200d9c11a27 */ /* 0x000fca00078e00ff */
[----:B------:R-:W-:Y:S02]  /*5b90*/  @P0 SHF.R.U32.HI R193, RZ, c[0x0][0x2cc], R193 ;  /* 0x0000b300ffc10a19 */ /* 0x000fe400000116c1 */
.L_x_42:
[----:B------:R-:W-:Y:S04]  /*5ba0*/  DEPBAR.LE SB0, 0x0 ;  /* 0x000080000000791a */ /* 0x000fe80000000000 */
[----:B------:R-:W-:Y:S01]  /*5bb0*/  BAR.SYNC.DEFER_BLOCKING 0x0 ;  /* 0x0000000000007b1d */ /* 0x000fe20000010000 */
[----:B------:R-:W-:Y:S11]  /*5bc0*/  ISETP.GT.AND P6, PT, R215, R230, PT ;  /* 0x000000e6d700720c */ /* 0x000ff60003fc4270 */
[----:B------:R-:W-:Y:S02]  /*5bd0*/  @!UPT UIADD3 URZ, URZ, URZ, URZ ;  /* 0x0000003f3f3ff290 */ /* 0x000fe4000fffe03f */
[----:B------:R-:W-:Y:S01]  /*5be0*/  @!P6 SHF.R.S32.HI R157, RZ, 0x1f, R230 ;  /* 0x0000001fff9de819 */ /* 0x000fe200000114e6 */
[C---:B------:R-:W-:Y:S01]  /*5bf0*/  @!P6 IMAD.WIDE.U32 R158, R230.reuse, c[0x0][0x208], RZ ;  /* 0x00008200e69eea25 */ /* 0x040fe200078e00ff */
[----:B------:R-:W-:Y:S03]  /*5c00*/  @!P6 MOV R156, R226 ;  /* 0x000000e2009ce202 */ /* 0x000fe60000000f00 */
[----:B------:R-:W-:Y:S04]  /*5c10*/  @!P6 IMAD R157, R157, c[0x0][0x208], RZ ;  /* 0x000082009d9dea24 */ /* 0x000fe800078e02ff */
[----:B------:R-:W-:Y:S01]  /*5c20*/  @!P6 IMAD R157, R230, c[0x0][0x20c], R157 ;  /* 0x00008300e69dea24 */ /* 0x000fe200078e029d */
[----:B------:R-:W1:Y:S04]  /*5c30*/  LDSM.16.M88.4 R116, [R214+0x8100] ;  /* 0x00810000d674783b */ /* 0x000e680000000200 */
[----:B------:R-:W-:Y:S02]  /*5c40*/  @!P6 IADD3 R0, R159, R157, RZ ;  /* 0x0000009d9f00e210 */ /* 0x000fe40007ffe0ff */
[----:B------:R-:W-:Y:S02]  /*5c50*/  @!P6 MOV R157, R229 ;  /* 0x000000e5009de202 */ /* 0x000fe40000000f00 */
[----:B------:R-:W2:Y:S01]  /*5c60*/  LDSM.16.M88.4 R124, [R214+0x8900] ;  /* 0x00890000d67c783b */ /* 0x000ea20000000200 */
[----:B------:R-:W-:Y:S02]  /*5c70*/  @!P6 IMAD R0, R0, 0x60, RZ ;  /* 0x000000600000e824 */ /* 0x000fe400078e02ff */
[----:B------:R-:W-:Y:S05]  /*5c80*/  @!P6 IMAD.WIDE.U32 R156, R158, 0x60, R156 ;  /* 0x000000609e9ce825 */ /* 0x000fea00078e009c */
[----:B------:R-:W3:Y:S01]  /*5c90*/  LDSM.16.M88.4 R128, [R214+0x9100] ;  /* 0x00910000d680783b */ /* 0x000ee20000000200 */
[----:B------:R-:W-:Y:S02]  /*5ca0*/  @!P6 IADD3 R0, R157, R0, RZ ;  /* 0x000000009d00e210 */ /* 0x000fe40007ffe0ff */
[C---:B------:R-:W-:Y:S02]  /*5cb0*/  @!P6 SHF.L.U32 R158, R156.reuse, 0x1, RZ ;  /* 0x000000019c9ee819 */ /* 0x040fe400000006ff */
[----:B------:R-:W-:Y:S02]  /*5cc0*/  @!P6 SHF.L.U64.HI R0, R156, 0x1, R0 ;  /* 0x000000019c00e819 */ /* 0x000fe40000010200 */
[C---:B------:R-:W-:Y:S01]  /*5cd0*/  @!P6 IADD3 R156, P5, R158.reuse, 0x80, RZ ;  /* 0x000000809e9ce810 */ /* 0x040fe20007fbe0ff */
[----:B------:R-:W4:Y:S01]  /*5ce0*/  LDSM.16.M88.4 R132, [R214+0x9900] ;  /* 0x00990000d684783b */ /* 0x000f220000000200 */
[----:B------:R-:W-:Y:S02]  /*5cf0*/  @!P6 IADD3 R158, P0, R158, c[0x0][0x1f8], RZ ;  /* 0x00007e009e9eea10 */ /* 0x000fe40007f1e0ff */
[----:B------:R-:W-:Y:S02]  /*5d00*/  @!P6 IADD3 R156, P2, R156, c[0x0][0x1f8], RZ ;  /* 0x00007e009c9cea10 */ /* 0x000fe40007f5e0ff */
[----:B------:R-:W-:Y:S02]  /*5d10*/  @!P6 IADD3.X R159, R0, c[0x0][0x1fc], RZ, P0, !PT ;  /* 0x00007f00009fea10 */ /* 0x000fe400007fe4ff */
[----:B------:R-:W-:Y:S01]  /*5d20*/  @!P6 IADD3.X R157, RZ, c[0x0][0x1fc], R0, P2, P5 ;  /* 0x00007f00ff9dea10 */ /* 0x000fe200017ea400 */
[----:B------:R-:W5:Y:S01]  /*5d30*/  LDSM.16.M88.4 R136, [R214+0xa100] ;  /* 0x00a10000d688783b */ /* 0x000f620000000200 */
[----:B------:R-:W-:Y:S04]  /*5d40*/  @!P6 IADD3 R160, P1, R158, UR12, RZ ;  /* 0x0000000c9ea0ec10 */ /* 0x000fe8000ff3e0ff */
[----:B------:R-:W-:Y:S02]  /*5d50*/  @!P6 IADD3.X R161, R159, UR17, RZ, P1, !PT ;  /* 0x000000119fa1ec10 */ /* 0x000fe40008ffe4ff */
[----:B------:R-:W-:Y:S01]  /*5d60*/  @!P6 IADD3 R184, P0, R160, UR12, RZ ;  /* 0x0000000ca0b8ec10 */ /* 0x000fe2000ff1e0ff */
[C---:B-1----:R-:W-:Y:S01]  /*5d70*/  HMMA.16816.F32.BF16 R4, R120.reuse, R116, RZ ;  /* 0x000000747804723c */ /* 0x042fe200000418ff */
[----:B------:R-:W-:Y:S02]  /*5d80*/  LDSM.16.M88.4 R144, [R204] ;  /* 0x00000000cc90783b */ /* 0x000fe40000000200 */
[----:B------:R-:W-:Y:S05]  /*5d90*/  @!P6 IADD3.X R185, R161, UR17, RZ, P0, !PT ;  /* 0x00000011a1b9ec10 */ /* 0x000fea00087fe4ff */
[C---:B------:R-:W-:Y:S01]  /*5da0*/  HMMA.16816.F32.BF16 R8, R120.reuse, R118, RZ ;  /* 0x000000767808723c */ /* 0x040fe200000418ff */
[----:B------:R-:W1:Y:S07]  /*5db0*/  LDSM.16.M88.4 R116, [R214+0xa900] ;  /* 0x00a90000d674783b */ /* 0x000e6e0000000200 */
[C---:B--2---:R-:W-:Y:S01]  /*5dc0*/  HMMA.16816.F32.BF16 R12, R120.reuse, R124, RZ ;  /* 0x0000007c780c723c */ /* 0x044fe200000418ff */
[----:B------:R-:W-:Y:S07]  /*5dd0*/  LDSM.16.M88.4 R148, [R203] ;  /* 0x00000000cb94783b */ /* 0x000fee0000000200 */
[C---:B------:R-:W-:Y:S01]  /*5de0*/  HMMA.16816.F32.BF16 R16, R120.reuse, R126, RZ ;  /* 0x0000007e7810723c */ /* 0x040fe200000418ff */
[----:B------:R-:W2:Y:S07]  /*5df0*/  LDSM.16.M88.4 R124, [R213] ;  /* 0x00000000d57c783b */ /* 0x000eae0000000200 */
[C---:B---3--:R-:W-:Y:S08]  /*5e00*/  HMMA.16816.F32.BF16 R20, R120.reuse, R128, RZ ;  /* 0x000000807814723c */ /* 0x048ff000000418ff */
[C---:B------:R-:W-:Y:S01]  /*5e10*/  HMMA.16816.F32.BF16 R24, R120.reuse, R130, RZ ;  /* 0x000000827818723c */ /* 0x040fe200000418ff */
[----:B------:R-:W3:Y:S07]  /*5e20*/  LDSM.16.M88.4 R128, [R207] ;  /* 0x00000000cf80783b */ /* 0x000eee0000000200 */
[C---:B----4-:R-:W-:Y:S08]  /*5e30*/  HMMA.16816.F32.BF16 R28, R120.reuse, R132, RZ ;  /* 0x00000084781c723c */ /* 0x050ff000000418ff */
[C---:B------:R-:W-:Y:S01]  /*5e40*/  HMMA.16816.F32.BF16 R32, R120.reuse, R134, RZ ;  /* 0x000000867820723c */ /* 0x040fe200000418ff */
[----:B------:R-:W4:Y:S07]  /*5e50*/  LDSM.16.M88.4 R132, [R206] ;  /* 0x00000000ce84783b */ /* 0x000f2e0000000200 */
[C---:B-----5:R-:W-:Y:S08]  /*5e60*/  HMMA.16816.F32.BF16 R36, R120.reuse, R136, RZ ;  /* 0x000000887824723c */ /* 0x060ff000000418ff */
[C---:B------:R-:W-:Y:S01]  /*5e70*/  HMMA.16816.F32.BF16 R40, R120.reuse, R138, RZ ;  /* 0x0000008a7828723c */ /* 0x040fe200000418ff */
[----:B------:R-:W5:Y:S07]  /*5e80*/  LDSM.16.M88.4 R136, [R205] ;  /* 0x00000000cd88783b */ /* 0x000f6e0000000200 */
[C---:B-1----:R-:W-:Y:S01]  /*5e90*/  HMMA.16816.F32.BF16 R44, R120.reuse, R116, RZ ;  /* 0x00000074782c723c */ /* 0x042fe200000418ff */
[----:B------:R-:W-:Y:S01]  /*5ea0*/  @!PT LDS RZ, [RZ] ;  /* 0x00000000fffff984 */ /* 0x000fe20000000800 */
[----:B------:R-:W-:Y:S01]  /*5eb0*/  @!PT LDS RZ, [RZ] ;  /* 0x00000000fffff984 */ /* 0x000fe20000000800 */
[----:B------:R-:W-:Y:S01]  /*5ec0*/  @!PT LDS RZ, [RZ] ;  /* 0x00000000fffff984 */ /* 0x000fe20000000800 */
[----:B------:R1:W-:Y:S07]  /*5ed0*/  @!P6 LDGSTS.E.BYPASS.LTC128B.128 [R216+0x100], [R158.64], !P4 ;  /* 0x001000009ed8efae */ /* 0x0003ee000e101d4e */
[----:B------:R-:W-:Y:S01]  /*5ee0*/  HMMA.16816.F32.BF16 R48, R120, R118, RZ ;  /* 0x000000767830723c */ /* 0x000fe200000418ff */
[----:B------:R1:W-:Y:S07]  /*5ef0*/  @!P6 LDGSTS.E.BYPASS.LTC128B.128 [R216+0x3100], [R156.64], !P3 ;  /* 0x031000009cd8efae */ /* 0x0003ee000d901d4e */
[C---:B--2---:R-:W-:Y:S01]  /*5f00*/  HMMA.16816.F32.BF16 R4, R140.reuse, R124, R4 ;  /* 0x0000007c8c04723c */ /* 0x044fe20000041804 */
[----:B------:R2:W-:Y:S07]  /*5f10*/  @!P6 LDGSTS.E.BYPASS.LTC128B.128 [R216+0x1100], [R160.64], !P4 ;  /* 0x01100000a0d8efae */ /* 0x0005ee000e101d4e */
[C---:B------:R-:W-:Y:S01]  /*5f20*/  HMMA.16816.F32.BF16 R8, R140.reuse, R126, R8 ;  /* 0x0000007e8c08723c */ /* 0x040fe20000041808 */
[----:B------:R2:W-:Y:S07]  /*5f30*/  @!P6 LDGSTS.E.BYPASS.LTC128B.128 [R216+0x4100], [R160.64+0x80], !P3 ;  /* 0x04100080a0d8efae */ /* 0x0005ee000d901d4e */
[C---:B---3--:R-:W-:Y:S01]  /*5f40*/  HMMA.16816.F32.BF16 R12, R140.reuse, R128, R12 ;  /* 0x000000808c0c723c */ /* 0x048fe2000004180c */
[----:B------:R3:W-:Y:S07]  /*5f50*/  @!P6 LDGSTS.E.BYPASS.LTC128B.128 [R216+0x2100], [R184.64], !P4 ;  /* 0x02100000b8d8efae */ /* 0x0007ee000e101d4e */
[C---:B------:R-:W-:Y:S01]  /*5f60*/  HMMA.16816.F32.BF16 R16, R140.reuse, R130, R16 ;  /* 0x000000828c10723c */ /* 0x040fe20000041810 */
[----:B------:R3:W-:Y:S02]  /*5f70*/  @!P6 LDGSTS.E.BYPASS.LTC128B.128 [R216+0x5100], [R184.64+0x80], !P3 ;  /* 0x05100080b8d8efae */ /* 0x0007e4000d901d4e */
[C---:B------:R-:W-:Y:S05]  /*5f80*/  ISETP.GT.AND P6, PT, R230.reuse, R215, PT ;  /* 0x000000d7e600720c */ /* 0x040fea0003fc4270 */
[C---:B----4-:R-:W-:Y:S01]  /*5f90*/  HMMA.16816.F32.BF16 R20, R140.reuse, R132, R20 ;  /* 0x000000848c14723c */ /* 0x050fe20000041814 */
[----:B------:R-:W4:Y:S07]  /*5fa0*/  LDSM.16.M88.4 R116, [R211+0x8100] ;  /* 0x00810000d374783b */ /* 0x000f2e0000000200 */
[C---:B------:R-:W-:Y:S01]  /*5fb0*/  HMMA.16816.F32.BF16 R24, R140.reuse, R134, R24 ;  /* 0x000000868c18723c */ /* 0x040fe20000041818 */
[----:B------:R-:W0:Y:S03]  /*5fc0*/  LDGDEPBAR ;  /* 0x00000000000079af */ /* 0x000e260000000000 */
[----:B------:R-:W-:Y:S04]  /*5fd0*/  @P6 IADD3 R251, R230, -0x1, RZ ;  /* 0xffffffffe6fb6810 */ /* 0x000fe80007ffe0ff */
[C---:B-----5:R-:W-:Y:S01]  /*5fe0*/  HMMA.16816.F32.BF16 R28, R140.reuse, R136, R28 ;  /* 0x000000888c1c723c */ /* 0x060fe2000004181c */
[----:B------:R-:W5:Y:S03]  /*5ff0*/  LDSM.16.M88.4 R124, [R211+0x8900] ;  /* 0x00890000d37c783b */ /* 0x000f660000000200 */
[----:B------:R-:W-:Y:S04]  /*6000*/  @P6 SHF.R.S32.HI R250, RZ, 0x1f, R251 ;  /* 0x0000001ffffa6819 */ /* 0x000fe800000114fb */
[C---:B------:R-:W-:Y:S01]  /*6010*/  HMMA.16816.F32.BF16 R32, R140.reuse, R138, R32 ;  /* 0x0000008a8c20723c */ /* 0x040fe20000041820 */
[----:B------:R-:W3:Y:S03]  /*6020*/  LDSM.16.M88.4 R128, [R211+0x9100] ;  /* 0x00910000d380783b */ /* 0x000ee60000000200 */
[----:B------:R-:W-:Y:S04]  /*6030*/  @P6 IMAD R250, R250, c[0x0][0x1e0], RZ ;  /* 0x00007800fafa6a24 */ /* 0x000fe800078e02ff */
[C---:B------:R-:W-:Y:S01]  /*6040*/  HMMA.16816.F32.BF16 R36, R140.reuse, R144, R36 ;  /* 0x000000908c24723c */ /* 0x040fe20000041824 */
[----:B-1----:R-:W1:Y:S03]  /*6050*/  LDSM.16.M88.4 R156, [R211+0x9900] ;  /* 0x00990000d39c783b */ /* 0x002e660000000200 */
[----:B------:R-:W-:Y:S04]  /*6060*/  @P6 IMAD R250, R251, c[0x0][0x1e4], R250 ;  /* 0x00007900fbfa6a24 */ /* 0x000fe800078e02fa */
[C---:B------:R-:W-:Y:S01]  /*6070*/  HMMA.16816.F32.BF16 R40, R140.reuse, R146, R40 ;  /* 0x000000928c28723c */ /* 0x040fe20000041828 */
[----:B--2---:R-:W2:Y:S07]  /*6080*/  LDSM.16.M88.4 R160, [R211+0xa100] ;  /* 0x00a10000d3a0783b */ /* 0x004eae0000000200 */
[C---:B------:R-:W-:Y:S01]  /*6090*/  HMMA.16816.F32.BF16 R44, R140.reuse, R148, R44 ;  /* 0x000000948c2c723c */ /* 0x040fe2000004182c */
[----:B------:R-:W1:Y:S07]  /*60a0*/  LDSM.16.M88.4 R164, [R211+0xa900] ;  /* 0x00a90000d3a4783b */ /* 0x000e6e0000000200 */
[----:B------:R-:W-:Y:S01]  /*60b0*/  HMMA.16816.F32.BF16 R48, R140, R150, R48 ;  /* 0x000000968c30723c */ /* 0x000fe20000041830 */
[----:B------:R-:W-:Y:S07]  /*60c0*/  LDSM.16.M88.4 R132, [R202+0x800] ;  /* 0x00080000ca84783b */ /* 0x000fee0000000200 */
[C---:B----4-:R-:W-:Y:S01]  /*60d0*/  HMMA.16816.F32.BF16 R4, R152.reuse, R116, R4 ;  /* 0x000000749804723c */ /* 0x050fe20000041804 */
[----:B------:R-:W-:Y:S07]  /*60e0*/  LDSM.16.M88.4 R136, [R202+0x1000] ;  /* 0x00100000ca88783b */ /* 0x000fee0000000200 */
[C---:B------:R-:W-:Y:S01]  /*60f0*/  HMMA.16816.F32.BF16 R8, R152.reuse, R118, R8 ;  /* 0x000000769808723c */ /* 0x040fe20000041808 */
[----:B------:R-:W4:Y:S07]  /*6100*/  LDSM.16.M88.4 R116, [R202] ;  /* 0x00000000ca74783b */ /* 0x000f2e0000000200 */
[C---:B-----5:R-:W-:Y:S01]  /*6110*/  HMMA.16816.F32.BF16 R12, R152.reuse, R124, R12 ;  /* 0x0000007c980c723c */ /* 0x060fe2000004180c */
[----:B------:R-:W5:Y:S07]  /*6120*/  LDSM.16.M88.4 R144, [R202+0x1800] ;  /* 0x00180000ca90783b */ /* 0x000f6e0000000200 */
[C---:B------:R-:W-:Y:S01]  /*6130*/  HMMA.16816.F32.BF16 R16, R152.reuse, R126, R16 ;  /* 0x0000007e9810723c */ /* 0x040fe20000041810 */
[----:B------:R-:W4:Y:S07]  /*6140*/  LDSM.16.M88.4 R148, [R202+0x2000] ;  /* 0x00200000ca94783b */ /* 0x000f2e0000000200 */
[C---:B---3--:R-:W-:Y:S01]  /*6150*/  HMMA.16816.F32.BF16 R20, R152.reuse, R128, R20 ;  /* 0x000000809814723c */ /* 0x048fe20000041814 */
[----:B------:R-:W3:Y:S07]  /*6160*/  LDSM.16.M88.4 R124, [R202+0x2800] ;  /* 0x00280000ca7c783b */ /* 0x000eee0000000200 */
[C---:B------:R-:W-:Y:S01]  /*6170*/  HMMA.16816.F32.BF16 R24, R152.reuse, R130, R24 ;  /* 0x000000829818723c */ /* 0x040fe20000041818 */
[----:B------:R-:W3:Y:S07]  /*6180*/  LDSM.16.M88.4 R128, [R214+0xb100] ;  /* 0x00b10000d680783b */ /* 0x000eee0000000200 */
[C---:B-1----:R-:W-:Y:S01]  /*6190*/  HMMA.16816.F32.BF16 R28, R152.reuse, R156, R28 ;  /* 0x0000009c981c723c */ /* 0x042fe2000004181c */
[----:B------:R-:W-:Y:S07]  /*61a0*/  LDSM.16.M88.4 R184, [R211+0xd900] ;  /* 0x00d90000d3b8783b */ /* 0x000fee0000000200 */
[C---:B------:R-:W-:Y:S01]  /*61b0*/  HMMA.16816.F32.BF16 R32, R152.reuse, R158, R32 ;  /* 0x0000009e9820723c */ /* 0x040fe20000041820 */
[----:B------:R-:W1:Y:S07]  /*61c0*/  LDSM.16.M88.4 R156, [R214+0xb900] ;  /* 0x00b90000d69c783b */ /* 0x000e6e0000000200 */
[C---:B--2---:R-:W-:Y:S08]  /*61d0*/  HMMA.16816.F32.BF16 R36, R152.reuse, R160, R36 ;  /* 0x000000a09824723c */ /* 0x044ff00000041824 */
[C---:B------:R-:W-:Y:S01]  /*61e0*/  HMMA.16816.F32.BF16 R40, R152.reuse, R162, R40 ;  /* 0x000000a29828723c */ /* 0x040fe20000041828 */
[----:B------:R-:W2:Y:S07]  /*61f0*/  LDSM.16.M88.4 R160, [R214+0xc100] ;  /* 0x00c10000d6a0783b */ /* 0x000eae0000000200 */
[C---:B------:R-:W-:Y:S08]  /*6200*/  HMMA.16816.F32.BF16 R44, R152.reuse, R164, R44 ;  /* 0x000000a4982c723c */ /* 0x040ff0000004182c */
[----:B------:R-:W-:Y:S01]  /*6210*/  HMMA.16816.F32.BF16 R48, R152, R166, R48 ;  /* 0x000000a69830723c */ /* 0x000fe20000041830 */
[----:B------:R-:W1:Y:S07]  /*6220*/  LDSM.16.M88.4 R164, [R214+0xc900] ;  /* 0x00c90000d6a4783b */ /* 0x000e6e0000000200 */
[C---:B----4-:R-:W-:Y:S08]  /*6230*/  HMMA.16816.F32.BF16 R4, R168.reuse, R116, R4 ;  /* 0x00000074a804723c */ /* 0x050ff00000041804 */
[C---:B------:R-:W-:Y:S01]  /*6240*/  HMMA.16816.F32.BF16 R8, R168.reuse, R118, R8 ;  /* 0x00000076a808723c */ /* 0x040fe20000041808 */
[----:B------:R-:W4:Y:S07]  /*6250*/  LDSM.16.M88.4 R116, [R214+0xd100] ;  /* 0x00d10000d674783b */ /* 0x000f2e0000000200 */
[C---:B------:R-:W-:Y:S08]  /*6260*/  HMMA.16816.F32.BF16 R12, R168.reuse, R132, R12 ;  /* 0x00000084a80c723c */ /* 0x040ff0000004180c */
[C---:B------:R-:W-:Y:S01]  /*6270*/  HMMA.16816.F32.BF16 R16, R168.reuse, R134, R16 ;  /* 0x00000086a810723c */ /* 0x040fe20000041810 */
[----:B------:R-:W1:Y:S07]  /*6280*/  LDSM.16.M88.4 R132, [R214+0xd900] ;  /* 0x00d90000d684783b */ /* 0x000e6e0000000200 */
[C---:B------:R-:W-:Y:S08]  /*6290*/  HMMA.16816.F32.BF16 R20, R168.reuse, R136, R20 ;  /* 0x00000088a814723c */ /* 0x040ff00000041814 */
[C---:B------:R-:W-:Y:S01]  /*62a0*/  HMMA.16816.F32.BF16 R24, R168.reuse, R138, R24 ;  /* 0x0000008aa818723c */ /* 0x040fe20000041818 */
[----:B------:R-:W1:Y:S07]  /*62b0*/  LDSM.16.M88.4 R136, [R201] ;  /* 0x00000000c988783b */ /* 0x000e6e0000000200 */
[C---:B-----5:R-:W-:Y:S08]  /*62c0*/  HMMA.16816.F32.BF16 R28, R168.reuse, R144, R28 ;  /* 0x00000090a81c723c */ /* 0x060ff0000004181c */
[C---:B------:R-:W-:Y:S01]  /*62d0*/  HMMA.16816.F32.BF16 R32, R168.reuse, R146, R32 ;  /* 0x00000092a820723c */ /* 0x040fe20000041820 */
[----:B------:R-:W5:Y:S07]  /*62e0*/  LDSM.16.M88.4 R144, [R200] ;  /* 0x00000000c890783b */ /* 0x000f6e0000000200 */
[C---:B------:R-:W-:Y:S08]  /*62f0*/  HMMA.16816.F32.BF16 R36, R168.reuse, R148, R36 ;  /* 0x00000094a824723c */ /* 0x040ff00000041824 */
[C---:B------:R-:W-:Y:S01]  /*6300*/  HMMA.16816.F32.BF16 R40, R168.reuse, R150, R40 ;  /* 0x00000096a828723c */ /* 0x040fe20000041828 */
[----:B------:R-:W-:Y:S07]  /*6310*/  LDSM.16.M88.4 R148, [R197] ;  /* 0x00000000c594783b */ /* 0x000fee0000000200 */
[C---:B---3--:R-:W-:Y:S08]  /*6320*/  HMMA.16816.F32.BF16 R44, R168.reuse, R124, R44 ;  /* 0x0000007ca82c723c */ /* 0x048ff0000004182c */
[----:B------:R-:W-:Y:S01]  /*6330*/  HMMA.16816.F32.BF16 R48, R168, R126, R48 ;  /* 0x0000007ea830723c */ /* 0x000fe20000041830 */
[----:B------:R-:W3:Y:S07]  /*6340*/  LDSM.16.M88.4 R124, [R199] ;  /* 0x00000000c77c783b */ /* 0x000eee0000000200 */
[C---:B------:R-:W-:Y:S08]  /*6350*/  HMMA.16816.F32.BF16 R4, R172.reuse, R128, R4 ;  /* 0x00000080ac04723c */ /* 0x040ff00000041804 */
[C---:B------:R-:W-:Y:S01]  /*6360*/  HMMA.16816.F32.BF16 R8, R172.reuse, R130, R8 ;  /* 0x00000082ac08723c */ /* 0x040fe20000041808 */
[----:B------:R-:W3:Y:S07]  /*6370*/  LDSM.16.M88.4 R128, [R198] ;  /* 0x00000000c680783b */ /* 0x000eee0000000200 */
[C---:B-1----:R-:W-:Y:S08]  /*6380*/  HMMA.16816.F32.BF16 R12, R172.reuse, R156, R12 ;  /* 0x0000009cac0c723c */ /* 0x042ff0000004180c */
[C---:B------:R-:W-:Y:S01]  /*6390*/  HMMA.16816.F32.BF16 R16, R172.reuse, R158, R16 ;  /* 0x0000009eac10723c */ /* 0x040fe20000041810 */
[----:B------:R-:W1:Y:S07]  /*63a0*/  LDSM.16.M88.4 R156, [R196] ;  /* 0x00000000c49c783b */ /* 0x000e6e0000000200 */
[C---:B--2---:R-:W-:Y:S08]  /*63b0*/  HMMA.16816.F32.BF16 R20, R172.reuse, R160, R20 ;  /* 0x000000a0ac14723c */ /* 0x044ff00000041814 */
[C---:B------:R-:W-:Y:S01]  /*63c0*/  HMMA.16816.F32.BF16 R24, R172.reuse, R162, R24 ;  /* 0x000000a2ac18723c */ /* 0x040fe20000041818 */
[----:B------:R-:W2:Y:S07]  /*63d0*/  LDSM.16.M88.4 R160, [R211+0xb100] ;  /* 0x00b10000d3a0783b */ /* 0x000eae0000000200 */
[C---:B------:R-:W-:Y:S08]  /*63e0*/  HMMA.16816.F32.BF16 R28, R172.reuse, R164, R28 ;  /* 0x000000a4ac1c723c */ /* 0x040ff0000004181c */
[C---:B------:R-:W-:Y:S01]  /*63f0*/  HMMA.16816.F32.BF16 R32, R172.reuse, R166, R32 ;  /* 0x000000a6ac20723c */ /* 0x040fe20000041820 */
[----:B------:R-:W-:Y:S07]  /*6400*/  LDSM.16.M88.4 R164, [R211+0xd100] ;  /* 0x00d10000d3a4783b */ /* 0x000fee0000000200 */
[C---:B----4-:R-:W-:Y:S08]  /*6410*/  HMMA.16816.F32.BF16 R36, R172.reuse, R116, R36 ;  /* 0x00000074ac24723c */ /* 0x050ff00000041824 */
[C---:B------:R-:W-:Y:S01]  /*6420*/  HMMA.16816.F32.BF16 R40, R172.reuse, R118, R40 ;  /* 0x00000076ac28723c */ /* 0x040fe20000041828 */
[----:B------:R-:W4:Y:S07]  /*6430*/  LDSM.16.M88.4 R116, [R211+0xb900] ;  /* 0x00b90000d374783b */ /* 0x000f2e0000000200 */
[C---:B------:R-:W-:Y:S08]  /*6440*/  HMMA.16816.F32.BF16 R44, R172.reuse, R132, R44 ;  /* 0x00000084ac2c723c */ /* 0x040ff0000004182c */
[----:B------:R-:W-:Y:S01]  /*6450*/  HMMA.16816.F32.BF16 R48, R172, R134, R48 ;  /* 0x00000086ac30723c */ /* 0x000fe20000041830 */
[----:B------:R-:W1:Y:S07]  /*6460*/  LDSM.16.M88.4 R132, [R211+0xc100] ;  /* 0x00c10000d384783b */ /* 0x000e6e0000000200 */
[C---:B------:R-:W-:Y:S08]  /*6470*/  HMMA.16816.F32.BF16 R4, R176.reuse, R136, R4 ;  /* 0x00000088b004723c */ /* 0x040ff00000041804 */
[C---:B------:R-:W-:Y:S01]  /*6480*/  HMMA.16816.F32.BF16 R8, R176.reuse, R138, R8 ;  /* 0x0000008ab008723c */ /* 0x040fe20000041808 */
[----:B------:R-:W1:Y:S07]  /*6490*/  LDSM.16.M88.4 R136, [R211+0xc900] ;  /* 0x00c90000d388783b */ /* 0x000e6e0000000200 */
[C---:B-----5:R-:W-:Y:S08]  /*64a0*/  HMMA.16816.F32.BF16 R12, R176.reuse, R144, R12 ;  /* 0x00000090b00c723c */ /* 0x060ff0000004180c */
[C---:B------:R-:W-:Y:S01]  /*64b0*/  HMMA.16816.F32.BF16 R16, R176.reuse, R146, R16 ;  /* 0x00000092b010723c */ /* 0x040fe20000041810 */
[----:B------:R-:W5:Y:S07]  /*64c0*/  LDSM.16.M88.4 R144, [R202+0x3000] ;  /* 0x00300000ca90783b */ /* 0x000f6e0000000200 */
[C---:B---3--:R-:W-:Y:S08]  /*64d0*/  HMMA.16816.F32.BF16 R20, R176.reuse, R124, R20 ;  /* 0x0000007cb014723c */ /* 0x048ff00000041814 */
[C---:B------:R-:W-:Y:S01]  /*64e0*/  HMMA.16816.F32.BF16 R24, R176.reuse, R126, R24 ;  /* 0x0000007eb018723c */ /* 0x040fe20000041818 */
[----:B------:R-:W-:Y:S07]  /*64f0*/  LDSM.16.M88.4 R124, [R202+0x4000] ;  /* 0x00400000ca7c783b */ /* 0x000fee0000000200 */
[C---:B------:R-:W-:Y:S08]  /*6500*/  HMMA.16816.F32.BF16 R28, R176.reuse, R128, R28 ;  /* 0x00000080b01c723c */ /* 0x040ff0000004181c */
[C---:B------:R-:W-:Y:S08]  /*6510*/  HMMA.16816.F32.BF16 R32, R176.reuse, R130, R32 ;  /* 0x00000082b020723c */ /* 0x040ff00000041820 */
[C---:B------:R-:W-:Y:S08]  /*6520*/  HMMA.16816.F32.BF16 R36, R176.reuse, R148, R36 ;  /* 0x00000094b024723c */ /* 0x040ff00000041824 */
[C---:B------:R-:W-:Y:S08]  /*6530*/  HMMA.16816.F32.BF16 R40, R176.reuse, R150, R40 ;  /* 0x00000096b028723c */ /* 0x040ff00000041828 */
[C---:B-1----:R-:W-:Y:S08]  /*6540*/  HMMA.16816.F32.BF16 R44, R176.reuse, R156, R44 ;  /* 0x0000009cb02c723c */ /* 0x042ff0000004182c */
[----:B------:R-:W-:Y:S08]  /*6550*/  HMMA.16816.F32.BF16 R48, R176, R158, R48 ;  /* 0x0000009eb030723c */ /* 0x000ff00000041830 */
[C---:B--2---:R-:W-:Y:S08]  /*6560*/  HMMA.16816.F32.BF16 R4, R180.reuse, R160, R4 ;  /* 0x000000a0b404723c */ /* 0x044ff00000041804 */
[C---:B------:R-:W-:Y:S08]  /*6570*/  HMMA.16816.F32.BF16 R8, R180.reuse, R162, R8 ;  /* 0x000000a2b408723c */ /* 0x040ff00000041808 */
[C---:B----4-:R-:W-:Y:S08]  /*6580*/  HMMA.16816.F32.BF16 R12, R180.reuse, R116, R12 ;  /* 0x00000074b40c723c */ /* 0x050ff0000004180c */
[C---:B------:R-:W-:Y:S01]  /*6590*/  HMMA.16816.F32.BF16 R16, R180.reuse, R118, R16 ;  /* 0x00000076b410723c */ /* 0x040fe20000041810 */
[----:B------:R-:W1:Y:S07]  /*65a0*/  LDSM.16.M88.4 R116, [R202+0x3800] ;  /* 0x00380000ca74783b */ /* 0x000e6e0000000200 */
[C---:B------:R-:W-:Y:S08]  /*65b0*/  HMMA.16816.F32.BF16 R20, R180.reuse, R132, R20 ;  /* 0x00000084b414723c */ /* 0x040ff00000041814 */
[C---:B------:R-:W-:Y:S08]  /*65c0*/  HMMA.16816.F32.BF16 R24, R180.reuse, R134, R24 ;  /* 0x00000086b418723c */ /* 0x040ff00000041818 */
[C---:B------:R-:W-:Y:S08]  /*65d0*/  HMMA.16816.F32.BF16 R28, R180.reuse, R136, R28 ;  /* 0x00000088b41c723c */ /* 0x040ff0000004181c */
[C---:B------:R-:W-:Y:S08]  /*65e0*/  HMMA.16816.F32.BF16 R32, R180.reuse, R138, R32 ;  /* 0x0000008ab420723c */ /* 0x040ff00000041820 */
[C---:B------:R-:W-:Y:S08]  /*65f0*/  HMMA.16816.F32.BF16 R36, R180.reuse, R164, R36 ;  /* 0x000000a4b424723c */ /* 0x040ff00000041824 */
[C---:B------:R-:W-:Y:S08]  /*6600*/  HMMA.16816.F32.BF16 R40, R180.reuse, R166, R40 ;  /* 0x000000a6b428723c */ /* 0x040ff00000041828 */
[C---:B------:R-:W-:Y:S08]  /*6610*/  HMMA.16816.F32.BF16 R44, R180.reuse, R184, R44 ;  /* 0x000000b8b42c723c */ /* 0x040ff0000004182c */
[----:B------:R-:W-:Y:S08]  /*6620*/  HMMA.16816.F32.BF16 R48, R180, R186, R48 ;  /* 0x000000bab430723c */ /* 0x000ff00000041830 */
[C---:B-----5:R-:W-:Y:S08]  /*6630*/  HMMA.16816.F32.BF16 R4, R188.reuse, R144, R4 ;  /* 0x00000090bc04723c */ /* 0x060ff00000041804 */
[C---:B------:R-:W-:Y:S08]  /*6640*/  HMMA.16816.F32.BF16 R8, R188.reuse, R146, R8 ;  /* 0x00000092bc08723c */ /* 0x040ff00000041808 */
[C---:B-1----:R-:W-:Y:S08]  /*6650*/  HMMA.16816.F32.BF16 R12, R188.reuse, R116, R12 ;  /* 0x00000074bc0c723c */ /* 0x042ff0000004180c */
[C---:B------:R-:W-:Y:S01]  /*6660*/  HMMA.16816.F32.BF16 R16, R188.reuse, R118, R16 ;  /* 0x00000076bc10723c */ /* 0x040fe20000041810 */
[----:B------:R-:W1:Y:S03]  /*6670*/  LDSM.16.M88.4 R116, [R202+0x4800] ;  /* 0x00480000ca74783b */ /* 0x000e660000000200 */
[----:B------:R-:W-:Y:S02]  /*6680*/  FMUL.FTZ R156, R4, c[0x0][0x320] ;  /* 0x0000c800049c7a20 */ /* 0x000fe40000410000 */
[----:B------:R-:W-:Y:S02]  /*6690*/  FMUL.FTZ R160, R5, c[0x0][0x320] ;  /* 0x0000c80005a07a20 */ /* 0x000fe40000410000 */
[C---:B------:R-:W-:Y:S02]  /*66a0*/  HMMA.16816.F32.BF16 R20, R188.reuse, R124, R20 ;  /* 0x0000007cbc14723c */ /* 0x040fe40000041814 */
[----:B------:R-:W2:Y:S02]  /*66b0*/  MUFU.TANH R156, R156 ;  /* 0x0000009c009c7308 */ /* 0x000ea40000002400 */
[----:B------:R-:W-:Y:S02]  /*66c0*/  FMUL.FTZ R158, R10, c[0x0][0x320] ;  /* 0x0000c8000a9e7a20 */ /* 0x000fe40000410000 */
[----:B------:R-:W-:Y:S02]  /*66d0*/  FMUL.FTZ R164, R9, c[0x0][0x320] ;  /* 0x0000c80009a47a20 */ /* 0x000fe40000410000 */
[C---:B------:R-:W-:Y:S01]  /*66e0*/  HMMA.16816.F32.BF16 R24, R188.reuse, R126, R24 ;  /* 0x0000007ebc18723c */ /* 0x040fe20000041818 */
[----:B------:R-:W3:Y:S03]  /*66f0*/  LDSM.16.M88.4 R124, [R202+0x5000] ;  /* 0x00500000ca7c783b */ /* 0x000ee60000000200 */
[----:B------:R-:W4:Y:S01]  /*6700*/  MUFU.TANH R160, R160 ;  /* 0x000000a000a07308 */ /* 0x000f220000002400 */
[----:B------:R-:W-:Y:S02]  /*6710*/  FMUL.FTZ R167, R14, c[0x0][0x320] ;  /* 0x0000c8000ea77a20 */ /* 0x000fe40000410000 */
[----:B------:R-:W-:Y:S02]  /*6720*/  FMUL.FTZ R166, R13, c[0x0][0x320] ;  /* 0x0000c8000da67a20 */ /* 0x000fe40000410000 */
[----:B------:R-:W-:Y:S03]  /*6730*/  FMUL.FTZ R165, R18, c[0x0][0x320] ;  /* 0x0000c80012a57a20 */ /* 0x000fe60000410000 */
[----:B------:R-:W-:Y:S02]  /*6740*/  FMUL.FTZ R163, R19, c[0x0][0x320] ;  /* 0x0000c80013a37a20 */ /* 0x000fe40000410000 */
[----:B------:R-:W2:Y:S01]  /*6750*/  MUFU.TANH R164, R164 ;  /* 0x000000a400a47308 */ /* 0x000ea20000002400 */
[----:B------:R-:W-:Y:S04]  /*6760*/  @P6 IMAD.WIDE.U32 R18, R251, c[0x0][0x1e0], RZ ;  /* 0x00007800fb126a25 */ /* 0x000fe800078e00ff */
[----:B------:R-:W-:Y:S01]  /*6770*/  FMUL.FTZ R237, R22, c[0x0][0x320] ;  /* 0x0000c80016ed7a20 */ /* 0x000fe20000410000 */
[----:B------:R-:W-:Y:S01]  /*6780*/  @P6 MOV R22, R218 ;  /* 0x000000da00166202 */ /* 0x000fe20000000f00 */
[----:B------:R-:W-:Y:S01]  /*6790*/  FMUL.FTZ R187, R23, c[0x0][0x320] ;  /* 0x0000c80017bb7a20 */ /* 0x000fe20000410000 */
[----:B------:R-:W-:Y:S01]  /*67a0*/  @P6 MOV R23, R221 ;  /* 0x000000dd00176202 */ /* 0x000fe20000000f00 */
[----:B------:R-:W-:Y:S01]  /*67b0*/  FMUL.FTZ R159, R11, c[0x0][0x320] ;  /* 0x0000c8000b9f7a20 */ /* 0x000fe20000410000 */
[----:B------:R-:W2:Y:S01]  /*67c0*/  MUFU.TANH R158, R158 ;  /* 0x0000009e009e7308 */ /* 0x000ea20000002400 */
[C---:B-1----:R-:W-:Y:S03]  /*67d0*/  HMMA.16816.F32.BF16 R28, R188.reuse, R116, R28 ;  /* 0x00000074bc1c723c */ /* 0x042fe6000004181c */
[----:B------:R-:W-:Y:S01]  /*67e0*/  FMUL.FTZ R235, R26, c[0x0][0x320] ;  /* 0x0000c8001aeb7a20 */ /* 0x000fe20000410000 */
[----:B------:R-:W-:Y:S01]  /*67f0*/  @P6 IADD3 R250, R19, R250, RZ ;  /* 0x000000fa13fa6210 */ /* 0x000fe20007ffe0ff */
[----:B------:R-:W-:Y:S03]  /*6800*/  @P6 IMAD.WIDE.U32 R18, R18, 0x60, R22 ;  /* 0x0000006012126825 */ /* 0x000fe600078e0016 */
[C---:B------:R-:W-:Y:S01]  /*6810*/  HMMA.16816.F32.BF16 R32, R188.reuse, R118, R32 ;  /* 0x00000076bc20723c */ /* 0x040fe20000041820 */
[----:B------:R-:W1:Y:S01]  /*6820*/  MUFU.TANH R159, R159 ;  /* 0x0000009f009f7308 */ /* 0x000e620000002400 */
[----:B------:R-:W5:Y:S01]  /*6830*/  LDSM.16.M88.4 R116, [R202+0x5800] ;  /* 0x00580000ca74783b */ /* 0x000f620000000200 */
[----:B------:R-:W-:Y:S04]  /*6840*/  DEPBAR.LE SB0, 0x0 ;  /* 0x000080000000791a */ /* 0x000fe80000000000 */
[----:B------:R-:W-:Y:S01]  /*6850*/  FMUL.FTZ R233, R27, c[0x0][0x320] ;  /* 0x0000c8001be97a20 */ /* 0x000fe20000410000 */
[C---:B---3--:R-:W-:Y:S03]  /*6860*/  HMMA.16816.F32.BF16 R36, R188.reuse, R124, R36 ;  /* 0x0000007cbc24723c */ /* 0x048fe60000041824 */
[----:B------:R-:W3:Y:S01]  /*6870*/  MUFU.TANH R166, R166 ;  /* 0x000000a600a67308 */ /* 0x000ee20000002400 */
[----:B------:R-:W-:Y:S01]  /*6880*/  BAR.SYNC.DEFER_BLOCKING 0x0 ;  /* 0x0000000000007b1d */ /* 0x000fe20000010000 */
[----:B------:R-:W-:Y:S02]  /*6890*/  @P6 IMAD R10, R250, 0x60, RZ ;  /* 0x00000060fa0a6824 */ /* 0x000fe400078e02ff */
[----:B------:R-:W-:Y:S01]  /*68a0*/  FMUL.FTZ R0, R6, c[0x0][0x320] ;  /* 0x0000c80006007a20 */ /* 0x000fe20000410000 */
[C---:B------:R-:W-:Y:S04]  /*68b0*/  HMMA.16816.F32.BF16 R40, R188.reuse, R126, R40 ;  /* 0x0000007ebc28723c */ /* 0x040fe80000041828 */
[----:B------:R-:W-:Y:S01]  /*68c0*/  FMUL.FTZ R245, R30, c[0x0][0x320] ;  /* 0x0000c8001ef57a20 */ /* 0x000fe20000410000 */
[----:B------:R-:W1:Y:S01]  /*68d0*/  MUFU.TANH R0, R0 ;  /* 0x0000000000007308 */ /* 0x000e620000002400 */
[----:B------:R-:W-:Y:S01]  /*68e0*/  FMUL.FTZ R243, R31, c[0x0][0x320] ;  /* 0x0000c8001ff37a20 */ /* 0x000fe20000410000 */
[----:B------:R-:W-:Y:S01]  /*68f0*/  @P6 IADD3 R10, R19, R10, RZ ;  /* 0x0000000a130a6210 */ /* 0x000fe20007ffe0ff */
[----:B------:R-:W-:Y:S04]  /*6900*/  FMUL.FTZ R241, R34, c[0x0][0x320] ;  /* 0x0000c80022f17a20 */ /* 0x000fe80000410000 */
[----:B------:R-:W-:Y:S01]  /*6910*/  @P6 SHF.L.U64.HI R10, R18, 0x1, R10 ;  /* 0x00000001120a6819 */ /* 0x000fe2000001020a */
[----:B------:R-:W-:Y:S02]  /*6920*/  FMUL.FTZ R239, R35, c[0x0][0x320] ;  /* 0x0000c80023ef7a20 */ /* 0x000fe40000410000 */
[----:B------:R-:W1:Y:S01]  /*6930*/  MUFU.TANH R167, R167 ;  /* 0x000000a700a77308 */ /* 0x000e620000002400 */
[----:B------:R-:W-:Y:S02]  /*6940*/  FMUL.FTZ R248, R36, c[0x0][0x320] ;  /* 0x0000c80024f87a20 */ /* 0x000fe40000410000 */
[----:B------:R-:W-:Y:S02]  /*6950*/  FMUL.FTZ R247, R37, c[0x0][0x320] ;  /* 0x0000c80025f77a20 */ /* 0x000fe40000410000 */
[----:B------:R-:W-:Y:S02]  /*6960*/  FMUL.FTZ R157, R7, c[0x0][0x320] ;  /* 0x0000c800079d7a20 */ /* 0x000fe40000410000 */
[----:B------:R-:W-:Y:S02]  /*6970*/  FMUL.FTZ R162, R8, c[0x0][0x320] ;  /* 0x0000c80008a27a20 */ /* 0x000fe40000410000 */
[----:B------:R-:W-:Y:S01]  /*6980*/  FMUL.FTZ R252, R40, c[0x0][0x320] ;  /* 0x0000c80028fc7a20 */ /* 0x000fe20000410000 */
[----:B------:R-:W1:Y:S01]  /*6990*/  MUFU.TANH R11, R248 ;  /* 0x000000f8000b7308 */ /* 0x000e620000002400 */
[C---:B-----5:R-:W-:Y:S03]  /*69a0*/  HMMA.16816.F32.BF16 R44, R188.reuse, R116, R44 ;  /* 0x00000074bc2c723c */ /* 0x060fe6000004182c */
[----:B------:R-:W-:Y:S02]  /*69b0*/  FMUL.FTZ R184, R12, c[0x0][0x320] ;  /* 0x0000c8000cb87a20 */ /* 0x000fe40000410000 */
[----:B------:R-:W-:Y:S02]  /*69c0*/  FMUL.FTZ R161, R15, c[0x0][0x320] ;  /* 0x0000c8000fa17a20 */ /* 0x000fe40000410000 */
[----:B------:R-:W-:Y:S01]  /*69d0*/  FMUL.FTZ R185, R16, c[0x0][0x320] ;  /* 0x0000c80010b97a20 */ /* 0x000fe20000410000 */
[----:B------:R-:W-:Y:S01]  /*69e0*/  HMMA.16816.F32.BF16 R48, R188, R118, R48 ;  /* 0x00000076bc30723c */ /* 0x000fe20000041830 */
[----:B------:R5:W1:Y:S03]  /*69f0*/  MUFU.TANH R13, R252 ;  /* 0x000000fc000d7308 */ /* 0x000a660000002400 */
[----:B------:R-:W-:Y:S02]  /*6a00*/  FMUL.FTZ R186, R17, c[0x0][0x320] ;  /* 0x0000c80011ba7a20 */ /* 0x000fe40000410000 */
[----:B------:R-:W-:Y:S02]  /*6a10*/  FMUL.FTZ R232, R20, c[0x0][0x320] ;  /* 0x0000c80014e87a20 */ /* 0x000fe40000410000 */
[----:B------:R-:W-:Y:S03]  /*6a20*/  FMUL.FTZ R192, R21, c[0x0][0x320] ;  /* 0x0000c80015c07a20 */ /* 0x000fe60000410000 */
[----:B------:R1:W1:Y:S01]  /*6a30*/  MUFU.TANH R9, R247 ;  /* 0x000000f700097308 */ /* 0x0002620000002400 */
[----:B------:R-:W-:Y:S02]  /*6a40*/  FMUL.FTZ R234, R24, c[0x0][0x320] ;  /* 0x0000c80018ea7a20 */ /* 0x000fe40000410000 */
[----:B------:R-:W-:Y:S02]  /*6a50*/  FMUL.FTZ R236, R25, c[0x0][0x320] ;  /* 0x0000c80019ec7a20 */ /* 0x000fe40000410000 */
[----:B------:R-:W-:Y:S02]  /*6a60*/  FMUL.FTZ R238, R28, c[0x0][0x320] ;  /* 0x0000c8001cee7a20 */ /* 0x000fe40000410000 */
[----:B------:R-:W-:Y:S02]  /*6a70*/  FMUL.FTZ R240, R29, c[0x0][0x320] ;  /* 0x0000c8001df07a20 */ /* 0x000fe40000410000 */
[----:B------:R-:W-:Y:S01]  /*6a80*/  FMUL.FTZ R246, R32, c[0x0][0x320] ;  /* 0x0000c80020f67a20 */ /* 0x000fe20000410000 */
[----:B------:R-:W2:Y:S01]  /*6a90*/  MUFU.TANH R157, R157 ;  /* 0x0000009d009d7308 */ /* 0x000ea20000002400 */
[----:B------:R-:W-:Y:S02]  /*6aa0*/  FMUL.FTZ R249, R33, c[0x0][0x320] ;  /* 0x0000c80021f97a20 */ /* 0x000fe40000410000 */
[----:B------:R-:W-:Y:S02]  /*6ab0*/  FMUL.FTZ R244, R38, c[0x0][0x320] ;  /* 0x0000c80026f47a20 */ /* 0x000fe40000410000 */
[----:B-----5:R-:W-:Y:S02]  /*6ac0*/  FMUL.FTZ R252, R45, c[0x0][0x320] ;  /* 0x0000c8002dfc7a20 */ /* 0x020fe40000410000 */
[----:B------:R-:W-:Y:S02]  /*6ad0*/  FMUL.FTZ R242, R39, c[0x0][0x320] ;  /* 0x0000c80027f27a20 */ /* 0x000fe40000410000 */
[----:B------:R-:W-:Y:S01]  /*6ae0*/  FMUL.FTZ R15, R41, c[0x0][0x320] ;  /* 0x0000c800290f7a20 */ /* 0x000fe20000410000 */
[----:B------:R5:W2:Y:S01]  /*6af0*/  MUFU.TANH R150, R252 ;  /* 0x000000fc00967308 */ /* 0x000aa20000002400 */
[----:B------:R-:W-:Y:S02]  /*6b00*/  FMUL.FTZ R248, R42, c[0x0][0x320] ;  /* 0x0000c8002af87a20 */ /* 0x000fe40000410000 */
[----:B------:R-:W-:Y:S02]  /*6b10*/  FMUL.FTZ R17, R44, c[0x0][0x320] ;  /* 0x0000c8002c117a20 */ /* 0x000fe40000410000 */
[----:B-1----:R-:W-:Y:S02]  /*6b20*/  FMUL.FTZ R247, R43, c[0x0][0x320] ;  /* 0x0000c8002bf77a20 */ /* 0x002fe40000410000 */
[----:B------:R-:W-:Y:S02]  /*6b30*/  FMUL.FTZ R251, R46, c[0x0][0x320] ;  /* 0x0000c8002efb7a20 */ /* 0x000fe40000410000 */
[----:B------:R-:W-:Y:S01]  /*6b40*/  FMUL.FTZ R250, R47, c[0x0][0x320] ;  /* 0x0000c8002ffa7a20 */ /* 0x000fe20000410000 */
[----:B------:R-:W1:Y:S01]  /*6b50*/  MUFU.TANH R162, R162 ;  /* 0x000000a200a27308 */ /* 0x000e620000002400 */
[----:B------:R-:W-:Y:S02]  /*6b60*/  FMUL.FTZ R146, R48, c[0x0][0x320] ;  /* 0x0000c80030927a20 */ /* 0x000fe40000410000 */
[----:B------:R-:W-:Y:S02]  /*6b70*/  FMUL.FTZ R21, R49, c[0x0][0x320] ;  /* 0x0000c80031157a20 */ /* 0x000fe40000410000 */
[----:B------:R-:W-:Y:S05]  /*6b80*/  IMAD R19, R230, -0x60, RZ ;  /* 0xffffffa0e6137824 */ /* 0x000fea00078e02ff */
[----:B------:R-:W1:Y:S01]  /*6b90*/  MUFU.TANH R184, R184 ;  /* 0x000000b800b87308 */ /* 0x000e620000002400 */
[----:B-----5:R-:W-:Y:S02]  /*6ba0*/  @P6 SHF.L.U32 R252, R18, 0x1, RZ ;  /* 0x0000000112fc6819 */ /* 0x020fe400000006ff */
[----:B------:R-:W-:Y:S02]  /*6bb0*/  MOV R18, R217 ;  /* 0x000000d900127202 */ /* 0x000fe40000000f00 */
[C---:B------:R-:W-:Y:S05]  /*6bc0*/  @P6 IADD3 R22, P0, R252.reuse, c[0x0][0x1c8], RZ ;  /* 0x00007200fc166a10 */ /* 0x040fea0007f1e0ff */
[----:B------:R-:W1:Y:S01]  /*6bd0*/  MUFU.TANH R161, R161 ;  /* 0x000000a100a17308 */ /* 0x000e620000002400 */
[----:B------:R-:W-:Y:S02]  /*6be0*/  @P6 IADD3 R14, P5, R252, 0x80, RZ ;  /* 0x00000080fc0e6810 */ /* 0x000fe40007fbe0ff */
[----:B------:R-:W-:Y:S02]  /*6bf0*/  @P6 IADD3.X R23, R10, c[0x0][0x1cc], RZ, P0, !PT ;  /* 0x000073000a176a10 */ /* 0x000fe400007fe4ff */
[----:B------:R-:W-:Y:S01]  /*6c00*/  @P6 IADD3 R26, P2, R14, c[0x0][0x1c8], RZ ;  /* 0x000072000e1a6a10 */ /* 0x000fe20007f5e0ff */
[----:B------:R-:W-:Y:S01]  /*6c10*/  FMUL.FTZ R14, R50, c[0x0][0x320] ;  /* 0x0000c800320e7a20 */ /* 0x000fe20000410000 */
[C---:B------:R-:W-:Y:S01]  /*6c20*/  @P6 SHF.L.U32 R252, R195.reuse, 0x6, RZ ;  /* 0x00000006c3fc6819 */ /* 0x040fe200000006ff */
[----:B------:R-:W-:Y:S01]  /*6c30*/  @!PT LDS RZ, [RZ] ;  /* 0x00000000fffff984 */ /* 0x000fe20000000800 */
[----:B------:R-:W-:Y:S01]  /*6c40*/  @!PT LDS RZ, [RZ] ;  /* 0x00000000fffff984 */ /* 0x000fe20000000800 */
[----:B------:R-:W-:Y:S01]  /*6c50*/  @!PT LDS RZ, [RZ] ;  /* 0x00000000fffff984 */ /* 0x000fe20000000800 */
[----:B------:R5:W-:Y:S01]  /*6c60*/  @P6 LDGSTS.E.BYPASS.LTC128B.128 [R216+0x8100], [R22.64], !P4 ;  /* 0x0810000016d86fae */ /* 0x000be2000e101d4e */
[----:B------:R-:W-:Y:S01]  /*6c70*/  @P6 IADD3.X R27, RZ, c[0x0][0x1cc], R10, P2, P5 ;  /* 0x00007300ff1b6a10 */ /* 0x000fe200017ea40a */
[----:B------:R-:W1:Y:S01]  /*6c80*/  MUFU.TANH R185, R185 ;  /* 0x000000b900b97308 */ /* 0x000e620000002400 */
[-C--:B------:R-:W-:Y:S02]  /*6c90*/  @P6 IADD3 R30, P1, R22, R252.reuse, RZ ;  /* 0x000000fc161e6210 */ /* 0x080fe40007f3e0ff */
[----:B------:R-:W-:Y:S02]  /*6ca0*/  @P6 SHF.L.U64.HI R10, R195, 0x6, R194 ;  /* 0x00000006c30a6819 */ /* 0x000fe400000102c2 */
[----:B------:R-:W-:Y:S01]  /*6cb0*/  @P6 IADD3 R34, P2, R30, R252, RZ ;  /* 0x000000fc1e226210 */ /* 0x000fe20007f5e0ff */
[----:B------:R1:W-:Y:S01]  /*6cc0*/  @P6 LDGSTS.E.BYPASS.LTC128B.128 [R216+0xb100], [R26.64], !P3 ;  /* 0x0b1000001ad86fae */ /* 0x0003e2000d901d4e */
[-C--:B------:R-:W-:Y:S01]  /*6cd0*/  @P6 IADD3.X R31, R23, R10.reuse, RZ, P1, !PT ;  /* 0x0000000a171f6210 */ /* 0x080fe20000ffe4ff */
[----:B------:R-:W-:Y:S01]  /*6ce0*/  FMUL.FTZ R252, R51, c[0x0][0x320] ;  /* 0x0000c80033fc7a20 */ /* 0x000fe20000410000 */
[----:B------:R-:W-:Y:S01]  /*6cf0*/  PLOP3.LUT P0, PT, PT, PT, UP3, 0x80, 0x0 ;  /* 0x000000000000781c */ /* 0x000fe20003f0f038 */
[----:B------:R-:W1:Y:S01]  /*6d00*/  MUFU.TANH R186, R186 ;  /* 0x000000ba00ba7308 */ /* 0x000e620000002400 */
[----:B------:R-:W-:Y:S03]  /*6d10*/  @P6 IADD3.X R35, R31, R10, RZ, P2, !PT ;  /* 0x0000000a1f236210 */ /* 0x000fe600017fe4ff */
[----:B------:R1:W-:Y:S06]  /*6d20*/  @P6 LDGSTS.E.BYPASS.LTC128B.128 [R216+0x9100], [R30.64], !P4 ;  /* 0x091000001ed86fae */ /* 0x0003ec000e101d4e */
[----:B------:R-:W1:Y:S02]  /*6d30*/  MUFU.TANH R165, R165 ;  /* 0x000000a500a57308 */ /* 0x000e640000002400 */
[----:B------:R1:W-:Y:S01]  /*6d40*/  @P6 LDGSTS.E.BYPASS.LTC128B.128 [R216+0xc100], [R30.64+0x80], !P3 ;  /* 0x0c1000801ed86fae */ /* 0x0003e2000d901d4e */
[----:B------:R-:W-:Y:S02]  /*6d50*/  @P0 MOV R18, R193 ;  /* 0x000000c100120202 */ /* 0x000fe40000000f00 */
[----:B-----5:R-:W-:Y:S02]  /*6d60*/  IADD3 R22, -R222, 0x1, R19 ;  /* 0x00000001de167810 */ /* 0x020fe40007ffe113 */
[----:B------:R-:W-:Y:S02]  /*6d70*/  PLOP3.LUT P0, PT, PT, PT, UP2, 0x40, 0x0 ;  /* 0x000000000000781c */ /* 0x000fe40003f0e828 */
[----:B------:R-:W-:Y:S01]  /*6d80*/  IADD3 R22, R22, c[0x0][0x1d0], RZ ;  /* 0x0000740016167a10 */ /* 0x000fe20007ffe0ff */
[----:B------:R-:W1:Y:S01]  /*6d90*/  MUFU.TANH R163, R163 ;  /* 0x000000a300a37308 */ /* 0x000e620000002400 */
[----:B------:R1:W-:Y:S02]  /*6da0*/  @P6 LDGSTS.E.BYPASS.LTC128B.128 [R216+0xa100], [R34.64], !P4 ;  /* 0x0a10000022d86fae */ /* 0x0003e4000e101d4e */
[----:B------:R-:W-:Y:S04]  /*6db0*/  IADD3 R22, R22, -c[0x0][0x168], RZ ;  /* 0x80005a0016167a10 */ /* 0x000fe80007ffe0ff */
[C---:B------:R-:W-:Y:S02]  /*6dc0*/  IADD3 R23, R22.reuse, c[0x0][0x328], RZ ;  /* 0x0000ca0016177a10 */ /* 0x040fe40007ffe0ff */
[----:B------:R1:W-:Y:S01]  /*6dd0*/  @P6 LDGSTS.E.BYPASS.LTC128B.128 [R216+0xd100], [R34.64+0x80], !P3 ;  /* 0x0d10008022d86fae */ /* 0x0003e2000d901d4e */
[----:B------:R-:W1:Y:S01]  /*6de0*/  MUFU.TANH R232, R232 ;  /* 0x000000e800e87308 */ /* 0x000e620000002400 */
[----:B------:R-:W-:Y:S06]  /*6df0*/  IADD3 R22, R22, UR6, RZ ;  /* 0x0000000616167c10 */ /* 0x000fec000fffe0ff */
[----:B------:R-:W0:Y:S03]  /*6e00*/  LDGDEPBAR ;  /* 0x00000000000079af */ /* 0x000e260000000000 */
[----:B------:R-:W1:Y:S05]  /*6e10*/  MUFU.TANH R192, R192 ;  /* 0x000000c000c07308 */ /* 0x000e6a0000002400 */
[----:B------:R-:W1:Y:S05]  /*6e20*/  SHFL.IDX PT, R10, R18, RZ, 0x1c1f ;  /* 0x001c1fff120a7589 */ /* 0x000e6a00000e0000 */
[----:B------:R-:W2:Y:S10]  /*6e30*/  MUFU.TANH R237, R237 ;  /* 0x000000ed00ed7308 */ /* 0x000eb40000002400 */
[----:B------:R-:W2:Y:S01]  /*6e40*/  MUFU.TANH R187, R187 ;  /* 0x000000bb00bb7308 */ /* 0x000ea20000002400 */
[----:B-1----:R-:W-:Y:S09]  /*6e50*/  IADD3 R26, R23, R10, RZ ;  /* 0x0000000a171a7210 */ /* 0x002ff20007ffe0ff */
[----:B------:R-:W1:Y:S01]  /*6e60*/  MUFU.TANH R234, R234 ;  /* 0x000000ea00ea7308 */ /* 0x000e620000002400 */
[----:B------:R-:W-:Y:S09]  /*6e70*/  IADD3 R25, R10, R22, RZ ;  /* 0x000000160a197210 */ /* 0x000ff20007ffe0ff */
[----:B------:R-:W1:Y:S10]  /*6e80*/  MUFU.TANH R236, R236 ;  /* 0x000000ec00ec7308 */ /* 0x000e740000002400 */
        /* <DEDUP_REMOVED lines=21> */
[----:B------:R-:W1:Y:S01]  /*6fe0*/  MUFU.TANH R252, R252 ;  /* 0x000000fc00fc7308 */ /* 0x000e620000002400 */
[----:B------:R-:W-:-:S05]  /*6ff0*/  @P0 BRA `(.L_x_34) ;  /* 0x0000019000000947 */ /* 0x000fca0003800000 */
[----:B--234-:R-:W-:Y:S01]  /*7000*/  IADD3 R5, R10, c[0x0][0x1d0], RZ ;  /* 0x000074000a057a10 */ /* 0x01cfe20007ffe0ff */
[----:B------:R-:W-:Y:S03]  /*7010*/  BSSY B0, `(.L_x_35) ;  /* 0x0000012000007945 */ /* 0x000fe60003800000 */
[----:B------:R-:W-:Y:S04]  /*7020*/  IADD3 R5, R5, -c[0x0][0x168], RZ ;  /* 0x80005a0005057a10 */ /* 0x000fe80007ffe0ff */
[----:B------:R-:W-:Y:S11]  /*7030*/  ISETP.GT.AND P0, PT, R5, -0x1, PT ;  /* 0xffffffff0500780c */ /* 0x000ff60003f04270 */
[----:B------:R-:W-:Y:S02]  /*7040*/  @!UPT UIADD3 URZ, URZ, URZ, URZ ;  /* 0x0000003f3f3ff290 */ /* 0x000fe4000fffe03f */
[----:B------:R-:W-:-:S05]  /*7050*/  @P0 BRA `(.L_x_36) ;  /* 0x0000008000000947 */ /* 0x000fca0003800000 */
[----:B------:R-:W-:Y:S01]  /*7060*/  LOP3.LUT R5, RZ, R5, RZ, 0x33, !PT ;  /* 0x00000005ff057212 */ /* 0x000fe200078e33ff */
[----:B------:R-:W-:Y:S05]  /*7070*/  IMAD.MOV.U32 R4, RZ, RZ, c[0x0][0x32c] ;  /* 0x0000cb00ff047624 */ /* 0x000fea00078e00ff */
[----:B------:R-:W-:Y:S11]  /*7080*/  ISETP.NE.AND P0, PT, R4, 0x1, PT ;  /* 0x000000010400780c */ /* 0x000ff60003f05270 */
[----:B------:R-:W-:Y:S02]  /*7090*/  @!UPT UIADD3 URZ, URZ, URZ, URZ ;  /* 0x0000003f3f3ff290 */ /* 0x000fe4000fffe03f */
[----:B------:R-:W-:Y:S05]  /*70a0*/  @P0 IMAD.HI.U32 R4, R5, c[0x0][0x330], RZ ;  /* 0x0000cc0005040a27 */ /* 0x000fea00078e00ff */
[----:B------:R-:W-:Y:S04]  /*70b0*/  @P0 SHF.R.U32.HI R5, RZ, c[0x0][0x334], R4 ;  /* 0x0000cd00ff050a19 */ /* 0x000fe80000011604 */
[----:B------:R-:W-:Y:S01]  /*70c0*/  LOP3.LUT R5, RZ, R5, RZ, 0x33, !PT ;  /* 0x00000005ff057212 */ /* 0x000fe200078e33ff */
[----:B------:R-:W-:-:S05]  /*70d0*/  BRA `(.L_x_37) ;  /* 0x0000005000007947 */ /* 0x000fca0003800000 */
.L_x_36:
[----:B------:R-:W-:Y:S04]  /*70e0*/  MOV R4, c[0x0][0x32c] ;  /* 0x0000cb0000047a02 */ /* 0x000fe80000000f00 */
[----:B------:R-:W-:Y:S11]  /*70f0*/  ISETP.NE.AND P0, PT, R4, 0x1, PT ;  /* 0x000000010400780c */ /* 0x000ff60003f05270 */
[----:B------:R-:W-:Y:S02]  /*7100*/  @!UPT UIADD3 URZ, URZ, URZ, URZ ;  /* 0x0000003f3f3ff290 */ /* 0x000fe4000fffe03f */
[----:B------:R-:W-:Y:S05]  /*7110*/  @P0 IMAD.HI.U32 R4, R5, c[0x0][0x330], RZ ;  /* 0x0000cc0005040a27 */ /* 0x000fea00078e00ff */
[----:B------:R-:W-:Y:S02]  /*7120*/  @P0 SHF.R.U32.HI R5, RZ, c[0x0][0x334], R4 ;  /* 0x0000cd00ff050a19 */ /* 0x000fe40000011604 */
.L_x_37:
[----:B------:R-:W-:Y:S05]  /*7130*/  BSYNC B0 ;  /* 0x0000000000007941 */ /* 0x000fea0003800000 */
.L_x_35:
[----:B------:R-:W-:Y:S04]  /*7140*/  IMAD.IADD R4, R19, 0x1, -R222 ;  /* 0x0000000113047824 */ /* 0x000fe800078e0ade */
[----:B------:R-:W-:Y:S05]  /*7150*/  IMAD R4, R5, c[0x0][0x32c], R4 ;  /* 0x0000cb0005047a24 */ /* 0x000fea00078e0204 */
[----:B------:R-:W-:Y:S02]  /*7160*/  IADD3 R5, R4, c[0x0][0x32c], RZ ;  /* 0x0000cb0004057a10 */ /* 0x000fe40007ffe0ff */
[----:B------:R-:W-:Y:S02]  /*7170*/  IMNMX R25, R25, R4, !PT ;  /* 0x0000000419197217 */ /* 0x000fe40007800200 */
[----:B------:R-:W-:Y:S02]  /*7180*/  IMNMX R26, R26, R5, PT ;  /* 0x000000051a1a7217 */ /* 0x000fe40003800200 */
.L_x_34:
[C---:B--234-:R-:W-:Y:S01]  /*7190*/  ISETP.GE.AND P0, PT, R19.reuse, 0x1, PT ;  /* 0x000000011300780c */ /* 0x05cfe20003f06270 */
[----:B------:R-:W2:Y:S01]  /*71a0*/  SHFL.IDX PT, R4, R18, 0x1, 0x1c1f ;  /* 0x003c1f0012047f89 */ /* 0x000ea200000e0000 */
[----:B------:R-:W-:Y:S02]  /*71b0*/  ISETP.GE.AND P1, PT, R19, 0x2, PT ;  /* 0x000000021300780c */ /* 0x000fe40003f26270 */
[----:B------:R-:W-:Y:S02]  /*71c0*/  LOP3.LUT R223, R223, 0xfff7ffff, RZ, 0xc0, !PT ;  /* 0xfff7ffffdfdf7812 */ /* 0x000fe400078ec0ff */
[C---:B------:R-:W-:Y:S02]  /*71d0*/  ISETP.GE.AND P2, PT, R19.reuse, 0x9, PT ;  /* 0x000000091300780c */ /* 0x040fe40003f46270 */
[C---:B------:R-:W-:Y:S02]  /*71e0*/  ISETP.GE.AND P6, PT, R19.reuse, 0x51, PT ;  /* 0x000000511300780c */ /* 0x040fe40003fc6270 */
[----:B------:R-:W-:Y:S03]  /*71f0*/  ISETP.GE.AND P5, PT, R19, 0x52, PT ;  /* 0x000000521300780c */ /* 0x000fe60003fa6270 */
[----:B------:R-:W-:Y:S02]  /*7200*/  @P0 LOP3.LUT R223, R223, 0x80000, RZ, 0xfc, !PT ;  /* 0x00080000dfdf0812 */ /* 0x000fe400078efcff */
[----:B------:R-:W-:Y:S02]  /*7210*/  ISETP.GT.AND P0, PT, R25, RZ, !P0 ;  /* 0x000000ff1900720c */ /* 0x000fe40004704270 */
[----:B------:R-:W-:Y:S02]  /*7220*/  LOP3.LUT R223, R223, 0xfffbffff, RZ, 0xc0, !PT ;  /* 0xfffbffffdfdf7812 */ /* 0x000fe400078ec0ff */
[----:B------:R-:W-:Y:S02]  /*7230*/  ISETP.LT.OR P0, PT, R26, 0x1, P0 ;  /* 0x000000011a00780c */ /* 0x000fe40000701670 */
[----:B------:R-:W-:Y:S02]  /*7240*/  @P1 LOP3.LUT R223, R223, 0x40000, RZ, 0xfc, !PT ;  /* 0x00040000dfdf1812 */ /* 0x000fe400078efcff */
[----:B------:R-:W-:Y:S02]  /*7250*/  ISETP.GT.AND P1, PT, R25, 0x1, !P1 ;  /* 0x000000011900780c */ /* 0x000fe40004f24270 */
[----:B------:R-:W-:Y:S01]  /*7260*/  LOP3.LUT R223, R223, 0xfffdffff, RZ, 0xc0, !PT ;  /* 0xfffdffffdfdf7812 */ /* 0x000fe200078ec0ff */
[--C-:B--2---:R-:W-:Y:S01]  /*7270*/  IMAD.IADD R23, R23, 0x1, R4.reuse ;  /* 0x0000000117177824 */ /* 0x104fe200078e0204 */
[----:B------:R-:W-:Y:S01]  /*7280*/  FSEL R12, R156, -INF , !P0 ;  /* 0xff8000009c0c7808 */ /* 0x000fe20004000000 */
[----:B------:R-:W-:Y:S01]  /*7290*/  IMAD.IADD R22, R22, 0x1, R4 ;  /* 0x0000000116167824 */ /* 0x000fe200078e0204 */
[----:B------:R-:W-:Y:S02]  /*72a0*/  @P2 LOP3.LUT R223, R223, 0x20000, RZ, 0xfc, !PT ;  /* 0x00020000dfdf2812 */ /* 0x000fe400078efcff */
[----:B------:R-:W-:Y:S02]  /*72b0*/  ISETP.GT.AND P0, PT, R25, 0x8, !P2 ;  /* 0x000000081900780c */ /* 0x000fe40005704270 */
[C---:B------:R-:W-:Y:S02]  /*72c0*/  ISETP.GE.AND P2, PT, R19.reuse, 0xa, PT ;  /* 0x0000000a1300780c */ /* 0x040fe40003f46270 */
[C---:B------:R-:W-:Y:S02]  /*72d0*/  ISETP.LT.OR P1, PT, R26.reuse, 0x2, P1 ;  /* 0x000000021a00780c */ /* 0x040fe40000f21670 */
[----:B------:R-:W-:Y:S02]  /*72e0*/  ISETP.LT.OR P0, PT, R26, 0x9, P0 ;  /* 0x000000091a00780c */ /* 0x000fe40000701670 */
[----:B------:R-:W-:Y:S02]  /*72f0*/  FSEL R10, R160, -INF , !P1 ;  /* 0xff800000a00a7808 */ /* 0x000fe40004800000 */
[----:B------:R-:W-:Y:S02]  /*7300*/  ISETP.GE.AND P1, PT, R19, 0x11, PT ;  /* 0x000000111300780c */ /* 0x000fe40003f26270 */
[----:B------:R-:W-:Y:S02]  /*7310*/  LOP3.LUT R223, R223, 0xfffeffff, RZ, 0xc0, !PT ;  /* 0xfffeffffdfdf7812 */ /* 0x000fe400078ec0ff */
[----:B------:R-:W-:Y:S02]  /*7320*/  FSEL R6, R162, -INF , !P0 ;  /* 0xff800000a2067808 */ /* 0x000fe40004000000 */
[----:B------:R-:W-:Y:S02]  /*7330*/  @P2 LOP3.LUT R223, R223, 0x10000, RZ, 0xfc, !PT ;  /* 0x00010000dfdf2812 */ /* 0x000fe400078efcff */
[----:B------:R-:W-:Y:S02]  /*7340*/  ISETP.GT.AND P0, PT, R25, 0x9, !P2 ;  /* 0x000000091900780c */ /* 0x000fe40005704270 */
[----:B------:R-:W-:Y:S02]  /*7350*/  LOP3.LUT R223, R223, 0xffff7fff, RZ, 0xc0, !PT ;  /* 0xffff7fffdfdf7812 */ /* 0x000fe400078ec0ff */
[----:B------:R-:W-:Y:S02]  /*7360*/  ISETP.LT.OR P0, PT, R26, 0xa, P0 ;  /* 0x0000000a1a00780c */ /* 0x000fe40000701670 */
[----:B------:R-:W-:Y:S02]  /*7370*/  @P1 LOP3.LUT R223, R223, 0x8000, RZ, 0xfc, !PT ;  /* 0x00008000dfdf1812 */ /* 0x000fe400078efcff */
[----:B------:R-:W-:Y:S02]  /*7380*/  FSEL R8, R164, -INF , !P0 ;  /* 0xff800000a4087808 */ /* 0x000fe40004000000 */
[----:B------:R-:W-:Y:S02]  /*7390*/  ISETP.GT.AND P0, PT, R25, 0x10, !P1 ;  /* 0x000000101900780c */ /* 0x000fe40004f04270 */
[----:B------:R-:W-:Y:S02]  /*73a0*/  ISETP.GE.AND P1, PT, R19, 0x12, PT ;  /* 0x000000121300780c */ /* 0x000fe40003f26270 */
[----:B------:R-:W-:Y:S02]  /*73b0*/  ISETP.LT.OR P0, PT, R26, 0x11, P0 ;  /* 0x000000111a00780c */ /* 0x000fe40000701670 */
[----:B------:R-:W-:Y:S02]  /*73c0*/  LOP3.LUT R223, R223, 0xffffbfff, RZ, 0xc0, !PT ;  /* 0xffffbfffdfdf7812 */ /* 0x000fe400078ec0ff */
[----:B------:R-:W-:Y:S02]  /*73d0*/  FSEL R42, R184, -INF , !P0 ;  /* 0xff800000b82a7808 */ /* 0x000fe40004000000 */
[----:B------:R-:W-:Y:S02]  /*73e0*/  ISETP.GT.AND P0, PT, R25, 0x11, !P1 ;  /* 0x000000111900780c */ /* 0x000fe40004f04270 */
[----:B------:R-:W-:Y:S02]  /*73f0*/  ISETP.GE.AND P2, PT, R19, 0x59, PT ;  /* 0x000000591300780c */ /* 0x000fe40003f46270 */
[----:B------:R-:W-:Y:S02]  /*7400*/  ISETP.LT.OR P0, PT, R26, 0x12, P0 ;  /* 0x000000121a00780c */ /* 0x000fe40000701670 */
[----:B------:R-:W-:Y:S02]  /*7410*/  @P1 LOP3.LUT R223, R223, 0x4000, RZ, 0xfc, !PT ;  /* 0x00004000dfdf1812 */ /* 0x000fe400078efcff */
[----:B------:R-:W-:Y:S02]  /*7420*/  ISETP.GE.AND P1, PT, R19, 0x19, PT ;  /* 0x000000191300780c */ /* 0x000fe40003f26270 */
[----:B------:R-:W-:Y:S02]  /*7430*/  LOP3.LUT R223, R223, 0xffffdfff, RZ, 0xc0, !PT ;  /* 0xffffdfffdfdf7812 */ /* 0x000fe400078ec0ff */
[----:B------:R-:W-:Y:S02]  /*7440*/  FSEL R40, R166, -INF , !P0 ;  /* 0xff800000a6287808 */ /* 0x000fe40004000000 */
[----:B------:R-:W-:Y:S04]  /*7450*/  ISETP.GT.AND P0, PT, R25, 0x18, !P1 ;  /* 0x000000181900780c */ /* 0x000fe80004f04270 */
[C---:B------:R-:W-:Y:S03]  /*7460*/  ISETP.LT.OR P0, PT, R26.reuse, 0x19, P0 ;  /* 0x000000191a00780c */ /* 0x040fe60000701670 */
[----:B------:R-:W-:Y:S02]  /*7470*/  @P1 LOP3.LUT R223, R223, 0x2000, RZ, 0xfc, !PT ;  /* 0x00002000dfdf1812 */ /* 0x000fe400078efcff */
[----:B------:R-:W-:Y:S02]  /*7480*/  ISETP.GE.AND P1, PT, R19, 0x1a, PT ;  /* 0x0000001a1300780c */ /* 0x000fe40003f26270 */
[----:B------:R-:W-:Y:S02]  /*7490*/  LOP3.LUT R223, R223, 0xffffefff, RZ, 0xc0, !PT ;  /* 0xffffefffdfdf7812 */ /* 0x000fe400078ec0ff */
[----:B------:R-:W-:Y:S02]  /*74a0*/  FSEL R50, R185, -INF , !P0 ;  /* 0xff800000b9327808 */ /* 0x000fe40004000000 */
[----:B------:R-:W-:Y:S04]  /*74b0*/  ISETP.GT.AND P0, PT, R25, 0x19, !P1 ;  /* 0x000000191900780c */ /* 0x000fe80004f04270 */
[----:B------:R-:W-:Y:S03]  /*74c0*/  ISETP.LT.OR P0, PT, R26, 0x1a, P0 ;  /* 0x0000001a1a00780c */ /* 0x000fe60000701670 */
        /* <DEDUP_REMOVED lines=21> */
[----:B-1----:R-:W-:Y:S02]  /*7620*/  FSEL R162, R234, -INF , !P0 ;  /* 0xff800000eaa27808 */ /* 0x002fe40004000000 */
        /* <DEDUP_REMOVED lines=40> */
[----:B------:R-:W-:Y:S02]  /*78b0*/  FSEL R192, R9, -INF , !P0 ;  /* 0xff80000009c07808 */ /* 0x000fe40004000000 */
[----:B------:R-:W-:Y:S02]  /*78c0*/  LOP3.LUT R223, R223, 0xfffffffd, RZ, 0xc0, !PT ;  /* 0xfffffffddfdf7812 */ /* 0x000fe400078ec0ff */
[----:B------:R-:W-:Y:S04]  /*78d0*/  ISETP.GT.AND P0, PT, R25, 0x48, !P1 ;  /* 0x000000481900780c */ /* 0x000fe80004f04270 */
[C---:B------:R-:W-:Y:S03]  /*78e0*/  ISETP.LT.OR P0, PT, R26.reuse, 0x49, P0 ;  /* 0x000000491a00780c */ /* 0x040fe60000701670 */
[----:B------:R-:W-:Y:S02]  /*78f0*/  @P1 LOP3.LUT R223, R223, 0x2, RZ, 0xfc, !PT ;  /* 0x00000002dfdf1812 */ /* 0x000fe400078efcff */
[----:B------:R-:W-:Y:S02]  /*7900*/  ISETP.GE.AND P1, PT, R19, 0x4a, PT ;  /* 0x0000004a1300780c */ /* 0x000fe40003f26270 */
[----:B------:R-:W-:Y:S02]  /*7910*/  FSEL R184, R13, -INF , !P0 ;  /* 0xff8000000db87808 */ /* 0x000fe40004000000 */
[----:B------:R-:W-:Y:S02]  /*7920*/  ISETP.GT.AND P0, PT, R25, 0x49, !P1 ;  /* 0x000000491900780c */ /* 0x000fe40004f04270 */
[----:B------:R-:W-:Y:S02]  /*7930*/  LOP3.LUT R223, R223, 0xfffffffe, RZ, 0xc0, !PT ;  /* 0xfffffffedfdf7812 */ /* 0x000fe400078ec0ff */
[C---:B------:R-:W-:Y:S04]  /*7940*/  ISETP.LT.OR P0, PT, R26.reuse, 0x4a, P0 ;  /* 0x0000004a1a00780c */ /* 0x040fe80000701670 */
[----:B------:R-:W-:Y:S02]  /*7950*/  FSEL R166, R15, -INF , !P0 ;  /* 0xff8000000fa67808 */ /* 0x000fe40004000000 */
[----:B------:R-:W-:Y:S02]  /*7960*/  ISETP.GT.AND P0, PT, R25, 0x50, !P6 ;  /* 0x000000501900780c */ /* 0x000fe40007704270 */
[----:B------:R-:W-:Y:S02]  /*7970*/  @P1 LOP3.LUT R223, R223, 0x1, RZ, 0xfc, !PT ;  /* 0x00000001dfdf1812 */ /* 0x000fe400078efcff */
[C---:B------:R-:W-:Y:S02]  /*7980*/  ISETP.LT.OR P0, PT, R26.reuse, 0x51, P0 ;  /* 0x000000511a00780c */ /* 0x040fe40000701670 */
[----:B------:R-:W-:Y:S02]  /*7990*/  ISETP.GE.AND P1, PT, R19, 0x5a, PT ;  /* 0x0000005a1300780c */ /* 0x000fe40003f26270 */
[----:B------:R-:W-:Y:S02]  /*79a0*/  FSEL R156, R17, -INF , !P0 ;  /* 0xff800000119c7808 */ /* 0x000fe40004000000 */
[C---:B------:R-:W-:Y:S04]  /*79b0*/  ISETP.GT.AND P0, PT, R25.reuse, 0x51, !P5 ;  /* 0x000000511900780c */ /* 0x040fe80006f04270 */
[----:B------:R-:W-:Y:S04]  /*79c0*/  ISETP.LT.OR P0, PT, R26, 0x52, P0 ;  /* 0x000000521a00780c */ /* 0x000fe80000701670 */
[----:B------:R-:W-:Y:S02]  /*79d0*/  FSEL R150, R150, -INF , !P0 ;  /* 0xff80000096967808 */ /* 0x000fe40004000000 */
[C---:B------:R-:W-:Y:S04]  /*79e0*/  ISETP.GT.AND P0, PT, R25.reuse, 0x58, !P2 ;  /* 0x000000581900780c */ /* 0x040fe80005704270 */
[----:B------:R-:W-:Y:S04]  /*79f0*/  ISETP.LT.OR P0, PT, R26, 0x59, P0 ;  /* 0x000000591a00780c */ /* 0x000fe80000701670 */
[----:B------:R-:W-:Y:S02]  /*7a00*/  FSEL R146, R146, -INF , !P0 ;  /* 0xff80000092927808 */ /* 0x000fe40004000000 */
[----:B------:R-:W-:Y:S04]  /*7a10*/  ISETP.GT.AND P0, PT, R25, 0x59, !P1 ;  /* 0x000000591900780c */ /* 0x000fe80004f04270 */
[----:B------:R-:W-:Y:S04]  /*7a20*/  ISETP.LT.OR P0, PT, R26, 0x5a, P0 ;  /* 0x0000005a1a00780c */ /* 0x000fe80000701670 */
[----:B------:R-:W-:Y:S02]  /*7a30*/  FSEL R144, R21, -INF , !P0 ;  /* 0xff80000015907808 */ /* 0x000fe40004000000 */
[----:B------:R-:W-:Y:S11]  /*7a40*/  PLOP3.LUT P0, PT, PT, PT, UP2, 0x40, 0x0 ;  /* 0x000000000000781c */ /* 0x000ff60003f0e828 */
[----:B------:R-:W-:Y:S02]  /*7a50*/  @!UPT UIADD3 URZ, URZ, URZ, URZ ;  /* 0x0000003f3f3ff290 */ /* 0x000fe4000fffe03f */
[----:B------:R-:W-:-:S05]  /*7a60*/  @P0 BRA `(.L_x_38) ;  /* 0x0000019000000947 */ /* 0x000fca0003800000 */
[----:B------:R-:W-:Y:S01]  /*7a70*/  IADD3 R4, R4, c[0x0][0x1d0], RZ ;  /* 0x0000740004047a10 */ /* 0x000fe20007ffe0ff */
        /* <DEDUP_REMOVED lines=13> */
.L_x_40:
[----:B------:R-:W-:Y:S04]  /*7b50*/  MOV R4, c[0x0][0x32c] ;  /* 0x0000cb0000047a02 */ /* 0x000fe80000000f00 */
[----:B------:R-:W-:Y:S11]  /*7b60*/  ISETP.NE.AND P0, PT, R4, 0x1, PT ;  /* 0x000000010400780c */ /* 0x000ff60003f05270 */
[----:B------:R-:W-:Y:S02]  /*7b70*/  @!UPT UIADD3 URZ, URZ, URZ, URZ ;  /* 0x0000003f3f3ff290 */ /* 0x000fe4000fffe03f */
[----:B------:R-:W-:Y:S05]  /*7b80*/  @P0 IMAD.HI.U32 R4, R5, c[0x0][0x330], RZ ;  /* 0x0000cc0005040a27 */ /* 0x000fea00078e00ff */
[----:B------:R-:W-:Y:S02]  /*7b90*/  @P0 SHF.R.U32.HI R5, RZ, c[0x0][0x334], R4 ;  /* 0x0000cd00ff050a19 */ /* 0x000fe40000011604 */
.L_x_41:
[----:B------:R-:W-:Y:S05]  /*7ba0*/  BSYNC B0 ;  /* 0x0000000000007941 */ /* 0x000fea0003800000 */
.L_x_39:
[----:B------:R-:W-:Y:S04]  /*7bb0*/  IMAD.IADD R4, R19, 0x1, -R222 ;  /* 0x0000000113047824 */ /* 0x000fe800078e0ade */
[----:B------:R-:W-:Y:S05]  /*7bc0*/  IMAD R4, R5, c[0x0][0x32c], R4 ;  /* 0x0000cb0005047a24 */ /* 0x000fea00078e0204 */
[----:B------:R-:W-:Y:S02]  /*7bd0*/  IADD3 R16, R4, c[0x0][0x32c], RZ ;  /* 0x0000cb0004107a10 */ /* 0x000fe40007ffe0ff */
[----:B------:R-:W-:Y:S02]  /*7be0*/  IMNMX R22, R22, R4, !PT ;  /* 0x0000000416167217 */ /* 0x000fe40007800200 */
[----:B------:R-:W-:Y:S02]  /*7bf0*/  IMNMX R23, R23, R16, PT ;  /* 0x0000001017177217 */ /* 0x000fe40003800200 */
.L_x_38:
[----:B------:R-:W-:Y:S01]  /*7c00*/  LOP3.LUT P0, RZ, R223, 0x80000, RZ, 0xc0, !PT ;  /* 0x00080000dfff7812 */ /* 0x000fe2000780c0ff */
[----:B------:R-:W-:Y:S01]  /*7c10*/  LDSM.16.MT88.4 R28, [R209+0x100] ;  /* 0x00010000d11c783b */ /* 0x000fe20000004200 */
[----:B------:R-:W-:Y:S02]  /*7c20*/  FMNMX.FTZ R7, R12, R3, !PT ;  /* 0x000000030c077209 */ /* 0x000fe40007810000 */
[----:B------:R-:W-:Y:S02]  /*7c30*/  ISETP.GT.AND P0, PT, R22, RZ, !P0 ;  /* 0x000000ff1600720c */ /* 0x000fe40004704270 */
[----:B------:R-:W-:Y:S02]  /*7c40*/  FMNMX.FTZ R7, R10, R7, !PT ;  /* 0x000000070a077209 */ /* 0x000fe40007810000 */
[----:B------:R-:W-:Y:S01]  /*7c50*/  ISETP.LT.OR P0, PT, R23, 0x1, P0 ;  /* 0x000000011700780c */ /* 0x000fe20000701670 */
[----:B------:R-:W-:Y:S01]  /*7c60*/  LDSM.16.MT88.4 R36, [R208+0x100] ;  /* 0x00010000d024783b */ /* 0x000fe20000004200 */
[----:B------:R-:W-:Y:S02]  /*7c70*/  FMNMX.FTZ R7, R6, R7, !PT ;  /* 0x0000000706077209 */ /* 0x000fe40007810000 */
[----:B------:R-:W-:Y:S02]  /*7c80*/  FSEL R15, R0, -INF , !P0 ;  /* 0xff800000000f7808 */ /* 0x000fe40004000000 */
[----:B------:R-:W-:Y:S02]  /*7c90*/  LOP3.LUT P0, RZ, R223, 0x40000, RZ, 0xc0, !PT ;  /* 0x00040000dfff7812 */ /* 0x000fe4000780c0ff */
[----:B------:R-:W-:Y:S01]  /*7ca0*/  FMNMX.FTZ R7, R8, R7, !PT ;  /* 0x0000000708077209 */ /* 0x000fe20007810000 */
[----:B------:R-:W-:Y:S01]  /*7cb0*/  LDSM.16.MT88.4 R44, [R212+0x3100] ;  /* 0x00310000d42c783b */ /* 0x000fe20000004200 */
[----:B------:R-:W-:Y:S02]  /*7cc0*/  ISETP.GT.AND P0, PT, R22, 0x1, !P0 ;  /* 0x000000011600780c */ /* 0x000fe40004704270 */
[----:B------:R-:W-:Y:S02]  /*7cd0*/  FMNMX.FTZ R7, R42, R7, !PT ;  /* 0x000000072a077209 */ /* 0x000fe40007810000 */
[----:B------:R-:W-:Y:S02]  /*7ce0*/  ISETP.LT.OR P0, PT, R23, 0x2, P0 ;  /* 0x000000021700780c */ /* 0x000fe40000701670 */
[----:B------:R-:W-:Y:S02]  /*7cf0*/  FMNMX.FTZ R7, R40, R7, !PT ;  /* 0x0000000728077209 */ /* 0x000fe40007810000 */
[----:B------:R-:W-:Y:S02]  /*7d00*/  FSEL R13, R157, -INF , !P0 ;  /* 0xff8000009d0d7808 */ /* 0x000fe40004000000 */
[----:B------:R-:W-:Y:S02]  /*7d10*/  LOP3.LUT P0, RZ, R223, 0x20000, RZ, 0xc0, !PT ;  /* 0x00020000dfff7812 */ /* 0x000fe4000780c0ff */
[----:B------:R-:W-:Y:S02]  /*7d20*/  FMNMX.FTZ R7, R50, R7, !PT ;  /* 0x0000000732077209 */ /* 0x000fe40007810000 */
        /* <DEDUP_REMOVED lines=66> */
[C---:B------:R-:W-:Y:S01]  /*8150*/  ISETP.GT.AND P6, PT, R22.reuse, 0x50, !P6 ;  /* 0x000000501600780c */ /* 0x040fe200077c4270 */
[----:B------:R-:W1:Y:S01]  /*8160*/  SHFL.BFLY PT, R0, R5, 0x2, 0x1f ;  /* 0x0c401f0005007f89 */ /* 0x000e6200000e0000 */
[----:B------:R-:W-:Y:S02]  /*8170*/  FSEL R233, R233, -INF , !P0 ;  /* 0xff800000e9e97808 */ /* 0x000fe40004000000 */
[----:B------:R-:W-:Y:S02]  /*8180*/  LOP3.LUT P0, RZ, R223, 0x80, RZ, 0xc0, !PT ;  /* 0x00000080dfff7812 */ /* 0x000fe4000780c0ff */
[----:B------:R-:W-:Y:S02]  /*8190*/  FMNMX.FTZ R4, R233, R4, !PT ;  /* 0x00000004e9047209 */ /* 0x000fe40007810000 */
[C---:B------:R-:W-:Y:S02]  /*81a0*/  ISETP.GT.AND P0, PT, R22.reuse, 0x30, !P0 ;  /* 0x000000301600780c */ /* 0x040fe40004704270 */
[C---:B------:R-:W-:Y:S02]  /*81b0*/  ISETP.GT.AND P5, PT, R22.reuse, 0x51, !P5 ;  /* 0x000000511600780c */ /* 0x040fe40006fa4270 */
[C---:B------:R-:W-:Y:S02]  /*81c0*/  ISETP.LT.OR P0, PT, R23.reuse, 0x31, P0 ;  /* 0x000000311700780c */ /* 0x040fe40000701670 */
[----:B------:R-:W-:Y:S02]  /*81d0*/  ISETP.LT.OR P6, PT, R23, 0x51, P6 ;  /* 0x000000511700780c */ /* 0x000fe400037c1670 */
        /* <DEDUP_REMOVED lines=11> */
[----:B------:R-:W-:Y:S02]  /*8290*/  FSEL R147, R251, -INF , !P6 ;  /* 0xff800000fb937808 */ /* 0x000fe40007000000 */
[----:B------:R-:W-:Y:S02]  /*82a0*/  ISETP.LT.OR P0, PT, R23, 0x39, P0 ;  /* 0x000000391700780c */ /* 0x000fe40000701670 */
[C---:B------:R-:W-:Y:S02]  /*82b0*/  ISETP.GT.AND P1, PT, R22.reuse, 0x59, !P1 ;  /* 0x000000591600780c */ /* 0x040fe40004f24270 */
[----:B------:R-:W-:Y:S02]  /*82c0*/  FSEL R241, R241, -INF , !P0 ;  /* 0xff800000f1f17808 */ /* 0x000fe40004000000 */
[----:B------:R-:W-:Y:S02]  /*82d0*/  LOP3.LUT P0, RZ, R223, 0x10, RZ, 0xc0, !PT ;  /* 0x00000010dfff7812 */ /* 0x000fe4000780c0ff */
[----:B------:R-:W-:Y:S02]  /*82e0*/  FMNMX.FTZ R4, R241, R4, !PT ;  /* 0x00000004f1047209 */ /* 0x000fe40007810000 */
[----:B------:R-:W-:Y:S02]  /*82f0*/  ISETP.GT.AND P0, PT, R22, 0x39, !P0 ;  /* 0x000000391600780c */ /* 0x000fe40004704270 */
[C---:B------:R-:W-:Y:S02]  /*8300*/  ISETP.LT.OR P2, PT, R23.reuse, 0x59, P2 ;  /* 0x000000591700780c */ /* 0x040fe40001741670 */
[----:B------:R-:W-:Y:S02]  /*8310*/  ISETP.LT.OR P0, PT, R23, 0x3a, P0 ;  /* 0x0000003a1700780c */ /* 0x000fe40000701670 */
[----:B------:R-:W-:Y:S02]  /*8320*/  FSEL R139, R250, -INF , !P5 ;  /* 0xff800000fa8b7808 */ /* 0x000fe40006800000 */
        /* <DEDUP_REMOVED lines=11> */
[----:B-1----:R-:W-:Y:S02]  /*83e0*/  FMNMX.FTZ R16, R5, R0, !PT ;  /* 0x0000000005107209 */ /* 0x002fe40007810000 */
[----:B------:R-:W-:Y:S02]  /*83f0*/  ISETP.LT.OR P0, PT, R23, 0x42, P0 ;  /* 0x000000421700780c */ /* 0x000fe40000701670 */
[----:B------:R-:W-:Y:S01]  /*8400*/  FSEL R117, R252, -INF , !P1 ;  /* 0xff800000fc757808 */ /* 0x000fe20004800000 */
[----:B------:R-:W1:Y:S01]  /*8410*/  SHFL.BFLY PT, R17, R16, 0x1, 0x1f ;  /* 0x0c201f0010117f89 */ /* 0x000e6200000e0000 */
[----:B------:R-:W-:Y:S02]  /*8420*/  FSEL R165, R242, -INF , !P0 ;  /* 0xff800000f2a57808 */ /* 0x000fe40004000000 */
[----:B------:R-:W-:Y:S02]  /*8430*/  LOP3.LUT P0, RZ, R223, 0x2, RZ, 0xc0, !PT ;  /* 0x00000002dfff7812 */ /* 0x000fe4000780c0ff */
[----:B------:R-:W-:Y:S02]  /*8440*/  FMNMX.FTZ R4, R165, R4, !PT ;  /* 0x00000004a5047209 */ /* 0x000fe40007810000 */
[----:B------:R-:W-:Y:S04]  /*8450*/  ISETP.GT.AND P0, PT, R22, 0x48, !P0 ;  /* 0x000000481600780c */ /* 0x000fe80004704270 */
[----:B------:R-:W-:Y:S04]  /*8460*/  ISETP.LT.OR P0, PT, R23, 0x49, P0 ;  /* 0x000000491700780c */ /* 0x000fe80000701670 */
[----:B------:R-:W-:Y:S02]  /*8470*/  FSEL R161, R248, -INF , !P0 ;  /* 0xff800000f8a17808 */ /* 0x000fe40004000000 */
[----:B------:R-:W-:Y:S02]  /*8480*/  LOP3.LUT P0, RZ, R223, 0x1, RZ, 0xc0, !PT ;  /* 0x00000001dfff7812 */ /* 0x000fe4000780c0ff */
[----:B------:R-:W-:Y:S02]  /*8490*/  FMNMX.FTZ R4, R161, R4, !PT ;  /* 0x00000004a1047209 */ /* 0x000fe40007810000 */
[----:B------:R-:W-:Y:S04]  /*84a0*/  ISETP.GT.AND P0, PT, R22, 0x49, !P0 ;  /* 0x000000491600780c */ /* 0x000fe80004704270 */
[----:B------:R-:W-:Y:S02]  /*84b0*/  ISETP.LT.OR P0, PT, R23, 0x4a, P0 ;  /* 0x0000004a1700780c */ /* 0x000fe40000701670 */
[----:B------:R-:W-:Y:S02]  /*84c0*/  LDSM.16.MT88.4 R20, [R210+0x100] ;  /* 0x00010000d214783b */ /* 0x000fe40000004200 */
[----:B------:R-:W-:Y:S04]  /*84d0*/  FSEL R159, R247, -INF , !P0 ;  /* 0xff800000f79f7808 */ /* 0x000fe80004000000 */
[----:B------:R-:W-:Y:S04]  /*84e0*/  FMNMX.FTZ R4, R159, R4, !PT ;  /* 0x000000049f047209 */ /* 0x000fe80007810000 */
[----:B------:R-:W-:Y:S04]  /*84f0*/  FMNMX.FTZ R4, R147, R4, !PT ;  /* 0x0000000493047209 */ /* 0x000fe80007810000 */
[----:B------:R-:W-:Y:S04]  /*8500*/  FMNMX.FTZ R0, R139, R4, !PT ;  /* 0x000000048b007209 */ /* 0x000fe80007810000 */
[----:B------:R-:W-:Y:S04]  /*8510*/  FMNMX.FTZ R0, R135, R0, !PT ;  /* 0x0000000087007209 */ /* 0x000fe80007810000 */
[----:B------:R-:W-:Y:S02]  /*8520*/  FMNMX.FTZ R7, R117, R0, !PT ;  /* 0x0000000075077209 */ /* 0x000fe40007810000 */
[----:B-1----:R-:W-:Y:S03]  /*8530*/  FMNMX.FTZ R0, R16, R17, !PT ;  /* 0x0000001110007209 */ /* 0x002fe60007810000 */
[----:B------:R-:W1:Y:S01]  /*8540*/  SHFL.BFLY PT, R4, R7, 0x2, 0x1f ;  /* 0x0c401f0007047f89 */ /* 0x000e6200000e0000 */
[C---:B------:R-:W-:Y:S01]  /*8550*/  FSETP.NEU.FTZ.AND P0, PT, R0.reuse, -INF , PT ;  /* 0xff8000000000780b */ /* 0x040fe20003f1d000 */
[----:B------:R-:W-:Y:S05]  /*8560*/  FMUL.FTZ R149, R0, c[0x0][0x2d0] ;  /* 0x0000b40000957a20 */ /* 0x000fea0000410000 */
[----:B------:R-:W-:Y:S05]  /*8570*/  FSEL R149, R149, RZ, P0 ;  /* 0x000000ff95957208 */ /* 0x000fea0000000000 */
[--C-:B------:R-:W-:Y:S01]  /*8580*/  FFMA.FTZ R118, R6, c[0x0][0x2d0], -R149.reuse ;  /* 0x0000b40006767a23 */ /* 0x100fe20000010895 */
[----:B------:R-:W-:Y:S01]  /*8590*/  FSEL R6, R0, RZ, P0 ;  /* 0x000000ff00067208 */ /* 0x000fe20000000000 */
[--C-:B------:R-:W-:Y:S02]  /*85a0*/  FFMA.FTZ R128, R12, c[0x0][0x2d0], -R149.reuse ;  /* 0x0000b4000c807a23 */ /* 0x100fe40000010895 */
[----:B------:R-:W-:Y:S02]  /*85b0*/  FFMA.FTZ R119, R10, c[0x0][0x2d0], -R149 ;  /* 0x0000b4000a777a23 */ /* 0x000fe40000010895 */
[----:B------:R-:W-:Y:S01]  /*85c0*/  FADD.FTZ R3, -R6, R3 ;  /* 0x0000000306037221 */ /* 0x000fe20000010100 */
[----:B------:R-:W-:Y:S01]  /*85d0*/  MUFU.EX2 R118, R118 ;  /* 0x0000007600767308 */ /* 0x000fe20000000800 */
[--C-:B------:R-:W-:Y:S02]  /*85e0*/  FFMA.FTZ R129, R8, c[0x0][0x2d0], -R149.reuse ;  /* 0x0000b40008817a23 */ /* 0x100fe40000010895 */
[--C-:B------:R-:W-:Y:S01]  /*85f0*/  FFMA.FTZ R136, R42, c[0x0][0x2d0], -R149.reuse ;  /* 0x0000b4002a887a23 */ /* 0x100fe20000010895 */
[----:B-1----:R-:W-:Y:S01]  /*8600*/  FMNMX.FTZ R5, R7, R4, !PT ;  /* 0x0000000407057209 */ /* 0x002fe20007810000 */
[--C-:B------:R-:W-:Y:S02]  /*8610*/  FFMA.FTZ R137, R40, c[0x0][0x2d0], -R149.reuse ;  /* 0x0000b40028897a23 */ /* 0x100fe40000010895 */
[--C-:B------:R-:W-:Y:S02]  /*8620*/  FFMA.FTZ R138, R50, c[0x0][0x2d0], -R149.reuse ;  /* 0x0000b400328a7a23 */ /* 0x100fe40000010895 */
[----:B------:R-:W1:Y:S01]  /*8630*/  SHFL.BFLY PT, R4, R5, 0x1, 0x1f ;  /* 0x0c201f0005047f89 */ /* 0x000e6200000e0000 */
[----:B------:R-:W-:Y:S01]  /*8640*/  MUFU.EX2 R128, R128 ;  /* 0x0000008000807308 */ /* 0x000fe20000000800 */
[--C-:B------:R-:W-:Y:S02]  /*8650*/  FFMA.FTZ R145, R48, c[0x0][0x2d0], -R149.reuse ;  /* 0x0000b40030917a23 */ /* 0x100fe40000010895 */
[--C-:B------:R-:W-:Y:S02]  /*8660*/  FFMA.FTZ R232, R232, c[0x0][0x2d0], -R149.reuse ;  /* 0x0000b400e8e87a23 */ /* 0x100fe40000010895 */
[--C-:B------:R-:W-:Y:S02]  /*8670*/  FFMA.FTZ R184, R184, c[0x0][0x2d0], -R149.reuse ;  /* 0x0000b400b8b87a23 */ /* 0x100fe40000010895 */
[--C-:B------:R-:W-:Y:S02]  /*8680*/  FFMA.FTZ R160, R160, c[0x0][0x2d0], -R149.reuse ;  /* 0x0000b400a0a07a23 */ /* 0x100fe40000010895 */
[--C-:B------:R-:W-:Y:S01]  /*8690*/  FFMA.FTZ R162, R162, c[0x0][0x2d0], -R149.reuse ;  /* 0x0000b400a2a27a23 */ /* 0x100fe20000010895 */
[----:B------:R-:W2:Y:S01]  /*86a0*/  MUFU.EX2 R119, R119 ;  /* 0x0000007700777308 */ /* 0x000ea20000000800 */
[--C-:B------:R-:W-:Y:S02]  /*86b0*/  FFMA.FTZ R234, R234, c[0x0][0x2d0], -R149.reuse ;  /* 0x0000b400eaea7a23 */ /* 0x100fe40000010895 */
[--C-:B------:R-:W-:Y:S02]  /*86c0*/  FFMA.FTZ R236, R236, c[0x0][0x2d0], -R149.reuse ;  /* 0x0000b400ecec7a23 */ /* 0x100fe40000010895 */
[--C-:B------:R-:W-:Y:S02]  /*86d0*/  FFMA.FTZ R156, R156, c[0x0][0x2d0], -R149.reuse ;  /* 0x0000b4009c9c7a23 */ /* 0x100fe40000010895 */
[--C-:B------:R-:W-:Y:S03]  /*86e0*/  FFMA.FTZ R146, R146, c[0x0][0x2d0], -R149.reuse ;  /* 0x0000b40092927a23 */ /* 0x100fe60000010895 */
[----:B------:R-:W3:Y:S01]  /*86f0*/  MUFU.EX2 R129, R129 ;  /* 0x0000008100817308 */ /* 0x000ee20000000800 */
[----:B-1----:R-:W-:Y:S01]  /*8700*/  FMNMX.FTZ R116, R5, R4, !PT ;  /* 0x0000000405747209 */ /* 0x002fe20007810000 */
[----:B------:R-:W-:Y:S03]  /*8710*/  FMUL.FTZ R4, R3, c[0x0][0x2d0] ;  /* 0x0000b40003047a20 */ /* 0x000fe60000410000 */
[C---:B------:R-:W-:Y:S01]  /*8720*/  FSETP.NEU.FTZ.AND P0, PT, R116.reuse, -INF , PT ;  /* 0xff8000007400780b */ /* 0x040fe20003f1d000 */
[C---:B------:R-:W-:Y:S04]  /*8730*/  FMUL.FTZ R134, R116.reuse, c[0x0][0x2d0] ;  /* 0x0000b40074867a20 */ /* 0x040fe80000410000 */
[----:B------:R-:W1:Y:S01]  /*8740*/  MUFU.EX2 R3, R4 ;  /* 0x0000000400037308 */ /* 0x000e620000000800 */
[----:B------:R-:W-:Y:S02]  /*8750*/  FSEL R5, R116, RZ, P0 ;  /* 0x000000ff74057208 */ /* 0x000fe40000000000 */
[----:B------:R-:W-:Y:S02]  /*8760*/  FSEL R134, R134, RZ, P0 ;  /* 0x000000ff86867208 */ /* 0x000fe40000000000 */
[----:B--2---:R-:W-:Y:S01]  /*8770*/  F2FP.BF16.PACK_AB R124, R119, R128 ;  /* 0x00000080777c723e */ /* 0x004fe200000010ff */
[----:B------:R-:W-:Y:S01]  /*8780*/  FADD.FTZ R5, -R5, R2 ;  /* 0x0000000205057221 */ /* 0x000fe20000010100 */
[----:B------:R-:W-:Y:S01]  /*8790*/  ISETP.GT.AND P0, PT, R230, R231, PT ;  /* 0x000000e7e600720c */ /* 0x000fe20003f04270 */
[--C-:B------:R-:W-:Y:S02]  /*87a0*/  FFMA.FTZ R133, R15, c[0x0][0x2d0], -R134.reuse ;  /* 0x0000b4000f857a23 */ /* 0x100fe40000010886 */
[--C-:B------:R-:W-:Y:S01]  /*87b0*/  FFMA.FTZ R132, R13, c[0x0][0x2d0], -R134.reuse ;  /* 0x0000b4000d847a23 */ /* 0x100fe20000010886 */
[----:B------:R-:W-:Y:S01]  /*87c0*/  MUFU.EX2 R232, R232 ;  /* 0x000000e800e87308 */ /* 0x000fe20000000800 */
[----:B------:R-:W2:Y:S01]  /*87d0*/  LDSM.16.MT88.4 R12, [R212+0x100] ;  /* 0x00010000d40c783b */ /* 0x000ea20000004200 */
[--C-:B------:R-:W-:Y:S01]  /*87e0*/  FFMA.FTZ R131, R11, c[0x0][0x2d0], -R134.reuse ;  /* 0x0000b4000b837a23 */ /* 0x100fe20000010886 */
[----:B---3--:R-:W-:Y:S01]  /*87f0*/  F2FP.BF16.PACK_AB R126, R129, R118 ;  /* 0x00000076817e723e */ /* 0x008fe200000010ff */
[--C-:B------:R-:W-:Y:S02]  /*8800*/  FFMA.FTZ R130, R9, c[0x0][0x2d0], -R134.reuse ;  /* 0x0000b40009827a23 */ /* 0x100fe40000010886 */
[----:B------:R-:W-:Y:S02]  /*8810*/  FMUL.FTZ R2, R5, c[0x0][0x2d0] ;  /* 0x0000b40005027a20 */ /* 0x000fe40000410000 */
[--C-:B------:R-:W-:Y:S02]  /*8820*/  FFMA.FTZ R165, R165, c[0x0][0x2d0], -R134.reuse ;  /* 0x0000b400a5a57a23 */ /* 0x100fe40000010886 */
[----:B------:R-:W-:Y:S01]  /*8830*/  MUFU.EX2 R133, R133 ;  /* 0x0000008500857308 */ /* 0x000fe20000000800 */
[--C-:B------:R-:W-:Y:S02]  /*8840*/  FFMA.FTZ R161, R161, c[0x0][0x2d0], -R134.reuse ;  /* 0x0000b400a1a17a23 */ /* 0x100fe40000010886 */
[C---:B-1----:R-:W-:Y:S02]  /*8850*/  FMUL.FTZ R4, R3.reuse, R112 ;  /* 0x0000007003047220 */ /* 0x042fe40000410000 */
[C---:B------:R-:W-:Y:S02]  /*8860*/  FMUL.FTZ R5, R3.reuse, R113 ;  /* 0x0000007103057220 */ /* 0x040fe40000410000 */
[C---:B------:R-:W-:Y:S02]  /*8870*/  FMUL.FTZ R8, R3.reuse, R108 ;  /* 0x0000006c03087220 */ /* 0x040fe40000410000 */
[C---:B------:R-:W-:Y:S01]  /*8880*/  FMUL.FTZ R9, R3.reuse, R109 ;  /* 0x0000006d03097220 */ /* 0x040fe20000410000 */
[----:B------:R-:W1:Y:S01]  /*8890*/  MUFU.EX2 R2, R2 ;  /* 0x0000000200027308 */ /* 0x000e620000000800 */
[C---:B------:R-:W-:Y:S02]  /*88a0*/  FMUL.FTZ R16, R3.reuse, R100 ;  /* 0x0000006403107220 */ /* 0x040fe40000410000 */
[C---:B------:R-:W-:Y:S02]  /*88b0*/  FMUL.FTZ R17, R3.reuse, R101 ;  /* 0x0000006503117220 */ /* 0x040fe40000410000 */
[C---:B------:R-:W-:Y:S02]  /*88c0*/  FMUL.FTZ R24, R3.reuse, R92 ;  /* 0x0000005c03187220 */ /* 0x040fe40000410000 */
[C---:B------:R-:W-:Y:S02]  /*88d0*/  FMUL.FTZ R25, R3.reuse, R93 ;  /* 0x0000005d03197220 */ /* 0x040fe40000410000 */
[C---:B------:R-:W-:Y:S01]  /*88e0*/  FMUL.FTZ R32, R3.reuse, R84 ;  /* 0x0000005403207220 */ /* 0x040fe20000410000 */
[----:B------:R-:W3:Y:S01]  /*88f0*/  MUFU.EX2 R132, R132 ;  /* 0x0000008400847308 */ /* 0x000ee20000000800 */
[C---:B------:R-:W-:Y:S02]  /*8900*/  FMUL.FTZ R33, R3.reuse, R85 ;  /* 0x0000005503217220 */ /* 0x040fe40000410000 */
[C---:B------:R-:W-:Y:S02]  /*8910*/  FMUL.FTZ R40, R3.reuse, R76 ;  /* 0x0000004c03287220 */ /* 0x040fe40000410000 */
[C---:B------:R-:W-:Y:S02]  /*8920*/  FMUL.FTZ R41, R3.reuse, R77 ;  /* 0x0000004d03297220 */ /* 0x040fe40000410000 */
[C---:B------:R-:W-:Y:S02]  /*8930*/  FMUL.FTZ R48, R3.reuse, R68 ;  /* 0x0000004403307220 */ /* 0x040fe40000410000 */
[C---:B------:R-:W-:Y:S01]  /*8940*/  FMUL.FTZ R49, R3.reuse, R69 ;  /* 0x0000004503317220 */ /* 0x040fe20000410000 */
[----:B------:R-:W-:Y:S01]  /*8950*/  MUFU.EX2 R131, R131 ;  /* 0x0000008300837308 */ /* 0x000fe20000000800 */
[C---:B------:R-:W-:Y:S02]  /*8960*/  FMUL.FTZ R52, R3.reuse, R52 ;  /* 0x0000003403347220 */ /* 0x040fe40000410000 */
[C---:B------:R-:W-:Y:S02]  /*8970*/  FMUL.FTZ R53, R3.reuse, R53 ;  /* 0x0000003503357220 */ /* 0x040fe40000410000 */
[C---:B-1----:R-:W-:Y:S02]  /*8980*/  FMUL.FTZ R6, R2.reuse, R114 ;  /* 0x0000007202067220 */ /* 0x042fe40000410000 */
[C---:B------:R-:W-:Y:S02]  /*8990*/  FMUL.FTZ R7, R2.reuse, R115 ;  /* 0x0000007302077220 */ /* 0x040fe40000410000 */
[C---:B------:R-:W-:Y:S01]  /*89a0*/  FMUL.FTZ R10, R2.reuse, R110 ;  /* 0x0000006e020a7220 */ /* 0x040fe20000410000 */
[----:B------:R-:W1:Y:S01]  /*89b0*/  MUFU.EX2 R130, R130 ;  /* 0x0000008200827308 */ /* 0x000e620000000800 */
[C---:B------:R-:W-:Y:S02]  /*89c0*/  FMUL.FTZ R11, R2.reuse, R111 ;  /* 0x0000006f020b7220 */ /* 0x040fe40000410000 */
[----:B------:R-:W-:Y:S01]  /*89d0*/  FMUL.FTZ R18, R2, R102 ;  /* 0x0000006602127220 */ /* 0x000fe20000410000 */
[----:B---3--:R-:W-:Y:S01]  /*89e0*/  F2FP.BF16.PACK_AB R125, R132, R133 ;  /* 0x00000085847d723e */ /* 0x008fe200000010ff */
[C---:B------:R-:W-:Y:S01]  /*89f0*/  FMUL.FTZ R19, R2.reuse, R103 ;  /* 0x0000006702137220 */ /* 0x040fe20000410000 */
[----:B------:R-:W-:Y:S01]  /*8a00*/  LDSM.16.MT88.4 R108, [R212+0x2900] ;  /* 0x00290000d46c783b */ /* 0x000fe20000004200 */
[C---:B------:R-:W-:Y:S02]  /*8a10*/  FMUL.FTZ R26, R2.reuse, R94 ;  /* 0x0000005e021a7220 */ /* 0x040fe40000410000 */
[C---:B------:R-:W-:Y:S01]  /*8a20*/  FMUL.FTZ R27, R2.reuse, R95 ;  /* 0x0000005f021b7220 */ /* 0x040fe20000410000 */
[----:B------:R-:W-:Y:S01]  /*8a30*/  MUFU.EX2 R184, R184 ;  /* 0x000000b800b87308 */ /* 0x000fe20000000800 */
[C---:B------:R-:W-:Y:S02]  /*8a40*/  FMUL.FTZ R34, R2.reuse, R86 ;  /* 0x0000005602227220 */ /* 0x040fe40000410000 */
[C---:B------:R-:W-:Y:S01]  /*8a50*/  FMUL.FTZ R35, R2.reuse, R87 ;  /* 0x0000005702237220 */ /* 0x040fe20000410000 */
[----:B------:R-:W-:Y:S01]  /*8a60*/  LDSM.16.MT88.4 R92, [R208+0x4900] ;  /* 0x00490000d05c783b */ /* 0x000fe20000004200 */
[C---:B------:R-:W-:Y:S02]  /*8a70*/  FMUL.FTZ R42, R2.reuse, R78 ;  /* 0x0000004e022a7220 */ /* 0x040fe40000410000 */
[C---:B------:R-:W-:Y:S02]  /*8a80*/  FMUL.FTZ R43, R2.reuse, R79 ;  /* 0x0000004f022b7220 */ /* 0x040fe40000410000 */
[C---:B------:R-:W-:Y:S01]  /*8a90*/  FMUL.FTZ R50, R2.reuse, R70 ;  /* 0x0000004602327220 */ /* 0x040fe20000410000 */
[----:B------:R-:W-:Y:S01]  /*8aa0*/  MUFU.EX2 R165, R165 ;  /* 0x000000a500a57308 */ /* 0x000fe20000000800 */
[C---:B------:R-:W-:Y:S01]  /*8ab0*/  FMUL.FTZ R51, R2.reuse, R71 ;  /* 0x0000004702337220 */ /* 0x040fe20000410000 */
[----:B------:R-:W3:Y:S01]  /*8ac0*/  LDSM.16.MT88.4 R84, [R210+0x3100] ;  /* 0x00310000d254783b */ /* 0x000ee20000004200 */
[----:B------:R-:W-:Y:S01]  /*8ad0*/  FMUL.FTZ R54, R2, R54 ;  /* 0x0000003602367220 */ /* 0x000fe20000410000 */
[----:B-1----:R-:W-:Y:S01]  /*8ae0*/  F2FP.BF16.PACK_AB R127, R130, R131 ;  /* 0x00000083827f723e */ /* 0x002fe200000010ff */
[C---:B------:R-:W-:Y:S02]  /*8af0*/  FMUL.FTZ R55, R2.reuse, R55 ;  /* 0x0000003702377220 */ /* 0x040fe40000410000 */
[C---:B------:R-:W-:Y:S02]  /*8b00*/  FMUL.FTZ R56, R3.reuse, R56 ;  /* 0x0000003803387220 */ /* 0x040fe40000410000 */
[C---:B------:R-:W-:Y:S01]  /*8b10*/  FMUL.FTZ R57, R3.reuse, R57 ;  /* 0x0000003903397220 */ /* 0x040fe20000410000 */
[----:B------:R-:W1:Y:S01]  /*8b20*/  LDSM.16.MT88.4 R76, [R209+0x3100] ;  /* 0x00310000d14c783b */ /* 0x000e620000004200 */
[C---:B--2---:R-:W-:Y:S01]  /*8b30*/  HMMA.16816.F32.BF16 R4, R124.reuse, R12, R4 ;  /* 0x0000000c7c04723c */ /* 0x044fe20000041804 */
[----:B------:R-:W-:Y:S04]  /*8b40*/  MUFU.EX2 R161, R161 ;  /* 0x000000a100a17308 */ /* 0x000fe80000000800 */
[C---:B------:R-:W-:Y:S02]  /*8b50*/  FMUL.FTZ R58, R2.reuse, R58 ;  /* 0x0000003a023a7220 */ /* 0x040fe40000410000 */
[----:B------:R-:W2:Y:S01]  /*8b60*/  LDSM.16.MT88.4 R68, [R208+0x3100] ;  /* 0x00310000d044783b */ /* 0x000ea20000004200 */
[C---:B------:R-:W-:Y:S03]  /*8b70*/  HMMA.16816.F32.BF16 R8, R124.reuse, R14, R8 ;  /* 0x0000000e7c08723c */ /* 0x040fe60000041808 */
[----:B------:R-:W-:Y:S01]  /*8b80*/  MUFU.EX2 R136, R136 ;  /* 0x0000008800887308 */ /* 0x000fe20000000800 */
[C---:B------:R-:W-:Y:S02]  /*8b90*/  FMUL.FTZ R12, R3.reuse, R104 ;  /* 0x00000068030c7220 */ /* 0x040fe40000410000 */
[C---:B------:R-:W-:Y:S01]  /*8ba0*/  FMUL.FTZ R13, R3.reuse, R105 ;  /* 0x00000069030d7220 */ /* 0x040fe20000410000 */
[----:B------:R-:W-:Y:S01]  /*8bb0*/  LDSM.16.MT88.4 R100, [R210+0x2900] ;  /* 0x00290000d264783b */ /* 0x000fe20000004200 */
[C---:B------:R-:W-:Y:S04]  /*8bc0*/  FMUL.FTZ R14, R2.reuse, R106 ;  /* 0x0000006a020e7220 */ /* 0x040fe80000410000 */
[C---:B------:R-:W-:Y:S01]  /*8bd0*/  FMUL.FTZ R15, R2.reuse, R107 ;  /* 0x0000006b020f7220 */ /* 0x040fe20000410000 */
[----:B------:R-:W4:Y:S01]  /*8be0*/  MUFU.EX2 R137, R137 ;  /* 0x0000008900897308 */ /* 0x000f220000000800 */
[C---:B------:R-:W-:Y:S02]  /*8bf0*/  FMUL.FTZ R59, R2.reuse, R59 ;  /* 0x0000003b023b7220 */ /* 0x040fe40000410000 */
[C---:B------:R-:W-:Y:S02]  /*8c00*/  FMUL.FTZ R60, R3.reuse, R60 ;  /* 0x0000003c033c7220 */ /* 0x040fe40000410000 */
[C---:B------:R-:W-:Y:S01]  /*8c10*/  FMUL.FTZ R61, R3.reuse, R61 ;  /* 0x0000003d033d7220 */ /* 0x040fe20000410000 */
[C---:B------:R-:W-:Y:S03]  /*8c20*/  HMMA.16816.F32.BF16 R12, R124.reuse, R20, R12 ;  /* 0x000000147c0c723c */ /* 0x040fe6000004180c */
[C---:B------:R-:W-:Y:S01]  /*8c30*/  FMUL.FTZ R62, R2.reuse, R62 ;  /* 0x0000003e023e7220 */ /* 0x040fe20000410000 */
[----:B------:R-:W-:Y:S01]  /*8c40*/  MUFU.EX2 R138, R138 ;  /* 0x0000008a008a7308 */ /* 0x000fe20000000800 */
[C---:B------:R-:W-:Y:S02]  /*8c50*/  FMUL.FTZ R63, R2.reuse, R63 ;  /* 0x0000003f023f7220 */ /* 0x040fe40000410000 */
[C---:B------:R-:W-:Y:S01]  /*8c60*/  FMUL.FTZ R20, R3.reuse, R96 ;  /* 0x0000006003147220 */ /* 0x040fe20000410000 */
[C---:B------:R-:W-:Y:S04]  /*8c70*/  HMMA.16816.F32.BF16 R16, R124.reuse, R22, R16 ;  /* 0x000000167c10723c */ /* 0x040fe80000041810 */
[C---:B------:R-:W-:Y:S02]  /*8c80*/  FMUL.FTZ R21, R3.reuse, R97 ;  /* 0x0000006103157220 */ /* 0x040fe40000410000 */
[----:B------:R-:W-:Y:S01]  /*8c90*/  MUFU.EX2 R145, R145 ;  /* 0x0000009100917308 */ /* 0x000fe20000000800 */
[C---:B------:R-:W-:Y:S02]  /*8ca0*/  FMUL.FTZ R22, R2.reuse, R98 ;  /* 0x0000006202167220 */ /* 0x040fe40000410000 */
[C---:B------:R-:W-:Y:S03]  /*8cb0*/  FMUL.FTZ R23, R2.reuse, R99 ;  /* 0x0000006302177220 */ /* 0x040fe60000410000 */
[C---:B------:R-:W-:Y:S02]  /*8cc0*/  FMUL.FTZ R64, R3.reuse, R64 ;  /* 0x0000004003407220 */ /* 0x040fe40000410000 */
[C---:B------:R-:W-:Y:S02]  /*8cd0*/  FMUL.FTZ R65, R3.reuse, R65 ;  /* 0x0000004103417220 */ /* 0x040fe40000410000 */
[C---:B------:R-:W-:Y:S01]  /*8ce0*/  HMMA.16816.F32.BF16 R20, R124.reuse, R28, R20 ;  /* 0x0000001c7c14723c */ /* 0x040fe20000041814 */
[----:B------:R-:W-:Y:S02]  /*8cf0*/  MUFU.EX2 R160, R160 ;  /* 0x000000a000a07308 */ /* 0x000fe40000000800 */
[C---:B------:R-:W-:Y:S02]  /*8d00*/  FMUL.FTZ R66, R2.reuse, R66 ;  /* 0x0000004202427220 */ /* 0x040fe40000410000 */
[C---:B------:R-:W-:Y:S02]  /*8d10*/  FMUL.FTZ R67, R2.reuse, R67 ;  /* 0x0000004302437220 */ /* 0x040fe40000410000 */
[C---:B------:R-:W-:Y:S01]  /*8d20*/  FMUL.FTZ R28, R3.reuse, R88 ;  /* 0x00000058031c7220 */ /* 0x040fe20000410000 */
[C---:B------:R-:W-:Y:S03]  /*8d30*/  HMMA.16816.F32.BF16 R24, R124.reuse, R30, R24 ;  /* 0x0000001e7c18723c */ /* 0x040fe60000041818 */
[----:B------:R-:W-:Y:S01]  /*8d40*/  MUFU.EX2 R162, R162 ;  /* 0x000000a200a27308 */ /* 0x000fe20000000800 */
[----:B------:R-:W-:Y:S02]  /*8d50*/  FMUL.FTZ R29, R3, R89 ;  /* 0x00000059031d7220 */ /* 0x000fe40000410000 */
[--C-:B------:R-:W-:Y:S02]  /*8d60*/  FFMA.FTZ R148, R167, c[0x0][0x2d0], -R134.reuse ;  /* 0x0000b400a7947a23 */ /* 0x100fe40000010886 */
[C---:B------:R-:W-:Y:S04]  /*8d70*/  FMUL.FTZ R30, R2.reuse, R90 ;  /* 0x0000005a021e7220 */ /* 0x040fe80000410000 */
[----:B------:R-:W-:Y:S01]  /*8d80*/  FMUL.FTZ R31, R2, R91 ;  /* 0x0000005b021f7220 */ /* 0x000fe20000410000 */
[----:B------:R-:W-:Y:S01]  /*8d90*/  MUFU.EX2 R148, R148 ;  /* 0x0000009400947308 */ /* 0x000fe20000000800 */
[----:B------:R-:W-:Y:S01]  /*8da0*/  LDSM.16.MT88.4 R88, [R212+0x3900] ;  /* 0x00390000d458783b */ /* 0x000fe20000004200 */
[--C-:B------:R-:W-:Y:S02]  /*8db0*/  FFMA.FTZ R151, R151, c[0x0][0x2d0], -R134.reuse ;  /* 0x0000b40097977a23 */ /* 0x100fe40000010886 */
[--C-:B------:R-:W-:Y:S02]  /*8dc0*/  FFMA.FTZ R157, R157, c[0x0][0x2d0], -R134.reuse ;  /* 0x0000b4009d9d7a23 */ /* 0x100fe40000010886 */
[C---:B------:R-:W-:Y:S03]  /*8dd0*/  HMMA.16816.F32.BF16 R28, R124.reuse, R36, R28 ;  /* 0x000000247c1c723c */ /* 0x040fe6000004181c */
[--C-:B------:R-:W-:Y:S01]  /*8de0*/  FFMA.FTZ R158, R163, c[0x0][0x2d0], -R134.reuse ;  /* 0x0000b400a39e7a23 */ /* 0x100fe20000010886 */
[----:B------:R-:W5:Y:S01]  /*8df0*/  MUFU.EX2 R151, R151 ;  /* 0x0000009700977308 */ /* 0x000f620000000800 */
[--C-:B------:R-:W-:Y:S02]  /*8e00*/  FFMA.FTZ R163, R186, c[0x0][0x2d0], -R149.reuse ;  /* 0x0000b400baa37a23 */ /* 0x100fe40000010895 */
[C---:B------:R-:W-:Y:S01]  /*8e10*/  FMUL.FTZ R36, R3.reuse, R80 ;  /* 0x0000005003247220 */ /* 0x040fe20000410000 */
[C---:B------:R-:W-:Y:S04]  /*8e20*/  HMMA.16816.F32.BF16 R32, R124.reuse, R38, R32 ;  /* 0x000000267c20723c */ /* 0x040fe80000041820 */
[----:B------:R-:W-:Y:S02]  /*8e30*/  FMUL.FTZ R37, R3, R81 ;  /* 0x0000005103257220 */ /* 0x000fe40000410000 */
[----:B------:R-:W-:Y:S01]  /*8e40*/  MUFU.EX2 R157, R157 ;  /* 0x0000009d009d7308 */ /* 0x000fe20000000800 */
[C---:B------:R-:W-:Y:S02]  /*8e50*/  FMUL.FTZ R38, R2.reuse, R82 ;  /* 0x0000005202267220 */ /* 0x040fe40000410000 */
[----:B------:R-:W-:Y:S02]  /*8e60*/  FMUL.FTZ R39, R2, R83 ;  /* 0x0000005302277220 */ /* 0x000fe40000410000 */
[----:B------:R-:W-:Y:S01]  /*8e70*/  LDSM.16.MT88.4 R80, [R209+0x900] ;  /* 0x00090000d150783b */ /* 0x000fe20000004200 */
[--C-:B------:R-:W-:Y:S02]  /*8e80*/  FFMA.FTZ R167, R164, c[0x0][0x2d0], -R149.reuse ;  /* 0x0000b400a4a77a23 */ /* 0x100fe40000010895 */
[--C-:B------:R-:W-:Y:S02]  /*8e90*/  FFMA.FTZ R164, R237, c[0x0][0x2d0], -R134.reuse ;  /* 0x0000b400eda47a23 */ /* 0x100fe40000010886 */
[C---:B------:R-:W-:Y:S01]  /*8ea0*/  HMMA.16816.F32.BF16 R36, R124.reuse, R44, R36 ;  /* 0x0000002c7c24723c */ /* 0x040fe20000041824 */
[----:B------:R-:W1:Y:S02]  /*8eb0*/  MUFU.EX2 R158, R158 ;  /* 0x0000009e009e7308 */ /* 0x000e640000000800 */
[--C-:B------:R-:W-:Y:S02]  /*8ec0*/  FFMA.FTZ R187, R187, c[0x0][0x2d0], -R134.reuse ;  /* 0x0000b400bbbb7a23 */ /* 0x100fe40000010886 */
[--C-:B------:R-:W-:Y:S02]  /*8ed0*/  FFMA.FTZ R186, R235, c[0x0][0x2d0], -R134.reuse ;  /* 0x0000b400ebba7a23 */ /* 0x100fe40000010886 */
[C---:B------:R-:W-:Y:S01]  /*8ee0*/  FMUL.FTZ R44, R3.reuse, R72 ;  /* 0x00000048032c7220 */ /* 0x040fe20000410000 */
[C---:B------:R-:W-:Y:S03]  /*8ef0*/  HMMA.16816.F32.BF16 R40, R124.reuse, R46, R40 ;  /* 0x0000002e7c28723c */ /* 0x040fe60000041828 */
[----:B------:R-:W1:Y:S01]  /*8f00*/  MUFU.EX2 R163, R163 ;  /* 0x000000a300a37308 */ /* 0x000e620000000800 */
[----:B------:R-:W-:Y:S02]  /*8f10*/  FMUL.FTZ R45, R3, R73 ;  /* 0x00000049032d7220 */ /* 0x000fe40000410000 */
[--C-:B------:R-:W-:Y:S02]  /*8f20*/  FFMA.FTZ R233, R233, c[0x0][0x2d0], -R134.reuse ;  /* 0x0000b400e9e97a23 */ /* 0x100fe40000010886 */
[C---:B------:R-:W-:Y:S04]  /*8f30*/  FMUL.FTZ R46, R2.reuse, R74 ;  /* 0x0000004a022e7220 */ /* 0x040fe80000410000 */
[----:B------:R-:W-:Y:S01]  /*8f40*/  FMUL.FTZ R47, R2, R75 ;  /* 0x0000004b022f7220 */ /* 0x000fe20000410000 */
[----:B------:R-:W2:Y:S01]  /*8f50*/  MUFU.EX2 R167, R167 ;  /* 0x000000a700a77308 */ /* 0x000ea20000000800 */
[----:B------:R-:W4:Y:S01]  /*8f60*/  LDSM.16.MT88.4 R72, [R212+0x900] ;  /* 0x00090000d448783b */ /* 0x000f220000004200 */
[--C-:B------:R-:W-:Y:S02]  /*8f70*/  FFMA.FTZ R235, R240, c[0x0][0x2d0], -R149.reuse ;  /* 0x0000b400f0eb7a23 */ /* 0x100fe40000010895 */
[--C-:B------:R-:W-:Y:S02]  /*8f80*/  FFMA.FTZ R237, R238, c[0x0][0x2d0], -R149.reuse ;  /* 0x0000b400eeed7a23 */ /* 0x100fe40000010895 */
[C---:B---3--:R-:W-:Y:S03]  /*8f90*/  HMMA.16816.F32.BF16 R44, R124.reuse, R84, R44 ;  /* 0x000000547c2c723c */ /* 0x048fe6000004182c */
[--C-:B------:R-:W-:Y:S01]  /*8fa0*/  FFMA.FTZ R238, R245, c[0x0][0x2d0], -R134.reuse ;  /* 0x0000b400f5ee7a23 */ /* 0x100fe20000010886 */
[----:B------:R-:W-:Y:S01]  /*8fb0*/  MUFU.EX2 R164, R164 ;  /* 0x000000a400a47308 */ /* 0x000fe20000000800 */
[--C-:B------:R-:W-:Y:S02]  /*8fc0*/  FFMA.FTZ R245, R166, c[0x0][0x2d0], -R149.reuse ;  /* 0x0000b400a6f57a23 */ /* 0x100fe40000010895 */
[--C-:B------:R-:W-:Y:S01]  /*8fd0*/  FFMA.FTZ R166, R185, c[0x0][0x2d0], -R134.reuse ;  /* 0x0000b400b9a67a23 */ /* 0x100fe20000010886 */
[C---:B------:R-:W-:Y:S01]  /*8fe0*/  HMMA.16816.F32.BF16 R48, R124.reuse, R86, R48 ;  /* 0x000000567c30723c */ /* 0x040fe20000041830 */
[----:B------:R-:W-:Y:S03]  /*8ff0*/  LDSM.16.MT88.4 R84, [R208+0x900] ;  /* 0x00090000d054783b */ /* 0x000fe60000004200 */
[--C-:B------:R-:W-:Y:S02]  /*9000*/  FFMA.FTZ R243, R243, c[0x0][0x2d0], -R134.reuse ;  /* 0x0000b400f3f37a23 */ /* 0x100fe40000010886 */
[----:B------:R-:W-:Y:S01]  /*9010*/  MUFU.EX2 R245, R245 ;  /* 0x000000f500f57308 */ /* 0x000fe20000000800 */
[--C-:B------:R-:W-:Y:S01]  /*9020*/  FFMA.FTZ R240, R241, c[0x0][0x2d0], -R134.reuse ;  /* 0x0000b400f1f07a23 */ /* 0x100fe20000010886 */
[C---:B-1----:R-:W-:Y:S04]  /*9030*/  HMMA.16816.F32.BF16 R52, R124.reuse, R76, R52 ;  /* 0x0000004c7c34723c */ /* 0x042fe80000041834 */
[--C-:B------:R-:W-:Y:S02]  /*9040*/  FFMA.FTZ R241, R192, c[0x0][0x2d0], -R149.reuse ;  /* 0x0000b400c0f17a23 */ /* 0x100fe40000010895 */
[--C-:B------:R-:W-:Y:S02]  /*9050*/  FFMA.FTZ R192, R159, c[0x0][0x2d0], -R134.reuse ;  /* 0x0000b4009fc07a23 */ /* 0x100fe40000010886 */
[C---:B------:R-:W-:Y:S01]  /*9060*/  HMMA.16816.F32.BF16 R56, R124.reuse, R78, R56 ;  /* 0x0000004e7c38723c */ /* 0x040fe20000041838 */
[----:B------:R-:W1:Y:S01]  /*9070*/  LDSM.16.MT88.4 R76, [R210+0x900] ;  /* 0x00090000d24c783b */ /* 0x000e620000004200 */
[----:B------:R-:W-:Y:S02]  /*9080*/  MUFU.EX2 R241, R241 ;  /* 0x000000f100f17308 */ /* 0x000fe40000000800 */
[--C-:B------:R-:W-:Y:S02]  /*9090*/  FFMA.FTZ R239, R239, c[0x0][0x2d0], -R134.reuse ;  /* 0x0000b400efef7a23 */ /* 0x100fe40000010886 */
[--C-:B------:R-:W-:Y:S02]  /*90a0*/  FFMA.FTZ R159, R150, c[0x0][0x2d0], -R149.reuse ;  /* 0x0000b400969f7a23 */ /* 0x100fe40000010895 */
[C---:B--2---:R-:W-:Y:S04]  /*90b0*/  HMMA.16816.F32.BF16 R60, R124.reuse, R68, R60 ;  /* 0x000000447c3c723c */ /* 0x044fe8000004183c */
[----:B------:R-:W-:Y:S01]  /*90c0*/  MUFU.EX2 R166, R166 ;  /* 0x000000a600a67308 */ /* 0x000fe20000000800 */
[----:B------:R-:W-:Y:S02]  /*90d0*/  FFMA.FTZ R149, R144, c[0x0][0x2d0], -R149 ;  /* 0x0000b40090957a23 */ /* 0x000fe40000010895 */
[----:B----4-:R-:W-:Y:S01]  /*90e0*/  F2FP.BF16.PACK_AB R68, R137, R136 ;  /* 0x000000888944723e */ /* 0x010fe200000010ff */
[----:B------:R-:W-:Y:S04]  /*90f0*/  HMMA.16816.F32.BF16 R64, R124, R70, R64 ;  /* 0x000000467c40723c */ /* 0x000fe80000041840 */
[----:B-----5:R-:W-:Y:S01]  /*9100*/  F2FP.BF16.PACK_AB R69, R151, R148 ;  /* 0x000000949745723e */ /* 0x020fe200000010ff */
[--C-:B------:R-:W-:Y:S01]  /*9110*/  FFMA.FTZ R144, R147, c[0x0][0x2d0], -R134.reuse ;  /* 0x0000b40093907a23 */ /* 0x100fe20000010886 */
[----:B------:R-:W-:Y:S01]  /*9120*/  MUFU.EX2 R192, R192 ;  /* 0x000000c000c07308 */ /* 0x000fe20000000800 */
[----:B------:R-:W-:Y:S01]  /*9130*/  F2FP.BF16.PACK_AB R70, R145, R138 ;  /* 0x0000008a9146723e */ /* 0x000fe200000010ff */
[--C-:B------:R-:W-:Y:S01]  /*9140*/  FFMA.FTZ R139, R139, c[0x0][0x2d0], -R134.reuse ;  /* 0x0000b4008b8b7a23 */ /* 0x100fe20000010886 */
[----:B------:R-:W-:Y:S03]  /*9150*/  F2FP.BF16.PACK_AB R71, R158, R157 ;  /* 0x0000009d9e47723e */ /* 0x000fe600000010ff */
[--C-:B------:R-:W-:Y:S02]  /*9160*/  FFMA.FTZ R135, R135, c[0x0][0x2d0], -R134.reuse ;  /* 0x0000b40087877a23 */ /* 0x100fe40000010886 */
[----:B------:R-:W-:Y:S02]  /*9170*/  FFMA.FTZ R134, R117, c[0x0][0x2d0], -R134 ;  /* 0x0000b40075867a23 */ /* 0x000fe40000010886 */
[C---:B------:R-:W-:Y:S01]  /*9180*/  HMMA.16816.F32.BF16 R4, R68.reuse, R72, R4 ;  /* 0x000000484404723c */ /* 0x040fe20000041804 */
[----:B------:R-:W2:Y:S04]  /*9190*/  MUFU.EX2 R187, R187 ;  /* 0x000000bb00bb7308 */ /* 0x000ea80000000800 */
[----:B------:R-:W-:Y:S02]  /*91a0*/  FFMA.FTZ R128, R3, R224, R128 ;  /* 0x000000e003807223 */ /* 0x000fe40000010080 */
[----:B------:R-:W-:Y:S01]  /*91b0*/  FFMA.FTZ R133, R2, R225, R133 ;  /* 0x000000e102857223 */ /* 0x000fe20000010085 */
[C---:B------:R-:W-:Y:S01]  /*91c0*/  HMMA.16816.F32.BF16 R8, R68.reuse, R74, R8 ;  /* 0x0000004a4408723c */ /* 0x040fe20000041808 */
[----:B------:R-:W3:Y:S02]  /*91d0*/  LDSM.16.MT88.4 R72, [R210+0x3900] ;  /* 0x00390000d248783b */ /* 0x000ee40000004200 */
[----:B------:R-:W-:Y:S01]  /*91e0*/  MUFU.EX2 R186, R186 ;  /* 0x000000ba00ba7308 */ /* 0x000fe20000000800 */
[----:B------:R-:W-:Y:S02]  /*91f0*/  FADD.FTZ R119, R119, R128 ;  /* 0x0000008077777221 */ /* 0x000fe40000010000 */
[----:B------:R-:W-:Y:S02]  /*9200*/  FADD.FTZ R132, R132, R133 ;  /* 0x0000008584847221 */ /* 0x000fe40000010000 */
[C---:B-1----:R-:W-:Y:S04]  /*9210*/  HMMA.16816.F32.BF16 R12, R68.reuse, R76, R12 ;  /* 0x0000004c440c723c */ /* 0x042fe8000004180c */
[----:B------:R-:W-:Y:S01]  /*9220*/  FADD.FTZ R118, R118, R119 ;  /* 0x0000007776767221 */ /* 0x000fe20000010000 */
[----:B------:R-:W1:Y:S01]  /*9230*/  MUFU.EX2 R233, R233 ;  /* 0x000000e900e97308 */ /* 0x000e620000000800 */
[----:B------:R-:W-:Y:S02]  /*9240*/  FADD.FTZ R3, R131, R132 ;  /* 0x0000008483037221 */ /* 0x000fe40000010000 */
[C---:B------:R-:W-:Y:S01]  /*9250*/  HMMA.16816.F32.BF16 R16, R68.reuse, R78, R16 ;  /* 0x0000004e4410723c */ /* 0x040fe20000041810 */
[----:B------:R-:W4:Y:S03]  /*9260*/  LDSM.16.MT88.4 R76, [R209+0x3900] ;  /* 0x00390000d14c783b */ /* 0x000f260000004200 */
[----:B------:R-:W-:Y:S02]  /*9270*/  FADD.FTZ R129, R129, R118 ;  /* 0x0000007681817221 */ /* 0x000fe40000010000 */
[----:B------:R-:W-:Y:S01]  /*9280*/  FADD.FTZ R3, R130, R3 ;  /* 0x0000000382037221 */ /* 0x000fe20000010000 */
[----:B------:R-:W-:Y:S01]  /*9290*/  MUFU.EX2 R234, R234 ;  /* 0x000000ea00ea7308 */ /* 0x000fe20000000800 */
[C---:B------:R-:W-:Y:S04]  /*92a0*/  HMMA.16816.F32.BF16 R20, R68.reuse, R80, R20 ;  /* 0x000000504414723c */ /* 0x040fe80000041814 */
[----:B------:R-:W-:Y:S02]  /*92b0*/  FADD.FTZ R136, R136, R129 ;  /* 0x0000008188887221 */ /* 0x000fe40000010000 */
[----:B------:R-:W-:Y:S02]  /*92c0*/  FADD.FTZ R2, R148, R3 ;  /* 0x0000000394027221 */ /* 0x000fe40000010000 */
[C---:B------:R-:W-:Y:S01]  /*92d0*/  HMMA.16816.F32.BF16 R24, R68.reuse, R82, R24 ;  /* 0x000000524418723c */ /* 0x040fe20000041818 */
[----:B------:R-:W5:Y:S01]  /*92e0*/  LDSM.16.MT88.4 R80, [R208+0x3900] ;  /* 0x00390000d050783b */ /* 0x000f620000004200 */
[----:B------:R-:W-:Y:S02]  /*92f0*/  MUFU.EX2 R235, R235 ;  /* 0x000000eb00eb7308 */ /* 0x000fe40000000800 */
[----:B------:R-:W-:Y:S02]  /*9300*/  FADD.FTZ R137, R137, R136 ;  /* 0x0000008889897221 */ /* 0x000fe40000010000 */
[----:B------:R-:W-:Y:S02]  /*9310*/  FADD.FTZ R2, R151, R2 ;  /* 0x0000000297027221 */ /* 0x000fe40000010000 */
[C---:B------:R-:W-:Y:S04]  /*9320*/  HMMA.16816.F32.BF16 R28, R68.reuse, R84, R28 ;  /* 0x00000054441c723c */ /* 0x040fe8000004181c */
[----:B------:R-:W-:Y:S01]  /*9330*/  MUFU.EX2 R236, R236 ;  /* 0x000000ec00ec7308 */ /* 0x000fe20000000800 */
[----:B------:R-:W-:Y:S02]  /*9340*/  FADD.FTZ R138, R138, R137 ;  /* 0x000000898a8a7221 */ /* 0x000fe40000010000 */
[----:B------:R-:W-:Y:S01]  /*9350*/  FADD.FTZ R3, R157, R2 ;  /* 0x000000029d037221 */ /* 0x000fe20000010000 */
[C---:B------:R-:W-:Y:S01]  /*9360*/  HMMA.16816.F32.BF16 R32, R68.reuse, R86, R32 ;  /* 0x000000564420723c */ /* 0x040fe20000041820 */
[----:B------:R-:W-:Y:S03]  /*9370*/  LDSM.16.MT88.4 R84, [R210+0x1100] ;  /* 0x00110000d254783b */ /* 0x000fe60000004200 */
[----:B------:R-:W-:Y:S02]  /*9380*/  FADD.FTZ R138, R145, R138 ;  /* 0x0000008a918a7221 */ /* 0x000fe40000010000 */
[----:B------:R-:W-:Y:S01]  /*9390*/  MUFU.EX2 R237, R237 ;  /* 0x000000ed00ed7308 */ /* 0x000fe20000000800 */
[----:B------:R-:W-:Y:S01]  /*93a0*/  FADD.FTZ R3, R158, R3 ;  /* 0x000000039e037221 */ /* 0x000fe20000010000 */
[C---:B------:R-:W-:Y:S08]  /*93b0*/  HMMA.16816.F32.BF16 R36, R68.reuse, R88, R36 ;  /* 0x000000584424723c */ /* 0x040ff00000041824 */
[C---:B------:R-:W-:Y:S01]  /*93c0*/  HMMA.16816.F32.BF16 R40, R68.reuse, R90, R40 ;  /* 0x0000005a4428723c */ /* 0x040fe20000041828 */
[----:B------:R-:W-:Y:S01]  /*93d0*/  LDSM.16.MT88.4 R88, [R208+0x4100] ;  /* 0x00410000d058783b */ /* 0x000fe20000004200 */
[----:B------:R-:W-:Y:S06]  /*93e0*/  MUFU.EX2 R238, R238 ;  /* 0x000000ee00ee7308 */ /* 0x000fec0000000800 */
[C---:B---3--:R-:W-:Y:S04]  /*93f0*/  HMMA.16816.F32.BF16 R44, R68.reuse, R72, R44 ;  /* 0x00000048442c723c */ /* 0x048fe8000004182c */
[----:B------:R-:W-:Y:S04]  /*9400*/  MUFU.EX2 R243, R243 ;  /* 0x000000f300f37308 */ /* 0x000fe80000000800 */
[C---:B------:R-:W-:Y:S01]  /*9410*/  HMMA.16816.F32.BF16 R48, R68.reuse, R74, R48 ;  /* 0x0000004a4430723c */ /* 0x040fe20000041830 */
[----:B------:R-:W3:Y:S05]  /*9420*/  LDSM.16.MT88.4 R72, [R212+0x1100] ;  /* 0x00110000d448783b */ /* 0x000eea0000004200 */
[----:B------:R-:W-:Y:S02]  /*9430*/  MUFU.EX2 R240, R240 ;  /* 0x000000f000f07308 */ /* 0x000fe40000000800 */
[C---:B----4-:R-:W-:Y:S08]  /*9440*/  HMMA.16816.F32.BF16 R52, R68.reuse, R76, R52 ;  /* 0x0000004c4434723c */ /* 0x050ff00000041834 */
[C---:B------:R-:W-:Y:S01]  /*9450*/  HMMA.16816.F32.BF16 R56, R68.reuse, R78, R56 ;  /* 0x0000004e4438723c */ /* 0x040fe20000041838 */
[----:B------:R-:W4:Y:S01]  /*9460*/  LDSM.16.MT88.4 R76, [R209+0x1100] ;  /* 0x00110000d14c783b */ /* 0x000f220000004200 */
[----:B------:R-:W-:Y:S06]  /*9470*/  MUFU.EX2 R239, R239 ;  /* 0x000000ef00ef7308 */ /* 0x000fec0000000800 */
[C---:B-----5:R-:W-:Y:S04]  /*9480*/  HMMA.16816.F32.BF16 R60, R68.reuse, R80, R60 ;  /* 0x00000050443c723c */ /* 0x060fe8000004183c */
[----:B------:R-:W-:Y:S04]  /*9490*/  MUFU.EX2 R156, R156 ;  /* 0x0000009c009c7308 */ /* 0x000fe80000000800 */
[----:B------:R-:W-:Y:S01]  /*94a0*/  HMMA.16816.F32.BF16 R64, R68, R82, R64 ;  /* 0x000000524440723c */ /* 0x000fe20000041840 */
[----:B------:R-:W5:Y:S05]  /*94b0*/  LDSM.16.MT88.4 R80, [R208+0x1100] ;  /* 0x00110000d050783b */ /* 0x000f6a0000004200 */
[----:B------:R-:W4:Y:S01]  /*94c0*/  MUFU.EX2 R159, R159 ;  /* 0x0000009f009f7308 */ /* 0x000f220000000800 */
[----:B------:R-:W-:Y:S01]  /*94d0*/  F2FP.BF16.PACK_AB R68, R160, R163 ;  /* 0x000000a3a044723e */ /* 0x000fe200000010ff */
[----:B------:R-:W-:Y:S01]  /*94e0*/  FADD.FTZ R163, R163, R138 ;  /* 0x0000008aa3a37221 */ /* 0x000fe20000010000 */
[----:B------:R-:W-:Y:S03]  /*94f0*/  F2FP.BF16.PACK_AB R70, R167, R162 ;  /* 0x000000a2a746723e */ /* 0x000fe600000010ff */
[----:B--2---:R-:W-:Y:S01]  /*9500*/  F2FP.BF16.PACK_AB R69, R187, R164 ;  /* 0x000000a4bb45723e */ /* 0x004fe200000010ff */
[----:B------:R-:W-:Y:S01]  /*9510*/  FADD.FTZ R164, R164, R3 ;  /* 0x00000003a4a47221 */ /* 0x000fe20000010000 */
[----:B-1----:R-:W-:Y:S01]  /*9520*/  F2FP.BF16.PACK_AB R71, R233, R186 ;  /* 0x000000bae947723e */ /* 0x002fe200000010ff */
[----:B------:R-:W-:Y:S01]  /*9530*/  FADD.FTZ R163, R160, R163 ;  /* 0x000000a3a0a37221 */ /* 0x000fe20000010000 */
[----:B------:R-:W-:Y:S01]  /*9540*/  MUFU.EX2 R146, R146 ;  /* 0x0000009200927308 */ /* 0x000fe20000000800 */
[----:B------:R-:W-:Y:S02]  /*9550*/  FADD.FTZ R187, R187, R164 ;  /* 0x000000a4bbbb7221 */ /* 0x000fe40000010000 */
[----:B------:R-:W-:Y:S02]  /*9560*/  FADD.FTZ R162, R162, R163 ;  /* 0x000000a3a2a27221 */ /* 0x000fe40000010000 */
[C---:B---3--:R-:W-:Y:S03]  /*9570*/  HMMA.16816.F32.BF16 R4, R68.reuse, R72, R4 ;  /* 0x000000484404723c */ /* 0x048fe60000041804 */
[----:B------:R-:W-:Y:S02]  /*9580*/  FADD.FTZ R186, R186, R187 ;  /* 0x000000bbbaba7221 */ /* 0x000fe40000010000 */
[----:B------:R-:W1:Y:S01]  /*9590*/  MUFU.EX2 R149, R149 ;  /* 0x0000009500957308 */ /* 0x000e620000000800 */
[----:B------:R-:W-:Y:S02]  /*95a0*/  FADD.FTZ R167, R167, R162 ;  /* 0x000000a2a7a77221 */ /* 0x000fe40000010000 */
[C---:B------:R-:W-:Y:S01]  /*95b0*/  HMMA.16816.F32.BF16 R8, R68.reuse, R74, R8 ;  /* 0x0000004a4408723c */ /* 0x040fe20000041808 */
[----:B------:R-:W2:Y:S03]  /*95c0*/  LDSM.16.MT88.4 R72, [R212+0x4100] ;  /* 0x00410000d448783b */ /* 0x000ea60000004200 */
[----:B----4-:R-:W-:Y:S01]  /*95d0*/  F2FP.BF16.PACK_AB R124, R159, R156 ;  /* 0x0000009c9f7c723e */ /* 0x010fe200000010ff */
[----:B------:R-:W-:Y:S02]  /*95e0*/  FADD.FTZ R233, R233, R186 ;  /* 0x000000bae9e97221 */ /* 0x000fe40000010000 */
[----:B------:R-:W-:Y:S01]  /*95f0*/  MUFU.EX2 R144, R144 ;  /* 0x0000009000907308 */ /* 0x000fe20000000800 */
[C---:B------:R-:W-:Y:S08]  /*9600*/  HMMA.16816.F32.BF16 R12, R68.reuse, R84, R12 ;  /* 0x00000054440c723c */ /* 0x040ff0000004180c */
[C---:B------:R-:W-:Y:S01]  /*9610*/  HMMA.16816.F32.BF16 R16, R68.reuse, R86, R16 ;  /* 0x000000564410723c */ /* 0x040fe20000041810 */
[----:B------:R-:W3:Y:S01]  /*9620*/  LDSM.16.MT88.4 R84, [R210+0x4100] ;  /* 0x00410000d254783b */ /* 0x000ee20000004200 */
[----:B------:R-:W4:Y:S02]  /*9630*/  MUFU.EX2 R139, R139 ;  /* 0x0000008b008b7308 */ /* 0x000f240000000800 */
[----:B-1----:R-:W-:Y:S04]  /*9640*/  F2FP.BF16.PACK_AB R126, R149, R146 ;  /* 0x00000092957e723e */ /* 0x002fe800000010ff */
[C---:B------:R-:W-:Y:S04]  /*9650*/  HMMA.16816.F32.BF16 R20, R68.reuse, R76, R20 ;  /* 0x0000004c4414723c */ /* 0x040fe80000041814 */
[----:B------:R-:W-:Y:S04]  /*9660*/  MUFU.EX2 R135, R135 ;  /* 0x0000008700877308 */ /* 0x000fe80000000800 */
[C---:B------:R-:W-:Y:S01]  /*9670*/  HMMA.16816.F32.BF16 R24, R68.reuse, R78, R24 ;  /* 0x0000004e4418723c */ /* 0x040fe20000041818 */
[----:B------:R-:W1:Y:S05]  /*9680*/  LDSM.16.MT88.4 R76, [R209+0x4100] ;  /* 0x00410000d14c783b */ /* 0x000e6a0000004200 */
[----:B------:R-:W3:Y:S02]  /*9690*/  MUFU.EX2 R134, R134 ;  /* 0x0000008600867308 */ /* 0x000ee40000000800 */
[C---:B-----5:R-:W-:Y:S04]  /*96a0*/  HMMA.16816.F32.BF16 R28, R68.reuse, R80, R28 ;  /* 0x00000050441c723c */ /* 0x060fe8000004181c */
[----:B----4-:R-:W-:Y:S04]  /*96b0*/  F2FP.BF16.PACK_AB R125, R139, R144 ;  /* 0x000000908b7d723e */ /* 0x010fe800000010ff */
[C---:B------:R-:W-:Y:S01]  /*96c0*/  HMMA.16816.F32.BF16 R32, R68.reuse, R82, R32 ;  /* 0x000000524420723c */ /* 0x040fe20000041820 */
[----:B------:R-:W4:Y:S07]  /*96d0*/  LDSM.16.MT88.4 R80, [R212+0x1900] ;  /* 0x00190000d450783b */ /* 0x000f2e0000004200 */
[C---:B--2---:R-:W-:Y:S04]  /*96e0*/  HMMA.16816.F32.BF16 R36, R68.reuse, R72, R36 ;  /* 0x000000484424723c */ /* 0x044fe80000041824 */
[----:B---3--:R-:W-:Y:S04]  /*96f0*/  F2FP.BF16.PACK_AB R127, R134, R135 ;  /* 0x00000087867f723e */ /* 0x008fe800000010ff */
[C---:B------:R-:W-:Y:S01]  /*9700*/  HMMA.16816.F32.BF16 R40, R68.reuse, R74, R40 ;  /* 0x0000004a4428723c */ /* 0x040fe20000041828 */
[----:B------:R-:W2:Y:S07]  /*9710*/  LDSM.16.MT88.4 R72, [R210+0x1900] ;  /* 0x00190000d248783b */ /* 0x000eae0000004200 */
[C---:B------:R-:W-:Y:S08]  /*9720*/  HMMA.16816.F32.BF16 R44, R68.reuse, R84, R44 ;  /* 0x00000054442c723c */ /* 0x040ff0000004182c */
[C---:B------:R-:W-:Y:S01]  /*9730*/  HMMA.16816.F32.BF16 R48, R68.reuse, R86, R48 ;  /* 0x000000564430723c */ /* 0x040fe20000041830 */
[----:B------:R-:W-:Y:S07]  /*9740*/  LDSM.16.MT88.4 R84, [R208+0x1900] ;  /* 0x00190000d054783b */ /* 0x000fee0000004200 */
[C---:B-1----:R-:W-:Y:S08]  /*9750*/  HMMA.16816.F32.BF16 R52, R68.reuse, R76, R52 ;  /* 0x0000004c4434723c */ /* 0x042ff00000041834 */
[C---:B------:R-:W-:Y:S01]  /*9760*/  HMMA.16816.F32.BF16 R56, R68.reuse, R78, R56 ;  /* 0x0000004e4438723c */ /* 0x040fe20000041838 */
[----:B------:R-:W1:Y:S07]  /*9770*/  LDSM.16.MT88.4 R76, [R209+0x1900] ;  /* 0x00190000d14c783b */ /* 0x000e6e0000004200 */
[C---:B------:R-:W-:Y:S08]  /*9780*/  HMMA.16816.F32.BF16 R60, R68.reuse, R88, R60 ;  /* 0x00000058443c723c */ /* 0x040ff0000004183c */
[----:B------:R-:W-:Y:S01]  /*9790*/  HMMA.16816.F32.BF16 R64, R68, R90, R64 ;  /* 0x0000005a4440723c */ /* 0x000fe20000041840 */
[----:B------:R-:W-:Y:S06]  /*97a0*/  LDSM.16.MT88.4 R88, [R209+0x4900] ;  /* 0x00490000d158783b */ /* 0x000fec0000004200 */
[----:B------:R-:W-:Y:S01]  /*97b0*/  F2FP.BF16.PACK_AB R68, R235, R234 ;  /* 0x000000eaeb44723e */ /* 0x000fe200000010ff */
[----:B------:R-:W-:Y:S01]  /*97c0*/  FADD.FTZ R234, R234, R167 ;  /* 0x000000a7eaea7221 */ /* 0x000fe20000010000 */
[----:B------:R-:W-:Y:S03]  /*97d0*/  F2FP.BF16.PACK_AB R70, R237, R236 ;  /* 0x000000eced46723e */ /* 0x000fe600000010ff */
[----:B------:R-:W-:Y:S01]  /*97e0*/  F2FP.BF16.PACK_AB R69, R243, R238 ;  /* 0x000000eef345723e */ /* 0x000fe200000010ff */
[----:B------:R-:W-:Y:S01]  /*97f0*/  FADD.FTZ R238, R238, R233 ;  /* 0x000000e9eeee7221 */ /* 0x000fe20000010000 */
[----:B------:R-:W-:Y:S01]  /*9800*/  F2FP.BF16.PACK_AB R71, R239, R240 ;  /* 0x000000f0ef47723e */ /* 0x000fe200000010ff */
[----:B------:R-:W-:Y:S02]  /*9810*/  FADD.FTZ R235, R235, R234 ;  /* 0x000000eaebeb7221 */ /* 0x000fe40000010000 */
[----:B------:R-:W-:Y:S02]  /*9820*/  FADD.FTZ R243, R243, R238 ;  /* 0x000000eef3f37221 */ /* 0x000fe40000010000 */
[----:B------:R-:W-:Y:S02]  /*9830*/  FADD.FTZ R236, R236, R235 ;  /* 0x000000ebecec7221 */ /* 0x000fe40000010000 */
[C---:B----4-:R-:W-:Y:S03]  /*9840*/  HMMA.16816.F32.BF16 R4, R68.reuse, R80, R4 ;  /* 0x000000504404723c */ /* 0x050fe60000041804 */
[----:B------:R-:W-:Y:S02]  /*9850*/  FADD.FTZ R240, R240, R243 ;  /* 0x000000f3f0f07221 */ /* 0x000fe40000010000 */
[----:B------:R-:W-:Y:S02]  /*9860*/  FADD.FTZ R237, R237, R236 ;  /* 0x000000eceded7221 */ /* 0x000fe40000010000 */
[----:B------:R-:W-:Y:S01]  /*9870*/  FADD.FTZ R239, R239, R240 ;  /* 0x000000f0efef7221 */ /* 0x000fe20000010000 */
[C---:B------:R-:W-:Y:S01]  /*9880*/  HMMA.16816.F32.BF16 R8, R68.reuse, R82, R8 ;  /* 0x000000524408723c */ /* 0x040fe20000041808 */
[----:B------:R-:W3:Y:S03]  /*9890*/  LDSM.16.MT88.4 R80, [R212+0x4900] ;  /* 0x00490000d450783b */ /* 0x000ee60000004200 */
[----:B------:R-:W-:Y:S04]  /*98a0*/  FADD.FTZ R2, R166, R239 ;  /* 0x000000efa6027221 */ /* 0x000fe80000010000 */
[C---:B--2---:R-:W-:Y:S04]  /*98b0*/  HMMA.16816.F32.BF16 R12, R68.reuse, R72, R12 ;  /* 0x00000048440c723c */ /* 0x044fe8000004180c */
[----:B------:R-:W-:Y:S04]  /*98c0*/  FADD.FTZ R2, R165, R2 ;  /* 0x00000002a5027221 */ /* 0x000fe80000010000 */
[C---:B------:R-:W-:Y:S01]  /*98d0*/  HMMA.16816.F32.BF16 R16, R68.reuse, R74, R16 ;  /* 0x0000004a4410723c */ /* 0x040fe20000041810 */
[----:B------:R-:W2:Y:S03]  /*98e0*/  LDSM.16.MT88.4 R72, [R210+0x4900] ;  /* 0x00490000d248783b */ /* 0x000ea60000004200 */
[----:B------:R-:W-:Y:S02]  /*98f0*/  FADD.FTZ R3, R161, R2 ;  /* 0x00000002a1037221 */ /* 0x000fe40000010000 */
[----:B------:R-:W-:Y:S02]  /*9900*/  IMAD.MOV.U32 R2, RZ, RZ, R116 ;  /* 0x000000ffff027224 */ /* 0x000fe400078e0074 */
[C---:B-1----:R-:W-:Y:S04]  /*9910*/  HMMA.16816.F32.BF16 R20, R68.reuse, R76, R20 ;  /* 0x0000004c4414723c */ /* 0x042fe80000041814 */
[----:B------:R-:W-:Y:S04]  /*9920*/  FADD.FTZ R3, R192, R3 ;  /* 0x00000003c0037221 */ /* 0x000fe80000010000 */
[C---:B------:R-:W-:Y:S01]  /*9930*/  HMMA.16816.F32.BF16 R24, R68.reuse, R78, R24 ;  /* 0x0000004e4418723c */ /* 0x040fe20000041818 */
[----:B------:R-:W1:Y:S03]  /*9940*/  LDSM.16.MT88.4 R76, [R212+0x2100] ;  /* 0x00210000d44c783b */ /* 0x000e660000004200 */
[----:B------:R-:W-:Y:S02]  /*9950*/  FADD.FTZ R144, R144, R3 ;  /* 0x0000000390907221 */ /* 0x000fe40000010000 */
[----:B------:R-:W-:Y:S02]  /*9960*/  IMAD.MOV.U32 R3, RZ, RZ, R0 ;  /* 0x000000ffff037224 */ /* 0x000fe400078e0000 */
[C---:B------:R-:W-:Y:S04]  /*9970*/  HMMA.16816.F32.BF16 R28, R68.reuse, R84, R28 ;  /* 0x00000054441c723c */ /* 0x040fe8000004181c */
[----:B------:R-:W-:Y:S04]  /*9980*/  FADD.FTZ R144, R139, R144 ;  /* 0x000000908b907221 */ /* 0x000fe80000010000 */
[C---:B------:R-:W-:Y:S01]  /*9990*/  HMMA.16816.F32.BF16 R32, R68.reuse, R86, R32 ;  /* 0x000000564420723c */ /* 0x040fe20000041820 */
[----:B------:R-:W-:Y:S03]  /*99a0*/  LDSM.16.MT88.4 R84, [R208+0x2100] ;  /* 0x00210000d054783b */ /* 0x000fe60000004200 */
[----:B------:R-:W-:Y:S04]  /*99b0*/  FADD.FTZ R135, R135, R144 ;  /* 0x0000009087877221 */ /* 0x000fe80000010000 */
[C---:B---3--:R-:W-:Y:S04]  /*99c0*/  HMMA.16816.F32.BF16 R36, R68.reuse, R80, R36 ;  /* 0x000000504424723c */ /* 0x048fe80000041824 */
[----:B------:R-:W-:Y:S04]  /*99d0*/  FADD.FTZ R225, R134, R135 ;  /* 0x0000008786e17221 */ /* 0x000fe80000010000 */
[C---:B------:R-:W-:Y:S01]  /*99e0*/  HMMA.16816.F32.BF16 R40, R68.reuse, R82, R40 ;  /* 0x000000524428723c */ /* 0x040fe20000041828 */
[----:B------:R-:W3:Y:S07]  /*99f0*/  LDSM.16.MT88.4 R80, [R210+0x2100] ;  /* 0x00210000d250783b */ /* 0x000eee0000004200 */
[C---:B--2---:R-:W-:Y:S08]  /*9a00*/  HMMA.16816.F32.BF16 R44, R68.reuse, R72, R44 ;  /* 0x00000048442c723c */ /* 0x044ff0000004182c */
[C---:B------:R-:W-:Y:S01]  /*9a10*/  HMMA.16816.F32.BF16 R48, R68.reuse, R74, R48 ;  /* 0x0000004a4430723c */ /* 0x040fe20000041830 */
[----:B------:R-:W2:Y:S07]  /*9a20*/  LDSM.16.MT88.4 R72, [R209+0x2100] ;  /* 0x00210000d148783b */ /* 0x000eae0000004200 */
        /* <DEDUP_REMOVED lines=11> */
[----:B------:R-:W-:Y:S02]  /*9ae0*/  F2FP.BF16.PACK_AB R71, R192, R161 ;  /* 0x000000a1c047723e */ /* 0x000fe400000010ff */
[----:B------:R-:W-:Y:S01]  /*9af0*/  IADD3 R192, R230, -0x1, RZ ;  /* 0xffffffffe6c07810 */ /* 0x000fe20007ffe0ff */
[----:B------:R-:W-:Y:S04]  /*9b00*/  FADD.FTZ R184, R184, R241 ;  /* 0x000000f1b8b87221 */ /* 0x000fe80000010000 */
[C---:B-1----:R-:W-:Y:S03]  /*9b10*/  HMMA.16816.F32.BF16 R4, R68.reuse, R76, R4 ;  /* 0x0000004c4404723c */ /* 0x042fe60000041804 */
[----:B------:R-:W-:Y:S02]  /*9b20*/  FADD.FTZ R245, R245, R184 ;  /* 0x000000b8f5f57221 */ /* 0x000fe40000010000 */
[----:B------:R-:W-:Y:S02]  /*9b30*/  IMAD.MOV.U32 R230, RZ, RZ, R192 ;  /* 0x000000ffffe67224 */ /* 0x000fe400078e00c0 */
[----:B------:R-:W-:Y:S01]  /*9b40*/  FADD.FTZ R156, R156, R245 ;  /* 0x000000f59c9c7221 */ /* 0x000fe20000010000 */
[C---:B------:R-:W-:Y:S01]  /*9b50*/  HMMA.16816.F32.BF16 R8, R68.reuse, R78, R8 ;  /* 0x0000004e4408723c */ /* 0x040fe20000041808 */
[----:B------:R-:W1:Y:S03]  /*9b60*/  LDSM.16.MT88.4 R76, [R212+0x5100] ;  /* 0x00510000d44c783b */ /* 0x000e660000004200 */
[----:B------:R-:W-:Y:S04]  /*9b70*/  FADD.FTZ R159, R159, R156 ;  /* 0x0000009c9f9f7221 */ /* 0x000fe80000010000 */
[C---:B---3--:R-:W-:Y:S04]  /*9b80*/  HMMA.16816.F32.BF16 R12, R68.reuse, R80, R12 ;  /* 0x00000050440c723c */ /* 0x048fe8000004180c */
[----:B------:R-:W-:Y:S04]  /*9b90*/  FADD.FTZ R146, R146, R159 ;  /* 0x0000009f92927221 */ /* 0x000fe80000010000 */
[C---:B------:R-:W-:Y:S01]  /*9ba0*/  HMMA.16816.F32.BF16 R16, R68.reuse, R82, R16 ;  /* 0x000000524410723c */ /* 0x040fe20000041810 */
[----:B------:R-:W3:Y:S03]  /*9bb0*/  LDSM.16.MT88.4 R80, [R210+0x5100] ;  /* 0x00510000d250783b */ /* 0x000ee60000004200 */
[----:B------:R-:W-:Y:S04]  /*9bc0*/  FADD.FTZ R224, R149, R146 ;  /* 0x0000009295e07221 */ /* 0x000fe80000010000 */
[C---:B--2---:R-:W-:Y:S08]  /*9bd0*/  HMMA.16816.F32.BF16 R20, R68.reuse, R72, R20 ;  /* 0x000000484414723c */ /* 0x044ff00000041814 */
[C---:B------:R-:W-:Y:S01]  /*9be0*/  HMMA.16816.F32.BF16 R24, R68.reuse, R74, R24 ;  /* 0x0000004a4418723c */ /* 0x040fe20000041818 */
[----:B------:R-:W2:Y:S07]  /*9bf0*/  LDSM.16.MT88.4 R72, [R208+0x5100] ;  /* 0x00510000d048783b */ /* 0x000eae0000004200 */
[C---:B------:R-:W-:Y:S08]  /*9c00*/  HMMA.16816.F32.BF16 R28, R68.reuse, R84, R28 ;  /* 0x00000054441c723c */ /* 0x040ff0000004181c */
[C---:B------:R-:W-:Y:S01]  /*9c10*/  HMMA.16816.F32.BF16 R32, R68.reuse, R86, R32 ;  /* 0x000000564420723c */ /* 0x040fe20000041820 */
[----:B------:R-:W4:Y:S07]  /*9c20*/  LDSM.16.MT88.4 R84, [R208+0x2900] ;  /* 0x00290000d054783b */ /* 0x000f2e0000004200 */
[C---:B-1----:R-:W-:Y:S08]  /*9c30*/  HMMA.16816.F32.BF16 R36, R68.reuse, R76, R36 ;  /* 0x0000004c4424723c */ /* 0x042ff00000041824 */
[C---:B------:R-:W-:Y:S01]  /*9c40*/  HMMA.16816.F32.BF16 R40, R68.reuse, R78, R40 ;  /* 0x0000004e4428723c */ /* 0x040fe20000041828 */
[----:B------:R-:W1:Y:S07]  /*9c50*/  LDSM.16.MT88.4 R76, [R212+0x5900] ;  /* 0x00590000d44c783b */ /* 0x000e6e0000004200 */
[C---:B---3--:R-:W-:Y:S08]  /*9c60*/  HMMA.16816.F32.BF16 R44, R68.reuse, R80, R44 ;  /* 0x00000050442c723c */ /* 0x048ff0000004182c */
[C---:B------:R-:W-:Y:S08]  /*9c70*/  HMMA.16816.F32.BF16 R48, R68.reuse, R82, R48 ;  /* 0x000000524430723c */ /* 0x040ff00000041830 */
[C---:B------:R-:W-:Y:S08]  /*9c80*/  HMMA.16816.F32.BF16 R52, R68.reuse, R88, R52 ;  /* 0x000000584434723c */ /* 0x040ff00000041834 */
[C---:B------:R-:W-:Y:S08]  /*9c90*/  HMMA.16816.F32.BF16 R56, R68.reuse, R90, R56 ;  /* 0x0000005a4438723c */ /* 0x040ff00000041838 */
[C---:B--2---:R-:W-:Y:S08]  /*9ca0*/  HMMA.16816.F32.BF16 R60, R68.reuse, R72, R60 ;  /* 0x00000048443c723c */ /* 0x044ff0000004183c */
[----:B------:R-:W-:Y:S01]  /*9cb0*/  HMMA.16816.F32.BF16 R64, R68, R74, R64 ;  /* 0x0000004a4440723c */ /* 0x000fe20000041840 */
[----:B------:R-:W2:Y:S07]  /*9cc0*/  LDSM.16.MT88.4 R68, [R210+0x5900] ;  /* 0x00590000d244783b */ /* 0x000eae0000004200 */
[C---:B------:R-:W-:Y:S01]  /*9cd0*/  HMMA.16816.F32.BF16 R112, R124.reuse, R108, R4 ;  /* 0x0000006c7c70723c */ /* 0x040fe20000041804 */
[----:B------:R-:W3:Y:S07]  /*9ce0*/  LDSM.16.MT88.4 R4, [R209+0x5900] ;  /* 0x00590000d104783b */ /* 0x000eee0000004200 */
[C---:B------:R-:W-:Y:S01]  /*9cf0*/  HMMA.16816.F32.BF16 R108, R124.reuse, R110, R8 ;  /* 0x0000006e7c6c723c */ /* 0x040fe20000041808 */
[----:B------:R-:W5:Y:S07]  /*9d00*/  LDSM.16.MT88.4 R8, [R208+0x5900] ;  /* 0x00590000d008783b */ /* 0x000f6e0000004200 */
[C---:B------:R-:W-:Y:S08]  /*9d10*/  HMMA.16816.F32.BF16 R104, R124.reuse, R100, R12 ;  /* 0x000000647c68723c */ /* 0x040ff0000004180c */
[C---:B------:R-:W-:Y:S08]  /*9d20*/  HMMA.16816.F32.BF16 R100, R124.reuse, R102, R16 ;  /* 0x000000667c64723c */ /* 0x040ff00000041810 */
[C---:B------:R-:W-:Y:S08]  /*9d30*/  HMMA.16816.F32.BF16 R96, R124.reuse, R92, R20 ;  /* 0x0000005c7c60723c */ /* 0x040ff00000041814 */
[C---:B------:R-:W-:Y:S08]  /*9d40*/  HMMA.16816.F32.BF16 R92, R124.reuse, R94, R24 ;  /* 0x0000005e7c5c723c */ /* 0x040ff00000041818 */
[C---:B----4-:R-:W-:Y:S08]  /*9d50*/  HMMA.16816.F32.BF16 R88, R124.reuse, R84, R28 ;  /* 0x000000547c58723c */ /* 0x050ff0000004181c */
[C---:B------:R-:W-:Y:S08]  /*9d60*/  HMMA.16816.F32.BF16 R84, R124.reuse, R86, R32 ;  /* 0x000000567c54723c */ /* 0x040ff00000041820 */
[C---:B-1----:R-:W-:Y:S08]  /*9d70*/  HMMA.16816.F32.BF16 R80, R124.reuse, R76, R36 ;  /* 0x0000004c7c50723c */ /* 0x042ff00000041824 */
[C---:B------:R-:W-:Y:S08]  /*9d80*/  HMMA.16816.F32.BF16 R76, R124.reuse, R78, R40 ;  /* 0x0000004e7c4c723c */ /* 0x040ff00000041828 */
[C---:B--2---:R-:W-:Y:S08]  /*9d90*/  HMMA.16816.F32.BF16 R72, R124.reuse, R68, R44 ;  /* 0x000000447c48723c */ /* 0x044ff0000004182c */
[C---:B------:R-:W-:Y:S08]  /*9da0*/  HMMA.16816.F32.BF16 R68, R124.reuse, R70, R48 ;  /* 0x000000467c44723c */ /* 0x040ff00000041830 */
[C---:B---3--:R-:W-:Y:S08]  /*9db0*/  HMMA.16816.F32.BF16 R52, R124.reuse, R4, R52 ;  /* 0x000000047c34723c */ /* 0x048ff00000041834 */
[C---:B------:R-:W-:Y:S08]  /*9dc0*/  HMMA.16816.F32.BF16 R56, R124.reuse, R6, R56 ;  /* 0x000000067c38723c */ /* 0x040ff00000041838 */
[C---:B-----5:R-:W-:Y:S08]  /*9dd0*/  HMMA.16816.F32.BF16 R60, R124.reuse, R8, R60 ;  /* 0x000000087c3c723c */ /* 0x060ff0000004183c */
[----:B------:R-:W-:Y:S01]  /*9de0*/  HMMA.16816.F32.BF16 R64, R124, R10, R64 ;  /* 0x0000000a7c40723c */ /* 0x000fe20000041840 */
[----:B------:R-:W-:-:S07]  /*9df0*/  @P0 BRA `(.L_x_42) ;  /* 0xffffbda000000947 */ /* 0x000fce000383ffff */
.L_x_33:
[----:B------:R-:W1:Y:S01]  /*9e00*/  S2UR UR7, SR_CTAID.X ;  /* 0x00000000000779c3 */ /* 0x000e620000002500 */
[----:B------:R-:W-:Y:S01]  /*9e10*/  ULDC.64 UR4, c[0x0][0x2c8] ;  /* 0x0000b20000047ab9 */ /* 0x000fe20000000a00 */
[----:B------:R-:W-:Y:S01]  /*9e20*/  PLOP3.LUT P0, PT, PT, PT, UP2, 0x40, 0x0 ;  /* 0x000000000000781c */ /* 0x000fe20003f0e828 */
[----:B-1----:R-:W-:-:S04]  /*9e30*/  ULEA UR7, UR7, 0x7f, 0x7 ;  /* 0x0000007f07077891 */ /* 0x002fc8000f8e383f */
[----:B------:R-:W-:-:S03]  /*9e40*/  UIMAD.WIDE.U32 UR18, UR7, UR4, URZ ;  /* 0x00000004071272a5 */ /* 0x000fc6000f8e003f */
[----:B------:R-:W-:Y:S02]  /*9e50*/  ULDC UR4, c[0x0][0x168] ;  /* 0x00005a0000047ab9 */ /* 0x000fe40000000800 */
[----:B------:R-:W-:Y:S02]  /*9e60*/  UIADD3 UR4, -UR4, 0x1, URZ ;  /* 0x0000000104047890 */ /* 0x000fe4000fffe13f */
[----:B------:R-:W-:-:S03]  /*9e70*/  @UP3 USHF.R.U32.HI UR7, URZ, UR5, UR19 ;  /* 0x000000053f073299 */ /* 0x000fc60008011613 */
[----:B------:R-:W-:Y:S02]  /*9e80*/  ULDC UR5, c[0x0][0x1d0] ;  /* 0x0000740000057ab9 */ /* 0x000fe40000000800 */
[----:B------:R-:W-:-:S03]  /*9e90*/  UIADD3 UR5, UR7, UR5, UR4 ;  /* 0x0000000507057290 */ /* 0x000fc6000fffe004 */
[----:B------:R-:W-:Y:S02]  /*9ea0*/  ULDC UR4, c[0x0][0x324] ;  /* 0x0000c90000047ab9 */ /* 0x000fe40000000800 */
[----:B------:R-:W-:-:S06]  /*9eb0*/  UIADD3 UR4, UR5, -UR4, URZ ;  /* 0x8000000405047290 */ /* 0x000fcc000fffe03f */
        /* <DEDUP_REMOVED lines=12> */
.L_x_44:
[----:B------:R-:W-:-:S04]  /*9f80*/  MOV R2, c[0x0][0x32c] ;  /* 0x0000cb0000027a02 */ /* 0x000fc80000000f00 */
[----:B------:R-:W-:-:S13]  /*9f90*/  ISETP.NE.AND P0, PT, R2, 0x1, PT ;  /* 0x000000010200780c */ /* 0x000fda0003f05270 */
[----:B------:R-:W-:-:S05]  /*9fa0*/  @P0 IMAD.HI.U32 R2, R4, c[0x0][0x330], RZ ;  /* 0x0000cc0004020a27 */ /* 0x000fca00078e00ff */
[----:B------:R-:W-:-:S05]  /*9fb0*/  @P0 SHF.R.U32.HI R4, RZ, c[0x0][0x334], R2 ;  /* 0x0000cd00ff040a19 */ /* 0x000fca0000011602 */
.L_x_45:
[----:B------:R-:W-:-:S05]  /*9fc0*/  IMAD R4, R4, c[0x0][0x32c], RZ ;  /* 0x0000cb0004047a24 */ /* 0x000fca00078e02ff */
[----:B------:R-:W-:-:S04]  /*9fd0*/  IMNMX R3, R3, R4, !PT ;  /* 0x0000000403037217 */ /* 0x000fc80007800200 */
.L_x_43:
[----:B------:R-:W-:-:S05]  /*9fe0*/  IADD3 R3, R3, 0x5f, RZ ;  /* 0x0000005f03037810 */ /* 0x000fca0007ffe0ff */
[----:B------:R-:W-:-:S05]  /*9ff0*/  IMAD.HI R3, R3, 0x2aaaaaab, RZ ;  /* 0x2aaaaaab03037827 */ /* 0x000fca00078e02ff */
[----:B------:R-:W-:-:S04]  /*a000*/  SHF.R.U32.HI R2, RZ, 0x1f, R3 ;  /* 0x0000001fff027819 */ /* 0x000fc80000011603 */
[----:B------:R-:W-:-:S04]  /*a010*/  LEA.HI.SX32 R2, R3, R2, 0x1c ;  /* 0x0000000203027211 */ /* 0x000fc800078fe2ff */
[----:B------:R-:W-:-:S04]  /*a020*/  IMNMX R233, R215, R2, !PT ;  /* 0x00000002d7e97217 */ /* 0x000fc80007800200 */
[----:B------:R-:W-:-:S13]  /*a030*/  ISETP.GE.AND P0, PT, R192, R233, PT ;  /* 0x000000e9c000720c */ /* 0x000fda0003f06270 */
[----:B------:R-:W-:Y:S05]  /*a040*/  @!P0 BRA `(.L_x_46) ;  /* 0x00002f7000008947 */ /* 0x000fea0003800000 */
[----:B------:R-:W-:Y:S01]  /*a050*/  MOV R119, R116 ;  /* 0x0000007400777202 */ /* 0x000fe20000000f00 */
[----:B------:R-:W-:Y:S01]  /*a060*/  IMAD.MOV.U32 R232, RZ, RZ, R192 ;  /* 0x000000ffffe87224 */ /* 0x000fe200078e00c0 */
[----:B------:R-:W-:Y:S01]  /*a070*/  MOV R3, R0 ;  /* 0x0000000000037202 */ /* 0x000fe20000000f00 */
[----:B------:R-:W-:Y:S01]  /*a080*/  IMAD.MOV.U32 R230, RZ, RZ, c[0x0][0x1e4] ;  /* 0x00007900ffe67624 */ /* 0x000fe200078e00ff */
[----:B------:R-:W-:Y:S02]  /*a090*/  MOV R231, c[0x0][0x1e0] ;  /* 0x0000780000e77a02 */ /* 0x000fe40000000f00 */
.L_x_47:
[----:B------:R-:W-:Y:S04]  /*a0a0*/  DEPBAR.LE SB0, 0x0 ;  /* 0x000080000000791a */ /* 0x000fe80000000000 */
[----:B------:R-:W-:Y:S01]  /*a0b0*/  BAR.SYNC.DEFER_BLOCKING 0x0 ;  /* 0x0000000000007b1d */ /* 0x000fe20000010000 */
[----:B------:R-:W-:Y:S11]  /*a0c0*/  ISETP.GT.AND P6, PT, R215, R232, PT ;  /* 0x000000e8d700720c */ /* 0x000ff60003fc4270 */
[----:B------:R-:W-:Y:S02]  /*a0d0*/  @!UPT UIADD3 URZ, URZ, URZ, URZ ;  /* 0x0000003f3f3ff290 */ /* 0x000fe4000fffe03f */
[----:B------:R-:W-:Y:S01]  /*a0e0*/  @!P6 SHF.R.S32.HI R39, RZ, 0x1f, R232 ;  /* 0x0000001fff27e819 */ /* 0x000fe200000114e8 */
[C---:B------:R-:W-:Y:S01]  /*a0f0*/  @!P6 IMAD.WIDE.U32 R36, R232.reuse, c[0x0][0x208], RZ ;  /* 0x00008200e824ea25 */ /* 0x040fe200078e00ff */
[----:B------:R-:W-:Y:S02]  /*a100*/  @!P6 MOV R44, R226 ;  /* 0x000000e2002ce202 */ /* 0x000fe40000000f00 */
[----:B------:R-:W-:Y:S01]  /*a110*/  @!P6 MOV R45, R229 ;  /* 0x000000e5002de202 */ /* 0x000fe20000000f00 */
[----:B------:R-:W-:Y:S04]  /*a120*/  @!P6 IMAD R39, R39, c[0x0][0x208], RZ ;  /* 0x000082002727ea24 */ /* 0x000fe800078e02ff */
[----:B------:R-:W-:Y:S01]  /*a130*/  @!P6 IMAD R39, R232, c[0x0][0x20c], R39 ;  /* 0x00008300e827ea24 */ /* 0x000fe200078e0227 */
[----:B------:R-:W1:Y:S01]  /*a140*/  LDSM.16.M88.4 R8, [R214+0x8100] ;  /* 0x00810000d608783b */ /* 0x000e620000000200 */
[----:B------:R-:W-:Y:S03]  /*a150*/  @!P6 IMAD.WIDE.U32 R44, R36, 0x60, R44 ;  /* 0x00000060242ce825 */ /* 0x000fe600078e002c */
[----:B------:R-:W-:Y:S02]  /*a160*/  @!P6 IADD3 R0, R37, R39, RZ ;  /* 0x000000272500e210 */ /* 0x000fe40007ffe0ff */
[----:B------:R-:W-:Y:S02]  /*a170*/  @!P6 SHF.L.U32 R162, R44, 0x1, RZ ;  /* 0x000000012ca2e819 */ /* 0x000fe400000006ff */
[----:B------:R-:W2:Y:S01]  /*a180*/  LDSM.16.M88.4 R16, [R214+0x8900] ;  /* 0x00890000d610783b */ /* 0x000ea20000000200 */
[----:B------:R-:W-:Y:S01]  /*a190*/  @!P6 IMAD R0, R0, 0x60, RZ ;  /* 0x000000600000e824 */ /* 0x000fe200078e02ff */
[C---:B------:R-:W-:Y:S02]  /*a1a0*/  @!P6 IADD3 R160, P5, R162.reuse, 0x80, RZ ;  /* 0x00000080a2a0e810 */ /* 0x040fe40007fbe0ff */
[----:B------:R-:W-:Y:S02]  /*a1b0*/  @!P6 IADD3 R162, P0, R162, c[0x0][0x1f8], RZ ;  /* 0x00007e00a2a2ea10 */ /* 0x000fe40007f1e0ff */
[----:B------:R-:W-:Y:S02]  /*a1c0*/  @!P6 IADD3 R160, P2, R160, c[0x0][0x1f8], RZ ;  /* 0x00007e00a0a0ea10 */ /* 0x000fe40007f5e0ff */
[----:B------:R-:W3:Y:S01]  /*a1d0*/  LDSM.16.M88.4 R24, [R214+0x9100] ;  /* 0x00910000d618783b */ /* 0x000ee20000000200 */
[----:B------:R-:W-:Y:S02]  /*a1e0*/  @!P6 IADD3 R164, P1, R162, UR12, RZ ;  /* 0x0000000ca2a4ec10 */ /* 0x000fe4000ff3e0ff */
[----:B------:R-:W-:Y:S04]  /*a1f0*/  @!P6 IADD3 R0, R45, R0, RZ ;  /* 0x000000002d00e210 */ /* 0x000fe80007ffe0ff */
[----:B------:R-:W-:Y:S01]  /*a200*/  @!P6 SHF.L.U64.HI R0, R44, 0x1, R0 ;  /* 0x000000012c00e819 */ /* 0x000fe20000010200 */
[----:B------:R-:W4:Y:S03]  /*a210*/  LDSM.16.M88.4 R32, [R214+0x9900] ;  /* 0x00990000d620783b */ /* 0x000f260000000200 */
[----:B------:R-:W-:Y:S02]  /*a220*/  @!P6 IADD3.X R163, R0, c[0x0][0x1fc], RZ, P0, !PT ;  /* 0x00007f0000a3ea10 */ /* 0x000fe400007fe4ff */
[----:B------:R-:W-:Y:S02]  /*a230*/  @!P6 IADD3.X R161, RZ, c[0x0][0x1fc], R0, P2, P5 ;  /* 0x00007f00ffa1ea10 */ /* 0x000fe400017ea400 */
[----:B------:R-:W-:Y:S01]  /*a240*/  @!P6 IADD3.X R165, R163, UR17, RZ, P1, !PT ;  /* 0x00000011a3a5ec10 */ /* 0x000fe20008ffe4ff */
[----:B------:R-:W5:Y:S01]  /*a250*/  LDSM.16.M88.4 R40, [R214+0xa100] ;  /* 0x00a10000d628783b */ /* 0x000f620000000200 */
[----:B------:R-:W-:Y:S02]  /*a260*/  @!P6 IADD3 R116, P0, R164, UR12, RZ ;  /* 0x0000000ca474ec10 */ /* 0x000fe4000ff1e0ff */
[C---:B------:R-:W-:Y:S02]  /*a270*/  ISETP.GT.AND P5, PT, R232.reuse, R215, PT ;  /* 0x000000d7e800720c */ /* 0x040fe40003fa4270 */
[----:B------:R-:W-:Y:S01]  /*a280*/  @!P6 IADD3.X R117, R165, UR17, RZ, P0, !PT ;  /* 0x00000011a575ec10 */ /* 0x000fe200087fe4ff */
[C---:B-1----:R-:W-:Y:S02]  /*a290*/  HMMA.16816.F32.BF16 R4, R120.reuse, R8, RZ ;  /* 0x000000087804723c */ /* 0x042fe400000418ff */
[----:B------:R-:W1:Y:S06]  /*a2a0*/  LDSM.16.M88.4 R48, [R214+0xa900] ;  /* 0x00a90000d630783b */ /* 0x000e6c0000000200 */
[C---:B------:R-:W-:Y:S02]  /*a2b0*/  HMMA.16816.F32.BF16 R8, R120.reuse, R10, RZ ;  /* 0x0000000a7808723c */ /* 0x040fe400000418ff */
[----:B------:R-:W1:Y:S06]  /*a2c0*/  LDSM.16.M88.4 R124, [R213] ;  /* 0x00000000d57c783b */ /* 0x000e6c0000000200 */
[C---:B--2---:R-:W-:Y:S02]  /*a2d0*/  HMMA.16816.F32.BF16 R12, R120.reuse, R16, RZ ;  /* 0x00000010780c723c */ /* 0x044fe400000418ff */
[----:B------:R-:W2:Y:S06]  /*a2e0*/  LDSM.16.M88.4 R128, [R207] ;  /* 0x00000000cf80783b */ /* 0x000eac0000000200 */
[C---:B------:R-:W-:Y:S02]  /*a2f0*/  HMMA.16816.F32.BF16 R16, R120.reuse, R18, RZ ;  /* 0x000000127810723c */ /* 0x040fe400000418ff */
[----:B------:R-:W1:Y:S06]  /*a300*/  LDSM.16.M88.4 R132, [R206] ;  /* 0x00000000ce84783b */ /* 0x000e6c0000000200 */
[C---:B---3--:R-:W-:Y:S02]  /*a310*/  HMMA.16816.F32.BF16 R20, R120.reuse, R24, RZ ;  /* 0x000000187814723c */ /* 0x048fe400000418ff */
[----:B------:R-:W3:Y:S06]  /*a320*/  LDSM.16.M88.4 R136, [R205] ;  /* 0x00000000cd88783b */ /* 0x000eec0000000200 */
[C---:B------:R-:W-:Y:S02]  /*a330*/  HMMA.16816.F32.BF16 R24, R120.reuse, R26, RZ ;  /* 0x0000001a7818723c */ /* 0x040fe400000418ff */
[----:B------:R-:W2:Y:S06]  /*a340*/  LDSM.16.M88.4 R144, [R204] ;  /* 0x00000000cc90783b */ /* 0x000eac0000000200 */
[C---:B----4-:R-:W-:Y:S02]  /*a350*/  HMMA.16816.F32.BF16 R28, R120.reuse, R32, RZ ;  /* 0x00000020781c723c */ /* 0x050fe400000418ff */
[----:B------:R-:W4:Y:S06]  /*a360*/  LDSM.16.M88.4 R148, [R203] ;  /* 0x00000000cb94783b */ /* 0x000f2c0000000200 */
[C---:B------:R-:W-:Y:S02]  /*a370*/  HMMA.16816.F32.BF16 R32, R120.reuse, R34, RZ ;  /* 0x000000227820723c */ /* 0x040fe400000418ff */
[----:B------:R-:W-:Y:S01]  /*a380*/  @!PT LDS RZ, [RZ] ;  /* 0x00000000fffff984 */ /* 0x000fe20000000800 */
[----:B------:R-:W-:Y:S01]  /*a390*/  @!PT LDS RZ, [RZ] ;  /* 0x00000000fffff984 */ /* 0x000fe20000000800 */
[----:B------:R-:W-:Y:S01]  /*a3a0*/  @!PT LDS RZ, [RZ] ;  /* 0x00000000fffff984 */ /* 0x000fe20000000800 */
[----:B------:R2:W-:Y:S06]  /*a3b0*/  @!P6 LDGSTS.E.BYPASS.LTC128B.128 [R216+0x100], [R162.64], !P4 ;  /* 0x00100000a2d8efae */ /* 0x0005ec000e101d4e */
[C---:B-----5:R-:W-:Y:S02]  /*a3c0*/  HMMA.16816.F32.BF16 R36, R120.reuse, R40, RZ ;  /* 0x000000287824723c */ /* 0x060fe400000418ff */
[----:B------:R5:W-:Y:S06]  /*a3d0*/  @!P6 LDGSTS.E.BYPASS.LTC128B.128 [R216+0x3100], [R160.64], !P3 ;  /* 0x03100000a0d8efae */ /* 0x000bec000d901d4e */
[C---:B------:R-:W-:Y:S02]  /*a3e0*/  HMMA.16816.F32.BF16 R40, R120.reuse, R42, RZ ;  /* 0x0000002a7828723c */ /* 0x040fe400000418ff */
[----:B------:R2:W-:Y:S06]  /*a3f0*/  @!P6 LDGSTS.E.BYPASS.LTC128B.128 [R216+0x1100], [R164.64], !P4 ;  /* 0x01100000a4d8efae */ /* 0x0005ec000e101d4e */
[C---:B-1----:R-:W-:Y:S02]  /*a400*/  HMMA.16816.F32.BF16 R44, R120.reuse, R48, RZ ;  /* 0x00000030782c723c */ /* 0x042fe400000418ff */
[----:B------:R1:W-:Y:S06]  /*a410*/  @!P6 LDGSTS.E.BYPASS.LTC128B.128 [R216+0x4100], [R164.64+0x80], !P3 ;  /* 0x04100080a4d8efae */ /* 0x0003ec000d901d4e */
[----:B------:R-:W-:Y:S02]  /*a420*/  HMMA.16816.F32.BF16 R48, R120, R50, RZ ;  /* 0x000000327830723c */ /* 0x000fe400000418ff */
[----:B------:R1:W-:Y:S06]  /*a430*/  @!P6 LDGSTS.E.BYPASS.LTC128B.128 [R216+0x2100], [R116.64], !P4 ;  /* 0x0210000074d8efae */ /* 0x0003ec000e101d4e */
[C---:B------:R-:W-:Y:S02]  /*a440*/  HMMA.16816.F32.BF16 R4, R140.reuse, R124, R4 ;  /* 0x0000007c8c04723c */ /* 0x040fe40000041804 */
[----:B------:R1:W-:Y:S06]  /*a450*/  @!P6 LDGSTS.E.BYPASS.LTC128B.128 [R216+0x5100], [R116.64+0x80], !P3 ;  /* 0x0510008074d8efae */ /* 0x0003ec000d901d4e */
[C---:B------:R-:W-:Y:S02]  /*a460*/  HMMA.16816.F32.BF16 R8, R140.reuse, R126, R8 ;  /* 0x0000007e8c08723c */ /* 0x040fe40000041808 */
[----:B------:R-:W1:Y:S06]  /*a470*/  LDSM.16.M88.4 R156, [R211+0x8100] ;  /* 0x00810000d39c783b */ /* 0x000e6c0000000200 */
[C---:B--2---:R-:W-:Y:S02]  /*a480*/  HMMA.16816.F32.BF16 R12, R140.reuse, R128, R12 ;  /* 0x000000808c0c723c */ /* 0x044fe4000004180c */
[----:B------:R-:W0:Y:S06]  /*a490*/  LDGDEPBAR ;  /* 0x00000000000079af */ /* 0x000e2c0000000000 */
[C---:B------:R-:W-:Y:S02]  /*a4a0*/  HMMA.16816.F32.BF16 R16, R140.reuse, R130, R16 ;  /* 0x000000828c10723c */ /* 0x040fe40000041810 */
[----:B------:R-:W2:Y:S06]  /*a4b0*/  LDSM.16.M88.4 R124, [R211+0x8900] ;  /* 0x00890000d37c783b */ /* 0x000eac0000000200 */
[C---:B------:R-:W-:Y:S02]  /*a4c0*/  HMMA.16816.F32.BF16 R20, R140.reuse, R132, R20 ;  /* 0x000000848c14723c */ /* 0x040fe40000041814 */
[----:B------:R-:W2:Y:S06]  /*a4d0*/  LDSM.16.M88.4 R128, [R211+0x9100] ;  /* 0x00910000d380783b */ /* 0x000eac0000000200 */
[C---:B------:R-:W-:Y:S02]  /*a4e0*/  HMMA.16816.F32.BF16 R24, R140.reuse, R134, R24 ;  /* 0x000000868c18723c */ /* 0x040fe40000041818 */
[----:B-----5:R-:W5:Y:S06]  /*a4f0*/  LDSM.16.M88.4 R160, [R211+0x9900] ;  /* 0x00990000d3a0783b */ /* 0x020f6c0000000200 */
[C---:B---3--:R-:W-:Y:S02]  /*a500*/  HMMA.16816.F32.BF16 R28, R140.reuse, R136, R28 ;  /* 0x000000888c1c723c */ /* 0x048fe4000004181c */
[----:B-1----:R-:W1:Y:S06]  /*a510*/  LDSM.16.M88.4 R164, [R211+0xa100] ;  /* 0x00a10000d3a4783b */ /* 0x002e6c0000000200 */
[C---:B------:R-:W-:Y:S02]  /*a520*/  HMMA.16816.F32.BF16 R32, R140.reuse, R138, R32 ;  /* 0x0000008a8c20723c */ /* 0x040fe40000041820 */
[----:B------:R-:W3:Y:S06]  /*a530*/  LDSM.16.M88.4 R184, [R211+0xa900] ;  /* 0x00a90000d3b8783b */ /* 0x000eec0000000200 */
[C---:B------:R-:W-:Y:S02]  /*a540*/  HMMA.16816.F32.BF16 R36, R140.reuse, R144, R36 ;  /* 0x000000908c24723c */ /* 0x040fe40000041824 */
[----:B------:R-:W1:Y:S06]  /*a550*/  LDSM.16.M88.4 R132, [R202] ;  /* 0x00000000ca84783b */ /* 0x000e6c0000000200 */
[C---:B------:R-:W-:Y:S02]  /*a560*/  HMMA.16816.F32.BF16 R40, R140.reuse, R146, R40 ;  /* 0x000000928c28723c */ /* 0x040fe40000041828 */
[----:B------:R-:W1:Y:S06]  /*a570*/  LDSM.16.M88.4 R136, [R202+0x800] ;  /* 0x00080000ca88783b */ /* 0x000e6c0000000200 */
[C---:B----4-:R-:W-:Y:S02]  /*a580*/  HMMA.16816.F32.BF16 R44, R140.reuse, R148, R44 ;  /* 0x000000948c2c723c */ /* 0x050fe4000004182c */
[----:B------:R-:W4:Y:S06]  /*a590*/  LDSM.16.M88.4 R144, [R202+0x1000] ;  /* 0x00100000ca90783b */ /* 0x000f2c0000000200 */
[----:B------:R-:W-:Y:S02]  /*a5a0*/  HMMA.16816.F32.BF16 R48, R140, R150, R48 ;  /* 0x000000968c30723c */ /* 0x000fe40000041830 */
[----:B------:R-:W1:Y:S06]  /*a5b0*/  LDSM.16.M88.4 R148, [R202+0x1800] ;  /* 0x00180000ca94783b */ /* 0x000e6c0000000200 */
[C---:B------:R-:W-:Y:S02]  /*a5c0*/  HMMA.16816.F32.BF16 R4, R152.reuse, R156, R4 ;  /* 0x0000009c9804723c */ /* 0x040fe40000041804 */
[----:B------:R-:W-:Y:S06]  /*a5d0*/  LDSM.16.M88.4 R192, [R211+0xd900] ;  /* 0x00d90000d3c0783b */ /* 0x000fec0000000200 */
[C---:B------:R-:W-:Y:S02]  /*a5e0*/  HMMA.16816.F32.BF16 R8, R152.reuse, R158, R8 ;  /* 0x0000009e9808723c */ /* 0x040fe40000041808 */
[----:B------:R-:W1:Y:S06]  /*a5f0*/  LDSM.16.M88.4 R156, [R202+0x2000] ;  /* 0x00200000ca9c783b */ /* 0x000e6c0000000200 */
[C---:B--2---:R-:W-:Y:S08]  /*a600*/  HMMA.16816.F32.BF16 R12, R152.reuse, R124, R12 ;  /* 0x0000007c980c723c */ /* 0x044ff0000004180c */
[C---:B------:R-:W-:Y:S01]  /*a610*/  HMMA.16816.F32.BF16 R16, R152.reuse, R126, R16 ;  /* 0x0000007e9810723c */ /* 0x040fe20000041810 */
[----:B------:R-:W2:Y:S07]  /*a620*/  LDSM.16.M88.4 R124, [R202+0x2800] ;  /* 0x00280000ca7c783b */ /* 0x000eae0000000200 */
[C---:B------:R-:W-:Y:S08]  /*a630*/  HMMA.16816.F32.BF16 R20, R152.reuse, R128, R20 ;  /* 0x000000809814723c */ /* 0x040ff00000041814 */
[C---:B------:R-:W-:Y:S01]  /*a640*/  HMMA.16816.F32.BF16 R24, R152.reuse, R130, R24 ;  /* 0x000000829818723c */ /* 0x040fe20000041818 */
[----:B------:R-:W2:Y:S07]  /*a650*/  LDSM.16.M88.4 R128, [R214+0xb100] ;  /* 0x00b10000d680783b */ /* 0x000eae0000000200 */
[C---:B-----5:R-:W-:Y:S08]  /*a660*/  HMMA.16816.F32.BF16 R28, R152.reuse, R160, R28 ;  /* 0x000000a0981c723c */ /* 0x060ff0000004181c */
[C---:B------:R-:W-:Y:S01]  /*a670*/  HMMA.16816.F32.BF16 R32, R152.reuse, R162, R32 ;  /* 0x000000a29820723c */ /* 0x040fe20000041820 */
[----:B------:R-:W5:Y:S07]  /*a680*/  LDSM.16.M88.4 R160, [R214+0xb900] ;  /* 0x00b90000d6a0783b */ /* 0x000f6e0000000200 */
[C---:B-1----:R-:W-:Y:S08]  /*a690*/  HMMA.16816.F32.BF16 R36, R152.reuse, R164, R36 ;  /* 0x000000a49824723c */ /* 0x042ff00000041824 */
[C---:B------:R-:W-:Y:S01]  /*a6a0*/  HMMA.16816.F32.BF16 R40, R152.reuse, R166, R40 ;  /* 0x000000a69828723c */ /* 0x040fe20000041828 */
[----:B------:R-:W1:Y:S07]  /*a6b0*/  LDSM.16.M88.4 R164, [R214+0xc100] ;  /* 0x00c10000d6a4783b */ /* 0x000e6e0000000200 */
[C---:B---3--:R-:W-:Y:S08]  /*a6c0*/  HMMA.16816.F32.BF16 R44, R152.reuse, R184, R44 ;  /* 0x000000b8982c723c */ /* 0x048ff0000004182c */
[----:B------:R-:W-:Y:S01]  /*a6d0*/  HMMA.16816.F32.BF16 R48, R152, R186, R48 ;  /* 0x000000ba9830723c */ /* 0x000fe20000041830 */
[----:B------:R-:W3:Y:S07]  /*a6e0*/  LDSM.16.M88.4 R184, [R214+0xc900] ;  /* 0x00c90000d6b8783b */ /* 0x000eee0000000200 */
[C---:B------:R-:W-:Y:S08]  /*a6f0*/  HMMA.16816.F32.BF16 R4, R168.reuse, R132, R4 ;  /* 0x00000084a804723c */ /* 0x040ff00000041804 */
[C---:B------:R-:W-:Y:S01]  /*a700*/  HMMA.16816.F32.BF16 R8, R168.reuse, R134, R8 ;  /* 0x00000086a808723c */ /* 0x040fe20000041808 */
[----:B------:R-:W1:Y:S07]  /*a710*/  LDSM.16.M88.4 R132, [R214+0xd100] ;  /* 0x00d10000d684783b */ /* 0x000e6e0000000200 */
[C---:B------:R-:W-:Y:S08]  /*a720*/  HMMA.16816.F32.BF16 R12, R168.reuse, R136, R12 ;  /* 0x00000088a80c723c */ /* 0x040ff0000004180c */
[C---:B------:R-:W-:Y:S01]  /*a730*/  HMMA.16816.F32.BF16 R16, R168.reuse, R138, R16 ;  /* 0x0000008aa810723c */ /* 0x040fe20000041810 */
[----:B------:R-:W1:Y:S07]  /*a740*/  LDSM.16.M88.4 R136, [R214+0xd900] ;  /* 0x00d90000d688783b */ /* 0x000e6e0000000200 */
[C---:B----4-:R-:W-:Y:S08]  /*a750*/  HMMA.16816.F32.BF16 R20, R168.reuse, R144, R20 ;  /* 0x00000090a814723c */ /* 0x050ff00000041814 */
[C---:B------:R-:W-:Y:S01]  /*a760*/  HMMA.16816.F32.BF16 R24, R168.reuse, R146, R24 ;  /* 0x00000092a818723c */ /* 0x040fe20000041818 */
[----:B------:R-:W4:Y:S07]  /*a770*/  LDSM.16.M88.4 R144, [R201] ;  /* 0x00000000c990783b */ /* 0x000f2e0000000200 */
[C---:B------:R-:W-:Y:S08]  /*a780*/  HMMA.16816.F32.BF16 R28, R168.reuse, R148, R28 ;  /* 0x00000094a81c723c */ /* 0x040ff0000004181c */
[C---:B------:R-:W-:Y:S01]  /*a790*/  HMMA.16816.F32.BF16 R32, R168.reuse, R150, R32 ;  /* 0x00000096a820723c */ /* 0x040fe20000041820 */
[----:B------:R-:W1:Y:S07]  /*a7a0*/  LDSM.16.M88.4 R148, [R200] ;  /* 0x00000000c894783b */ /* 0x000e6e0000000200 */
[C---:B------:R-:W-:Y:S08]  /*a7b0*/  HMMA.16816.F32.BF16 R36, R168.reuse, R156, R36 ;  /* 0x0000009ca824723c */ /* 0x040ff00000041824 */
[C---:B------:R-:W-:Y:S01]  /*a7c0*/  HMMA.16816.F32.BF16 R40, R168.reuse, R158, R40 ;  /* 0x0000009ea828723c */ /* 0x040fe20000041828 */
[----:B------:R-:W-:Y:S07]  /*a7d0*/  LDSM.16.M88.4 R156, [R197] ;  /* 0x00000000c59c783b */ /* 0x000fee0000000200 */
[C---:B--2---:R-:W-:Y:S08]  /*a7e0*/  HMMA.16816.F32.BF16 R44, R168.reuse, R124, R44 ;  /* 0x0000007ca82c723c */ /* 0x044ff0000004182c */
[----:B------:R-:W-:Y:S01]  /*a7f0*/  HMMA.16816.F32.BF16 R48, R168, R126, R48 ;  /* 0x0000007ea830723c */ /* 0x000fe20000041830 */
[----:B------:R-:W2:Y:S07]  /*a800*/  LDSM.16.M88.4 R124, [R199] ;  /* 0x00000000c77c783b */ /* 0x000eae0000000200 */
[C---:B------:R-:W-:Y:S08]  /*a810*/  HMMA.16816.F32.BF16 R4, R172.reuse, R128, R4 ;  /* 0x00000080ac04723c */ /* 0x040ff00000041804 */
[C---:B------:R-:W-:Y:S01]  /*a820*/  HMMA.16816.F32.BF16 R8, R172.reuse, R130, R8 ;  /* 0x00000082ac08723c */ /* 0x040fe20000041808 */
[----:B------:R-:W2:Y:S07]  /*a830*/  LDSM.16.M88.4 R128, [R198] ;  /* 0x00000000c680783b */ /* 0x000eae0000000200 */
[C---:B-----5:R-:W-:Y:S08]  /*a840*/  HMMA.16816.F32.BF16 R12, R172.reuse, R160, R12 ;  /* 0x000000a0ac0c723c */ /* 0x060ff0000004180c */
[C---:B------:R-:W-:Y:S01]  /*a850*/  HMMA.16816.F32.BF16 R16, R172.reuse, R162, R16 ;  /* 0x000000a2ac10723c */ /* 0x040fe20000041810 */
[----:B------:R-:W5:Y:S07]  /*a860*/  LDSM.16.M88.4 R160, [R196] ;  /* 0x00000000c4a0783b */ /* 0x000f6e0000000200 */
[C---:B-1----:R-:W-:Y:S08]  /*a870*/  HMMA.16816.F32.BF16 R20, R172.reuse, R164, R20 ;  /* 0x000000a4ac14723c */ /* 0x042ff00000041814 */
[C---:B------:R-:W-:Y:S01]  /*a880*/  HMMA.16816.F32.BF16 R24, R172.reuse, R166, R24 ;  /* 0x000000a6ac18723c */ /* 0x040fe20000041818 */
[----:B------:R-:W1:Y:S07]  /*a890*/  LDSM.16.M88.4 R164, [R211+0xb100] ;  /* 0x00b10000d3a4783b */ /* 0x000e6e0000000200 */
[C---:B---3--:R-:W-:Y:S08]  /*a8a0*/  HMMA.16816.F32.BF16 R28, R172.reuse, R184, R28 ;  /* 0x000000b8ac1c723c */ /* 0x048ff0000004181c */
[C---:B------:R-:W-:Y:S01]  /*a8b0*/  HMMA.16816.F32.BF16 R32, R172.reuse, R186, R32 ;  /* 0x000000baac20723c */ /* 0x040fe20000041820 */
[----:B------:R-:W-:Y:S07]  /*a8c0*/  LDSM.16.M88.4 R184, [R211+0xd100] ;  /* 0x00d10000d3b8783b */ /* 0x000fee0000000200 */
[C---:B------:R-:W-:Y:S08]  /*a8d0*/  HMMA.16816.F32.BF16 R36, R172.reuse, R132, R36 ;  /* 0x00000084ac24723c */ /* 0x040ff00000041824 */
[C---:B------:R-:W-:Y:S01]  /*a8e0*/  HMMA.16816.F32.BF16 R40, R172.reuse, R134, R40 ;  /* 0x00000086ac28723c */ /* 0x040fe20000041828 */
[----:B------:R-:W3:Y:S07]  /*a8f0*/  LDSM.16.M88.4 R132, [R211+0xb900] ;  /* 0x00b90000d384783b */ /* 0x000eee0000000200 */
        /* <DEDUP_REMOVED lines=9> */
[C---:B--2---:R-:W-:Y:S08]  /*a990*/  HMMA.16816.F32.BF16 R20, R176.reuse, R124, R20 ;  /* 0x0000007cb014723c */ /* 0x044ff00000041814 */
[C---:B------:R-:W-:Y:S01]  /*a9a0*/  HMMA.16816.F32.BF16 R24, R176.reuse, R126, R24 ;  /* 0x0000007eb018723c */ /* 0x040fe20000041818 */
[----:B------:R-:W2:Y:S07]  /*a9b0*/  LDSM.16.M88.4 R124, [R202+0x3800] ;  /* 0x00380000ca7c783b */ /* 0x000eae0000000200 */
[C---:B------:R-:W-:Y:S08]  /*a9c0*/  HMMA.16816.F32.BF16 R28, R176.reuse, R128, R28 ;  /* 0x00000080b01c723c */ /* 0x040ff0000004181c */
[C---:B------:R-:W-:Y:S08]  /*a9d0*/  HMMA.16816.F32.BF16 R32, R176.reuse, R130, R32 ;  /* 0x00000082b020723c */ /* 0x040ff00000041820 */
[C---:B------:R-:W-:Y:S08]  /*a9e0*/  HMMA.16816.F32.BF16 R36, R176.reuse, R156, R36 ;  /* 0x0000009cb024723c */ /* 0x040ff00000041824 */
[C---:B------:R-:W-:Y:S08]  /*a9f0*/  HMMA.16816.F32.BF16 R40, R176.reuse, R158, R40 ;  /* 0x0000009eb028723c */ /* 0x040ff00000041828 */
[C---:B-----5:R-:W-:Y:S08]  /*aa00*/  HMMA.16816.F32.BF16 R44, R176.reuse, R160, R44 ;  /* 0x000000a0b02c723c */ /* 0x060ff0000004182c */
[----:B------:R-:W-:Y:S08]  /*aa10*/  HMMA.16816.F32.BF16 R48, R176, R162, R48 ;  /* 0x000000a2b030723c */ /* 0x000ff00000041830 */
[C---:B-1----:R-:W-:Y:S08]  /*aa20*/  HMMA.16816.F32.BF16 R4, R180.reuse, R164, R4 ;  /* 0x000000a4b404723c */ /* 0x042ff00000041804 */
[C---:B------:R-:W-:Y:S08]  /*aa30*/  HMMA.16816.F32.BF16 R8, R180.reuse, R166, R8 ;  /* 0x000000a6b408723c */ /* 0x040ff00000041808 */
[C---:B---3--:R-:W-:Y:S08]  /*aa40*/  HMMA.16816.F32.BF16 R12, R180.reuse, R132, R12 ;  /* 0x00000084b40c723c */ /* 0x048ff0000004180c */
[C---:B------:R-:W-:Y:S08]  /*aa50*/  HMMA.16816.F32.BF16 R16, R180.reuse, R134, R16 ;  /* 0x00000086b410723c */ /* 0x040ff00000041810 */
[C---:B------:R-:W-:Y:S08]  /*aa60*/  HMMA.16816.F32.BF16 R20, R180.reuse, R136, R20 ;  /* 0x00000088b414723c */ /* 0x040ff00000041814 */
[C---:B------:R-:W-:Y:S08]  /*aa70*/  HMMA.16816.F32.BF16 R24, R180.reuse, R138, R24 ;  /* 0x0000008ab418723c */ /* 0x040ff00000041818 */
[C---:B----4-:R-:W-:Y:S08]  /*aa80*/  HMMA.16816.F32.BF16 R28, R180.reuse, R144, R28 ;  /* 0x00000090b41c723c */ /* 0x050ff0000004181c */
[C---:B------:R-:W-:Y:S08]  /*aa90*/  HMMA.16816.F32.BF16 R32, R180.reuse, R146, R32 ;  /* 0x00000092b420723c */ /* 0x040ff00000041820 */
[C---:B------:R-:W-:Y:S08]  /*aaa0*/  HMMA.16816.F32.BF16 R36, R180.reuse, R184, R36 ;  /* 0x000000b8b424723c */ /* 0x040ff00000041824 */
[C---:B------:R-:W-:Y:S08]  /*aab0*/  HMMA.16816.F32.BF16 R40, R180.reuse, R186, R40 ;  /* 0x000000bab428723c */ /* 0x040ff00000041828 */
[C---:B------:R-:W-:Y:S07]  /*aac0*/  HMMA.16816.F32.BF16 R44, R180.reuse, R192, R44 ;  /* 0x000000c0b42c723c */ /* 0x040fee000004182c */
[----:B------:R-:W-:Y:S01]  /*aad0*/  IADD3 R192, R232, -0x1, RZ ;  /* 0xffffffffe8c07810 */ /* 0x000fe20007ffe0ff */
[----:B------:R-:W-:Y:S08]  /*aae0*/  HMMA.16816.F32.BF16 R48, R180, R194, R48 ;  /* 0x000000c2b430723c */ /* 0x000ff00000041830 */
[C---:B------:R-:W-:Y:S08]  /*aaf0*/  HMMA.16816.F32.BF16 R4, R188.reuse, R148, R4 ;  /* 0x00000094bc04723c */ /* 0x040ff00000041804 */
[C---:B------:R-:W-:Y:S08]  /*ab00*/  HMMA.16816.F32.BF16 R8, R188.reuse, R150, R8 ;  /* 0x00000096bc08723c */ /* 0x040ff00000041808 */
[C---:B--2---:R-:W-:Y:S08]  /*ab10*/  HMMA.16816.F32.BF16 R12, R188.reuse, R124, R12 ;  /* 0x0000007cbc0c723c */ /* 0x044ff0000004180c */
[----:B------:R-:W-:Y:S01]  /*ab20*/  FMUL.FTZ R130, R4, c[0x0][0x320] ;  /* 0x0000c80004827a20 */ /* 0x000fe20000410000 */
[C---:B------:R-:W-:Y:S03]  /*ab30*/  HMMA.16816.F32.BF16 R16, R188.reuse, R126, R16 ;  /* 0x0000007ebc10723c */ /* 0x040fe60000041810 */
[----:B------:R-:W-:Y:S02]  /*ab40*/  FMUL.FTZ R131, R5, c[0x0][0x320] ;  /* 0x0000c80005837a20 */ /* 0x000fe40000410000 */
[----:B------:R-:W1:Y:S01]  /*ab50*/  MUFU.TANH R130, R130 ;  /* 0x0000008200827308 */ /* 0x000e620000002400 */
[----:B------:R-:W-:Y:S02]  /*ab60*/  FMUL.FTZ R128, R6, c[0x0][0x320] ;  /* 0x0000c80006807a20 */ /* 0x000fe40000410000 */
[----:B------:R-:W-:Y:S02]  /*ab70*/  FMUL.FTZ R129, R7, c[0x0][0x320] ;  /* 0x0000c80007817a20 */ /* 0x000fe40000410000 */
[----:B------:R-:W2:Y:S02]  /*ab80*/  LDSM.16.M88.4 R4, [R202+0x4000] ;  /* 0x00400000ca04783b */ /* 0x000ea40000000200 */
[----:B------:R-:W-:Y:S02]  /*ab90*/  FMUL.FTZ R9, R9, c[0x0][0x320] ;  /* 0x0000c80009097a20 */ /* 0x000fe40000410000 */
[----:B------:R-:W-:Y:S01]  /*aba0*/  FMUL.FTZ R10, R10, c[0x0][0x320] ;  /* 0x0000c8000a0a7a20 */ /* 0x000fe20000410000 */
[----:B------:R-:W3:Y:S01]  /*abb0*/  MUFU.TANH R131, R131 ;  /* 0x0000008300837308 */ /* 0x000ee20000002400 */
[----:B------:R-:W-:Y:S02]  /*abc0*/  FMUL.FTZ R11, R11, c[0x0][0x320] ;  /* 0x0000c8000b0b7a20 */ /* 0x000fe40000410000 */
[----:B------:R-:W-:Y:S02]  /*abd0*/  FMUL.FTZ R134, R8, c[0x0][0x320] ;  /* 0x0000c80008867a20 */ /* 0x000fe40000410000 */
[----:B------:R-:W-:Y:S02]  /*abe0*/  FMUL.FTZ R14, R14, c[0x0][0x320] ;  /* 0x0000c8000e0e7a20 */ /* 0x000fe40000410000 */
[----:B------:R-:W-:Y:S02]  /*abf0*/  FMUL.FTZ R15, R15, c[0x0][0x320] ;  /* 0x0000c8000f0f7a20 */ /* 0x000fe40000410000 */
[----:B------:R-:W-:Y:S01]  /*ac00*/  FMUL.FTZ R137, R16, c[0x0][0x320] ;  /* 0x0000c80010897a20 */ /* 0x000fe20000410000 */
[----:B------:R-:W-:Y:S01]  /*ac10*/  MUFU.TANH R124, R9 ;  /* 0x00000009007c7308 */ /* 0x000fe20000002400 */
[----:B------:R-:W-:Y:S02]  /*ac20*/  FMUL.FTZ R18, R18, c[0x0][0x320] ;  /* 0x0000c80012127a20 */ /* 0x000fe40000410000 */
[----:B------:R-:W-:Y:S01]  /*ac30*/  FMUL.FTZ R17, R17, c[0x0][0x320] ;  /* 0x0000c80011117a20 */ /* 0x000fe20000410000 */
[----:B-1----:R-:W-:Y:S01]  /*ac40*/  FMNMX.FTZ R0, R130, R3, !PT ;  /* 0x0000000382007209 */ /* 0x002fe20007810000 */
[----:B------:R-:W-:Y:S02]  /*ac50*/  FMUL.FTZ R19, R19, c[0x0][0x320] ;  /* 0x0000c80013137a20 */ /* 0x000fe40000410000 */
[----:B------:R-:W-:Y:S02]  /*ac60*/  FMUL.FTZ R135, R12, c[0x0][0x320] ;  /* 0x0000c8000c877a20 */ /* 0x000fe40000410000 */
[----:B------:R-:W-:Y:S01]  /*ac70*/  FMUL.FTZ R13, R13, c[0x0][0x320] ;  /* 0x0000c8000d0d7a20 */ /* 0x000fe20000410000 */
[----:B------:R-:W-:Y:S10]  /*ac80*/  MUFU.TANH R138, R17 ;  /* 0x00000011008a7308 */ /* 0x000ff40000002400 */
[----:B------:R-:W-:Y:S01]  /*ac90*/  MUFU.TANH R166, R10 ;  /* 0x0000000a00a67308 */ /* 0x000fe20000002400 */
[C---:B--2---:R-:W-:Y:S09]  /*aca0*/  HMMA.16816.F32.BF16 R20, R188.reuse, R4, R20 ;  /* 0x00000004bc14723c */ /* 0x044ff20000041814 */
[----:B------:R-:W-:Y:S01]  /*acb0*/  MUFU.TANH R136, R13 ;  /* 0x0000000d00887308 */ /* 0x000fe20000002400 */
[C---:B------:R-:W-:Y:S01]  /*acc0*/  HMMA.16816.F32.BF16 R24, R188.reuse, R6, R24 ;  /* 0x00000006bc18723c */ /* 0x040fe20000041818 */
[----:B------:R-:W-:Y:S08]  /*acd0*/  LDSM.16.M88.4 R4, [R202+0x5000] ;  /* 0x00500000ca04783b */ /* 0x000ff00000000200 */
[----:B------:R1:W-:Y:S05]  /*ace0*/  MUFU.TANH R158, R11 ;  /* 0x0000000b009e7308 */ /* 0x0003ea0000002400 */
[----:B------:R-:W-:Y:S05]  /*acf0*/  FMUL.FTZ R187, R20, c[0x0][0x320] ;  /* 0x0000c80014bb7a20 */ /* 0x000fea0000410000 */
[----:B------:R-:W2:Y:S01]  /*ad00*/  MUFU.TANH R128, R128 ;  /* 0x0000008000807308 */ /* 0x000ea20000002400 */
        /* <DEDUP_REMOVED lines=8> */
[----:B-1----:R-:W1:Y:S06]  /*ad90*/  LDSM.16.M88.4 R8, [R202+0x4800] ;  /* 0x00480000ca08783b */ /* 0x002e6c0000000200 */
[----:B------:R-:W4:Y:S10]  /*ada0*/  MUFU.TANH R134, R134 ;  /* 0x0000008600867308 */ /* 0x000f340000002400 */
[----:B------:R-:W5:Y:S10]  /*adb0*/  MUFU.TANH R135, R135 ;  /* 0x0000008700877308 */ /* 0x000f740000002400 */
[----:B------:R-:W2:Y:S10]  /*adc0*/  MUFU.TANH R146, R14 ;  /* 0x0000000e00927308 */ /* 0x000eb40000002400 */
[----:B------:R-:W-:Y:S01]  /*add0*/  MUFU.TANH R147, R15 ;  /* 0x0000000f00937308 */ /* 0x000fe20000002400 */
[C---:B-1----:R-:W-:Y:S09]  /*ade0*/  HMMA.16816.F32.BF16 R28, R188.reuse, R8, R28 ;  /* 0x00000008bc1c723c */ /* 0x042ff2000004181c */
[----:B------:R-:W1:Y:S01]  /*adf0*/  MUFU.TANH R137, R137 ;  /* 0x0000008900897308 */ /* 0x000e620000002400 */
[C---:B------:R-:W-:Y:S01]  /*ae00*/  HMMA.16816.F32.BF16 R32, R188.reuse, R10, R32 ;  /* 0x0000000abc20723c */ /* 0x040fe20000041820 */
[----:B------:R-:W1:Y:S01]  /*ae10*/  LDSM.16.M88.4 R8, [R202+0x5800] ;  /* 0x00580000ca08783b */ /* 0x000e620000000200 */
[----:B------:R-:W-:Y:S07]  /*ae20*/  DEPBAR.LE SB0, 0x0 ;  /* 0x000080000000791a */ /* 0x000fee0000000000 */
[----:B------:R-:W1:Y:S01]  /*ae30*/  MUFU.TANH R149, R18 ;  /* 0x0000001200957308 */ /* 0x000e620000002400 */
[C---:B------:R-:W-:Y:S01]  /*ae40*/  HMMA.16816.F32.BF16 R36, R188.reuse, R4, R36 ;  /* 0x00000004bc24723c */ /* 0x040fe20000041824 */
[----:B------:R-:W-:Y:S04]  /*ae50*/  BAR.SYNC.DEFER_BLOCKING 0x0 ;  /* 0x0000000000007b1d */ /* 0x000fe80000010000 */
[----:B------:R-:W-:Y:S03]  /*ae60*/  FMUL.FTZ R251, R28, c[0x0][0x320] ;  /* 0x0000c8001cfb7a20 */ /* 0x000fe60000410000 */
[C---:B------:R-:W-:Y:S01]  /*ae70*/  HMMA.16816.F32.BF16 R40, R188.reuse, R6, R40 ;  /* 0x00000006bc28723c */ /* 0x040fe20000041828 */
[----:B------:R-:W-:Y:S03]  /*ae80*/  MUFU.TANH R150, R19 ;  /* 0x0000001300967308 */ /* 0x000fe60000002400 */
[----:B------:R-:W-:Y:S02]  /*ae90*/  FMUL.FTZ R29, R29, c[0x0][0x320] ;  /* 0x0000c8001d1d7a20 */ /* 0x000fe40000410000 */
[----:B------:R-:W-:Y:S01]  /*aea0*/  FMUL.FTZ R30, R30, c[0x0][0x320] ;  /* 0x0000c8001e1e7a20 */ /* 0x000fe20000410000 */
[----:B---3--:R-:W-:Y:S01]  /*aeb0*/  FMNMX.FTZ R7, R131, R0, !PT ;  /* 0x0000000083077209 */ /* 0x008fe20007810000 */
[----:B------:R-:W-:Y:S01]  /*aec0*/  FMUL.FTZ R31, R31, c[0x0][0x320] ;  /* 0x0000c8001f1f7a20 */ /* 0x000fe20000410000 */
[----:B--2---:R-:W-:Y:S02]  /*aed0*/  FMNMX.FTZ R0, R128, R119, !PT ;  /* 0x0000007780007209 */ /* 0x004fe40007810000 */
[----:B------:R-:W2:Y:S01]  /*aee0*/  MUFU.TANH R187, R187 ;  /* 0x000000bb00bb7308 */ /* 0x000ea20000002400 */
[----:B----4-:R-:W-:Y:S01]  /*aef0*/  FMNMX.FTZ R7, R134, R7, !PT ;  /* 0x0000000786077209 */ /* 0x010fe20007810000 */
[----:B------:R-:W-:Y:S01]  /*af00*/  FMUL.FTZ R32, R32, c[0x0][0x320] ;  /* 0x0000c80020207a20 */ /* 0x000fe20000410000 */
[----:B------:R-:W-:Y:S01]  /*af10*/  FMNMX.FTZ R5, R129, R0, !PT ;  /* 0x0000000081057209 */ /* 0x000fe20007810000 */
[----:B------:R-:W-:Y:S01]  /*af20*/  FMUL.FTZ R33, R33, c[0x0][0x320] ;  /* 0x0000c80021217a20 */ /* 0x000fe20000410000 */
[----:B------:R-:W-:Y:S01]  /*af30*/  FMNMX.FTZ R0, R124, R7, !PT ;  /* 0x000000077c007209 */ /* 0x000fe20007810000 */
[----:B------:R-:W-:Y:S01]  /*af40*/  FMUL.FTZ R36, R36, c[0x0][0x320] ;  /* 0x0000c80024247a20 */ /* 0x000fe20000410000 */
[----:B------:R-:W-:Y:S01]  /*af50*/  FMNMX.FTZ R5, R166, R5, !PT ;  /* 0x00000005a6057209 */ /* 0x000fe20007810000 */
[----:B------:R-:W-:Y:S01]  /*af60*/  FMUL.FTZ R37, R37, c[0x0][0x320] ;  /* 0x0000c80025257a20 */ /* 0x000fe20000410000 */
[----:B-----5:R-:W-:Y:S01]  /*af70*/  FMNMX.FTZ R7, R135, R0, !PT ;  /* 0x0000000087077209 */ /* 0x020fe20007810000 */
[----:B------:R-:W3:Y:S01]  /*af80*/  MUFU.TANH R156, R21 ;  /* 0x00000015009c7308 */ /* 0x000ee20000002400 */
[----:B------:R-:W-:Y:S01]  /*af90*/  FMUL.FTZ R38, R38, c[0x0][0x320] ;  /* 0x0000c80026267a20 */ /* 0x000fe20000410000 */
[----:B------:R-:W-:Y:S01]  /*afa0*/  FMNMX.FTZ R5, R158, R5, !PT ;  /* 0x000000059e057209 */ /* 0x000fe20007810000 */
[----:B------:R-:W-:Y:S01]  /*afb0*/  FMUL.FTZ R39, R39, c[0x0][0x320] ;  /* 0x0000c80027277a20 */ /* 0x000fe20000410000 */
[C---:B-1----:R-:W-:Y:S03]  /*afc0*/  HMMA.16816.F32.BF16 R44, R188.reuse, R8, R44 ;  /* 0x00000008bc2c723c */ /* 0x042fe6000004182c */
[----:B------:R-:W-:Y:S01]  /*afd0*/  FMUL.FTZ R34, R34, c[0x0][0x320] ;  /* 0x0000c80022227a20 */ /* 0x000fe20000410000 */
[----:B------:R-:W-:Y:S01]  /*afe0*/  FMNMX.FTZ R0, R136, R7, !PT ;  /* 0x0000000788007209 */ /* 0x000fe20007810000 */
[----:B------:R-:W-:Y:S01]  /*aff0*/  FMUL.FTZ R35, R35, c[0x0][0x320] ;  /* 0x0000c80023237a20 */ /* 0x000fe20000410000 */
[----:B------:R-:W1:Y:S01]  /*b000*/  MUFU.TANH R195, R22 ;  /* 0x0000001600c37308 */ /* 0x000e620000002400 */
[----:B------:R-:W-:Y:S01]  /*b010*/  FMUL.FTZ R40, R40, c[0x0][0x320] ;  /* 0x0000c80028287a20 */ /* 0x000fe20000410000 */
[----:B------:R-:W-:Y:S04]  /*b020*/  HMMA.16816.F32.BF16 R48, R188, R10, R48 ;  /* 0x0000000abc30723c */ /* 0x000fe80000041830 */
[----:B------:R-:W-:Y:S01]  /*b030*/  FMUL.FTZ R41, R41, c[0x0][0x320] ;  /* 0x0000c80029297a20 */ /* 0x000fe20000410000 */
[----:B------:R-:W-:Y:S01]  /*b040*/  FMNMX.FTZ R2, R146, R5, !PT ;  /* 0x0000000592027209 */ /* 0x000fe20007810000 */
[----:B------:R-:W-:Y:S01]  /*b050*/  FMUL.FTZ R42, R42, c[0x0][0x320] ;  /* 0x0000c8002a2a7a20 */ /* 0x000fe20000410000 */
[----:B------:R-:W-:Y:S01]  /*b060*/  FMNMX.FTZ R5, R137, R0, !PT ;  /* 0x0000000089057209 */ /* 0x000fe20007810000 */
[----:B------:R-:W4:Y:S01]  /*b070*/  MUFU.TANH R160, R23 ;  /* 0x0000001700a07308 */ /* 0x000f220000002400 */
[----:B------:R-:W-:Y:S03]  /*b080*/  FMUL.FTZ R43, R43, c[0x0][0x320] ;  /* 0x0000c8002b2b7a20 */ /* 0x000fe60000410000 */
[----:B------:R-:W-:Y:S02]  /*b090*/  FMNMX.FTZ R2, R147, R2, !PT ;  /* 0x0000000293027209 */ /* 0x000fe40007810000 */
[----:B------:R-:W-:Y:S02]  /*b0a0*/  FMNMX.FTZ R0, R138, R5, !PT ;  /* 0x000000058a007209 */ /* 0x000fe40007810000 */
[----:B------:R-:W-:Y:S01]  /*b0b0*/  FMUL.FTZ R44, R44, c[0x0][0x320] ;  /* 0x0000c8002c2c7a20 */ /* 0x000fe20000410000 */
[----:B------:R-:W-:Y:S01]  /*b0c0*/  FMNMX.FTZ R5, R149, R2, !PT ;  /* 0x0000000295057209 */ /* 0x000fe20007810000 */
[----:B------:R-:W5:Y:S01]  /*b0d0*/  MUFU.TANH R193, R193 ;  /* 0x000000c100c17308 */ /* 0x000f620000002400 */
[----:B------:R-:W-:Y:S01]  /*b0e0*/  FMUL.FTZ R45, R45, c[0x0][0x320] ;  /* 0x0000c8002d2d7a20 */ /* 0x000fe20000410000 */
[----:B--2---:R-:W-:Y:S01]  /*b0f0*/  FMNMX.FTZ R7, R187, R0, !PT ;  /* 0x00000000bb077209 */ /* 0x004fe20007810000 */
[----:B------:R-:W-:Y:S01]  /*b100*/  FMUL.FTZ R46, R46, c[0x0][0x320] ;  /* 0x0000c8002e2e7a20 */ /* 0x000fe20000410000 */
[----:B------:R-:W-:Y:S01]  /*b110*/  FMNMX.FTZ R0, R150, R5, !PT ;  /* 0x0000000596007209 */ /* 0x000fe20007810000 */
[----:B------:R-:W-:Y:S01]  /*b120*/  FMUL.FTZ R47, R47, c[0x0][0x320] ;  /* 0x0000c8002f2f7a20 */ /* 0x000fe20000410000 */
[----:B---3--:R-:W-:Y:S01]  /*b130*/  FMNMX.FTZ R2, R156, R7, !PT ;  /* 0x000000079c027209 */ /* 0x008fe20007810000 */
[----:B------:R-:W-:Y:S01]  /*b140*/  FMUL.FTZ R48, R48, c[0x0][0x320] ;  /* 0x0000c80030307a20 */ /* 0x000fe20000410000 */
[----:B-1----:R-:W-:Y:S01]  /*b150*/  FMNMX.FTZ R5, R195, R0, !PT ;  /* 0x00000000c3057209 */ /* 0x002fe20007810000 */
[----:B------:R-:W-:Y:S01]  /*b160*/  FMUL.FTZ R49, R49, c[0x0][0x320] ;  /* 0x0000c80031317a20 */ /* 0x000fe20000410000 */
[----:B------:R-:W1:Y:S01]  /*b170*/  MUFU.TANH R164, R25 ;  /* 0x0000001900a47308 */ /* 0x000e620000002400 */
[----:B------:R-:W-:Y:S01]  /*b180*/  FMUL.FTZ R50, R50, c[0x0][0x320] ;  /* 0x0000c80032327a20 */ /* 0x000fe20000410000 */
[----:B----4-:R-:W-:Y:S08]  /*b190*/  FMNMX.FTZ R5, R160, R5, !PT ;  /* 0x00000005a0057209 */ /* 0x010ff00007810000 */
[----:B------:R-:W2:Y:S01]  /*b1a0*/  MUFU.TANH R162, R26 ;  /* 0x0000001a00a27308 */ /* 0x000ea20000002400 */
[----:B-----5:R-:W-:Y:S09]  /*b1b0*/  FMNMX.FTZ R7, R193, R2, !PT ;  /* 0x00000002c1077209 */ /* 0x020ff20007810000 */
[----:B------:R-:W3:Y:S01]  /*b1c0*/  MUFU.TANH R235, R27 ;  /* 0x0000001b00eb7308 */ /* 0x000ee20000002400 */
[----:B-1----:R-:W-:Y:S09]  /*b1d0*/  FMNMX.FTZ R0, R164, R7, !PT ;  /* 0x00000007a4007209 */ /* 0x002ff20007810000 */
[----:B------:R-:W1:Y:S01]  /*b1e0*/  MUFU.TANH R251, R251 ;  /* 0x000000fb00fb7308 */ /* 0x000e620000002400 */
[----:B--2---:R-:W-:Y:S09]  /*b1f0*/  FMNMX.FTZ R2, R162, R5, !PT ;  /* 0x00000005a2027209 */ /* 0x004ff20007810000 */
[----:B------:R-:W2:Y:S01]  /*b200*/  MUFU.TANH R237, R29 ;  /* 0x0000001d00ed7308 */ /* 0x000ea20000002400 */
[----:B---3--:R-:W-:Y:S09]  /*b210*/  FMNMX.FTZ R2, R235, R2, !PT ;  /* 0x00000002eb027209 */ /* 0x008ff20007810000 */
        /* <DEDUP_REMOVED lines=9> */
[----:B--2---:R-:W-:Y:S01]  /*b2b0*/  FMNMX.FTZ R4, R249, R0, !PT ;  /* 0x00000000f9047209 */ /* 0x004fe20007810000 */
[----:B------:R-:W-:Y:S08]  /*b2c0*/  FMUL.FTZ R0, R51, c[0x0][0x320] ;  /* 0x0000c80033007a20 */ /* 0x000ff00000410000 */
        /* <DEDUP_REMOVED lines=38> */
[----:B-1----:R-:W-:Y:S01]  /*b530*/  FMNMX.FTZ R11, R6, R9, !PT ;  /* 0x00000009060b7209 */ /* 0x002fe20007810000 */
[C---:B------:R-:W-:Y:S06]  /*b540*/  @P5 IMAD.WIDE.U32 R8, R192.reuse, c[0x0][0x1e0], RZ ;  /* 0x00007800c0085a25 */ /* 0x040fec00078e00ff */
[----:B------:R-:W1:Y:S01]  /*b550*/  SHFL.BFLY PT, R2, R11, 0x1, 0x1f ;  /* 0x0c201f000b027f89 */ /* 0x000e6200000e0000 */
[----:B--2---:R-:W-:Y:S02]  /*b560*/  FMNMX.FTZ R5, R7, R0, !PT ;  /* 0x0000000007057209 */ /* 0x004fe40007810000 */
[----:B------:R-:W-:Y:S05]  /*b570*/  @P5 SHF.R.S32.HI R7, RZ, 0x1f, R192 ;  /* 0x0000001fff075819 */ /* 0x000fea00000114c0 */
[----:B------:R-:W2:Y:S01]  /*b580*/  SHFL.BFLY PT, R4, R5, 0x1, 0x1f ;  /* 0x0c201f0005047f89 */ /* 0x000ea200000e0000 */
[----:B------:R-:W-:Y:S04]  /*b590*/  @P5 IMAD R7, R7, c[0x0][0x1e0], RZ ;  /* 0x0000780007075a24 */ /* 0x000fe800078e02ff */
[----:B------:R-:W-:Y:S05]  /*b5a0*/  @P5 IMAD R7, R192, c[0x0][0x1e4], R7 ;  /* 0x00007900c0075a24 */ /* 0x000fea00078e0207 */
[----:B------:R-:W-:Y:S02]  /*b5b0*/  @P5 IADD3 R7, R9, R7, RZ ;  /* 0x0000000709075210 */ /* 0x000fe40007ffe0ff */
[----:B-1----:R-:W-:Y:S05]  /*b5c0*/  FMNMX.FTZ R0, R11, R2, !PT ;  /* 0x000000020b007209 */ /* 0x002fea0007810000 */
[C---:B------:R-:W-:Y:S02]  /*b5d0*/  FADD.FTZ R2, -R0.reuse, R3 ;  /* 0x0000000300027221 */ /* 0x040fe40000010100 */
[----:B------:R-:W-:Y:S01]  /*b5e0*/  FMUL.FTZ R148, R0, c[0x0][0x2d0] ;  /* 0x0000b40000947a20 */ /* 0x000fe20000410000 */
[----:B--2---:R-:W-:Y:S01]  /*b5f0*/  FMNMX.FTZ R116, R5, R4, !PT ;  /* 0x0000000405747209 */ /* 0x004fe20007810000 */
[----:B------:R-:W-:Y:S01]  /*b600*/  FMUL.FTZ R3, R2, c[0x0][0x2d0] ;  /* 0x0000b40002037a20 */ /* 0x000fe20000410000 */
[----:B------:R-:W-:Y:S01]  /*b610*/  @P5 MOV R4, R218 ;  /* 0x000000da00045202 */ /* 0x000fe20000000f00 */
[--C-:B------:R-:W-:Y:S01]  /*b620*/  FFMA.FTZ R133, R130, c[0x0][0x2d0], -R148.reuse ;  /* 0x0000b40082857a23 */ /* 0x100fe20000010894 */
[----:B------:R-:W-:Y:S01]  /*b630*/  @P5 MOV R5, R221 ;  /* 0x000000dd00055202 */ /* 0x000fe20000000f00 */
[----:B------:R-:W-:Y:S02]  /*b640*/  FADD.FTZ R2, -R116, R119 ;  /* 0x0000007774027221 */ /* 0x000fe40000010100 */
[----:B------:R-:W-:Y:S01]  /*b650*/  FFMA.FTZ R130, R124, c[0x0][0x2d0], -R148 ;  /* 0x0000b4007c827a23 */ /* 0x000fe20000010894 */
[----:B------:R-:W1:Y:S01]  /*b660*/  MUFU.EX2 R3, R3 ;  /* 0x0000000300037308 */ /* 0x000e620000000800 */
[----:B------:R-:W-:Y:S02]  /*b670*/  FMUL.FTZ R6, R2, c[0x0][0x2d0] ;  /* 0x0000b40002067a20 */ /* 0x000fe40000410000 */
[----:B------:R-:W-:Y:S04]  /*b680*/  @P5 IMAD.WIDE.U32 R4, R8, 0x60, R4 ;  /* 0x0000006008045825 */ /* 0x000fe800078e0004 */
[----:B------:R-:W-:Y:S01]  /*b690*/  FMUL.FTZ R124, R116, c[0x0][0x2d0] ;  /* 0x0000b400747c7a20 */ /* 0x000fe20000410000 */
[----:B------:R-:W-:Y:S01]  /*b6a0*/  @P5 SHF.L.U32 R12, R4, 0x1, RZ ;  /* 0x00000001040c5819 */ /* 0x000fe200000006ff */
[--C-:B------:R-:W-:Y:S01]  /*b6b0*/  FFMA.FTZ R132, R131, c[0x0][0x2d0], -R148.reuse ;  /* 0x0000b40083847a23 */ /* 0x100fe20000010894 */
[----:B------:R2:W3:Y:S01]  /*b6c0*/  MUFU.EX2 R2, R6 ;  /* 0x0000000600027308 */ /* 0x0004e20000000800 */
[----:B------:R-:W-:Y:S01]  /*b6d0*/  FFMA.FTZ R131, R134, c[0x0][0x2d0], -R148 ;  /* 0x0000b40086837a23 */ /* 0x000fe20000010894 */
[----:B------:R-:W-:Y:S01]  /*b6e0*/  @P5 IADD3 R8, P2, R12, 0x80, RZ ;  /* 0x000000800c085810 */ /* 0x000fe20007f5e0ff */
[--C-:B------:R-:W-:Y:S01]  /*b6f0*/  FFMA.FTZ R134, R128, c[0x0][0x2d0], -R124.reuse ;  /* 0x0000b40080867a23 */ /* 0x100fe2000001087c */
[----:B------:R-:W-:Y:S01]  /*b700*/  @P5 IADD3 R12, P0, R12, c[0x0][0x1c8], RZ ;  /* 0x000072000c0c5a10 */ /* 0x000fe20007f1e0ff */
[--C-:B------:R-:W-:Y:S01]  /*b710*/  FFMA.FTZ R129, R129, c[0x0][0x2d0], -R124.reuse ;  /* 0x0000b40081817a23 */ /* 0x100fe2000001087c */
[----:B------:R-:W-:Y:S01]  /*b720*/  @P5 IADD3 R8, P1, R8, c[0x0][0x1c8], RZ ;  /* 0x0000720008085a10 */ /* 0x000fe20007f3e0ff */
[--C-:B------:R-:W-:Y:S02]  /*b730*/  FFMA.FTZ R128, R166, c[0x0][0x2d0], -R124.reuse ;  /* 0x0000b400a6807a23 */ /* 0x100fe4000001087c */
[----:B------:R-:W-:Y:S01]  /*b740*/  FFMA.FTZ R119, R158, c[0x0][0x2d0], -R124 ;  /* 0x0000b4009e777a23 */ /* 0x000fe2000001087c */
[----:B------:R-:W-:Y:S01]  /*b750*/  MUFU.EX2 R133, R133 ;  /* 0x0000008500857308 */ /* 0x000fe20000000800 */
[--C-:B------:R-:W-:Y:S02]  /*b760*/  FFMA.FTZ R185, R185, c[0x0][0x2d0], -R148.reuse ;  /* 0x0000b400b9b97a23 */ /* 0x100fe40000010894 */
[----:B------:R-:W-:Y:S02]  /*b770*/  FFMA.FTZ R194, R165, c[0x0][0x2d0], -R148 ;  /* 0x0000b400a5c27a23 */ /* 0x000fe40000010894 */
[C---:B-1----:R-:W-:Y:S02]  /*b780*/  FMUL.FTZ R24, R3.reuse, R92 ;  /* 0x0000005c03187220 */ /* 0x042fe40000410000 */
[C---:B------:R-:W-:Y:S02]  /*b790*/  FMUL.FTZ R25, R3.reuse, R93 ;  /* 0x0000005d03197220 */ /* 0x040fe40000410000 */
[C---:B------:R-:W-:Y:S01]  /*b7a0*/  FMUL.FTZ R32, R3.reuse, R84 ;  /* 0x0000005403207220 */ /* 0x040fe20000410000 */
[----:B------:R-:W1:Y:S01]  /*b7b0*/  MUFU.EX2 R132, R132 ;  /* 0x0000008400847308 */ /* 0x000e620000000800 */
[C---:B------:R-:W-:Y:S02]  /*b7c0*/  FMUL.FTZ R33, R3.reuse, R85 ;  /* 0x0000005503217220 */ /* 0x040fe40000410000 */
[----:B------:R-:W-:Y:S02]  /*b7d0*/  FMUL.FTZ R40, R3, R76 ;  /* 0x0000004c03287220 */ /* 0x000fe40000410000 */
[----:B--2---:R-:W-:Y:S02]  /*b7e0*/  @P5 IMAD R6, R7, 0x60, RZ ;  /* 0x0000006007065824 */ /* 0x004fe400078e02ff */
[C---:B---3--:R-:W-:Y:S02]  /*b7f0*/  FMUL.FTZ R7, R2.reuse, R115 ;  /* 0x0000007302077220 */ /* 0x048fe40000410000 */
[C---:B------:R-:W-:Y:S01]  /*b800*/  FMUL.FTZ R18, R2.reuse, R102 ;  /* 0x0000006602127220 */ /* 0x040fe20000410000 */
[----:B------:R-:W-:Y:S01]  /*b810*/  @P5 IADD3 R6, R5, R6, RZ ;  /* 0x0000000605065210 */ /* 0x000fe20007ffe0ff */
[----:B------:R-:W-:Y:S01]  /*b820*/  MUFU.EX2 R131, R131 ;  /* 0x0000008300837308 */ /* 0x000fe20000000800 */
[C---:B------:R-:W-:Y:S01]  /*b830*/  @P5 SHF.L.U32 R5, R231.reuse, 0x6, RZ ;  /* 0x00000006e7055819 */ /* 0x040fe200000006ff */
[----:B------:R-:W-:Y:S01]  /*b840*/  FMUL.FTZ R19, R2, R103 ;  /* 0x0000006702137220 */ /* 0x000fe20000410000 */
[----:B------:R-:W-:Y:S01]  /*b850*/  @P5 SHF.L.U64.HI R6, R4, 0x1, R6 ;  /* 0x0000000104065819 */ /* 0x000fe20000010206 */
[C---:B------:R-:W-:Y:S01]  /*b860*/  FMUL.FTZ R26, R2.reuse, R94 ;  /* 0x0000005e021a7220 */ /* 0x040fe20000410000 */
[----:B------:R-:W-:Y:S01]  /*b870*/  @P5 SHF.L.U64.HI R4, R231, 0x6, R230 ;  /* 0x00000006e7045819 */ /* 0x000fe200000102e6 */
[----:B------:R-:W-:Y:S01]  /*b880*/  FMUL.FTZ R27, R2, R95 ;  /* 0x0000005f021b7220 */ /* 0x000fe20000410000 */
[----:B------:R-:W-:Y:S01]  /*b890*/  @P5 IADD3.X R13, R6, c[0x0][0x1cc], RZ, P0, !PT ;  /* 0x00007300060d5a10 */ /* 0x000fe200007fe4ff */
[----:B------:R-:W-:Y:S01]  /*b8a0*/  FMUL.FTZ R34, R2, R86 ;  /* 0x0000005602227220 */ /* 0x000fe20000410000 */
[----:B------:R-:W-:Y:S01]  /*b8b0*/  @P5 IADD3.X R9, RZ, c[0x0][0x1cc], R6, P1, P2 ;  /* 0x00007300ff095a10 */ /* 0x000fe20000fe4406 */
[----:B------:R-:W2:Y:S01]  /*b8c0*/  MUFU.EX2 R130, R130 ;  /* 0x0000008200827308 */ /* 0x000ea20000000800 */
[----:B------:R-:W-:Y:S01]  /*b8d0*/  @P5 IADD3 R10, P0, R12, R5, RZ ;  /* 0x000000050c0a5210 */ /* 0x000fe20007f1e0ff */
[----:B------:R3:W-:Y:S01]  /*b8e0*/  @P5 LDGSTS.E.BYPASS.LTC128B.128 [R216+0x8100], [R12.64], !P4 ;  /* 0x081000000cd85fae */ /* 0x0007e2000e101d4e */
[C---:B------:R-:W-:Y:S02]  /*b8f0*/  FMUL.FTZ R6, R2.reuse, R114 ;  /* 0x0000007202067220 */ /* 0x040fe40000410000 */
[-C--:B------:R-:W-:Y:S01]  /*b900*/  @P5 IADD3.X R11, R13, R4.reuse, RZ, P0, !PT ;  /* 0x000000040d0b5210 */ /* 0x080fe200007fe4ff */
[----:B------:R-:W-:Y:S01]  /*b910*/  FMUL.FTZ R35, R2, R87 ;  /* 0x0000005702237220 */ /* 0x000fe20000410000 */
[----:B------:R-:W-:Y:S01]  /*b920*/  @P5 IADD3 R16, P1, R10, R5, RZ ;  /* 0x000000050a105210 */ /* 0x000fe20007f3e0ff */
[----:B------:R-:W-:Y:S01]  /*b930*/  FMUL.FTZ R5, R3, R113 ;  /* 0x0000007103057220 */ /* 0x000fe20000410000 */
[----:B------:R-:W-:Y:S01]  /*b940*/  ISETP.GT.AND P0, PT, R232, R233, PT ;  /* 0x000000e9e800720c */ /* 0x000fe20003f04270 */
[----:B------:R4:W-:Y:S01]  /*b950*/  @P5 LDGSTS.E.BYPASS.LTC128B.128 [R216+0xb100], [R8.64], !P3 ;  /* 0x0b10000008d85fae */ /* 0x0009e2000d901d4e */
[----:B------:R-:W-:Y:S01]  /*b960*/  @P5 IADD3.X R17, R11, R4, RZ, P1, !PT ;  /* 0x000000040b115210 */ /* 0x000fe20000ffe4ff */
[----:B------:R-:W-:Y:S01]  /*b970*/  MUFU.EX2 R134, R134 ;  /* 0x0000008600867308 */ /* 0x000fe20000000800 */
[C---:B------:R-:W-:Y:S01]  /*b980*/  FMUL.FTZ R4, R3.reuse, R112 ;  /* 0x0000007003047220 */ /* 0x040fe20000410000 */
[----:B-1----:R-:W-:Y:S01]  /*b990*/  F2FP.BF16.PACK_AB R112, R132, R133 ;  /* 0x000000858470723e */ /* 0x002fe200000010ff */
[C---:B------:R-:W-:Y:S01]  /*b9a0*/  FMUL.FTZ R41, R3.reuse, R77 ;  /* 0x0000004d03297220 */ /* 0x040fe20000410000 */
[----:B------:R-:W-:Y:S01]  /*b9b0*/  MOV R232, R192 ;  /* 0x000000c000e87202 */ /* 0x000fe20000000f00 */
[C---:B------:R-:W-:Y:S01]  /*b9c0*/  FMUL.FTZ R42, R2.reuse, R78 ;  /* 0x0000004e022a7220 */ /* 0x040fe20000410000 */
[----:B------:R1:W-:Y:S01]  /*b9d0*/  @P5 LDGSTS.E.BYPASS.LTC128B.128 [R216+0x9100], [R10.64], !P4 ;  /* 0x091000000ad85fae */ /* 0x0003e2000e101d4e */
[----:B------:R-:W-:Y:S02]  /*b9e0*/  FMUL.FTZ R43, R2, R79 ;  /* 0x0000004f022b7220 */ /* 0x000fe40000410000 */
[C---:B------:R-:W-:Y:S01]  /*b9f0*/  FMUL.FTZ R48, R3.reuse, R68 ;  /* 0x0000004403307220 */ /* 0x040fe20000410000 */
[----:B------:R-:W5:Y:S01]  /*ba00*/  MUFU.EX2 R129, R129 ;  /* 0x0000008100817308 */ /* 0x000f620000000800 */
[C---:B------:R-:W-:Y:S01]  /*ba10*/  FMUL.FTZ R49, R3.reuse, R69 ;  /* 0x0000004503317220 */ /* 0x040fe20000410000 */
[----:B--2---:R-:W-:Y:S01]  /*ba20*/  F2FP.BF16.PACK_AB R114, R130, R131 ;  /* 0x000000838272723e */ /* 0x004fe200000010ff */
[C---:B------:R-:W-:Y:S01]  /*ba30*/  FMUL.FTZ R50, R2.reuse, R70 ;  /* 0x0000004602327220 */ /* 0x040fe20000410000 */
[----:B------:R1:W-:Y:S01]  /*ba40*/  @P5 LDGSTS.E.BYPASS.LTC128B.128 [R216+0xc100], [R10.64+0x80], !P3 ;  /* 0x0c1000800ad85fae */ /* 0x0003e2000d901d4e */
[C---:B------:R-:W-:Y:S02]  /*ba50*/  FMUL.FTZ R51, R2.reuse, R71 ;  /* 0x0000004702337220 */ /* 0x040fe40000410000 */
[C---:B------:R-:W-:Y:S02]  /*ba60*/  FMUL.FTZ R52, R3.reuse, R52 ;  /* 0x0000003403347220 */ /* 0x040fe40000410000 */
[C---:B------:R-:W-:Y:S01]  /*ba70*/  FMUL.FTZ R53, R3.reuse, R53 ;  /* 0x0000003503357220 */ /* 0x040fe20000410000 */
[----:B------:R-:W-:Y:S01]  /*ba80*/  MUFU.EX2 R128, R128 ;  /* 0x0000008000807308 */ /* 0x000fe20000000800 */
[C---:B------:R-:W-:Y:S01]  /*ba90*/  FMUL.FTZ R54, R2.reuse, R54 ;  /* 0x0000003602367220 */ /* 0x040fe20000410000 */
[----:B------:R2:W-:Y:S01]  /*baa0*/  @P5 LDGSTS.E.BYPASS.LTC128B.128 [R216+0xa100], [R16.64], !P4 ;  /* 0x0a10000010d85fae */ /* 0x0005e2000e101d4e */
[C---:B------:R-:W-:Y:S02]  /*bab0*/  FMUL.FTZ R55, R2.reuse, R55 ;  /* 0x0000003702377220 */ /* 0x040fe40000410000 */
[C---:B----4-:R-:W-:Y:S02]  /*bac0*/  FMUL.FTZ R8, R3.reuse, R108 ;  /* 0x0000006c03087220 */ /* 0x050fe40000410000 */
[C---:B------:R-:W-:Y:S02]  /*bad0*/  FMUL.FTZ R9, R3.reuse, R109 ;  /* 0x0000006d03097220 */ /* 0x040fe40000410000 */
[C---:B------:R-:W-:Y:S01]  /*bae0*/  FMUL.FTZ R56, R3.reuse, R56 ;  /* 0x0000003803387220 */ /* 0x040fe20000410000 */
[----:B------:R2:W-:Y:S01]  /*baf0*/  @P5 LDGSTS.E.BYPASS.LTC128B.128 [R216+0xd100], [R16.64+0x80], !P3 ;  /* 0x0d10008010d85fae */ /* 0x0005e2000d901d4e */
[----:B------:R-:W4:Y:S01]  /*bb00*/  MUFU.EX2 R119, R119 ;  /* 0x0000007700777308 */ /* 0x000f220000000800 */
[----:B------:R-:W-:Y:S01]  /*bb10*/  FMUL.FTZ R57, R3, R57 ;  /* 0x0000003903397220 */ /* 0x000fe20000410000 */
[----:B-----5:R-:W-:Y:S01]  /*bb20*/  F2FP.BF16.PACK_AB R113, R129, R134 ;  /* 0x000000868171723e */ /* 0x020fe200000010ff */
[C---:B------:R-:W-:Y:S02]  /*bb30*/  FMUL.FTZ R58, R2.reuse, R58 ;  /* 0x0000003a023a7220 */ /* 0x040fe40000410000 */
[C---:B------:R-:W-:Y:S02]  /*bb40*/  FMUL.FTZ R59, R2.reuse, R59 ;  /* 0x0000003b023b7220 */ /* 0x040fe40000410000 */
[----:B---3--:R-:W3:Y:S01]  /*bb50*/  LDSM.16.MT88.4 R12, [R212+0x100] ;  /* 0x00010000d40c783b */ /* 0x008ee20000004200 */
[C---:B------:R-:W-:Y:S02]  /*bb60*/  FMUL.FTZ R60, R3.reuse, R60 ;  /* 0x0000003c033c7220 */ /* 0x040fe40000410000 */
[C---:B-1----:R-:W-:Y:S01]  /*bb70*/  FMUL.FTZ R10, R2.reuse, R110 ;  /* 0x0000006e020a7220 */ /* 0x042fe20000410000 */
[----:B------:R-:W-:Y:S01]  /*bb80*/  MUFU.EX2 R185, R185 ;  /* 0x000000b900b97308 */ /* 0x000fe20000000800 */
[C---:B------:R-:W-:Y:S02]  /*bb90*/  FMUL.FTZ R11, R2.reuse, R111 ;  /* 0x0000006f020b7220 */ /* 0x040fe40000410000 */
[C---:B------:R-:W-:Y:S01]  /*bba0*/  FMUL.FTZ R61, R3.reuse, R61 ;  /* 0x0000003d033d7220 */ /* 0x040fe20000410000 */
[----:B------:R-:W1:Y:S01]  /*bbb0*/  LDSM.16.MT88.4 R20, [R210+0x100] ;  /* 0x00010000d214783b */ /* 0x000e620000004200 */
[C---:B------:R-:W-:Y:S02]  /*bbc0*/  FMUL.FTZ R62, R2.reuse, R62 ;  /* 0x0000003e023e7220 */ /* 0x040fe40000410000 */
[C---:B------:R-:W-:Y:S02]  /*bbd0*/  FMUL.FTZ R63, R2.reuse, R63 ;  /* 0x0000003f023f7220 */ /* 0x040fe40000410000 */
[C---:B------:R-:W-:Y:S01]  /*bbe0*/  FMUL.FTZ R64, R3.reuse, R64 ;  /* 0x0000004003407220 */ /* 0x040fe20000410000 */
[----:B------:R-:W-:Y:S01]  /*bbf0*/  MUFU.EX2 R194, R194 ;  /* 0x000000c200c27308 */ /* 0x000fe20000000800 */
[----:B------:R-:W-:Y:S01]  /*bc00*/  FMUL.FTZ R65, R3, R65 ;  /* 0x0000004103417220 */ /* 0x000fe20000410000 */
[----:B------:R-:W5:Y:S01]  /*bc10*/  LDSM.16.MT88.4 R28, [R209+0x100] ;  /* 0x00010000d11c783b */ /* 0x000f620000004200 */
[----:B----4-:R-:W-:Y:S01]  /*bc20*/  F2FP.BF16.PACK_AB R115, R119, R128 ;  /* 0x000000807773723e */ /* 0x010fe200000010ff */
[C---:B------:R-:W-:Y:S02]  /*bc30*/  FMUL.FTZ R66, R2.reuse, R66 ;  /* 0x0000004202427220 */ /* 0x040fe40000410000 */
[C---:B--2---:R-:W-:Y:S02]  /*bc40*/  FMUL.FTZ R16, R3.reuse, R100 ;  /* 0x0000006403107220 */ /* 0x044fe40000410000 */
[----:B------:R-:W-:Y:S02]  /*bc50*/  FMUL.FTZ R17, R3, R101 ;  /* 0x0000006503117220 */ /* 0x000fe40000410000 */
[----:B------:R-:W2:Y:S01]  /*bc60*/  LDSM.16.MT88.4 R36, [R208+0x100] ;  /* 0x00010000d024783b */ /* 0x000ea20000004200 */
[C---:B------:R-:W-:Y:S02]  /*bc70*/  FMUL.FTZ R67, R2.reuse, R67 ;  /* 0x0000004302437220 */ /* 0x040fe40000410000 */
[--C-:B------:R-:W-:Y:S02]  /*bc80*/  FFMA.FTZ R165, R167, c[0x0][0x2d0], -R148.reuse ;  /* 0x0000b400a7a57a23 */ /* 0x100fe40000010894 */
[----:B------:R-:W-:Y:S02]  /*bc90*/  FFMA.FTZ R234, R163, c[0x0][0x2d0], -R148 ;  /* 0x0000b400a3ea7a23 */ /* 0x000fe40000010894 */
[--C-:B------:R-:W-:Y:S01]  /*bca0*/  FFMA.FTZ R159, R159, c[0x0][0x2d0], -R124.reuse ;  /* 0x0000b4009f9f7a23 */ /* 0x100fe2000001087c */
[----:B------:R-:W4:Y:S01]  /*bcb0*/  LDSM.16.MT88.4 R44, [R212+0x3100] ;  /* 0x00310000d42c783b */ /* 0x000f220000004200 */
[----:B------:R-:W-:Y:S01]  /*bcc0*/  MUFU.EX2 R165, R165 ;  /* 0x000000a500a57308 */ /* 0x000fe20000000800 */
[--C-:B------:R-:W-:Y:S02]  /*bcd0*/  FFMA.FTZ R236, R157, c[0x0][0x2d0], -R124.reuse ;  /* 0x0000b4009dec7a23 */ /* 0x100fe4000001087c */
[--C-:B------:R-:W-:Y:S02]  /*bce0*/  FFMA.FTZ R157, R161, c[0x0][0x2d0], -R124.reuse ;  /* 0x0000b400a19d7a23 */ /* 0x100fe4000001087c */
[--C-:B------:R-:W-:Y:S01]  /*bcf0*/  FFMA.FTZ R238, R151, c[0x0][0x2d0], -R124.reuse ;  /* 0x0000b40097ee7a23 */ /* 0x100fe2000001087c */
[C---:B---3--:R-:W-:Y:S01]  /*bd00*/  HMMA.16816.F32.BF16 R4, R112.reuse, R12, R4 ;  /* 0x0000000c7004723c */ /* 0x048fe20000041804 */
[----:B------:R-:W3:Y:S03]  /*bd10*/  LDSM.16.MT88.4 R84, [R210+0x3100] ;  /* 0x00310000d254783b */ /* 0x000ee60000004200 */
[----:B------:R-:W-:Y:S01]  /*bd20*/  MUFU.EX2 R234, R234 ;  /* 0x000000ea00ea7308 */ /* 0x000fe20000000800 */
[--C-:B------:R-:W-:Y:S02]  /*bd30*/  FFMA.FTZ R151, R127, c[0x0][0x2d0], -R124.reuse ;  /* 0x0000b4007f977a23 */ /* 0x100fe4000001087c */
[C---:B------:R-:W-:Y:S01]  /*bd40*/  FMUL.FTZ R12, R3.reuse, R104 ;  /* 0x00000068030c7220 */ /* 0x040fe20000410000 */
[C---:B------:R-:W-:Y:S01]  /*bd50*/  HMMA.16816.F32.BF16 R8, R112.reuse, R14, R8 ;  /* 0x0000000e7008723c */ /* 0x040fe20000041808 */
[----:B------:R-:W2:Y:S03]  /*bd60*/  LDSM.16.MT88.4 R76, [R209+0x3100] ;  /* 0x00310000d14c783b */ /* 0x000ea60000004200 */
[----:B------:R-:W-:Y:S02]  /*bd70*/  FMUL.FTZ R13, R3, R105 ;  /* 0x00000069030d7220 */ /* 0x000fe40000410000 */
[----:B------:R-:W-:Y:S01]  /*bd80*/  MUFU.EX2 R159, R159 ;  /* 0x0000009f009f7308 */ /* 0x000fe20000000800 */
[----:B------:R-:W-:Y:S02]  /*bd90*/  FFMA.FTZ R240, R125, c[0x0][0x2d0], -R124 ;  /* 0x0000b4007df07a23 */ /* 0x000fe4000001087c */
[C---:B------:R-:W-:Y:S01]  /*bda0*/  FMUL.FTZ R14, R2.reuse, R106 ;  /* 0x0000006a020e7220 */ /* 0x040fe20000410000 */
[----:B------:R-:W2:Y:S02]  /*bdb0*/  LDSM.16.MT88.4 R68, [R208+0x3100] ;  /* 0x00310000d044783b */ /* 0x000ea40000004200 */
[----:B------:R-:W-:Y:S02]  /*bdc0*/  FMUL.FTZ R15, R2, R107 ;  /* 0x0000006b020f7220 */ /* 0x000fe40000410000 */
[--C-:B------:R-:W-:Y:S02]  /*bdd0*/  FFMA.FTZ R135, R135, c[0x0][0x2d0], -R148.reuse ;  /* 0x0000b40087877a23 */ /* 0x100fe40000010894 */
[----:B------:R-:W-:Y:S01]  /*bde0*/  MUFU.EX2 R236, R236 ;  /* 0x000000ec00ec7308 */ /* 0x000fe20000000800 */
[--C-:B------:R-:W-:Y:S01]  /*bdf0*/  FFMA.FTZ R136, R136, c[0x0][0x2d0], -R148.reuse ;  /* 0x0000b40088887a23 */ /* 0x100fe20000010894 */
[----:B------:R-:W-:Y:S01]  /*be00*/  LDSM.16.MT88.4 R92, [R209+0x4100] ;  /* 0x00410000d15c783b */ /* 0x000fe20000004200 */
[--C-:B------:R-:W-:Y:S01]  /*be10*/  FFMA.FTZ R137, R137, c[0x0][0x2d0], -R148.reuse ;  /* 0x0000b40089897a23 */ /* 0x100fe20000010894 */
[C---:B-1----:R-:W-:Y:S03]  /*be20*/  HMMA.16816.F32.BF16 R12, R112.reuse, R20, R12 ;  /* 0x00000014700c723c */ /* 0x042fe6000004180c */
[----:B------:R-:W-:Y:S02]  /*be30*/  FFMA.FTZ R138, R138, c[0x0][0x2d0], -R148 ;  /* 0x0000b4008a8a7a23 */ /* 0x000fe40000010894 */
[--C-:B------:R-:W-:Y:S01]  /*be40*/  FFMA.FTZ R146, R146, c[0x0][0x2d0], -R124.reuse ;  /* 0x0000b40092927a23 */ /* 0x100fe2000001087c */
[----:B------:R-:W-:Y:S01]  /*be50*/  LDSM.16.MT88.4 R100, [R210+0x1900] ;  /* 0x00190000d264783b */ /* 0x000fe20000004200 */
[C---:B------:R-:W-:Y:S01]  /*be60*/  FMUL.FTZ R20, R3.reuse, R96 ;  /* 0x0000006003147220 */ /* 0x040fe20000410000 */
[C---:B------:R-:W-:Y:S01]  /*be70*/  HMMA.16816.F32.BF16 R16, R112.reuse, R22, R16 ;  /* 0x000000167010723c */ /* 0x040fe20000041810 */
[----:B------:R-:W-:Y:S03]  /*be80*/  MUFU.EX2 R157, R157 ;  /* 0x0000009d009d7308 */ /* 0x000fe60000000800 */
[----:B------:R-:W-:Y:S02]  /*be90*/  FMUL.FTZ R21, R3, R97 ;  /* 0x0000006103157220 */ /* 0x000fe40000410000 */
[----:B------:R-:W-:Y:S01]  /*bea0*/  LDSM.16.MT88.4 R108, [R212+0x2900] ;  /* 0x00290000d46c783b */ /* 0x000fe20000004200 */
[C---:B------:R-:W-:Y:S02]  /*beb0*/  FMUL.FTZ R22, R2.reuse, R98 ;  /* 0x0000006202167220 */ /* 0x040fe40000410000 */
[----:B------:R-:W-:Y:S02]  /*bec0*/  FMUL.FTZ R23, R2, R99 ;  /* 0x0000006302177220 */ /* 0x000fe40000410000 */
[----:B------:R-:W-:Y:S01]  /*bed0*/  MUFU.EX2 R238, R238 ;  /* 0x000000ee00ee7308 */ /* 0x000fe20000000800 */
[--C-:B------:R-:W-:Y:S02]  /*bee0*/  FFMA.FTZ R147, R147, c[0x0][0x2d0], -R124.reuse ;  /* 0x0000b40093937a23 */ /* 0x100fe4000001087c */
[----:B------:R-:W-:Y:S01]  /*bef0*/  LDSM.16.MT88.4 R96, [R208+0x4100] ;  /* 0x00410000d060783b */ /* 0x000fe20000004200 */
[--C-:B------:R-:W-:Y:S01]  /*bf00*/  FFMA.FTZ R149, R149, c[0x0][0x2d0], -R124.reuse ;  /* 0x0000b40095957a23 */ /* 0x100fe2000001087c */
[C---:B-----5:R-:W-:Y:S03]  /*bf10*/  HMMA.16816.F32.BF16 R20, R112.reuse, R28, R20 ;  /* 0x0000001c7014723c */ /* 0x060fe60000041814 */
[----:B------:R-:W-:Y:S02]  /*bf20*/  FFMA.FTZ R150, R150, c[0x0][0x2d0], -R124 ;  /* 0x0000b40096967a23 */ /* 0x000fe4000001087c */
[----:B------:R-:W-:Y:S01]  /*bf30*/  MUFU.EX2 R135, R135 ;  /* 0x0000008700877308 */ /* 0x000fe20000000800 */
[----:B------:R-:W0:Y:S01]  /*bf40*/  LDGDEPBAR ;  /* 0x00000000000079af */ /* 0x000e220000000000 */
[C---:B------:R-:W-:Y:S01]  /*bf50*/  FMUL.FTZ R28, R3.reuse, R88 ;  /* 0x00000058031c7220 */ /* 0x040fe20000410000 */
[C---:B------:R-:W-:Y:S04]  /*bf60*/  HMMA.16816.F32.BF16 R24, R112.reuse, R30, R24 ;  /* 0x0000001e7018723c */ /* 0x040fe80000041818 */
[----:B------:R-:W-:Y:S02]  /*bf70*/  FMUL.FTZ R29, R3, R89 ;  /* 0x00000059031d7220 */ /* 0x000fe40000410000 */
[--C-:B------:R-:W-:Y:S01]  /*bf80*/  FFMA.FTZ R187, R187, c[0x0][0x2d0], -R148.reuse ;  /* 0x0000b400bbbb7a23 */ /* 0x100fe20000010894 */
[----:B------:R-:W1:Y:S01]  /*bf90*/  MUFU.EX2 R136, R136 ;  /* 0x0000008800887308 */ /* 0x000e620000000800 */
[C---:B------:R-:W-:Y:S04]  /*bfa0*/  FMUL.FTZ R30, R2.reuse, R90 ;  /* 0x0000005a021e7220 */ /* 0x040fe80000410000 */
[----:B------:R-:W-:Y:S02]  /*bfb0*/  FMUL.FTZ R31, R2, R91 ;  /* 0x0000005b021f7220 */ /* 0x000fe40000410000 */
[----:B------:R-:W-:Y:S01]  /*bfc0*/  LDSM.16.MT88.4 R88, [R212+0x3900] ;  /* 0x00390000d458783b */ /* 0x000fe20000004200 */
[--C-:B------:R-:W-:Y:S02]  /*bfd0*/  FFMA.FTZ R156, R156, c[0x0][0x2d0], -R148.reuse ;  /* 0x0000b4009c9c7a23 */ /* 0x100fe40000010894 */
[----:B------:R-:W-:Y:S01]  /*bfe0*/  MUFU.EX2 R137, R137 ;  /* 0x0000008900897308 */ /* 0x000fe20000000800 */
[--C-:B------:R-:W-:Y:S01]  /*bff0*/  FFMA.FTZ R158, R193, c[0x0][0x2d0], -R148.reuse ;  /* 0x0000b400c19e7a23 */ /* 0x100fe20000010894 */
[C---:B--2---:R-:W-:Y:S03]  /*c000*/  HMMA.16816.F32.BF16 R28, R112.reuse, R36, R28 ;  /* 0x00000024701c723c */ /* 0x044fe6000004181c */
[----:B------:R-:W-:Y:S02]  /*c010*/  FFMA.FTZ R193, R164, c[0x0][0x2d0], -R148 ;  /* 0x0000b400a4c17a23 */ /* 0x000fe40000010894 */
[--C-:B------:R-:W-:Y:S02]  /*c020*/  FFMA.FTZ R195, R195, c[0x0][0x2d0], -R124.reuse ;  /* 0x0000b400c3c37a23 */ /* 0x100fe4000001087c */
[C---:B------:R-:W-:Y:S01]  /*c030*/  FMUL.FTZ R36, R3.reuse, R80 ;  /* 0x0000005003247220 */ /* 0x040fe20000410000 */
[C---:B------:R-:W-:Y:S01]  /*c040*/  HMMA.16816.F32.BF16 R32, R112.reuse, R38, R32 ;  /* 0x000000267020723c */ /* 0x040fe20000041820 */
[----:B------:R-:W-:Y:S03]  /*c050*/  MUFU.EX2 R138, R138 ;  /* 0x0000008a008a7308 */ /* 0x000fe60000000800 */
[----:B------:R-:W-:Y:S02]  /*c060*/  FMUL.FTZ R37, R3, R81 ;  /* 0x0000005103257220 */ /* 0x000fe40000410000 */
[--C-:B------:R-:W-:Y:S02]  /*c070*/  FFMA.FTZ R160, R160, c[0x0][0x2d0], -R124.reuse ;  /* 0x0000b400a0a07a23 */ /* 0x100fe4000001087c */
[C---:B------:R-:W-:Y:S03]  /*c080*/  FMUL.FTZ R38, R2.reuse, R82 ;  /* 0x0000005202267220 */ /* 0x040fe60000410000 */
[----:B------:R-:W-:Y:S01]  /*c090*/  MUFU.EX2 R146, R146 ;  /* 0x0000009200927308 */ /* 0x000fe20000000800 */
[----:B------:R-:W-:Y:S02]  /*c0a0*/  FMUL.FTZ R39, R2, R83 ;  /* 0x0000005302277220 */ /* 0x000fe40000410000 */
[----:B------:R-:W-:Y:S01]  /*c0b0*/  LDSM.16.MT88.4 R80, [R209+0x900] ;  /* 0x00090000d150783b */ /* 0x000fe20000004200 */
[--C-:B------:R-:W-:Y:S02]  /*c0c0*/  FFMA.FTZ R162, R162, c[0x0][0x2d0], -R124.reuse ;  /* 0x0000b400a2a27a23 */ /* 0x100fe4000001087c */
[----:B------:R-:W-:Y:S02]  /*c0d0*/  FFMA.FTZ R235, R235, c[0x0][0x2d0], -R124 ;  /* 0x0000b400ebeb7a23 */ /* 0x000fe4000001087c */
[C---:B----4-:R-:W-:Y:S02]  /*c0e0*/  HMMA.16816.F32.BF16 R36, R112.reuse, R44, R36 ;  /* 0x0000002c7024723c */ /* 0x050fe40000041824 */
[----:B------:R-:W2:Y:S01]  /*c0f0*/  MUFU.EX2 R147, R147 ;  /* 0x0000009300937308 */ /* 0x000ea20000000800 */
[--C-:B------:R-:W-:Y:S02]  /*c100*/  FFMA.FTZ R164, R251, c[0x0][0x2d0], -R148.reuse ;  /* 0x0000b400fba47a23 */ /* 0x100fe40000010894 */
[--C-:B------:R-:W-:Y:S02]  /*c110*/  FFMA.FTZ R237, R237, c[0x0][0x2d0], -R148.reuse ;  /* 0x0000b400eded7a23 */ /* 0x100fe40000010894 */
[C---:B------:R-:W-:Y:S01]  /*c120*/  FMUL.FTZ R44, R3.reuse, R72 ;  /* 0x00000048032c7220 */ /* 0x040fe20000410000 */
[C---:B------:R-:W-:Y:S04]  /*c130*/  HMMA.16816.F32.BF16 R40, R112.reuse, R46, R40 ;  /* 0x0000002e7028723c */ /* 0x040fe80000041828 */
[----:B------:R-:W-:Y:S01]  /*c140*/  FMUL.FTZ R45, R3, R73 ;  /* 0x00000049032d7220 */ /* 0x000fe20000410000 */
[----:B------:R-:W-:Y:S01]  /*c150*/  MUFU.EX2 R149, R149 ;  /* 0x0000009500957308 */ /* 0x000fe20000000800 */
[--C-:B------:R-:W-:Y:S02]  /*c160*/  FFMA.FTZ R166, R249, c[0x0][0x2d0], -R148.reuse ;  /* 0x0000b400f9a67a23 */ /* 0x100fe40000010894 */
[C---:B------:R-:W-:Y:S04]  /*c170*/  FMUL.FTZ R46, R2.reuse, R74 ;  /* 0x0000004a022e7220 */ /* 0x040fe80000410000 */
[----:B------:R-:W-:Y:S02]  /*c180*/  FMUL.FTZ R47, R2, R75 ;  /* 0x0000004b022f7220 */ /* 0x000fe40000410000 */
[----:B------:R-:W4:Y:S01]  /*c190*/  LDSM.16.MT88.4 R72, [R212+0x900] ;  /* 0x00090000d448783b */ /* 0x000f220000004200 */
[----:B------:R-:W5:Y:S01]  /*c1a0*/  MUFU.EX2 R150, R150 ;  /* 0x0000009600967308 */ /* 0x000f620000000800 */
[----:B------:R-:W-:Y:S02]  /*c1b0*/  FFMA.FTZ R239, R239, c[0x0][0x2d0], -R148 ;  /* 0x0000b400efef7a23 */ /* 0x000fe40000010894 */
[--C-:B------:R-:W-:Y:S01]  /*c1c0*/  FFMA.FTZ R184, R247, c[0x0][0x2d0], -R124.reuse ;  /* 0x0000b400f7b87a23 */ /* 0x100fe2000001087c */
[C---:B---3--:R-:W-:Y:S03]  /*c1d0*/  HMMA.16816.F32.BF16 R44, R112.reuse, R84, R44 ;  /* 0x00000054702c723c */ /* 0x048fe6000004182c */
[--C-:B------:R-:W-:Y:S02]  /*c1e0*/  FFMA.FTZ R243, R243, c[0x0][0x2d0], -R124.reuse ;  /* 0x0000b400f3f37a23 */ /* 0x100fe4000001087c */
[--C-:B------:R-:W-:Y:S01]  /*c1f0*/  FFMA.FTZ R186, R245, c[0x0][0x2d0], -R124.reuse ;  /* 0x0000b400f5ba7a23 */ /* 0x100fe2000001087c */
[----:B------:R-:W-:Y:S01]  /*c200*/  MUFU.EX2 R187, R187 ;  /* 0x000000bb00bb7308 */ /* 0x000fe20000000800 */
[----:B------:R-:W-:Y:S01]  /*c210*/  FFMA.FTZ R241, R241, c[0x0][0x2d0], -R124 ;  /* 0x0000b400f1f17a23 */ /* 0x000fe2000001087c */
[C---:B------:R-:W-:Y:S01]  /*c220*/  HMMA.16816.F32.BF16 R48, R112.reuse, R86, R48 ;  /* 0x000000567030723c */ /* 0x040fe20000041830 */
[----:B------:R-:W-:Y:S03]  /*c230*/  LDSM.16.MT88.4 R84, [R208+0x900] ;  /* 0x00090000d054783b */ /* 0x000fe60000004200 */
[--C-:B------:R-:W-:Y:S02]  /*c240*/  FFMA.FTZ R145, R145, c[0x0][0x2d0], -R148.reuse ;  /* 0x0000b40091917a23 */ /* 0x100fe40000010894 */
[--C-:B------:R-:W-:Y:S02]  /*c250*/  FFMA.FTZ R144, R144, c[0x0][0x2d0], -R148.reuse ;  /* 0x0000b40090907a23 */ /* 0x100fe40000010894 */
[C---:B------:R-:W-:Y:S01]  /*c260*/  HMMA.16816.F32.BF16 R52, R112.reuse, R76, R52 ;  /* 0x0000004c7034723c */ /* 0x040fe20000041834 */
[----:B------:R-:W3:Y:S03]  /*c270*/  MUFU.EX2 R156, R156 ;  /* 0x0000009c009c7308 */ /* 0x000ee60000000800 */
[--C-:B------:R-:W-:Y:S02]  /*c280*/  FFMA.FTZ R139, R139, c[0x0][0x2d0], -R148.reuse ;  /* 0x0000b4008b8b7a23 */ /* 0x100fe40000010894 */
[----:B------:R-:W-:Y:S02]  /*c290*/  FFMA.FTZ R148, R126, c[0x0][0x2d0], -R148 ;  /* 0x0000b4007e947a23 */ /* 0x000fe40000010894 */
[C---:B------:R-:W-:Y:S01]  /*c2a0*/  HMMA.16816.F32.BF16 R56, R112.reuse, R78, R56 ;  /* 0x0000004e7038723c */ /* 0x040fe20000041838 */
[----:B------:R-:W3:Y:S02]  /*c2b0*/  LDSM.16.MT88.4 R76, [R210+0x900] ;  /* 0x00090000d24c783b */ /* 0x000ee40000004200 */
[----:B------:R-:W-:Y:S01]  /*c2c0*/  MUFU.EX2 R158, R158 ;  /* 0x0000009e009e7308 */ /* 0x000fe20000000800 */
[--C-:B------:R-:W-:Y:S02]  /*c2d0*/  FFMA.FTZ R118, R118, c[0x0][0x2d0], -R124.reuse ;  /* 0x0000b40076767a23 */ /* 0x100fe4000001087c */
[----:B------:R-:W-:Y:S02]  /*c2e0*/  FFMA.FTZ R124, R117, c[0x0][0x2d0], -R124 ;  /* 0x0000b400757c7a23 */ /* 0x000fe4000001087c */
[C---:B------:R-:W-:Y:S04]  /*c2f0*/  HMMA.16816.F32.BF16 R60, R112.reuse, R68, R60 ;  /* 0x00000044703c723c */ /* 0x040fe8000004183c */
[----:B------:R-:W-:Y:S01]  /*c300*/  FFMA.FTZ R133, R3, R224, R133 ;  /* 0x000000e003857223 */ /* 0x000fe20000010085 */
[----:B------:R-:W3:Y:S01]  /*c310*/  MUFU.EX2 R193, R193 ;  /* 0x000000c100c17308 */ /* 0x000ee20000000800 */
[----:B------:R-:W-:Y:S01]  /*c320*/  MOV R3, R0 ;  /* 0x0000000000037202 */ /* 0x000fe20000000f00 */
[----:B------:R-:W-:Y:S01]  /*c330*/  FFMA.FTZ R134, R2, R225, R134 ;  /* 0x000000e102867223 */ /* 0x000fe20000010086 */
[----:B------:R-:W-:Y:S04]  /*c340*/  HMMA.16816.F32.BF16 R64, R112, R70, R64 ;  /* 0x000000467040723c */ /* 0x000fe80000041840 */
[----:B-1----:R-:W-:Y:S01]  /*c350*/  F2FP.BF16.PACK_AB R68, R136, R135 ;  /* 0x000000878844723e */ /* 0x002fe200000010ff */
[----:B------:R-:W-:Y:S01]  /*c360*/  FADD.FTZ R132, R132, R133 ;  /* 0x0000008584847221 */ /* 0x000fe20000010000 */
[----:B--2---:R-:W-:Y:S01]  /*c370*/  F2FP.BF16.PACK_AB R69, R147, R146 ;  /* 0x000000929345723e */ /* 0x004fe200000010ff */
[----:B------:R-:W-:Y:S01]  /*c380*/  MUFU.EX2 R195, R195 ;  /* 0x000000c300c37308 */ /* 0x000fe20000000800 */
[----:B------:R-:W-:Y:S01]  /*c390*/  F2FP.BF16.PACK_AB R70, R138, R137 ;  /* 0x000000898a46723e */ /* 0x000fe200000010ff */
[----:B------:R-:W-:Y:S03]  /*c3a0*/  FADD.FTZ R129, R129, R134 ;  /* 0x0000008681817221 */ /* 0x000fe60000010000 */
[----:B-----5:R-:W-:Y:S01]  /*c3b0*/  F2FP.BF16.PACK_AB R71, R150, R149 ;  /* 0x000000959647723e */ /* 0x020fe200000010ff */
[----:B------:R-:W-:Y:S02]  /*c3c0*/  FADD.FTZ R131, R131, R132 ;  /* 0x0000008483837221 */ /* 0x000fe40000010000 */
[----:B------:R-:W-:Y:S02]  /*c3d0*/  FADD.FTZ R128, R128, R129 ;  /* 0x0000008180807221 */ /* 0x000fe40000010000 */
[----:B------:R-:W1:Y:S01]  /*c3e0*/  MUFU.EX2 R160, R160 ;  /* 0x000000a000a07308 */ /* 0x000e620000000800 */
[----:B------:R-:W-:Y:S01]  /*c3f0*/  FADD.FTZ R130, R130, R131 ;  /* 0x0000008382827221 */ /* 0x000fe20000010000 */
[C---:B----4-:R-:W-:Y:S05]  /*c400*/  HMMA.16816.F32.BF16 R4, R68.reuse, R72, R4 ;  /* 0x000000484404723c */ /* 0x050fea0000041804 */
[----:B------:R-:W-:Y:S02]  /*c410*/  FADD.FTZ R119, R119, R128 ;  /* 0x0000008077777221 */ /* 0x000fe40000010000 */
[----:B------:R-:W-:Y:S01]  /*c420*/  FADD.FTZ R135, R135, R130 ;  /* 0x0000008287877221 */ /* 0x000fe20000010000 */
[C---:B------:R-:W-:Y:S01]  /*c430*/  HMMA.16816.F32.BF16 R8, R68.reuse, R74, R8 ;  /* 0x0000004a4408723c */ /* 0x040fe20000041808 */
[----:B------:R-:W2:Y:S01]  /*c440*/  LDSM.16.MT88.4 R72, [R210+0x3900] ;  /* 0x00390000d248783b */ /* 0x000ea20000004200 */
[----:B------:R-:W-:Y:S02]  /*c450*/  MUFU.EX2 R162, R162 ;  /* 0x000000a200a27308 */ /* 0x000fe40000000800 */
[----:B------:R-:W-:Y:S01]  /*c460*/  FADD.FTZ R146, R146, R119 ;  /* 0x0000007792927221 */ /* 0x000fe20000010000 */
[----:B------:R-:W-:Y:S01]  /*c470*/  MOV R119, R116 ;  /* 0x0000007400777202 */ /* 0x000fe20000000f00 */
[----:B------:R-:W-:Y:S02]  /*c480*/  FADD.FTZ R136, R136, R135 ;  /* 0x0000008788887221 */ /* 0x000fe40000010000 */
[C---:B---3--:R-:W-:Y:S04]  /*c490*/  HMMA.16816.F32.BF16 R12, R68.reuse, R76, R12 ;  /* 0x0000004c440c723c */ /* 0x048fe8000004180c */
[----:B------:R-:W3:Y:S01]  /*c4a0*/  MUFU.EX2 R235, R235 ;  /* 0x000000eb00eb7308 */ /* 0x000ee20000000800 */
[----:B------:R-:W-:Y:S02]  /*c4b0*/  FADD.FTZ R146, R147, R146 ;  /* 0x0000009293927221 */ /* 0x000fe40000010000 */
[----:B------:R-:W-:Y:S01]  /*c4c0*/  FADD.FTZ R137, R137, R136 ;  /* 0x0000008889897221 */ /* 0x000fe20000010000 */
[C---:B------:R-:W-:Y:S01]  /*c4d0*/  HMMA.16816.F32.BF16 R16, R68.reuse, R78, R16 ;  /* 0x0000004e4410723c */ /* 0x040fe20000041810 */
[----:B------:R-:W4:Y:S03]  /*c4e0*/  LDSM.16.MT88.4 R76, [R209+0x3900] ;  /* 0x00390000d14c783b */ /* 0x000f260000004200 */
[----:B------:R-:W-:Y:S02]  /*c4f0*/  FADD.FTZ R149, R149, R146 ;  /* 0x0000009295957221 */ /* 0x000fe40000010000 */
[----:B------:R-:W-:Y:S01]  /*c500*/  MUFU.EX2 R164, R164 ;  /* 0x000000a400a47308 */ /* 0x000fe20000000800 */
[----:B------:R-:W-:Y:S01]  /*c510*/  FADD.FTZ R138, R138, R137 ;  /* 0x000000898a8a7221 */ /* 0x000fe20000010000 */
[C---:B------:R-:W-:Y:S04]  /*c520*/  HMMA.16816.F32.BF16 R20, R68.reuse, R80, R20 ;  /* 0x000000504414723c */ /* 0x040fe80000041814 */
[----:B------:R-:W-:Y:S04]  /*c530*/  FADD.FTZ R150, R150, R149 ;  /* 0x0000009596967221 */ /* 0x000fe80000010000 */
[C---:B------:R-:W-:Y:S01]  /*c540*/  HMMA.16816.F32.BF16 R24, R68.reuse, R82, R24 ;  /* 0x000000524418723c */ /* 0x040fe20000041818 */
[----:B------:R-:W5:Y:S01]  /*c550*/  LDSM.16.MT88.4 R80, [R208+0x3900] ;  /* 0x00390000d050783b */ /* 0x000f620000004200 */
[----:B------:R-:W-:Y:S06]  /*c560*/  MUFU.EX2 R237, R237 ;  /* 0x000000ed00ed7308 */ /* 0x000fec0000000800 */
[C---:B------:R-:W-:Y:S04]  /*c570*/  HMMA.16816.F32.BF16 R28, R68.reuse, R84, R28 ;  /* 0x00000054441c723c */ /* 0x040fe8000004181c */
[----:B------:R-:W-:Y:S04]  /*c580*/  MUFU.EX2 R166, R166 ;  /* 0x000000a600a67308 */ /* 0x000fe80000000800 */
[C---:B------:R-:W-:Y:S01]  /*c590*/  HMMA.16816.F32.BF16 R32, R68.reuse, R86, R32 ;  /* 0x000000564420723c */ /* 0x040fe20000041820 */
[----:B------:R-:W-:Y:S05]  /*c5a0*/  LDSM.16.MT88.4 R84, [R208+0x1100] ;  /* 0x00110000d054783b */ /* 0x000fea0000004200 */
[----:B------:R-:W-:Y:S02]  /*c5b0*/  MUFU.EX2 R239, R239 ;  /* 0x000000ef00ef7308 */ /* 0x000fe40000000800 */
[C---:B------:R-:W-:Y:S08]  /*c5c0*/  HMMA.16816.F32.BF16 R36, R68.reuse, R88, R36 ;  /* 0x000000584424723c */ /* 0x040ff00000041824 */
[C---:B------:R-:W-:Y:S01]  /*c5d0*/  HMMA.16816.F32.BF16 R40, R68.reuse, R90, R40 ;  /* 0x0000005a4428723c */ /* 0x040fe20000041828 */
[----:B------:R-:W-:Y:S01]  /*c5e0*/  LDSM.16.MT88.4 R88, [R210+0x4100] ;  /* 0x00410000d258783b */ /* 0x000fe20000004200 */
[----:B------:R-:W-:Y:S06]  /*c5f0*/  MUFU.EX2 R184, R184 ;  /* 0x000000b800b87308 */ /* 0x000fec0000000800 */
[C---:B--2---:R-:W-:Y:S04]  /*c600*/  HMMA.16816.F32.BF16 R44, R68.reuse, R72, R44 ;  /* 0x00000048442c723c */ /* 0x044fe8000004182c */
[----:B------:R-:W-:Y:S04]  /*c610*/  MUFU.EX2 R243, R243 ;  /* 0x000000f300f37308 */ /* 0x000fe80000000800 */
[C---:B------:R-:W-:Y:S01]  /*c620*/  HMMA.16816.F32.BF16 R48, R68.reuse, R74, R48 ;  /* 0x0000004a4430723c */ /* 0x040fe20000041830 */
[----:B------:R-:W2:Y:S05]  /*c630*/  LDSM.16.MT88.4 R72, [R212+0x1100] ;  /* 0x00110000d448783b */ /* 0x000eaa0000004200 */
        /* <DEDUP_REMOVED lines=9> */
[----:B------:R-:W-:Y:S01]  /*c6d0*/  MUFU.EX2 R144, R144 ;  /* 0x0000009000907308 */ /* 0x000fe20000000800 */
[----:B------:R-:W-:Y:S01]  /*c6e0*/  F2FP.BF16.PACK_AB R68, R156, R187 ;  /* 0x000000bb9c44723e */ /* 0x000fe200000010ff */
[----:B------:R-:W-:Y:S01]  /*c6f0*/  FADD.FTZ R187, R187, R138 ;  /* 0x0000008abbbb7221 */ /* 0x000fe20000010000 */
[----:B------:R-:W-:Y:S03]  /*c700*/  F2FP.BF16.PACK_AB R70, R193, R158 ;  /* 0x0000009ec146723e */ /* 0x000fe600000010ff */
[----:B-1----:R-:W-:Y:S01]  /*c710*/  F2FP.BF16.PACK_AB R69, R160, R195 ;  /* 0x000000c3a045723e */ /* 0x002fe200000010ff */
[----:B------:R-:W-:Y:S01]  /*c720*/  FADD.FTZ R195, R195, R150 ;  /* 0x00000096c3c37221 */ /* 0x000fe20000010000 */
[----:B---3--:R-:W-:Y:S01]  /*c730*/  F2FP.BF16.PACK_AB R71, R235, R162 ;  /* 0x000000a2eb47723e */ /* 0x008fe200000010ff */
[----:B------:R-:W-:Y:S01]  /*c740*/  FADD.FTZ R187, R156, R187 ;  /* 0x000000bb9cbb7221 */ /* 0x000fe20000010000 */
[----:B------:R-:W-:Y:S01]  /*c750*/  MUFU.EX2 R139, R139 ;  /* 0x0000008b008b7308 */ /* 0x000fe20000000800 */
[----:B------:R-:W-:Y:S02]  /*c760*/  FADD.FTZ R195, R160, R195 ;  /* 0x000000c3a0c37221 */ /* 0x000fe40000010000 */
[----:B------:R-:W-:Y:S02]  /*c770*/  FADD.FTZ R158, R158, R187 ;  /* 0x000000bb9e9e7221 */ /* 0x000fe40000010000 */
[C---:B--2---:R-:W-:Y:S03]  /*c780*/  HMMA.16816.F32.BF16 R4, R68.reuse, R72, R4 ;  /* 0x000000484404723c */ /* 0x044fe60000041804 */
[----:B------:R-:W-:Y:S02]  /*c790*/  FADD.FTZ R162, R162, R195 ;  /* 0x000000c3a2a27221 */ /* 0x000fe40000010000 */
[----:B------:R-:W1:Y:S01]  /*c7a0*/  MUFU.EX2 R148, R148 ;  /* 0x0000009400947308 */ /* 0x000e620000000800 */
[----:B------:R-:W-:Y:S02]  /*c7b0*/  FADD.FTZ R193, R193, R158 ;  /* 0x0000009ec1c17221 */ /* 0x000fe40000010000 */
[C---:B------:R-:W-:Y:S01]  /*c7c0*/  HMMA.16816.F32.BF16 R8, R68.reuse, R74, R8 ;  /* 0x0000004a4408723c */ /* 0x040fe20000041808 */
[----:B------:R-:W2:Y:S03]  /*c7d0*/  LDSM.16.MT88.4 R72, [R212+0x4100] ;  /* 0x00410000d448783b */ /* 0x000ea60000004200 */
[----:B------:R-:W-:Y:S03]  /*c7e0*/  FADD.FTZ R235, R235, R162 ;  /* 0x000000a2ebeb7221 */ /* 0x000fe60000010000 */
[----:B------:R-:W-:Y:S01]  /*c7f0*/  MUFU.EX2 R151, R151 ;  /* 0x0000009700977308 */ /* 0x000fe20000000800 */
[C---:B----4-:R-:W-:Y:S08]  /*c800*/  HMMA.16816.F32.BF16 R12, R68.reuse, R76, R12 ;  /* 0x0000004c440c723c */ /* 0x050ff0000004180c */
[C---:B------:R-:W-:Y:S01]  /*c810*/  HMMA.16816.F32.BF16 R16, R68.reuse, R78, R16 ;  /* 0x0000004e4410723c */ /* 0x040fe20000041810 */
[----:B------:R-:W3:Y:S01]  /*c820*/  LDSM.16.MT88.4 R76, [R212+0x1900] ;  /* 0x00190000d44c783b */ /* 0x000ee20000004200 */
[----:B------:R-:W4:Y:S02]  /*c830*/  MUFU.EX2 R240, R240 ;  /* 0x000000f000f07308 */ /* 0x000f240000000800 */
[----:B-1----:R-:W-:Y:S04]  /*c840*/  F2FP.BF16.PACK_AB R126, R148, R139 ;  /* 0x0000008b947e723e */ /* 0x002fe800000010ff */
[C---:B-----5:R-:W-:Y:S04]  /*c850*/  HMMA.16816.F32.BF16 R20, R68.reuse, R80, R20 ;  /* 0x000000504414723c */ /* 0x060fe80000041814 */
[----:B------:R-:W-:Y:S04]  /*c860*/  MUFU.EX2 R118, R118 ;  /* 0x0000007600767308 */ /* 0x000fe80000000800 */
[C---:B------:R-:W-:Y:S01]  /*c870*/  HMMA.16816.F32.BF16 R24, R68.reuse, R82, R24 ;  /* 0x000000524418723c */ /* 0x040fe20000041818 */
[----:B------:R-:W1:Y:S05]  /*c880*/  LDSM.16.MT88.4 R80, [R209+0x1900] ;  /* 0x00190000d150783b */ /* 0x000e6a0000004200 */
[----:B------:R5:W3:Y:S02]  /*c890*/  MUFU.EX2 R117, R124 ;  /* 0x0000007c00757308 */ /* 0x000ae40000000800 */
[C---:B------:R-:W-:Y:S04]  /*c8a0*/  HMMA.16816.F32.BF16 R28, R68.reuse, R84, R28 ;  /* 0x00000054441c723c */ /* 0x040fe8000004181c */
[----:B----4-:R-:W-:Y:S04]  /*c8b0*/  F2FP.BF16.PACK_AB R125, R240, R151 ;  /* 0x00000097f07d723e */ /* 0x010fe800000010ff */
[C---:B------:R-:W-:Y:S01]  /*c8c0*/  HMMA.16816.F32.BF16 R32, R68.reuse, R86, R32 ;  /* 0x000000564420723c */ /* 0x040fe20000041820 */
[----:B------:R-:W-:Y:S07]  /*c8d0*/  LDSM.16.MT88.4 R84, [R210+0x4900] ;  /* 0x00490000d254783b */ /* 0x000fee0000004200 */
[C---:B--2---:R-:W-:Y:S04]  /*c8e0*/  HMMA.16816.F32.BF16 R36, R68.reuse, R72, R36 ;  /* 0x000000484424723c */ /* 0x044fe80000041824 */
[----:B-----5:R-:W-:Y:S04]  /*c8f0*/  F2FP.BF16.PACK_AB R124, R144, R145 ;  /* 0x00000091907c723e */ /* 0x020fe800000010ff */
[C---:B------:R-:W-:Y:S01]  /*c900*/  HMMA.16816.F32.BF16 R40, R68.reuse, R74, R40 ;  /* 0x0000004a4428723c */ /* 0x040fe20000041828 */
[----:B------:R-:W2:Y:S03]  /*c910*/  LDSM.16.MT88.4 R72, [R208+0x1900] ;  /* 0x00190000d048783b */ /* 0x000ea60000004200 */
[----:B---3--:R-:W-:Y:S04]  /*c920*/  F2FP.BF16.PACK_AB R127, R117, R118 ;  /* 0x00000076757f723e */ /* 0x008fe800000010ff */
[C---:B------:R-:W-:Y:S08]  /*c930*/  HMMA.16816.F32.BF16 R44, R68.reuse, R88, R44 ;  /* 0x00000058442c723c */ /* 0x040ff0000004182c */
[C---:B------:R-:W-:Y:S01]  /*c940*/  HMMA.16816.F32.BF16 R48, R68.reuse, R90, R48 ;  /* 0x0000005a4430723c */ /* 0x040fe20000041830 */
[----:B------:R-:W-:Y:S07]  /*c950*/  LDSM.16.MT88.4 R88, [R208+0x5100] ;  /* 0x00510000d058783b */ /* 0x000fee0000004200 */
[C---:B------:R-:W-:Y:S08]  /*c960*/  HMMA.16816.F32.BF16 R52, R68.reuse, R92, R52 ;  /* 0x0000005c4434723c */ /* 0x040ff00000041834 */
[C---:B------:R-:W-:Y:S01]  /*c970*/  HMMA.16816.F32.BF16 R56, R68.reuse, R94, R56 ;  /* 0x0000005e4438723c */ /* 0x040fe20000041838 */
[----:B------:R-:W-:Y:S07]  /*c980*/  LDSM.16.MT88.4 R92, [R209+0x2900] ;  /* 0x00290000d15c783b */ /* 0x000fee0000004200 */
[C---:B------:R-:W-:Y:S08]  /*c990*/  HMMA.16816.F32.BF16 R60, R68.reuse, R96, R60 ;  /* 0x00000060443c723c */ /* 0x040ff0000004183c */
[----:B------:R-:W-:Y:S07]  /*c9a0*/  HMMA.16816.F32.BF16 R64, R68, R98, R64 ;  /* 0x000000624440723c */ /* 0x000fee0000041840 */
        /* <DEDUP_REMOVED lines=9> */
[C---:B------:R-:W-:Y:S03]  /*ca40*/  HMMA.16816.F32.BF16 R4, R68.reuse, R76, R4 ;  /* 0x0000004c4404723c */ /* 0x040fe60000041804 */
[----:B------:R-:W-:Y:S02]  /*ca50*/  FADD.FTZ R186, R186, R243 ;  /* 0x000000f3baba7221 */ /* 0x000fe40000010000 */
[----:B------:R-:W-:Y:S02]  /*ca60*/  FADD.FTZ R166, R239, R166 ;  /* 0x000000a6efa67221 */ /* 0x000fe40000010000 */
[----:B------:R-:W-:Y:S01]  /*ca70*/  FADD.FTZ R186, R241, R186 ;  /* 0x000000baf1ba7221 */ /* 0x000fe20000010000 */
[C---:B------:R-:W-:Y:S01]  /*ca80*/  HMMA.16816.F32.BF16 R8, R68.reuse, R78, R8 ;  /* 0x0000004e4408723c */ /* 0x040fe20000041808 */
[----:B------:R-:W3:Y:S07]  /*ca90*/  LDSM.16.MT88.4 R76, [R212+0x4900] ;  /* 0x00490000d44c783b */ /* 0x000eee0000004200 */
[C---:B------:R-:W-:Y:S08]  /*caa0*/  HMMA.16816.F32.BF16 R12, R68.reuse, R100, R12 ;  /* 0x00000064440c723c */ /* 0x040ff0000004180c */
[C---:B------:R-:W-:Y:S01]  /*cab0*/  HMMA.16816.F32.BF16 R16, R68.reuse, R102, R16 ;  /* 0x000000664410723c */ /* 0x040fe20000041810 */
[----:B------:R-:W-:Y:S07]  /*cac0*/  LDSM.16.MT88.4 R100, [R210+0x2900] ;  /* 0x00290000d264783b */ /* 0x000fee0000004200 */
[C---:B-1----:R-:W-:Y:S08]  /*cad0*/  HMMA.16816.F32.BF16 R20, R68.reuse, R80, R20 ;  /* 0x000000504414723c */ /* 0x042ff00000041814 */
        /* <DEDUP_REMOVED lines=14> */
[C---:B--2---:R-:W-:Y:S08]  /*cbc0*/  HMMA.16816.F32.BF16 R60, R68.reuse, R72, R60 ;  /* 0x00000048443c723c */ /* 0x044ff0000004183c */
[----:B------:R-:W-:Y:S01]  /*cbd0*/  HMMA.16816.F32.BF16 R64, R68, R74, R64 ;  /* 0x0000004a4440723c */ /* 0x000fe20000041840 */
[----:B------:R-:W2:Y:S06]  /*cbe0*/  LDSM.16.MT88.4 R72, [R208+0x2100] ;  /* 0x00210000d048783b */ /* 0x000eac0000004200 */
        /* <DEDUP_REMOVED lines=9> */
[C---:B---3--:R-:W-:Y:S03]  /*cc80*/  HMMA.16816.F32.BF16 R4, R68.reuse, R76, R4 ;  /* 0x0000004c4404723c */ /* 0x048fe60000041804 */
[----:B------:R-:W-:Y:S02]  /*cc90*/  FADD.FTZ R157, R157, R236 ;  /* 0x000000ec9d9d7221 */ /* 0x000fe40000010000 */
[----:B------:R-:W-:Y:S02]  /*cca0*/  FADD.FTZ R234, R234, R165 ;  /* 0x000000a5eaea7221 */ /* 0x000fe40000010000 */
[----:B------:R-:W-:Y:S01]  /*ccb0*/  FADD.FTZ R238, R238, R157 ;  /* 0x0000009deeee7221 */ /* 0x000fe20000010000 */
[C---:B------:R-:W-:Y:S01]  /*ccc0*/  HMMA.16816.F32.BF16 R8, R68.reuse, R78, R8 ;  /* 0x0000004e4408723c */ /* 0x040fe20000041808 */
[----:B------:R-:W3:Y:S03]  /*ccd0*/  LDSM.16.MT88.4 R76, [R212+0x5100] ;  /* 0x00510000d44c783b */ /* 0x000ee60000004200 */
[----:B------:R-:W-:Y:S02]  /*cce0*/  FADD.FTZ R145, R145, R234 ;  /* 0x000000ea91917221 */ /* 0x000fe40000010000 */
[----:B------:R-:W-:Y:S02]  /*ccf0*/  FADD.FTZ R151, R151, R238 ;  /* 0x000000ee97977221 */ /* 0x000fe40000010000 */
[C---:B----4-:R-:W-:Y:S04]  /*cd00*/  HMMA.16816.F32.BF16 R12, R68.reuse, R84, R12 ;  /* 0x00000054440c723c */ /* 0x050fe8000004180c */
[----:B------:R-:W-:Y:S02]  /*cd10*/  FADD.FTZ R144, R144, R145 ;  /* 0x0000009190907221 */ /* 0x000fe40000010000 */
[----:B------:R-:W-:Y:S02]  /*cd20*/  FADD.FTZ R151, R240, R151 ;  /* 0x00000097f0977221 */ /* 0x000fe40000010000 */
[C---:B------:R-:W-:Y:S01]  /*cd30*/  HMMA.16816.F32.BF16 R16, R68.reuse, R86, R16 ;  /* 0x000000564410723c */ /* 0x040fe20000041810 */
[----:B------:R-:W4:Y:S03]  /*cd40*/  LDSM.16.MT88.4 R84, [R210+0x5100] ;  /* 0x00510000d254783b */ /* 0x000f260000004200 */
[----:B------:R-:W-:Y:S02]  /*cd50*/  FADD.FTZ R139, R139, R144 ;  /* 0x000000908b8b7221 */ /* 0x000fe40000010000 */
[----:B------:R-:W-:Y:S02]  /*cd60*/  FADD.FTZ R118, R118, R151 ;  /* 0x0000009776767221 */ /* 0x000fe40000010000 */
[C---:B-1----:R-:W-:Y:S04]  /*cd70*/  HMMA.16816.F32.BF16 R20, R68.reuse, R80, R20 ;  /* 0x000000504414723c */ /* 0x042fe80000041814 */
[----:B------:R-:W-:Y:S02]  /*cd80*/  FADD.FTZ R224, R148, R139 ;  /* 0x0000008b94e07221 */ /* 0x000fe40000010000 */
[----:B------:R-:W-:Y:S02]  /*cd90*/  FADD.FTZ R225, R117, R118 ;  /* 0x0000007675e17221 */ /* 0x000fe40000010000 */
        /* <DEDUP_REMOVED lines=8> */
[C---:B----4-:R-:W-:Y:S08]  /*ce20*/  HMMA.16816.F32.BF16 R44, R68.reuse, R84, R44 ;  /* 0x00000054442c723c */ /* 0x050ff0000004182c */
[C---:B------:R-:W-:Y:S08]  /*ce30*/  HMMA.16816.F32.BF16 R48, R68.reuse, R86, R48 ;  /* 0x000000564430723c */ /* 0x040ff00000041830 */
[C---:B-1----:R-:W-:Y:S08]  /*ce40*/  HMMA.16816.F32.BF16 R52, R68.reuse, R80, R52 ;  /* 0x000000504434723c */ /* 0x042ff00000041834 */
[C---:B------:R-:W-:Y:S08]  /*ce50*/  HMMA.16816.F32.BF16 R56, R68.reuse, R82, R56 ;  /* 0x000000524438723c */ /* 0x040ff00000041838 */
[C---:B------:R-:W-:Y:S08]  /*ce60*/  HMMA.16816.F32.BF16 R60, R68.reuse, R88, R60 ;  /* 0x00000058443c723c */ /* 0x040ff0000004183c */
[----:B------:R-:W-:Y:S01]  /*ce70*/  HMMA.16816.F32.BF16 R64, R68, R90, R64 ;  /* 0x0000005a4440723c */ /* 0x000fe20000041840 */
[----:B------:R-:W1:Y:S07]  /*ce80*/  LDSM.16.MT88.4 R68, [R210+0x5900] ;  /* 0x00590000d244783b */ /* 0x000e6e0000004200 */
[C---:B------:R-:W-:Y:S01]  /*ce90*/  HMMA.16816.F32.BF16 R112, R124.reuse, R108, R4 ;  /* 0x0000006c7c70723c */ /* 0x040fe20000041804 */
[----:B------:R-:W4:Y:S07]  /*cea0*/  LDSM.16.MT88.4 R4, [R209+0x5900] ;  /* 0x00590000d104783b */ /* 0x000f2e0000004200 */
[C---:B------:R-:W-:Y:S01]  /*ceb0*/  HMMA.16816.F32.BF16 R108, R124.reuse, R110, R8 ;  /* 0x0000006e7c6c723c */ /* 0x040fe20000041808 */
[----:B------:R-:W5:Y:S07]  /*cec0*/  LDSM.16.MT88.4 R8, [R208+0x5900] ;  /* 0x00590000d008783b */ /* 0x000f6e0000004200 */
[C---:B------:R-:W-:Y:S08]  /*ced0*/  HMMA.16816.F32.BF16 R104, R124.reuse, R100, R12 ;  /* 0x000000647c68723c */ /* 0x040ff0000004180c */
[C---:B------:R-:W-:Y:S08]  /*cee0*/  HMMA.16816.F32.BF16 R100, R124.reuse, R102, R16 ;  /* 0x000000667c64723c */ /* 0x040ff00000041810 */
[C---:B------:R-:W-:Y:S08]  /*cef0*/  HMMA.16816.F32.BF16 R96, R124.reuse, R92, R20 ;  /* 0x0000005c7c60723c */ /* 0x040ff00000041814 */
[C---:B------:R-:W-:Y:S08]  /*cf00*/  HMMA.16816.F32.BF16 R92, R124.reuse, R94, R24 ;  /* 0x0000005e7c5c723c */ /* 0x040ff00000041818 */
[C---:B--2---:R-:W-:Y:S08]  /*cf10*/  HMMA.16816.F32.BF16 R88, R124.reuse, R72, R28 ;  /* 0x000000487c58723c */ /* 0x044ff0000004181c */
[C---:B------:R-:W-:Y:S08]  /*cf20*/  HMMA.16816.F32.BF16 R84, R124.reuse, R74, R32 ;  /* 0x0000004a7c54723c */ /* 0x040ff00000041820 */
[C---:B---3--:R-:W-:Y:S08]  /*cf30*/  HMMA.16816.F32.BF16 R80, R124.reuse, R76, R36 ;  /* 0x0000004c7c50723c */ /* 0x048ff00000041824 */
[C---:B------:R-:W-:Y:S08]  /*cf40*/  HMMA.16816.F32.BF16 R76, R124.reuse, R78, R40 ;  /* 0x0000004e7c4c723c */ /* 0x040ff00000041828 */
[C---:B-1----:R-:W-:Y:S08]  /*cf50*/  HMMA.16816.F32.BF16 R72, R124.reuse, R68, R44 ;  /* 0x000000447c48723c */ /* 0x042ff0000004182c */
[C---:B------:R-:W-:Y:S08]  /*cf60*/  HMMA.16816.F32.BF16 R68, R124.reuse, R70, R48 ;  /* 0x000000467c44723c */ /* 0x040ff00000041830 */
[C---:B----4-:R-:W-:Y:S08]  /*cf70*/  HMMA.16816.F32.BF16 R52, R124.reuse, R4, R52 ;  /* 0x000000047c34723c */ /* 0x050ff00000041834 */
[C---:B------:R-:W-:Y:S08]  /*cf80*/  HMMA.16816.F32.BF16 R56, R124.reuse, R6, R56 ;  /* 0x000000067c38723c */ /* 0x040ff00000041838 */
[C---:B-----5:R-:W-:Y:S08]  /*cf90*/  HMMA.16816.F32.BF16 R60, R124.reuse, R8, R60 ;  /* 0x000000087c3c723c */ /* 0x060ff0000004183c */
[----:B------:R-:W-:Y:S01]  /*cfa0*/  HMMA.16816.F32.BF16 R64, R124, R10, R64 ;  /* 0x0000000a7c40723c */ /* 0x000fe20000041840 */
[----:B------:R-:W-:-:S07]  /*cfb0*/  @P0 BRA `(.L_x_47) ;  /* 0xffffd0e000000947 */ /* 0x000fce000383ffff */
.L_x_46:
[----:B------:R-:W-:-:S13]  /*cfc0*/  ISETP.GE.AND P0, PT, R192, R215, PT ;  /* 0x000000d7c000720c */ /* 0x000fda0003f06270 */
[----:B------:R-:W-:Y:S05]  /*cfd0*/  @!P0 BRA `(.L_x_48) ;  /* 0x0000432000008947 */ /* 0x000fea0003800000 */
[----:B------:R-:W-:Y:S01]  /*cfe0*/  ULDC.64 UR4, c[0x0][0x1e0] ;  /* 0x0000780000047ab9 */ /* 0x000fe20000000a00 */
[----:B------:R-:W-:Y:S01]  /*cff0*/  IADD3 R194, P0, R226, 0x40, RZ ;  /* 0x00000040e2c27810 */ /* 0x000fe20007f1e0ff */
[----:B------:R-:W-:Y:S01]  /*d000*/  USHF.L.U64.HI UR7, UR4, 0x6, UR5 ;  /* 0x0000000604077899 */ /* 0x000fe20008010205 */
[----:B------:R-:W-:Y:S01]  /*d010*/  IMAD.MOV.U32 R2, RZ, RZ, R116 ;  /* 0x000000ffff027224 */ /* 0x000fe200078e0074 */
[----:B------:R-:W-:Y:S01]  /*d020*/  USHF.L.U32 UR13, UR4, 0x6, URZ ;  /* 0x00000006040d7899 */ /* 0x000fe2000800063f */
[----:B------:R-:W-:Y:S01]  /*d030*/  IMAD.MOV.U32 R3, RZ, RZ, R0 ;  /* 0x000000ffff037224 */ /* 0x000fe200078e0000 */
[----:B------:R-:W-:Y:S01]  /*d040*/  UMOV UR11, 0x60 ;  /* 0x00000060000b7882 */ /* 0x000fe20000000000 */
[-C--:B------:R-:W-:Y:S01]  /*d050*/  IADD3.X R195, RZ, R229.reuse, RZ, P0, !PT ;  /* 0x000000e5ffc37210 */ /* 0x080fe200007fe4ff */
[----:B------:R-:W-:Y:S01]  /*d060*/  ULDC.64 UR4, c[0x0][0x208] ;  /* 0x0000820000047ab9 */ /* 0x000fe20000000a00 */
[----:B------:R-:W-:Y:S01]  /*d070*/  MOV R227, R229 ;  /* 0x000000e500e37202 */ /* 0x000fe20000000f00 */
[----:B------:R-:W-:-:S02]  /*d080*/  UIADD3 UR10, UP1, UR10, 0x80, URZ ;  /* 0x000000800a0a7890 */ /* 0x000fc4000ff3e03f */
[----:B------:R-:W-:Y:S02]  /*d090*/  UIADD3 UR16, UP0, UR12, 0x80, URZ ;  /* 0x000000800c107890 */ /* 0x000fe4000ff1e03f */
[----:B------:R-:W-:Y:S02]  /*d0a0*/  UIMAD.WIDE.U32 UR18, UR11, UR4, URZ ;  /* 0x000000040b1272a5 */ /* 0x000fe4000f8e003f */
[----:B------:R-:W-:Y:S02]  /*d0b0*/  UIMAD UR5, UR11, UR5, URZ ;  /* 0x000000050b0572a4 */ /* 0x000fe4000f8e023f */
[----:B------:R-:W-:Y:S02]  /*d0c0*/  UIADD3.X UR8, URZ, UR8, URZ, UP1, !UPT ;  /* 0x000000083f087290 */ /* 0x000fe40008ffe43f */
[----:B------:R-:W-:Y:S02]  /*d0d0*/  UIADD3.X UR4, URZ, UR17, URZ, UP0, !UPT ;  /* 0x000000113f047290 */ /* 0x000fe400087fe43f */
[----:B------:R-:W-:-:S02]  /*d0e0*/  UIADD3 UR5, UR19, UR5, URZ ;  /* 0x0000000513057290 */ /* 0x000fc4000fffe03f */
.L_x_57:
[----:B------:R-:W-:Y:S04]  /*d0f0*/  DEPBAR.LE SB0, 0x0 ;  /* 0x000080000000791a */ /* 0x000fe80000000000 */
[----:B------:R-:W-:Y:S01]  /*d100*/  BAR.SYNC.DEFER_BLOCKING 0x0 ;  /* 0x0000000000007b1d */ /* 0x000fe20000010000 */
[----:B------:R-:W-:Y:S01]  /*d110*/  SHF.R.S32.HI R29, RZ, 0x1f, R192 ;  /* 0x0000001fff1d7819 */ /* 0x000fe200000114c0 */
[C---:B------:R-:W-:Y:S01]  /*d120*/  IMAD R0, R192.reuse, UR5, RZ ;  /* 0x00000005c0007c24 */ /* 0x040fe2000f8e02ff */
[C---:B------:R-:W-:Y:S01]  /*d130*/  ISETP.GT.AND P6, PT, R192.reuse, R215, PT ;  /* 0x000000d7c000720c */ /* 0x040fe20003fc4270 */
[----:B------:R-:W-:Y:S04]  /*d140*/  IMAD.WIDE.U32 R38, R192, UR18, R226 ;  /* 0x00000012c0267c25 */ /* 0x000fe8000f8e00e2 */
[----:B------:R-:W-:Y:S01]  /*d150*/  IMAD R0, R29, UR18, R0 ;  /* 0x000000121d007c24 */ /* 0x000fe2000f8e0200 */
[----:B------:R-:W-:Y:S01]  /*d160*/  LEA R44, P1, R38, c[0x0][0x1f8], 0x1 ;  /* 0x00007e00262c7a11 */ /* 0x000fe200078208ff */
[----:B------:R-:W-:Y:S03]  /*d170*/  IMAD.WIDE.U32 R46, R192, UR18, R194 ;  /* 0x00000012c02e7c25 */ /* 0x000fe6000f8e00c2 */
[----:B------:R-:W-:Y:S02]  /*d180*/  IADD3 R36, R39, R0, RZ ;  /* 0x0000000027247210 */ /* 0x000fe40007ffe0ff */
[----:B------:R-:W-:Y:S02]  /*d190*/  LEA R156, P0, R46, c[0x0][0x1f8], 0x1 ;  /* 0x00007e002e9c7a11 */ /* 0x000fe400078008ff */
[----:B------:R-:W-:Y:S02]  /*d1a0*/  LEA.HI.X R45, R38, c[0x0][0x1fc], R36, 0x1, P1 ;  /* 0x00007f00262d7a11 */ /* 0x000fe400008f0c24 */
[----:B------:R-:W-:Y:S04]  /*d1b0*/  IADD3 R0, R0, R47, RZ ;  /* 0x0000002f00007210 */ /* 0x000fe80007ffe0ff */
[----:B------:R-:W-:Y:S01]  /*d1c0*/  LEA.HI.X R157, R46, c[0x0][0x1fc], R0, 0x1, P0 ;  /* 0x00007f002e9d7a11 */ /* 0x000fe200000f0c00 */
[----:B------:R-:W1:Y:S01]  /*d1d0*/  LDSM.16.M88.4 R8, [R214+0x8100] ;  /* 0x00810000d608783b */ /* 0x000e620000000200 */
[----:B------:R-:W-:Y:S04]  /*d1e0*/  IADD3 R160, P0, R44, UR12, RZ ;  /* 0x0000000c2ca07c10 */ /* 0x000fe8000ff1e0ff */
[----:B------:R-:W-:Y:S02]  /*d1f0*/  IADD3.X R161, R45, UR17, RZ, P0, !PT ;  /* 0x000000112da17c10 */ /* 0x000fe400087fe4ff */
[C---:B------:R-:W-:Y:S01]  /*d200*/  IADD3 R164, P1, R160.reuse, UR12, RZ ;  /* 0x0000000ca0a47c10 */ /* 0x040fe2000ff3e0ff */
[----:B------:R-:W2:Y:S01]  /*d210*/  LDSM.16.M88.4 R16, [R214+0x8900] ;  /* 0x00890000d610783b */ /* 0x000ea20000000200 */
[----:B------:R-:W-:Y:S02]  /*d220*/  IADD3 R162, P0, R160, UR16, RZ ;  /* 0x00000010a0a27c10 */ /* 0x000fe4000ff1e0ff */
[C---:B------:R-:W-:Y:S02]  /*d230*/  IADD3.X R165, R161.reuse, UR17, RZ, P1, !PT ;  /* 0x00000011a1a57c10 */ /* 0x040fe40008ffe4ff */
[----:B------:R-:W-:Y:S02]  /*d240*/  IADD3.X R163, R161, UR4, RZ, P0, !PT ;  /* 0x00000004a1a37c10 */ /* 0x000fe400087fe4ff */
[----:B------:R-:W-:Y:S01]  /*d250*/  PLOP3.LUT P1, PT, PT, PT, UP3, 0x80, 0x0 ;  /* 0x000000000000781c */ /* 0x000fe20003f2f038 */
[----:B------:R-:W3:Y:S01]  /*d260*/  LDSM.16.M88.4 R24, [R214+0x9100] ;  /* 0x00910000d618783b */ /* 0x000ee20000000200 */
[----:B------:R-:W-:Y:S07]  /*d270*/  PLOP3.LUT P0, PT, PT, PT, UP3, 0x80, 0x0 ;  /* 0x000000000000781c */ /* 0x000fee0003f0f038 */
[----:B------:R-:W4:Y:S08]  /*d280*/  LDSM.16.M88.4 R32, [R214+0x9900] ;  /* 0x00990000d620783b */ /* 0x000f300000000200 */
[----:B------:R-:W5:Y:S01]  /*d290*/  LDSM.16.M88.4 R40, [R214+0xa100] ;  /* 0x00a10000d628783b */ /* 0x000f620000000200 */
[C---:B-1----:R-:W-:Y:S07]  /*d2a0*/  HMMA.16816.F32.BF16 R4, R120.reuse, R8, RZ ;  /* 0x000000087804723c */ /* 0x042fee00000418ff */
[----:B------:R-:W1:Y:S01]  /*d2b0*/  LDSM.16.M88.4 R48, [R214+0xa900] ;  /* 0x00a90000d630783b */ /* 0x000e620000000200 */
[C---:B------:R-:W-:Y:S07]  /*d2c0*/  HMMA.16816.F32.BF16 R8, R120.reuse, R10, RZ ;  /* 0x0000000a7808723c */ /* 0x040fee00000418ff */
[----:B------:R-:W1:Y:S01]  /*d2d0*/  LDSM.16.M88.4 R116, [R213] ;  /* 0x00000000d574783b */ /* 0x000e620000000200 */
[C---:B--2---:R-:W-:Y:S07]  /*d2e0*/  HMMA.16816.F32.BF16 R12, R120.reuse, R16, RZ ;  /* 0x00000010780c723c */ /* 0x044fee00000418ff */
[----:B------:R-:W2:Y:S01]  /*d2f0*/  LDSM.16.M88.4 R124, [R207] ;  /* 0x00000000cf7c783b */ /* 0x000ea20000000200 */
[C---:B------:R-:W-:Y:S07]  /*d300*/  HMMA.16816.F32.BF16 R16, R120.reuse, R18, RZ ;  /* 0x000000127810723c */ /* 0x040fee00000418ff */
[----:B------:R-:W1:Y:S01]  /*d310*/  LDSM.16.M88.4 R128, [R206] ;  /* 0x00000000ce80783b */ /* 0x000e620000000200 */
[C---:B---3--:R-:W-:Y:S07]  /*d320*/  HMMA.16816.F32.BF16 R20, R120.reuse, R24, RZ ;  /* 0x000000187814723c */ /* 0x048fee00000418ff */
[----:B------:R-:W3:Y:S01]  /*d330*/  LDSM.16.M88.4 R132, [R205] ;  /* 0x00000000cd84783b */ /* 0x000ee20000000200 */
[C---:B------:R-:W-:Y:S07]  /*d340*/  HMMA.16816.F32.BF16 R24, R120.reuse, R26, RZ ;  /* 0x0000001a7818723c */ /* 0x040fee00000418ff */
[----:B------:R-:W1:Y:S01]  /*d350*/  LDSM.16.M88.4 R136, [R204] ;  /* 0x00000000cc88783b */ /* 0x000e620000000200 */
[C---:B----4-:R-:W-:Y:S07]  /*d360*/  HMMA.16816.F32.BF16 R28, R120.reuse, R32, RZ ;  /* 0x00000020781c723c */ /* 0x050fee00000418ff */
[----:B------:R-:W4:Y:S01]  /*d370*/  LDSM.16.M88.4 R144, [R203] ;  /* 0x00000000cb90783b */ /* 0x000f220000000200 */
[C---:B------:R-:W-:Y:S07]  /*d380*/  HMMA.16816.F32.BF16 R32, R120.reuse, R34, RZ ;  /* 0x000000227820723c */ /* 0x040fee00000418ff */
[----:B------:R-:W-:Y:S01]  /*d390*/  @!PT LDS RZ, [RZ] ;  /* 0x00000000fffff984 */ /* 0x000fe20000000800 */
[----:B------:R-:W-:Y:S01]  /*d3a0*/  @!PT LDS RZ, [RZ] ;  /* 0x00000000fffff984 */ /* 0x000fe20000000800 */
[----:B------:R-:W-:Y:S01]  /*d3b0*/  @!PT LDS RZ, [RZ] ;  /* 0x00000000fffff984 */ /* 0x000fe20000000800 */
[----:B------:R1:W-:Y:S01]  /*d3c0*/  LDGSTS.E.BYPASS.LTC128B.128 [R216+0x100], [R44.64], !P4 ;  /* 0x001000002cd87fae */ /* 0x0003e2000e101d4e */
[C---:B-----5:R-:W-:Y:S07]  /*d3d0*/  HMMA.16816.F32.BF16 R36, R120.reuse, R40, RZ ;  /* 0x000000287824723c */ /* 0x060fee00000418ff */
[----:B------:R5:W-:Y:S01]  /*d3e0*/  LDGSTS.E.BYPASS.LTC128B.128 [R216+0x3100], [R156.64], !P3 ;  /* 0x031000009cd87fae */ /* 0x000be2000d901d4e */
[C---:B------:R-:W-:Y:S07]  /*d3f0*/  HMMA.16816.F32.BF16 R40, R120.reuse, R42, RZ ;  /* 0x0000002a7828723c */ /* 0x040fee00000418ff */
[----:B------:R2:W-:Y:S08]  /*d400*/  LDGSTS.E.BYPASS.LTC128B.128 [R216+0x1100], [R160.64], !P4 ;  /* 0x01100000a0d87fae */ /* 0x0005f0000e101d4e */
[----:B------:R2:W-:Y:S01]  /*d410*/  LDGSTS.E.BYPASS.LTC128B.128 [R216+0x4100], [R160.64+0x80], !P3 ;  /* 0x04100080a0d87fae */ /* 0x0005e2000d901d4e */
[C---:B-1----:R-:W-:Y:S07]  /*d420*/  HMMA.16816.F32.BF16 R44, R120.reuse, R48, RZ ;  /* 0x00000030782c723c */ /* 0x042fee00000418ff */
[----:B------:R1:W-:Y:S01]  /*d430*/  LDGSTS.E.BYPASS.LTC128B.128 [R216+0x2100], [R164.64], !P4 ;  /* 0x02100000a4d87fae */ /* 0x0003e2000e101d4e */
[----:B------:R-:W-:Y:S07]  /*d440*/  HMMA.16816.F32.BF16 R48, R120, R50, RZ ;  /* 0x000000327830723c */ /* 0x000fee00000418ff */
[----:B------:R1:W-:Y:S01]  /*d450*/  LDGSTS.E.BYPASS.LTC128B.128 [R216+0x5100], [R162.64], !P3 ;  /* 0x05100000a2d87fae */ /* 0x0003e2000d901d4e */
[C---:B------:R-:W-:Y:S07]  /*d460*/  HMMA.16816.F32.BF16 R4, R140.reuse, R116, R4 ;  /* 0x000000748c04723c */ /* 0x040fee0000041804 */
[----:B------:R-:W1:Y:S01]  /*d470*/  LDSM.16.M88.4 R148, [R211+0x8100] ;  /* 0x00810000d394783b */ /* 0x000e620000000200 */
[C---:B------:R-:W-:Y:S07]  /*d480*/  HMMA.16816.F32.BF16 R8, R140.reuse, R118, R8 ;  /* 0x000000768c08723c */ /* 0x040fee0000041808 */
[----:B------:R-:W0:Y:S01]  /*d490*/  LDGDEPBAR ;  /* 0x00000000000079af */ /* 0x000e220000000000 */
[C---:B--2---:R-:W-:Y:S07]  /*d4a0*/  HMMA.16816.F32.BF16 R12, R140.reuse, R124, R12 ;  /* 0x0000007c8c0c723c */ /* 0x044fee000004180c */
[----:B-----5:R-:W2:Y:S01]  /*d4b0*/  LDSM.16.M88.4 R156, [R211+0x8900] ;  /* 0x00890000d39c783b */ /* 0x020ea20000000200 */
[C---:B------:R-:W-:Y:S07]  /*d4c0*/  HMMA.16816.F32.BF16 R16, R140.reuse, R126, R16 ;  /* 0x0000007e8c10723c */ /* 0x040fee0000041810 */
[----:B------:R-:W5:Y:S01]  /*d4d0*/  LDSM.16.M88.4 R116, [R211+0x9100] ;  /* 0x00910000d374783b */ /* 0x000f620000000200 */
[C---:B------:R-:W-:Y:S07]  /*d4e0*/  HMMA.16816.F32.BF16 R20, R140.reuse, R128, R20 ;  /* 0x000000808c14723c */ /* 0x040fee0000041814 */
[----:B------:R-:W2:Y:S01]  /*d4f0*/  LDSM.16.M88.4 R124, [R211+0x9900] ;  /* 0x00990000d37c783b */ /* 0x000ea20000000200 */
[C---:B------:R-:W-:Y:S07]  /*d500*/  HMMA.16816.F32.BF16 R24, R140.reuse, R130, R24 ;  /* 0x000000828c18723c */ /* 0x040fee0000041818 */
[----:B-1----:R-:W1:Y:S01]  /*d510*/  LDSM.16.M88.4 R160, [R211+0xa100] ;  /* 0x00a10000d3a0783b */ /* 0x002e620000000200 */
[C---:B---3--:R-:W-:Y:S07]  /*d520*/  HMMA.16816.F32.BF16 R28, R140.reuse, R132, R28 ;  /* 0x000000848c1c723c */ /* 0x048fee000004181c */
[----:B------:R-:W3:Y:S01]  /*d530*/  LDSM.16.M88.4 R164, [R211+0xa900] ;  /* 0x00a90000d3a4783b */ /* 0x000ee20000000200 */
[C---:B------:R-:W-:Y:S07]  /*d540*/  HMMA.16816.F32.BF16 R32, R140.reuse, R134, R32 ;  /* 0x000000868c20723c */ /* 0x040fee0000041820 */
[----:B------:R-:W1:Y:S01]  /*d550*/  LDSM.16.M88.4 R128, [R202] ;  /* 0x00000000ca80783b */ /* 0x000e620000000200 */
[C---:B------:R-:W-:Y:S07]  /*d560*/  HMMA.16816.F32.BF16 R36, R140.reuse, R136, R36 ;  /* 0x000000888c24723c */ /* 0x040fee0000041824 */
[----:B------:R-:W1:Y:S01]  /*d570*/  LDSM.16.M88.4 R132, [R202+0x800] ;  /* 0x00080000ca84783b */ /* 0x000e620000000200 */
[C---:B------:R-:W-:Y:S07]  /*d580*/  HMMA.16816.F32.BF16 R40, R140.reuse, R138, R40 ;  /* 0x0000008a8c28723c */ /* 0x040fee0000041828 */
[----:B------:R-:W1:Y:S01]  /*d590*/  LDSM.16.M88.4 R136, [R202+0x1000] ;  /* 0x00100000ca88783b */ /* 0x000e620000000200 */
[C---:B----4-:R-:W-:Y:S07]  /*d5a0*/  HMMA.16816.F32.BF16 R44, R140.reuse, R144, R44 ;  /* 0x000000908c2c723c */ /* 0x050fee000004182c */
[----:B------:R-:W-:Y:S01]  /*d5b0*/  LDSM.16.M88.4 R184, [R211+0xd900] ;  /* 0x00d90000d3b8783b */ /* 0x000fe20000000200 */
[----:B------:R-:W-:Y:S07]  /*d5c0*/  HMMA.16816.F32.BF16 R48, R140, R146, R48 ;  /* 0x000000928c30723c */ /* 0x000fee0000041830 */
[----:B------:R-:W4:Y:S01]  /*d5d0*/  LDSM.16.M88.4 R144, [R202+0x1800] ;  /* 0x00180000ca90783b */ /* 0x000f220000000200 */
[C---:B------:R-:W-:Y:S08]  /*d5e0*/  HMMA.16816.F32.BF16 R4, R152.reuse, R148, R4 ;  /* 0x000000949804723c */ /* 0x040ff00000041804 */
[C---:B------:R-:W-:Y:S01]  /*d5f0*/  HMMA.16816.F32.BF16 R8, R152.reuse, R150, R8 ;  /* 0x000000969808723c */ /* 0x040fe20000041808 */
[----:B------:R-:W1:Y:S07]  /*d600*/  LDSM.16.M88.4 R148, [R202+0x2000] ;  /* 0x00200000ca94783b */ /* 0x000e6e0000000200 */
[C---:B--2---:R-:W-:Y:S08]  /*d610*/  HMMA.16816.F32.BF16 R12, R152.reuse, R156, R12 ;  /* 0x0000009c980c723c */ /* 0x044ff0000004180c */
[C---:B------:R-:W-:Y:S01]  /*d620*/  HMMA.16816.F32.BF16 R16, R152.reuse, R158, R16 ;  /* 0x0000009e9810723c */ /* 0x040fe20000041810 */
[----:B------:R-:W-:Y:S07]  /*d630*/  LDSM.16.M88.4 R156, [R214+0xb900] ;  /* 0x00b90000d69c783b */ /* 0x000fee0000000200 */
[C---:B-----5:R-:W-:Y:S08]  /*d640*/  HMMA.16816.F32.BF16 R20, R152.reuse, R116, R20 ;  /* 0x000000749814723c */ /* 0x060ff00000041814 */
[C---:B------:R-:W-:Y:S01]  /*d650*/  HMMA.16816.F32.BF16 R24, R152.reuse, R118, R24 ;  /* 0x000000769818723c */ /* 0x040fe20000041818 */
[----:B------:R-:W2:Y:S07]  /*d660*/  LDSM.16.M88.4 R116, [R202+0x2800] ;  /* 0x00280000ca74783b */ /* 0x000eae0000000200 */
[C---:B------:R-:W-:Y:S08]  /*d670*/  HMMA.16816.F32.BF16 R28, R152.reuse, R124, R28 ;  /* 0x0000007c981c723c */ /* 0x040ff0000004181c */
        /* <DEDUP_REMOVED lines=15> */
[C---:B------:R-:W-:Y:S01]  /*d770*/  HMMA.16816.F32.BF16 R24, R168.reuse, R138, R24 ;  /* 0x0000008aa818723c */ /* 0x040fe20000041818 */
[----:B------:R-:W1:Y:S07]  /*d780*/  LDSM.16.M88.4 R136, [R201] ;  /* 0x00000000c988783b */ /* 0x000e6e0000000200 */
[C---:B----4-:R-:W-:Y:S08]  /*d790*/  HMMA.16816.F32.BF16 R28, R168.reuse, R144, R28 ;  /* 0x00000090a81c723c */ /* 0x050ff0000004181c */
[C---:B------:R-:W-:Y:S01]  /*d7a0*/  HMMA.16816.F32.BF16 R32, R168.reuse, R146, R32 ;  /* 0x00000092a820723c */ /* 0x040fe20000041820 */
[----:B------:R-:W4:Y:S07]  /*d7b0*/  LDSM.16.M88.4 R144, [R200] ;  /* 0x00000000c890783b */ /* 0x000f2e0000000200 */
[C---:B------:R-:W-:Y:S08]  /*d7c0*/  HMMA.16816.F32.BF16 R36, R168.reuse, R148, R36 ;  /* 0x00000094a824723c */ /* 0x040ff00000041824 */
[C---:B------:R-:W-:Y:S01]  /*d7d0*/  HMMA.16816.F32.BF16 R40, R168.reuse, R150, R40 ;  /* 0x00000096a828723c */ /* 0x040fe20000041828 */
[----:B------:R-:W-:Y:S07]  /*d7e0*/  LDSM.16.M88.4 R148, [R197] ;  /* 0x00000000c594783b */ /* 0x000fee0000000200 */
[C---:B--2---:R-:W-:Y:S08]  /*d7f0*/  HMMA.16816.F32.BF16 R44, R168.reuse, R116, R44 ;  /* 0x00000074a82c723c */ /* 0x044ff0000004182c */
[----:B------:R-:W-:Y:S01]  /*d800*/  HMMA.16816.F32.BF16 R48, R168, R118, R48 ;  /* 0x00000076a830723c */ /* 0x000fe20000041830 */
[----:B------:R-:W2:Y:S07]  /*d810*/  LDSM.16.M88.4 R116, [R199] ;  /* 0x00000000c774783b */ /* 0x000eae0000000200 */
[C---:B-----5:R-:W-:Y:S08]  /*d820*/  HMMA.16816.F32.BF16 R4, R172.reuse, R124, R4 ;  /* 0x0000007cac04723c */ /* 0x060ff00000041804 */
[C---:B------:R-:W-:Y:S01]  /*d830*/  HMMA.16816.F32.BF16 R8, R172.reuse, R126, R8 ;  /* 0x0000007eac08723c */ /* 0x040fe20000041808 */
[----:B------:R-:W5:Y:S07]  /*d840*/  LDSM.16.M88.4 R124, [R198] ;  /* 0x00000000c67c783b */ /* 0x000f6e0000000200 */
[C---:B------:R-:W-:Y:S08]  /*d850*/  HMMA.16816.F32.BF16 R12, R172.reuse, R156, R12 ;  /* 0x0000009cac0c723c */ /* 0x040ff0000004180c */
[C---:B------:R-:W-:Y:S01]  /*d860*/  HMMA.16816.F32.BF16 R16, R172.reuse, R158, R16 ;  /* 0x0000009eac10723c */ /* 0x040fe20000041810 */
[----:B------:R-:W2:Y:S07]  /*d870*/  LDSM.16.M88.4 R156, [R196] ;  /* 0x00000000c49c783b */ /* 0x000eae0000000200 */
        /* <DEDUP_REMOVED lines=15> */
[C---:B----4-:R-:W-:Y:S08]  /*d970*/  HMMA.16816.F32.BF16 R12, R176.reuse, R144, R12 ;  /* 0x00000090b00c723c */ /* 0x050ff0000004180c */
[C---:B------:R-:W-:Y:S01]  /*d980*/  HMMA.16816.F32.BF16 R16, R176.reuse, R146, R16 ;  /* 0x00000092b010723c */ /* 0x040fe20000041810 */
[----:B------:R-:W4:Y:S07]  /*d990*/  LDSM.16.M88.4 R144, [R202+0x3000] ;  /* 0x00300000ca90783b */ /* 0x000f2e0000000200 */
[C---:B--2---:R-:W-:Y:S08]  /*d9a0*/  HMMA.16816.F32.BF16 R20, R176.reuse, R116, R20 ;  /* 0x00000074b014723c */ /* 0x044ff00000041814 */
[C---:B------:R-:W-:Y:S01]  /*d9b0*/  HMMA.16816.F32.BF16 R24, R176.reuse, R118, R24 ;  /* 0x00000076b018723c */ /* 0x040fe20000041818 */
[----:B------:R-:W2:Y:S07]  /*d9c0*/  LDSM.16.M88.4 R116, [R202+0x3800] ;  /* 0x00380000ca74783b */ /* 0x000eae0000000200 */
[C---:B-----5:R-:W-:Y:S08]  /*d9d0*/  HMMA.16816.F32.BF16 R28, R176.reuse, R124, R28 ;  /* 0x0000007cb01c723c */ /* 0x060ff0000004181c */
[C---:B------:R-:W-:Y:S08]  /*d9e0*/  HMMA.16816.F32.BF16 R32, R176.reuse, R126, R32 ;  /* 0x0000007eb020723c */ /* 0x040ff00000041820 */
[C---:B------:R-:W-:Y:S08]  /*d9f0*/  HMMA.16816.F32.BF16 R36, R176.reuse, R148, R36 ;  /* 0x00000094b024723c */ /* 0x040ff00000041824 */
[C---:B------:R-:W-:Y:S08]  /*da00*/  HMMA.16816.F32.BF16 R40, R176.reuse, R150, R40 ;  /* 0x00000096b028723c */ /* 0x040ff00000041828 */
[C---:B------:R-:W-:Y:S08]  /*da10*/  HMMA.16816.F32.BF16 R44, R176.reuse, R156, R44 ;  /* 0x0000009cb02c723c */ /* 0x040ff0000004182c */
[----:B------:R-:W-:Y:S08]  /*da20*/  HMMA.16816.F32.BF16 R48, R176, R158, R48 ;  /* 0x0000009eb030723c */ /* 0x000ff00000041830 */
[C---:B-1----:R-:W-:Y:S08]  /*da30*/  HMMA.16816.F32.BF16 R4, R180.reuse, R160, R4 ;  /* 0x000000a0b404723c */ /* 0x042ff00000041804 */
[C---:B------:R-:W-:Y:S08]  /*da40*/  HMMA.16816.F32.BF16 R8, R180.reuse, R162, R8 ;  /* 0x000000a2b408723c */ /* 0x040ff00000041808 */
[C---:B---3--:R-:W-:Y:S08]  /*da50*/  HMMA.16816.F32.BF16 R12, R180.reuse, R128, R12 ;  /* 0x00000080b40c723c */ /* 0x048ff0000004180c */
        /* <DEDUP_REMOVED lines=9> */
[C---:B----4-:R-:W-:Y:S08]  /*daf0*/  HMMA.16816.F32.BF16 R4, R188.reuse, R144, R4 ;  /* 0x00000090bc04723c */ /* 0x050ff00000041804 */
        /* <DEDUP_REMOVED lines=17> */
[----:B------:R-:W4:Y:S01]  /*dc10*/  MUFU.TANH R128, R9 ;  /* 0x0000000900807308 */ /* 0x000f220000002400 */
[----:B------:R-:W-:Y:S02]  /*dc20*/  FMUL.FTZ R18, R18, c[0x0][0x320] ;  /* 0x0000c80012127a20 */ /* 0x000fe40000410000 */
[----:B------:R-:W-:Y:S02]  /*dc30*/  FMUL.FTZ R19, R19, c[0x0][0x320] ;  /* 0x0000c80013137a20 */ /* 0x000fe40000410000 */
[----:B------:R-:W-:Y:S02]  /*dc40*/  FMUL.FTZ R12, R13, c[0x0][0x320] ;  /* 0x0000c8000d0c7a20 */ /* 0x000fe40000410000 */
[----:B------:R-:W-:Y:S02]  /*dc50*/  FMUL.FTZ R13, R16, c[0x0][0x320] ;  /* 0x0000c800100d7a20 */ /* 0x000fe40000410000 */
[----:B------:R-:W-:Y:S01]  /*dc60*/  FMUL.FTZ R15, R15, c[0x0][0x320] ;  /* 0x0000c8000f0f7a20 */ /* 0x000fe20000410000 */
[----:B------:R-:W1:Y:S10]  /*dc70*/  MUFU.TANH R116, R10 ;  /* 0x0000000a00747308 */ /* 0x000e740000002400 */
[----:B------:R5:W1:Y:S01]  /*dc80*/  MUFU.TANH R117, R11 ;  /* 0x0000000b00757308 */ /* 0x000a620000002400 */
[C---:B--2---:R-:W-:Y:S09]  /*dc90*/  HMMA.16816.F32.BF16 R20, R188.reuse, R4, R20 ;  /* 0x00000004bc14723c */ /* 0x044ff20000041814 */
[----:B------:R-:W2:Y:S01]  /*dca0*/  MUFU.TANH R157, R18 ;  /* 0x00000012009d7308 */ /* 0x000ea20000002400 */
[C---:B------:R-:W-:Y:S01]  /*dcb0*/  HMMA.16816.F32.BF16 R24, R188.reuse, R6, R24 ;  /* 0x00000006bc18723c */ /* 0x040fe20000041818 */
[----:B------:R-:W-:Y:S08]  /*dcc0*/  LDSM.16.M88.4 R4, [R202+0x5000] ;  /* 0x00500000ca04783b */ /* 0x000ff00000000200 */
[----:B------:R-:W1:Y:S01]  /*dcd0*/  MUFU.TANH R163, R19 ;  /* 0x0000001300a37308 */ /* 0x000e620000002400 */
[----:B-----5:R-:W5:Y:S04]  /*dce0*/  LDSM.16.M88.4 R8, [R202+0x4800] ;  /* 0x00480000ca08783b */ /* 0x020f680000000200 */
[----:B------:R-:W-:Y:S05]  /*dcf0*/  FMUL.FTZ R21, R21, c[0x0][0x320] ;  /* 0x0000c80015157a20 */ /* 0x000fea0000410000 */
[----:B------:R1:W1:Y:S01]  /*dd00*/  MUFU.TANH R151, R15 ;  /* 0x0000000f00977308 */ /* 0x0002620000002400 */
[----:B------:R-:W-:Y:S02]  /*dd10*/  FMUL.FTZ R186, R20, c[0x0][0x320] ;  /* 0x0000c80014ba7a20 */ /* 0x000fe40000410000 */
[----:B------:R-:W-:Y:S02]  /*dd20*/  FMUL.FTZ R22, R22, c[0x0][0x320] ;  /* 0x0000c80016167a20 */ /* 0x000fe40000410000 */
[----:B------:R-:W-:Y:S02]  /*dd30*/  FMUL.FTZ R23, R23, c[0x0][0x320] ;  /* 0x0000c80017177a20 */ /* 0x000fe40000410000 */
[----:B------:R-:W-:Y:S02]  /*dd40*/  FMUL.FTZ R162, R24, c[0x0][0x320] ;  /* 0x0000c80018a27a20 */ /* 0x000fe40000410000 */
[----:B------:R-:W-:Y:S01]  /*dd50*/  FMUL.FTZ R25, R25, c[0x0][0x320] ;  /* 0x0000c80019197a20 */ /* 0x000fe20000410000 */
[----:B------:R2:W2:Y:S01]  /*dd60*/  MUFU.TANH R160, R21 ;  /* 0x0000001500a07308 */ /* 0x0004a20000002400 */
[----:B------:R-:W-:Y:S02]  /*dd70*/  FMUL.FTZ R26, R26, c[0x0][0x320] ;  /* 0x0000c8001a1a7a20 */ /* 0x000fe40000410000 */
[----:B------:R-:W-:Y:S07]  /*dd80*/  FMUL.FTZ R27, R27, c[0x0][0x320] ;  /* 0x0000c8001b1b7a20 */ /* 0x000fee0000410000 */
[----:B------:R-:W2:Y:S01]  /*dd90*/  MUFU.TANH R124, R124 ;  /* 0x0000007c007c7308 */ /* 0x000ea20000002400 */
[----:B-1----:R-:W-:Y:S09]  /*dda0*/  IMAD R15, R192, -0x60, RZ ;  /* 0xffffffa0c00f7824 */ /* 0x002ff200078e02ff */
[----:B------:R-:W1:Y:S01]  /*ddb0*/  MUFU.TANH R125, R125 ;  /* 0x0000007d007d7308 */ /* 0x000e620000002400 */
[C---:B-----5:R-:W-:Y:S09]  /*ddc0*/  HMMA.16816.F32.BF16 R28, R188.reuse, R8, R28 ;  /* 0x00000008bc1c723c */ /* 0x060ff2000004181c */
[----:B------:R-:W1:Y:S01]  /*ddd0*/  MUFU.TANH R127, R127 ;  /* 0x0000007f007f7308 */ /* 0x000e620000002400 */
[C---:B------:R-:W-:Y:S01]  /*dde0*/  HMMA.16816.F32.BF16 R32, R188.reuse, R10, R32 ;  /* 0x0000000abc20723c */ /* 0x040fe20000041820 */
[----:B------:R-:W5:Y:S01]  /*ddf0*/  LDSM.16.M88.4 R8, [R202+0x5800] ;  /* 0x00580000ca08783b */ /* 0x000f620000000200 */
[----:B------:R-:W-:Y:S07]  /*de00*/  DEPBAR.LE SB0, 0x0 ;  /* 0x000080000000791a */ /* 0x000fee0000000000 */
[----:B------:R-:W1:Y:S01]  /*de10*/  MUFU.TANH R118, R118 ;  /* 0x0000007600767308 */ /* 0x000e620000002400 */
[----:B------:R-:W-:Y:S01]  /*de20*/  BAR.SYNC.DEFER_BLOCKING 0x0 ;  /* 0x0000000000007b1d */ /* 0x000fe20000010000 */
[C---:B------:R-:W-:Y:S05]  /*de30*/  HMMA.16816.F32.BF16 R36, R188.reuse, R4, R36 ;  /* 0x00000004bc24723c */ /* 0x040fea0000041824 */
[----:B------:R-:W-:Y:S03]  /*de40*/  FMUL.FTZ R238, R28, c[0x0][0x320] ;  /* 0x0000c8001cee7a20 */ /* 0x000fe60000410000 */
[----:B------:R-:W1:Y:S01]  /*de50*/  MUFU.TANH R12, R12 ;  /* 0x0000000c000c7308 */ /* 0x000e620000002400 */
[C---:B------:R-:W-:Y:S03]  /*de60*/  HMMA.16816.F32.BF16 R40, R188.reuse, R6, R40 ;  /* 0x00000006bc28723c */ /* 0x040fe60000041828 */
[----:B------:R-:W-:Y:S02]  /*de70*/  FMUL.FTZ R29, R29, c[0x0][0x320] ;  /* 0x0000c8001d1d7a20 */ /* 0x000fe40000410000 */
[----:B------:R-:W-:Y:S02]  /*de80*/  FMUL.FTZ R236, R32, c[0x0][0x320] ;  /* 0x0000c80020ec7a20 */ /* 0x000fe40000410000 */
[----:B------:R-:W-:Y:S01]  /*de90*/  @P6 IADD3 R6, R192, -0x1, RZ ;  /* 0xffffffffc0066810 */ /* 0x000fe20007ffe0ff */
[----:B------:R-:W-:Y:S01]  /*dea0*/  FMUL.FTZ R30, R30, c[0x0][0x320] ;  /* 0x0000c8001e1e7a20 */ /* 0x000fe20000410000 */
[----:B------:R-:W1:Y:S03]  /*deb0*/  MUFU.TANH R167, R167 ;  /* 0x000000a700a77308 */ /* 0x000e660000002400 */
[----:B------:R-:W-:Y:S01]  /*dec0*/  @P6 SHF.R.S32.HI R5, RZ, 0x1f, R6 ;  /* 0x0000001fff056819 */ /* 0x000fe20000011406 */
[----:B------:R-:W-:Y:S02]  /*ded0*/  FMUL.FTZ R31, R31, c[0x0][0x320] ;  /* 0x0000c8001f1f7a20 */ /* 0x000fe40000410000 */
[----:B------:R-:W-:Y:S02]  /*dee0*/  FMUL.FTZ R230, R36, c[0x0][0x320] ;  /* 0x0000c80024e67a20 */ /* 0x000fe40000410000 */
[----:B------:R-:W-:Y:S02]  /*def0*/  @P6 IMAD R5, R5, c[0x0][0x1e0], RZ ;  /* 0x0000780005056a24 */ /* 0x000fe400078e02ff */
[----:B------:R-:W1:Y:S01]  /*df00*/  MUFU.TANH R13, R13 ;  /* 0x0000000d000d7308 */ /* 0x000e620000002400 */
[----:B------:R-:W-:Y:S01]  /*df10*/  FMUL.FTZ R33, R33, c[0x0][0x320] ;  /* 0x0000c80021217a20 */ /* 0x000fe20000410000 */
[C---:B-----5:R-:W-:Y:S03]  /*df20*/  HMMA.16816.F32.BF16 R44, R188.reuse, R8, R44 ;  /* 0x00000008bc2c723c */ /* 0x060fe6000004182c */
[C---:B------:R-:W-:Y:S02]  /*df30*/  @P6 IMAD R5, R6.reuse, c[0x0][0x1e4], R5 ;  /* 0x0000790006056a24 */ /* 0x040fe400078e0205 */
[----:B------:R-:W-:Y:S03]  /*df40*/  @P6 IMAD.WIDE.U32 R6, R6, c[0x0][0x1e0], RZ ;  /* 0x0000780006066a25 */ /* 0x000fe600078e00ff */
[----:B------:R-:W1:Y:S01]  /*df50*/  MUFU.TANH R14, R14 ;  /* 0x0000000e000e7308 */ /* 0x000e620000002400 */
[----:B------:R-:W-:Y:S01]  /*df60*/  @P6 MOV R8, R218 ;  /* 0x000000da00086202 */ /* 0x000fe20000000f00 */
[----:B------:R-:W-:Y:S03]  /*df70*/  HMMA.16816.F32.BF16 R48, R188, R10, R48 ;  /* 0x0000000abc30723c */ /* 0x000fe60000041830 */
[----:B------:R-:W-:Y:S01]  /*df80*/  @P6 MOV R9, R221 ;  /* 0x000000dd00096202 */ /* 0x000fe20000000f00 */
[----:B------:R-:W-:Y:S01]  /*df90*/  FMUL.FTZ R184, R40, c[0x0][0x320] ;  /* 0x0000c80028b87a20 */ /* 0x000fe20000410000 */
[----:B------:R-:W-:Y:S01]  /*dfa0*/  @P6 IADD3 R4, R7, R5, RZ ;  /* 0x0000000507046210 */ /* 0x000fe20007ffe0ff */
[----:B------:R-:W-:Y:S01]  /*dfb0*/  FMUL.FTZ R34, R34, c[0x0][0x320] ;  /* 0x0000c80022227a20 */ /* 0x000fe20000410000 */
[----:B------:R-:W-:Y:S01]  /*dfc0*/  MOV R5, R217 ;  /* 0x000000d900057202 */ /* 0x000fe20000000f00 */
[----:B------:R-:W1:Y:S01]  /*dfd0*/  MUFU.TANH R186, R186 ;  /* 0x000000ba00ba7308 */ /* 0x000e620000002400 */
[----:B------:R-:W-:Y:S04]  /*dfe0*/  @P6 IMAD.WIDE.U32 R6, R6, 0x60, R8 ;  /* 0x0000006006066825 */ /* 0x000fe800078e0008 */
[----:B------:R-:W-:Y:S01]  /*dff0*/  @P6 IMAD R4, R4, 0x60, RZ ;  /* 0x0000006004046824 */ /* 0x000fe200078e02ff */
[----:B------:R-:W-:Y:S01]  /*e000*/  @P6 SHF.L.U32 R16, R6, 0x1, RZ ;  /* 0x0000000106106819 */ /* 0x000fe200000006ff */
[----:B------:R-:W-:Y:S02]  /*e010*/  FMUL.FTZ R35, R35, c[0x0][0x320] ;  /* 0x0000c80023237a20 */ /* 0x000fe40000410000 */
[----:B------:R-:W-:Y:S01]  /*e020*/  FMUL.FTZ R37, R37, c[0x0][0x320] ;  /* 0x0000c80025257a20 */ /* 0x000fe20000410000 */
[----:B------:R1:W1:Y:S01]  /*e030*/  MUFU.TANH R231, R22 ;  /* 0x0000001600e77308 */ /* 0x0002620000002400 */
[----:B------:R-:W-:Y:S01]  /*e040*/  @P6 IADD3 R10, P2, R16, 0x80, RZ ;  /* 0x00000080100a6810 */ /* 0x000fe20007f5e0ff */
[----:B------:R-:W-:Y:S01]  /*e050*/  FMUL.FTZ R38, R38, c[0x0][0x320] ;  /* 0x0000c80026267a20 */ /* 0x000fe20000410000 */
[----:B------:R-:W-:Y:S01]  /*e060*/  @P6 IADD3 R16, P5, R16, c[0x0][0x1c8], RZ ;  /* 0x0000720010106a10 */ /* 0x000fe20007fbe0ff */
[----:B------:R-:W-:Y:S01]  /*e070*/  FMUL.FTZ R39, R39, c[0x0][0x320] ;  /* 0x0000c80027277a20 */ /* 0x000fe20000410000 */
[----:B------:R-:W-:Y:S01]  /*e080*/  @P6 IADD3 R4, R7, R4, RZ ;  /* 0x0000000407046210 */ /* 0x000fe20007ffe0ff */
[----:B------:R-:W-:Y:S01]  /*e090*/  FMUL.FTZ R41, R41, c[0x0][0x320] ;  /* 0x0000c80029297a20 */ /* 0x000fe20000410000 */
[----:B------:R-:W-:Y:S01]  /*e0a0*/  IADD3 R7, -R222, R15, RZ ;  /* 0x0000000fde077210 */ /* 0x000fe20007ffe1ff */
[----:B------:R-:W-:Y:S01]  /*e0b0*/  FMUL.FTZ R42, R42, c[0x0][0x320] ;  /* 0x0000c8002a2a7a20 */ /* 0x000fe20000410000 */
[----:B------:R-:W-:Y:S01]  /*e0c0*/  @P6 SHF.L.U64.HI R4, R6, 0x1, R4 ;  /* 0x0000000106046819 */ /* 0x000fe20000010204 */
[----:B------:R1:W1:Y:S01]  /*e0d0*/  MUFU.TANH R187, R23 ;  /* 0x0000001700bb7308 */ /* 0x0002620000002400 */
[----:B------:R-:W-:Y:S01]  /*e0e0*/  @P1 IMAD.HI.U32 R6, R217, c[0x0][0x2c8], RZ ;  /* 0x0000b200d9061a27 */ /* 0x000fe200078e00ff */
[----:B------:R-:W-:Y:S02]  /*e0f0*/  @P6 IADD3 R10, P1, R10, c[0x0][0x1c8], RZ ;  /* 0x000072000a0a6a10 */ /* 0x000fe40007f3e0ff */
[----:B------:R-:W-:Y:S01]  /*e100*/  @P6 IADD3.X R17, R4, c[0x0][0x1cc], RZ, P5, !PT ;  /* 0x0000730004116a10 */ /* 0x000fe20002ffe4ff */
[----:B------:R-:W-:Y:S01]  /*e110*/  FMUL.FTZ R43, R43, c[0x0][0x320] ;  /* 0x0000c8002b2b7a20 */ /* 0x000fe20000410000 */
[----:B------:R-:W-:Y:S01]  /*e120*/  @P6 IADD3.X R11, RZ, c[0x0][0x1cc], R4, P1, P2 ;  /* 0x00007300ff0b6a10 */ /* 0x000fe20000fe4404 */
[----:B------:R-:W-:Y:S01]  /*e130*/  FMUL.FTZ R4, R51, c[0x0][0x320] ;  /* 0x0000c80033047a20 */ /* 0x000fe20000410000 */
[----:B------:R-:W-:Y:S01]  /*e140*/  @P0 SHF.R.U32.HI R5, RZ, c[0x0][0x2cc], R6 ;  /* 0x0000b300ff050a19 */ /* 0x000fe20000011606 */
[----:B------:R-:W-:Y:S01]  /*e150*/  @!PT LDS RZ, [RZ] ;  /* 0x00000000fffff984 */ /* 0x000fe20000000800 */
[----:B------:R-:W-:Y:S01]  /*e160*/  @!PT LDS RZ, [RZ] ;  /* 0x00000000fffff984 */ /* 0x000fe20000000800 */
[----:B------:R-:W-:Y:S01]  /*e170*/  @!PT LDS RZ, [RZ] ;  /* 0x00000000fffff984 */ /* 0x000fe20000000800 */
[----:B------:R5:W-:Y:S01]  /*e180*/  @P6 LDGSTS.E.BYPASS.LTC128B.128 [R216+0x8100], [R16.64], !P4 ;  /* 0x0810000010d86fae */ /* 0x000be2000e101d4e */
[----:B------:R-:W1:Y:S01]  /*e190*/  MUFU.TANH R162, R162 ;  /* 0x000000a200a27308 */ /* 0x000e620000002400 */
[----:B------:R-:W-:Y:S01]  /*e1a0*/  @P6 IADD3 R8, P0, R16, UR13, RZ ;  /* 0x0000000d10086c10 */ /* 0x000fe2000ff1e0ff */
[----:B------:R-:W-:Y:S02]  /*e1b0*/  FMUL.FTZ R44, R44, c[0x0][0x320] ;  /* 0x0000c8002c2c7a20 */ /* 0x000fe40000410000 */
[----:B------:R-:W-:Y:S01]  /*e1c0*/  FMUL.FTZ R45, R45, c[0x0][0x320] ;  /* 0x0000c8002d2d7a20 */ /* 0x000fe20000410000 */
[----:B------:R-:W-:Y:S01]  /*e1d0*/  @P6 IADD3.X R9, R17, UR7, RZ, P0, !PT ;  /* 0x0000000711096c10 */ /* 0x000fe200087fe4ff */
[----:B------:R-:W-:Y:S01]  /*e1e0*/  FMUL.FTZ R46, R46, c[0x0][0x320] ;  /* 0x0000c8002e2e7a20 */ /* 0x000fe20000410000 */
[----:B------:R1:W-:Y:S01]  /*e1f0*/  @P6 LDGSTS.E.BYPASS.LTC128B.128 [R216+0xb100], [R10.64], !P3 ;  /* 0x0b1000000ad86fae */ /* 0x0003e2000d901d4e */
[C---:B------:R-:W-:Y:S01]  /*e200*/  @P6 IADD3 R18, P1, R8.reuse, UR13, RZ ;  /* 0x0000000d08126c10 */ /* 0x040fe2000ff3e0ff */
[----:B------:R-:W-:Y:S01]  /*e210*/  FMUL.FTZ R47, R47, c[0x0][0x320] ;  /* 0x0000c8002f2f7a20 */ /* 0x000fe20000410000 */
[----:B------:R1:W1:Y:S01]  /*e220*/  MUFU.TANH R164, R25 ;  /* 0x0000001900a47308 */ /* 0x0002620000002400 */
[----:B------:R-:W-:Y:S01]  /*e230*/  @P6 IADD3 R20, P0, R8, UR10, RZ ;  /* 0x0000000a08146c10 */ /* 0x000fe2000ff1e0ff */
[----:B------:R-:W-:Y:S01]  /*e240*/  FMUL.FTZ R48, R48, c[0x0][0x320] ;  /* 0x0000c80030307a20 */ /* 0x000fe20000410000 */
[----:B------:R-:W-:Y:S01]  /*e250*/  @P6 IADD3.X R19, R9, UR7, RZ, P1, !PT ;  /* 0x0000000709136c10 */ /* 0x000fe20008ffe4ff */
[----:B------:R-:W-:Y:S01]  /*e260*/  FMUL.FTZ R49, R49, c[0x0][0x320] ;  /* 0x0000c80031317a20 */ /* 0x000fe20000410000 */
[----:B------:R1:W-:Y:S01]  /*e270*/  @P6 LDGSTS.E.BYPASS.LTC128B.128 [R216+0x9100], [R8.64], !P4 ;  /* 0x0910000008d86fae */ /* 0x0003e2000e101d4e */
[----:B--2---:R-:W-:Y:S01]  /*e280*/  @P6 IADD3.X R21, R9, UR8, RZ, P0, !PT ;  /* 0x0000000809156c10 */ /* 0x004fe200087fe4ff */
[----:B------:R-:W-:Y:S01]  /*e290*/  FMUL.FTZ R50, R50, c[0x0][0x320] ;  /* 0x0000c80032327a20 */ /* 0x000fe20000410000 */
[----:B------:R-:W-:Y:S02]  /*e2a0*/  PLOP3.LUT P0, PT, PT, PT, UP2, 0x40, 0x0 ;  /* 0x000000000000781c */ /* 0x000fe40003f0e828 */
[----:B------:R2:W1:Y:S03]  /*e2b0*/  MUFU.TANH R229, R26 ;  /* 0x0000001a00e57308 */ /* 0x0004660000002400 */
[----:B------:R1:W-:Y:S07]  /*e2c0*/  @P6 LDGSTS.E.BYPASS.LTC128B.128 [R216+0xc100], [R8.64+0x80], !P3 ;  /* 0x0c10008008d86fae */ /* 0x0003ee000d901d4e */
[----:B------:R2:W2:Y:S01]  /*e2d0*/  MUFU.TANH R193, R27 ;  /* 0x0000001b00c17308 */ /* 0x0004a20000002400 */
[----:B------:R2:W-:Y:S08]  /*e2e0*/  @P6 LDGSTS.E.BYPASS.LTC128B.128 [R216+0xa100], [R18.64], !P4 ;  /* 0x0a10000012d86fae */ /* 0x0005f0000e101d4e */
[----:B------:R2:W-:Y:S01]  /*e2f0*/  @P6 LDGSTS.E.BYPASS.LTC128B.128 [R216+0xd100], [R20.64], !P3 ;  /* 0x0d10000014d86fae */ /* 0x0005e2000d901d4e */
[----:B------:R-:W2:Y:S07]  /*e300*/  MUFU.TANH R238, R238 ;  /* 0x000000ee00ee7308 */ /* 0x000eae0000002400 */
[----:B------:R-:W0:Y:S03]  /*e310*/  LDGDEPBAR ;  /* 0x00000000000079af */ /* 0x000e260000000000 */
[----:B------:R2:W2:Y:S01]  /*e320*/  MUFU.TANH R232, R29 ;  /* 0x0000001d00e87308 */ /* 0x0004a20000002400 */
[----:B-1----:R-:W-:Y:S04]  /*e330*/  IADD3 R9, -R222, 0x1, R15 ;  /* 0x00000001de097810 */ /* 0x002fe80007ffe10f */
[----:B------:R-:W5:Y:S01]  /*e340*/  SHFL.IDX PT, R6, R5, RZ, 0x1c1f ;  /* 0x001c1fff05067589 */ /* 0x000f6200000e0000 */
[----:B------:R-:W-:Y:S04]  /*e350*/  IADD3 R9, R9, c[0x0][0x1d0], RZ ;  /* 0x0000740009097a10 */ /* 0x000fe80007ffe0ff */
[----:B------:R1:W1:Y:S01]  /*e360*/  MUFU.TANH R235, R30 ;  /* 0x0000001e00eb7308 */ /* 0x0002620000002400 */
[----:B------:R-:W-:Y:S04]  /*e370*/  IADD3 R9, R9, -c[0x0][0x168], RZ ;  /* 0x80005a0009097a10 */ /* 0x000fe80007ffe0ff */
[C---:B------:R-:W-:Y:S02]  /*e380*/  IADD3 R11, R9.reuse, c[0x0][0x328], RZ ;  /* 0x0000ca00090b7a10 */ /* 0x040fe40007ffe0ff */
[----:B------:R-:W-:Y:S03]  /*e390*/  IADD3 R9, R9, UR6, RZ ;  /* 0x0000000609097c10 */ /* 0x000fe6000fffe0ff */
[----:B------:R1:W1:Y:S01]  /*e3a0*/  MUFU.TANH R239, R31 ;  /* 0x0000001f00ef7308 */ /* 0x0002620000002400 */
[-C--:B-----5:R-:W-:Y:S09]  /*e3b0*/  IADD3 R17, R11, R6.reuse, RZ ;  /* 0x000000060b117210 */ /* 0x0a0ff20007ffe0ff */
[----:B------:R-:W1:Y:S01]  /*e3c0*/  MUFU.TANH R236, R236 ;  /* 0x000000ec00ec7308 */ /* 0x000e620000002400 */
[----:B------:R-:W-:Y:S09]  /*e3d0*/  IADD3 R16, R9, R6, RZ ;  /* 0x0000000609107210 */ /* 0x000ff20007ffe0ff */
[----:B------:R1:W1:Y:S10]  /*e3e0*/  MUFU.TANH R234, R33 ;  /* 0x0000002100ea7308 */ /* 0x0002740000002400 */
[----:B------:R1:W1:Y:S10]  /*e3f0*/  MUFU.TANH R237, R34 ;  /* 0x0000002200ed7308 */ /* 0x0002740000002400 */
[----:B------:R1:W1:Y:S10]  /*e400*/  MUFU.TANH R233, R35 ;  /* 0x0000002300e97308 */ /* 0x0002740000002400 */
[----:B------:R-:W1:Y:S10]  /*e410*/  MUFU.TANH R230, R230 ;  /* 0x000000e600e67308 */ /* 0x000e740000002400 */
[----:B------:R1:W1:Y:S10]  /*e420*/  MUFU.TANH R228, R37 ;  /* 0x0000002500e47308 */ /* 0x0002740000002400 */
[----:B------:R1:W1:Y:S10]  /*e430*/  MUFU.TANH R185, R38 ;  /* 0x0000002600b97308 */ /* 0x0002740000002400 */
[----:B------:R1:W1:Y:S10]  /*e440*/  MUFU.TANH R165, R39 ;  /* 0x0000002700a57308 */ /* 0x0002740000002400 */
[----:B------:R-:W1:Y:S10]  /*e450*/  MUFU.TANH R184, R184 ;  /* 0x000000b800b87308 */ /* 0x000e740000002400 */
[----:B------:R1:W1:Y:S10]  /*e460*/  MUFU.TANH R166, R41 ;  /* 0x0000002900a67308 */ /* 0x0002740000002400 */
        /* <DEDUP_REMOVED lines=25> */
.L_x_51:
[----:B------:R-:W-:Y:S04]  /*e600*/  MOV R6, c[0x0][0x32c] ;  /* 0x0000cb0000067a02 */ /* 0x000fe80000000f00 */
[----:B------:R-:W-:Y:S11]  /*e610*/  ISETP.NE.AND P0, PT, R6, 0x1, PT ;  /* 0x000000010600780c */ /* 0x000ff60003f05270 */
[----:B------:R-:W-:Y:S02]  /*e620*/  @!UPT UIADD3 URZ, URZ, URZ, URZ ;  /* 0x0000003f3f3ff290 */ /* 0x000fe4000fffe03f */
[----:B------:R-:W-:Y:S05]  /*e630*/  @P0 IMAD.HI.U32 R6, R8, c[0x0][0x330], RZ ;  /* 0x0000cc0008060a27 */ /* 0x000fea00078e00ff */
[----:B------:R-:W-:Y:S02]  /*e640*/  @P0 SHF.R.U32.HI R8, RZ, c[0x0][0x334], R6 ;  /* 0x0000cd00ff080a19 */ /* 0x000fe40000011606 */
.L_x_52:
[----:B------:R-:W-:Y:S05]  /*e650*/  BSYNC B0 ;  /* 0x0000000000007941 */ /* 0x000fea0003800000 */
.L_x_50:
[----:B------:R-:W-:Y:S05]  /*e660*/  IMAD R19, R8, c[0x0][0x32c], R7 ;  /* 0x0000cb0008137a24 */ /* 0x000fea00078e0207 */
[----:B------:R-:W-:Y:S02]  /*e670*/  IADD3 R6, R19, c[0x0][0x32c], RZ ;  /* 0x0000cb0013067a10 */ /* 0x000fe40007ffe0ff */
[----:B------:R-:W-:Y:S02]  /*e680*/  IMNMX R16, R16, R19, !PT ;  /* 0x0000001310107217 */ /* 0x000fe40007800200 */
[----:B------:R-:W-:Y:S02]  /*e690*/  IMNMX R17, R17, R6, PT ;  /* 0x0000000611117217 */ /* 0x000fe40003800200 */
.L_x_49:
[C---:B--234-:R-:W-:Y:S02]  /*e6a0*/  ISETP.GE.AND P0, PT, R15.reuse, 0x2, PT ;  /* 0x000000020f00780c */ /* 0x05cfe40003f06270 */
[----:B------:R-:W-:Y:S02]  /*e6b0*/  ISETP.GE.AND P1, PT, R15, 0x9, PT ;  /* 0x000000090f00780c */ /* 0x000fe40003f26270 */
[----:B------:R-:W-:Y:S02]  /*e6c0*/  LOP3.LUT R223, R223, 0xfffbffff, RZ, 0xc0, !PT ;  /* 0xfffbffffdfdf7812 */ /* 0x000fe400078ec0ff */
[C---:B------:R-:W-:Y:S02]  /*e6d0*/  ISETP.GE.AND P2, PT, R15.reuse, 0xa, PT ;  /* 0x0000000a0f00780c */ /* 0x040fe40003f46270 */
[C---:B------:R-:W-:Y:S02]  /*e6e0*/  ISETP.GE.AND P6, PT, R15.reuse, 0x51, PT ;  /* 0x000000510f00780c */ /* 0x040fe40003fc6270 */
[----:B------:R-:W-:Y:S03]  /*e6f0*/  ISETP.GE.AND P5, PT, R15, 0x52, PT ;  /* 0x000000520f00780c */ /* 0x000fe60003fa6270 */
[----:B------:R-:W-:Y:S02]  /*e700*/  @P0 LOP3.LUT R223, R223, 0x40000, RZ, 0xfc, !PT ;  /* 0x00040000dfdf0812 */ /* 0x000fe400078efcff */
[C---:B------:R-:W-:Y:S02]  /*e710*/  ISETP.GT.AND P0, PT, R16.reuse, 0x1, !P0 ;  /* 0x000000011000780c */ /* 0x040fe40004704270 */
[----:B------:R-:W-:Y:S02]  /*e720*/  LOP3.LUT R223, R223, 0xfffdffff, RZ, 0xc0, !PT ;  /* 0xfffdffffdfdf7812 */ /* 0x000fe400078ec0ff */
[----:B------:R-:W-:Y:S02]  /*e730*/  ISETP.LT.OR P0, PT, R17, 0x2, P0 ;  /* 0x000000021100780c */ /* 0x000fe40000701670 */
[----:B------:R-:W-:Y:S02]  /*e740*/  @P1 LOP3.LUT R223, R223, 0x20000, RZ, 0xfc, !PT ;  /* 0x00020000dfdf1812 */ /* 0x000fe400078efcff */
[----:B------:R-:W-:Y:S02]  /*e750*/  ISETP.GT.AND P1, PT, R16, 0x8, !P1 ;  /* 0x000000081000780c */ /* 0x000fe40004f24270 */
[----:B------:R-:W-:Y:S02]  /*e760*/  LOP3.LUT R223, R223, 0xfffeffff, RZ, 0xc0, !PT ;  /* 0xfffeffffdfdf7812 */ /* 0x000fe400078ec0ff */
[----:B------:R-:W-:Y:S02]  /*e770*/  FSEL R126, R126, -INF , !P0 ;  /* 0xff8000007e7e7808 */ /* 0x000fe40004000000 */
[----:B------:R-:W-:Y:S02]  /*e780*/  @P2 LOP3.LUT R223, R223, 0x10000, RZ, 0xfc, !PT ;  /* 0x00010000dfdf2812 */ /* 0x000fe400078efcff */
[----:B------:R-:W-:Y:S02]  /*e790*/  ISETP.GT.AND P0, PT, R16, 0x9, !P2 ;  /* 0x000000091000780c */ /* 0x000fe40005704270 */
[----:B------:R-:W-:Y:S02]  /*e7a0*/  ISETP.GE.AND P2, PT, R15, 0x11, PT ;  /* 0x000000110f00780c */ /* 0x000fe40003f46270 */
        /* <DEDUP_REMOVED lines=11> */
[----:B-1----:R-:W-:Y:S02]  /*e860*/  FSEL R42, R118, -INF , !P0 ;  /* 0xff800000762a7808 */ /* 0x002fe40004000000 */
[----:B------:R-:W-:Y:S02]  /*e870*/  ISETP.GT.AND P0, PT, R16, 0x11, !P1 ;  /* 0x000000111000780c */ /* 0x000fe40004f04270 */
[----:B------:R-:W-:Y:S02]  /*e880*/  ISETP.GE.AND P1, PT, R15, 0x19, PT ;  /* 0x000000190f00780c */ /* 0x000fe40003f26270 */
[----:B------:R-:W-:Y:S02]  /*e890*/  ISETP.LT.OR P0, PT, R17, 0x12, P0 ;  /* 0x000000121100780c */ /* 0x000fe40000701670 */
[----:B------:R-:W-:Y:S02]  /*e8a0*/  LOP3.LUT R223, R223, 0xffffdfff, RZ, 0xc0, !PT ;  /* 0xffffdfffdfdf7812 */ /* 0x000fe400078ec0ff */
[----:B------:R-:W-:Y:S02]  /*e8b0*/  FSEL R40, R12, -INF , !P0 ;  /* 0xff8000000c287808 */ /* 0x000fe40004000000 */
[C---:B------:R-:W-:Y:S02]  /*e8c0*/  ISETP.GT.AND P0, PT, R16.reuse, 0x18, !P1 ;  /* 0x000000181000780c */ /* 0x040fe40004f04270 */
[----:B------:R-:W-:Y:S02]  /*e8d0*/  ISETP.GE.AND P2, PT, R15, 0x59, PT ;  /* 0x000000590f00780c */ /* 0x000fe40003f46270 */
[----:B------:R-:W-:Y:S02]  /*e8e0*/  ISETP.LT.OR P0, PT, R17, 0x19, P0 ;  /* 0x000000191100780c */ /* 0x000fe40000701670 */
        /* <DEDUP_REMOVED lines=10> */
[----:B------:R-:W-:Y:S01]  /*e990*/  ISETP.GT.AND P0, PT, R16, 0x20, !P1 ;  /* 0x000000201000780c */ /* 0x000fe20004f04270 */
[----:B------:R-:W1:Y:S03]  /*e9a0*/  SHFL.IDX PT, R14, R5, 0x1, 0x1c1f ;  /* 0x003c1f00050e7f89 */ /* 0x000e6600000e0000 */
        /* <DEDUP_REMOVED lines=8> */
[----:B------:R-:W-:Y:S01]  /*ea30*/  ISETP.GE.AND P1, PT, R15, 0x29, PT ;  /* 0x000000290f00780c */ /* 0x000fe20003f26270 */
[--C-:B-1----:R-:W-:Y:S01]  /*ea40*/  IMAD.IADD R12, R9, 0x1, R14.reuse ;  /* 0x00000001090c7824 */ /* 0x102fe200078e020e */
        /* <DEDUP_REMOVED lines=48> */
[----:B------:R-:W-:Y:S02]  /*ed50*/  FSEL R228, R228, -INF , !P0 ;  /* 0xff800000e4e47808 */ /* 0x000fe40004000000 */
[----:B------:R-:W-:Y:S02]  /*ed60*/  LOP3.LUT R223, R223, 0xfffffffd, RZ, 0xc0, !PT ;  /* 0xfffffffddfdf7812 */ /* 0x000fe400078ec0ff */
[----:B------:R-:W-:Y:S04]  /*ed70*/  ISETP.GT.AND P0, PT, R16, 0x48, !P1 ;  /* 0x000000481000780c */ /* 0x000fe80004f04270 */
[----:B------:R-:W-:Y:S03]  /*ed80*/  ISETP.LT.OR P0, PT, R17, 0x49, P0 ;  /* 0x000000491100780c */ /* 0x000fe60000701670 */
[----:B------:R-:W-:Y:S02]  /*ed90*/  @P1 LOP3.LUT R223, R223, 0x2, RZ, 0xfc, !PT ;  /* 0x00000002dfdf1812 */ /* 0x000fe400078efcff */
[----:B------:R-:W-:Y:S02]  /*eda0*/  ISETP.GE.AND P1, PT, R15, 0x4a, PT ;  /* 0x0000004a0f00780c */ /* 0x000fe40003f26270 */
[----:B------:R-:W-:Y:S02]  /*edb0*/  FSEL R184, R184, -INF , !P0 ;  /* 0xff800000b8b87808 */ /* 0x000fe40004000000 */
[----:B------:R-:W-:Y:S02]  /*edc0*/  ISETP.GT.AND P0, PT, R16, 0x49, !P1 ;  /* 0x000000491000780c */ /* 0x000fe40004f04270 */
[----:B------:R-:W-:Y:S02]  /*edd0*/  LOP3.LUT R223, R223, 0xfffffffe, RZ, 0xc0, !PT ;  /* 0xfffffffedfdf7812 */ /* 0x000fe400078ec0ff */
[----:B------:R-:W-:Y:S04]  /*ede0*/  ISETP.LT.OR P0, PT, R17, 0x4a, P0 ;  /* 0x0000004a1100780c */ /* 0x000fe80000701670 */
[----:B------:R-:W-:Y:S02]  /*edf0*/  FSEL R166, R166, -INF , !P0 ;  /* 0xff800000a6a67808 */ /* 0x000fe40004000000 */
[----:B------:R-:W-:Y:S02]  /*ee00*/  ISETP.GT.AND P0, PT, R16, 0x50, !P6 ;  /* 0x000000501000780c */ /* 0x000fe40007704270 */
[----:B------:R-:W-:Y:S02]  /*ee10*/  @P1 LOP3.LUT R223, R223, 0x1, RZ, 0xfc, !PT ;  /* 0x00000001dfdf1812 */ /* 0x000fe400078efcff */
[----:B------:R-:W-:Y:S02]  /*ee20*/  ISETP.LT.OR P0, PT, R17, 0x51, P0 ;  /* 0x000000511100780c */ /* 0x000fe40000701670 */
        /* <DEDUP_REMOVED lines=8> */
[----:B------:R-:W-:Y:S04]  /*eeb0*/  ISETP.LT.OR P0, PT, R17, 0x59, P0 ;  /* 0x000000591100780c */ /* 0x000fe80000701670 */
[----:B------:R-:W-:Y:S02]  /*eec0*/  FSEL R146, R146, -INF , !P0 ;  /* 0xff80000092927808 */ /* 0x000fe40004000000 */
[----:B------:R-:W-:Y:S02]  /*eed0*/  ISETP.GT.AND P0, PT, R16, RZ, !P1 ;  /* 0x000000ff1000720c */ /* 0x000fe40004f04270 */
[----:B------:R-:W-:Y:S02]  /*eee0*/  ISETP.GE.AND P1, PT, R15, 0x5a, PT ;  /* 0x0000005a0f00780c */ /* 0x000fe40003f26270 */
[----:B------:R-:W-:Y:S04]  /*eef0*/  ISETP.LT.OR P0, PT, R17, 0x1, P0 ;  /* 0x000000011100780c */ /* 0x000fe80000701670 */
[----:B------:R-:W-:Y:S01]  /*ef00*/  FSEL R10, R0, -INF , !P0 ;  /* 0xff800000000a7808 */ /* 0x000fe20004000000 */
[----:B------:R-:W-:Y:S01]  /*ef10*/  IMAD.IADD R0, R11, 0x1, R14 ;  /* 0x000000010b007824 */ /* 0x000fe200078e020e */
        /* <DEDUP_REMOVED lines=20> */
.L_x_55:
[----:B------:R-:W-:Y:S04]  /*f060*/  MOV R5, c[0x0][0x32c] ;  /* 0x0000cb0000057a02 */ /* 0x000fe80000000f00 */
[----:B------:R-:W-:Y:S11]  /*f070*/  ISETP.NE.AND P0, PT, R5, 0x1, PT ;  /* 0x000000010500780c */ /* 0x000ff60003f05270 */
[----:B------:R-:W-:Y:S02]  /*f080*/  @!UPT UIADD3 URZ, URZ, URZ, URZ ;  /* 0x0000003f3f3ff290 */ /* 0x000fe4000fffe03f */
[----:B------:R-:W-:Y:S05]  /*f090*/  @P0 IMAD.HI.U32 R5, R14, c[0x0][0x330], RZ ;  /* 0x0000cc000e050a27 */ /* 0x000fea00078e00ff */
[----:B------:R-:W-:Y:S02]  /*f0a0*/  @P0 SHF.R.U32.HI R14, RZ, c[0x0][0x334], R5 ;  /* 0x0000cd00ff0e0a19 */ /* 0x000fe40000011605 */
.L_x_56:
[----:B------:R-:W-:Y:S05]  /*f0b0*/  BSYNC B0 ;  /* 0x0000000000007941 */ /* 0x000fea0003800000 */
.L_x_54:
[----:B------:R-:W-:Y:S05]  /*f0c0*/  IMAD R7, R14, c[0x0][0x32c], R7 ;  /* 0x0000cb000e077a24 */ /* 0x000fea00078e0207 */
[----:B------:R-:W-:Y:S02]  /*f0d0*/  IADD3 R5, R7, c[0x0][0x32c], RZ ;  /* 0x0000cb0007057a10 */ /* 0x000fe40007ffe0ff */
[----:B------:R-:W-:Y:S02]  /*f0e0*/  IMNMX R12, R12, R7, !PT ;  /* 0x000000070c0c7217 */ /* 0x000fe40007800200 */
[----:B------:R-:W-:Y:S02]  /*f0f0*/  IMNMX R0, R0, R5, PT ;  /* 0x0000000500007217 */ /* 0x000fe40003800200 */
.L_x_53:
[C---:B------:R-:W-:Y:S01]  /*f100*/  LOP3.LUT P0, RZ, R223.reuse, 0x80000, RZ, 0xc0, !PT ;  /* 0x00080000dfff7812 */ /* 0x040fe2000780c0ff */
        /* <DEDUP_REMOVED lines=14> */
[----:B------:R-:W-:Y:S01]  /*f1f0*/  FMNMX.FTZ R5, R42, R5, !PT ;  /* 0x000000052a057209 */ /* 0x000fe20007810000 */
[----:B------:R-:W-:Y:S01]  /*f200*/  LDSM.16.MT88.4 R44, [R212+0x3100] ;  /* 0x00310000d42c783b */ /* 0x000fe20000004200 */
        /* <DEDUP_REMOVED lines=55> */
[C---:B------:R-:W-:Y:S02]  /*f580*/  ISETP.GT.AND P6, PT, R12.reuse, 0x50, !P6 ;  /* 0x000000500c00780c */ /* 0x040fe400077c4270 */
        /* <DEDUP_REMOVED lines=13> */
[----:B------:R-:W-:Y:S02]  /*f660*/  FMNMX.FTZ R5, R150, R5, !PT ;  /* 0x0000000596057209 */ /* 0x000fe40007810000 */
[----:B------:R-:W-:Y:S02]  /*f670*/  FSEL R193, R193, -INF , !P0 ;  /* 0xff800000c1c17808 */ /* 0x000fe40004000000 */
[----:B------:R-:W-:Y:S02]  /*f680*/  LOP3.LUT P0, RZ, R223, 0x80, RZ, 0xc0, !PT ;  /* 0x00000080dfff7812 */ /* 0x000fe4000780c0ff */
[----:B------:R-:W-:Y:S02]  /*f690*/  FMNMX.FTZ R16, R193, R16, !PT ;  /* 0x00000010c1107209 */ /* 0x000fe40007810000 */
[C---:B------:R-:W-:Y:S02]  /*f6a0*/  ISETP.GT.AND P0, PT, R12.reuse, 0x30, !P0 ;  /* 0x000000300c00780c */ /* 0x040fe40004704270 */
[----:B------:R-:W-:Y:S02]  /*f6b0*/  ISETP.GT.AND P2, PT, R12, 0x58, !P2 ;  /* 0x000000580c00780c */ /* 0x000fe40005744270 */
[C---:B------:R-:W-:Y:S02]  /*f6c0*/  ISETP.LT.OR P0, PT, R0.reuse, 0x31, P0 ;  /* 0x000000310000780c */ /* 0x040fe40000701670 */
[----:B------:R-:W-:Y:S02]  /*f6d0*/  ISETP.LT.OR P5, PT, R0, 0x52, P5 ;  /* 0x000000520000780c */ /* 0x000fe40002fa1670 */
[----:B------:R-:W-:Y:S02]  /*f6e0*/  FSEL R235, R235, -INF , !P0 ;  /* 0xff800000ebeb7808 */ /* 0x000fe40004000000 */
[----:B------:R-:W-:Y:S02]  /*f6f0*/  LOP3.LUT P0, RZ, R223, 0x40, RZ, 0xc0, !PT ;  /* 0x00000040dfff7812 */ /* 0x000fe4000780c0ff */
[----:B------:R-:W-:Y:S02]  /*f700*/  FMNMX.FTZ R16, R235, R16, !PT ;  /* 0x00000010eb107209 */ /* 0x000fe40007810000 */
[----:B------:R-:W-:Y:S02]  /*f710*/  ISETP.GT.AND P0, PT, R12, 0x31, !P0 ;  /* 0x000000310c00780c */ /* 0x000fe40004704270 */
[----:B------:R-:W-:Y:S02]  /*f720*/  FSEL R147, R147, -INF , !P6 ;  /* 0xff80000093937808 */ /* 0x000fe40007000000 */
        /* <DEDUP_REMOVED lines=17> */
[----:B------:R-:W-:Y:S01]  /*f840*/  LOP3.LUT P0, RZ, R223, 0x8, RZ, 0xc0, !PT ;  /* 0x00000008dfff7812 */ /* 0x000fe2000780c0ff */
[----:B------:R-:W1:Y:S01]  /*f850*/  SHFL.BFLY PT, R5, R14, 0x2, 0x1f ;  /* 0x0c401f000e057f89 */ /* 0x000e6200000e0000 */
        /* <DEDUP_REMOVED lines=9> */
[----:B------:R-:W-:Y:S02]  /*f8f0*/  FSEL R117, R4, -INF , !P1 ;  /* 0xff80000004757808 */ /* 0x000fe40004800000 */
[----:B------:R-:W-:Y:S02]  /*f900*/  ISETP.LT.OR P0, PT, R0, 0x42, P0 ;  /* 0x000000420000780c */ /* 0x000fe40000701670 */
[----:B-1----:R-:W-:Y:S02]  /*f910*/  FMNMX.FTZ R14, R14, R5, !PT ;  /* 0x000000050e0e7209 */ /* 0x002fe40007810000 */
[----:B------:R-:W-:Y:S02]  /*f920*/  FSEL R165, R165, -INF , !P0 ;  /* 0xff800000a5a57808 */ /* 0x000fe40004000000 */
[----:B------:R-:W-:Y:S01]  /*f930*/  LOP3.LUT P0, RZ, R223, 0x2, RZ, 0xc0, !PT ;  /* 0x00000002dfff7812 */ /* 0x000fe2000780c0ff */
[----:B------:R-:W1:Y:S01]  /*f940*/  SHFL.BFLY PT, R15, R14, 0x1, 0x1f ;  /* 0x0c201f000e0f7f89 */ /* 0x000e6200000e0000 */
[----:B------:R-:W-:Y:S02]  /*f950*/  FMNMX.FTZ R16, R165, R16, !PT ;  /* 0x00000010a5107209 */ /* 0x000fe40007810000 */
[----:B------:R-:W-:Y:S04]  /*f960*/  ISETP.GT.AND P0, PT, R12, 0x48, !P0 ;  /* 0x000000480c00780c */ /* 0x000fe80004704270 */
[----:B------:R-:W-:Y:S04]  /*f970*/  ISETP.LT.OR P0, PT, R0, 0x49, P0 ;  /* 0x000000490000780c */ /* 0x000fe80000701670 */
[----:B------:R-:W-:Y:S02]  /*f980*/  FSEL R161, R161, -INF , !P0 ;  /* 0xff800000a1a17808 */ /* 0x000fe40004000000 */
[----:B------:R-:W-:Y:S02]  /*f990*/  LOP3.LUT P0, RZ, R223, 0x1, RZ, 0xc0, !PT ;  /* 0x00000001dfff7812 */ /* 0x000fe4000780c0ff */
[----:B------:R-:W-:Y:S02]  /*f9a0*/  FMNMX.FTZ R16, R161, R16, !PT ;  /* 0x00000010a1107209 */ /* 0x000fe40007810000 */
[----:B------:R-:W-:Y:S04]  /*f9b0*/  ISETP.GT.AND P0, PT, R12, 0x49, !P0 ;  /* 0x000000490c00780c */ /* 0x000fe80004704270 */
[----:B------:R-:W-:Y:S04]  /*f9c0*/  ISETP.LT.OR P0, PT, R0, 0x4a, P0 ;  /* 0x0000004a0000780c */ /* 0x000fe80000701670 */
        /* <DEDUP_REMOVED lines=46> */
[----:B------:R-:W2:Y:S01]  /*fcb0*/  LDSM.16.MT88.4 R12, [R212+0x100] ;  /* 0x00010000d40c783b */ /* 0x000ea20000004200 */
[--C-:B------:R-:W-:Y:S01]  /*fcc0*/  FFMA.FTZ R131, R11, c[0x0][0x2d0], -R134.reuse ;  /* 0x0000b4000b837a23 */ /* 0x100fe20000010886 */
[----:B------:R-:W-:Y:S01]  /*fcd0*/  MUFU.EX2 R230, R230 ;  /* 0x000000e600e67308 */ /* 0x000fe20000000800 */
[--C-:B------:R-:W-:Y:S01]  /*fce0*/  FFMA.FTZ R130, R9, c[0x0][0x2d0], -R134.reuse ;  /* 0x0000b40009827a23 */ /* 0x100fe20000010886 */
[----:B---3--:R-:W-:Y:S01]  /*fcf0*/  F2FP.BF16.PACK_AB R126, R129, R118 ;  /* 0x00000076817e723e */ /* 0x008fe200000010ff */
[--C-:B------:R-:W-:Y:S02]  /*fd00*/  FFMA.FTZ R132, R125, c[0x0][0x2d0], -R134.reuse ;  /* 0x0000b4007d847a23 */ /* 0x100fe40000010886 */
[----:B------:R-:W-:Y:S02]  /*fd10*/  FMUL.FTZ R2, R5, c[0x0][0x2d0] ;  /* 0x0000b40005027a20 */ /* 0x000fe40000410000 */
[--C-:B------:R-:W-:Y:S02]  /*fd20*/  FFMA.FTZ R165, R165, c[0x0][0x2d0], -R134.reuse ;  /* 0x0000b400a5a57a23 */ /* 0x100fe40000010886 */
[--C-:B------:R-:W-:Y:S01]  /*fd30*/  FFMA.FTZ R161, R161, c[0x0][0x2d0], -R134.reuse ;  /* 0x0000b400a1a17a23 */ /* 0x100fe20000010886 */
        /* <DEDUP_REMOVED lines=86> */
[----:B------:R-:W5:Y:S01]  /*102a0*/  MUFU.EX2 R151, R151 ;  /* 0x0000009700977308 */ /* 0x000f620000000800 */
[----:B------:R-:W-:Y:S01]  /*102b0*/  LDSM.16.MT88.4 R88, [R212+0x3900] ;  /* 0x00390000d458783b */ /* 0x000fe20000004200 */
[--C-:B------:R-:W-:Y:S02]  /*102c0*/  FFMA.FTZ R157, R157, c[0x0][0x2d0], -R134.reuse ;  /* 0x0000b4009d9d7a23 */ /* 0x100fe40000010886 */
[--C-:B------:R-:W-:Y:S02]  /*102d0*/  FFMA.FTZ R158, R163, c[0x0][0x2d0], -R134.reuse ;  /* 0x0000b400a39e7a23 */ /* 0x100fe40000010886 */
[C---:B------:R-:W-:Y:S03]  /*102e0*/  HMMA.16816.F32.BF16 R28, R124.reuse, R36, R28 ;  /* 0x000000247c1c723c */ /* 0x040fe6000004181c */
[--C-:B------:R-:W-:Y:S01]  /*102f0*/  FFMA.FTZ R163, R186, c[0x0][0x2d0], -R149.reuse ;  /* 0x0000b400baa37a23 */ /* 0x100fe20000010895 */
[----:B------:R-:W-:Y:S01]  /*10300*/  MUFU.EX2 R157, R157 ;  /* 0x0000009d009d7308 */ /* 0x000fe20000000800 */
[--C-:B------:R-:W-:Y:S02]  /*10310*/  FFMA.FTZ R167, R164, c[0x0][0x2d0], -R149.reuse ;  /* 0x0000b400a4a77a23 */ /* 0x100fe40000010895 */
[C---:B------:R-:W-:Y:S01]  /*10320*/  FMUL.FTZ R36, R3.reuse, R80 ;  /* 0x0000005003247220 */ /* 0x040fe20000410000 */
[C---:B------:R-:W-:Y:S04]  /*10330*/  HMMA.16816.F32.BF16 R32, R124.reuse, R38, R32 ;  /* 0x000000267c20723c */ /* 0x040fe80000041820 */
[----:B------:R-:W-:Y:S02]  /*10340*/  FMUL.FTZ R37, R3, R81 ;  /* 0x0000005103257220 */ /* 0x000fe40000410000 */
[----:B------:R-:W1:Y:S01]  /*10350*/  MUFU.EX2 R158, R158 ;  /* 0x0000009e009e7308 */ /* 0x000e620000000800 */
        /* <DEDUP_REMOVED lines=11> */
[----:B------:R-:W-:Y:S01]  /*10410*/  MUFU.EX2 R162, R162 ;  /* 0x000000a200a27308 */ /* 0x000fe20000000800 */
        /* <DEDUP_REMOVED lines=25> */
[----:B------:R-:W-:Y:S02]  /*105b0*/  FFMA.FTZ R149, R144, c[0x0][0x2d0], -R149 ;  /* 0x0000b40090957a23 */ /* 0x000fe40000010895 */
[C---:B--2---:R-:W-:Y:S04]  /*105c0*/  HMMA.16816.F32.BF16 R60, R124.reuse, R68, R60 ;  /* 0x000000447c3c723c */ /* 0x044fe8000004183c */
[----:B------:R-:W-:Y:S01]  /*105d0*/  MUFU.EX2 R166, R166 ;  /* 0x000000a600a67308 */ /* 0x000fe20000000800 */
[--C-:B------:R-:W-:Y:S02]  /*105e0*/  FFMA.FTZ R144, R147, c[0x0][0x2d0], -R134.reuse ;  /* 0x0000b40093907a23 */ /* 0x100fe40000010886 */
        /* <DEDUP_REMOVED lines=8> */
[----:B------:R-:W-:Y:S02]  /*10670*/  FFMA.FTZ R134, R117, c[0x0][0x2d0], -R134 ;  /* 0x0000b40075867a23 */ /* 0x000fe40000010886 */
[----:B------:R-:W-:Y:S02]  /*10680*/  FFMA.FTZ R128, R3, R224, R128 ;  /* 0x000000e003807223 */ /* 0x000fe40000010080 */
[C---:B------:R-:W-:Y:S01]  /*10690*/  HMMA.16816.F32.BF16 R4, R68.reuse, R72, R4 ;  /* 0x000000484404723c */ /* 0x040fe20000041804 */
[----:B------:R-:W2:Y:S04]  /*106a0*/  MUFU.EX2 R187, R187 ;  /* 0x000000bb00bb7308 */ /* 0x000ea80000000800 */
[----:B------:R-:W-:Y:S02]  /*106b0*/  FFMA.FTZ R133, R2, R225, R133 ;  /* 0x000000e102857223 */ /* 0x000fe40000010085 */
[----:B------:R-:W-:Y:S01]  /*106c0*/  FADD.FTZ R119, R119, R128 ;  /* 0x0000008077777221 */ /* 0x000fe20000010000 */
        /* <DEDUP_REMOVED lines=29> */
[----:B------:R-:W-:Y:S02]  /*108a0*/  MUFU.EX2 R234, R234 ;  /* 0x000000ea00ea7308 */ /* 0x000fe40000000800 */
        /* <DEDUP_REMOVED lines=84> */
[----:B------:R-:W-:Y:S01]  /*10df0*/  FADD.FTZ R3, R161, R2 ;  /* 0x00000002a1037221 */ /* 0x000fe20000010000 */
[----:B------:R-:W-:Y:S03]  /*10e00*/  IADD3 R2, R192, -0x1, RZ ;  /* 0xffffffffc0027810 */ /* 0x000fe60007ffe0ff */
[C---:B-1----:R-:W-:Y:S04]  /*10e10*/  HMMA.16816.F32.BF16 R20, R68.reuse, R76, R20 ;  /* 0x0000004c4414723c */ /* 0x042fe80000041814 */
[----:B------:R-:W-:Y:S02]  /*10e20*/  FADD.FTZ R3, R228, R3 ;  /* 0x00000003e4037221 */ /* 0x000fe40000010000 */
[----:B------:R-:W-:Y:S02]  /*10e30*/  IMAD.MOV.U32 R192, RZ, RZ, R2 ;  /* 0x000000ffffc07224 */ /* 0x000fe400078e0002 */
[C---:B------:R-:W-:Y:S01]  /*10e40*/  HMMA.16816.F32.BF16 R24, R68.reuse, R78, R24 ;  /* 0x0000004e4418723c */ /* 0x040fe20000041818 */
[----:B------:R-:W1:Y:S03]  /*10e50*/  LDSM.16.MT88.4 R76, [R212+0x2100] ;  /* 0x00210000d44c783b */ /* 0x000e660000004200 */
[----:B------:R-:W-:Y:S02]  /*10e60*/  FADD.FTZ R144, R144, R3 ;  /* 0x0000000390907221 */ /* 0x000fe40000010000 */
[----:B------:R-:W-:Y:S02]  /*10e70*/  IMAD.MOV.U32 R3, RZ, RZ, R0 ;  /* 0x000000ffff037224 */ /* 0x000fe400078e0000 */
[C---:B------:R-:W-:Y:S04]  /*10e80*/  HMMA.16816.F32.BF16 R28, R68.reuse, R84, R28 ;  /* 0x00000054441c723c */ /* 0x040fe8000004181c */
[----:B------:R-:W-:Y:S02]  /*10e90*/  FADD.FTZ R144, R139, R144 ;  /* 0x000000908b907221 */ /* 0x000fe40000010000 */
[----:B------:R-:W-:Y:S02]  /*10ea0*/  IMAD.MOV.U32 R2, RZ, RZ, R116 ;  /* 0x000000ffff027224 */ /* 0x000fe400078e0074 */
        /* <DEDUP_REMOVED lines=21> */
[----:B------:R-:W-:Y:S03]  /*11000*/  F2FP.BF16.PACK_AB R71, R228, R161 ;  /* 0x000000a1e447723e */ /* 0x000fe600000010ff */
[----:B------:R-:W-:Y:S04]  /*11010*/  FADD.FTZ R184, R184, R233 ;  /* 0x000000e9b8b87221 */ /* 0x000fe80000010000 */
[C---:B-1----:R-:W-:Y:S03]  /*11020*/  HMMA.16816.F32.BF16 R4, R68.reuse, R76, R4 ;  /* 0x0000004c4404723c */ /* 0x042fe60000041804 */
[----:B------:R-:W-:Y:S04]  /*11030*/  FADD.FTZ R239, R239, R184 ;  /* 0x000000b8efef7221 */ /* 0x000fe80000010000 */
        /* <DEDUP_REMOVED lines=44> */
.L_x_48:
[----:B------:R-:W1:Y:S01]  /*11300*/  SHFL.BFLY PT, R7, R224, 0x2, 0x1f ;  /* 0x0c401f00e0077f89 */ /* 0x000e6200000e0000 */
[----:B------:R-:W-:-:S02]  /*11310*/  MOV R5, RZ ;  /* 0x000000ff00057202 */ /* 0x000fc40000000f00 */
[----:B------:R-:W-:Y:S01]  /*11320*/  MOV R2, RZ ;  /* 0x000000ff00027202 */ /* 0x000fe20000000f00 */
[----:B------:R-:W2:Y:S01]  /*11330*/  SHFL.BFLY PT, R6, R225, 0x2, 0x1f ;  /* 0x0c401f00e1067f89 */ /* 0x000ea200000e0000 */
[----:B------:R-:W-:Y:S01]  /*11340*/  PLOP3.LUT P2, PT, PT, PT, PT, 0x8, 0x0 ;  /* 0x000000000000781c */ /* 0x000fe20003f4e170 */
        /* <DEDUP_REMOVED lines=11> */
[----:B------:R-:W2:Y:S01]  /*11400*/  @P1 MUFU.LG2 R4, R4 ;  /* 0x0000000400041308 */ /* 0x000ea20000000c00 */
[----:B------:R-:W-:-:S07]  /*11410*/  @P0 FMUL.FTZ R9, R9, c[0x0][0x2d0] ;  /* 0x0000b40009090a20 */ /* 0x000fce0000410000 */
[----:B------:R-:W3:Y:S01]  /*11420*/  @P0 MUFU.LG2 R6, R3 ;  /* 0x0000000300060308 */ /* 0x000ee20000000c00 */
[C---:B-1----:R-:W-:Y:S02]  /*11430*/  FMUL.FTZ R112, R5.reuse, R112 ;  /* 0x0000007005707220 */ /* 0x042fe40000410000 */
[C---:B------:R-:W-:Y:S02]  /*11440*/  FMUL.FTZ R113, R5.reuse, R113 ;  /* 0x0000007105717220 */ /* 0x040fe40000410000 */
[C---:B------:R-:W-:Y:S02]  /*11450*/  FMUL.FTZ R108, R5.reuse, R108 ;  /* 0x0000006c056c7220 */ /* 0x040fe40000410000 */
[----:B------:R-:W-:Y:S01]  /*11460*/  FMUL.FTZ R109, R5, R109 ;  /* 0x0000006d056d7220 */ /* 0x000fe20000410000 */
[----:B------:R1:W4:Y:S01]  /*11470*/  @P0 MUFU.RCP R2, R3 ;  /* 0x0000000300020308 */ /* 0x0003220000001000 */
[----:B--2---:R-:W-:Y:S02]  /*11480*/  @P1 FMUL.FTZ R7, R4, 0.69314718246459960938 ;  /* 0x3f31721804071820 */ /* 0x004fe40000410000 */
[----:B------:R-:W-:-:S02]  /*11490*/  @P1 FMUL.FTZ R4, R8, c[0x0][0x2d0] ;  /* 0x0000b40008041a20 */ /* 0x000fc40000410000 */
[C---:B------:R-:W-:Y:S02]  /*114a0*/  FMUL.FTZ R104, R5.reuse, R104 ;  /* 0x0000006805687220 */ /* 0x040fe40000410000 */
[C---:B------:R-:W-:Y:S02]  /*114b0*/  FMUL.FTZ R105, R5.reuse, R105 ;  /* 0x0000006905697220 */ /* 0x040fe40000410000 */
[----:B---3--:R-:W-:Y:S02]  /*114c0*/  @P0 FMUL.FTZ R6, R6, 0.69314718246459960938 ;  /* 0x3f31721806060820 */ /* 0x008fe40000410000 */
[C---:B------:R-:W-:Y:S02]  /*114d0*/  FMUL.FTZ R100, R5.reuse, R100 ;  /* 0x0000006405647220 */ /* 0x040fe40000410000 */
[C---:B------:R-:W-:Y:S02]  /*114e0*/  FMUL.FTZ R101, R5.reuse, R101 ;  /* 0x0000006505657220 */ /* 0x040fe40000410000 */
[C---:B------:R-:W-:Y:S01]  /*114f0*/  FMUL.FTZ R96, R5.reuse, R96 ;  /* 0x0000006005607220 */ /* 0x040fe20000410000 */
[----:B-1----:R-:W-:Y:S01]  /*11500*/  MOV R3, 0xff800000 ;  /* 0xff80000000037802 */ /* 0x002fe20000000f00 */
        /* <DEDUP_REMOVED lines=58> */
.L_x_20:
[----:B------:R-:W-:Y:S05]  /*118b0*/  @P2 BRA `(.L_x_58) ;  /* 0x0000137000002947 */ /* 0x000fea0003800000 */
[----:B------:R-:W1:Y:S01]  /*118c0*/  S2R R7, SR_CTAID.Y ;  /* 0x0000000000077919 */ /* 0x000e620000002600 */
[----:B------:R-:W-:Y:S01]  /*118d0*/  IMAD R6, RZ, RZ, -UR9 ;  /* 0x80000009ff067e24 */ /* 0x000fe2000f8e02ff */
[----:B------:R-:W-:Y:S01]  /*118e0*/  USHF.R.S32.HI UR6, URZ, 0x1f, UR9 ;  /* 0x0000001f3f067899 */ /* 0x000fe20008011409 */
[----:B------:R-:W-:Y:S01]  /*118f0*/  BSSY B0, `(.L_x_59) ;  /* 0x00000d1000007945 */ /* 0x000fe20003800000 */
[----:B------:R-:W2:Y:S01]  /*11900*/  S2R R2, SR_TID.X ;  /* 0x0000000000027919 */ /* 0x000ea20000002100 */
[----:B------:R-:W-:Y:S02]  /*11910*/  ULDC.64 UR4, c[0x0][0x4d0] ;  /* 0x0001340000047ab9 */ /* 0x000fe40000000a00 */
[----:B------:R-:W-:Y:S01]  /*11920*/  UIMAD UR7, UR6, UR4, URZ ;  /* 0x00000004060772a4 */ /* 0x000fe2000f8e023f */
[----:B------:R-:W3:Y:S01]  /*11930*/  S2R R9, SR_CTAID.Z ;  /* 0x0000000000097919 */ /* 0x000ee20000002700 */
[----:B------:R-:W-:-:S02]  /*11940*/  UIMAD.WIDE.U32 UR10, UR9, UR4, URZ ;  /* 0x00000004090a72a5 */ /* 0x000fc4000f8e003f */
[----:B------:R-:W-:Y:S01]  /*11950*/  UIMAD UR7, UR9, UR5, UR7 ;  /* 0x00000005090772a4 */ /* 0x000fe2000f8e0207 */
[----:B------:R-:W4:Y:S02]  /*11960*/  S2R R10, SR_CTAID.X ;  /* 0x00000000000a7919 */ /* 0x000f240000002500 */
[----:B------:R-:W-:Y:S01]  /*11970*/  ULDC.64 UR4, c[0x0][0x438] ;  /* 0x00010e0000047ab9 */ /* 0x000fe20000000a00 */
[----:B------:R-:W-:Y:S01]  /*11980*/  MOV R17, UR11 ;  /* 0x0000000b00117c02 */ /* 0x000fe20008000f00 */
[----:B------:R-:W-:Y:S01]  /*11990*/  UIMAD.WIDE.U32 UR12, UR9, UR4, URZ ;  /* 0x00000004090c72a5 */ /* 0x000fe2000f8e003f */
[----:B------:R-:W-:Y:S01]  /*119a0*/  IMAD.U32 R16, RZ, RZ, UR10 ;  /* 0x0000000aff107e24 */ /* 0x000fe2000f8e00ff */
[----:B------:R-:W-:Y:S02]  /*119b0*/  UIMAD UR4, UR6, UR4, URZ ;  /* 0x00000004060472a4 */ /* 0x000fe4000f8e023f */
[----:B------:R-:W-:Y:S02]  /*119c0*/  UIADD3 UR7, UR11, UR7, URZ ;  /* 0x000000070b077290 */ /* 0x000fe4000fffe03f */
[----:B------:R-:W-:Y:S01]  /*119d0*/  UIMAD UR4, UR9, UR5, UR4 ;  /* 0x00000005090472a4 */ /* 0x000fe2000f8e0204 */
[----:B------:R-:W-:Y:S01]  /*119e0*/  MOV R14, UR12 ;  /* 0x0000000c000e7c02 */ /* 0x000fe20008000f00 */
[----:B-1----:R-:W-:-:S02]  /*119f0*/  IMAD R6, R6, c[0x0][0x550], R7 ;  /* 0x0001540006067a24 */ /* 0x002fc400078e0207 */
[----:B------:R-:W-:Y:S01]  /*11a00*/  UIADD3 UR4, UR13, UR4, URZ ;  /* 0x000000040d047290 */ /* 0x000fe2000fffe03f */
[----:B------:R-:W-:Y:S01]  /*11a10*/  IMAD.U32 R15, RZ, RZ, UR13 ;  /* 0x0000000dff0f7e24 */ /* 0x000fe2000f8e00ff */
[----:B--2---:R-:W-:Y:S01]  /*11a20*/  SHF.R.S32.HI R7, RZ, 0x1f, R2 ;  /* 0x0000001fff077819 */ /* 0x004fe20000011402 */
[----:B------:R-:W-:-:S03]  /*11a30*/  IMAD.U32 R17, RZ, RZ, UR7 ;  /* 0x00000007ff117e24 */ /* 0x000fc6000f8e00ff */
[CC--:B------:R-:W-:Y:S01]  /*11a40*/  LEA.HI R0, R7.reuse, R2.reuse, RZ, 0x5 ;  /* 0x0000000207007211 */ /* 0x0c0fe200078f28ff */
[----:B------:R-:W-:Y:S01]  /*11a50*/  IMAD.U32 R15, RZ, RZ, UR4 ;  /* 0x00000004ff0f7e24 */ /* 0x000fe2000f8e00ff */
[-C--:B------:R-:W-:Y:S01]  /*11a60*/  LEA.HI R7, R7, R2.reuse, RZ, 0x2 ;  /* 0x0000000207077211 */ /* 0x080fe200078f10ff */
[C---:B---3--:R-:W-:Y:S01]  /*11a70*/  IMAD.WIDE.U32 R16, R9.reuse, c[0x0][0x4d8], R16 ;  /* 0x0001360009107a25 */ /* 0x048fe200078e0010 */
[----:B------:R-:W-:Y:S02]  /*11a80*/  LOP3.LUT R11, R0, 0xffffffe0, RZ, 0xc0, !PT ;  /* 0xffffffe0000b7812 */ /* 0x000fe400078ec0ff */
[----:B------:R-:W-:Y:S01]  /*11a90*/  SHF.R.S32.HI R13, RZ, 0x5, R0 ;  /* 0x00000005ff0d7819 */ /* 0x000fe20000011400 */
[----:B------:R-:W-:Y:S01]  /*11aa0*/  IMAD.WIDE.U32 R14, R9, c[0x0][0x440], R14 ;  /* 0x00011000090e7a25 */ /* 0x000fe200078e000e */
[----:B------:R-:W-:Y:S02]  /*11ab0*/  SHF.R.S32.HI R0, RZ, 0x1f, R0 ;  /* 0x0000001fff007819 */ /* 0x000fe40000011400 */
[----:B------:R-:W-:Y:S01]  /*11ac0*/  LOP3.LUT R7, R7, 0xfffffffc, RZ, 0xc0, !PT ;  /* 0xfffffffc07077812 */ /* 0x000fe200078ec0ff */
[----:B------:R-:W-:Y:S01]  /*11ad0*/  IMAD.IADD R4, R2, 0x1, -R11 ;  /* 0x0000000102047824 */ /* 0x000fe200078e0a0b */
[----:B------:R-:W-:Y:S01]  /*11ae0*/  LEA.HI R0, R0, R13, RZ, 0x3 ;  /* 0x0000000d00007211 */ /* 0x000fe200078f18ff */
[----:B------:R-:W-:Y:S01]  /*11af0*/  IMAD.MOV.U32 R18, RZ, RZ, R16 ;  /* 0x000000ffff127224 */ /* 0x000fe200078e0010 */
[----:B------:R-:W-:-:S02]  /*11b00*/  IADD3 R7, -R7, R2, RZ ;  /* 0x0000000207077210 */ /* 0x000fc40007ffe1ff */
[----:B------:R-:W-:Y:S02]  /*11b10*/  LOP3.LUT R0, R0, 0xffffff8, RZ, 0xc0, !PT ;  /* 0x0ffffff800007812 */ /* 0x000fe400078ec0ff */
[----:B------:R-:W-:Y:S02]  /*11b20*/  SHF.R.S32.HI R11, RZ, 0x1f, R4 ;  /* 0x0000001fff0b7819 */ /* 0x000fe40000011404 */
[----:B------:R-:W-:Y:S01]  /*11b30*/  SHF.R.S32.HI R8, RZ, 0x1f, R9 ;  /* 0x0000001fff087819 */ /* 0x000fe20000011409 */
[----:B------:R-:W-:Y:S01]  /*11b40*/  IMAD.IADD R13, R13, 0x1, -R0 ;  /* 0x000000010d0d7824 */ /* 0x000fe200078e0a00 */
[----:B------:R-:W-:Y:S02]  /*11b50*/  LEA.HI R0, R7, R7, RZ, 0x1 ;  /* 0x0000000707007211 */ /* 0x000fe400078f08ff */
[----:B------:R-:W-:Y:S01]  /*11b60*/  LEA.HI R2, R11, R4, RZ, 0x2 ;  /* 0x000000040b027211 */ /* 0x000fe200078f10ff */
[----:B------:R-:W-:Y:S01]  /*11b70*/  IMAD.MOV.U32 R11, RZ, RZ, c[0x0][0x4e8] ;  /* 0x00013a00ff0b7624 */ /* 0x000fe200078e00ff */
[----:B------:R-:W-:-:S02]  /*11b80*/  LOP3.LUT R0, R0, 0x1ffffffe, RZ, 0xc0, !PT ;  /* 0x1ffffffe00007812 */ /* 0x000fc400078ec0ff */
[----:B------:R-:W-:Y:S02]  /*11b90*/  SHF.R.S32.HI R12, RZ, 0x2, R2 ;  /* 0x00000002ff0c7819 */ /* 0x000fe40000011402 */
[----:B------:R-:W-:Y:S01]  /*11ba0*/  IADD3 R0, R7, -R0, RZ ;  /* 0x8000000007007210 */ /* 0x000fe20007ffe0ff */
[----:B------:R-:W-:Y:S01]  /*11bb0*/  BAR.SYNC.DEFER_BLOCKING 0x1, 0x100 ;  /* 0x0044000000007b1d */ /* 0x000fe20000010000 */
[----:B------:R-:W-:Y:S01]  /*11bc0*/  ISETP.NE.AND P1, PT, R11, 0x1, PT ;  /* 0x000000010b00780c */ /* 0x000fe20003f25270 */
[----:B------:R-:W-:Y:S01]  /*11bd0*/  IMAD R13, R13, 0x10, R12 ;  /* 0x000000100d0d7824 */ /* 0x000fe200078e020c */
[----:B------:R-:W-:Y:S01]  /*11be0*/  MOV R20, R14 ;  /* 0x0000000e00147202 */ /* 0x000fe20000000f00 */
[----:B------:R-:W-:Y:S02]  /*11bf0*/  IMAD R12, R8, c[0x0][0x4d8], RZ ;  /* 0x00013600080c7a24 */ /* 0x000fe400078e02ff */
[----:B------:R-:W-:Y:S01]  /*11c00*/  IMAD R7, R0, 0x8, R13 ;  /* 0x0000000800077824 */ /* 0x000fe200078e020d */
[----:B------:R-:W-:Y:S01]  /*11c10*/  SHF.R.S32.HI R0, RZ, 0x1f, R6 ;  /* 0x0000001fff007819 */ /* 0x000fe20000011406 */
[----:B------:R-:W-:-:S02]  /*11c20*/  IMAD R8, R8, c[0x0][0x440], RZ ;  /* 0x0001100008087a24 */ /* 0x000fc400078e02ff */
[C---:B------:R-:W-:Y:S01]  /*11c30*/  IMAD R12, R9.reuse, c[0x0][0x4dc], R12 ;  /* 0x00013700090c7a24 */ /* 0x040fe200078e020c */
[C---:B----4-:R-:W-:Y:S01]  /*11c40*/  LEA R7, R10.reuse, R7, 0x7 ;  /* 0x000000070a077211 */ /* 0x050fe200078e38ff */
[----:B------:R-:W-:Y:S01]  /*11c50*/  IMAD R8, R9, c[0x0][0x444], R8 ;  /* 0x0001110009087a24 */ /* 0x000fe200078e0208 */
[----:B------:R-:W-:Y:S01]  /*11c60*/  LEA R10, R10, R13, 0x7 ;  /* 0x0000000d0a0a7211 */ /* 0x000fe200078e38ff */
[----:B------:R-:W-:Y:S01]  /*11c70*/  IMAD.IADD R19, R17, 0x1, R12 ;  /* 0x0000000111137824 */ /* 0x000fe200078e020c */
[----:B------:R-:W-:Y:S01]  /*11c80*/  MOV R9, R7 ;  /* 0x0000000700097202 */ /* 0x000fe20000000f00 */
[----:B------:R-:W-:Y:S02]  /*11c90*/  IMAD.IADD R21, R15, 0x1, R8 ;  /* 0x000000010f157824 */ /* 0x000fe400078e0208 */
[----:B------:R-:W-:-:S04]  /*11ca0*/  @P1 IMAD.HI.U32 R8, R7, c[0x0][0x4ec], RZ ;  /* 0x00013b0007081a27 */ /* 0x000fc800078e00ff */
        /* <DEDUP_REMOVED lines=11> */
[----:B------:R-:W-:-:S03]  /*11d60*/  IADD3 R14, P0, R9, R18, RZ ;  /* 0x00000012090e7210 */ /* 0x000fc60007f1e0ff */
[----:B------:R-:W-:Y:S01]  /*11d70*/  IMAD R0, R0, c[0x0][0x4e8], R7 ;  /* 0x00013a0000007a24 */ /* 0x000fe200078e0207 */
[----:B------:R-:W-:Y:S01]  /*11d80*/  @P1 SHF.R.U32.HI R8, RZ, c[0x0][0x4f0], R6 ;  /* 0x00013c00ff081a19 */ /* 0x000fe20000011606 */
[----:B------:R-:W-:Y:S01]  /*11d90*/  IMAD.IADD R21, R21, 0x1, R17 ;  /* 0x0000000115157824 */ /* 0x000fe200078e0211 */
[----:B------:R-:W-:Y:S01]  /*11da0*/  IADD3.X R15, R12, R19, R15, P0, !PT ;  /* 0x000000130c0f7210 */ /* 0x000fe200007fe40f */
[----:B------:R-:W-:Y:S01]  /*11db0*/  IMAD R11, R11, c[0x0][0x388], RZ ;  /* 0x0000e2000b0b7a24 */ /* 0x000fe200078e02ff */
[----:B------:R-:W-:Y:S01]  /*11dc0*/  SHF.R.S32.HI R6, RZ, 0x1f, R0 ;  /* 0x0000001fff067819 */ /* 0x000fe20000011400 */
[C---:B------:R-:W-:Y:S01]  /*11dd0*/  IMAD.WIDE.U32 R20, R8.reuse, c[0x0][0x430], R20 ;  /* 0x00010c0008147a25 */ /* 0x040fe200078e0014 */
[----:B------:R-:W-:Y:S02]  /*11de0*/  IADD3 R12, -R8, RZ, RZ ;  /* 0x000000ff080c7210 */ /* 0x000fe40007ffe1ff */
        /* <DEDUP_REMOVED lines=10> */
[----:B------:R-:W-:Y:S01]  /*11e90*/  SHFL.IDX PT, R16, R0, 0x1, 0x1c1f ;  /* 0x003c1f0000107f89 */ /* 0x000fe200000e0000 */
[----:B------:R-:W-:Y:S02]  /*11ea0*/  SHF.R.S32.HI R6, RZ, 0x1f, R12 ;  /* 0x0000001fff067819 */ /* 0x000fe4000001140c */
[----:B------:R-:W-:Y:S01]  /*11eb0*/  LEA.HI.X R9, R14, c[0x0][0x4ac], R9, 0x2, P0 ;  /* 0x00012b000e097a11 */ /* 0x000fe200000f1409 */
[----:B------:R-:W-:Y:S01]  /*11ec0*/  IMAD R7, R8, c[0x0][0x434], R7 ;  /* 0x00010d0008077a24 */ /* 0x000fe200078e0207 */
[----:B------:R-:W-:Y:S03]  /*11ed0*/  SHFL.IDX PT, R14, R0, RZ, 0x1c1f ;  /* 0x001c1fff000e7589 */ /* 0x000fe600000e0000 */
[----:B------:R-:W-:Y:S01]  /*11ee0*/  IMAD.IADD R21, R21, 0x1, R7 ;  /* 0x0000000115157824 */ /* 0x000fe200078e0207 */
[----:B------:R-:W1:Y:S01]  /*11ef0*/  SHFL.IDX PT, R15, R9, RZ, 0x1c1f ;  /* 0x001c1fff090f7589 */ /* 0x000e6200000e0000 */
[----:B------:R-:W-:Y:S01]  /*11f00*/  IMAD R7, R6, c[0x0][0x428], RZ ;  /* 0x00010a0006077a24 */ /* 0x000fe200078e02ff */
[----:B------:R-:W-:-:S02]  /*11f10*/  IADD3 R6, R10, 0x8, RZ ;  /* 0x000000080a067810 */ /* 0x000fc40007ffe0ff */
[----:B------:R2:W3:Y:S01]  /*11f20*/  SHFL.IDX PT, R17, R9, 0x1, 0x1c1f ;  /* 0x003c1f0009117f89 */ /* 0x0004e200000e0000 */
[----:B------:R-:W-:Y:S01]  /*11f30*/  IMAD R7, R12, c[0x0][0x42c], R7 ;  /* 0x00010b000c077a24 */ /* 0x000fe200078e0207 */
[----:B------:R-:W-:Y:S01]  /*11f40*/  ISETP.GE.OR P1, PT, R6, R11, P1 ;  /* 0x0000000b0600720c */ /* 0x000fe20000f26670 */
[----:B------:R-:W-:-:S05]  /*11f50*/  IMAD.WIDE.U32 R12, R12, c[0x0][0x428], R20 ;  /* 0x00010a000c0c7a25 */ /* 0x000fca00078e0014 */
[----:B------:R-:W-:Y:S02]  /*11f60*/  IADD3 R8, R13, R7, RZ ;  /* 0x000000070d087210 */ /* 0x000fe40007ffe0ff */
[----:B------:R-:W-:-:S04]  /*11f70*/  LEA R7, P0, R12, c[0x0][0x400], 0x2 ;  /* 0x000100000c077a11 */ /* 0x000fc800078010ff */
[----:B------:R-:W-:Y:S02]  /*11f80*/  LEA.HI.X R8, R12, c[0x0][0x404], R8, 0x2, P0 ;  /* 0x000101000c087a11 */ /* 0x000fe400000f1408 */
[----:B------:R4:W4:Y:S01]  /*11f90*/  SHFL.IDX PT, R12, R7, RZ, 0x1c1f ;  /* 0x001c1fff070c7589 */ /* 0x00092200000e0000 */
[----:B------:R-:W-:-:S03]  /*11fa0*/  ISETP.GE.AND P0, PT, R6, R11, PT ;  /* 0x0000000b0600720c */ /* 0x000fc60003f06270 */
[----:B-1----:R1:W-:Y:S01]  /*11fb0*/  @!P2 ST.E [R14.64], R3 ;  /* 0x000000030e00a985 */ /* 0x0023e2000c10190e */
[----:B--2---:R-:W-:-:S03]  /*11fc0*/  LOP3.LUT R9, R2, 0x7ffffffc, RZ, 0xc0, !PT ;  /* 0x7ffffffc02097812 */ /* 0x004fc600078ec0ff */
[----:B---3--:R1:W-:Y:S01]  /*11fd0*/  @!P1 ST.E [R16.64], R5 ;  /* 0x0000000510009985 */ /* 0x0083e2000c10190e */
[----:B------:R-:W-:Y:S01]  /*11fe0*/  ISETP.GE.AND P1, PT, R10, R11, PT ;  /* 0x0000000b0a00720c */ /* 0x000fe20003f26270 */
[----:B------:R-:W-:Y:S02]  /*11ff0*/  IMAD.IADD R9, R4, 0x1, -R9 ;  /* 0x0000000104097824 */ /* 0x000fe400078e0a09 */
[----:B------:R1:W2:Y:S03]  /*12000*/  SHFL.IDX PT, R13, R8, RZ, 0x1c1f ;  /* 0x001c1fff080d7589 */ /* 0x0002a600000e0000 */
[----:B------:R-:W-:-:S07]  /*12010*/  SHF.L.U32 R9, R9, 0x1, RZ ;  /* 0x0000000109097819 */ /* 0x000fce00000006ff */
[----:B------:R-:W-:Y:S05]  /*12020*/  @P1 BRA `(.L_x_60) ;  /* 0x000005d000001947 */ /* 0x000fea0003800000 */
[C---:B-1----:R-:W-:Y:S02]  /*12030*/  IADD3 R5, R9.reuse, 0x8, RZ ;  /* 0x0000000809057810 */ /* 0x042fe40007ffe0ff */
[C---:B------:R-:W-:Y:S02]  /*12040*/  IADD3 R3, R9.reuse, 0x10, RZ ;  /* 0x0000001009037810 */ /* 0x040fe40007ffe0ff */
[----:B------:R-:W-:Y:S02]  /*12050*/  IADD3 R2, R9, 0x18, RZ ;  /* 0x0000001809027810 */ /* 0x000fe40007ffe0ff */
[----:B------:R-:W-:Y:S02]  /*12060*/  ISETP.GE.AND P3, PT, R5, c[0x0][0x3c8], PT ;  /* 0x0000f20005007a0c */ /* 0x000fe40003f66270 */
[----:B------:R-:W-:Y:S02]  /*12070*/  ISETP.GE.AND P2, PT, R3, c[0x0][0x3c8], PT ;  /* 0x0000f20003007a0c */ /* 0x000fe40003f46270 */
[----:B------:R-:W-:-:S02]  /*12080*/  ISETP.GE.AND P1, PT, R2, c[0x0][0x3c8], PT ;  /* 0x0000f20002007a0c */ /* 0x000fc40003f26270 */
[C---:B------:R-:W-:Y:S02]  /*12090*/  ISETP.GE.AND P4, PT, R9.reuse, c[0x0][0x3c8], PT ;  /* 0x0000f20009007a0c */ /* 0x040fe40003f86270 */
[C---:B------:R-:W-:Y:S02]  /*120a0*/  IADD3 R0, R9.reuse, 0x20, RZ ;  /* 0x0000002009007810 */ /* 0x040fe40007ffe0ff */
[----:B------:R-:W-:Y:S02]  /*120b0*/  IADD3 R16, R9, 0x28, RZ ;  /* 0x0000002809107810 */ /* 0x000fe40007ffe0ff */
[----:B------:R-:W-:Y:S02]  /*120c0*/  ISETP.GE.AND P6, PT, R0, c[0x0][0x3c8], PT ;  /* 0x0000f20000007a0c */ /* 0x000fe40003fc6270 */
[----:B------:R-:W-:Y:S02]  /*120d0*/  @!P3 LEA.HI R5, R5, R5, RZ, 0x1 ;  /* 0x000000050505b211 */ /* 0x000fe400078f08ff */
[----:B------:R-:W-:-:S02]  /*120e0*/  @!P2 LEA.HI R3, R3, R3, RZ, 0x1 ;  /* 0x000000030303a211 */ /* 0x000fc400078f08ff */
[----:B------:R-:W-:Y:S01]  /*120f0*/  @!P1 LEA.HI R2, R2, R2, RZ, 0x1 ;  /* 0x0000000202029211 */ /* 0x000fe200078f08ff */
[--C-:B--2-4-:R-:W-:Y:S01]  /*12100*/  @!P4 IMAD.WIDE R10, R9, 0x4, R12.reuse ;  /* 0x00000004090ac825 */ /* 0x114fe200078e020c */
[----:B------:R-:W-:Y:S02]  /*12110*/  @!P3 LOP3.LUT R5, R5, 0xfffffffe, RZ, 0xc0, !PT ;  /* 0xfffffffe0505b812 */ /* 0x000fe400078ec0ff */
        /* <DEDUP_REMOVED lines=28> */
[--C-:B------:R-:W-:Y:S01]  /*122e0*/  @!P6 IMAD.WIDE R4, R5, 0x4, R12.reuse ;  /* 0x000000040504e825 */ /* 0x100fe200078e020c */
[----:B------:R-:W-:Y:S02]  /*122f0*/  @!P2 LOP3.LUT R17, R17, 0xfffffffe, RZ, 0xc0, !PT ;  /* 0xfffffffe1111a812 */ /* 0x000fe400078ec0ff */
[----:B------:R-:W-:Y:S02]  /*12300*/  IADD3 R0, R9, 0x50, RZ ;  /* 0x0000005009007810 */ /* 0x000fe40007ffe0ff */
[----:B------:R2:W-:Y:S01]  /*12310*/  @!P6 ST.E.64 [R4.64], R96 ;  /* 0x000000600400e985 */ /* 0x0005e2000c101b0e */
[----:B------:R-:W-:Y:S01]  /*12320*/  @!P1 LEA.HI R2, R2, R2, RZ, 0x1 ;  /* 0x0000000202029211 */ /* 0x000fe200078f08ff */
[----:B------:R-:W-:Y:S01]  /*12330*/  @!P2 IMAD.WIDE R16, R17, 0x4, R12 ;  /* 0x000000041110a825 */ /* 0x000fe200078e020c */
[----:B------:R-:W-:-:S02]  /*12340*/  IADD3 R6, R9, 0x58, RZ ;  /* 0x0000005809067810 */ /* 0x000fc40007ffe0ff */
[----:B------:R-:W-:Y:S01]  /*12350*/  ISETP.GE.AND P6, PT, R0, c[0x0][0x3c8], PT ;  /* 0x0000f20000007a0c */ /* 0x000fe20003fc6270 */
[----:B-1----:R-:W-:-:S12]  /*12360*/  @!P5 IMAD.WIDE R10, R15, 0x4, R12 ;  /* 0x000000040f0ad825 */ /* 0x002fd800078e020c */
[----:B------:R-:W-:Y:S01]  /*12370*/  @!P6 LEA.HI R0, R0, R0, RZ, 0x1 ;  /* 0x000000000000e211 */ /* 0x000fe200078f08ff */
[----:B------:R-:W-:Y:S01]  /*12380*/  @!P4 IMAD.WIDE R14, R19, 0x4, R12 ;  /* 0x00000004130ec825 */ /* 0x000fe200078e020c */
[----:B------:R-:W-:Y:S01]  /*12390*/  IADD3 R19, R9, 0x60, RZ ;  /* 0x0000006009137810 */ /* 0x000fe20007ffe0ff */
[----:B------:R1:W-:Y:S01]  /*123a0*/  @!P5 ST.E.64 [R10.64], R92 ;  /* 0x0000005c0a00d985 */ /* 0x0003e2000c101b0e */
[----:B------:R-:W-:-:S03]  /*123b0*/  ISETP.GE.AND P5, PT, R6, c[0x0][0x3c8], PT ;  /* 0x0000f20006007a0c */ /* 0x000fc60003fa6270 */
[----:B------:R3:W-:Y:S01]  /*123c0*/  @!P4 ST.E.64 [R14.64], R88 ;  /* 0x000000580e00c985 */ /* 0x0007e2000c101b0e */
[----:B------:R-:W-:Y:S02]  /*123d0*/  ISETP.GE.AND P4, PT, R19, c[0x0][0x3c8], PT ;  /* 0x0000f20013007a0c */ /* 0x000fe40003f86270 */
[----:B--2---:R-:W-:Y:S01]  /*123e0*/  @!P1 LOP3.LUT R5, R2, 0xfffffffe, RZ, 0xc0, !PT ;  /* 0xfffffffe02059812 */ /* 0x004fe200078ec0ff */
[----:B------:R-:W-:-:S04]  /*123f0*/  @!P3 IMAD.WIDE R2, R3, 0x4, R12 ;  /* 0x000000040302b825 */ /* 0x000fc800078e020c */
[----:B------:R-:W-:Y:S01]  /*12400*/  @!P1 IMAD.WIDE R4, R5, 0x4, R12 ;  /* 0x0000000405049825 */ /* 0x000fe200078e020c */
[----:B------:R2:W-:Y:S01]  /*12410*/  @!P3 ST.E.64 [R2.64], R84 ;  /* 0x000000540200b985 */ /* 0x0005e2000c101b0e */
[----:B------:R-:W-:Y:S02]  /*12420*/  ISETP.GE.AND P3, PT, R18, c[0x0][0x3c8], PT ;  /* 0x0000f20012007a0c */ /* 0x000fe40003f66270 */
[----:B------:R-:W-:Y:S01]  /*12430*/  @!P5 LEA.HI R6, R6, R6, RZ, 0x1 ;  /* 0x000000060606d211 */ /* 0x000fe200078f08ff */
[----:B------:R-:W-:Y:S01]  /*12440*/  @!P2 ST.E.64 [R16.64], R80 ;  /* 0x000000501000a985 */ /* 0x000fe2000c101b0e */
[----:B------:R-:W-:-:S03]  /*12450*/  @!P4 LEA.HI R19, R19, R19, RZ, 0x1 ;  /* 0x000000131313c211 */ /* 0x000fc600078f08ff */
[----:B------:R4:W-:Y:S01]  /*12460*/  @!P1 ST.E.64 [R4.64], R76 ;  /* 0x0000004c04009985 */ /* 0x0009e2000c101b0e */
[----:B------:R-:W-:-:S05]  /*12470*/  @!P4 LOP3.LUT R19, R19, 0xfffffffe, RZ, 0xc0, !PT ;  /* 0xfffffffe1313c812 */ /* 0x000fca00078ec0ff */
[----:B------:R-:W-:Y:S02]  /*12480*/  @!P3 LEA.HI R18, R18, R18, RZ, 0x1 ;  /* 0x000000121212b211 */ /* 0x000fe400078f08ff */
[C---:B-1----:R-:W-:Y:S02]  /*12490*/  IADD3 R11, R9.reuse, 0x70, RZ ;  /* 0x00000070090b7810 */ /* 0x042fe40007ffe0ff */
[----:B------:R-:W-:Y:S02]  /*124a0*/  IADD3 R10, R9, 0x78, RZ ;  /* 0x00000078090a7810 */ /* 0x000fe40007ffe0ff */
[----:B------:R-:W-:Y:S02]  /*124b0*/  ISETP.GE.AND P2, PT, R11, c[0x0][0x3c8], PT ;  /* 0x0000f2000b007a0c */ /* 0x000fe40003f46270 */
[----:B------:R-:W-:Y:S02]  /*124c0*/  ISETP.GE.AND P1, PT, R10, c[0x0][0x3c8], PT ;  /* 0x0000f2000a007a0c */ /* 0x000fe40003f26270 */
[----:B---3--:R-:W-:Y:S01]  /*124d0*/  @!P3 LOP3.LUT R15, R18, 0xfffffffe, RZ, 0xc0, !PT ;  /* 0xfffffffe120fb812 */ /* 0x008fe200078ec0ff */
[----:B------:R-:W-:Y:S01]  /*124e0*/  @!P4 IMAD.WIDE R18, R19, 0x4, R12 ;  /* 0x000000041312c825 */ /* 0x000fe200078e020c */
[----:B--2---:R-:W-:-:S03]  /*124f0*/  @!P6 LOP3.LUT R3, R0, 0xfffffffe, RZ, 0xc0, !PT ;  /* 0xfffffffe0003e812 */ /* 0x004fc600078ec0ff */
[----:B------:R-:W-:-:S04]  /*12500*/  @!P3 IMAD.WIDE R14, R15, 0x4, R12 ;  /* 0x000000040f0eb825 */ /* 0x000fc800078e020c */
[----:B------:R-:W-:Y:S01]  /*12510*/  @!P2 LEA.HI R11, R11, R11, RZ, 0x1 ;  /* 0x0000000b0b0ba211 */ /* 0x000fe200078f08ff */
[--C-:B------:R-:W-:Y:S01]  /*12520*/  @!P6 IMAD.WIDE R2, R3, 0x4, R12.reuse ;  /* 0x000000040302e825 */ /* 0x100fe200078e020c */
[----:B------:R-:W-:Y:S02]  /*12530*/  @!P1 LEA.HI R10, R10, R10, RZ, 0x1 ;  /* 0x0000000a0a0a9211 */ /* 0x000fe400078f08ff */
[----:B----4-:R-:W-:Y:S02]  /*12540*/  @!P5 LOP3.LUT R5, R6, 0xfffffffe, RZ, 0xc0, !PT ;  /* 0xfffffffe0605d812 */ /* 0x010fe400078ec0ff */
[----:B------:R-:W-:Y:S01]  /*12550*/  @!P2 LOP3.LUT R11, R11, 0xfffffffe, RZ, 0xc0, !PT ;  /* 0xfffffffe0b0ba812 */ /* 0x000fe200078ec0ff */
[----:B------:R1:W-:Y:S01]  /*12560*/  @!P6 ST.E.64 [R2.64], R72 ;  /* 0x000000480200e985 */ /* 0x0003e2000c101b0e */
[----:B------:R-:W-:Y:S01]  /*12570*/  @!P1 LOP3.LUT R17, R10, 0xfffffffe, RZ, 0xc0, !PT ;  /* 0xfffffffe0a119812 */ /* 0x000fe200078ec0ff */
[----:B------:R-:W-:-:S04]  /*12580*/  @!P5 IMAD.WIDE R4, R5, 0x4, R12 ;  /* 0x000000040504d825 */ /* 0x000fc800078e020c */
[--C-:B------:R-:W-:Y:S01]  /*12590*/  @!P2 IMAD.WIDE R10, R11, 0x4, R12.reuse ;  /* 0x000000040b0aa825 */ /* 0x100fe200078e020c */
[----:B------:R1:W-:Y:S03]  /*125a0*/  @!P5 ST.E.64 [R4.64], R68 ;  /* 0x000000440400d985 */ /* 0x0003e6000c101b0e */
[----:B------:R-:W-:Y:S01]  /*125b0*/  @!P1 IMAD.WIDE R12, R17, 0x4, R12 ;  /* 0x00000004110c9825 */ /* 0x000fe200078e020c */
[----:B------:R1:W-:Y:S04]  /*125c0*/  @!P4 ST.E.64 [R18.64], R52 ;  /* 0x000000341200c985 */ /* 0x0003e8000c101b0e */
[----:B------:R1:W-:Y:S04]  /*125d0*/  @!P3 ST.E.64 [R14.64], R56 ;  /* 0x000000380e00b985 */ /* 0x0003e8000c101b0e */
[----:B------:R1:W-:Y:S04]  /*125e0*/  @!P2 ST.E.64 [R10.64], R60 ;  /* 0x0000003c0a00a985 */ /* 0x0003e8000c101b0e */
[----:B------:R1:W-:Y:S02]  /*125f0*/  @!P1 ST.E.64 [R12.64], R64 ;  /* 0x000000400c009985 */ /* 0x0003e4000c101b0e */
.L_x_60:
[----:B------:R-:W-:Y:S05]  /*12600*/  BSYNC B0 ;  /* 0x0000000000007941 */ /* 0x000fea0003800000 */
.L_x_59:
[----:B-1----:R1:W3:Y:S04]  /*12610*/  SHFL.IDX PT, R5, R8, 0x1, 0x1c1f ;  /* 0x003c1f0008057f89 */ /* 0x0022e800000e0000 */
[----:B------:R1:W4:Y:S01]  /*12620*/  SHFL.IDX PT, R4, R7, 0x1, 0x1c1f ;  /* 0x003c1f0007047f89 */ /* 0x00032200000e0000 */
[----:B------:R-:W-:Y:S05]  /*12630*/  @P0 EXIT ;  /* 0x000000000000094d */ /* 0x000fea0003800000 */
[C---:B------:R-:W-:Y:S02]  /*12640*/  ISETP.GE.AND P0, PT, R9.reuse, c[0x0][0x3c8], PT ;  /* 0x0000f20009007a0c */ /* 0x040fe40003f06270 */
[----:B------:R-:W-:-:S02]  /*12650*/  IADD3 R2, R9, 0x8, RZ ;  /* 0x0000000809027810 */ /* 0x000fc40007ffe0ff */
[C---:B------:R-:W-:Y:S02]  /*12660*/  IADD3 R0, R9.reuse, 0x10, RZ ;  /* 0x0000001009007810 */ /* 0x040fe40007ffe0ff */
[----:B------:R-:W-:Y:S02]  /*12670*/  ISETP.GE.AND P6, PT, R2, c[0x0][0x3c8], PT ;  /* 0x0000f20002007a0c */ /* 0x000fe40003fc6270 */
[----:B------:R-:W-:Y:S02]  /*12680*/  ISETP.GE.AND P5, PT, R0, c[0x0][0x3c8], PT ;  /* 0x0000f20000007a0c */ /* 0x000fe40003fa6270 */
[C---:B------:R-:W-:Y:S02]  /*12690*/  IADD3 R10, R9.reuse, 0x18, RZ ;  /* 0x00000018090a7810 */ /* 0x040fe40007ffe0ff */
[C---:B-1----:R-:W-:Y:S01]  /*126a0*/  IADD3 R8, R9.reuse, 0x20, RZ ;  /* 0x0000002009087810 */ /* 0x042fe20007ffe0ff */
[C---:B--234-:R-:W-:Y:S01]  /*126b0*/  @!P0 IMAD.WIDE R12, R9.reuse, 0x4, R4 ;  /* 0x00000004090c8825 */ /* 0x05cfe200078e0204 */
        /* <DEDUP_REMOVED lines=8> */
[----:B------:R-:W-:Y:S02]  /*12740*/  @!P6 LEA.HI R2, R2, R2, RZ, 0x1 ;  /* 0x000000020202e211 */ /* 0x000fe400078f08ff */
[----:B------:R-:W-:Y:S02]  /*12750*/  ISETP.GE.AND P0, PT, R3, c[0x0][0x3c8], PT ;  /* 0x0000f20003007a0c */ /* 0x000fe40003f06270 */
        /* <DEDUP_REMOVED lines=11> */
[----:B------:R-:W-:Y:S01]  /*12810*/  IADD3 R2, R9, 0x40, RZ ;  /* 0x0000004009027810 */ /* 0x000fe20007ffe0ff */
[----:B------:R-:W-:Y:S01]  /*12820*/  @!P4 IMAD.WIDE R10, R11, 0x4, R4 ;  /* 0x000000040b0ac825 */ /* 0x000fe200078e0204 */
[----:B------:R-:W-:-:S02]  /*12830*/  @!P3 LOP3.LUT R17, R8, 0xfffffffe, RZ, 0xc0, !PT ;  /* 0xfffffffe0811b812 */ /* 0x000fc400078ec0ff */
[----:B------:R-:W-:Y:S01]  /*12840*/  IADD3 R0, R9, 0x48, RZ ;  /* 0x0000004809007810 */ /* 0x000fe20007ffe0ff */
[----:B------:R-:W-:Y:S01]  /*12850*/  @!P5 IMAD.WIDE R12, R13, 0x4, R4 ;  /* 0x000000040d0cd825 */ /* 0x000fe200078e0204 */
[----:B------:R-:W-:Y:S02]  /*12860*/  @!P2 LOP3.LUT R7, R7, 0xfffffffe, RZ, 0xc0, !PT ;  /* 0xfffffffe0707a812 */ /* 0x000fe400078ec0ff */
[----:B------:R-:W-:Y:S02]  /*12870*/  @!P0 LOP3.LUT R3, R3, 0xfffffffe, RZ, 0xc0, !PT ;  /* 0xfffffffe03038812 */ /* 0x000fe400078ec0ff */
[----:B------:R1:W-:Y:S01]  /*12880*/  @!P5 ST.E.64 [R12.64], R106 ;  /* 0x0000006a0c00d985 */ /* 0x0003e2000c101b0e */
[----:B------:R-:W-:Y:S02]  /*12890*/  ISETP.GE.AND P6, PT, R2, c[0x0][0x3c8], PT ;  /* 0x0000f20002007a0c */ /* 0x000fe40003fc6270 */
[----:B------:R-:W-:Y:S01]  /*128a0*/  ISETP.GE.AND P5, PT, R0, c[0x0][0x3c8], PT ;  /* 0x0000f20000007a0c */ /* 0x000fe20003fa6270 */
[----:B------:R3:W-:Y:S01]  /*128b0*/  @!P4 ST.E.64 [R10.64], R102 ;  /* 0x000000660a00c985 */ /* 0x0007e2000c101b0e */
[----:B------:R-:W-:-:S02]  /*128c0*/  IADD3 R20, R9, 0x50, RZ ;  /* 0x0000005009147810 */ /* 0x000fc40007ffe0ff */
[C---:B------:R-:W-:Y:S02]  /*128d0*/  IADD3 R19, R9.reuse, 0x58, RZ ;  /* 0x0000005809137810 */ /* 0x040fe40007ffe0ff */
[C---:B------:R-:W-:Y:S02]  /*128e0*/  IADD3 R18, R9.reuse, 0x60, RZ ;  /* 0x0000006009127810 */ /* 0x040fe40007ffe0ff */
[----:B------:R-:W-:Y:S02]  /*128f0*/  IADD3 R8, R9, 0x68, RZ ;  /* 0x0000006809087810 */ /* 0x000fe40007ffe0ff */
[----:B------:R-:W-:Y:S01]  /*12900*/  ISETP.GE.AND P4, PT, R20, c[0x0][0x3c8], PT ;  /* 0x0000f20014007a0c */ /* 0x000fe20003f86270 */
[--C-:B--2---:R-:W-:Y:S01]  /*12910*/  @!P3 IMAD.WIDE R14, R17, 0x4, R4.reuse ;  /* 0x00000004110eb825 */ /* 0x104fe200078e0204 */
[----:B------:R-:W-:Y:S02]  /*12920*/  @!P6 LEA.HI R2, R2, R2, RZ, 0x1 ;  /* 0x000000020202e211 */ /* 0x000fe400078f08ff */
[----:B------:R-:W-:Y:S01]  /*12930*/  @!P5 LEA.HI R0, R0, R0, RZ, 0x1 ;  /* 0x000000000000d211 */ /* 0x000fe200078f08ff */
[----:B------:R-:W-:Y:S01]  /*12940*/  @!P0 IMAD.WIDE R16, R3, 0x4, R4 ;  /* 0x0000000403108825 */ /* 0x000fe200078e0204 */
[----:B------:R2:W-:Y:S01]  /*12950*/  @!P3 ST.E.64 [R14.64], R98 ;  /* 0x000000620e00b985 */ /* 0x0005e2000c101b0e */
[----:B------:R-:W-:-:S02]  /*12960*/  IADD3 R3, R9, 0x70, RZ ;  /* 0x0000007009037810 */ /* 0x000fc40007ffe0ff */
[----:B------:R-:W-:Y:S02]  /*12970*/  ISETP.GE.AND P3, PT, R19, c[0x0][0x3c8], PT ;  /* 0x0000f20013007a0c */ /* 0x000fe40003f66270 */
[----:B------:R-:W-:Y:S02]  /*12980*/  IADD3 R9, R9, 0x78, RZ ;  /* 0x0000007809097810 */ /* 0x000fe40007ffe0ff */
[----:B------:R-:W-:Y:S02]  /*12990*/  @!P4 LEA.HI R20, R20, R20, RZ, 0x1 ;  /* 0x000000141414c211 */ /* 0x000fe400078f08ff */
[----:B-1----:R-:W-:Y:S01]  /*129a0*/  @!P1 LOP3.LUT R13, R6, 0xfffffffe, RZ, 0xc0, !PT ;  /* 0xfffffffe060d9812 */ /* 0x002fe200078ec0ff */
[----:B------:R-:W-:Y:S01]  /*129b0*/  @!P2 IMAD.WIDE R6, R7, 0x4, R4 ;  /* 0x000000040706a825 */ /* 0x000fe200078e0204 */
[----:B---3--:R-:W-:-:S03]  /*129c0*/  @!P5 LOP3.LUT R11, R0, 0xfffffffe, RZ, 0xc0, !PT ;  /* 0xfffffffe000bd812 */ /* 0x008fc600078ec0ff */
[--C-:B------:R-:W-:Y:S01]  /*129d0*/  @!P1 IMAD.WIDE R12, R13, 0x4, R4.reuse ;  /* 0x000000040d0c9825 */ /* 0x100fe200078e0204 */
[----:B------:R1:W-:Y:S01]  /*129e0*/  @!P2 ST.E.64 [R6.64], R94 ;  /* 0x0000005e0600a985 */ /* 0x0003e2000c101b0e */
[----:B------:R-:W-:Y:S02]  /*129f0*/  ISETP.GE.AND P2, PT, R18, c[0x0][0x3c8], PT ;  /* 0x0000f20012007a0c */ /* 0x000fe40003f46270 */
[----:B------:R-:W-:Y:S01]  /*12a00*/  @!P3 LEA.HI R19, R19, R19, RZ, 0x1 ;  /* 0x000000131313b211 */ /* 0x000fe200078f08ff */
[----:B------:R3:W-:Y:S01]  /*12a10*/  @!P1 ST.E.64 [R12.64], R90 ;  /* 0x0000005a0c009985 */ /* 0x0007e2000c101b0e */
[----:B------:R-:W-:Y:S01]  /*12a20*/  ISETP.GE.AND P1, PT, R8, c[0x0][0x3c8], PT ;  /* 0x0000f20008007a0c */ /* 0x000fe20003f26270 */
[----:B------:R-:W-:Y:S01]  /*12a30*/  @!P5 IMAD.WIDE R10, R11, 0x4, R4 ;  /* 0x000000040b0ad825 */ /* 0x000fe200078e0204 */
[----:B------:R-:W-:Y:S01]  /*12a40*/  @!P3 LOP3.LUT R19, R19, 0xfffffffe, RZ, 0xc0, !PT ;  /* 0xfffffffe1313b812 */ /* 0x000fe200078ec0ff */
[----:B------:R4:W-:Y:S01]  /*12a50*/  @!P0 ST.E.64 [R16.64], R86 ;  /* 0x0000005610008985 */ /* 0x0009e2000c101b0e */
[----:B------:R-:W-:-:S05]  /*12a60*/  ISETP.GE.AND P0, PT, R3, c[0x0][0x3c8], PT ;  /* 0x0000f20003007a0c */ /* 0x000fca0003f06270 */
[----:B------:R-:W-:-:S04]  /*12a70*/  @!P2 LEA.HI R18, R18, R18, RZ, 0x1 ;  /* 0x000000121212a211 */ /* 0x000fc800078f08ff */
[----:B------:R-:W-:Y:S02]  /*12a80*/  @!P1 LEA.HI R8, R8, R8, RZ, 0x1 ;  /* 0x0000000808089211 */ /* 0x000fe400078f08ff */
[----:B--2---:R-:W-:Y:S02]  /*12a90*/  @!P2 LOP3.LUT R15, R18, 0xfffffffe, RZ, 0xc0, !PT ;  /* 0xfffffffe120fa812 */ /* 0x004fe400078ec0ff */
[----:B------:R-:W-:-:S04]  /*12aa0*/  @!P0 LEA.HI R3, R3, R3, RZ, 0x1 ;  /* 0x0000000303038211 */ /* 0x000fc800078f08ff */
[----:B------:R-:W-:Y:S02]  /*12ab0*/  @!P0 LOP3.LUT R3, R3, 0xfffffffe, RZ, 0xc0, !PT ;  /* 0xfffffffe03038812 */ /* 0x000fe400078ec0ff */
[----:B-1----:R-:W-:-:S03]  /*12ac0*/  @!P6 LOP3.LUT R7, R2, 0xfffffffe, RZ, 0xc0, !PT ;  /* 0xfffffffe0207e812 */ /* 0x002fc600078ec0ff */
        /* <DEDUP_REMOVED lines=22> */
.L_x_58:
        /* <DEDUP_REMOVED lines=50> */
.L_x_61:
        /* <DEDUP_REMOVED lines=11> */
.L_x_2673:


//--------------------- .text._ZN7cutlass13device_kernelIN5flash19enable_sm80_to_sm89INS1_16FlashAttnFwdSm80INS1_25CollectiveMainloopFwdSm80ILi8ELi1ELb1EN4cute5tupleIJNS5_1CILi128EEES8_S8_EEELi128ENS_10bfloat16_tEfNS_4arch4Sm80ELb1ELb0ELb1ELb0ELb0ELb0ELb1ELb1EEENS1_21CollectiveEpilogueFwdIS9_NS6_IJNS7_ILi1EEESF_SF_EEESA_SC_Li256ELb0ELb1ELb1ELb0EEENS1_30DynamicPersistentTileSchedulerILi256ELi256ELb1ELb1ELb0EEEEEEEEEvNT_6ParamsE --------------------------
	.section	.text._ZN7cutlass13device_kernelIN5flash19enable_sm80_to_sm89INS1_16FlashAttnFwdSm80INS1_25CollectiveMainloopFwdSm80ILi8ELi1ELb1EN4cute5tupleIJNS5_1CILi128EEES8_S8_EEELi128ENS_10bfloat16_tEfNS_4arch4Sm80ELb1ELb0ELb1ELb0ELb0ELb0ELb1ELb1EEENS1_21CollectiveEpilogueFwdIS9_NS6_IJNS7_ILi1EEESF_SF_EEESA_SC_Li256ELb0ELb1ELb1ELb0EEENS1_30DynamicPersistentTileSchedulerILi256ELi256ELb1ELb1ELb0EEEEEEEEEvNT_6ParamsE,"ax",@progbits
	.sectioninfo	@"SHI_REGISTERS=255"
	.align	128
.text._ZN7cutlass13device_kernelIN5flash19enable_sm80_to_sm89INS1_16FlashAttnFwdSm80INS1_25CollectiveMainloopFwdSm80ILi8ELi1ELb1EN4cute5tupleIJNS5_1CILi128EEES8_S8_EEELi128ENS_10bfloat16_tEfNS_4arch4Sm80ELb1ELb0ELb1ELb0ELb0ELb0ELb1ELb1EEENS1_21CollectiveEpilogueFwdIS9_NS6_IJNS7_ILi1EEESF_SF_EEESA_SC_Li256ELb0ELb1ELb1ELb0EEENS1_30DynamicPersistentTileSchedulerILi256ELi256ELb1ELb1ELb0EEEEEEEEEvNT_6ParamsE:
        .type           _ZN7cutlass13device_kernelIN5flash19enable_sm80_to_sm89INS1_16FlashAttnFwdSm80INS1_25CollectiveMainloopFwdSm80ILi8ELi1ELb1EN4cute5tupleIJNS5_1CILi128EEES8_S8_EEELi128ENS_10bfloat16_tEfNS_4arch4Sm80ELb1ELb0ELb1ELb0ELb0ELb0ELb1ELb1EEENS1_21CollectiveEpilogueFwdIS9_NS6_IJNS7_ILi1EEESF_SF_EEESA_SC_Li256ELb0ELb1ELb1ELb0EEENS1_30DynamicPersistentTileSchedulerILi256ELi256ELb1ELb1ELb0EEEEEEEEEvNT_6ParamsE,@function
        .size           _ZN7cutlass13device_kernelIN5flash19enable_sm80_to_sm89INS1_16FlashAttnFwdSm80INS1_25CollectiveMainloopFwdSm80ILi8ELi1ELb1EN4cute5tupleIJNS5_1CILi128EEES8_S8_EEELi128ENS_10bfloat16_tEfNS_4arch4Sm80ELb1ELb0ELb1ELb0ELb0ELb0ELb1ELb1EEENS1_21CollectiveEpilogueFwdIS9_NS6_IJNS7_ILi1EEESF_SF_EEESA_SC_Li256ELb0ELb1ELb1ELb0EEENS1_30DynamicPersistentTileSchedulerILi256ELi256ELb1ELb1ELb0EEEEEEEEEvNT_6ParamsE,(.L_x_2674 - _ZN7cutlass13device_kernelIN5flash19enable_sm80_to_sm89INS1_16FlashAttnFwdSm80INS1_25CollectiveMainloopFwdSm80ILi8ELi1ELb1EN4cute5tupleIJNS5_1CILi128EEES8_S8_EEELi128ENS_10bfloat16_tEfNS_4arch4Sm80ELb1ELb0ELb1ELb0ELb0ELb0ELb1ELb1EEENS1_21CollectiveEpilogueFwdIS9_NS6_IJNS7_ILi1EEESF_SF_EEESA_SC_Li256ELb0ELb1ELb1ELb0EEENS1_30DynamicPersistentTileSchedulerILi256ELi256ELb1ELb1ELb0EEEEEEEEEvNT_6ParamsE)
        .other          _ZN7cutlass13device_kernelIN5flash19enable_sm80_to_sm89INS1_16FlashAttnFwdSm80INS1_25CollectiveMainloopFwdSm80ILi8ELi1ELb1EN4cute5tupleIJNS5_1CILi128EEES8_S8_EEELi128ENS_10bfloat16_tEfNS_4arch4Sm80ELb1ELb0ELb1ELb0ELb0ELb0ELb1ELb1EEENS1_21CollectiveEpilogueFwdIS9_NS6_IJNS7_ILi1EEESF_SF_EEESA_SC_Li256ELb0ELb1ELb1ELb0EEENS1_30DynamicPersistentTileSchedulerILi256ELi256ELb1ELb1ELb0EEEEEEEEEvNT_6ParamsE,@"STO_CUDA_ENTRY STV_DEFAULT"
_ZN7cutlass13device_kernelIN5flash19enable_sm80_to_sm89INS1_16FlashAttnFwdSm80INS1_25CollectiveMainloopFwdSm80ILi8ELi1ELb1EN4cute5tupleIJNS5_1CILi128EEES8_S8_EEELi128ENS_10bfloat16_tEfNS_4arch4Sm80ELb1ELb0ELb1ELb0ELb0ELb0ELb1ELb1EEENS1_21CollectiveEpilogueFwdIS9_NS6_IJNS7_ILi1EEESF_SF_EEESA_SC_Li256ELb0ELb1ELb1ELb0EEENS1_30DynamicPersistentTileSchedulerILi256ELi256ELb1ELb1ELb0EEEEEEEEEvNT_6ParamsE:
[----:B------:R-:W-:-:S03]  /*0000*/  MOV R1, c[0x0][0x28] ;  /* 0x00000a0000017a02 */ /* 0x000fc60000000f00 */
[----:B------:R-:W1:Y:S01]  /*0010*/  S2R R17, SR_TID.X ;  /* 0x0000000000117919 */ /* 0x000e620000002100 */
[----:B------:R-:W-:-:S03]  /*0020*/  IADD3 R1, R1, -0x68, RZ ;  /* 0xffffff9801017810 */ /* 0x000fc60007ffe0ff */
[----:B------:R-:W2:Y:S01]  /*0030*/  S2R R13, SR_CTAID.X ;  /* 0x00000000000d7919 */ /* 0x000ea20000002500 */
[----:B-1----:R-:W-:-:S05]  /*0040*/  SHF.R.U32.HI R2, RZ, 0x5, R17 ;  /* 0x00000005ff027819 */ /* 0x002fca0000011611 */
[----:B------:R-:W1:Y:S02]  /*0050*/  SHFL.IDX PT, R0, R2, RZ, 0x1f ;  /* 0x00001fff02007589 */ /* 0x000e6400000e0000 */
[----:B-1----:R-:W-:Y:S02]  /*0060*/  ISETP.GE.AND P0, PT, R0, 0x1, PT ;  /* 0x000000010000780c */ /* 0x002fe40003f06270 */
[----:B------:R1:W-:Y:S11]  /*0070*/  STL [R1+0x58], R0 ;  /* 0x0000580001007387 */ /* 0x0003f60000100800 */
[----:B------:R-:W-:Y:S06]  /*0080*/  @P0 BAR.ARV 0x4, 0x100 ;  /* 0x0104000000000b1d */ /* 0x000fec0000002000 */
[----:B--2---:R-:W-:-:S13]  /*0090*/  ISETP.GE.AND P0, PT, R13, c[0x0][0x538], PT ;  /* 0x00014e000d007a0c */ /* 0x004fda0003f06270 */
[----:B------:R-:W-:Y:S05]  /*00a0*/  @P0 EXIT ;  /* 0x000000000000094d */ /* 0x000fea0003800000 */
[----:B-1----:R-:W-:Y:S01]  /*00b0*/  SHF.R.S32.HI R11, RZ, 0x1f, R17 ;  /* 0x0000001fff0b7819 */ /* 0x002fe20000011411 */
[----:B------:R-:W-:Y:S01]  /*00c0*/  IMAD.MOV.U32 R206, RZ, RZ, 0x20 ;  /* 0x00000020ffce7424 */ /* 0x000fe200078e00ff */
[----:B------:R-:W-:Y:S01]  /*00d0*/  ULDC.64 UR6, c[0x0][0x118] ;  /* 0x0000460000067ab9 */ /* 0x000fe20000000a00 */
[----:B------:R-:W-:Y:S01]  /*00e0*/  IMAD.MOV.U32 R223, RZ, RZ, 0x10 ;  /* 0x00000010ffdf7424 */ /* 0x000fe200078e00ff */
[CC--:B------:R-:W-:Y:S02]  /*00f0*/  LEA.HI R2, R11.reuse, R17.reuse, RZ, 0x4 ;  /* 0x000000110b027211 */ /* 0x0c0fe400078f20ff */
[CC--:B------:R-:W-:Y:S02]  /*0100*/  LEA.HI R0, R11.reuse, R17.reuse, RZ, 0x2 ;  /* 0x000000110b007211 */ /* 0x0c0fe400078f10ff */
[----:B------:R-:W-:Y:S02]  /*0110*/  SHF.R.S32.HI R3, RZ, 0x4, R2 ;  /* 0x00000004ff037819 */ /* 0x000fe40000011402 */
[----:B------:R-:W-:-:S02]  /*0120*/  LEA.HI R10, R11, R17, RZ, 0x3 ;  /* 0x000000110b0a7211 */ /* 0x000fc400078f18ff */
[----:B------:R-:W-:Y:S02]  /*0130*/  LOP3.LUT R4, R0, 0xfffffffc, RZ, 0xc0, !PT ;  /* 0xfffffffc00047812 */ /* 0x000fe400078ec0ff */
[C---:B------:R-:W-:Y:S02]  /*0140*/  LOP3.LUT R0, R2.reuse, 0xfffffff0, RZ, 0xc0, !PT ;  /* 0xfffffff002007812 */ /* 0x040fe400078ec0ff */
[----:B------:R-:W-:Y:S01]  /*0150*/  LEA.HI R2, R2, R3, RZ, 0x1 ;  /* 0x0000000302027211 */ /* 0x000fe200078f08ff */
[C---:B------:R-:W-:Y:S01]  /*0160*/  IMAD.IADD R4, R17.reuse, 0x1, -R4 ;  /* 0x0000000111047824 */ /* 0x040fe200078e0a04 */
[----:B------:R-:W-:Y:S01]  /*0170*/  SHF.R.S32.HI R16, RZ, 0x3, R10 ;  /* 0x00000003ff107819 */ /* 0x000fe2000001140a */
[----:B------:R-:W-:Y:S01]  /*0180*/  IMAD.IADD R5, R17, 0x1, -R0 ;  /* 0x0000000111057824 */ /* 0x000fe200078e0a00 */
[----:B------:R-:W-:Y:S02]  /*0190*/  LOP3.LUT R6, R10, 0xfffffff8, RZ, 0xc0, !PT ;  /* 0xfffffff80a067812 */ /* 0x000fe400078ec0ff */
[----:B------:R-:W-:Y:S01]  /*01a0*/  LOP3.LUT R0, R2, 0xfffffffe, RZ, 0xc0, !PT ;  /* 0xfffffffe02007812 */ /* 0x000fe200078ec0ff */
[----:B------:R-:W-:-:S02]  /*01b0*/  IMAD.SHL.U32 R7, R16, 0x40, RZ ;  /* 0x0000004010077824 */ /* 0x000fc400078e00ff */
[----:B------:R-:W-:Y:S02]  /*01c0*/  IMAD.IADD R6, R17, 0x1, -R6 ;  /* 0x0000000111067824 */ /* 0x000fe400078e0a06 */
[----:B------:R-:W-:Y:S01]  /*01d0*/  IMAD.IADD R9, R3, 0x1, -R0 ;  /* 0x0000000103097824 */ /* 0x000fe200078e0a00 */
[----:B------:R-:W-:Y:S01]  /*01e0*/  LEA.HI R0, R4, R4, RZ, 0x1 ;  /* 0x0000000404007211 */ /* 0x000fe200078f08ff */
[C---:B------:R-:W-:Y:S01]  /*01f0*/  IMAD.SHL.U32 R14, R6.reuse, 0x8, RZ ;  /* 0x00000008060e7824 */ /* 0x040fe200078e00ff */
[----:B------:R-:W-:Y:S01]  /*0200*/  LOP3.LUT R2, R7, 0x1c0, RZ, 0xc0, !PT ;  /* 0x000001c007027812 */ /* 0x000fe200078ec0ff */
[----:B------:R-:W-:Y:S01]  /*0210*/  IMAD.SHL.U32 R8, R6, 0x40, RZ ;  /* 0x0000004006087824 */ /* 0x000fe200078e00ff */
[----:B------:R-:W-:Y:S02]  /*0220*/  SHF.R.S32.HI R7, RZ, 0x1f, R5 ;  /* 0x0000001fff077819 */ /* 0x000fe40000011405 */
[----:B------:R-:W-:Y:S01]  /*0230*/  LOP3.LUT R0, R0, 0x1ffffffe, RZ, 0xc0, !PT ;  /* 0x1ffffffe00007812 */ /* 0x000fe200078ec0ff */
[----:B------:R-:W-:Y:S01]  /*0240*/  STL [R1+0x40], R14 ;  /* 0x0000400e01007387 */ /* 0x000fe20000100800 */
[----:B------:R-:W-:-:S02]  /*0250*/  LOP3.LUT R3, R2, 0x38, R14, 0xf8, !PT ;  /* 0x0000003802037812 */ /* 0x000fc400078ef80e */
[----:B------:R-:W-:Y:S01]  /*0260*/  SHF.R.U32.HI R2, RZ, 0x3, R2 ;  /* 0x00000003ff027819 */ /* 0x000fe20000011602 */
[----:B------:R-:W-:Y:S01]  /*0270*/  IMAD.IADD R12, R4, 0x1, -R0 ;  /* 0x00000001040c7824 */ /* 0x000fe200078e0a00 */
[----:B------:R-:W-:Y:S02]  /*0280*/  LEA.HI R200, R7, R5, RZ, 0x3 ;  /* 0x0000000507c87211 */ /* 0x000fe400078f18ff */
[----:B------:R-:W-:Y:S02]  /*0290*/  LOP3.LUT R7, R3, R2, RZ, 0x3c, !PT ;  /* 0x0000000203077212 */ /* 0x000fe400078e3cff */
[C---:B------:R-:W-:Y:S01]  /*02a0*/  LOP3.LUT R0, R200.reuse, 0xfffffff8, RZ, 0xc0, !PT ;  /* 0xfffffff8c8007812 */ /* 0x040fe200078ec0ff */
[----:B------:R-:W-:Y:S01]  /*02b0*/  IMAD.SHL.U32 R200, R200, 0x40, RZ ;  /* 0x00000040c8c87824 */ /* 0x000fe200078e00ff */
[----:B------:R-:W-:Y:S02]  /*02c0*/  LOP3.LUT R2, R8, 0x1c0, RZ, 0xc0, !PT ;  /* 0x000001c008027812 */ /* 0x000fe400078ec0ff */
[----:B------:R-:W-:Y:S01]  /*02d0*/  LEA.HI R4, R11, R17, RZ, 0x6 ;  /* 0x000000110b047211 */ /* 0x000fe200078f30ff */
[----:B------:R-:W-:Y:S01]  /*02e0*/  IMAD.IADD R5, R5, 0x1, -R0 ;  /* 0x0000000105057824 */ /* 0x000fe200078e0a00 */
[----:B------:R-:W-:-:S02]  /*02f0*/  LOP3.LUT R3, R2, 0x8, R10, 0xf8, !PT ;  /* 0x0000000802037812 */ /* 0x000fc400078ef80a */
[----:B------:R-:W-:Y:S01]  /*0300*/  SHF.R.U32.HI R2, RZ, 0x3, R2 ;  /* 0x00000003ff027819 */ /* 0x000fe20000011602 */
[----:B------:R-:W-:Y:S01]  /*0310*/  IMAD.SHL.U32 R0, R4, 0x8, RZ ;  /* 0x0000000804007824 */ /* 0x000fe200078e00ff */
[----:B------:R-:W-:Y:S01]  /*0320*/  LEA.HI R8, R11, R17, RZ, 0x5 ;  /* 0x000000110b087211 */ /* 0x000fe200078f28ff */
[----:B------:R-:W-:Y:S01]  /*0330*/  IMAD.SHL.U32 R4, R5, 0x40, RZ ;  /* 0x0000004005047824 */ /* 0x000fe200078e00ff */
[----:B------:R-:W-:Y:S01]  /*0340*/  LOP3.LUT R201, R3, R2, RZ, 0x3c, !PT ;  /* 0x0000000203c97212 */ /* 0x000fe200078e3cff */
[----:B------:R-:W-:Y:S01]  /*0350*/  IMAD.SHL.U32 R3, R9, 0x8, RZ ;  /* 0x0000000809037824 */ /* 0x000fe200078e00ff */
[----:B------:R-:W-:Y:S02]  /*0360*/  LOP3.LUT R2, R8, 0xffffffe0, RZ, 0xc0, !PT ;  /* 0xffffffe008027812 */ /* 0x000fe400078ec0ff */
[----:B------:R-:W-:Y:S01]  /*0370*/  LOP3.LUT R228, R7, 0x7ffffe00, R0, 0xf8, !PT ;  /* 0x7ffffe0007e47812 */ /* 0x000fe200078ef800 */
[----:B------:R-:W-:Y:S01]  /*0380*/  IMAD R201, R9, 0x200, R201 ;  /* 0x0000020009c97824 */ /* 0x000fe200078e02c9 */
[----:B------:R-:W-:Y:S01]  /*0390*/  LOP3.LUT R0, R4, 0x1c0, RZ, 0xc0, !PT ;  /* 0x000001c004007812 */ /* 0x000fe200078ec0ff */
[----:B------:R-:W-:Y:S01]  /*03a0*/  IMAD.IADD R10, R17, 0x1, -R2 ;  /* 0x00000001110a7824 */ /* 0x000fe200078e0a02 */
[--C-:B------:R-:W-:Y:S01]  /*03b0*/  SHF.R.S32.HI R224, RZ, 0x5, R8.reuse ;  /* 0x00000005ffe07819 */ /* 0x100fe20000011408 */
[----:B------:R-:W-:Y:S01]  /*03c0*/  IMAD.SHL.U32 R228, R228, 0x2, RZ ;  /* 0x00000002e4e47824 */ /* 0x000fe200078e00ff */
[----:B------:R-:W-:-:S02]  /*03d0*/  SHF.R.S32.HI R4, RZ, 0x1f, R8 ;  /* 0x0000001fff047819 */ /* 0x000fc40000011408 */
[----:B------:R-:W-:Y:S02]  /*03e0*/  LOP3.LUT R3, R0, 0x8, R3, 0xf8, !PT ;  /* 0x0000000800037812 */ /* 0x000fe400078ef803 */
[----:B------:R-:W-:Y:S02]  /*03f0*/  SHF.R.U32.HI R2, RZ, 0x3, R0 ;  /* 0x00000003ff027819 */ /* 0x000fe40000011600 */
[----:B------:R-:W-:Y:S02]  /*0400*/  LEA.HI R0, R4, R224, RZ, 0x3 ;  /* 0x000000e004007211 */ /* 0x000fe400078f18ff */
[----:B------:R-:W-:Y:S02]  /*0410*/  SHF.R.S32.HI R7, RZ, 0x1f, R10 ;  /* 0x0000001fff077819 */ /* 0x000fe4000001140a */
[----:B------:R-:W-:Y:S02]  /*0420*/  LOP3.LUT R0, R0, 0xffffff8, RZ, 0xc0, !PT ;  /* 0x0ffffff800007812 */ /* 0x000fe400078ec0ff */
[----:B------:R-:W-:-:S02]  /*0430*/  LOP3.LUT R4, R3, R2, RZ, 0x3c, !PT ;  /* 0x0000000203047212 */ /* 0x000fc400078e3cff */
[----:B------:R-:W-:Y:S01]  /*0440*/  LEA.HI R3, R7, R10, RZ, 0x2 ;  /* 0x0000000a07037211 */ /* 0x000fe200078f10ff */
[----:B------:R-:W-:Y:S01]  /*0450*/  IMAD.IADD R2, R224, 0x1, -R0 ;  /* 0x00000001e0027824 */ /* 0x000fe200078e0a00 */
[----:B------:R-:W-:Y:S02]  /*0460*/  R2P PR, R5, 0x6 ;  /* 0x0000000605007804 */ /* 0x000fe40000000000 */
[----:B------:R-:W-:Y:S02]  /*0470*/  SHF.R.S32.HI R0, RZ, 0x2, R3 ;  /* 0x00000002ff007819 */ /* 0x000fe40000011403 */
[----:B------:R-:W-:Y:S02]  /*0480*/  LOP3.LUT R3, R3, 0x7ffffffc, RZ, 0xc0, !PT ;  /* 0x7ffffffc03037812 */ /* 0x000fe400078ec0ff */
[----:B------:R-:W-:Y:S01]  /*0490*/  LOP3.LUT R200, R4, 0x7ffffe00, R200, 0xf8, !PT ;  /* 0x7ffffe0004c87812 */ /* 0x000fe200078ef8c8 */
[----:B------:R-:W-:Y:S01]  /*04a0*/  IMAD R8, R2, 0x10, R0 ;  /* 0x0000001002087824 */ /* 0x000fe200078e0200 */
[----:B------:R-:W-:Y:S01]  /*04b0*/  IADD3 R0, R14, 0x40, RZ ;  /* 0x000000400e007810 */ /* 0x000fe20007ffe0ff */
[C---:B------:R-:W-:Y:S01]  /*04c0*/  IMAD R4, R6.reuse, 0x20, R16 ;  /* 0x0000002006047824 */ /* 0x040fe200078e0210 */
[----:B------:R-:W-:Y:S01]  /*04d0*/  LOP3.LUT P3, RZ, R6, 0x2, RZ, 0xc0, !PT ;  /* 0x0000000206ff7812 */ /* 0x000fe2000786c0ff */
[----:B------:R-:W-:Y:S01]  /*04e0*/  IMAD.IADD R3, R10, 0x1, -R3 ;  /* 0x000000010a037824 */ /* 0x000fe200078e0a03 */
[----:B------:R-:W-:Y:S01]  /*04f0*/  SHF.R.S32.HI R0, RZ, 0x1f, R0 ;  /* 0x0000001fff007819 */ /* 0x000fe20000011400 */
[----:B------:R-:W-:Y:S01]  /*0500*/  STL [R1+0x5c], R8 ;  /* 0x00005c0801007387 */ /* 0x000fe20000100800 */
[----:B------:R-:W-:Y:S01]  /*0510*/  LEA R200, R200, 0x100, 0x1 ;  /* 0x00000100c8c87811 */ /* 0x000fe200078e08ff */
[----:B------:R-:W-:Y:S01]  /*0520*/  IMAD.SHL.U32 R3, R3, 0x2, RZ ;  /* 0x0000000203037824 */ /* 0x000fe200078e00ff */
[----:B------:R-:W-:Y:S01]  /*0530*/  SEL R5, R206, 0xffffffe0, !P2 ;  /* 0xffffffe0ce057807 */ /* 0x000fe20005000000 */
[----:B------:R-:W-:Y:S01]  /*0540*/  STL [R1+0x4c], R13 ;  /* 0x00004c0d01007387 */ /* 0x000fe20000100800 */
[----:B------:R-:W-:Y:S01]  /*0550*/  IMAD.MOV.U32 R2, RZ, RZ, 0x40 ;  /* 0x00000040ff027424 */ /* 0x000fe200078e00ff */
[----:B------:R-:W-:Y:S01]  /*0560*/  LOP3.LUT P0, RZ, R6, 0x4, RZ, 0xc0, !PT ;  /* 0x0000000406ff7812 */ /* 0x000fe2000780c0ff */
[----:B------:R-:W-:Y:S01]  /*0570*/  IMAD R224, R224, 0x800, R200 ;  /* 0x00000800e0e07824 */ /* 0x000fe200078e02c8 */
[----:B------:R-:W-:Y:S01]  /*0580*/  STL [R1+0x60], R4 ;  /* 0x0000600401007387 */ /* 0x000fe20000100800 */
[----:B------:R-:W-:-:S02]  /*0590*/  LEA R201, R201, 0x8100, 0x1 ;  /* 0x00008100c9c97811 */ /* 0x000fc400078e08ff */
[----:B------:R-:W-:Y:S01]  /*05a0*/  SEL R223, R223, 0xfffffff0, !P1 ;  /* 0xfffffff0dfdf7807 */ /* 0x000fe20004800000 */
[----:B------:R1:W-:Y:S01]  /*05b0*/  STL [R1+0x50], R0 ;  /* 0x0000500001007387 */ /* 0x0003e20000100800 */
[----:B------:R-:W-:Y:S02]  /*05c0*/  SEL R206, R206, 0xffffffe0, !P1 ;  /* 0xffffffe0cece7807 */ /* 0x000fe40004800000 */
[----:B------:R-:W-:Y:S01]  /*05d0*/  SEL R202, R2, 0xffffffc0, !P0 ;  /* 0xffffffc002ca7807 */ /* 0x000fe20004000000 */
[----:B------:R-:W-:Y:S01]  /*05e0*/  STL [R1+0x30], R3 ;  /* 0x0000300301007387 */ /* 0x000fe20000100800 */
[----:B------:R-:W-:Y:S01]  /*05f0*/  IADD3 R207, R201, 0x20, RZ ;  /* 0x00000020c9cf7810 */ /* 0x000fe20007ffe0ff */
[----:B------:R-:W-:Y:S01]  /*0600*/  IMAD.IADD R223, R223, 0x1, R5 ;  /* 0x00000001dfdf7824 */ /* 0x000fe200078e0205 */
[C---:B------:R-:W-:Y:S01]  /*0610*/  @P3 IADD3 R207, R201.reuse, -0x20, RZ ;  /* 0xffffffe0c9cf3810 */ /* 0x040fe20007ffe0ff */
[----:B------:R-:W-:Y:S02]  /*0620*/  IMAD.IADD R225, R206, 0x1, R224 ;  /* 0x00000001cee17824 */ /* 0x000fe400078e02e0 */
[----:B------:R-:W-:Y:S01]  /*0630*/  IMAD.IADD R205, R201, 0x1, R202 ;  /* 0x00000001c9cd7824 */ /* 0x000fe200078e02ca */
[C---:B------:R-:W-:Y:S01]  /*0640*/  IADD3 R222, R207.reuse, 0x800, RZ ;  /* 0x00000800cfde7810 */ /* 0x040fe20007ffe0ff */
[----:B------:R-:W-:Y:S01]  /*0650*/  IMAD.IADD R204, R200, 0x1, R206 ;  /* 0x00000001c8cc7824 */ /* 0x000fe200078e02ce */
[C---:B------:R-:W-:Y:S01]  /*0660*/  IADD3 R221, R207.reuse, 0x1000, RZ ;  /* 0x00001000cfdd7810 */ /* 0x040fe20007ffe0ff */
[----:B------:R-:W-:Y:S01]  /*0670*/  IMAD.IADD R202, R202, 0x1, R207 ;  /* 0x00000001caca7824 */ /* 0x000fe200078e02cf */
[----:B------:R-:W-:Y:S01]  /*0680*/  IADD3 R220, R207, 0x1800, RZ ;  /* 0x00001800cfdc7810 */ /* 0x000fe20007ffe0ff */
[----:B------:R-:W-:Y:S01]  /*0690*/  IMAD R223, R223, 0x2, R200 ;  /* 0x00000002dfdf7824 */ /* 0x000fe200078e02c8 */
[----:B------:R-:W-:-:S02]  /*06a0*/  IADD3 R219, R207, 0x2000, RZ ;  /* 0x00002000cfdb7810 */ /* 0x000fc40007ffe0ff */
[C---:B------:R-:W-:Y:S02]  /*06b0*/  IADD3 R218, R207.reuse, 0x2800, RZ ;  /* 0x00002800cfda7810 */ /* 0x040fe40007ffe0ff */
[C---:B------:R-:W-:Y:S02]  /*06c0*/  IADD3 R217, R207.reuse, 0x3000, RZ ;  /* 0x00003000cfd97810 */ /* 0x040fe40007ffe0ff */
[C---:B------:R-:W-:Y:S01]  /*06d0*/  IADD3 R216, R207.reuse, 0x3800, RZ ;  /* 0x00003800cfd87810 */ /* 0x040fe20007ffe0ff */
[----:B-1----:R-:W-:Y:S01]  /*06e0*/  IMAD R0, R12, 0x8, R8 ;  /* 0x000000080c007824 */ /* 0x002fe200078e0208 */
[C---:B------:R-:W-:Y:S02]  /*06f0*/  IADD3 R215, R207.reuse, 0x4000, RZ ;  /* 0x00004000cfd77810 */ /* 0x040fe40007ffe0ff */
[C---:B------:R-:W-:Y:S02]  /*0700*/  IADD3 R214, R207.reuse, 0x4800, RZ ;  /* 0x00004800cfd67810 */ /* 0x040fe40007ffe0ff */
[----:B------:R1:W-:Y:S01]  /*0710*/  STL [R1+0x54], R0 ;  /* 0x0000540001007387 */ /* 0x0003e20000100800 */
[----:B------:R-:W-:-:S02]  /*0720*/  IADD3 R213, R207, 0x5000, RZ ;  /* 0x00005000cfd57810 */ /* 0x000fc40007ffe0ff */
[C---:B------:R-:W-:Y:S02]  /*0730*/  IADD3 R212, R207.reuse, 0x5800, RZ ;  /* 0x00005800cfd47810 */ /* 0x040fe40007ffe0ff */
[C---:B------:R-:W-:Y:S02]  /*0740*/  IADD3 R211, R207.reuse, 0x6000, RZ ;  /* 0x00006000cfd37810 */ /* 0x040fe40007ffe0ff */
[C---:B------:R-:W-:Y:S02]  /*0750*/  IADD3 R210, R207.reuse, 0x6800, RZ ;  /* 0x00006800cfd27810 */ /* 0x040fe40007ffe0ff */
[C---:B------:R-:W-:Y:S02]  /*0760*/  IADD3 R209, R207.reuse, 0x7000, RZ ;  /* 0x00007000cfd17810 */ /* 0x040fe40007ffe0ff */
[----:B------:R-:W-:Y:S02]  /*0770*/  IADD3 R208, R207, 0x7800, RZ ;  /* 0x00007800cfd07810 */ /* 0x000fe40007ffe0ff */
[----:B-1----:R-:W-:-:S04]  /*0780*/  SEL R0, R2, 0xffffffc0, !P2 ;  /* 0xffffffc002007807 */ /* 0x002fc80005000000 */
[----:B------:R-:W-:Y:S01]  /*0790*/  IADD3 R206, R0, R200, R206 ;  /* 0x000000c800ce7210 */ /* 0x000fe20007ffe0ce */
[----:B------:R-:W-:Y:S02]  /*07a0*/  IMAD.IADD R203, R200, 0x1, R0 ;  /* 0x00000001c8cb7824 */ /* 0x000fe400078e0200 */
[C---:B------:R-:W-:Y:S02]  /*07b0*/  IMAD.IADD R227, R0.reuse, 0x1, R224 ;  /* 0x0000000100e37824 */ /* 0x040fe400078e02e0 */
[----:B------:R-:W-:Y:S02]  /*07c0*/  IMAD.IADD R226, R0, 0x1, R225 ;  /* 0x0000000100e27824 */ /* 0x000fe400078e02e1 */
.L_x_87:
[----:B------:R-:W2:Y:S01]  /*07d0*/  LDL R4, [R1+0x4c] ;  /* 0x00004c0001047983 */ /* 0x000ea20000100800 */
[----:B------:R-:W-:Y:S01]  /*07e0*/  IMAD.MOV.U32 R0, RZ, RZ, c[0x0][0x560] ;  /* 0x00015800ff007624 */ /* 0x000fe200078e00ff */
[----:B------:R-:W-:Y:S01]  /*07f0*/  YIELD ;  /* 0x0000000000007946 */ /* 0x000fe20003800000 */
[----:B------:R-:W-:Y:S03]  /*0800*/  BSSY B0, `(.L_x_62) ;  /* 0x0000016000007945 */ /* 0x000fe60003800000 */
[----:B------:R-:W-:-:S13]  /*0810*/  ISETP.NE.AND P0, PT, R0, 0x1, PT ;  /* 0x000000010000780c */ /* 0x000fda0003f05270 */
[----:B--2---:R-:W-:Y:S01]  /*0820*/  @P0 IMAD.HI.U32 R0, R4, c[0x0][0x564], RZ ;  /* 0x0001590004000a27 */ /* 0x004fe200078e00ff */
[----:B------:R-:W-:-:S04]  /*0830*/  MOV R3, R4 ;  /* 0x0000000400037202 */ /* 0x000fc80000000f00 */
[----:B------:R-:W-:-:S04]  /*0840*/  @P0 SHF.R.U32.HI R3, RZ, c[0x0][0x568], R0 ;  /* 0x00015a00ff030a19 */ /* 0x000fc80000011600 */
[----:B------:R-:W-:Y:S01]  /*0850*/  ISETP.GE.AND P0, PT, R3, c[0x0][0x578], PT ;  /* 0x00015e0003007a0c */ /* 0x000fe20003f06270 */
[----:B------:R-:W-:-:S04]  /*0860*/  IMAD.MOV R2, RZ, RZ, -R3 ;  /* 0x000000ffff027224 */ /* 0x000fc800078e0a03 */
[----:B------:R-:W-:-:S08]  /*0870*/  IMAD R2, R2, c[0x0][0x560], R4 ;  /* 0x0001580002027a24 */ /* 0x000fd000078e0204 */
[----:B------:R-:W-:Y:S05]  /*0880*/  @!P0 BRA `(.L_x_63) ;  /* 0x0000007000008947 */ /* 0x000fea0003800000 */
[----:B------:R-:W-:-:S04]  /*0890*/  MOV R0, c[0x0][0x56c] ;  /* 0x00015b0000007a02 */ /* 0x000fc80000000f00 */
[----:B------:R-:W-:Y:S02]  /*08a0*/  ISETP.NE.AND P0, PT, R0, 0x1, PT ;  /* 0x000000010000780c */ /* 0x000fe40003f05270 */
[----:B------:R-:W-:-:S11]  /*08b0*/  MOV R0, R2 ;  /* 0x0000000200007202 */ /* 0x000fd60000000f00 */
[----:B------:R-:W-:-:S05]  /*08c0*/  @P0 IMAD.HI.U32 R4, R2, c[0x0][0x570], RZ ;  /* 0x00015c0002040a27 */ /* 0x000fca00078e00ff */
[----:B------:R-:W-:-:S05]  /*08d0*/  @P0 SHF.R.U32.HI R0, RZ, c[0x0][0x574], R4 ;  /* 0x00015d00ff000a19 */ /* 0x000fca0000011604 */
[----:B------:R-:W-:Y:S01]  /*08e0*/  IMAD R4, R0, c[0x0][0x56c], RZ ;  /* 0x00015b0000047a24 */ /* 0x000fe200078e02ff */
[----:B------:R-:W-:Y:S05]  /*08f0*/  BRA `(.L_x_64) ;  /* 0x0000006000007947 */ /* 0x000fea0003800000 */
.L_x_63:
[----:B------:R-:W-:-:S04]  /*0900*/  MOV R0, c[0x0][0x554] ;  /* 0x0001550000007a02 */ /* 0x000fc80000000f00 */
[----:B------:R-:W-:Y:S02]  /*0910*/  ISETP.NE.AND P0, PT, R0, 0x1, PT ;  /* 0x000000010000780c */ /* 0x000fe40003f05270 */
[----:B------:R-:W-:-:S11]  /*0920*/  MOV R0, R2 ;  /* 0x0000000200007202 */ /* 0x000fd60000000f00 */
[----:B------:R-:W-:-:S05]  /*0930*/  @P0 IMAD.HI.U32 R4, R2, c[0x0][0x558], RZ ;  /* 0x0001560002040a27 */ /* 0x000fca00078e00ff */
[----:B------:R-:W-:-:S05]  /*0940*/  @P0 SHF.R.U32.HI R0, RZ, c[0x0][0x55c], R4 ;  /* 0x00015700ff000a19 */ /* 0x000fca0000011604 */
[----:B------:R-:W-:Y:S02]  /*0950*/  IMAD R4, R0, c[0x0][0x554], RZ ;  /* 0x0001550000047a24 */ /* 0x000fe400078e02ff */
.L_x_64:
[----:B------:R-:W-:Y:S05]  /*0960*/  BSYNC B0 ;  /* 0x0000000000007941 */ /* 0x000fea0003800000 */
.L_x_62:
[----:B------:R-:W-:Y:S01]  /*0970*/  IMAD.MOV.U32 R5, RZ, RZ, c[0x0][0x53c] ;  /* 0x00014f00ff057624 */ /* 0x000fe200078e00ff */
[----:B------:R-:W-:Y:S01]  /*0980*/  ULDC UR5, c[0x0][0x1d0] ;  /* 0x0000740000057ab9 */ /* 0x000fe20000000800 */
[----:B------:R-:W-:Y:S01]  /*0990*/  IMAD.MOV.U32 R11, RZ, RZ, R0 ;  /* 0x000000ffff0b7224 */ /* 0x000fe200078e0000 */
[----:B------:R-:W-:Y:S01]  /*09a0*/  UIADD3 UR5, UR5, 0x7f, URZ ;  /* 0x0000007f05057890 */ /* 0x000fe2000fffe03f */
[----:B------:R-:W-:Y:S01]  /*09b0*/  IMAD.MOV.U32 R17, RZ, RZ, c[0x0][0x2c4] ;  /* 0x0000b100ff117624 */ /* 0x000fe200078e00ff */
[----:B------:R-:W-:Y:S01]  /*09c0*/  ISETP.NE.AND P0, PT, R5, 0x1, PT ;  /* 0x000000010500780c */ /* 0x000fe20003f05270 */
[----:B------:R-:W-:Y:S01]  /*09d0*/  IMAD.MOV.U32 R7, RZ, RZ, c[0x0][0x548] ;  /* 0x00015200ff077624 */ /* 0x000fe200078e00ff */
[----:B------:R-:W-:Y:S01]  /*09e0*/  LOP3.LUT R5, RZ, R0, RZ, 0x33, !PT ;  /* 0x00000000ff057212 */ /* 0x000fe200078e33ff */
[----:B------:R-:W-:Y:S01]  /*09f0*/  IMAD.IADD R4, R2, 0x1, -R4 ;  /* 0x0000000102047824 */ /* 0x000fe200078e0a04 */
[----:B------:R-:W-:Y:S01]  /*0a00*/  ISETP.NE.AND P3, PT, R17, 0x1, PT ;  /* 0x000000011100780c */ /* 0x000fe20003f65270 */
[----:B------:R-:W-:Y:S01]  /*0a10*/  USHF.R.S32.HI UR4, URZ, 0x1f, UR5 ;  /* 0x0000001f3f047899 */ /* 0x000fe20008011405 */
[----:B------:R-:W-:Y:S01]  /*0a20*/  BSSY B0, `(.L_x_65) ;  /* 0x000003f000007945 */ /* 0x000fe20003800000 */
[----:B------:R-:W-:-:S02]  /*0a30*/  IMAD R3, R3, c[0x0][0x554], R4 ;  /* 0x0001550003037a24 */ /* 0x000fc400078e0204 */
[----:B------:R-:W-:Y:S01]  /*0a40*/  ULEA.HI UR4, UR4, UR5, URZ, 0x7 ;  /* 0x0000000504047291 */ /* 0x000fe2000f8f383f */
[----:B------:R-:W-:Y:S02]  /*0a50*/  IMAD.MOV.U32 R2, RZ, RZ, RZ ;  /* 0x000000ffff027224 */ /* 0x000fe400078e00ff */
[----:B------:R-:W-:Y:S01]  /*0a60*/  IMAD.MOV.U32 R20, RZ, RZ, R3 ;  /* 0x000000ffff147224 */ /* 0x000fe200078e0003 */
[----:B------:R-:W-:Y:S01]  /*0a70*/  USHF.R.S32.HI UR4, URZ, 0x7, UR4 ;  /* 0x000000073f047899 */ /* 0x000fe20008011404 */
[----:B------:R-:W-:Y:S01]  /*0a80*/  @P0 IMAD.HI.U32 R6, R0, c[0x0][0x540], RZ ;  /* 0x0001500000060a27 */ /* 0x000fe200078e00ff */
[----:B------:R-:W-:-:S04]  /*0a90*/  IADD3 R0, R5, c[0x0][0x53c], RZ ;  /* 0x00014f0005007a10 */ /* 0x000fc80007ffe0ff */
[----:B------:R-:W-:Y:S01]  /*0aa0*/  @P0 SHF.R.U32.HI R11, RZ, c[0x0][0x544], R6 ;  /* 0x00015100ff0b0a19 */ /* 0x000fe20000011606 */
[----:B------:R-:W-:Y:S01]  /*0ab0*/  IMAD.MOV.U32 R6, RZ, RZ, 0x80 ;  /* 0x00000080ff067424 */ /* 0x000fe200078e00ff */
[----:B------:R-:W-:-:S03]  /*0ac0*/  ISETP.NE.AND P0, PT, R7, 0x1, PT ;  /* 0x000000010700780c */ /* 0x000fc60003f05270 */
[----:B------:R-:W-:Y:S01]  /*0ad0*/  IMAD R0, R11, c[0x0][0x53c], R0 ;  /* 0x00014f000b007a24 */ /* 0x000fe200078e0200 */
[----:B------:R1:W-:Y:S03]  /*0ae0*/  STL [R1+0x3c], R11 ;  /* 0x00003c0b01007387 */ /* 0x0003e60000100800 */
[----:B------:R-:W-:-:S05]  /*0af0*/  IMAD.SHL.U32 R155, R0, 0x80, RZ ;  /* 0x00000080009b7824 */ /* 0x000fca00078e00ff */
[----:B------:R-:W-:Y:S01]  /*0b00*/  IADD3 R0, R155, 0x7f, RZ ;  /* 0x0000007f9b007810 */ /* 0x000fe20007ffe0ff */
[----:B------:R1:W-:Y:S04]  /*0b10*/  STL [R1+0x48], R155 ;  /* 0x0000489b01007387 */ /* 0x0003e80000100800 */
[----:B------:R-:W-:-:S05]  /*0b20*/  @P3 IMAD.HI.U32 R5, R0, c[0x0][0x2c8], RZ ;  /* 0x0000b20000053a27 */ /* 0x000fca00078e00ff */
[----:B------:R-:W-:Y:S02]  /*0b30*/  @P3 SHF.R.U32.HI R0, RZ, c[0x0][0x2cc], R5 ;  /* 0x0000b300ff003a19 */ /* 0x000fe40000011605 */
[----:B------:R-:W-:-:S04]  /*0b40*/  IADD3 R5, R6, -c[0x0][0x168], RZ ;  /* 0x80005a0006057a10 */ /* 0x000fc80007ffe0ff */
[----:B------:R-:W-:-:S04]  /*0b50*/  IADD3 R0, R0, c[0x0][0x1d0], R5 ;  /* 0x0000740000007a10 */ /* 0x000fc80007ffe005 */
[----:B------:R-:W-:-:S04]  /*0b60*/  SHF.R.S32.HI R6, RZ, 0x1f, R0 ;  /* 0x0000001fff067819 */ /* 0x000fc80000011400 */
[----:B------:R-:W-:Y:S01]  /*0b70*/  LEA.HI R6, R6, R0, RZ, 0x7 ;  /* 0x0000000006067211 */ /* 0x000fe200078f38ff */
[----:B------:R-:W-:-:S03]  /*0b80*/  @P0 IMAD.HI.U32 R0, R3, c[0x0][0x54c], RZ ;  /* 0x0001530003000a27 */ /* 0x000fc600078e00ff */
[----:B------:R-:W-:Y:S02]  /*0b90*/  SHF.R.S32.HI R6, RZ, 0x7, R6 ;  /* 0x00000007ff067819 */ /* 0x000fe40000011406 */
[----:B------:R-:W-:Y:S02]  /*0ba0*/  @P0 SHF.R.U32.HI R20, RZ, c[0x0][0x550], R0 ;  /* 0x00015400ff140a19 */ /* 0x000fe40000011600 */
[----:B------:R-:W-:-:S03]  /*0bb0*/  IMNMX R6, R6, UR4, PT ;  /* 0x0000000406067c17 */ /* 0x000fc6000b800200 */
[----:B------:R-:W-:Y:S01]  /*0bc0*/  IMAD.MOV R0, RZ, RZ, -R20 ;  /* 0x000000ffff007224 */ /* 0x000fe200078e0a14 */
[----:B------:R1:W-:Y:S01]  /*0bd0*/  STL [R1+0x38], R20 ;  /* 0x0000381401007387 */ /* 0x0003e20000100800 */
[----:B------:R-:W-:Y:S02]  /*0be0*/  ISETP.GE.AND P0, PT, R6, 0x1, PT ;  /* 0x000000010600780c */ /* 0x000fe40003f06270 */
[----:B------:R-:W-:-:S05]  /*0bf0*/  IMAD R12, R0, c[0x0][0x548], R3 ;  /* 0x00015200000c7a24 */ /* 0x000fca00078e0203 */
[----:B------:R1:W-:Y:S06]  /*0c00*/  STL [R1+0x34], R12 ;  /* 0x0000340c01007387 */ /* 0x0003ec0000100800 */
[----:B------:R-:W-:Y:S05]  /*0c10*/  @!P0 BRA `(.L_x_66) ;  /* 0x000001f000008947 */ /* 0x000fea0003800000 */
[----:B------:R-:W-:-:S04]  /*0c20*/  SHF.R.U32.HI R0, RZ, 0x10, R11 ;  /* 0x00000010ff007819 */ /* 0x000fc8000001160b */
[----:B------:R-:W-:-:S04]  /*0c30*/  ISETP.NE.AND P0, PT, R0, RZ, PT ;  /* 0x000000ff0000720c */ /* 0x000fc80003f05270 */
[----:B------:R-:W-:-:S04]  /*0c40*/  SEL R0, R0, c[0x0][0x338], P0 ;  /* 0x0000ce0000007a07 */ /* 0x000fc80000000000 */
[-C--:B------:R-:W-:Y:S02]  /*0c50*/  IABS R3, R0.reuse ;  /* 0x0000000000037213 */ /* 0x080fe40000000000 */
[----:B------:R-:W-:Y:S02]  /*0c60*/  IADD3 R7, R0, -0x1, R6 ;  /* 0xffffffff00077810 */ /* 0x000fe40007ffe006 */
[----:B------:R-:W2:Y:S02]  /*0c70*/  I2F.RP R4, R3 ;  /* 0x0000000300047306 */ /* 0x000ea40000209400 */
[----:B------:R-:W-:Y:S02]  /*0c80*/  IABS R10, R7 ;  /* 0x00000007000a7213 */ /* 0x000fe40000000000 */
[----:B------:R-:W-:-:S04]  /*0c90*/  LOP3.LUT R7, R7, R0, RZ, 0x3c, !PT ;  /* 0x0000000007077212 */ /* 0x000fc800078e3cff */
[----:B------:R-:W-:Y:S01]  /*0ca0*/  ISETP.GE.AND P0, PT, R7, RZ, PT ;  /* 0x000000ff0700720c */ /* 0x000fe20003f06270 */
[----:B--2---:R-:W2:Y:S02]  /*0cb0*/  MUFU.RCP R4, R4 ;  /* 0x0000000400047308 */ /* 0x004ea40000001000 */
[----:B--2---:R-:W-:-:S06]  /*0cc0*/  IADD3 R4, R4, 0xffffffe, RZ ;  /* 0x0ffffffe04047810 */ /* 0x004fcc0007ffe0ff */
[----:B------:R-:W2:Y:S02]  /*0cd0*/  F2I.FTZ.U32.TRUNC.NTZ R5, R4 ;  /* 0x0000000400057305 */ /* 0x000ea4000021f000 */
[----:B--2---:R-:W-:Y:S02]  /*0ce0*/  IMAD.MOV R2, RZ, RZ, -R5 ;  /* 0x000000ffff027224 */ /* 0x004fe400078e0a05 */
[----:B------:R-:W-:Y:S02]  /*0cf0*/  IMAD.MOV.U32 R4, RZ, RZ, RZ ;  /* 0x000000ffff047224 */ /* 0x000fe400078e00ff */
[----:B------:R-:W-:Y:S01]  /*0d00*/  IMAD.MOV.U32 R8, RZ, RZ, R2 ;  /* 0x000000ffff087224 */ /* 0x000fe200078e0002 */
[----:B------:R-:W-:-:S03]  /*0d10*/  IABS R2, R0 ;  /* 0x0000000000027213 */ /* 0x000fc60000000000 */
[----:B------:R-:W-:Y:S02]  /*0d20*/  IMAD R8, R8, R3, RZ ;  /* 0x0000000308087224 */ /* 0x000fe400078e02ff */
[----:B------:R-:W-:Y:S02]  /*0d30*/  IMAD.MOV R9, RZ, RZ, -R2 ;  /* 0x000000ffff097224 */ /* 0x000fe400078e0a02 */
[----:B------:R-:W-:-:S04]  /*0d40*/  IMAD.HI.U32 R2, R5, R8, R4 ;  /* 0x0000000805027227 */ /* 0x000fc800078e0004 */
[----:B------:R-:W-:Y:S02]  /*0d50*/  IMAD.MOV.U32 R4, RZ, RZ, R10 ;  /* 0x000000ffff047224 */ /* 0x000fe400078e000a */
[----:B------:R-:W-:Y:S02]  /*0d60*/  IMAD.MOV.U32 R5, RZ, RZ, R9 ;  /* 0x000000ffff057224 */ /* 0x000fe400078e0009 */
[----:B------:R-:W-:-:S04]  /*0d70*/  IMAD.HI.U32 R2, R2, R4, RZ ;  /* 0x0000000402027227 */ /* 0x000fc800078e00ff */
[----:B------:R-:W-:-:S05]  /*0d80*/  IMAD R4, R2, R5, R4 ;  /* 0x0000000502047224 */ /* 0x000fca00078e0204 */
[----:B------:R-:W-:-:S13]  /*0d90*/  ISETP.GT.U32.AND P1, PT, R3, R4, PT ;  /* 0x000000040300720c */ /* 0x000fda0003f24070 */
[----:B------:R-:W-:Y:S01]  /*0da0*/  @!P1 IMAD.IADD R4, R4, 0x1, -R3 ;  /* 0x0000000104049824 */ /* 0x000fe200078e0a03 */
[----:B------:R-:W-:Y:S02]  /*0db0*/  @!P1 IADD3 R2, R2, 0x1, RZ ;  /* 0x0000000102029810 */ /* 0x000fe40007ffe0ff */
[----:B------:R-:W-:Y:S02]  /*0dc0*/  ISETP.NE.AND P1, PT, R0, RZ, PT ;  /* 0x000000ff0000720c */ /* 0x000fe40003f25270 */
[----:B------:R-:W-:-:S13]  /*0dd0*/  ISETP.GE.U32.AND P2, PT, R4, R3, PT ;  /* 0x000000030400720c */ /* 0x000fda0003f46070 */
[----:B------:R-:W-:-:S05]  /*0de0*/  @P2 IADD3 R2, R2, 0x1, RZ ;  /* 0x0000000102022810 */ /* 0x000fca0007ffe0ff */
[----:B------:R-:W-:Y:S01]  /*0df0*/  @!P0 IMAD.MOV R2, RZ, RZ, -R2 ;  /* 0x000000ffff028224 */ /* 0x000fe200078e0a02 */
[----:B------:R-:W-:Y:S02]  /*0e00*/  @!P1 LOP3.LUT R2, RZ, R0, RZ, 0x33, !PT ;  /* 0x00000000ff029212 */ /* 0x000fe400078e33ff */
.L_x_66:
[----:B------:R-:W-:Y:S05]  /*0e10*/  BSYNC B0 ;  /* 0x0000000000007941 */ /* 0x000fea0003800000 */
.L_x_65:
[----:B------:R-:W-:Y:S01]  /*0e20*/  LOP3.LUT R0, R11, 0xffff, RZ, 0xc0, !PT ;  /* 0x0000ffff0b007812 */ /* 0x000fe200078ec0ff */
[----:B------:R-:W-:Y:S01]  /*0e30*/  IMAD.MOV.U32 R15, RZ, RZ, RZ ;  /* 0x000000ffff0f7224 */ /* 0x000fe200078e00ff */
[----:B------:R-:W-:Y:S01]  /*0e40*/  CS2R R134, SRZ ;  /* 0x0000000000867805 */ /* 0x000fe2000001ff00 */
[----:B------:R-:W-:Y:S01]  /*0e50*/  IMAD.MOV.U32 R16, RZ, RZ, RZ ;  /* 0x000000ffff107224 */ /* 0x000fe200078e00ff */
[----:B------:R-:W-:Y:S01]  /*0e60*/  CS2R R132, SRZ ;  /* 0x0000000000847805 */ /* 0x000fe2000001ff00 */
[----:B------:R-:W-:Y:S01]  /*0e70*/  IMAD R161, R0, R2, RZ ;  /* 0x0000000200a17224 */ /* 0x000fe200078e02ff */
[----:B------:R-:W-:Y:S01]  /*0e80*/  PRMT R0, RZ, 0x7610, R0 ;  /* 0x00007610ff007816 */ /* 0x000fe20000000000 */
[----:B------:R-:W-:Y:S01]  /*0e90*/  CS2R R130, SRZ ;  /* 0x0000000000827805 */ /* 0x000fe2000001ff00 */
[----:B------:R-:W-:Y:S01]  /*0ea0*/  CS2R R128, SRZ ;  /* 0x0000000000807805 */ /* 0x000fe2000001ff00 */
[----:B------:R-:W-:Y:S01]  /*0eb0*/  IMAD.IADD R2, R161, 0x1, R2 ;  /* 0x00000001a1027824 */ /* 0x000fe200078e0202 */
[----:B------:R2:W-:Y:S01]  /*0ec0*/  STL [R1+0x8], R161 ;  /* 0x000008a101007387 */ /* 0x0005e20000100800 */
[----:B------:R-:W-:Y:S01]  /*0ed0*/  CS2R R126, SRZ ;  /* 0x00000000007e7805 */ /* 0x000fe2000001ff00 */
[----:B------:R-:W-:Y:S01]  /*0ee0*/  CS2R R124, SRZ ;  /* 0x00000000007c7805 */ /* 0x000fe2000001ff00 */
[----:B------:R-:W-:Y:S01]  /*0ef0*/  CS2R R122, SRZ ;  /* 0x00000000007a7805 */ /* 0x000fe2000001ff00 */
[----:B------:R-:W-:Y:S01]  /*0f00*/  IMNMX R160, R6, R2, PT ;  /* 0x0000000206a07217 */ /* 0x000fe20003800200 */
        /* <DEDUP_REMOVED lines=27> */
[----:B--2---:R-:W2:Y:S01]  /*10c0*/  S2R R3, SR_TID.X ;  /* 0x0000000000037919 */ /* 0x004ea20000002100 */
[----:B------:R-:W-:-:S03]  /*10d0*/  ISETP.NE.U32.AND P0, PT, RZ, c[0x0][0x340], PT ;  /* 0x0000d000ff007a0c */ /* 0x000fc60003f05070 */
[----:B------:R-:W3:Y:S01]  /*10e0*/  LDL.64 R4, [R1+0x40] ;  /* 0x0000400001047983 */ /* 0x000ee20000100a00 */
[----:B------:R-:W-:-:S03]  /*10f0*/  ISETP.NE.AND.EX P0, PT, RZ, c[0x0][0x344], PT, P0 ;  /* 0x0000d100ff007a0c */ /* 0x000fc60003f05300 */
[----:B------:R4:W3:Y:S10]  /*1100*/  LDL.64 R18, [R1+0x40] ;  /* 0x0000400001127983 */ /* 0x0008f40000100a00 */
[----:B------:R-:W-:-:S02]  /*1110*/  @P0 MOV R2, 0x4 ;  /* 0x0000000400020802 */ /* 0x000fc40000000f00 */
[----:B--2---:R-:W-:-:S04]  /*1120*/  SHF.R.S32.HI R41, RZ, 0x1f, R3 ;  /* 0x0000001fff297819 */ /* 0x004fc80000011403 */
[----:B------:R-:W-:Y:S01]  /*1130*/  LEA.HI R41, R41, R3, RZ, 0x3 ;  /* 0x0000000329297211 */ /* 0x000fe200078f18ff */
[----:B------:R-:W-:-:S03]  /*1140*/  @P0 IMAD.WIDE R2, R20, R2, c[0x0][0x340] ;  /* 0x0000d00014020625 */ /* 0x000fc600078e0202 */
[----:B------:R-:W-:Y:S02]  /*1150*/  SHF.R.S32.HI R41, RZ, 0x3, R41 ;  /* 0x00000003ff297819 */ /* 0x000fe40000011429 */
[----:B-1----:R1:W2:Y:S01]  /*1160*/  @P0 LDG.E R11, [R2.64] ;  /* 0x00000006020b0981 */ /* 0x0022a2000c1e1900 */
[----:B------:R-:W-:Y:S01]  /*1170*/  SHF.R.S32.HI R10, RZ, 0x1f, R20 ;  /* 0x0000001fff0a7819 */ /* 0x000fe20000011414 */
[----:B------:R-:W-:Y:S01]  /*1180*/  WARPSYNC 0xffffffff ;  /* 0xffffffff00007948 */ /* 0x000fe20003800000 */
[----:B------:R-:W-:Y:S02]  /*1190*/  SHF.R.S32.HI R0, RZ, 0x1f, R41 ;  /* 0x0000001fff007819 */ /* 0x000fe40000011429 */
[----:B------:R-:W-:-:S03]  /*11a0*/  IADD3 R64, R160, -0x1, RZ ;  /* 0xffffffffa0407810 */ /* 0x000fc60007ffe0ff */
[C---:B-1----:R-:W-:Y:S02]  /*11b0*/  IMAD R2, R0.reuse, c[0x0][0x1e0], RZ ;  /* 0x0000780000027a24 */ /* 0x042fe400078e02ff */
[----:B------:R-:W-:Y:S02]  /*11c0*/  IMAD R0, R0, c[0x0][0x208], RZ ;  /* 0x0000820000007a24 */ /* 0x000fe400078e02ff */
[C---:B------:R-:W-:Y:S02]  /*11d0*/  IMAD R6, R41.reuse, c[0x0][0x1e4], R2 ;  /* 0x0000790029067a24 */ /* 0x040fe400078e0202 */
[----:B------:R-:W-:Y:S01]  /*11e0*/  IMAD R7, R41, c[0x0][0x20c], R0 ;  /* 0x0000830029077a24 */ /* 0x000fe200078e0200 */
[----:B------:R-:W-:-:S05]  /*11f0*/  SHF.R.S32.HI R0, RZ, 0x1f, R12 ;  /* 0x0000001fff007819 */ /* 0x000fca000001140c */
[C---:B------:R-:W-:Y:S02]  /*1200*/  IMAD R8, R0.reuse, c[0x0][0x210], RZ ;  /* 0x0000840000087a24 */ /* 0x040fe400078e02ff */
[----:B------:R-:W-:Y:S02]  /*1210*/  IMAD R13, R0, c[0x0][0x1b8], RZ ;  /* 0x00006e00000d7a24 */ /* 0x000fe400078e02ff */
[C---:B------:R-:W-:Y:S02]  /*1220*/  IMAD R8, R12.reuse, c[0x0][0x214], R8 ;  /* 0x000085000c087a24 */ /* 0x040fe400078e0208 */
[----:B------:R-:W-:Y:S01]  /*1230*/  IMAD R13, R12, c[0x0][0x1bc], R13 ;  /* 0x00006f000c0d7a24 */ /* 0x000fe200078e020d */
[----:B---3--:R-:W-:-:S04]  /*1240*/  MOV R18, R4 ;  /* 0x0000000400127202 */ /* 0x008fc80000000f00 */
[--C-:B------:R-:W-:Y:S02]  /*1250*/  SHF.R.S32.HI R19, RZ, 0x1f, R18.reuse ;  /* 0x0000001fff137819 */ /* 0x100fe40000011412 */
[C---:B------:R-:W-:Y:S02]  /*1260*/  IADD3 R15, R18.reuse, 0x40, RZ ;  /* 0x00000040120f7810 */ /* 0x040fe40007ffe0ff */
[----:B------:R-:W-:Y:S01]  /*1270*/  ISETP.GE.AND P6, PT, R18, c[0x0][0x1d4], PT ;  /* 0x0000750012007a0c */ /* 0x000fe20003fc6270 */
[--C-:B------:R-:W-:Y:S01]  /*1280*/  IMAD.WIDE.U32 R2, R41, c[0x0][0x208], R18.reuse ;  /* 0x0000820029027a25 */ /* 0x100fe200078e0012 */
[----:B------:R-:W-:Y:S01]  /*1290*/  ISETP.GE.AND P5, PT, R15, c[0x0][0x1d4], PT ;  /* 0x000075000f007a0c */ /* 0x000fe20003fa6270 */
[----:B------:R4:W-:Y:S01]  /*12a0*/  STL [R1+0x44], R19 ;  /* 0x0000441301007387 */ /* 0x0009e20000100800 */
[----:B------:R-:W-:Y:S01]  /*12b0*/  SEL R14, RZ, 0x1, P6 ;  /* 0x00000001ff0e7807 */ /* 0x000fe20003000000 */
[----:B------:R-:W-:Y:S01]  /*12c0*/  IMAD.WIDE.U32 R4, R41, c[0x0][0x1e0], R18 ;  /* 0x0000780029047a25 */ /* 0x000fe200078e0012 */
[----:B------:R-:W-:-:S03]  /*12d0*/  IADD3 R3, R3, R7, RZ ;  /* 0x0000000703037210 */ /* 0x000fc60007ffe0ff */
[----:B------:R-:W-:Y:S02]  /*12e0*/  IMAD.IADD R5, R5, 0x1, R6 ;  /* 0x0000000105057824 */ /* 0x000fe400078e0206 */
[----:B------:R-:W-:Y:S01]  /*12f0*/  IMAD R6, R0, c[0x0][0x1e8], RZ ;  /* 0x00007a0000067a24 */ /* 0x000fe200078e02ff */
[----:B------:R-:W-:Y:S01]  /*1300*/  SEL R0, RZ, 0xffffffff, P5 ;  /* 0xffffffffff007807 */ /* 0x000fe20002800000 */
[----:B------:R-:W-:-:S04]  /*1310*/  IMAD.WIDE.U32 R4, R12, c[0x0][0x1e8], R4 ;  /* 0x00007a000c047a25 */ /* 0x000fc800078e0004 */
[C---:B------:R-:W-:Y:S02]  /*1320*/  IMAD R6, R12.reuse, c[0x0][0x1ec], R6 ;  /* 0x00007b000c067a24 */ /* 0x040fe400078e0206 */
[----:B------:R-:W-:-:S04]  /*1330*/  IMAD.WIDE.U32 R2, R12, c[0x0][0x210], R2 ;  /* 0x000084000c027a25 */ /* 0x000fc800078e0002 */
[----:B------:R-:W-:Y:S01]  /*1340*/  IMAD.IADD R7, R5, 0x1, R6 ;  /* 0x0000000105077824 */ /* 0x000fe200078e0206 */
[----:B------:R-:W-:Y:S01]  /*1350*/  IADD3 R5, R3, R8, RZ ;  /* 0x0000000803057210 */ /* 0x000fe20007ffe0ff */
[----:B------:R-:W-:Y:S01]  /*1360*/  IMAD.MOV.U32 R6, RZ, RZ, R4 ;  /* 0x000000ffff067224 */ /* 0x000fe200078e0004 */
[--C-:B--2---:R-:W-:Y:S01]  /*1370*/  @P0 SHF.R.S32.HI R3, RZ, 0x1f, R11.reuse ;  /* 0x0000001fff030819 */ /* 0x104fe2000001140b */
[----:B------:R-:W-:Y:S01]  /*1380*/  IMAD.WIDE.U32 R8, R12, c[0x0][0x1b8], RZ ;  /* 0x00006e000c087a25 */ /* 0x000fe200078e00ff */
[----:B------:R-:W-:Y:S02]  /*1390*/  @!P0 MOV R3, R10 ;  /* 0x0000000a00038202 */ /* 0x000fe40000000f00 */
[----:B------:R-:W-:Y:S01]  /*13a0*/  MOV R4, R2 ;  /* 0x0000000200047202 */ /* 0x000fe20000000f00 */
[----:B------:R-:W-:Y:S01]  /*13b0*/  @P0 IMAD.MOV.U32 R2, RZ, RZ, R11 ;  /* 0x000000ffff020224 */ /* 0x000fe200078e000b */
[----:B------:R-:W-:Y:S01]  /*13c0*/  SHF.L.U32 R12, R0, 0x1, RZ ;  /* 0x00000001000c7819 */ /* 0x000fe200000006ff */
[C---:B------:R-:W-:Y:S01]  /*13d0*/  IMAD R0, R3.reuse, c[0x0][0x1f0], RZ ;  /* 0x00007c0003007a24 */ /* 0x040fe200078e02ff */
[----:B------:R-:W-:Y:S01]  /*13e0*/  @!P0 MOV R2, R20 ;  /* 0x0000001400028202 */ /* 0x000fe20000000f00 */
[----:B------:R-:W-:Y:S01]  /*13f0*/  IMAD R3, R3, c[0x0][0x218], RZ ;  /* 0x0000860003037a24 */ /* 0x000fe200078e02ff */
[----:B------:R-:W-:-:S03]  /*1400*/  LOP3.LUT R40, R12, 0x2, R14, 0xe2, !PT ;  /* 0x000000020c287812 */ /* 0x000fc600078ee20e */
[----:B------:R-:W-:-:S04]  /*1410*/  IMAD.WIDE.U32 R136, R2, c[0x0][0x1f0], R6 ;  /* 0x00007c0002887a25 */ /* 0x000fc800078e0006 */
[C---:B------:R-:W-:Y:S01]  /*1420*/  IMAD.WIDE.U32 R30, R2.reuse, c[0x0][0x218], R4 ;  /* 0x00008600021e7a25 */ /* 0x040fe200078e0004 */
[----:B------:R4:W-:Y:S03]  /*1430*/  STL.64 [R1+0x18], R136 ;  /* 0x0000188801007387 */ /* 0x0009e60000100a00 */
[C---:B------:R-:W-:Y:S01]  /*1440*/  IMAD R0, R2.reuse, c[0x0][0x1f4], R0 ;  /* 0x00007d0002007a24 */ /* 0x040fe200078e0200 */
[----:B------:R4:W-:Y:S01]  /*1450*/  STL.64 [R1+0x20], R30 ;  /* 0x0000201e01007387 */ /* 0x0009e20000100a00 */
[----:B------:R-:W-:Y:S02]  /*1460*/  IMAD R2, R2, c[0x0][0x21c], R3 ;  /* 0x0000870002027a24 */ /* 0x000fe400078e0203 */
[----:B------:R-:W-:Y:S01]  /*1470*/  IMAD.IADD R6, R9, 0x1, R13 ;  /* 0x0000000109067824 */ /* 0x000fe200078e020d */
[----:B------:R-:W-:Y:S02]  /*1480*/  IADD3 R134, R137, R0, RZ ;  /* 0x0000000089867210 */ /* 0x000fe40007ffe0ff */
[----:B------:R-:W-:-:S03]  /*1490*/  IADD3 R28, R31, R2, RZ ;  /* 0x000000021f1c7210 */ /* 0x000fc60007ffe0ff */
[----:B------:R4:W-:Y:S04]  /*14a0*/  STL [R1+0x28], R134 ;  /* 0x0000288601007387 */ /* 0x0009e80000100800 */
[----:B------:R4:W-:Y:S02]  /*14b0*/  STL [R1+0x2c], R28 ;  /* 0x00002c1c01007387 */ /* 0x0009e40000100800 */
[----:B------:R-:W2:Y:S04]  /*14c0*/  LDL R16, [R1+0x60] ;  /* 0x0000600001107983 */ /* 0x000ea80000100800 */
[----:B------:R-:W3:Y:S01]  /*14d0*/  LDL R13, [R1+0x50] ;  /* 0x00005000010d7983 */ /* 0x000ee20000100800 */
[----:B------:R-:W-:Y:S01]  /*14e0*/  MOV R7, R6 ;  /* 0x0000000600077202 */ /* 0x000fe20000000f00 */
[----:B------:R-:W-:Y:S01]  /*14f0*/  IMAD R3, R10, c[0x0][0x1c0], RZ ;  /* 0x000070000a037a24 */ /* 0x000fe200078e02ff */
[----:B------:R-:W-:-:S03]  /*1500*/  MOV R6, R8 ;  /* 0x0000000800067202 */ /* 0x000fc60000000f00 */
[C---:B------:R-:W-:Y:S02]  /*1510*/  IMAD R3, R20.reuse, c[0x0][0x1c4], R3 ;  /* 0x0000710014037a24 */ /* 0x040fe400078e0203 */
[----:B------:R-:W-:-:S05]  /*1520*/  IMAD.WIDE.U32 R6, R20, c[0x0][0x1c0], R6 ;  /* 0x0000700014067a25 */ /* 0x000fca00078e0006 */
[----:B------:R-:W-:Y:S01]  /*1530*/  IADD3 R3, R7, R3, RZ ;  /* 0x0000000307037210 */ /* 0x000fe20007ffe0ff */
[----:B------:R-:W-:Y:S01]  /*1540*/  IMAD R12, R17, c[0x0][0x168], RZ ;  /* 0x00005a00110c7a24 */ /* 0x000fe200078e02ff */
[----:B------:R-:W-:-:S04]  /*1550*/  IADD3 R9, R41, R155, RZ ;  /* 0x0000009b29097210 */ /* 0x000fc80007ffe0ff */
[----:B------:R-:W-:Y:S01]  /*1560*/  ISETP.GE.AND P1, PT, R9, R12, PT ;  /* 0x0000000c0900720c */ /* 0x000fe20003f26270 */
[----:B------:R-:W-:Y:S01]  /*1570*/  BAR.SYNC.DEFER_BLOCKING 0x0 ;  /* 0x0000000000007b1d */ /* 0x000fe20000010000 */
[----:B------:R-:W-:Y:S02]  /*1580*/  ISETP.GE.AND P4, PT, R18, c[0x0][0x198], PT ;  /* 0x0000660012007a0c */ /* 0x000fe40003f86270 */
[----:B------:R-:W-:Y:S02]  /*1590*/  ISETP.GE.AND P2, PT, R15, c[0x0][0x198], PT ;  /* 0x000066000f007a0c */ /* 0x000fe40003f46270 */
[----:B------:R-:W-:Y:S02]  /*15a0*/  MOV R131, c[0x0][0x1e0] ;  /* 0x0000780000837a02 */ /* 0x000fe40000000f00 */
[----:B------:R-:W-:Y:S02]  /*15b0*/  MOV R132, c[0x0][0x1e4] ;  /* 0x0000790000847a02 */ /* 0x000fe40000000f00 */
[----:B--2---:R-:W-:-:S05]  /*15c0*/  IADD3 R2, R16, R155, RZ ;  /* 0x0000009b10027210 */ /* 0x004fca0007ffe0ff */
[----:B------:R-:W-:Y:S01]  /*15d0*/  @P3 IMAD.HI.U32 R4, R2, c[0x0][0x2c8], RZ ;  /* 0x0000b20002043a27 */ /* 0x000fe200078e00ff */
[----:B------:R-:W-:-:S04]  /*15e0*/  MOV R0, R2 ;  /* 0x0000000200007202 */ /* 0x000fc80000000f00 */
[----:B------:R-:W-:-:S04]  /*15f0*/  @P3 SHF.R.U32.HI R0, RZ, c[0x0][0x2cc], R4 ;  /* 0x0000b300ff003a19 */ /* 0x000fc80000011604 */
[----:B------:R-:W-:Y:S02]  /*1600*/  IADD3 R4, -R0, RZ, RZ ;  /* 0x000000ff00047210 */ /* 0x000fe40007ffe1ff */
[----:B------:R-:W-:-:S03]  /*1610*/  SHF.R.S32.HI R5, RZ, 0x1f, R0 ;  /* 0x0000001fff057819 */ /* 0x000fc60000011400 */
[----:B------:R-:W-:Y:S01]  /*1620*/  IMAD R4, R4, c[0x0][0x2c4], R2 ;  /* 0x0000b10004047a24 */ /* 0x000fe200078e0202 */
[----:B------:R-:W-:Y:S01]  /*1630*/  MOV R2, R6 ;  /* 0x0000000600027202 */ /* 0x000fe20000000f00 */
[----:B------:R-:W-:-:S04]  /*1640*/  IMAD R5, R5, c[0x0][0x1b0], RZ ;  /* 0x00006c0005057a24 */ /* 0x000fc800078e02ff */
[----:B------:R-:W-:-:S04]  /*1650*/  IMAD.WIDE.U32 R2, R0, c[0x0][0x1b0], R2 ;  /* 0x00006c0000027a25 */ /* 0x000fc800078e0002 */
[----:B------:R-:W-:Y:S01]  /*1660*/  IMAD R0, R0, c[0x0][0x1b4], R5 ;  /* 0x00006d0000007a24 */ /* 0x000fe200078e0205 */
[----:B------:R-:W-:-:S04]  /*1670*/  SHF.R.S32.HI R5, RZ, 0x1f, R4 ;  /* 0x0000001fff057819 */ /* 0x000fc80000011404 */
[----:B------:R-:W-:Y:S01]  /*1680*/  IADD3 R3, R3, R0, RZ ;  /* 0x0000000003037210 */ /* 0x000fe20007ffe0ff */
[----:B------:R-:W-:-:S04]  /*1690*/  IMAD R0, R5, c[0x0][0x1a8], RZ ;  /* 0x00006a0005007a24 */ /* 0x000fc800078e02ff */
[C---:B------:R-:W-:Y:S02]  /*16a0*/  IMAD R0, R4.reuse, c[0x0][0x1ac], R0 ;  /* 0x00006b0004007a24 */ /* 0x040fe400078e0200 */
[----:B------:R-:W-:-:S05]  /*16b0*/  IMAD.WIDE.U32 R2, R4, c[0x0][0x1a8], R2 ;  /* 0x00006a0004027a25 */ /* 0x000fca00078e0002 */
[----:B------:R-:W-:Y:S02]  /*16c0*/  IADD3 R0, R3, R0, RZ ;  /* 0x0000000003007210 */ /* 0x000fe40007ffe0ff */
[----:B------:R-:W-:-:S04]  /*16d0*/  LEA R8, P0, R2, c[0x0][0x160], 0x1 ;  /* 0x0000580002087a11 */ /* 0x000fc800078008ff */
[----:B------:R-:W-:Y:S02]  /*16e0*/  LEA.HI.X R0, R2, c[0x0][0x164], R0, 0x1, P0 ;  /* 0x0000590002007a11 */ /* 0x000fe400000f0c00 */
[----:B------:R-:W1:Y:S04]  /*16f0*/  SHFL.IDX PT, R2, R8, RZ, 0x181f ;  /* 0x00181fff08027589 */ /* 0x000e6800000e0000 */
[----:B------:R-:W3:Y:S04]  /*1700*/  SHFL.IDX PT, R3, R0, RZ, 0x181f ;  /* 0x00181fff00037589 */ /* 0x000ee800000e0000 */
[----:B------:R-:W2:Y:S01]  /*1710*/  SHFL.IDX PT, R6, R8, 0x1, 0x181f ;  /* 0x00381f0008067f89 */ /* 0x000ea200000e0000 */
[----:B------:R-:W-:-:S03]  /*1720*/  IADD3 R4, R9, 0x20, RZ ;  /* 0x0000002009047810 */ /* 0x000fc60007ffe0ff */
[----:B------:R-:W5:Y:S01]  /*1730*/  SHFL.IDX PT, R7, R0, 0x1, 0x181f ;  /* 0x00381f0000077f89 */ /* 0x000f6200000e0000 */
[----:B-1----:R-:W-:-:S04]  /*1740*/  @!P1 LEA R10, P0, R15, R2, 0x1 ;  /* 0x000000020f0a9211 */ /* 0x002fc800078008ff */
[----:B---3--:R-:W-:Y:S02]  /*1750*/  @!P1 LEA.HI.X R11, R15, R3, R13, 0x1, P0 ;  /* 0x000000030f0b9211 */ /* 0x008fe400000f0c0d */
[----:B------:R-:W-:Y:S01]  /*1760*/  ISETP.GE.AND P0, PT, R4, R12, PT ;  /* 0x0000000c0400720c */ /* 0x000fe20003f06270 */
[----:B------:R-:W-:Y:S01]  /*1770*/  @!P1 IMAD.WIDE R2, R18, 0x2, R2 ;  /* 0x0000000212029825 */ /* 0x000fe200078e0202 */
[----:B------:R-:W1:Y:S04]  /*1780*/  SHFL.IDX PT, R4, R8, 0x2, 0x181f ;  /* 0x00581f0008047f89 */ /* 0x000e6800000e0000 */
[----:B------:R3:W-:Y:S04]  /*1790*/  @!P1 LDGSTS.E.BYPASS.LTC128B.128 [R228+0x100], [R2.64], !P4 ;  /* 0x0010000002e49fae */ /* 0x0007e8000e101d46 */
[----:B------:R-:W4:Y:S04]  /*17a0*/  SHFL.IDX PT, R5, R0, 0x2, 0x181f ;  /* 0x00581f0000057f89 */ /* 0x000f2800000e0000 */
[----:B------:R2:W-:Y:S01]  /*17b0*/  @!P1 LDGSTS.E.BYPASS.LTC128B.128 [R228+0x4100], [R10.64], !P2 ;  /* 0x041000000ae49fae */ /* 0x0005e2000d101d46 */
[----:B---3--:R-:W-:-:S02]  /*17c0*/  IADD3 R2, R9, 0x40, RZ ;  /* 0x0000004009027810 */ /* 0x008fc40007ffe0ff */
[----:B--2---:R-:W-:-:S04]  /*17d0*/  @!P0 LEA R10, P1, R15, R6, 0x1 ;  /* 0x000000060f0a8211 */ /* 0x004fc800078208ff */
[----:B-----5:R-:W-:Y:S02]  /*17e0*/  @!P0 LEA.HI.X R11, R15, R7, R13, 0x1, P1 ;  /* 0x000000070f0b8211 */ /* 0x020fe400008f0c0d */
[----:B------:R-:W-:Y:S01]  /*17f0*/  ISETP.GE.AND P1, PT, R2, R12, PT ;  /* 0x0000000c0200720c */ /* 0x000fe20003f26270 */
[----:B------:R-:W-:Y:S01]  /*1800*/  @!P0 IMAD.WIDE R6, R18, 0x2, R6 ;  /* 0x0000000212068825 */ /* 0x000fe200078e0206 */
[----:B------:R-:W-:Y:S04]  /*1810*/  SHFL.IDX PT, R2, R8, 0x3, 0x181f ;  /* 0x00781f0008027f89 */ /* 0x000fe800000e0000 */
[----:B------:R2:W3:Y:S01]  /*1820*/  SHFL.IDX PT, R3, R0, 0x3, 0x181f ;  /* 0x00781f0000037f89 */ /* 0x0004e200000e0000 */
[----:B------:R-:W-:-:S03]  /*1830*/  IADD3 R9, R9, 0x60, RZ ;  /* 0x0000006009097810 */ /* 0x000fc60007ffe0ff */
[----:B------:R1:W-:Y:S04]  /*1840*/  @!P0 LDGSTS.E.BYPASS.LTC128B.128 [R228+0x1100], [R6.64], !P4 ;  /* 0x0110000006e48fae */ /* 0x0003e8000e101d46 */
[----:B------:R5:W-:Y:S01]  /*1850*/  @!P0 LDGSTS.E.BYPASS.LTC128B.128 [R228+0x5100], [R10.64], !P2 ;  /* 0x051000000ae48fae */ /* 0x000be2000d101d46 */
[----:B-1----:R-:W-:-:S04]  /*1860*/  @!P1 LEA R6, P0, R15, R4, 0x1 ;  /* 0x000000040f069211 */ /* 0x002fc800078008ff */
[----:B----4-:R-:W-:Y:S02]  /*1870*/  @!P1 LEA.HI.X R7, R15, R5, R13, 0x1, P0 ;  /* 0x000000050f079211 */ /* 0x010fe400000f0c0d */
[----:B------:R-:W-:Y:S01]  /*1880*/  ISETP.GE.AND P0, PT, R9, R12, PT ;  /* 0x0000000c0900720c */ /* 0x000fe20003f06270 */
[----:B------:R-:W-:Y:S01]  /*1890*/  @!P1 IMAD.WIDE R4, R18, 0x2, R4 ;  /* 0x0000000212049825 */ /* 0x000fe200078e0204 */
[----:B--2---:R-:W-:Y:S02]  /*18a0*/  IADD3 R0, -R41, c[0x0][0x1d0], RZ ;  /* 0x0000740029007a10 */ /* 0x004fe40007ffe1ff */
[----:B-----5:R-:W-:Y:S02]  /*18b0*/  SHF.R.S32.HI R10, RZ, 0x1f, R64 ;  /* 0x0000001fff0a7819 */ /* 0x020fe40000011440 */
[----:B------:R3:W-:Y:S01]  /*18c0*/  @!P1 LDGSTS.E.BYPASS.LTC128B.128 [R228+0x2100], [R4.64], !P4 ;  /* 0x0210000004e49fae */ /* 0x0007e2000e101d46 */
[----:B------:R-:W-:Y:S02]  /*18d0*/  IMAD R0, R64, -0x80, R0 ;  /* 0xffffff8040007824 */ /* 0x000fe400078e0200 */
[----:B------:R-:W-:Y:S01]  /*18e0*/  IMAD R8, R10, c[0x0][0x1e0], RZ ;  /* 0x000078000a087a24 */ /* 0x000fe200078e02ff */
[----:B------:R1:W-:Y:S02]  /*18f0*/  @!P1 LDGSTS.E.BYPASS.LTC128B.128 [R228+0x6100], [R6.64], !P2 ;  /* 0x0610000006e49fae */ /* 0x0003e4000d101d46 */
[----:B------:R-:W-:Y:S01]  /*1900*/  ISETP.GE.AND P1, PT, R0, 0x1, PT ;  /* 0x000000010000780c */ /* 0x000fe20003f26270 */
[----:B------:R-:W-:-:S02]  /*1910*/  IMAD R8, R64, c[0x0][0x1e4], R8 ;  /* 0x0000790040087a24 */ /* 0x000fc400078e0208 */
[----:B---3--:R-:W-:-:S05]  /*1920*/  @!P0 IMAD.WIDE R4, R18, 0x2, R2 ;  /* 0x0000000212048825 */ /* 0x008fca00078e0202 */
[----:B------:R2:W-:Y:S01]  /*1930*/  @!P0 LDGSTS.E.BYPASS.LTC128B.128 [R228+0x3100], [R4.64], !P4 ;  /* 0x0310000004e48fae */ /* 0x0005e2000e101d46 */
[----:B-1----:R-:W-:-:S04]  /*1940*/  @!P0 LEA R6, P4, R15, R2, 0x1 ;  /* 0x000000020f068211 */ /* 0x002fc800078808ff */
[----:B------:R-:W-:-:S05]  /*1950*/  @!P0 LEA.HI.X R7, R15, R3, R13, 0x1, P4 ;  /* 0x000000030f078211 */ /* 0x000fca00020f0c0d */
[----:B------:R1:W-:Y:S01]  /*1960*/  @!P0 LDGSTS.E.BYPASS.LTC128B.128 [R228+0x7100], [R6.64], !P2 ;  /* 0x0710000006e48fae */ /* 0x0003e2000d101d46 */
[----:B--2---:R-:W-:Y:S01]  /*1970*/  IMAD.WIDE.U32 R4, R64, c[0x0][0x1e0], RZ ;  /* 0x0000780040047a25 */ /* 0x004fe200078e00ff */
[----:B------:R-:W-:Y:S02]  /*1980*/  ISETP.GE.AND P2, PT, R0, 0x41, PT ;  /* 0x000000410000780c */ /* 0x000fe40003f46270 */
[----:B------:R-:W0:Y:S02]  /*1990*/  LDGDEPBAR ;  /* 0x00000000000079af */ /* 0x000e240000000000 */
[----:B------:R-:W-:Y:S02]  /*19a0*/  LEA R2, P4, R4, R136, 0x7 ;  /* 0x0000008804027211 */ /* 0x000fe400078838ff */
[----:B------:R-:W-:-:S04]  /*19b0*/  IADD3 R8, R5, R8, RZ ;  /* 0x0000000805087210 */ /* 0x000fc80007ffe0ff */
[----:B------:R-:W-:Y:S02]  /*19c0*/  LEA.HI.X R3, R4, R134, R8, 0x7, P4 ;  /* 0x0000008604037211 */ /* 0x000fe400020f3c08 */
[----:B------:R-:W-:-:S04]  /*19d0*/  @P1 LEA R4, P4, R2, c[0x0][0x1c8], 0x1 ;  /* 0x0000720002041a11 */ /* 0x000fc800078808ff */
[----:B------:R-:W-:Y:S02]  /*19e0*/  @P1 LEA.HI.X R5, R2, c[0x0][0x1cc], R3, 0x1, P4 ;  /* 0x0000730002051a11 */ /* 0x000fe400020f0c03 */
[----:B------:R-:W-:-:S03]  /*19f0*/  ISETP.GE.AND P4, PT, R0, 0x21, PT ;  /* 0x000000210000780c */ /* 0x000fc60003f86270 */
[----:B------:R2:W-:Y:S04]  /*1a00*/  @P1 LDGSTS.E.BYPASS.LTC128B.128 [R228+0x8100], [R4.64], !P6 ;  /* 0x0810000004e41fae */ /* 0x0005e8000f101d46 */
[----:B------:R2:W-:Y:S01]  /*1a10*/  @P1 LDGSTS.E.BYPASS.LTC128B.128 [R228+0xc100], [R4.64+0x80], !P5 ;  /* 0x0c10008004e41fae */ /* 0x0005e2000e901d46 */
[----:B------:R-:W-:-:S05]  /*1a20*/  ISETP.GE.AND P1, PT, R0, 0x61, PT ;  /* 0x000000610000780c */ /* 0x000fca0003f26270 */
[----:B-1----:R-:W-:-:S04]  /*1a30*/  @P4 LEA R6, P0, R131, R2, 0x5 ;  /* 0x0000000283064211 */ /* 0x002fc800078028ff */
[----:B------:R-:W-:Y:S02]  /*1a40*/  @P4 LEA.HI.X R0, R131, R3, R132, 0x5, P0 ;  /* 0x0000000383004211 */ /* 0x000fe400000f2c84 */
[----:B------:R-:W-:-:S04]  /*1a50*/  @P4 LEA R8, P0, R6, c[0x0][0x1c8], 0x1 ;  /* 0x0000720006084a11 */ /* 0x000fc800078008ff */
[----:B------:R-:W-:Y:S02]  /*1a60*/  @P4 LEA.HI.X R9, R6, c[0x0][0x1cc], R0, 0x1, P0 ;  /* 0x0000730006094a11 */ /* 0x000fe400000f0c00 */
[----:B------:R-:W-:-:S03]  /*1a70*/  SHF.L.U32 R6, R132, 0x6, RZ ;  /* 0x0000000684067819 */ /* 0x000fc600000006ff */
[----:B------:R1:W-:Y:S04]  /*1a80*/  @P4 LDGSTS.E.BYPASS.LTC128B.128 [R228+0x9100], [R8.64], !P6 ;  /* 0x0910000008e44fae */ /* 0x0003e8000f101d46 */
[----:B------:R1:W-:Y:S01]  /*1a90*/  @P4 LDGSTS.E.BYPASS.LTC128B.128 [R228+0xd100], [R8.64+0x80], !P5 ;  /* 0x0d10008008e44fae */ /* 0x0003e2000e901d46 */
[----:B--2---:R-:W-:-:S05]  /*1aa0*/  IMAD.WIDE.U32 R4, R131, 0x40, RZ ;  /* 0x0000004083047825 */ /* 0x004fca00078e00ff */
[----:B------:R-:W-:Y:S01]  /*1ab0*/  @P2 IADD3 R0, P0, R2, R4, RZ ;  /* 0x0000000402002210 */ /* 0x000fe20007f1e0ff */
[----:B------:R-:W-:-:S03]  /*1ac0*/  @P1 IMAD R4, R132, 0x60, RZ ;  /* 0x0000006084041824 */ /* 0x000fc600078e02ff */
[----:B------:R-:W-:Y:S01]  /*1ad0*/  @P2 IADD3.X R5, R3, R5, R6, P0, !PT ;  /* 0x0000000503052210 */ /* 0x000fe200007fe406 */
[----:B------:R-:W-:Y:S01]  /*1ae0*/  @P1 IMAD.WIDE.U32 R2, R131, 0x60, R2 ;  /* 0x0000006083021825 */ /* 0x000fe200078e0002 */
[----:B------:R-:W-:-:S04]  /*1af0*/  @P2 LEA R6, P0, R0, c[0x0][0x1c8], 0x1 ;  /* 0x0000720000062a11 */ /* 0x000fc800078008ff */
[----:B------:R-:W-:Y:S02]  /*1b00*/  @P2 LEA.HI.X R7, R0, c[0x0][0x1cc], R5, 0x1, P0 ;  /* 0x0000730000072a11 */ /* 0x000fe400000f0c05 */
[----:B------:R-:W-:Y:S02]  /*1b10*/  @P1 IADD3 R0, R3, R4, RZ ;  /* 0x0000000403001210 */ /* 0x000fe40007ffe0ff */
[C---:B------:R-:W-:Y:S01]  /*1b20*/  @P1 LEA R4, P0, R2.reuse, c[0x0][0x1c8], 0x1 ;  /* 0x0000720002041a11 */ /* 0x040fe200078008ff */
[----:B------:R2:W-:Y:S03]  /*1b30*/  @P2 LDGSTS.E.BYPASS.LTC128B.128 [R228+0xa100], [R6.64], !P6 ;  /* 0x0a10000006e42fae */ /* 0x0005e6000f101d46 */
[----:B------:R-:W-:Y:S01]  /*1b40*/  @P1 LEA.HI.X R5, R2, c[0x0][0x1cc], R0, 0x1, P0 ;  /* 0x0000730002051a11 */ /* 0x000fe200000f0c00 */
[----:B------:R2:W-:Y:S04]  /*1b50*/  @P2 LDGSTS.E.BYPASS.LTC128B.128 [R228+0xe100], [R6.64+0x80], !P5 ;  /* 0x0e10008006e42fae */ /* 0x0005e8000e901d46 */
[----:B------:R2:W-:Y:S04]  /*1b60*/  @P1 LDGSTS.E.BYPASS.LTC128B.128 [R228+0xb100], [R4.64], !P6 ;  /* 0x0b10000004e41fae */ /* 0x0005e8000f101d46 */
[----:B------:R2:W-:Y:S04]  /*1b70*/  @P1 LDGSTS.E.BYPASS.LTC128B.128 [R228+0xf100], [R4.64+0x80], !P5 ;  /* 0x0f10008004e41fae */ /* 0x0005e8000e901d46 */
[----:B------:R-:W0:Y:S01]  /*1b80*/  LDGDEPBAR ;  /* 0x00000000000079af */ /* 0x000e220000000000 */
[----:B------:R-:W-:-:S04]  /*1b90*/  DEPBAR.LE SB0, 0x1 ;  /* 0x000080400000791a */ /* 0x000fc80000000000 */
[----:B------:R-:W-:Y:S06]  /*1ba0*/  BAR.SYNC.DEFER_BLOCKING 0x0 ;  /* 0x0000000000007b1d */ /* 0x000fec0000010000 */
[----:B------:R-:W-:Y:S04]  /*1bb0*/  LDSM.16.M88.4 R140, [R224] ;  /* 0x00000000e08c783b */ /* 0x000fe80000000200 */
[----:B------:R-:W-:Y:S04]  /*1bc0*/  LDSM.16.M88.4 R144, [R225] ;  /* 0x00000000e190783b */ /* 0x000fe80000000200 */
[----:B------:R-:W-:Y:S04]  /*1bd0*/  LDSM.16.M88.4 R168, [R227] ;  /* 0x00000000e3a8783b */ /* 0x000fe80000000200 */
[----:B------:R-:W-:Y:S04]  /*1be0*/  LDSM.16.M88.4 R172, [R226] ;  /* 0x00000000e2ac783b */ /* 0x000fe80000000200 */
[----:B------:R-:W-:Y:S04]  /*1bf0*/  LDSM.16.M88.4 R176, [R224+0x4000] ;  /* 0x00400000e0b0783b */ /* 0x000fe80000000200 */
[----:B------:R-:W-:Y:S04]  /*1c00*/  LDSM.16.M88.4 R184, [R225+0x4000] ;  /* 0x00400000e1b8783b */ /* 0x000fe80000000200 */
[----:B------:R-:W-:Y:S04]  /*1c10*/  LDSM.16.M88.4 R192, [R227+0x4000] ;  /* 0x00400000e3c0783b */ /* 0x000fe80000000200 */
[----:B------:R-:W-:Y:S04]  /*1c20*/  LDSM.16.M88.4 R196, [R226+0x4000] ;  /* 0x00400000e2c4783b */ /* 0x000fe80000000200 */
[----:B------:R-:W-:Y:S06]  /*1c30*/  BAR.SYNC.DEFER_BLOCKING 0x0 ;  /* 0x0000000000007b1d */ /* 0x000fec0000010000 */
[----:B------:R-:W-:-:S04]  /*1c40*/  DEPBAR.LE SB0, 0x0 ;  /* 0x000080000000791a */ /* 0x000fc80000000000 */
[----:B------:R-:W-:Y:S06]  /*1c50*/  BAR.SYNC.DEFER_BLOCKING 0x0 ;  /* 0x0000000000007b1d */ /* 0x000fec0000010000 */
[----:B------:R-:W2:Y:S04]  /*1c60*/  LDSM.16.M88.4 R12, [R201] ;  /* 0x00000000c90c783b */ /* 0x000ea80000000200 */
[----:B------:R-:W3:Y:S04]  /*1c70*/  LDSM.16.M88.4 R16, [R207] ;  /* 0x00000000cf10783b */ /* 0x000ee80000000200 */
[----:B------:R-:W4:Y:S04]  /*1c80*/  LDSM.16.M88.4 R24, [R201+0x800] ;  /* 0x00080000c918783b */ /* 0x000f280000000200 */
[----:B------:R-:W5:Y:S01]  /*1c90*/  LDSM.16.M88.4 R32, [R201+0x1000] ;  /* 0x00100000c920783b */ /* 0x000f620000000200 */
[----:B------:R-:W-:-:S03]  /*1ca0*/  IMAD R0, R10, c[0x0][0x208], RZ ;  /* 0x000082000a007a24 */ /* 0x000fc600078e02ff */
[----:B------:R-:W1:Y:S01]  /*1cb0*/  LDSM.16.M88.4 R36, [R222] ;  /* 0x00000000de24783b */ /* 0x000e620000000200 */
[----:B------:R-:W-:Y:S01]  /*1cc0*/  IMAD.WIDE.U32 R2, R64, c[0x0][0x208], RZ ;  /* 0x0000820040027a25 */ /* 0x000fe200078e00ff */
[----:B------:R-:W-:Y:S02]  /*1cd0*/  MOV R11, c[0x0][0x208] ;  /* 0x00008200000b7a02 */ /* 0x000fe40000000f00 */
[----:B------:R-:W-:Y:S01]  /*1ce0*/  MOV R133, 0xffffff80 ;  /* 0xffffff8000857802 */ /* 0x000fe20000000f00 */
[----:B------:R-:W-:Y:S04]  /*1cf0*/  LDSM.16.M88.4 R52, [R201+0x3000] ;  /* 0x00300000c934783b */ /* 0x000fe80000000200 */
[----:B------:R-:W-:Y:S04]  /*1d00*/  LDSM.16.M88.4 R48, [R201+0x2800] ;  /* 0x00280000c930783b */ /* 0x000fe80000000200 */
[----:B------:R-:W-:Y:S04]  /*1d10*/  LDSM.16.M88.4 R56, [R201+0x3800] ;  /* 0x00380000c938783b */ /* 0x000fe80000000200 */
[----:B------:R-:W-:Y:S04]  /*1d20*/  LDSM.16.M88.4 R76, [R220] ;  /* 0x00000000dc4c783b */ /* 0x000fe80000000200 */
[----:B------:R-:W-:Y:S01]  /*1d30*/  LDSM.16.M88.4 R60, [R219] ;  /* 0x00000000db3c783b */ /* 0x000fe20000000200 */
[C---:B--2---:R-:W-:Y:S03]  /*1d40*/  HMMA.16816.F32.BF16 R4, R140.reuse, R12, RZ ;  /* 0x0000000c8c04723c */ /* 0x044fe600000418ff */
[----:B------:R-:W-:Y:S04]  /*1d50*/  LDSM.16.M88.4 R80, [R218] ;  /* 0x00000000da50783b */ /* 0x000fe80000000200 */
[----:B------:R-:W-:Y:S01]  /*1d60*/  LDSM.16.M88.4 R96, [R217] ;  /* 0x00000000d960783b */ /* 0x000fe20000000200 */
[----:B------:R-:W-:Y:S01]  /*1d70*/  HMMA.16816.F32.BF16 R12, R140, R14, RZ ;  /* 0x0000000e8c0c723c */ /* 0x000fe200000418ff */
[----:B------:R-:W-:-:S02]  /*1d80*/  MOV R10, 0x6 ;  /* 0x00000006000a7802 */ /* 0x000fc40000000f00 */
[----:B------:R-:W-:Y:S02]  /*1d90*/  LDSM.16.M88.4 R100, [R216] ;  /* 0x00000000d864783b */ /* 0x000fe40000000200 */
[----:B------:R-:W-:-:S11]  /*1da0*/  SHF.L.U64.HI R10, R11, R10, c[0x0][0x20c] ;  /* 0x000083000b0a7619 */ /* 0x000fd6000001020a */
[----:B---3--:R-:W-:Y:S07]  /*1db0*/  HMMA.16816.F32.BF16 R124, R144, R16, R4 ;  /* 0x00000010907c723c */ /* 0x008fee0000041804 */
[----:B------:R-:W-:Y:S01]  /*1dc0*/  IMAD R4, R64, c[0x0][0x20c], R0 ;  /* 0x0000830040047a24 */ /* 0x000fe200078e0200 */
[----:B------:R-:W-:-:S04]  /*1dd0*/  LEA R0, P0, R2, R30, 0x7 ;  /* 0x0000001e02007211 */ /* 0x000fc800078038ff */
[----:B------:R-:W-:Y:S01]  /*1de0*/  IADD3 R3, R3, R4, RZ ;  /* 0x0000000403037210 */ /* 0x000fe20007ffe0ff */
[----:B----4-:R-:W-:Y:S01]  /*1df0*/  HMMA.16816.F32.BF16 R20, R140, R24, RZ ;  /* 0x000000188c14723c */ /* 0x010fe200000418ff */
[----:B------:R-:W-:Y:S02]  /*1e00*/  SHF.L.U32 R11, R11, 0x6, RZ ;  /* 0x000000060b0b7819 */ /* 0x000fe400000006ff */
[----:B------:R-:W-:Y:S02]  /*1e10*/  LEA.HI.X R3, R2, R28, R3, 0x7, P0 ;  /* 0x0000001c02037211 */ /* 0x000fe400000f3c03 */
[----:B------:R-:W-:Y:S01]  /*1e20*/  LEA R2, P0, R0, c[0x0][0x1f8], 0x1 ;  /* 0x00007e0000027a11 */ /* 0x000fe200078008ff */
[----:B------:R-:W-:Y:S01]  /*1e30*/  IMAD R130, R64, R133, c[0x0][0x1d0] ;  /* 0x0000740040827624 */ /* 0x000fe200078e0285 */
[----:B------:R-:W2:Y:S01]  /*1e40*/  LDSM.16.M88.4 R28, [R221] ;  /* 0x00000000dd1c783b */ /* 0x000ea20000000200 */
[----:B------:R-:W-:Y:S01]  /*1e50*/  HMMA.16816.F32.BF16 R120, R144, R18, R12 ;  /* 0x000000129078723c */ /* 0x000fe2000004180c */
[----:B------:R-:W-:-:S02]  /*1e60*/  LEA.HI.X R3, R0, c[0x0][0x1fc], R3, 0x1, P0 ;  /* 0x00007f0000037a11 */ /* 0x000fc400000f0c03 */
[----:B-1----:R-:W-:Y:S02]  /*1e70*/  IADD3 R8, P1, P0, R11, 0x80, R2 ;  /* 0x000000800b087810 */ /* 0x002fe4000783e002 */
[----:B------:R-:W-:-:S03]  /*1e80*/  LOP3.LUT R4, R40, 0x1, RZ, 0xc0, !PT ;  /* 0x0000000128047812 */ /* 0x000fc600078ec0ff */
[----:B------:R-:W-:Y:S01]  /*1e90*/  HMMA.16816.F32.BF16 R16, R140, R26, RZ ;  /* 0x0000001a8c10723c */ /* 0x000fe200000418ff */
[----:B------:R-:W1:Y:S01]  /*1ea0*/  LDSM.16.M88.4 R24, [R201+0x1800] ;  /* 0x00180000c918783b */ /* 0x000e620000000200 */
[----:B------:R-:W-:Y:S02]  /*1eb0*/  IADD3 R6, P4, R11, R2, RZ ;  /* 0x000000020b067210 */ /* 0x000fe40007f9e0ff */
[----:B------:R-:W-:Y:S02]  /*1ec0*/  IADD3.X R9, R10, RZ, R3, P1, P0 ;  /* 0x000000ff0a097210 */ /* 0x000fe40000fe0403 */
[----:B------:R-:W-:Y:S02]  /*1ed0*/  IADD3 R0, -R41, R130, RZ ;  /* 0x0000008229007210 */ /* 0x000fe40007ffe1ff */
[----:B------:R-:W-:Y:S02]  /*1ee0*/  LOP3.LUT P1, RZ, R40, 0x2, RZ, 0xc0, !PT ;  /* 0x0000000228ff7812 */ /* 0x000fe4000782c0ff */
[----:B------:R-:W-:Y:S01]  /*1ef0*/  ISETP.NE.U32.AND P2, PT, R4, 0x1, PT ;  /* 0x000000010400780c */ /* 0x000fe20003f45070 */
[----:B------:R-:W3:Y:S01]  /*1f00*/  LDSM.16.M88.4 R40, [R201+0x2000] ;  /* 0x00200000c928783b */ /* 0x000ee20000000200 */
[----:B------:R-:W-:-:S02]  /*1f10*/  IADD3.X R7, R10, R3, RZ, P4, !PT ;  /* 0x000000030a077210 */ /* 0x000fc400027fe4ff */
[----:B------:R-:W-:Y:S02]  /*1f20*/  IADD3 R4, P4, R6, R11, RZ ;  /* 0x0000000b06047210 */ /* 0x000fe40007f9e0ff */
[C---:B------:R-:W-:Y:S02]  /*1f30*/  ISETP.LT.OR P0, PT, R0.reuse, 0x1, P2 ;  /* 0x000000010000780c */ /* 0x040fe40001701670 */
[----:B------:R-:W-:Y:S02]  /*1f40*/  IADD3.X R5, R7, R10, RZ, P4, !PT ;  /* 0x0000000a07057210 */ /* 0x000fe400027fe4ff */
[C---:B------:R-:W-:Y:S01]  /*1f50*/  ISETP.LT.OR P4, PT, R0.reuse, 0x1, !P1 ;  /* 0x000000010000780c */ /* 0x040fe20004f81670 */
[----:B-----5:R-:W-:Y:S08]  /*1f60*/  HMMA.16816.F32.BF16 R12, R140, R32, RZ ;  /* 0x000000208c0c723c */ /* 0x020ff000000418ff */
[----:B------:R-:W-:Y:S01]  /*1f70*/  HMMA.16816.F32.BF16 R116, R144, R36, R20 ;  /* 0x000000249074723c */ /* 0x000fe20000041814 */
[----:B------:R-:W-:Y:S01]  /*1f80*/  @!PT LDS RZ, [RZ] ;  /* 0x00000000fffff984 */ /* 0x000fe20000000800 */
[----:B------:R-:W-:Y:S01]  /*1f90*/  @!PT LDS RZ, [RZ] ;  /* 0x00000000fffff984 */ /* 0x000fe20000000800 */
[----:B------:R-:W-:Y:S01]  /*1fa0*/  @!PT LDS RZ, [RZ] ;  /* 0x00000000fffff984 */ /* 0x000fe20000000800 */
[----:B------:R4:W-:Y:S01]  /*1fb0*/  LDGSTS.E.BYPASS.LTC128B.128 [R228+0x100], [R2.64], !P0 ;  /* 0x0010000002e47fae */ /* 0x0009e2000c101d46 */
[----:B------:R-:W-:-:S03]  /*1fc0*/  ISETP.LT.OR P0, PT, R0, 0x21, P2 ;  /* 0x000000210000780c */ /* 0x000fc60001701670 */
[----:B------:R4:W-:Y:S03]  /*1fd0*/  LDGSTS.E.BYPASS.LTC128B.128 [R228+0x4100], [R2.64+0x80], !P4 ;  /* 0x0410008002e47fae */ /* 0x0009e6000e101d46 */
[----:B------:R-:W-:Y:S01]  /*1fe0*/  HMMA.16816.F32.BF16 R20, R140, R34, RZ ;  /* 0x000000228c14723c */ /* 0x000fe200000418ff */
[----:B------:R-:W-:-:S06]  /*1ff0*/  ISETP.LT.OR P4, PT, R0, 0x21, !P1 ;  /* 0x000000210000780c */ /* 0x000fcc0004f81670 */
[----:B------:R5:W-:Y:S01]  /*2000*/  LDGSTS.E.BYPASS.LTC128B.128 [R228+0x1100], [R6.64], !P0 ;  /* 0x0110000006e47fae */ /* 0x000be2000c101d46 */
[----:B--2---:R-:W-:Y:S06]  /*2010*/  HMMA.16816.F32.BF16 R108, R144, R28, R12 ;  /* 0x0000001c906c723c */ /* 0x004fec000004180c */
[----:B------:R2:W-:Y:S02]  /*2020*/  LDGSTS.E.BYPASS.LTC128B.128 [R228+0x5100], [R8.64], !P4 ;  /* 0x0510000008e47fae */ /* 0x0005e4000e101d46 */
[----:B-1----:R-:W-:Y:S01]  /*2030*/  HMMA.16816.F32.BF16 R44, R140, R24, RZ ;  /* 0x000000188c2c723c */ /* 0x002fe200000418ff */
[----:B------:R-:W-:-:S02]  /*2040*/  ISETP.LT.OR P4, PT, R0, 0x41, P2 ;  /* 0x000000410000780c */ /* 0x000fc40001781670 */
[----:B----4-:R-:W-:-:S05]  /*2050*/  IADD3 R2, P0, R4, R11, RZ ;  /* 0x0000000b04027210 */ /* 0x010fca0007f1e0ff */
[----:B------:R-:W-:Y:S01]  /*2060*/  HMMA.16816.F32.BF16 R12, R140, R54, RZ ;  /* 0x000000368c0c723c */ /* 0x000fe200000418ff */
[C---:B------:R-:W-:Y:S02]  /*2070*/  ISETP.LT.OR P2, PT, R0.reuse, 0x61, P2 ;  /* 0x000000610000780c */ /* 0x040fe40001741670 */
[----:B------:R-:W-:Y:S02]  /*2080*/  IADD3.X R3, R5, R10, RZ, P0, !PT ;  /* 0x0000000a05037210 */ /* 0x000fe400007fe4ff */
[C---:B------:R-:W-:Y:S01]  /*2090*/  ISETP.LT.OR P0, PT, R0.reuse, 0x41, !P1 ;  /* 0x000000410000780c */ /* 0x040fe20004f01670 */
[----:B------:R5:W-:Y:S01]  /*20a0*/  LDGSTS.E.BYPASS.LTC128B.128 [R228+0x2100], [R4.64], !P4 ;  /* 0x0210000004e47fae */ /* 0x000be2000e101d46 */
[----:B------:R-:W-:Y:S01]  /*20b0*/  ISETP.LT.OR P1, PT, R0, 0x61, !P1 ;  /* 0x000000610000780c */ /* 0x000fe20004f21670 */
[----:B------:R-:W-:Y:S08]  /*20c0*/  HMMA.16816.F32.BF16 R104, R144, R38, R16 ;  /* 0x000000269068723c */ /* 0x000ff00000041810 */
[----:B------:R-:W-:Y:S02]  /*20d0*/  HMMA.16816.F32.BF16 R36, R140, R26, RZ ;  /* 0x0000001a8c24723c */ /* 0x000fe400000418ff */
[----:B------:R5:W-:Y:S04]  /*20e0*/  LDGSTS.E.BYPASS.LTC128B.128 [R228+0x6100], [R4.64+0x80], !P0 ;  /* 0x0610008004e47fae */ /* 0x000be8000c101d46 */
[----:B------:R1:W-:Y:S02]  /*20f0*/  LDGSTS.E.BYPASS.LTC128B.128 [R228+0x3100], [R2.64], !P2 ;  /* 0x0310000002e47fae */ /* 0x0003e4000d101d46 */
[----:B------:R-:W-:Y:S02]  /*2100*/  HMMA.16816.F32.BF16 R112, R144, R30, R20 ;  /* 0x0000001e9070723c */ /* 0x000fe40000041814 */
[----:B------:R1:W-:Y:S04]  /*2110*/  LDGSTS.E.BYPASS.LTC128B.128 [R228+0x7100], [R2.64+0x80], !P1 ;  /* 0x0710008002e47fae */ /* 0x0003e8000c901d46 */
[----:B------:R-:W4:Y:S02]  /*2120*/  LDSM.16.M88.4 R72, [R205] ;  /* 0x00000000cd48783b */ /* 0x000f240000000200 */
[C---:B---3--:R-:W-:Y:S02]  /*2130*/  HMMA.16816.F32.BF16 R32, R140.reuse, R40, RZ ;  /* 0x000000288c20723c */ /* 0x048fe400000418ff */
[----:B------:R-:W-:Y:S04]  /*2140*/  LDSM.16.M88.4 R68, [R205+0x800] ;  /* 0x00080000cd44783b */ /* 0x000fe80000000200 */
[----:B------:R-:W-:Y:S02]  /*2150*/  LDSM.16.M88.4 R88, [R205+0x1000] ;  /* 0x00100000cd58783b */ /* 0x000fe40000000200 */
[C---:B------:R-:W-:Y:S02]  /*2160*/  HMMA.16816.F32.BF16 R28, R140.reuse, R42, RZ ;  /* 0x0000002a8c1c723c */ /* 0x040fe400000418ff */
[----:B------:R-:W0:Y:S06]  /*2170*/  LDGDEPBAR ;  /* 0x00000000000079af */ /* 0x000e2c0000000000 */
[C---:B------:R-:W-:Y:S08]  /*2180*/  HMMA.16816.F32.BF16 R24, R140.reuse, R48, RZ ;  /* 0x000000308c18723c */ /* 0x040ff000000418ff */
[C---:B------:R-:W-:Y:S08]  /*2190*/  HMMA.16816.F32.BF16 R16, R140.reuse, R52, RZ ;  /* 0x000000348c10723c */ /* 0x040ff000000418ff */
[C---:B--2---:R-:W-:Y:S08]  /*21a0*/  HMMA.16816.F32.BF16 R8, R140.reuse, R56, RZ ;  /* 0x000000388c08723c */ /* 0x044ff000000418ff */
[----:B-----5:R-:W-:Y:S08]  /*21b0*/  HMMA.16816.F32.BF16 R4, R140, R58, RZ ;  /* 0x0000003a8c04723c */ /* 0x020ff000000418ff */
[----:B------:R-:W-:Y:S08]  /*21c0*/  HMMA.16816.F32.BF16 R92, R144, R76, R44 ;  /* 0x0000004c905c723c */ /* 0x000ff0000004182c */
[----:B------:R-:W-:Y:S08]  /*21d0*/  HMMA.16816.F32.BF16 R20, R140, R50, RZ ;  /* 0x000000328c14723c */ /* 0x000ff000000418ff */
[C---:B------:R-:W-:Y:S01]  /*21e0*/  HMMA.16816.F32.BF16 R44, R144.reuse, R98, R12 ;  /* 0x00000062902c723c */ /* 0x040fe2000004180c */
[----:B------:R-:W2:Y:S07]  /*21f0*/  LDSM.16.M88.4 R12, [R205+0x3800] ;  /* 0x00380000cd0c783b */ /* 0x000eae0000000200 */
[C---:B------:R-:W-:Y:S08]  /*2200*/  HMMA.16816.F32.BF16 R84, R144.reuse, R78, R36 ;  /* 0x0000004e9054723c */ /* 0x040ff00000041824 */
[C---:B------:R-:W-:Y:S01]  /*2210*/  HMMA.16816.F32.BF16 R76, R144.reuse, R60, R32 ;  /* 0x0000003c904c723c */ /* 0x040fe20000041820 */
[----:B------:R-:W-:Y:S07]  /*2220*/  LDSM.16.M88.4 R32, [R202] ;  /* 0x00000000ca20783b */ /* 0x000fee0000000200 */
[C---:B------:R-:W-:Y:S01]  /*2230*/  HMMA.16816.F32.BF16 R60, R144.reuse, R62, R28 ;  /* 0x0000003e903c723c */ /* 0x040fe2000004181c */
[----:B------:R-:W3:Y:S07]  /*2240*/  LDSM.16.M88.4 R28, [R205+0x1800] ;  /* 0x00180000cd1c783b */ /* 0x000eee0000000200 */
[C---:B------:R-:W-:Y:S01]  /*2250*/  HMMA.16816.F32.BF16 R56, R144.reuse, R80, R24 ;  /* 0x000000509038723c */ /* 0x040fe20000041818 */
[----:B------:R-:W5:Y:S07]  /*2260*/  LDSM.16.M88.4 R24, [R205+0x2000] ;  /* 0x00200000cd18783b */ /* 0x000f6e0000000200 */
[C---:B------:R-:W-:Y:S01]  /*2270*/  HMMA.16816.F32.BF16 R48, R144.reuse, R96, R16 ;  /* 0x000000609030723c */ /* 0x040fe20000041810 */
[----:B------:R-:W1:Y:S07]  /*2280*/  LDSM.16.M88.4 R16, [R205+0x3000] ;  /* 0x00300000cd10783b */ /* 0x000e6e0000000200 */
[C---:B------:R-:W-:Y:S08]  /*2290*/  HMMA.16816.F32.BF16 R40, R144.reuse, R100, R8 ;  /* 0x000000649028723c */ /* 0x040ff00000041808 */
[C---:B------:R-:W-:Y:S08]  /*22a0*/  HMMA.16816.F32.BF16 R8, R144.reuse, R102, R4 ;  /* 0x000000669008723c */ /* 0x040ff00000041804 */
[----:B------:R-:W-:Y:S01]  /*22b0*/  HMMA.16816.F32.BF16 R52, R144, R82, R20 ;  /* 0x000000529034723c */ /* 0x000fe20000041814 */
[----:B------:R-:W1:Y:S04]  /*22c0*/  LDSM.16.M88.4 R20, [R205+0x2800] ;  /* 0x00280000cd14783b */ /* 0x000e680000000200 */
[----:B------:R-:W-:Y:S03]  /*22d0*/  LDSM.16.M88.4 R80, [R202+0x1000] ;  /* 0x00100000ca50783b */ /* 0x000fe60000000200 */
[C---:B----4-:R-:W-:Y:S08]  /*22e0*/  HMMA.16816.F32.BF16 R4, R168.reuse, R72, R124 ;  /* 0x00000048a804723c */ /* 0x050ff0000004187c */
[C---:B------:R-:W-:Y:S08]  /*22f0*/  HMMA.16816.F32.BF16 R36, R168.reuse, R74, R120 ;  /* 0x0000004aa824723c */ /* 0x040ff00000041878 */
[C---:B--2---:R-:W-:Y:S01]  /*2300*/  HMMA.16816.F32.BF16 R120, R168.reuse, R14, R8 ;  /* 0x0000000ea878723c */ /* 0x044fe20000041808 */
[----:B------:R-:W2:Y:S07]  /*2310*/  LDSM.16.M88.4 R8, [R201+0x4000] ;  /* 0x00400000c908783b */ /* 0x000eae0000000200 */
[C---:B------:R-:W-:Y:S08]  /*2320*/  HMMA.16816.F32.BF16 R100, R168.reuse, R70, R104 ;  /* 0x00000046a864723c */ /* 0x040ff00000041868 */
[C---:B---3--:R-:W-:Y:S01]  /*2330*/  HMMA.16816.F32.BF16 R104, R168.reuse, R28, R92 ;  /* 0x0000001ca868723c */ /* 0x048fe2000004185c */
[----:B------:R-:W3:Y:S07]  /*2340*/  LDSM.16.M88.4 R92, [R202+0x1800] ;  /* 0x00180000ca5c783b */ /* 0x000eee0000000200 */
[C---:B-----5:R-:W-:Y:S08]  /*2350*/  HMMA.16816.F32.BF16 R76, R168.reuse, R24, R76 ;  /* 0x00000018a84c723c */ /* 0x060ff0000004184c */
[C---:B------:R-:W-:Y:S08]  /*2360*/  HMMA.16816.F32.BF16 R60, R168.reuse, R26, R60 ;  /* 0x0000001aa83c723c */ /* 0x040ff0000004183c */
[C---:B-1----:R-:W-:Y:S08]  /*2370*/  HMMA.16816.F32.BF16 R48, R168.reuse, R16, R48 ;  /* 0x00000010a830723c */ /* 0x042ff00000041830 */
[----:B------:R-:W-:Y:S01]  /*2380*/  HMMA.16816.F32.BF16 R24, R168, R18, R44 ;  /* 0x00000012a818723c */ /* 0x000fe2000004182c */
[----:B------:R-:W1:Y:S07]  /*2390*/  LDSM.16.M88.4 R16, [R202+0x3000] ;  /* 0x00300000ca10783b */ /* 0x000e6e0000000200 */
[----:B------:R-:W-:Y:S08]  /*23a0*/  HMMA.16816.F32.BF16 R4, R172, R32, R4 ;  /* 0x00000020ac04723c */ /* 0x000ff00000041804 */
[C---:B------:R-:W-:Y:S08]  /*23b0*/  HMMA.16816.F32.BF16 R96, R168.reuse, R30, R84 ;  /* 0x0000001ea860723c */ /* 0x040ff00000041854 */
[C---:B------:R-:W-:Y:S08]  /*23c0*/  HMMA.16816.F32.BF16 R56, R168.reuse, R20, R56 ;  /* 0x00000014a838723c */ /* 0x040ff00000041838 */
[C---:B------:R-:W-:Y:S01]  /*23d0*/  HMMA.16816.F32.BF16 R28, R168.reuse, R22, R52 ;  /* 0x00000016a81c723c */ /* 0x040fe20000041834 */
[----:B------:R-:W4:Y:S07]  /*23e0*/  LDSM.16.M88.4 R20, [R215] ;  /* 0x00000000d714783b */ /* 0x000f2e0000000200 */
[C---:B------:R-:W-:Y:S01]  /*23f0*/  HMMA.16816.F32.BF16 R44, R168.reuse, R12, R40 ;  /* 0x0000000ca82c723c */ /* 0x040fe20000041828 */
[----:B------:R-:W-:Y:S07]  /*2400*/  LDSM.16.M88.4 R40, [R202+0x3800] ;  /* 0x00380000ca28783b */ /* 0x000fee0000000200 */
[----:B------:R-:W-:Y:S01]  /*2410*/  HMMA.16816.F32.BF16 R72, R168, R68, R116 ;  /* 0x00000044a848723c */ /* 0x000fe20000041874 */
[----:B------:R-:W5:Y:S04]  /*2420*/  LDSM.16.M88.4 R68, [R202+0x800] ;  /* 0x00080000ca44783b */ /* 0x000f680000000200 */
[----:B------:R-:W-:Y:S03]  /*2430*/  LDSM.16.M88.4 R116, [R202+0x2000] ;  /* 0x00200000ca74783b */ /* 0x000fe60000000200 */
[----:B------:R-:W-:Y:S01]  /*2440*/  HMMA.16816.F32.BF16 R12, R172, R34, R36 ;  /* 0x00000022ac0c723c */ /* 0x000fe20000041824 */
[----:B------:R-:W-:Y:S04]  /*2450*/  LDSM.16.M88.4 R36, [R214] ;  /* 0x00000000d624783b */ /* 0x000fe80000000200 */
[----:B------:R-:W-:Y:S03]  /*2460*/  LDSM.16.M88.4 R32, [R201+0x5800] ;  /* 0x00580000c920783b */ /* 0x000fe60000000200 */
[----:B--2---:R-:W-:Y:S08]  /*2470*/  HMMA.16816.F32.BF16 R4, R176, R8, R4 ;  /* 0x00000008b004723c */ /* 0x004ff00000041804 */
[C---:B------:R-:W-:Y:S08]  /*2480*/  HMMA.16816.F32.BF16 R108, R168.reuse, R88, R108 ;  /* 0x00000058a86c723c */ /* 0x040ff0000004186c */
[----:B------:R-:W-:Y:S01]  /*2490*/  HMMA.16816.F32.BF16 R112, R168, R90, R112 ;  /* 0x0000005aa870723c */ /* 0x000fe20000041870 */
[----:B------:R-:W2:Y:S07]  /*24a0*/  LDSM.16.M88.4 R88, [R202+0x2800] ;  /* 0x00280000ca58783b */ /* 0x000eae0000000200 */
[C---:B---3--:R-:W-:Y:S08]  /*24b0*/  HMMA.16816.F32.BF16 R84, R172.reuse, R92, R104 ;  /* 0x0000005cac54723c */ /* 0x048ff00000041868 */
[----:B-1----:R-:W-:Y:S01]  /*24c0*/  HMMA.16816.F32.BF16 R104, R172, R18, R24 ;  /* 0x00000012ac68723c */ /* 0x002fe20000041818 */
[----:B------:R-:W1:Y:S07]  /*24d0*/  LDSM.16.M88.4 R24, [R205+0x4000] ;  /* 0x00400000cd18783b */ /* 0x000e6e0000000200 */
[----:B------:R-:W-:Y:S01]  /*24e0*/  HMMA.16816.F32.BF16 R8, R176, R10, R12 ;  /* 0x0000000ab008723c */ /* 0x000fe2000004180c */
[----:B------:R-:W3:Y:S07]  /*24f0*/  LDSM.16.M88.4 R12, [R201+0x4800] ;  /* 0x00480000c90c783b */ /* 0x000eee0000000200 */
[----:B----4-:R-:W-:Y:S08]  /*2500*/  HMMA.16816.F32.BF16 R4, R184, R20, R4 ;  /* 0x00000014b804723c */ /* 0x010ff00000041804 */
[C---:B-----5:R-:W-:Y:S08]  /*2510*/  HMMA.16816.F32.BF16 R52, R172.reuse, R68, R72 ;  /* 0x00000044ac34723c */ /* 0x060ff00000041848 */
[C---:B------:R-:W-:Y:S08]  /*2520*/  HMMA.16816.F32.BF16 R72, R172.reuse, R80, R108 ;  /* 0x00000050ac48723c */ /* 0x040ff0000004186c */
[C---:B------:R-:W-:Y:S01]  /*2530*/  HMMA.16816.F32.BF16 R108, R172.reuse, R40, R44 ;  /* 0x00000028ac6c723c */ /* 0x040fe2000004182c */
[----:B------:R-:W4:Y:S07]  /*2540*/  LDSM.16.M88.4 R44, [R202+0x4000] ;  /* 0x00400000ca2c783b */ /* 0x000f2e0000000200 */
[----:B------:R-:W-:Y:S08]  /*2550*/  HMMA.16816.F32.BF16 R68, R172, R70, R100 ;  /* 0x00000046ac44723c */ /* 0x000ff00000041864 */
[----:B------:R-:W-:Y:S08]  /*2560*/  HMMA.16816.F32.BF16 R8, R184, R22, R8 ;  /* 0x00000016b808723c */ /* 0x000ff00000041808 */
[C---:B------:R-:W-:Y:S08]  /*2570*/  HMMA.16816.F32.BF16 R96, R172.reuse, R94, R96 ;  /* 0x0000005eac60723c */ /* 0x040ff00000041860 */
[C---:B--2---:R-:W-:Y:S01]  /*2580*/  HMMA.16816.F32.BF16 R92, R172.reuse, R88, R56 ;  /* 0x00000058ac5c723c */ /* 0x044fe20000041838 */
[----:B------:R-:W-:Y:S07]  /*2590*/  LDSM.16.M88.4 R56, [R201+0x6000] ;  /* 0x00600000c938783b */ /* 0x000fee0000000200 */
[C---:B------:R-:W-:Y:S01]  /*25a0*/  HMMA.16816.F32.BF16 R88, R172.reuse, R90, R28 ;  /* 0x0000005aac58723c */ /* 0x040fe2000004181c */
[----:B------:R-:W2:Y:S07]  /*25b0*/  LDSM.16.M88.4 R28, [R201+0x5000] ;  /* 0x00500000c91c783b */ /* 0x000eae0000000200 */
[----:B------:R-:W-:Y:S01]  /*25c0*/  HMMA.16816.F32.BF16 R100, R172, R16, R48 ;  /* 0x00000010ac64723c */ /* 0x000fe20000041830 */
[----:B------:R-:W-:Y:S07]  /*25d0*/  LDSM.16.M88.4 R48, [R205+0x5000] ;  /* 0x00500000cd30783b */ /* 0x000fee0000000200 */
[----:B-1----:R-:W-:Y:S08]  /*25e0*/  HMMA.16816.F32.BF16 R4, R192, R24, R4 ;  /* 0x00000018c004723c */ /* 0x002ff00000041804 */
[C---:B---3--:R-:W-:Y:S08]  /*25f0*/  HMMA.16816.F32.BF16 R16, R176.reuse, R12, R52 ;  /* 0x0000000cb010723c */ /* 0x048ff00000041834 */
[----:B------:R-:W-:Y:S08]  /*2600*/  HMMA.16816.F32.BF16 R20, R176, R14, R68 ;  /* 0x0000000eb014723c */ /* 0x000ff00000041844 */
[----:B------:R-:W-:Y:S01]  /*2610*/  HMMA.16816.F32.BF16 R8, R192, R26, R8 ;  /* 0x0000001ac008723c */ /* 0x000fe20000041808 */
[----:B------:R-:W1:Y:S07]  /*2620*/  LDSM.16.M88.4 R24, [R205+0x4800] ;  /* 0x00480000cd18783b */ /* 0x000e6e0000000200 */
[----:B------:R-:W-:Y:S01]  /*2630*/  HMMA.16816.F32.BF16 R120, R172, R42, R120 ;  /* 0x0000002aac78723c */ /* 0x000fe20000041878 */
[----:B------:R-:W3:Y:S07]  /*2640*/  LDSM.16.M88.4 R40, [R213] ;  /* 0x00000000d528783b */ /* 0x000eee0000000200 */
[----:B----4-:R-:W-:Y:S08]  /*2650*/  HMMA.16816.F32.BF16 R12, R196, R44, R4 ;  /* 0x0000002cc40c723c */ /* 0x010ff00000041804 */
[----:B------:R-:W-:Y:S08]  /*2660*/  HMMA.16816.F32.BF16 R4, R184, R36, R16 ;  /* 0x00000024b804723c */ /* 0x000ff00000041810 */
[----:B------:R-:W-:Y:S08]  /*2670*/  HMMA.16816.F32.BF16 R80, R172, R82, R112 ;  /* 0x00000052ac50723c */ /* 0x000ff00000041870 */
[----:B------:R-:W-:Y:S01]  /*2680*/  HMMA.16816.F32.BF16 R16, R184, R38, R20 ;  /* 0x00000026b810723c */ /* 0x000fe20000041814 */
[----:B------:R-:W4:Y:S07]  /*2690*/  LDSM.16.M88.4 R36, [R202+0x4800] ;  /* 0x00480000ca24783b */ /* 0x000f2e0000000200 */
[----:B--2---:R-:W-:Y:S01]  /*26a0*/  HMMA.16816.F32.BF16 R52, R176, R28, R72 ;  /* 0x0000001cb034723c */ /* 0x004fe20000041848 */
[----:B------:R-:W-:Y:S01]  /*26b0*/  FMUL.FTZ R0, R12, c[0x0][0x320] ;  /* 0x0000c8000c007a20 */ /* 0x000fe20000410000 */
[----:B------:R-:W2:Y:S06]  /*26c0*/  LDSM.16.M88.4 R20, [R212] ;  /* 0x00000000d414783b */ /* 0x000eac0000000200 */
[----:B-1----:R-:W-:Y:S08]  /*26d0*/  HMMA.16816.F32.BF16 R4, R192, R24, R4 ;  /* 0x00000018c004723c */ /* 0x002ff00000041804 */
[C---:B------:R-:W-:Y:S01]  /*26e0*/  HMMA.16816.F32.BF16 R76, R172.reuse, R116, R76 ;  /* 0x00000074ac4c723c */ /* 0x040fe2000004184c */
[----:B------:R1:W1:Y:S07]  /*26f0*/  MUFU.TANH R127, R0 ;  /* 0x00000000007f7308 */ /* 0x00026e0000002400 */
[----:B------:R-:W-:Y:S08]  /*2700*/  HMMA.16816.F32.BF16 R116, R172, R118, R60 ;  /* 0x00000076ac74723c */ /* 0x000ff0000004183c */
[----:B------:R-:W-:Y:S01]  /*2710*/  HMMA.16816.F32.BF16 R60, R176, R30, R80 ;  /* 0x0000001eb03c723c */ /* 0x000fe20000041850 */
[----:B-1----:R-:W-:-:S07]  /*2720*/  FMUL.FTZ R0, R13, c[0x0][0x320] ;  /* 0x0000c8000d007a20 */ /* 0x002fce0000410000 */
[----:B------:R-:W-:Y:S01]  /*2730*/  HMMA.16816.F32.BF16 R28, R196, R46, R8 ;  /* 0x0000002ec41c723c */ /* 0x000fe20000041808 */
[----:B------:R1:W1:Y:S01]  /*2740*/  MUFU.TANH R126, R0 ;  /* 0x00000000007e7308 */ /* 0x0002620000002400 */
[----:B------:R-:W-:Y:S06]  /*2750*/  LDSM.16.M88.4 R44, [R201+0x6800] ;  /* 0x00680000c92c783b */ /* 0x000fec0000000200 */
[----:B---3--:R-:W-:Y:S01]  /*2760*/  HMMA.16816.F32.BF16 R8, R184, R40, R52 ;  /* 0x00000028b808723c */ /* 0x008fe20000041834 */
[----:B------:R-:W-:Y:S01]  /*2770*/  LDSM.16.M88.4 R52, [R205+0x5800] ;  /* 0x00580000cd34783b */ /* 0x000fe20000000200 */
[----:B-1----:R-:W-:-:S04]  /*2780*/  FMUL.FTZ R0, R14, c[0x0][0x320] ;  /* 0x0000c8000e007a20 */ /* 0x002fc80000410000 */
[----:B------:R1:W3:Y:S02]  /*2790*/  MUFU.TANH R129, R0 ;  /* 0x0000000000817308 */ /* 0x0002e40000002400 */
[C---:B------:R-:W-:Y:S08]  /*27a0*/  HMMA.16816.F32.BF16 R84, R176.reuse, R32, R84 ;  /* 0x00000020b054723c */ /* 0x040ff00000041854 */
[----:B------:R-:W-:Y:S01]  /*27b0*/  HMMA.16816.F32.BF16 R68, R176, R34, R96 ;  /* 0x00000022b044723c */ /* 0x000fe20000041860 */
[----:B------:R-:W5:Y:S01]  /*27c0*/  LDSM.16.M88.4 R32, [R202+0x5000] ;  /* 0x00500000ca20783b */ /* 0x000f620000000200 */
[----:B-1----:R-:W-:-:S06]  /*27d0*/  FMUL.FTZ R0, R15, c[0x0][0x320] ;  /* 0x0000c8000f007a20 */ /* 0x002fcc0000410000 */
[----:B------:R-:W-:Y:S01]  /*27e0*/  HMMA.16816.F32.BF16 R12, R192, R26, R16 ;  /* 0x0000001ac00c723c */ /* 0x000fe20000041810 */
[----:B------:R1:W1:Y:S07]  /*27f0*/  MUFU.TANH R128, R0 ;  /* 0x0000000000807308 */ /* 0x00026e0000002400 */
[----:B----4-:R-:W-:Y:S01]  /*2800*/  HMMA.16816.F32.BF16 R16, R196, R36, R4 ;  /* 0x00000024c410723c */ /* 0x010fe20000041804 */
[----:B-1----:R-:W-:-:S04]  /*2810*/  FMUL.FTZ R0, R28, c[0x0][0x320] ;  /* 0x0000c8001c007a20 */ /* 0x002fc80000410000 */
[----:B------:R1:W4:Y:S03]  /*2820*/  MUFU.TANH R115, R0 ;  /* 0x0000000000737308 */ /* 0x0003260000002400 */
[----:B------:R-:W-:Y:S01]  /*2830*/  HMMA.16816.F32.BF16 R4, R192, R48, R8 ;  /* 0x00000030c004723c */ /* 0x000fe20000041808 */
[----:B-1----:R-:W-:-:S04]  /*2840*/  FMUL.FTZ R0, R29, c[0x0][0x320] ;  /* 0x0000c8001d007a20 */ /* 0x002fc80000410000 */
[----:B------:R1:W1:Y:S03]  /*2850*/  MUFU.TANH R114, R0 ;  /* 0x0000000000727308 */ /* 0x0002660000002400 */
[----:B------:R-:W-:Y:S01]  /*2860*/  HMMA.16816.F32.BF16 R24, R184, R42, R60 ;  /* 0x0000002ab818723c */ /* 0x000fe2000004183c */
[----:B------:R-:W-:Y:S07]  /*2870*/  LDSM.16.M88.4 R40, [R202+0x5800] ;  /* 0x00580000ca28783b */ /* 0x000fee0000000200 */
[----:B------:R-:W-:Y:S01]  /*2880*/  HMMA.16816.F32.BF16 R8, R196, R38, R12 ;  /* 0x00000026c408723c */ /* 0x000fe2000004180c */
[----:B------:R-:W-:Y:S01]  /*2890*/  LDSM.16.M88.4 R36, [R210] ;  /* 0x00000000d224783b */ /* 0x000fe20000000200 */
[----:B-1----:R-:W-:-:S04]  /*28a0*/  FMUL.FTZ R0, R30, c[0x0][0x320] ;  /* 0x0000c8001e007a20 */ /* 0x002fc80000410000 */
[----:B------:R1:W1:Y:S02]  /*28b0*/  MUFU.TANH R125, R0 ;  /* 0x00000000007d7308 */ /* 0x0002640000002400 */
[----:B-1----:R-:W-:Y:S01]  /*28c0*/  FMUL.FTZ R0, R31, c[0x0][0x320] ;  /* 0x0000c8001f007a20 */ /* 0x002fe20000410000 */
[----:B--2---:R-:W-:Y:S01]  /*28d0*/  HMMA.16816.F32.BF16 R12, R184, R20, R84 ;  /* 0x00000014b80c723c */ /* 0x004fe20000041854 */
[----:B------:R-:W1:Y:S04]  /*28e0*/  LDSM.16.M88.4 R28, [R211] ;  /* 0x00000000d31c783b */ /* 0x000e680000000200 */
[----:B------:R2:W1:Y:S02]  /*28f0*/  MUFU.TANH R124, R0 ;  /* 0x00000000007c7308 */ /* 0x0004640000002400 */
[----:B--2---:R-:W-:-:S06]  /*2900*/  FMUL.FTZ R0, R16, c[0x0][0x320] ;  /* 0x0000c80010007a20 */ /* 0x004fcc0000410000 */
[----:B------:R2:W1:Y:S02]  /*2910*/  MUFU.TANH R99, R0 ;  /* 0x0000000000637308 */ /* 0x0004640000002400 */
[----:B--2---:R-:W-:-:S06]  /*2920*/  FMUL.FTZ R0, R17, c[0x0][0x320] ;  /* 0x0000c80011007a20 */ /* 0x004fcc0000410000 */
[----:B------:R2:W1:Y:S02]  /*2930*/  MUFU.TANH R98, R0 ;  /* 0x0000000000627308 */ /* 0x0004640000002400 */
[----:B--2---:R-:W-:-:S06]  /*2940*/  FMUL.FTZ R0, R18, c[0x0][0x320] ;  /* 0x0000c80012007a20 */ /* 0x004fcc0000410000 */
[----:B------:R2:W1:Y:S02]  /*2950*/  MUFU.TANH R113, R0 ;  /* 0x0000000000717308 */ /* 0x0004640000002400 */
[----:B--2---:R-:W-:Y:S02]  /*2960*/  FMUL.FTZ R0, R19, c[0x0][0x320] ;  /* 0x0000c80013007a20 */ /* 0x004fe40000410000 */
[----:B-----5:R-:W-:Y:S04]  /*2970*/  HMMA.16816.F32.BF16 R16, R196, R32, R4 ;  /* 0x00000020c410723c */ /* 0x020fe80000041804 */
[----:B------:R2:W1:Y:S04]  /*2980*/  MUFU.TANH R112, R0 ;  /* 0x0000000000707308 */ /* 0x0004680000002400 */
[----:B------:R-:W-:Y:S01]  /*2990*/  HMMA.16816.F32.BF16 R4, R192, R50, R24 ;  /* 0x00000032c004723c */ /* 0x000fe20000041818 */
[----:B------:R-:W-:Y:S01]  /*29a0*/  LDSM.16.M88.4 R48, [R202+0x6000] ;  /* 0x00600000ca30783b */ /* 0x000fe20000000200 */
[----:B--2---:R-:W-:-:S04]  /*29b0*/  FMUL.FTZ R0, R8, c[0x0][0x320] ;  /* 0x0000c80008007a20 */ /* 0x004fc80000410000 */
[----:B------:R2:W1:Y:S02]  /*29c0*/  MUFU.TANH R97, R0 ;  /* 0x0000000000617308 */ /* 0x0004640000002400 */
[----:B------:R-:W-:Y:S01]  /*29d0*/  HMMA.16816.F32.BF16 R76, R176, R56, R76 ;  /* 0x00000038b04c723c */ /* 0x000fe2000004184c */
[----:B--2---:R-:W-:-:S05]  /*29e0*/  FMUL.FTZ R0, R9, c[0x0][0x320] ;  /* 0x0000c80009007a20 */ /* 0x004fca0000410000 */
[----:B------:R2:W1:Y:S02]  /*29f0*/  MUFU.TANH R96, R0 ;  /* 0x0000000000607308 */ /* 0x0004640000002400 */
[----:B------:R-:W-:Y:S08]  /*2a00*/  HMMA.16816.F32.BF16 R60, R176, R44, R92 ;  /* 0x0000002cb03c723c */ /* 0x000ff0000004185c */
[----:B------:R-:W-:Y:S01]  /*2a10*/  HMMA.16816.F32.BF16 R20, R184, R22, R68 ;  /* 0x00000016b814723c */ /* 0x000fe20000041844 */
[----:B--2---:R-:W-:-:S04]  /*2a20*/  FMUL.FTZ R0, R10, c[0x0][0x320] ;  /* 0x0000c8000a007a20 */ /* 0x004fc80000410000 */
[----:B------:R2:W1:Y:S03]  /*2a30*/  MUFU.TANH R93, R0 ;  /* 0x00000000005d7308 */ /* 0x0004660000002400 */
[----:B------:R-:W-:Y:S01]  /*2a40*/  HMMA.16816.F32.BF16 R4, R196, R34, R4 ;  /* 0x00000022c404723c */ /* 0x000fe20000041804 */
[----:B------:R-:W5:Y:S01]  /*2a50*/  LDSM.16.M88.4 R32, [R205+0x6000] ;  /* 0x00600000cd20783b */ /* 0x000f620000000200 */
[----:B--2---:R-:W-:-:S06]  /*2a60*/  FMUL.FTZ R0, R11, c[0x0][0x320] ;  /* 0x0000c8000b007a20 */ /* 0x004fcc0000410000 */
[----:B------:R-:W-:Y:S01]  /*2a70*/  HMMA.16816.F32.BF16 R8, R192, R52, R12 ;  /* 0x00000034c008723c */ /* 0x000fe2000004180c */
[----:B------:R2:W1:Y:S07]  /*2a80*/  MUFU.TANH R92, R0 ;  /* 0x00000000005c7308 */ /* 0x00046e0000002400 */
[----:B------:R-:W-:Y:S01]  /*2a90*/  HMMA.16816.F32.BF16 R72, R176, R58, R116 ;  /* 0x0000003ab048723c */ /* 0x000fe20000041874 */
[----:B------:R-:W3:Y:S01]  /*2aa0*/  LDSM.16.M88.4 R56, [R201+0x7000] ;  /* 0x00700000c938783b */ /* 0x000ee20000000200 */
[----:B--2---:R-:W-:-:S04]  /*2ab0*/  FMUL.FTZ R0, R16, c[0x0][0x320] ;  /* 0x0000c80010007a20 */ /* 0x004fc80000410000 */
[----:B------:R2:W2:Y:S02]  /*2ac0*/  MUFU.TANH R85, R0 ;  /* 0x0000000000557308 */ /* 0x0004a40000002400 */
[----:B-1----:R-:W-:Y:S08]  /*2ad0*/  HMMA.16816.F32.BF16 R12, R184, R28, R76 ;  /* 0x0000001cb80c723c */ /* 0x002ff0000004184c */
[----:B------:R-:W-:Y:S01]  /*2ae0*/  HMMA.16816.F32.BF16 R24, R196, R40, R8 ;  /* 0x00000028c418723c */ /* 0x000fe20000041808 */
[----:B--2---:R-:W-:-:S07]  /*2af0*/  FMUL.FTZ R0, R17, c[0x0][0x320] ;  /* 0x0000c80011007a20 */ /* 0x004fce0000410000 */
[----:B------:R-:W-:Y:S01]  /*2b00*/  HMMA.16816.F32.BF16 R8, R192, R54, R20 ;  /* 0x00000036c008723c */ /* 0x000fe20000041814 */
[----:B------:R1:W2:Y:S02]  /*2b10*/  MUFU.TANH R83, R0 ;  /* 0x0000000000537308 */ /* 0x0002a40000002400 */
[----:B-1----:R-:W-:-:S06]  /*2b20*/  FMUL.FTZ R0, R18, c[0x0][0x320] ;  /* 0x0000c80012007a20 */ /* 0x002fcc0000410000 */
[----:B------:R1:W1:Y:S01]  /*2b30*/  MUFU.TANH R87, R0 ;  /* 0x0000000000577308 */ /* 0x0002620000002400 */
[----:B------:R-:W-:Y:S01]  /*2b40*/  HMMA.16816.F32.BF16 R20, R184, R30, R72 ;  /* 0x0000001eb814723c */ /* 0x000fe20000041848 */
[----:B------:R-:W-:Y:S01]  /*2b50*/  LDSM.16.M88.4 R28, [R209] ;  /* 0x00000000d11c783b */ /* 0x000fe20000000200 */
[----:B-1----:R-:W-:-:S05]  /*2b60*/  FMUL.FTZ R0, R19, c[0x0][0x320] ;  /* 0x0000c80013007a20 */ /* 0x002fca0000410000 */
[----:B------:R1:W1:Y:S01]  /*2b70*/  MUFU.TANH R86, R0 ;  /* 0x0000000000567308 */ /* 0x0002620000002400 */
[----:B-----5:R-:W-:Y:S01]  /*2b80*/  HMMA.16816.F32.BF16 R16, R192, R32, R12 ;  /* 0x00000020c010723c */ /* 0x020fe2000004180c */
[----:B-1----:R-:W-:-:S06]  /*2b90*/  FMUL.FTZ R0, R4, c[0x0][0x320] ;  /* 0x0000c80004007a20 */ /* 0x002fcc0000410000 */
[----:B------:R1:W1:Y:S02]  /*2ba0*/  MUFU.TANH R81, R0 ;  /* 0x0000000000517308 */ /* 0x0002640000002400 */
[----:B-1----:R-:W-:-:S06]  /*2bb0*/  FMUL.FTZ R0, R5, c[0x0][0x320] ;  /* 0x0000c80005007a20 */ /* 0x002fcc0000410000 */
[----:B------:R1:W1:Y:S02]  /*2bc0*/  MUFU.TANH R80, R0 ;  /* 0x0000000000507308 */ /* 0x0002640000002400 */
[----:B-1----:R-:W-:-:S06]  /*2bd0*/  FMUL.FTZ R0, R6, c[0x0][0x320] ;  /* 0x0000c80006007a20 */ /* 0x002fcc0000410000 */
[----:B------:R1:W1:Y:S02]  /*2be0*/  MUFU.TANH R84, R0 ;  /* 0x0000000000547308 */ /* 0x0002640000002400 */
[----:B-1----:R-:W-:Y:S02]  /*2bf0*/  FMUL.FTZ R0, R7, c[0x0][0x320] ;  /* 0x0000c80007007a20 */ /* 0x002fe40000410000 */
[----:B------:R-:W-:Y:S04]  /*2c00*/  HMMA.16816.F32.BF16 R4, R196, R42, R8 ;  /* 0x0000002ac404723c */ /* 0x000fe80000041808 */
[----:B------:R1:W1:Y:S02]  /*2c10*/  MUFU.TANH R82, R0 ;  /* 0x0000000000527308 */ /* 0x0002640000002400 */
[----:B-1----:R-:W-:-:S06]  /*2c20*/  FMUL.FTZ R0, R24, c[0x0][0x320] ;  /* 0x0000c80018007a20 */ /* 0x002fcc0000410000 */
[----:B------:R1:W1:Y:S01]  /*2c30*/  MUFU.TANH R72, R0 ;  /* 0x0000000000487308 */ /* 0x0002620000002400 */
[----:B------:R-:W-:Y:S01]  /*2c40*/  HMMA.16816.F32.BF16 R68, R176, R46, R88 ;  /* 0x0000002eb044723c */ /* 0x000fe20000041858 */
[----:B------:R-:W-:Y:S07]  /*2c50*/  LDSM.16.M88.4 R44, [R205+0x6800] ;  /* 0x00680000cd2c783b */ /* 0x000fee0000000200 */
[----:B------:R-:W-:Y:S01]  /*2c60*/  HMMA.16816.F32.BF16 R12, R184, R36, R60 ;  /* 0x00000024b80c723c */ /* 0x000fe2000004183c */
[----:B------:R-:W5:Y:S01]  /*2c70*/  LDSM.16.M88.4 R60, [R201+0x7800] ;  /* 0x00780000c93c783b */ /* 0x000f620000000200 */
[----:B-1----:R-:W-:-:S06]  /*2c80*/  FMUL.FTZ R0, R25, c[0x0][0x320] ;  /* 0x0000c80019007a20 */ /* 0x002fcc0000410000 */
[----:B------:R-:W-:Y:S01]  /*2c90*/  HMMA.16816.F32.BF16 R8, R192, R34, R20 ;  /* 0x00000022c008723c */ /* 0x000fe20000041814 */
[----:B------:R-:W1:Y:S01]  /*2ca0*/  LDSM.16.M88.4 R32, [R202+0x6800] ;  /* 0x00680000ca20783b */ /* 0x000e620000000200 */
[----:B------:R2:W1:Y:S02]  /*2cb0*/  MUFU.TANH R67, R0 ;  /* 0x0000000000437308 */ /* 0x0004640000002400 */
[----:B--2---:R-:W-:-:S06]  /*2cc0*/  FMUL.FTZ R0, R26, c[0x0][0x320] ;  /* 0x0000c8001a007a20 */ /* 0x004fcc0000410000 */
[----:B------:R2:W1:Y:S02]  /*2cd0*/  MUFU.TANH R75, R0 ;  /* 0x00000000004b7308 */ /* 0x0004640000002400 */
[----:B--2---:R-:W-:Y:S02]  /*2ce0*/  FMUL.FTZ R0, R27, c[0x0][0x320] ;  /* 0x0000c8001b007a20 */ /* 0x004fe40000410000 */
[----:B------:R-:W-:Y:S04]  /*2cf0*/  HMMA.16816.F32.BF16 R24, R196, R48, R16 ;  /* 0x00000030c418723c */ /* 0x000fe80000041810 */
[----:B------:R2:W1:Y:S02]  /*2d00*/  MUFU.TANH R74, R0 ;  /* 0x00000000004a7308 */ /* 0x0004640000002400 */
[----:B--2---:R-:W-:-:S06]  /*2d10*/  FMUL.FTZ R0, R4, c[0x0][0x320] ;  /* 0x0000c80004007a20 */ /* 0x004fcc0000410000 */
[----:B------:R2:W1:Y:S01]  /*2d20*/  MUFU.TANH R66, R0 ;  /* 0x0000000000427308 */ /* 0x0004620000002400 */
[----:B------:R-:W-:Y:S01]  /*2d30*/  HMMA.16816.F32.BF16 R20, R184, R38, R68 ;  /* 0x00000026b814723c */ /* 0x000fe20000041844 */
[----:B------:R-:W-:Y:S01]  /*2d40*/  LDSM.16.M88.4 R36, [R202+0x7000] ;  /* 0x00700000ca24783b */ /* 0x000fe20000000200 */
[----:B--2---:R-:W-:-:S05]  /*2d50*/  FMUL.FTZ R0, R5, c[0x0][0x320] ;  /* 0x0000c80005007a20 */ /* 0x004fca0000410000 */
[----:B------:R2:W1:Y:S01]  /*2d60*/  MUFU.TANH R65, R0 ;  /* 0x0000000000417308 */ /* 0x0004620000002400 */
[----:B---3--:R-:W-:Y:S01]  /*2d70*/  HMMA.16816.F32.BF16 R40, R176, R58, R104 ;  /* 0x0000003ab028723c */ /* 0x008fe20000041868 */
[----:B--2---:R-:W-:-:S06]  /*2d80*/  FMUL.FTZ R0, R6, c[0x0][0x320] ;  /* 0x0000c80006007a20 */ /* 0x004fcc0000410000 */
[----:B------:R2:W3:Y:S01]  /*2d90*/  MUFU.TANH R73, R0 ;  /* 0x0000000000497308 */ /* 0x0004e20000002400 */
[----:B------:R-:W-:Y:S01]  /*2da0*/  HMMA.16816.F32.BF16 R76, R176, R56, R100 ;  /* 0x00000038b04c723c */ /* 0x000fe20000041864 */
[----:B--2---:R-:W-:-:S07]  /*2db0*/  FMUL.FTZ R0, R7, c[0x0][0x320] ;  /* 0x0000c80007007a20 */ /* 0x004fce0000410000 */
[----:B------:R-:W-:Y:S01]  /*2dc0*/  HMMA.16816.F32.BF16 R4, R196, R50, R8 ;  /* 0x00000032c404723c */ /* 0x000fe20000041808 */
[----:B------:R-:W2:Y:S01]  /*2dd0*/  LDSM.16.M88.4 R48, [R205+0x7000] ;  /* 0x00700000cd30783b */ /* 0x000ea20000000200 */
[----:B------:R1:W1:Y:S02]  /*2de0*/  MUFU.TANH R68, R0 ;  /* 0x0000000000447308 */ /* 0x0002640000002400 */
[----:B-1----:R-:W-:-:S06]  /*2df0*/  FMUL.FTZ R0, R24, c[0x0][0x320] ;  /* 0x0000c80018007a20 */ /* 0x002fcc0000410000 */
[----:B------:R1:W1:Y:S01]  /*2e00*/  MUFU.TANH R58, R0 ;  /* 0x00000000003a7308 */ /* 0x0002620000002400 */
[----:B-----5:R-:W-:Y:S01]  /*2e10*/  HMMA.16816.F32.BF16 R52, R176, R60, R108 ;  /* 0x0000003cb034723c */ /* 0x020fe2000004186c */
[----:B-1----:R-:W-:-:S06]  /*2e20*/  FMUL.FTZ R0, R25, c[0x0][0x320] ;  /* 0x0000c80019007a20 */ /* 0x002fcc0000410000 */
[----:B------:R1:W1:Y:S01]  /*2e30*/  MUFU.TANH R57, R0 ;  /* 0x0000000000397308 */ /* 0x0002620000002400 */
[----:B------:R-:W-:Y:S01]  /*2e40*/  HMMA.16816.F32.BF16 R16, R192, R44, R12 ;  /* 0x0000002cc010723c */ /* 0x000fe2000004180c */
[----:B-1----:R-:W-:-:S06]  /*2e50*/  FMUL.FTZ R0, R26, c[0x0][0x320] ;  /* 0x0000c8001a007a20 */ /* 0x002fcc0000410000 */
[----:B------:R1:W1:Y:S01]  /*2e60*/  MUFU.TANH R61, R0 ;  /* 0x00000000003d7308 */ /* 0x0002620000002400 */
[----:B------:R-:W-:Y:S01]  /*2e70*/  HMMA.16816.F32.BF16 R8, R192, R46, R20 ;  /* 0x0000002ec008723c */ /* 0x000fe20000041814 */
[----:B------:R-:W5:Y:S01]  /*2e80*/  LDSM.16.M88.4 R44, [R208] ;  /* 0x00000000d02c783b */ /* 0x000f620000000200 */
[----:B-1----:R-:W-:-:S05]  /*2e90*/  FMUL.FTZ R0, R27, c[0x0][0x320] ;  /* 0x0000c8001b007a20 */ /* 0x002fca0000410000 */
[----:B------:R1:W1:Y:S01]  /*2ea0*/  MUFU.TANH R60, R0 ;  /* 0x00000000003c7308 */ /* 0x0002620000002400 */
[----:B------:R-:W-:Y:S01]  /*2eb0*/  HMMA.16816.F32.BF16 R24, R184, R30, R40 ;  /* 0x0000001eb818723c */ /* 0x000fe20000041828 */
[----:B-1----:R-:W-:-:S06]  /*2ec0*/  FMUL.FTZ R0, R4, c[0x0][0x320] ;  /* 0x0000c80004007a20 */ /* 0x002fcc0000410000 */
[----:B------:R1:W1:Y:S01]  /*2ed0*/  MUFU.TANH R56, R0 ;  /* 0x0000000000387308 */ /* 0x0002620000002400 */
[----:B------:R-:W-:Y:S01]  /*2ee0*/  HMMA.16816.F32.BF16 R12, R184, R28, R76 ;  /* 0x0000001cb80c723c */ /* 0x000fe2000004184c */
[----:B------:R-:W-:Y:S01]  /*2ef0*/  LDSM.16.M88.4 R28, [R202+0x7800] ;  /* 0x00780000ca1c783b */ /* 0x000fe20000000200 */
[----:B-1----:R-:W-:-:S05]  /*2f00*/  FMUL.FTZ R0, R5, c[0x0][0x320] ;  /* 0x0000c80005007a20 */ /* 0x002fca0000410000 */
[----:B------:R1:W1:Y:S01]  /*2f10*/  MUFU.TANH R43, R0 ;  /* 0x00000000002b7308 */ /* 0x0002620000002400 */
[----:B------:R-:W-:Y:S01]  /*2f20*/  HMMA.16816.F32.BF16 R20, R196, R32, R16 ;  /* 0x00000020c414723c */ /* 0x000fe20000041810 */
[----:B-1----:R-:W-:-:S06]  /*2f30*/  FMUL.FTZ R0, R6, c[0x0][0x320] ;  /* 0x0000c80006007a20 */ /* 0x002fcc0000410000 */
[----:B------:R1:W1:Y:S01]  /*2f40*/  MUFU.TANH R59, R0 ;  /* 0x00000000003b7308 */ /* 0x0002620000002400 */
[----:B------:R-:W-:Y:S01]  /*2f50*/  HMMA.16816.F32.BF16 R8, R196, R34, R8 ;  /* 0x00000022c408723c */ /* 0x000fe20000041808 */
[----:B------:R-:W3:Y:S01]  /*2f60*/  LDSM.16.M88.4 R32, [R205+0x7800] ;  /* 0x00780000cd20783b */ /* 0x000ee20000000200 */
[----:B------:R-:W-:Y:S01]  /*2f70*/  ISETP.GT.AND P0, PT, R64, R161, PT ;  /* 0x000000a14000720c */ /* 0x000fe20003f04270 */
[----:B------:R-:W-:-:S04]  /*2f80*/  DEPBAR.LE SB0, 0x0 ;  /* 0x000080000000791a */ /* 0x000fc80000000000 */
[----:B-1----:R-:W-:Y:S02]  /*2f90*/  FMUL.FTZ R0, R7, c[0x0][0x320] ;  /* 0x0000c80007007a20 */ /* 0x002fe40000410000 */
[----:B------:R-:W-:Y:S08]  /*2fa0*/  HMMA.16816.F32.BF16 R4, R176, R62, R120 ;  /* 0x0000003eb004723c */ /* 0x000ff00000041878 */
[----:B--2---:R-:W-:Y:S08]  /*2fb0*/  HMMA.16816.F32.BF16 R16, R192, R48, R12 ;  /* 0x00000030c010723c */ /* 0x004ff0000004180c */
[C---:B-----5:R-:W-:Y:S08]  /*2fc0*/  HMMA.16816.F32.BF16 R12, R184.reuse, R44, R52 ;  /* 0x0000002cb80c723c */ /* 0x060ff00000041834 */
[----:B------:R-:W-:Y:S08]  /*2fd0*/  HMMA.16816.F32.BF16 R4, R184, R46, R4 ;  /* 0x0000002eb804723c */ /* 0x000ff00000041804 */
[C---:B------:R-:W-:Y:S08]  /*2fe0*/  HMMA.16816.F32.BF16 R24, R192.reuse, R50, R24 ;  /* 0x00000032c018723c */ /* 0x040ff00000041818 */
[C---:B---3--:R-:W-:Y:S08]  /*2ff0*/  HMMA.16816.F32.BF16 R12, R192.reuse, R32, R12 ;  /* 0x00000020c00c723c */ /* 0x048ff0000004180c */
[----:B------:R-:W-:Y:S01]  /*3000*/  HMMA.16816.F32.BF16 R4, R192, R34, R4 ;  /* 0x00000022c004723c */ /* 0x000fe20000041804 */
[----:B------:R-:W-:-:S02]  /*3010*/  FMUL.FTZ R21, R21, c[0x0][0x320] ;  /* 0x0000c80015157a20 */ /* 0x000fc40000410000 */
[----:B------:R-:W-:Y:S02]  /*3020*/  FMUL.FTZ R22, R22, c[0x0][0x320] ;  /* 0x0000c80016167a20 */ /* 0x000fe40000410000 */
[----:B------:R-:W-:Y:S01]  /*3030*/  FMUL.FTZ R23, R23, c[0x0][0x320] ;  /* 0x0000c80017177a20 */ /* 0x000fe20000410000 */
[----:B------:R1:W2:Y:S01]  /*3040*/  MUFU.TANH R49, R0 ;  /* 0x0000000000317308 */ /* 0x0002a20000002400 */
[----:B------:R-:W-:Y:S02]  /*3050*/  FMUL.FTZ R8, R8, c[0x0][0x320] ;  /* 0x0000c80008087a20 */ /* 0x000fe40000410000 */
[----:B------:R-:W-:Y:S02]  /*3060*/  FMUL.FTZ R9, R9, c[0x0][0x320] ;  /* 0x0000c80009097a20 */ /* 0x000fe40000410000 */
[----:B------:R-:W-:Y:S02]  /*3070*/  FMUL.FTZ R10, R10, c[0x0][0x320] ;  /* 0x0000c8000a0a7a20 */ /* 0x000fe40000410000 */
[----:B------:R-:W-:Y:S01]  /*3080*/  FMUL.FTZ R11, R11, c[0x0][0x320] ;  /* 0x0000c8000b0b7a20 */ /* 0x000fe20000410000 */
[----:B------:R-:W3:Y:S01]  /*3090*/  MUFU.TANH R40, R21 ;  /* 0x0000001500287308 */ /* 0x000ee20000002400 */
[----:B-1----:R-:W-:-:S07]  /*30a0*/  FMUL.FTZ R0, R20, c[0x0][0x320] ;  /* 0x0000c80014007a20 */ /* 0x002fce0000410000 */
[----:B------:R-:W1:Y:S02]  /*30b0*/  MUFU.TANH R48, R22 ;  /* 0x0000001600307308 */ /* 0x000e640000002400 */
[C---:B------:R-:W-:Y:S06]  /*30c0*/  HMMA.16816.F32.BF16 R4, R196.reuse, R30, R4 ;  /* 0x0000001ec404723c */ /* 0x040fec0000041804 */
[----:B------:R5:W1:Y:S08]  /*30d0*/  MUFU.TANH R45, R23 ;  /* 0x00000017002d7308 */ /* 0x000a700000002400 */
[----:B------:R-:W1:Y:S01]  /*30e0*/  MUFU.TANH R44, R10 ;  /* 0x0000000a002c7308 */ /* 0x000e620000002400 */
[C---:B-----5:R-:W-:Y:S07]  /*30f0*/  HMMA.16816.F32.BF16 R20, R196.reuse, R36, R16 ;  /* 0x00000024c414723c */ /* 0x060fee0000041810 */
[----:B------:R-:W1:Y:S01]  /*3100*/  MUFU.TANH R37, R8 ;  /* 0x0000000800257308 */ /* 0x000e620000002400 */
[C---:B------:R-:W-:Y:S07]  /*3110*/  HMMA.16816.F32.BF16 R16, R196.reuse, R38, R24 ;  /* 0x00000026c410723c */ /* 0x040fee0000041818 */
[----:B------:R-:W1:Y:S08]  /*3120*/  MUFU.TANH R36, R9 ;  /* 0x0000000900247308 */ /* 0x000e700000002400 */
[----:B------:R5:W1:Y:S02]  /*3130*/  MUFU.TANH R42, R11 ;  /* 0x0000000b002a7308 */ /* 0x000a640000002400 */
[----:B-----5:R-:W-:Y:S01]  /*3140*/  HMMA.16816.F32.BF16 R8, R196, R28, R12 ;  /* 0x0000001cc408723c */ /* 0x020fe2000004180c */
[----:B------:R-:W-:-:S02]  /*3150*/  FMUL.FTZ R20, R20, c[0x0][0x320] ;  /* 0x0000c80014147a20 */ /* 0x000fc40000410000 */
[----:B------:R-:W-:Y:S02]  /*3160*/  FMUL.FTZ R21, R21, c[0x0][0x320] ;  /* 0x0000c80015157a20 */ /* 0x000fe40000410000 */
[----:B------:R-:W-:Y:S02]  /*3170*/  FMUL.FTZ R22, R22, c[0x0][0x320] ;  /* 0x0000c80016167a20 */ /* 0x000fe40000410000 */
[----:B------:R-:W-:Y:S02]  /*3180*/  FMUL.FTZ R23, R23, c[0x0][0x320] ;  /* 0x0000c80017177a20 */ /* 0x000fe40000410000 */
[----:B------:R-:W-:Y:S02]  /*3190*/  FMUL.FTZ R16, R16, c[0x0][0x320] ;  /* 0x0000c80010107a20 */ /* 0x000fe40000410000 */
[----:B------:R-:W-:Y:S02]  /*31a0*/  FMUL.FTZ R15, R17, c[0x0][0x320] ;  /* 0x0000c800110f7a20 */ /* 0x000fe40000410000 */
        /* <DEDUP_REMOVED lines=9> */
[----:B------:R-:W-:Y:S01]  /*3240*/  FMUL.FTZ R11, R11, c[0x0][0x320] ;  /* 0x0000c8000b0b7a20 */ /* 0x000fe20000410000 */
[----:B------:R1:W1:Y:S08]  /*3250*/  MUFU.TANH R27, R22 ;  /* 0x00000016001b7308 */ /* 0x0002700000002400 */
[----:B------:R1:W1:Y:S08]  /*3260*/  MUFU.TANH R26, R23 ;  /* 0x00000017001a7308 */ /* 0x0002700000002400 */
[----:B------:R1:W1:Y:S08]  /*3270*/  MUFU.TANH R25, R18 ;  /* 0x0000001200197308 */ /* 0x0002700000002400 */
[----:B------:R1:W1:Y:S08]  /*3280*/  MUFU.TANH R24, R19 ;  /* 0x0000001300187308 */ /* 0x0002700000002400 */
[----:B------:R1:W1:Y:S08]  /*3290*/  MUFU.TANH R41, R0 ;  /* 0x0000000000297308 */ /* 0x0002700000002400 */
[----:B------:R-:W1:Y:S08]  /*32a0*/  MUFU.TANH R20, R20 ;  /* 0x0000001400147308 */ /* 0x000e700000002400 */
[----:B------:R-:W1:Y:S08]  /*32b0*/  MUFU.TANH R21, R21 ;  /* 0x0000001500157308 */ /* 0x000e700000002400 */
[----:B------:R-:W1:Y:S08]  /*32c0*/  MUFU.TANH R16, R16 ;  /* 0x0000001000107308 */ /* 0x000e700000002400 */
[----:B------:R-:W1:Y:S08]  /*32d0*/  MUFU.TANH R15, R15 ;  /* 0x0000000f000f7308 */ /* 0x000e700000002400 */
[----:B------:R1:W1:Y:S08]  /*32e0*/  MUFU.TANH R14, R8 ;  /* 0x00000008000e7308 */ /* 0x0002700000002400 */
[----:B------:R1:W1:Y:S08]  /*32f0*/  MUFU.TANH R13, R9 ;  /* 0x00000009000d7308 */ /* 0x0002700000002400 */
[----:B------:R1:W1:Y:S08]  /*3300*/  MUFU.TANH R23, R10 ;  /* 0x0000000a00177308 */ /* 0x0002700000002400 */
[----:B------:R1:W1:Y:S08]  /*3310*/  MUFU.TANH R22, R11 ;  /* 0x0000000b00167308 */ /* 0x0002700000002400 */
[----:B------:R1:W1:Y:S08]  /*3320*/  MUFU.TANH R12, R4 ;  /* 0x00000004000c7308 */ /* 0x0002700000002400 */
[----:B------:R1:W1:Y:S08]  /*3330*/  MUFU.TANH R17, R5 ;  /* 0x0000000500117308 */ /* 0x0002700000002400 */
[----:B------:R1:W1:Y:S08]  /*3340*/  MUFU.TANH R19, R6 ;  /* 0x0000000600137308 */ /* 0x0002700000002400 */
[----:B------:R1:W1:Y:S01]  /*3350*/  MUFU.TANH R18, R7 ;  /* 0x0000000700127308 */ /* 0x0002620000002400 */
[----:B------:R-:W-:Y:S01]  /*3360*/  BSSY B0, `(.L_x_68) ;  /* 0x0000022000007945 */ /* 0x000fe20003800000 */
[----:B------:R-:W-:Y:S06]  /*3370*/  BAR.SYNC.DEFER_BLOCKING 0x0 ;  /* 0x0000000000007b1d */ /* 0x000fec0000010000 */
[----:B------:R-:W-:Y:S05]  /*3380*/  @!P0 BRA `(.L_x_69) ;  /* 0x000001f000008947 */ /* 0x000fea0003800000 */
[----:B-1234-:R-:W-:Y:S01]  /*3390*/  IADD3 R0, R160, -0x2, RZ ;  /* 0xfffffffea0007810 */ /* 0x01efe20007ffe0ff */
[C---:B------:R-:W-:Y:S01]  /*33a0*/  IMAD.SHL.U32 R8, R131.reuse, 0x40, RZ ;  /* 0x0000004083087824 */ /* 0x040fe200078e00ff */
[----:B------:R-:W-:-:S02]  /*33b0*/  SHF.L.U64.HI R9, R131, 0x6, R132 ;  /* 0x0000000683097819 */ /* 0x000fc40000010284 */
[----:B------:R-:W-:Y:S01]  /*33c0*/  SHF.R.S32.HI R2, RZ, 0x1f, R0 ;  /* 0x0000001fff027819 */ /* 0x000fe20000011400 */
[----:B------:R-:W-:-:S04]  /*33d0*/  IMAD.WIDE.U32 R4, R0, c[0x0][0x1e0], RZ ;  /* 0x0000780000047a25 */ /* 0x000fc800078e00ff */
[----:B------:R-:W-:-:S04]  /*33e0*/  IMAD R2, R2, c[0x0][0x1e0], RZ ;  /* 0x0000780002027a24 */ /* 0x000fc800078e02ff */
[----:B------:R-:W-:Y:S01]  /*33f0*/  IMAD R2, R0, c[0x0][0x1e4], R2 ;  /* 0x0000790000027a24 */ /* 0x000fe200078e0202 */
[----:B------:R-:W-:-:S03]  /*3400*/  LEA R0, P1, R4, R136, 0x7 ;  /* 0x0000008804007211 */ /* 0x000fc600078238ff */
[----:B------:R-:W-:Y:S01]  /*3410*/  IMAD.IADD R3, R5, 0x1, R2 ;  /* 0x0000000105037824 */ /* 0x000fe200078e0202 */
[----:B------:R-:W-:-:S04]  /*3420*/  LEA R2, P0, R0, c[0x0][0x1c8], 0x1 ;  /* 0x0000720000027a11 */ /* 0x000fc800078008ff */
[----:B------:R-:W-:Y:S02]  /*3430*/  LEA.HI.X R3, R4, R134, R3, 0x7, P1 ;  /* 0x0000008604037211 */ /* 0x000fe400008f3c03 */
[----:B------:R-:W-:Y:S02]  /*3440*/  IADD3 R6, P4, R8, R2, RZ ;  /* 0x0000000208067210 */ /* 0x000fe40007f9e0ff */
[----:B------:R-:W-:Y:S02]  /*3450*/  LEA.HI.X R3, R0, c[0x0][0x1cc], R3, 0x1, P0 ;  /* 0x0000730000037a11 */ /* 0x000fe400000f0c03 */
[----:B------:R-:W-:Y:S02]  /*3460*/  IADD3 R10, P2, P1, R8, 0x80, R2 ;  /* 0x00000080080a7810 */ /* 0x000fe4000795e002 */
[-C--:B------:R-:W-:Y:S01]  /*3470*/  IADD3 R4, P0, R6, R8.reuse, RZ ;  /* 0x0000000806047210 */ /* 0x080fe20007f1e0ff */
[C-C-:B------:R-:W-:Y:S01]  /*3480*/  IMAD.X R7, R9.reuse, 0x1, R3.reuse, P4 ;  /* 0x0000000109077824 */ /* 0x140fe200020e0603 */
[----:B------:R-:W-:Y:S01]  /*3490*/  IADD3.X R11, R9, RZ, R3, P2, P1 ;  /* 0x000000ff090b7210 */ /* 0x000fe200017e2403 */
[----:B------:R-:W-:Y:S01]  /*34a0*/  @!PT LDS RZ, [RZ] ;  /* 0x00000000fffff984 */ /* 0x000fe20000000800 */
[----:B------:R-:W-:Y:S01]  /*34b0*/  @!PT LDS RZ, [RZ] ;  /* 0x00000000fffff984 */ /* 0x000fe20000000800 */
[----:B------:R-:W-:Y:S01]  /*34c0*/  @!PT LDS RZ, [RZ] ;  /* 0x00000000fffff984 */ /* 0x000fe20000000800 */
[----:B------:R1:W-:Y:S01]  /*34d0*/  LDGSTS.E.BYPASS.LTC128B.128 [R228+0x8100], [R2.64], !P6 ;  /* 0x0810000002e47fae */ /* 0x0003e2000f101d46 */
[----:B------:R-:W-:Y:S01]  /*34e0*/  IADD3 R8, P1, R4, R8, RZ ;  /* 0x0000000804087210 */ /* 0x000fe20007f3e0ff */
[----:B------:R-:W-:-:S02]  /*34f0*/  IMAD.X R5, R7, 0x1, R9, P0 ;  /* 0x0000000107057824 */ /* 0x000fc400000e0609 */
[----:B------:R1:W-:Y:S02]  /*3500*/  LDGSTS.E.BYPASS.LTC128B.128 [R228+0xc100], [R2.64+0x80], !P5 ;  /* 0x0c10008002e47fae */ /* 0x0003e4000e901d46 */
[----:B------:R-:W-:Y:S02]  /*3510*/  IMAD.X R9, R5, 0x1, R9, P1 ;  /* 0x0000000105097824 */ /* 0x000fe400008e0609 */
[----:B------:R1:W-:Y:S04]  /*3520*/  LDGSTS.E.BYPASS.LTC128B.128 [R228+0x9100], [R6.64], !P6 ;  /* 0x0910000006e47fae */ /* 0x0003e8000f101d46 */
[----:B------:R1:W-:Y:S04]  /*3530*/  LDGSTS.E.BYPASS.LTC128B.128 [R228+0xd100], [R10.64], !P5 ;  /* 0x0d1000000ae47fae */ /* 0x0003e8000e901d46 */
[----:B------:R1:W-:Y:S04]  /*3540*/  LDGSTS.E.BYPASS.LTC128B.128 [R228+0xa100], [R4.64], !P6 ;  /* 0x0a10000004e47fae */ /* 0x0003e8000f101d46 */
[----:B------:R1:W-:Y:S04]  /*3550*/  LDGSTS.E.BYPASS.LTC128B.128 [R228+0xe100], [R4.64+0x80], !P5 ;  /* 0x0e10008004e47fae */ /* 0x0003e8000e901d46 */
[----:B------:R1:W-:Y:S04]  /*3560*/  LDGSTS.E.BYPASS.LTC128B.128 [R228+0xb100], [R8.64], !P6 ;  /* 0x0b10000008e47fae */ /* 0x0003e8000f101d46 */
[----:B------:R1:W-:Y:S02]  /*3570*/  LDGSTS.E.BYPASS.LTC128B.128 [R228+0xf100], [R8.64+0x80], !P5 ;  /* 0x0f10008008e47fae */ /* 0x0003e4000e901d46 */
.L_x_69:
[----:B--234-:R-:W-:Y:S05]  /*3580*/  BSYNC B0 ;  /* 0x0000000000007941 */ /* 0x01cfea0003800000 */
.L_x_68:
[----:B-1----:R-:W2:Y:S04]  /*3590*/  LDL R0, [R1+0x54] ;  /* 0x0000540001007983 */ /* 0x002ea80000100800 */
[----:B------:R-:W3:Y:S04]  /*35a0*/  LDL R3, [R1+0x30] ;  /* 0x0000300001037983 */ /* 0x000ee80000100800 */
[----:B------:R-:W0:Y:S01]  /*35b0*/  LDGDEPBAR ;  /* 0x00000000000079af */ /* 0x000e220000000000 */
[----:B--2---:R-:W-:-:S04]  /*35c0*/  IMAD.IADD R0, R0, 0x1, R155 ;  /* 0x0000000100007824 */ /* 0x004fc800078e029b */
[----:B------:R-:W-:Y:S01]  /*35d0*/  @P3 IMAD.HI.U32 R2, R0, c[0x0][0x2c8], RZ ;  /* 0x0000b20000023a27 */ /* 0x000fe200078e00ff */
[----:B------:R1:W-:Y:S04]  /*35e0*/  STL [R1], R0 ;  /* 0x0000000001007387 */ /* 0x0003e80000100800 */
[----:B-1----:R-:W-:-:S05]  /*35f0*/  @P3 SHF.R.U32.HI R0, RZ, c[0x0][0x2cc], R2 ;  /* 0x0000b300ff003a19 */ /* 0x002fca0000011602 */
[----:B------:R-:W1:Y:S04]  /*3600*/  SHFL.IDX PT, R2, R0, RZ, 0x1c1f ;  /* 0x001c1fff00027589 */ /* 0x000e6800000e0000 */
[----:B------:R2:W4:Y:S02]  /*3610*/  SHFL.IDX PT, R4, R0, 0x1, 0x1c1f ;  /* 0x003c1f0000047f89 */ /* 0x00052400000e0000 */
[----:B--2---:R-:W-:-:S05]  /*3620*/  IMAD R0, R64, R133, 0x1 ;  /* 0x0000000140007424 */ /* 0x004fca00078e0285 */
[----:B---3--:R-:W-:Y:S01]  /*3630*/  IADD3 R0, -R3, c[0x0][0x1d0], R0 ;  /* 0x0000740003007a10 */ /* 0x008fe20007ffe100 */
[----:B------:R-:W-:-:S03]  /*3640*/  IMAD.IADD R3, R130, 0x1, -R3 ;  /* 0x0000000182037824 */ /* 0x000fc600078e0a03 */
[----:B------:R-:W-:-:S05]  /*3650*/  IADD3 R0, R0, -c[0x0][0x168], RZ ;  /* 0x80005a0000007a10 */ /* 0x000fca0007ffe0ff */
[C---:B-1----:R-:W-:Y:S02]  /*3660*/  IMAD.IADD R2, R0.reuse, 0x1, R2 ;  /* 0x0000000100027824 */ /* 0x042fe400078e0202 */
[----:B----4-:R-:W-:-:S03]  /*3670*/  IMAD.IADD R0, R0, 0x1, R4 ;  /* 0x0000000100007824 */ /* 0x010fc600078e0204 */
[C---:B------:R-:W-:Y:S02]  /*3680*/  IMNMX R2, R3.reuse, R2, PT ;  /* 0x0000000203027217 */ /* 0x040fe40003800200 */
[----:B------:R-:W-:Y:S02]  /*3690*/  IMNMX R0, R3, R0, PT ;  /* 0x0000000003007217 */ /* 0x000fe40003800200 */
[C---:B------:R-:W-:Y:S02]  /*36a0*/  ISETP.GT.AND P0, PT, R2.reuse, RZ, PT ;  /* 0x000000ff0200720c */ /* 0x040fe40003f04270 */
[C---:B------:R-:W-:Y:S02]  /*36b0*/  ISETP.GT.AND P2, PT, R2.reuse, 0x1, PT ;  /* 0x000000010200780c */ /* 0x040fe40003f44270 */
[----:B------:R-:W-:Y:S02]  /*36c0*/  ISETP.GT.AND P1, PT, R2, 0x8, PT ;  /* 0x000000080200780c */ /* 0x000fe40003f24270 */
[----:B------:R-:W-:-:S02]  /*36d0*/  FSEL R4, R127, -INF , P0 ;  /* 0xff8000007f047808 */ /* 0x000fc40000000000 */
[----:B------:R-:W-:Y:S02]  /*36e0*/  FSEL R5, R126, -INF , P2 ;  /* 0xff8000007e057808 */ /* 0x000fe40001000000 */
[C---:B------:R-:W-:Y:S02]  /*36f0*/  ISETP.GT.AND P0, PT, R2.reuse, 0x10, PT ;  /* 0x000000100200780c */ /* 0x040fe40003f04270 */
[C---:B------:R-:W-:Y:S02]  /*3700*/  ISETP.GT.AND P2, PT, R2.reuse, 0x11, PT ;  /* 0x000000110200780c */ /* 0x040fe40003f44270 */
[----:B------:R-:W-:Y:S02]  /*3710*/  FSEL R7, R115, -INF , P1 ;  /* 0xff80000073077808 */ /* 0x000fe40000800000 */
[----:B------:R-:W-:Y:S02]  /*3720*/  ISETP.GT.AND P1, PT, R2, 0x18, PT ;  /* 0x000000180200780c */ /* 0x000fe40003f24270 */
[----:B------:R-:W-:-:S02]  /*3730*/  FSEL R28, R99, -INF , P0 ;  /* 0xff800000631c7808 */ /* 0x000fc40000000000 */
[----:B------:R-:W-:Y:S02]  /*3740*/  FSEL R33, R98, -INF , P2 ;  /* 0xff80000062217808 */ /* 0x000fe40001000000 */
[C---:B------:R-:W-:Y:S02]  /*3750*/  ISETP.GT.AND P0, PT, R2.reuse, 0x20, PT ;  /* 0x000000200200780c */ /* 0x040fe40003f04270 */
[C---:B------:R-:W-:Y:S02]  /*3760*/  ISETP.GT.AND P2, PT, R2.reuse, 0x21, PT ;  /* 0x000000210200780c */ /* 0x040fe40003f44270 */
[C---:B------:R-:W-:Y:S02]  /*3770*/  ISETP.GT.AND P4, PT, R2.reuse, 0x9, PT ;  /* 0x000000090200780c */ /* 0x040fe40003f84270 */
[----:B------:R-:W-:Y:S02]  /*3780*/  FSEL R34, R97, -INF , P1 ;  /* 0xff80000061227808 */ /* 0x000fe40000800000 */
[----:B------:R-:W-:-:S02]  /*3790*/  ISETP.GT.AND P1, PT, R2, 0x28, PT ;  /* 0x000000280200780c */ /* 0x000fc40003f24270 */
[----:B------:R-:W-:Y:S02]  /*37a0*/  FSEL R71, R85, -INF , P0 ;  /* 0xff80000055477808 */ /* 0x000fe40000000000 */
[----:B------:R-:W-:Y:S02]  /*37b0*/  FSEL R99, R83, -INF , P2 ;  /* 0xff80000053637808 */ /* 0x000fe40001000000 */
[C---:B------:R-:W-:Y:S02]  /*37c0*/  ISETP.GT.AND P0, PT, R2.reuse, 0x30, PT ;  /* 0x000000300200780c */ /* 0x040fe40003f04270 */
[----:B------:R-:W-:Y:S02]  /*37d0*/  ISETP.GT.AND P2, PT, R2, 0x31, PT ;  /* 0x000000310200780c */ /* 0x000fe40003f44270 */
[----:B------:R-:W-:Y:S02]  /*37e0*/  FSEL R8, R114, -INF , P4 ;  /* 0xff80000072087808 */ /* 0x000fe40002000000 */
[----:B------:R-:W-:-:S02]  /*37f0*/  ISETP.GT.AND P4, PT, R2, 0x19, PT ;  /* 0x000000190200780c */ /* 0x000fc40003f84270 */
[----:B------:R-:W-:Y:S02]  /*3800*/  FSEL R104, R81, -INF , P1 ;  /* 0xff80000051687808 */ /* 0x000fe40000800000 */
[----:B------:R-:W-:Y:S02]  /*3810*/  ISETP.GT.AND P1, PT, R2, 0x38, PT ;  /* 0x000000380200780c */ /* 0x000fe40003f24270 */
[----:B------:R-:W-:Y:S02]  /*3820*/  FSEL R132, R72, -INF , P0 ;  /* 0xff80000048847808 */ /* 0x000fe40000000000 */
[----:B------:R-:W-:Y:S02]  /*3830*/  FSEL R134, R67, -INF , P2 ;  /* 0xff80000043867808 */ /* 0x000fe40001000000 */
[C---:B------:R-:W-:Y:S02]  /*3840*/  ISETP.GT.AND P0, PT, R2.reuse, 0x40, PT ;  /* 0x000000400200780c */ /* 0x040fe40003f04270 */
[----:B------:R-:W-:-:S02]  /*3850*/  ISETP.GT.AND P2, PT, R2, 0x41, PT ;  /* 0x000000410200780c */ /* 0x000fc40003f44270 */
[----:B------:R-:W-:Y:S02]  /*3860*/  FSEL R35, R96, -INF , P4 ;  /* 0xff80000060237808 */ /* 0x000fe40002000000 */
[----:B------:R-:W-:Y:S02]  /*3870*/  ISETP.GT.AND P4, PT, R2, 0x29, PT ;  /* 0x000000290200780c */ /* 0x000fe40003f84270 */
[----:B------:R-:W-:Y:S02]  /*3880*/  FSEL R133, R66, -INF , P1 ;  /* 0xff80000042857808 */ /* 0x000fe40000800000 */
[----:B------:R-:W-:Y:S02]  /*3890*/  ISETP.GT.AND P1, PT, R2, 0x48, PT ;  /* 0x000000480200780c */ /* 0x000fe40003f24270 */
[----:B------:R-:W-:Y:S02]  /*38a0*/  FSEL R148, R58, -INF , P0 ;  /* 0xff8000003a947808 */ /* 0x000fe40000000000 */
[----:B------:R-:W-:-:S02]  /*38b0*/  FSEL R150, R57, -INF , P2 ;  /* 0xff80000039967808 */ /* 0x000fc40001000000 */
[C---:B------:R-:W-:Y:S02]  /*38c0*/  ISETP.GT.AND P0, PT, R2.reuse, 0x50, PT ;  /* 0x000000500200780c */ /* 0x040fe40003f04270 */
[----:B------:R-:W-:Y:S02]  /*38d0*/  ISETP.GT.AND P2, PT, R2, 0x51, PT ;  /* 0x000000510200780c */ /* 0x000fe40003f44270 */
[----:B------:R-:W-:Y:S02]  /*38e0*/  FSEL R105, R80, -INF , P4 ;  /* 0xff80000050697808 */ /* 0x000fe40002000000 */
[----:B------:R-:W-:Y:S02]  /*38f0*/  ISETP.GT.AND P4, PT, R2, 0x39, PT ;  /* 0x000000390200780c */ /* 0x000fe40003f84270 */
[----:B------:R-:W-:Y:S02]  /*3900*/  FSEL R149, R56, -INF , P1 ;  /* 0xff80000038957808 */ /* 0x000fe40000800000 */
[----:B------:R-:W-:-:S02]  /*3910*/  ISETP.GT.AND P1, PT, R2, 0x58, PT ;  /* 0x000000580200780c */ /* 0x000fc40003f24270 */
[----:B------:R-:W-:Y:S02]  /*3920*/  FSEL R162, R41, -INF , P0 ;  /* 0xff80000029a27808 */ /* 0x000fe40000000000 */
[----:B------:R-:W-:Y:S02]  /*3930*/  FSEL R164, R40, -INF , P2 ;  /* 0xff80000028a47808 */ /* 0x000fe40001000000 */
[C---:B------:R-:W-:Y:S02]  /*3940*/  ISETP.GT.AND P0, PT, R2.reuse, 0x60, PT ;  /* 0x000000600200780c */ /* 0x040fe40003f04270 */
[C---:B------:R-:W-:Y:S02]  /*3950*/  ISETP.GT.AND P2, PT, R2.reuse, 0x61, PT ;  /* 0x000000610200780c */ /* 0x040fe40003f44270 */
[----:B------:R-:W-:Y:S02]  /*3960*/  FSEL R135, R65, -INF , P4 ;  /* 0xff80000041877808 */ /* 0x000fe40002000000 */
[----:B------:R-:W-:-:S02]  /*3970*/  ISETP.GT.AND P4, PT, R2, 0x49, PT ;  /* 0x000000490200780c */ /* 0x000fc40003f84270 */
[----:B------:R-:W-:Y:S02]  /*3980*/  FSEL R165, R37, -INF , P1 ;  /* 0xff80000025a57808 */ /* 0x000fe40000800000 */
[----:B------:R-:W-:Y:S02]  /*3990*/  ISETP.GT.AND P1, PT, R2, 0x68, PT ;  /* 0x000000680200780c */ /* 0x000fe40003f24270 */
[----:B------:R-:W-:Y:S02]  /*39a0*/  FSEL R234, R20, -INF , P0 ;  /* 0xff80000014ea7808 */ /* 0x000fe40000000000 */
[----:B------:R-:W-:Y:S02]  /*39b0*/  FSEL R236, R21, -INF , P2 ;  /* 0xff80000015ec7808 */ /* 0x000fe40001000000 */
[----:B------:R-:W-:Y:S02]  /*39c0*/  FMNMX.FTZ R69, R4, R5, !PT ;  /* 0x0000000504457209 */ /* 0x000fe40007810000 */
[----:B------:R-:W-:-:S02]  /*39d0*/  ISETP.GT.AND P0, PT, R2, 0x70, PT ;  /* 0x000000700200780c */ /* 0x000fc40003f04270 */
[C---:B------:R-:W-:Y:S02]  /*39e0*/  ISETP.GT.AND P2, PT, R2.reuse, 0x71, PT ;  /* 0x000000710200780c */ /* 0x040fe40003f44270 */
[----:B------:R-:W-:Y:S02]  /*39f0*/  FSEL R151, R43, -INF , P4 ;  /* 0xff8000002b977808 */ /* 0x000fe40002000000 */
[----:B------:R-:W-:Y:S02]  /*3a00*/  ISETP.GT.AND P4, PT, R2, 0x59, PT ;  /* 0x000000590200780c */ /* 0x000fe40003f84270 */
[----:B------:R-:W-:Y:S02]  /*3a10*/  FSEL R239, R16, -INF , P1 ;  /* 0xff80000010ef7808 */ /* 0x000fe40000800000 */
[----:B------:R-:W-:Y:S02]  /*3a20*/  FMNMX.FTZ R69, R7, R69, !PT ;  /* 0x0000004507457209 */ /* 0x000fe40007810000 */
[----:B------:R-:W-:-:S02]  /*3a30*/  ISETP.GT.AND P1, PT, R2, 0x78, PT ;  /* 0x000000780200780c */ /* 0x000fc40003f24270 */
[----:B------:R-:W-:Y:S02]  /*3a40*/  FSEL R152, R14, -INF , P0 ;  /* 0xff8000000e987808 */ /* 0x000fe40000000000 */
[----:B------:R-:W-:Y:S02]  /*3a50*/  FSEL R153, R13, -INF , P2 ;  /* 0xff8000000d997808 */ /* 0x000fe40001000000 */
[C---:B------:R-:W-:Y:S02]  /*3a60*/  ISETP.GT.AND P0, PT, R0.reuse, RZ, PT ;  /* 0x000000ff0000720c */ /* 0x040fe40003f04270 */
[----:B------:R-:W-:Y:S02]  /*3a70*/  ISETP.GT.AND P2, PT, R0, 0x1, PT ;  /* 0x000000010000780c */ /* 0x000fe40003f44270 */
[----:B------:R-:W-:Y:S02]  /*3a80*/  FSEL R167, R36, -INF , P4 ;  /* 0xff80000024a77808 */ /* 0x000fe40002000000 */
[----:B------:R-:W-:-:S02]  /*3a90*/  ISETP.GT.AND P4, PT, R2, 0x69, PT ;  /* 0x000000690200780c */ /* 0x000fc40003f84270 */
[----:B------:R-:W-:Y:S02]  /*3aa0*/  FMNMX.FTZ R69, R8, R69, !PT ;  /* 0x0000004508457209 */ /* 0x000fe40007810000 */
[----:B------:R-:W-:Y:S02]  /*3ab0*/  FSEL R154, R12, -INF , P1 ;  /* 0xff8000000c9a7808 */ /* 0x000fe40000800000 */
[----:B------:R-:W-:Y:S02]  /*3ac0*/  ISETP.GT.AND P1, PT, R0, 0x8, PT ;  /* 0x000000080000780c */ /* 0x000fe40003f24270 */
[----:B------:R-:W-:Y:S02]  /*3ad0*/  FSEL R6, R129, -INF , P0 ;  /* 0xff80000081067808 */ /* 0x000fe40000000000 */
[----:B------:R-:W-:Y:S02]  /*3ae0*/  FSEL R9, R128, -INF , P2 ;  /* 0xff80000080097808 */ /* 0x000fe40001000000 */
[----:B------:R-:W-:-:S02]  /*3af0*/  FSEL R240, R15, -INF , P4 ;  /* 0xff8000000ff07808 */ /* 0x000fc40002000000 */
[----:B------:R-:W-:Y:S01]  /*3b00*/  FMNMX.FTZ R69, R28, R69, !PT ;  /* 0x000000451c457209 */ /* 0x000fe20007810000 */
[----:B------:R-:W-:Y:S01]  /*3b10*/  LDSM.16.MT88.4 R12, [R204] ;  /* 0x00000000cc0c783b */ /* 0x000fe20000004200 */
[----:B------:R-:W-:Y:S02]  /*3b20*/  ISETP.GT.AND P4, PT, R2, 0x79, PT ;  /* 0x000000790200780c */ /* 0x000fe40003f84270 */
[----:B------:R-:W-:Y:S02]  /*3b30*/  ISETP.GT.AND P0, PT, R0, 0x9, PT ;  /* 0x000000090000780c */ /* 0x000fe40003f04270 */
[----:B------:R-:W-:Y:S02]  /*3b40*/  FSEL R21, R125, -INF , P1 ;  /* 0xff8000007d157808 */ /* 0x000fe40000800000 */
[----:B------:R-:W-:Y:S02]  /*3b50*/  FMNMX.FTZ R2, R6, R9, !PT ;  /* 0x0000000906027209 */ /* 0x000fe40007810000 */
[----:B------:R-:W-:-:S02]  /*3b60*/  FMNMX.FTZ R69, R33, R69, !PT ;  /* 0x0000004521457209 */ /* 0x000fc40007810000 */
[----:B------:R-:W-:Y:S02]  /*3b70*/  ISETP.GT.AND P2, PT, R0, 0x10, PT ;  /* 0x000000100000780c */ /* 0x000fe40003f44270 */
[----:B------:R-:W-:Y:S02]  /*3b80*/  FSEL R20, R124, -INF , P0 ;  /* 0xff8000007c147808 */ /* 0x000fe40000000000 */
[----:B------:R-:W-:Y:S02]  /*3b90*/  FMNMX.FTZ R2, R21, R2, !PT ;  /* 0x0000000215027209 */ /* 0x000fe40007810000 */
[----:B------:R-:W-:Y:S02]  /*3ba0*/  FMNMX.FTZ R69, R34, R69, !PT ;  /* 0x0000004522457209 */ /* 0x000fe40007810000 */
[----:B------:R-:W-:Y:S02]  /*3bb0*/  ISETP.GT.AND P1, PT, R0, 0x11, PT ;  /* 0x000000110000780c */ /* 0x000fe40003f24270 */
[----:B------:R-:W-:-:S02]  /*3bc0*/  FSEL R29, R113, -INF , P2 ;  /* 0xff800000711d7808 */ /* 0x000fc40001000000 */
[----:B------:R-:W-:Y:S02]  /*3bd0*/  FMNMX.FTZ R2, R20, R2, !PT ;  /* 0x0000000214027209 */ /* 0x000fe40007810000 */
[----:B------:R-:W-:Y:S02]  /*3be0*/  FMNMX.FTZ R69, R35, R69, !PT ;  /* 0x0000004523457209 */ /* 0x000fe40007810000 */
        /* <DEDUP_REMOVED lines=28> */
[C---:B------:R-:W-:Y:S02]  /*3db0*/  ISETP.GT.AND P2, PT, R0.reuse, 0x31, PT ;  /* 0x000000310000780c */ /* 0x040fe40003f44270 */
        /* <DEDUP_REMOVED lines=61> */
[----:B------:R-:W-:Y:S01]  /*4190*/  FMNMX.FTZ R2, R191, R2, !PT ;  /* 0x00000002bf027209 */ /* 0x000fe20007810000 */
[----:B------:R-:W-:Y:S01]  /*41a0*/  LDSM.16.MT88.4 R24, [R200+0x4000] ;  /* 0x00400000c818783b */ /* 0x000fe20000004200 */
[----:B------:R-:W-:Y:S02]  /*41b0*/  FSEL R242, R17, -INF , P4 ;  /* 0xff80000011f27808 */ /* 0x000fe40002000000 */
[----:B------:R-:W-:Y:S02]  /*41c0*/  FMNMX.FTZ R69, R154, R69, !PT ;  /* 0x000000459a457209 */ /* 0x000fe40007810000 */
[----:B------:R-:W-:-:S02]  /*41d0*/  ISETP.GT.AND P0, PT, R0, 0x71, PT ;  /* 0x000000710000780c */ /* 0x000fc40003f04270 */
[----:B------:R-:W-:Y:S02]  /*41e0*/  FSEL R241, R23, -INF , P1 ;  /* 0xff80000017f17808 */ /* 0x000fe40000800000 */
[----:B------:R-:W-:Y:S02]  /*41f0*/  FMNMX.FTZ R2, R190, R2, !PT ;  /* 0x00000002be027209 */ /* 0x000fe40007810000 */
[----:B------:R-:W-:Y:S02]  /*4200*/  FMNMX.FTZ R69, R242, R69, !PT ;  /* 0x00000045f2457209 */ /* 0x000fe40007810000 */
[----:B------:R-:W-:Y:S02]  /*4210*/  ISETP.GT.AND P1, PT, R0, 0x78, PT ;  /* 0x000000780000780c */ /* 0x000fe40003f24270 */
[----:B------:R-:W-:Y:S01]  /*4220*/  FSEL R244, R22, -INF , P0 ;  /* 0xff80000016f47808 */ /* 0x000fe20000000000 */
[----:B------:R-:W1:Y:S01]  /*4230*/  SHFL.BFLY PT, R3, R69, 0x2, 0x1f ;  /* 0x0c401f0045037f89 */ /* 0x000e6200000e0000 */
[----:B------:R-:W-:-:S02]  /*4240*/  FMNMX.FTZ R2, R241, R2, !PT ;  /* 0x00000002f1027209 */ /* 0x000fc40007810000 */
[----:B------:R-:W-:Y:S02]  /*4250*/  ISETP.GT.AND P0, PT, R0, 0x79, PT ;  /* 0x000000790000780c */ /* 0x000fe40003f04270 */
[----:B------:R-:W-:Y:S02]  /*4260*/  FSEL R243, R19, -INF , P1 ;  /* 0xff80000013f37808 */ /* 0x000fe40000800000 */
[----:B------:R-:W-:Y:S02]  /*4270*/  FMNMX.FTZ R0, R244, R2, !PT ;  /* 0x00000002f4007209 */ /* 0x000fe40007810000 */
[----:B------:R-:W-:Y:S02]  /*4280*/  FSEL R248, R18, -INF , P0 ;  /* 0xff80000012f87808 */ /* 0x000fe40000000000 */
[----:B------:R-:W-:Y:S01]  /*4290*/  FMNMX.FTZ R0, R243, R0, !PT ;  /* 0x00000000f3007209 */ /* 0x000fe20007810000 */
[----:B------:R-:W-:Y:S03]  /*42a0*/  LDSM.16.MT88.4 R16, [R200] ;  /* 0x00000000c810783b */ /* 0x000fe60000004200 */
[----:B------:R-:W-:-:S05]  /*42b0*/  FMNMX.FTZ R0, R248, R0, !PT ;  /* 0x00000000f8007209 */ /* 0x000fca0007810000 */
[----:B------:R-:W2:Y:S01]  /*42c0*/  SHFL.BFLY PT, R2, R0, 0x2, 0x1f ;  /* 0x0c401f0000027f89 */ /* 0x000ea200000e0000 */
[----:B-1----:R-:W-:-:S05]  /*42d0*/  FMNMX.FTZ R69, R69, R3, !PT ;  /* 0x0000000345457209 */ /* 0x002fca0007810000 */
[----:B------:R-:W1:Y:S01]  /*42e0*/  SHFL.BFLY PT, R3, R69, 0x1, 0x1f ;  /* 0x0c201f0045037f89 */ /* 0x000e6200000e0000 */
[----:B--2---:R-:W-:-:S05]  /*42f0*/  FMNMX.FTZ R0, R0, R2, !PT ;  /* 0x0000000200007209 */ /* 0x004fca0007810000 */
[----:B------:R-:W2:Y:S01]  /*4300*/  SHFL.BFLY PT, R68, R0, 0x1, 0x1f ;  /* 0x0c201f0000447f89 */ /* 0x000ea200000e0000 */
[----:B-1----:R-:W-:-:S04]  /*4310*/  FMNMX.FTZ R69, R69, R3, !PT ;  /* 0x0000000345457209 */ /* 0x002fc80007810000 */
[C---:B------:R-:W-:Y:S01]  /*4320*/  FSETP.NEU.FTZ.AND P0, PT, R69.reuse, -INF , PT ;  /* 0xff8000004500780b */ /* 0x040fe20003f1d000 */
[----:B------:R-:W-:-:S05]  /*4330*/  FMUL.FTZ R2, R69, c[0x0][0x2d0] ;  /* 0x0000b40045027a20 */ /* 0x000fca0000410000 */
[----:B------:R-:W-:-:S05]  /*4340*/  FSEL R2, R2, RZ, P0 ;  /* 0x000000ff02027208 */ /* 0x000fca0000000000 */
[----:B------:R-:W-:-:S04]  /*4350*/  FFMA.FTZ R3, R4, c[0x0][0x2d0], -R2 ;  /* 0x0000b40004037a23 */ /* 0x000fc80000010802 */
[----:B------:R1:W-:Y:S01]  /*4360*/  MUFU.EX2 R183, R3 ;  /* 0x0000000300b77308 */ /* 0x0003e20000000800 */
[----:B--2---:R-:W-:Y:S01]  /*4370*/  FMNMX.FTZ R68, R0, R68, !PT ;  /* 0x0000004400447209 */ /* 0x004fe20007810000 */
[----:B------:R-:W-:-:S03]  /*4380*/  FFMA.FTZ R0, R5, c[0x0][0x2d0], -R2 ;  /* 0x0000b40005007a23 */ /* 0x000fc60000010802 */
[----:B------:R-:W-:-:S03]  /*4390*/  FSETP.NEU.FTZ.AND P0, PT, R68, -INF , PT ;  /* 0xff8000004400780b */ /* 0x000fc60003f1d000 */
[----:B------:R2:W3:Y:S01]  /*43a0*/  MUFU.EX2 R229, R0 ;  /* 0x0000000000e57308 */ /* 0x0004e20000000800 */
[----:B-1----:R-:W-:-:S07]  /*43b0*/  FFMA.FTZ R3, R7, c[0x0][0x2d0], -R2 ;  /* 0x0000b40007037a23 */ /* 0x002fce0000010802 */
[----:B------:R1:W-:Y:S01]  /*43c0*/  MUFU.EX2 R180, R3 ;  /* 0x0000000300b47308 */ /* 0x0003e20000000800 */
[----:B--2---:R-:W-:Y:S01]  /*43d0*/  FMUL.FTZ R0, R68, c[0x0][0x2d0] ;  /* 0x0000b40044007a20 */ /* 0x004fe20000410000 */
[----:B---3--:R-:W-:-:S04]  /*43e0*/  F2FP.BF16.PACK_AB R4, R229, R183 ;  /* 0x000000b7e504723e */ /* 0x008fc800000010ff */
[----:B------:R-:W-:Y:S01]  /*43f0*/  FSEL R0, R0, RZ, P0 ;  /* 0x000000ff00007208 */ /* 0x000fe20000000000 */
[----:B-1----:R-:W-:-:S04]  /*4400*/  FFMA.FTZ R3, R8, c[0x0][0x2d0], -R2 ;  /* 0x0000b40008037a23 */ /* 0x002fc80000010802 */
[----:B------:R1:W2:Y:S02]  /*4410*/  MUFU.EX2 R107, R3 ;  /* 0x00000003006b7308 */ /* 0x0002a40000000800 */
[----:B-1----:R-:W-:Y:S01]  /*4420*/  FFMA.FTZ R3, R6, c[0x0][0x2d0], -R0 ;  /* 0x0000b40006037a23 */ /* 0x002fe20000010800 */
[----:B--2---:R-:W-:-:S05]  /*4430*/  F2FP.BF16.PACK_AB R6, R107, R180 ;  /* 0x000000b46b06723e */ /* 0x004fca00000010ff */
[----:B------:R1:W-:Y:S02]  /*4440*/  MUFU.EX2 R181, R3 ;  /* 0x0000000300b57308 */ /* 0x0003e40000000800 */
[--C-:B-1----:R-:W-:Y:S02]  /*4450*/  FFMA.FTZ R3, R9, c[0x0][0x2d0], -R0.reuse ;  /* 0x0000b40009037a23 */ /* 0x102fe40000010800 */
[----:B------:R-:W1:Y:S04]  /*4460*/  LDSM.16.MT88.4 R8, [R203] ;  /* 0x00000000cb08783b */ /* 0x000e680000004200 */
[----:B------:R2:W3:Y:S02]  /*4470*/  MUFU.EX2 R182, R3 ;  /* 0x0000000300b67308 */ /* 0x0004e40000000800 */
[----:B--2---:R-:W-:Y:S01]  /*4480*/  FFMA.FTZ R3, R21, c[0x0][0x2d0], -R0 ;  /* 0x0000b40015037a23 */ /* 0x004fe20000010800 */
[----:B---3--:R-:W-:-:S05]  /*4490*/  F2FP.BF16.PACK_AB R5, R182, R181 ;  /* 0x000000b5b605723e */ /* 0x008fca00000010ff */
[----:B------:R2:W-:Y:S02]  /*44a0*/  MUFU.EX2 R166, R3 ;  /* 0x0000000300a67308 */ /* 0x0005e40000000800 */
[----:B--2---:R-:W-:Y:S02]  /*44b0*/  FFMA.FTZ R3, R20, c[0x0][0x2d0], -R0 ;  /* 0x0000b40014037a23 */ /* 0x004fe40000010800 */
[----:B------:R-:W2:Y:S04]  /*44c0*/  LDSM.16.MT88.4 R20, [R223] ;  /* 0x00000000df14783b */ /* 0x000ea80000004200 */
[----:B------:R-:W3:Y:S02]  /*44d0*/  MUFU.EX2 R106, R3 ;  /* 0x00000003006a7308 */ /* 0x000ee40000000800 */
[----:B---3--:R-:W-:Y:S01]  /*44e0*/  F2FP.BF16.PACK_AB R7, R106, R166 ;  /* 0x000000a66a07723e */ /* 0x008fe200000010ff */
[----:B------:R-:W-:-:S05]  /*44f0*/  FFMA.FTZ R3, R28, c[0x0][0x2d0], -R2 ;  /* 0x0000b4001c037a23 */ /* 0x000fca0000010802 */
[----:B------:R3:W-:Y:S01]  /*4500*/  MUFU.EX2 R251, R3 ;  /* 0x0000000300fb7308 */ /* 0x0007e20000000800 */
[C---:B-1----:R-:W-:Y:S08]  /*4510*/  HMMA.16816.F32.BF16 R36, R4.reuse, R8, RZ ;  /* 0x000000080424723c */ /* 0x042ff000000418ff */
[----:B------:R-:W-:Y:S01]  /*4520*/  HMMA.16816.F32.BF16 R64, R4, R10, RZ ;  /* 0x0000000a0440723c */ /* 0x000fe200000418ff */
[----:B------:R-:W1:Y:S01]  /*4530*/  LDSM.16.MT88.4 R8, [R206+0x4000] ;  /* 0x00400000ce08783b */ /* 0x000e620000004200 */
[----:B---3--:R-:W-:-:S06]  /*4540*/  FFMA.FTZ R3, R33, c[0x0][0x2d0], -R2 ;  /* 0x0000b40021037a23 */ /* 0x008fcc0000010802 */
[C---:B------:R-:W-:Y:S01]  /*4550*/  HMMA.16816.F32.BF16 R40, R4.reuse, R16, RZ ;  /* 0x000000100428723c */ /* 0x040fe200000418ff */
[----:B------:R3:W4:Y:S07]  /*4560*/  MUFU.EX2 R252, R3 ;  /* 0x0000000300fc7308 */ /* 0x00072e0000000800 */
[C---:B------:R-:W-:Y:S01]  /*4570*/  HMMA.16816.F32.BF16 R48, R4.reuse, R18, RZ ;  /* 0x000000120430723c */ /* 0x040fe200000418ff */
[----:B------:R-:W5:Y:S07]  /*4580*/  LDSM.16.MT88.4 R16, [R204+0x4000] ;  /* 0x00400000cc10783b */ /* 0x000f6e0000004200 */
[----:B------:R-:W-:Y:S01]  /*4590*/  HMMA.16816.F32.BF16 R52, R4, R12, RZ ;  /* 0x0000000c0434723c */ /* 0x000fe200000418ff */
[----:B---3--:R-:W-:-:S04]  /*45a0*/  FFMA.FTZ R3, R34, c[0x0][0x2d0], -R2 ;  /* 0x0000b40022037a23 */ /* 0x008fc80000010802 */
[----:B------:R3:W-:Y:S03]  /*45b0*/  MUFU.EX2 R250, R3 ;  /* 0x0000000300fa7308 */ /* 0x0007e60000000800 */
[C---:B------:R-:W-:Y:S01]  /*45c0*/  HMMA.16816.F32.BF16 R44, R4.reuse, R14, RZ ;  /* 0x0000000e042c723c */ /* 0x040fe200000418ff */
[----:B------:R-:W4:Y:S07]  /*45d0*/  LDSM.16.MT88.4 R12, [R203+0x4000] ;  /* 0x00400000cb0c783b */ /* 0x000f2e0000004200 */
[----:B--2---:R-:W-:Y:S01]  /*45e0*/  HMMA.16816.F32.BF16 R60, R4, R20, RZ ;  /* 0x00000014043c723c */ /* 0x004fe200000418ff */
[----:B---3--:R-:W-:-:S07]  /*45f0*/  FFMA.FTZ R3, R35, c[0x0][0x2d0], -R2 ;  /* 0x0000b40023037a23 */ /* 0x008fce0000010802 */
[C---:B------:R-:W-:Y:S01]  /*4600*/  HMMA.16816.F32.BF16 R56, R4.reuse, R22, RZ ;  /* 0x000000160438723c */ /* 0x040fe200000418ff */
[----:B------:R-:W2:Y:S01]  /*4610*/  LDSM.16.MT88.4 R20, [R204+0x800] ;  /* 0x00080000cc14783b */ /* 0x000ea20000004200 */
[----:B------:R3:W-:Y:S06]  /*4620*/  MUFU.EX2 R163, R3 ;  /* 0x0000000300a37308 */ /* 0x0007ec0000000800 */
[C---:B-1----:R-:W-:Y:S08]  /*4630*/  HMMA.16816.F32.BF16 R100, R4.reuse, R8, RZ ;  /* 0x000000080464723c */ /* 0x042ff000000418ff */
[----:B------:R-:W-:Y:S01]  /*4640*/  HMMA.16816.F32.BF16 R108, R4, R10, RZ ;  /* 0x0000000a046c723c */ /* 0x000fe200000418ff */
[----:B------:R-:W1:Y:S01]  /*4650*/  LDSM.16.MT88.4 R8, [R206+0x800] ;  /* 0x00080000ce08783b */ /* 0x000e620000004200 */
[----:B---3--:R-:W-:-:S04]  /*4660*/  FFMA.FTZ R3, R29, c[0x0][0x2d0], -R0 ;  /* 0x0000b4001d037a23 */ /* 0x008fc80000010800 */
[----:B------:R3:W-:Y:S02]  /*4670*/  MUFU.EX2 R247, R3 ;  /* 0x0000000300f77308 */ /* 0x0007e40000000800 */
[C---:B------:R-:W-:Y:S08]  /*4680*/  HMMA.16816.F32.BF16 R72, R4.reuse, R24, RZ ;  /* 0x000000180448723c */ /* 0x040ff000000418ff */
[----:B------:R-:W-:Y:S01]  /*4690*/  HMMA.16816.F32.BF16 R76, R4, R26, RZ ;  /* 0x0000001a044c723c */ /* 0x000fe200000418ff */
[----:B------:R-:W1:Y:S01]  /*46a0*/  LDSM.16.MT88.4 R24, [R200+0x800] ;  /* 0x00080000c818783b */ /* 0x000e620000004200 */
[----:B---3--:R-:W-:-:S06]  /*46b0*/  FFMA.FTZ R3, R32, c[0x0][0x2d0], -R0 ;  /* 0x0000b40020037a23 */ /* 0x008fcc0000010800 */
[C---:B-----5:R-:W-:Y:S01]  /*46c0*/  HMMA.16816.F32.BF16 R80, R4.reuse, R16, RZ ;  /* 0x000000100450723c */ /* 0x060fe200000418ff */
[----:B------:R3:W5:Y:S07]  /*46d0*/  MUFU.EX2 R245, R3 ;  /* 0x0000000300f57308 */ /* 0x00076e0000000800 */
[C---:B------:R-:W-:Y:S01]  /*46e0*/  HMMA.16816.F32.BF16 R84, R4.reuse, R18, RZ ;  /* 0x000000120454723c */ /* 0x040fe200000418ff */
[----:B------:R-:W1:Y:S07]  /*46f0*/  LDSM.16.MT88.4 R16, [R203+0x800] ;  /* 0x00080000cb10783b */ /* 0x000e6e0000004200 */
[----:B----4-:R-:W-:Y:S01]  /*4700*/  HMMA.16816.F32.BF16 R88, R4, R12, RZ ;  /* 0x0000000c0458723c */ /* 0x010fe200000418ff */
[----:B---3--:R-:W-:-:S04]  /*4710*/  FFMA.FTZ R3, R31, c[0x0][0x2d0], -R0 ;  /* 0x0000b4001f037a23 */ /* 0x008fc80000010800 */
[----:B------:R3:W-:Y:S03]  /*4720*/  MUFU.EX2 R246, R3 ;  /* 0x0000000300f67308 */ /* 0x0007e60000000800 */
[----:B------:R-:W-:Y:S01]  /*4730*/  HMMA.16816.F32.BF16 R92, R4, R14, RZ ;  /* 0x0000000e045c723c */ /* 0x000fe200000418ff */
[----:B------:R-:W-:Y:S06]  /*4740*/  LDSM.16.MT88.4 R12, [R200+0x4800] ;  /* 0x00480000c80c783b */ /* 0x000fec0000004200 */
[----:B------:R-:W-:-:S02]  /*4750*/  F2FP.BF16.PACK_AB R4, R252, R251 ;  /* 0x000000fbfc04723e */ /* 0x000fc400000010ff */
[----:B-----5:R-:W-:Y:S02]  /*4760*/  F2FP.BF16.PACK_AB R5, R245, R247 ;  /* 0x000000f7f505723e */ /* 0x020fe400000010ff */
[----:B------:R-:W-:Y:S01]  /*4770*/  F2FP.BF16.PACK_AB R6, R163, R250 ;  /* 0x000000faa306723e */ /* 0x000fe200000010ff */
[----:B---3--:R-:W-:-:S04]  /*4780*/  FFMA.FTZ R3, R30, c[0x0][0x2d0], -R0 ;  /* 0x0000b4001e037a23 */ /* 0x008fc80000010800 */
[----:B------:R-:W3:Y:S02]  /*4790*/  MUFU.EX2 R249, R3 ;  /* 0x0000000300f97308 */ /* 0x000ee40000000800 */
[----:B---3--:R-:W-:Y:S01]  /*47a0*/  F2FP.BF16.PACK_AB R7, R249, R246 ;  /* 0x000000f6f907723e */ /* 0x008fe200000010ff */
[----:B------:R-:W-:Y:S02]  /*47b0*/  FFMA.FTZ R3, R71, c[0x0][0x2d0], -R2 ;  /* 0x0000b40047037a23 */ /* 0x000fe40000010802 */
[----:B------:R-:W-:-:S03]  /*47c0*/  IMAD.MOV.U32 R71, RZ, RZ, R229 ;  /* 0x000000ffff477224 */ /* 0x000fc600078e00e5 */
[----:B------:R3:W-:Y:S01]  /*47d0*/  MUFU.EX2 R238, R3 ;  /* 0x0000000300ee7308 */ /* 0x0007e20000000800 */
[C---:B--2---:R-:W-:Y:S08]  /*47e0*/  HMMA.16816.F32.BF16 R124, R4.reuse, R20, R52 ;  /* 0x00000014047c723c */ /* 0x044ff00000041834 */
[----:B------:R-:W-:Y:S01]  /*47f0*/  HMMA.16816.F32.BF16 R112, R4, R22, R44 ;  /* 0x000000160470723c */ /* 0x000fe2000004182c */
[----:B------:R-:W2:Y:S01]  /*4800*/  LDSM.16.MT88.4 R20, [R204+0x4800] ;  /* 0x00480000cc14783b */ /* 0x000ea20000004200 */
[----:B---3--:R-:W-:-:S06]  /*4810*/  FFMA.FTZ R3, R99, c[0x0][0x2d0], -R2 ;  /* 0x0000b40063037a23 */ /* 0x008fcc0000010802 */
[C---:B-1----:R-:W-:Y:S01]  /*4820*/  HMMA.16816.F32.BF16 R32, R4.reuse, R8, R60 ;  /* 0x000000080420723c */ /* 0x042fe2000004183c */
[----:B------:R1:W3:Y:S07]  /*4830*/  MUFU.EX2 R235, R3 ;  /* 0x0000000300eb7308 */ /* 0x0002ee0000000800 */
[C---:B------:R-:W-:Y:S01]  /*4840*/  HMMA.16816.F32.BF16 R28, R4.reuse, R10, R56 ;  /* 0x0000000a041c723c */ /* 0x040fe20000041838 */
[----:B------:R-:W4:Y:S07]  /*4850*/  LDSM.16.MT88.4 R8, [R206+0x4800] ;  /* 0x00480000ce08783b */ /* 0x000f2e0000004200 */
[----:B------:R-:W-:Y:S01]  /*4860*/  HMMA.16816.F32.BF16 R116, R4, R24, R40 ;  /* 0x000000180474723c */ /* 0x000fe20000041828 */
[----:B-1----:R-:W-:-:S04]  /*4870*/  FFMA.FTZ R3, R104, c[0x0][0x2d0], -R2 ;  /* 0x0000b40068037a23 */ /* 0x002fc80000010802 */
[----:B------:R1:W-:Y:S03]  /*4880*/  MUFU.EX2 R233, R3 ;  /* 0x0000000300e97308 */ /* 0x0003e60000000800 */
[C---:B------:R-:W-:Y:S08]  /*4890*/  HMMA.16816.F32.BF16 R36, R4.reuse, R16, R36 ;  /* 0x000000100424723c */ /* 0x040ff00000041824 */
[----:B------:R-:W-:Y:S01]  /*48a0*/  HMMA.16816.F32.BF16 R40, R4, R18, R64 ;  /* 0x000000120428723c */ /* 0x000fe20000041840 */
[----:B------:R-:W5:Y:S01]  /*48b0*/  LDSM.16.MT88.4 R16, [R203+0x4800] ;  /* 0x00480000cb10783b */ /* 0x000f620000004200 */
[----:B-1----:R-:W-:-:S06]  /*48c0*/  FFMA.FTZ R3, R105, c[0x0][0x2d0], -R2 ;  /* 0x0000b40069037a23 */ /* 0x002fcc0000010802 */
[C---:B------:R-:W-:Y:S01]  /*48d0*/  HMMA.16816.F32.BF16 R120, R4.reuse, R26, R48 ;  /* 0x0000001a0478723c */ /* 0x040fe20000041830 */
[----:B------:R-:W1:Y:S01]  /*48e0*/  LDSM.16.MT88.4 R24, [R200+0x1000] ;  /* 0x00100000c818783b */ /* 0x000e620000004200 */
[----:B------:R3:W-:Y:S06]  /*48f0*/  MUFU.EX2 R237, R3 ;  /* 0x0000000300ed7308 */ /* 0x0007ec0000000800 */
[C---:B--2---:R-:W-:Y:S08]  /*4900*/  HMMA.16816.F32.BF16 R52, R4.reuse, R20, R80 ;  /* 0x000000140434723c */ /* 0x044ff00000041850 */
[----:B------:R-:W-:Y:S01]  /*4910*/  HMMA.16816.F32.BF16 R56, R4, R22, R84 ;  /* 0x000000160438723c */ /* 0x000fe20000041854 */
[----:B------:R-:W2:Y:S01]  /*4920*/  LDSM.16.MT88.4 R20, [R204+0x1000] ;  /* 0x00100000cc14783b */ /* 0x000ea20000004200 */
[----:B---3--:R-:W-:-:S04]  /*4930*/  FFMA.FTZ R3, R70, c[0x0][0x2d0], -R0 ;  /* 0x0000b40046037a23 */ /* 0x008fc80000010800 */
[----:B------:R3:W-:Y:S02]  /*4940*/  MUFU.EX2 R232, R3 ;  /* 0x0000000300e87308 */ /* 0x0007e40000000800 */
[C---:B------:R-:W-:Y:S08]  /*4950*/  HMMA.16816.F32.BF16 R44, R4.reuse, R12, R72 ;  /* 0x0000000c042c723c */ /* 0x040ff00000041848 */
[----:B------:R-:W-:Y:S01]  /*4960*/  HMMA.16816.F32.BF16 R48, R4, R14, R76 ;  /* 0x0000000e0430723c */ /* 0x000fe2000004184c */
[----:B------:R-:W1:Y:S01]  /*4970*/  LDSM.16.MT88.4 R12, [R203+0x1000] ;  /* 0x00100000cb0c783b */ /* 0x000e620000004200 */
[----:B---3--:R-:W-:-:S06]  /*4980*/  FFMA.FTZ R3, R96, c[0x0][0x2d0], -R0 ;  /* 0x0000b40060037a23 */ /* 0x008fcc0000010800 */
[C---:B----4-:R-:W-:Y:S01]  /*4990*/  HMMA.16816.F32.BF16 R76, R4.reuse, R8, R100 ;  /* 0x00000008044c723c */ /* 0x050fe20000041864 */
[----:B------:R3:W4:Y:S07]  /*49a0*/  MUFU.EX2 R231, R3 ;  /* 0x0000000300e77308 */ /* 0x00072e0000000800 */
[C---:B------:R-:W-:Y:S01]  /*49b0*/  HMMA.16816.F32.BF16 R80, R4.reuse, R10, R108 ;  /* 0x0000000a0450723c */ /* 0x040fe2000004186c */
[----:B------:R-:W1:Y:S06]  /*49c0*/  LDSM.16.MT88.4 R8, [R206+0x1000] ;  /* 0x00100000ce08783b */ /* 0x000e6c0000004200 */
[----:B------:R-:W-:Y:S01]  /*49d0*/  IMAD.MOV.U32 R108, RZ, RZ, R182 ;  /* 0x000000ffff6c7224 */ /* 0x000fe200078e00b6 */
[----:B-----5:R-:W-:Y:S01]  /*49e0*/  HMMA.16816.F32.BF16 R60, R4, R16, R88 ;  /* 0x00000010043c723c */ /* 0x020fe20000041858 */
[----:B------:R-:W-:-:S02]  /*49f0*/  IMAD.MOV.U32 R110, RZ, RZ, R180 ;  /* 0x000000ffff6e7224 */ /* 0x000fc400078e00b4 */
[----:B---3--:R-:W-:Y:S02]  /*4a00*/  FFMA.FTZ R3, R98, c[0x0][0x2d0], -R0 ;  /* 0x0000b40062037a23 */ /* 0x008fe40000010800 */
[----:B------:R-:W-:Y:S02]  /*4a10*/  IMAD.MOV.U32 R109, RZ, RZ, R181 ;  /* 0x000000ffff6d7224 */ /* 0x000fe400078e00b5 */
[----:B------:R3:W-:Y:S01]  /*4a20*/  MUFU.EX2 R230, R3 ;  /* 0x0000000300e67308 */ /* 0x0007e20000000800 */
[----:B------:R-:W-:Y:S01]  /*4a30*/  HMMA.16816.F32.BF16 R64, R4, R18, R92 ;  /* 0x000000120440723c */ /* 0x000fe2000004185c */
[----:B------:R-:W5:Y:S01]  /*4a40*/  LDSM.16.MT88.4 R16, [R200+0x5000] ;  /* 0x00500000c810783b */ /* 0x000f620000004200 */
[----:B------:R-:W-:-:S05]  /*4a50*/  IMAD.MOV.U32 R111, RZ, RZ, R166 ;  /* 0x000000ffff6f7224 */ /* 0x000fca00078e00a6 */
[----:B------:R-:W-:Y:S02]  /*4a60*/  F2FP.BF16.PACK_AB R4, R235, R238 ;  /* 0x000000eeeb04723e */ /* 0x000fe400000010ff */
[----:B----4-:R-:W-:Y:S02]  /*4a70*/  F2FP.BF16.PACK_AB R5, R231, R232 ;  /* 0x000000e8e705723e */ /* 0x010fe400000010ff */
[----:B------:R-:W-:Y:S01]  /*4a80*/  F2FP.BF16.PACK_AB R6, R237, R233 ;  /* 0x000000e9ed06723e */ /* 0x000fe200000010ff */
[----:B---3--:R-:W-:-:S04]  /*4a90*/  FFMA.FTZ R3, R97, c[0x0][0x2d0], -R0 ;  /* 0x0000b40061037a23 */ /* 0x008fc80000010800 */
[----:B------:R-:W3:Y:S02]  /*4aa0*/  MUFU.EX2 R229, R3 ;  /* 0x0000000300e57308 */ /* 0x000ee40000000800 */
[----:B---3--:R-:W-:Y:S01]  /*4ab0*/  F2FP.BF16.PACK_AB R7, R229, R230 ;  /* 0x000000e6e507723e */ /* 0x008fe200000010ff */
[----:B------:R-:W-:Y:S02]  /*4ac0*/  FFMA.FTZ R3, R132, c[0x0][0x2d0], -R2 ;  /* 0x0000b40084037a23 */ /* 0x000fe40000010802 */
[----:B------:R-:W-:-:S04]  /*4ad0*/  IMAD.MOV.U32 R132, RZ, RZ, R154 ;  /* 0x000000ffff847224 */ /* 0x000fc800078e009a */
[C---:B-1----:R-:W-:Y:S07]  /*4ae0*/  HMMA.16816.F32.BF16 R84, R4.reuse, R24, R116 ;  /* 0x000000180454723c */ /* 0x042fee0000041874 */
[----:B------:R-:W-:Y:S01]  /*4af0*/  IMAD.MOV.U32 R118, RZ, RZ, R107 ;  /* 0x000000ffff767224 */ /* 0x000fe200078e006b */
[----:B--2---:R-:W-:Y:S01]  /*4b00*/  HMMA.16816.F32.BF16 R100, R4, R22, R112 ;  /* 0x000000160464723c */ /* 0x004fe20000041870 */
[----:B------:R-:W-:Y:S02]  /*4b10*/  IMAD.MOV.U32 R119, RZ, RZ, R106 ;  /* 0x000000ffff777224 */ /* 0x000fe400078e006a */
[----:B------:R-:W-:-:S02]  /*4b20*/  IMAD.MOV.U32 R117, RZ, RZ, R183 ;  /* 0x000000ffff757224 */ /* 0x000fc400078e00b7 */
[----:B------:R1:W-:Y:S01]  /*4b30*/  MUFU.EX2 R183, R3 ;  /* 0x0000000300b77308 */ /* 0x0003e20000000800 */
[----:B------:R-:W-:Y:S02]  /*4b40*/  IMAD.MOV.U32 R116, RZ, RZ, R71 ;  /* 0x000000ffff747224 */ /* 0x000fe400078e0047 */
[----:B------:R-:W-:Y:S01]  /*4b50*/  HMMA.16816.F32.BF16 R104, R4, R20, R124 ;  /* 0x000000140468723c */ /* 0x000fe2000004187c */
[----:B------:R-:W2:Y:S01]  /*4b60*/  LDSM.16.MT88.4 R20, [R204+0x5000] ;  /* 0x00500000cc14783b */ /* 0x000ea20000004200 */
[----:B------:R-:W-:-:S05]  /*4b70*/  IMAD.MOV.U32 R115, RZ, RZ, R152 ;  /* 0x000000ffff737224 */ /* 0x000fca00078e0098 */
[----:B------:R-:W-:Y:S01]  /*4b80*/  IMAD.MOV.U32 R124, RZ, RZ, R163 ;  /* 0x000000ffff7c7224 */ /* 0x000fe200078e00a3 */
[C---:B------:R-:W-:Y:S01]  /*4b90*/  HMMA.16816.F32.BF16 R88, R4.reuse, R12, R36 ;  /* 0x0000000c0458723c */ /* 0x040fe20000041824 */
[----:B------:R-:W-:Y:S02]  /*4ba0*/  IMAD.MOV.U32 R125, RZ, RZ, R161 ;  /* 0x000000ffff7d7224 */ /* 0x000fe400078e00a1 */
[----:B------:R-:W-:Y:S02]  /*4bb0*/  IMAD.MOV.U32 R126, RZ, RZ, R160 ;  /* 0x000000ffff7e7224 */ /* 0x000fe400078e00a0 */
[----:B-1----:R-:W-:Y:S02]  /*4bc0*/  FFMA.FTZ R3, R134, c[0x0][0x2d0], -R2 ;  /* 0x0000b40086037a23 */ /* 0x002fe40000010802 */
[----:B------:R-:W-:Y:S01]  /*4bd0*/  IMAD.MOV.U32 R127, RZ, RZ, R155 ;  /* 0x000000ffff7f7224 */ /* 0x000fe200078e009b */
[----:B------:R-:W-:Y:S01]  /*4be0*/  HMMA.16816.F32.BF16 R92, R4, R14, R40 ;  /* 0x0000000e045c723c */ /* 0x000fe20000041828 */
[----:B------:R-:W1:Y:S01]  /*4bf0*/  LDSM.16.MT88.4 R12, [R203+0x5000] ;  /* 0x00500000cb0c783b */ /* 0x000e620000004200 */
[----:B------:R3:W4:Y:S01]  /*4c00*/  MUFU.EX2 R182, R3 ;  /* 0x0000000300b67308 */ /* 0x0007220000000800 */
[----:B------:R-:W-:-:S05]  /*4c10*/  IMAD.MOV.U32 R134, RZ, RZ, R153 ;  /* 0x000000ffff867224 */ /* 0x000fca00078e0099 */
[C---:B------:R-:W-:Y:S08]  /*4c20*/  HMMA.16816.F32.BF16 R72, R4.reuse, R8, R32 ;  /* 0x000000080448723c */ /* 0x040ff00000041820 */
[----:B------:R-:W-:Y:S01]  /*4c30*/  HMMA.16816.F32.BF16 R28, R4, R10, R28 ;  /* 0x0000000a041c723c */ /* 0x000fe2000004181c */
[----:B------:R-:W1:Y:S01]  /*4c40*/  LDSM.16.MT88.4 R8, [R206+0x5000] ;  /* 0x00500000ce08783b */ /* 0x000e620000004200 */
[----:B---3--:R-:W-:-:S04]  /*4c50*/  FFMA.FTZ R3, R133, c[0x0][0x2d0], -R2 ;  /* 0x0000b40085037a23 */ /* 0x008fc80000010802 */
[----:B------:R3:W-:Y:S02]  /*4c60*/  MUFU.EX2 R180, R3 ;  /* 0x0000000300b47308 */ /* 0x0007e40000000800 */
[C---:B-----5:R-:W-:Y:S08]  /*4c70*/  HMMA.16816.F32.BF16 R40, R4.reuse, R16, R44 ;  /* 0x000000100428723c */ /* 0x060ff0000004182c */
[----:B------:R-:W-:Y:S01]  /*4c80*/  HMMA.16816.F32.BF16 R32, R4, R18, R48 ;  /* 0x000000120420723c */ /* 0x000fe20000041830 */
[----:B------:R-:W5:Y:S01]  /*4c90*/  LDSM.16.MT88.4 R16, [R200+0x1800] ;  /* 0x00180000c810783b */ /* 0x000f620000004200 */
[----:B---3--:R-:W-:-:S06]  /*4ca0*/  FFMA.FTZ R3, R135, c[0x0][0x2d0], -R2 ;  /* 0x0000b40087037a23 */ /* 0x008fcc0000010802 */
[C---:B------:R-:W-:Y:S01]  /*4cb0*/  HMMA.16816.F32.BF16 R96, R4.reuse, R26, R120 ;  /* 0x0000001a0460723c */ /* 0x040fe20000041878 */
[----:B------:R3:W1:Y:S07]  /*4cc0*/  MUFU.EX2 R181, R3 ;  /* 0x0000000300b57308 */ /* 0x00066e0000000800 */
[C---:B--2---:R-:W-:Y:S08]  /*4cd0*/  HMMA.16816.F32.BF16 R36, R4.reuse, R20, R52 ;  /* 0x000000140424723c */ /* 0x044ff00000041834 */
[----:B------:R-:W-:Y:S01]  /*4ce0*/  HMMA.16816.F32.BF16 R24, R4, R22, R56 ;  /* 0x000000160418723c */ /* 0x000fe20000041838 */
[----:B------:R-:W2:Y:S01]  /*4cf0*/  LDSM.16.MT88.4 R20, [R204+0x1800] ;  /* 0x00180000cc14783b */ /* 0x000ea20000004200 */
[----:B---3--:R-:W-:-:S04]  /*4d00*/  FFMA.FTZ R3, R128, c[0x0][0x2d0], -R0 ;  /* 0x0000b40080037a23 */ /* 0x008fc80000010800 */
[----:B------:R3:W-:Y:S02]  /*4d10*/  MUFU.EX2 R166, R3 ;  /* 0x0000000300a67308 */ /* 0x0007e40000000800 */
[C---:B-1----:R-:W-:Y:S08]  /*4d20*/  HMMA.16816.F32.BF16 R48, R4.reuse, R12, R60 ;  /* 0x0000000c0430723c */ /* 0x042ff0000004183c */
[----:B------:R-:W-:Y:S01]  /*4d30*/  HMMA.16816.F32.BF16 R56, R4, R14, R64 ;  /* 0x0000000e0438723c */ /* 0x000fe20000041840 */
[----:B------:R-:W1:Y:S01]  /*4d40*/  LDSM.16.MT88.4 R12, [R203+0x1800] ;  /* 0x00180000cb0c783b */ /* 0x000e620000004200 */
[----:B---3--:R-:W-:-:S06]  /*4d50*/  FFMA.FTZ R3, R129, c[0x0][0x2d0], -R0 ;  /* 0x0000b40081037a23 */ /* 0x008fcc0000010800 */
[C---:B------:R-:W-:Y:S01]  /*4d60*/  HMMA.16816.F32.BF16 R60, R4.reuse, R8, R76 ;  /* 0x00000008043c723c */ /* 0x040fe2000004184c */
[----:B------:R3:W2:Y:S07]  /*4d70*/  MUFU.EX2 R163, R3 ;  /* 0x0000000300a37308 */ /* 0x0006ae0000000800 */
[----:B------:R-:W-:Y:S01]  /*4d80*/  HMMA.16816.F32.BF16 R64, R4, R10, R80 ;  /* 0x0000000a0440723c */ /* 0x000fe20000041850 */
[----:B------:R-:W1:Y:S06]  /*4d90*/  LDSM.16.MT88.4 R8, [R206+0x1800] ;  /* 0x00180000ce08783b */ /* 0x000e6c0000004200 */
[----:B----4-:R-:W-:-:S02]  /*4da0*/  F2FP.BF16.PACK_AB R4, R182, R183 ;  /* 0x000000b7b604723e */ /* 0x010fc400000010ff */
[----:B------:R-:W-:Y:S01]  /*4db0*/  F2FP.BF16.PACK_AB R6, R181, R180 ;  /* 0x000000b4b506723e */ /* 0x000fe200000010ff */
[----:B---3--:R-:W-:Y:S01]  /*4dc0*/  FFMA.FTZ R3, R131, c[0x0][0x2d0], -R0 ;  /* 0x0000b40083037a23 */ /* 0x008fe20000010800 */
[----:B--2---:R-:W-:-:S03]  /*4dd0*/  F2FP.BF16.PACK_AB R5, R163, R166 ;  /* 0x000000a6a305723e */ /* 0x004fc600000010ff */
[----:B------:R2:W-:Y:S02]  /*4de0*/  MUFU.EX2 R161, R3 ;  /* 0x0000000300a17308 */ /* 0x0005e40000000800 */
[----:B--2---:R-:W-:-:S06]  /*4df0*/  FFMA.FTZ R3, R130, c[0x0][0x2d0], -R0 ;  /* 0x0000b40082037a23 */ /* 0x004fcc0000010800 */
[----:B------:R-:W2:Y:S02]  /*4e00*/  MUFU.EX2 R160, R3 ;  /* 0x0000000300a07308 */ /* 0x000ea40000000800 */
[----:B--2---:R-:W-:Y:S01]  /*4e10*/  F2FP.BF16.PACK_AB R7, R160, R161 ;  /* 0x000000a1a007723e */ /* 0x004fe200000010ff */
[----:B------:R-:W-:-:S05]  /*4e20*/  FFMA.FTZ R3, R148, c[0x0][0x2d0], -R2 ;  /* 0x0000b40094037a23 */ /* 0x000fca0000010802 */
[----:B------:R2:W-:Y:S01]  /*4e30*/  MUFU.EX2 R155, R3 ;  /* 0x00000003009b7308 */ /* 0x0005e20000000800 */
[C---:B-----5:R-:W-:Y:S08]  /*4e40*/  HMMA.16816.F32.BF16 R84, R4.reuse, R16, R84 ;  /* 0x000000100454723c */ /* 0x060ff00000041854 */
[----:B------:R-:W-:Y:S01]  /*4e50*/  HMMA.16816.F32.BF16 R96, R4, R18, R96 ;  /* 0x000000120460723c */ /* 0x000fe20000041860 */
[----:B------:R-:W3:Y:S01]  /*4e60*/  LDSM.16.MT88.4 R16, [R200+0x5800] ;  /* 0x00580000c810783b */ /* 0x000ee20000004200 */
[----:B--2---:R-:W-:-:S06]  /*4e70*/  FFMA.FTZ R3, R150, c[0x0][0x2d0], -R2 ;  /* 0x0000b40096037a23 */ /* 0x004fcc0000010802 */
[C---:B------:R-:W-:Y:S01]  /*4e80*/  HMMA.16816.F32.BF16 R104, R4.reuse, R20, R104 ;  /* 0x000000140468723c */ /* 0x040fe20000041868 */
[----:B------:R2:W4:Y:S07]  /*4e90*/  MUFU.EX2 R154, R3 ;  /* 0x00000003009a7308 */ /* 0x00052e0000000800 */
[C---:B------:R-:W-:Y:S01]  /*4ea0*/  HMMA.16816.F32.BF16 R100, R4.reuse, R22, R100 ;  /* 0x000000160464723c */ /* 0x040fe20000041864 */
[----:B------:R-:W5:Y:S07]  /*4eb0*/  LDSM.16.MT88.4 R20, [R204+0x5800] ;  /* 0x00580000cc14783b */ /* 0x000f6e0000004200 */
[----:B-1----:R-:W-:Y:S01]  /*4ec0*/  HMMA.16816.F32.BF16 R88, R4, R12, R88 ;  /* 0x0000000c0458723c */ /* 0x002fe20000041858 */
[----:B--2---:R-:W-:-:S04]  /*4ed0*/  FFMA.FTZ R3, R149, c[0x0][0x2d0], -R2 ;  /* 0x0000b40095037a23 */ /* 0x004fc80000010802 */
[----:B------:R1:W-:Y:S03]  /*4ee0*/  MUFU.EX2 R152, R3 ;  /* 0x0000000300987308 */ /* 0x0003e60000000800 */
[C---:B------:R-:W-:Y:S01]  /*4ef0*/  HMMA.16816.F32.BF16 R92, R4.reuse, R14, R92 ;  /* 0x0000000e045c723c */ /* 0x040fe2000004185c */
[----:B------:R-:W2:Y:S07]  /*4f00*/  LDSM.16.MT88.4 R12, [R203+0x5800] ;  /* 0x00580000cb0c783b */ /* 0x000eae0000004200 */
[----:B------:R-:W-:Y:S01]  /*4f10*/  HMMA.16816.F32.BF16 R80, R4, R8, R72 ;  /* 0x000000080450723c */ /* 0x000fe20000041848 */
[----:B-1----:R-:W-:-:S07]  /*4f20*/  FFMA.FTZ R3, R151, c[0x0][0x2d0], -R2 ;  /* 0x0000b40097037a23 */ /* 0x002fce0000010802 */
[C---:B------:R-:W-:Y:S01]  /*4f30*/  HMMA.16816.F32.BF16 R76, R4.reuse, R10, R28 ;  /* 0x0000000a044c723c */ /* 0x040fe2000004181c */
[----:B------:R-:W1:Y:S01]  /*4f40*/  LDSM.16.MT88.4 R8, [R206+0x5800] ;  /* 0x00580000ce08783b */ /* 0x000e620000004200 */
[----:B------:R4:W-:Y:S06]  /*4f50*/  MUFU.EX2 R153, R3 ;  /* 0x0000000300997308 */ /* 0x0009ec0000000800 */
[C---:B---3--:R-:W-:Y:S08]  /*4f60*/  HMMA.16816.F32.BF16 R72, R4.reuse, R16, R40 ;  /* 0x000000100448723c */ /* 0x048ff00000041828 */
[----:B------:R-:W-:Y:S01]  /*4f70*/  HMMA.16816.F32.BF16 R52, R4, R18, R32 ;  /* 0x000000120434723c */ /* 0x000fe20000041820 */
[----:B------:R-:W3:Y:S01]  /*4f80*/  LDSM.16.MT88.4 R16, [R200+0x2000] ;  /* 0x00200000c810783b */ /* 0x000ee20000004200 */
[----:B----4-:R-:W-:-:S04]  /*4f90*/  FFMA.FTZ R3, R136, c[0x0][0x2d0], -R0 ;  /* 0x0000b40088037a23 */ /* 0x010fc80000010800 */
[----:B------:R4:W-:Y:S02]  /*4fa0*/  MUFU.EX2 R151, R3 ;  /* 0x0000000300977308 */ /* 0x0009e40000000800 */
[C---:B-----5:R-:W-:Y:S08]  /*4fb0*/  HMMA.16816.F32.BF16 R44, R4.reuse, R20, R36 ;  /* 0x00000014042c723c */ /* 0x060ff00000041824 */
[----:B------:R-:W-:Y:S01]  /*4fc0*/  HMMA.16816.F32.BF16 R32, R4, R22, R24 ;  /* 0x000000160420723c */ /* 0x000fe20000041818 */
[----:B------:R-:W5:Y:S01]  /*4fd0*/  LDSM.16.MT88.4 R20, [R204+0x2000] ;  /* 0x00200000cc14783b */ /* 0x000f620000004200 */
[----:B----4-:R-:W-:-:S06]  /*4fe0*/  FFMA.FTZ R3, R138, c[0x0][0x2d0], -R0 ;  /* 0x0000b4008a037a23 */ /* 0x010fcc0000010800 */
[C---:B--2---:R-:W-:Y:S01]  /*4ff0*/  HMMA.16816.F32.BF16 R40, R4.reuse, R12, R48 ;  /* 0x0000000c0428723c */ /* 0x044fe20000041830 */
[----:B------:R2:W4:Y:S07]  /*5000*/  MUFU.EX2 R123, R3 ;  /* 0x00000003007b7308 */ /* 0x00052e0000000800 */
[C---:B------:R-:W-:Y:S01]  /*5010*/  HMMA.16816.F32.BF16 R36, R4.reuse, R14, R56 ;  /* 0x0000000e0424723c */ /* 0x040fe20000041838 */
[----:B------:R-:W3:Y:S07]  /*5020*/  LDSM.16.MT88.4 R12, [R203+0x2000] ;  /* 0x00200000cb0c783b */ /* 0x000eee0000004200 */
[----:B-1----:R-:W-:Y:S01]  /*5030*/  HMMA.16816.F32.BF16 R28, R4, R8, R60 ;  /* 0x00000008041c723c */ /* 0x002fe2000004183c */
[----:B--2---:R-:W-:-:S04]  /*5040*/  FFMA.FTZ R3, R139, c[0x0][0x2d0], -R0 ;  /* 0x0000b4008b037a23 */ /* 0x004fc80000010800 */
[----:B------:R1:W-:Y:S03]  /*5050*/  MUFU.EX2 R122, R3 ;  /* 0x00000003007a7308 */ /* 0x0003e60000000800 */
[----:B------:R-:W-:Y:S01]  /*5060*/  HMMA.16816.F32.BF16 R24, R4, R10, R64 ;  /* 0x0000000a0418723c */ /* 0x000fe20000041840 */
[----:B------:R-:W2:Y:S06]  /*5070*/  LDSM.16.MT88.4 R8, [R206+0x2000] ;  /* 0x00200000ce08783b */ /* 0x000eac0000004200 */
[----:B------:R-:W-:-:S02]  /*5080*/  F2FP.BF16.PACK_AB R4, R154, R155 ;  /* 0x0000009b9a04723e */ /* 0x000fc400000010ff */
[----:B----4-:R-:W-:Y:S02]  /*5090*/  F2FP.BF16.PACK_AB R5, R123, R151 ;  /* 0x000000977b05723e */ /* 0x010fe400000010ff */
[----:B------:R-:W-:Y:S01]  /*50a0*/  F2FP.BF16.PACK_AB R6, R153, R152 ;  /* 0x000000989906723e */ /* 0x000fe200000010ff */
[----:B-1----:R-:W-:-:S04]  /*50b0*/  FFMA.FTZ R3, R137, c[0x0][0x2d0], -R0 ;  /* 0x0000b40089037a23 */ /* 0x002fc80000010800 */
[----:B------:R-:W1:Y:S02]  /*50c0*/  MUFU.EX2 R121, R3 ;  /* 0x0000000300797308 */ /* 0x000e640000000800 */
[----:B-1----:R-:W-:Y:S01]  /*50d0*/  F2FP.BF16.PACK_AB R7, R121, R122 ;  /* 0x0000007a7907723e */ /* 0x002fe200000010ff */
[----:B------:R-:W-:Y:S02]  /*50e0*/  FFMA.FTZ R3, R162, c[0x0][0x2d0], -R2 ;  /* 0x0000b400a2037a23 */ /* 0x000fe40000010802 */
[----:B------:R-:W-:-:S03]  /*50f0*/  IMAD.MOV.U32 R162, RZ, RZ, R125 ;  /* 0x000000ffffa27224 */ /* 0x000fc600078e007d */
[----:B------:R1:W-:Y:S01]  /*5100*/  MUFU.EX2 R120, R3 ;  /* 0x0000000300787308 */ /* 0x0003e20000000800 */
[C---:B---3--:R-:W-:Y:S08]  /*5110*/  HMMA.16816.F32.BF16 R56, R4.reuse, R16, R84 ;  /* 0x000000100438723c */ /* 0x048ff00000041854 */
[----:B------:R-:W-:Y:S01]  /*5120*/  HMMA.16816.F32.BF16 R64, R4, R18, R96 ;  /* 0x000000120440723c */ /* 0x000fe20000041860 */
[----:B------:R-:W3:Y:S01]  /*5130*/  LDSM.16.MT88.4 R16, [R200+0x6000] ;  /* 0x00600000c810783b */ /* 0x000ee20000004200 */
[----:B-1----:R-:W-:-:S06]  /*5140*/  FFMA.FTZ R3, R164, c[0x0][0x2d0], -R2 ;  /* 0x0000b400a4037a23 */ /* 0x002fcc0000010802 */
[C---:B-----5:R-:W-:Y:S01]  /*5150*/  HMMA.16816.F32.BF16 R104, R4.reuse, R20, R104 ;  /* 0x000000140468723c */ /* 0x060fe20000041868 */
[----:B------:R-:W-:Y:S01]  /*5160*/  IMAD.MOV.U32 R164, RZ, RZ, R126 ;  /* 0x000000ffffa47224 */ /* 0x000fe200078e007e */
[----:B------:R1:W4:Y:S06]  /*5170*/  MUFU.EX2 R149, R3 ;  /* 0x0000000300957308 */ /* 0x00032c0000000800 */
[C---:B------:R-:W-:Y:S01]  /*5180*/  HMMA.16816.F32.BF16 R84, R4.reuse, R22, R100 ;  /* 0x000000160454723c */ /* 0x040fe20000041864 */
[----:B------:R-:W5:Y:S07]  /*5190*/  LDSM.16.MT88.4 R20, [R204+0x6000] ;  /* 0x00600000cc14783b */ /* 0x000f6e0000004200 */
[----:B------:R-:W-:Y:S01]  /*51a0*/  HMMA.16816.F32.BF16 R88, R4, R12, R88 ;  /* 0x0000000c0458723c */ /* 0x000fe20000041858 */
[----:B-1----:R-:W-:-:S02]  /*51b0*/  FFMA.FTZ R3, R165, c[0x0][0x2d0], -R2 ;  /* 0x0000b400a5037a23 */ /* 0x002fc40000010802 */
[----:B------:R-:W-:Y:S02]  /*51c0*/  IMAD.MOV.U32 R165, RZ, RZ, R127 ;  /* 0x000000ffffa57224 */ /* 0x000fe400078e007f */
[----:B------:R1:W-:Y:S03]  /*51d0*/  MUFU.EX2 R148, R3 ;  /* 0x0000000300947308 */ /* 0x0003e60000000800 */
[C---:B------:R-:W-:Y:S01]  /*51e0*/  HMMA.16816.F32.BF16 R60, R4.reuse, R14, R92 ;  /* 0x0000000e043c723c */ /* 0x040fe2000004185c */
[----:B------:R-:W4:Y:S07]  /*51f0*/  LDSM.16.MT88.4 R12, [R203+0x6000] ;  /* 0x00600000cb0c783b */ /* 0x000f2e0000004200 */
[----:B--2---:R-:W-:Y:S01]  /*5200*/  HMMA.16816.F32.BF16 R80, R4, R8, R80 ;  /* 0x000000080450723c */ /* 0x004fe20000041850 */
[----:B-1----:R-:W-:-:S07]  /*5210*/  FFMA.FTZ R3, R167, c[0x0][0x2d0], -R2 ;  /* 0x0000b400a7037a23 */ /* 0x002fce0000010802 */
[C---:B------:R-:W-:Y:S01]  /*5220*/  HMMA.16816.F32.BF16 R76, R4.reuse, R10, R76 ;  /* 0x0000000a044c723c */ /* 0x040fe2000004184c */
[----:B------:R-:W1:Y:S01]  /*5230*/  LDSM.16.MT88.4 R8, [R206+0x6000] ;  /* 0x00600000ce08783b */ /* 0x000e620000004200 */
[----:B------:R2:W-:Y:S06]  /*5240*/  MUFU.EX2 R150, R3 ;  /* 0x0000000300967308 */ /* 0x0005ec0000000800 */
[C---:B---3--:R-:W-:Y:S08]  /*5250*/  HMMA.16816.F32.BF16 R48, R4.reuse, R16, R72 ;  /* 0x000000100430723c */ /* 0x048ff00000041848 */
[----:B------:R-:W-:Y:S01]  /*5260*/  HMMA.16816.F32.BF16 R52, R4, R18, R52 ;  /* 0x000000120434723c */ /* 0x000fe20000041834 */
[----:B------:R-:W3:Y:S01]  /*5270*/  LDSM.16.MT88.4 R16, [R200+0x2800] ;  /* 0x00280000c810783b */ /* 0x000ee20000004200 */
[----:B--2---:R-:W-:-:S04]  /*5280*/  FFMA.FTZ R3, R156, c[0x0][0x2d0], -R0 ;  /* 0x0000b4009c037a23 */ /* 0x004fc80000010800 */
[----:B------:R2:W-:Y:S02]  /*5290*/  MUFU.EX2 R139, R3 ;  /* 0x00000003008b7308 */ /* 0x0005e40000000800 */
[C---:B-----5:R-:W-:Y:S08]  /*52a0*/  HMMA.16816.F32.BF16 R44, R4.reuse, R20, R44 ;  /* 0x00000014042c723c */ /* 0x060ff0000004182c */
[----:B------:R-:W-:Y:S01]  /*52b0*/  HMMA.16816.F32.BF16 R32, R4, R22, R32 ;  /* 0x000000160420723c */ /* 0x000fe20000041820 */
[----:B------:R-:W5:Y:S01]  /*52c0*/  LDSM.16.MT88.4 R20, [R204+0x2800] ;  /* 0x00280000cc14783b */ /* 0x000f620000004200 */
[----:B--2---:R-:W-:-:S06]  /*52d0*/  FFMA.FTZ R3, R157, c[0x0][0x2d0], -R0 ;  /* 0x0000b4009d037a23 */ /* 0x004fcc0000010800 */
[C---:B----4-:R-:W-:Y:S01]  /*52e0*/  HMMA.16816.F32.BF16 R40, R4.reuse, R12, R40 ;  /* 0x0000000c0428723c */ /* 0x050fe20000041828 */
        /* <DEDUP_REMOVED lines=14> */
[----:B------:R-:W-:-:S05]  /*53d0*/  FFMA.FTZ R3, R234, c[0x0][0x2d0], -R2 ;  /* 0x0000b400ea037a23 */ /* 0x000fca0000010802 */
[----:B------:R1:W-:Y:S01]  /*53e0*/  MUFU.EX2 R128, R3 ;  /* 0x0000000300807308 */ /* 0x0003e20000000800 */
[C---:B---3--:R-:W-:Y:S08]  /*53f0*/  HMMA.16816.F32.BF16 R72, R4.reuse, R16, R56 ;  /* 0x000000100448723c */ /* 0x048ff00000041838 */
[----:B------:R-:W-:Y:S01]  /*5400*/  HMMA.16816.F32.BF16 R56, R4, R18, R64 ;  /* 0x000000120438723c */ /* 0x000fe20000041840 */
[----:B------:R-:W3:Y:S01]  /*5410*/  LDSM.16.MT88.4 R16, [R200+0x6800] ;  /* 0x00680000c810783b */ /* 0x000ee20000004200 */
[----:B-1----:R-:W-:-:S06]  /*5420*/  FFMA.FTZ R3, R236, c[0x0][0x2d0], -R2 ;  /* 0x0000b400ec037a23 */ /* 0x002fcc0000010802 */
[C---:B-----5:R-:W-:Y:S01]  /*5430*/  HMMA.16816.F32.BF16 R104, R4.reuse, R20, R104 ;  /* 0x000000140468723c */ /* 0x060fe20000041868 */
[----:B------:R1:W4:Y:S07]  /*5440*/  MUFU.EX2 R137, R3 ;  /* 0x0000000300897308 */ /* 0x00032e0000000800 */
[C---:B------:R-:W-:Y:S01]  /*5450*/  HMMA.16816.F32.BF16 R100, R4.reuse, R22, R84 ;  /* 0x000000160464723c */ /* 0x040fe20000041854 */
[----:B------:R-:W5:Y:S07]  /*5460*/  LDSM.16.MT88.4 R20, [R204+0x6800] ;  /* 0x00680000cc14783b */ /* 0x000f6e0000004200 */
[----:B------:R-:W-:Y:S01]  /*5470*/  HMMA.16816.F32.BF16 R88, R4, R12, R88 ;  /* 0x0000000c0458723c */ /* 0x000fe20000041858 */
[----:B-1----:R-:W-:-:S04]  /*5480*/  FFMA.FTZ R3, R239, c[0x0][0x2d0], -R2 ;  /* 0x0000b400ef037a23 */ /* 0x002fc80000010802 */
        /* <DEDUP_REMOVED lines=14> */
[----:B----4-:R-:W-:Y:S01]  /*5570*/  HMMA.16816.F32.BF16 R44, R4, R12, R40 ;  /* 0x0000000c042c723c */ /* 0x010fe20000041828 */
[----:B--2---:R-:W-:-:S07]  /*5580*/  FFMA.FTZ R3, R189, c[0x0][0x2d0], -R0 ;  /* 0x0000b400bd037a23 */ /* 0x004fce0000010800 */
[C---:B------:R-:W-:Y:S01]  /*5590*/  HMMA.16816.F32.BF16 R40, R4.reuse, R14, R36 ;  /* 0x0000000e0428723c */ /* 0x040fe20000041824 */
[----:B------:R-:W2:Y:S01]  /*55a0*/  LDSM.16.MT88.4 R12, [R203+0x3000] ;  /* 0x00300000cb0c783b */ /* 0x000ea20000004200 */
[----:B------:R4:W5:Y:S06]  /*55b0*/  MUFU.EX2 R70, R3 ;  /* 0x0000000300467308 */ /* 0x00096c0000000800 */
[C---:B------:R-:W-:Y:S01]  /*55c0*/  HMMA.16816.F32.BF16 R48, R4.reuse, R22, R32 ;  /* 0x000000160430723c */ /* 0x040fe20000041820 */
[----:B------:R-:W2:Y:S07]  /*55d0*/  LDSM.16.MT88.4 R20, [R204+0x3000] ;  /* 0x00300000cc14783b */ /* 0x000eae0000004200 */
[----:B-1----:R-:W-:Y:S01]  /*55e0*/  HMMA.16816.F32.BF16 R32, R4, R8, R28 ;  /* 0x000000080420723c */ /* 0x002fe2000004181c */
[----:B----4-:R-:W-:-:S04]  /*55f0*/  FFMA.FTZ R3, R191, c[0x0][0x2d0], -R0 ;  /* 0x0000b400bf037a23 */ /* 0x010fc80000010800 */
[----:B------:R1:W-:Y:S03]  /*5600*/  MUFU.EX2 R55, R3 ;  /* 0x0000000300377308 */ /* 0x0003e60000000800 */
[----:B------:R-:W-:Y:S01]  /*5610*/  HMMA.16816.F32.BF16 R24, R4, R10, R24 ;  /* 0x0000000a0418723c */ /* 0x000fe20000041818 */
[----:B------:R-:W4:Y:S06]  /*5620*/  LDSM.16.MT88.4 R8, [R206+0x3000] ;  /* 0x00300000ce08783b */ /* 0x000f2c0000004200 */
[----:B------:R-:W-:-:S02]  /*5630*/  F2FP.BF16.PACK_AB R4, R137, R128 ;  /* 0x000000808904723e */ /* 0x000fc400000010ff */
[----:B-----5:R-:W-:Y:S02]  /*5640*/  F2FP.BF16.PACK_AB R5, R70, R71 ;  /* 0x000000474605723e */ /* 0x020fe400000010ff */
        /* <DEDUP_REMOVED lines=10> */
[C---:B--2---:R-:W-:Y:S01]  /*56f0*/  HMMA.16816.F32.BF16 R88, R4.reuse, R12, R88 ;  /* 0x0000000c0458723c */ /* 0x044fe20000041858 */
[----:B------:R1:W2:Y:S07]  /*5700*/  MUFU.EX2 R52, R3 ;  /* 0x0000000300347308 */ /* 0x0002ae0000000800 */
[C---:B------:R-:W-:Y:S01]  /*5710*/  HMMA.16816.F32.BF16 R56, R4.reuse, R14, R96 ;  /* 0x0000000e0438723c */ /* 0x040fe20000041860 */
[----:B------:R-:W5:Y:S07]  /*5720*/  LDSM.16.MT88.4 R12, [R203+0x7000] ;  /* 0x00700000cb0c783b */ /* 0x000f6e0000004200 */
[----:B------:R-:W-:Y:S01]  /*5730*/  HMMA.16816.F32.BF16 R80, R4, R20, R104 ;  /* 0x000000140450723c */ /* 0x000fe20000041868 */
[--C-:B-1----:R-:W-:Y:S01]  /*5740*/  FFMA.FTZ R3, R132, c[0x0][0x2d0], -R2.reuse ;  /* 0x0000b40084037a23 */ /* 0x102fe20000010802 */
[----:B--2---:R-:W-:Y:S01]  /*5750*/  F2FP.BF16.PACK_AB R132, R52, R53 ;  /* 0x000000353484723e */ /* 0x004fe200000010ff */
[----:B------:R-:W-:-:S05]  /*5760*/  FFMA.FTZ R2, R242, c[0x0][0x2d0], -R2 ;  /* 0x0000b400f2027a23 */ /* 0x000fca0000010802 */
[C---:B------:R-:W-:Y:S01]  /*5770*/  HMMA.16816.F32.BF16 R36, R4.reuse, R22, R100 ;  /* 0x000000160424723c */ /* 0x040fe20000041864 */
[----:B------:R-:W1:Y:S04]  /*5780*/  LDSM.16.MT88.4 R20, [R204+0x7000] ;  /* 0x00700000cc14783b */ /* 0x000e680000004200 */
[----:B------:R-:W-:Y:S03]  /*5790*/  LDSM.16.MT88.4 R100, [R206+0x3800] ;  /* 0x00380000ce64783b */ /* 0x000fe60000004200 */
[C---:B----4-:R-:W-:Y:S01]  /*57a0*/  HMMA.16816.F32.BF16 R96, R4.reuse, R8, R92 ;  /* 0x000000080460723c */ /* 0x050fe2000004185c */
[----:B------:R-:W-:Y:S07]  /*57b0*/  LDSM.16.MT88.4 R92, [R203+0x3800] ;  /* 0x00380000cb5c783b */ /* 0x000fee0000004200 */
[C---:B---3--:R-:W-:Y:S01]  /*57c0*/  HMMA.16816.F32.BF16 R64, R4.reuse, R18, R64 ;  /* 0x000000120440723c */ /* 0x048fe20000041840 */
[----:B------:R2:W-:Y:S07]  /*57d0*/  MUFU.EX2 R18, R2 ;  /* 0x0000000200127308 */ /* 0x0005ee0000000800 */
[C---:B------:R-:W-:Y:S01]  /*57e0*/  HMMA.16816.F32.BF16 R112, R4.reuse, R16, R76 ;  /* 0x000000100470723c */ /* 0x040fe2000004184c */
[----:B------:R-:W3:Y:S01]  /*57f0*/  MUFU.EX2 R19, R3 ;  /* 0x0000000300137308 */ /* 0x000ee20000000800 */
[----:B------:R-:W-:Y:S06]  /*5800*/  LDSM.16.MT88.4 R76, [R200+0x3800] ;  /* 0x00380000c84c783b */ /* 0x000fec0000004200 */
[----:B-----5:R-:W-:Y:S01]  /*5810*/  HMMA.16816.F32.BF16 R44, R4, R12, R44 ;  /* 0x0000000c042c723c */ /* 0x020fe2000004182c */
[----:B--2---:R-:W-:-:S04]  /*5820*/  FFMA.FTZ R2, R241, c[0x0][0x2d0], -R0 ;  /* 0x0000b400f1027a23 */ /* 0x004fc80000010800 */
[----:B------:R2:W-:Y:S03]  /*5830*/  MUFU.EX2 R17, R2 ;  /* 0x0000000200117308 */ /* 0x0005e60000000800 */
[----:B------:R-:W-:Y:S01]  /*5840*/  HMMA.16816.F32.BF16 R104, R4, R10, R84 ;  /* 0x0000000a0468723c */ /* 0x000fe20000041854 */
[----:B------:R-:W4:Y:S01]  /*5850*/  LDSM.16.MT88.4 R8, [R206+0x7000] ;  /* 0x00700000ce08783b */ /* 0x000f220000004200 */
[----:B---3--:R-:W-:-:S03]  /*5860*/  F2FP.BF16.PACK_AB R134, R18, R19 ;  /* 0x000000131286723e */ /* 0x008fc600000010ff */
[----:B------:R-:W3:Y:S03]  /*5870*/  LDSM.16.MT88.4 R84, [R204+0x3800] ;  /* 0x00380000cc54783b */ /* 0x000ee60000004200 */
[----:B-1----:R-:W-:Y:S01]  /*5880*/  HMMA.16816.F32.BF16 R60, R4, R20, R60 ;  /* 0x00000014043c723c */ /* 0x002fe2000004183c */
[----:B--2---:R-:W-:-:S07]  /*5890*/  FFMA.FTZ R2, R244, c[0x0][0x2d0], -R0 ;  /* 0x0000b400f4027a23 */ /* 0x004fce0000010800 */
[C---:B------:R-:W-:Y:S01]  /*58a0*/  HMMA.16816.F32.BF16 R48, R4.reuse, R22, R48 ;  /* 0x000000160430723c */ /* 0x040fe20000041830 */
[----:B------:R1:W2:Y:S07]  /*58b0*/  MUFU.EX2 R16, R2 ;  /* 0x0000000200107308 */ /* 0x0002ae0000000800 */
[----:B------:R-:W-:Y:S01]  /*58c0*/  HMMA.16816.F32.BF16 R40, R4, R14, R40 ;  /* 0x0000000e0428723c */ /* 0x000fe20000041828 */
[--C-:B-1----:R-:W-:Y:S01]  /*58d0*/  FFMA.FTZ R2, R243, c[0x0][0x2d0], -R0.reuse ;  /* 0x0000b400f3027a23 */ /* 0x102fe20000010800 */
[----:B--2---:R-:W-:Y:S01]  /*58e0*/  F2FP.BF16.PACK_AB R133, R16, R17 ;  /* 0x000000111085723e */ /* 0x004fe200000010ff */
[----:B------:R-:W-:-:S02]  /*58f0*/  FFMA.FTZ R0, R248, c[0x0][0x2d0], -R0 ;  /* 0x0000b400f8007a23 */ /* 0x000fc40000010800 */
[----:B------:R1:W-:Y:S03]  /*5900*/  MUFU.EX2 R13, R2 ;  /* 0x00000002000d7308 */ /* 0x0003e60000000800 */
[C---:B----4-:R-:W-:Y:S05]  /*5910*/  HMMA.16816.F32.BF16 R32, R4.reuse, R8, R32 ;  /* 0x000000080420723c */ /* 0x050fea0000041820 */
[----:B------:R2:W4:Y:S03]  /*5920*/  MUFU.EX2 R12, R0 ;  /* 0x00000000000c7308 */ /* 0x0005260000000800 */
[----:B------:R-:W-:Y:S01]  /*5930*/  HMMA.16816.F32.BF16 R24, R4, R10, R24 ;  /* 0x0000000a0418723c */ /* 0x000fe20000041818 */
[----:B------:R-:W-:Y:S01]  /*5940*/  LDSM.16.MT88.4 R8, [R206+0x7800] ;  /* 0x00780000ce08783b */ /* 0x000fe20000004200 */
[----:B-1----:R-:W-:-:S05]  /*5950*/  FADD.FTZ R2, R117, R116 ;  /* 0x0000007475027221 */ /* 0x002fca0000010000 */
[----:B------:R-:W-:Y:S02]  /*5960*/  IMAD.MOV.U32 R5, RZ, RZ, c[0x0][0x168] ;  /* 0x00005a00ff057624 */ /* 0x000fe400078e00ff */
[----:B------:R-:W-:Y:S02]  /*5970*/  FADD.FTZ R3, R110, R2 ;  /* 0x000000026e037221 */ /* 0x000fe40000010000 */
[----:B--2---:R-:W-:Y:S01]  /*5980*/  FADD.FTZ R0, R109, R108 ;  /* 0x0000006c6d007221 */ /* 0x004fe20000010000 */
[----:B----4-:R-:W-:-:S03]  /*5990*/  F2FP.BF16.PACK_AB R135, R12, R13 ;  /* 0x0000000d0c87723e */ /* 0x010fc600000010ff */
[----:B------:R-:W-:Y:S02]  /*59a0*/  FADD.FTZ R2, R111, R0 ;  /* 0x000000006f027221 */ /* 0x000fe40000010000 */
[----:B------:R-:W-:Y:S01]  /*59b0*/  FADD.FTZ R0, R118, R3 ;  /* 0x0000000376007221 */ /* 0x000fe20000010000 */
[----:B------:R-:W1:Y:S01]  /*59c0*/  LDSM.16.MT88.4 R108, [R200+0x7800] ;  /* 0x00780000c86c783b */ /* 0x000e620000004200 */
[----:B------:R-:W-:Y:S01]  /*59d0*/  FADD.FTZ R2, R119, R2 ;  /* 0x0000000277027221 */ /* 0x000fe20000010000 */
[----:B------:R-:W-:Y:S01]  /*59e0*/  HMMA.16816.F32.BF16 R96, R132, R100, R96 ;  /* 0x000000648460723c */ /* 0x000fe20000041860 */
[----:B------:R-:W-:Y:S01]  /*59f0*/  FADD.FTZ R0, R251, R0 ;  /* 0x00000000fb007221 */ /* 0x000fe20000010000 */
[----:B------:R-:W2:Y:S01]  /*5a00*/  LDSM.16.MT88.4 R116, [R204+0x7800] ;  /* 0x00780000cc74783b */ /* 0x000ea20000004200 */
[----:B------:R-:W-:Y:S02]  /*5a10*/  FADD.FTZ R2, R247, R2 ;  /* 0x00000002f7027221 */ /* 0x000fe40000010000 */
[----:B------:R-:W-:-:S02]  /*5a20*/  FADD.FTZ R0, R252, R0 ;  /* 0x00000000fc007221 */ /* 0x000fc40000010000 */
[----:B------:R-:W-:Y:S01]  /*5a30*/  FADD.FTZ R2, R245, R2 ;  /* 0x00000002f5027221 */ /* 0x000fe20000010000 */
[C---:B------:R-:W-:Y:S01]  /*5a40*/  HMMA.16816.F32.BF16 R100, R132.reuse, R102, R104 ;  /* 0x000000668464723c */ /* 0x040fe20000041868 */
[----:B------:R-:W-:Y:S02]  /*5a50*/  FADD.FTZ R0, R250, R0 ;  /* 0x00000000fa007221 */ /* 0x000fe40000010000 */
[----:B------:R-:W-:Y:S02]  /*5a60*/  FADD.FTZ R2, R246, R2 ;  /* 0x00000002f6027221 */ /* 0x000fe40000010000 */
[----:B------:R-:W-:Y:S02]  /*5a70*/  FADD.FTZ R0, R124, R0 ;  /* 0x000000007c007221 */ /* 0x000fe40000010000 */
[----:B------:R-:W-:Y:S01]  /*5a80*/  FADD.FTZ R2, R249, R2 ;  /* 0x00000002f9027221 */ /* 0x000fe20000010000 */
[----:B------:R-:W4:Y:S01]  /*5a90*/  LDSM.16.MT88.4 R124, [R203+0x7800] ;  /* 0x00780000cb7c783b */ /* 0x000f220000004200 */
[----:B------:R-:W-:Y:S01]  /*5aa0*/  FADD.FTZ R0, R238, R0 ;  /* 0x00000000ee007221 */ /* 0x000fe20000010000 */
[----:B------:R-:W-:Y:S01]  /*5ab0*/  HMMA.16816.F32.BF16 R72, R132, R76, R72 ;  /* 0x0000004c8448723c */ /* 0x000fe20000041848 */
[----:B------:R-:W-:-:S02]  /*5ac0*/  FADD.FTZ R2, R232, R2 ;  /* 0x00000002e8027221 */ /* 0x000fc40000010000 */
[----:B------:R-:W-:Y:S02]  /*5ad0*/  FADD.FTZ R0, R235, R0 ;  /* 0x00000000eb007221 */ /* 0x000fe40000010000 */
[----:B------:R-:W-:Y:S02]  /*5ae0*/  FADD.FTZ R2, R231, R2 ;  /* 0x00000002e7027221 */ /* 0x000fe40000010000 */
[----:B------:R-:W-:Y:S01]  /*5af0*/  FADD.FTZ R0, R233, R0 ;  /* 0x00000000e9007221 */ /* 0x000fe20000010000 */
[----:B---3--:R-:W-:Y:S01]  /*5b00*/  HMMA.16816.F32.BF16 R80, R132, R84, R80 ;  /* 0x000000548450723c */ /* 0x008fe20000041850 */
[----:B------:R-:W-:Y:S01]  /*5b10*/  FADD.FTZ R2, R230, R2 ;  /* 0x00000002e6027221 */ /* 0x000fe20000010000 */
[----:B------:R-:W-:Y:S01]  /*5b20*/  IADD3 R230, R164, -0x2, RZ ;  /* 0xfffffffea4e67810 */ /* 0x000fe20007ffe0ff */
        /* <DEDUP_REMOVED lines=8> */
[----:B-1----:R-:W-:Y:S01]  /*5bb0*/  HMMA.16816.F32.BF16 R104, R132, R108, R112 ;  /* 0x0000006c8468723c */ /* 0x002fe20000041870 */
[----:B------:R-:W-:-:S02]  /*5bc0*/  FADD.FTZ R2, R161, R2 ;  /* 0x00000002a1027221 */ /* 0x000fc40000010000 */
[----:B------:R-:W-:Y:S02]  /*5bd0*/  FADD.FTZ R0, R181, R0 ;  /* 0x00000000b5007221 */ /* 0x000fe40000010000 */
[----:B------:R-:W-:Y:S02]  /*5be0*/  FADD.FTZ R2, R160, R2 ;  /* 0x00000002a0027221 */ /* 0x000fe40000010000 */
[----:B------:R-:W-:Y:S01]  /*5bf0*/  FADD.FTZ R0, R155, R0 ;  /* 0x000000009b007221 */ /* 0x000fe20000010000 */
[----:B--2---:R-:W-:Y:S01]  /*5c00*/  HMMA.16816.F32.BF16 R112, R132, R116, R60 ;  /* 0x000000748470723c */ /* 0x004fe2000004183c */
[----:B------:R-:W-:Y:S02]  /*5c10*/  FADD.FTZ R2, R151, R2 ;  /* 0x0000000297027221 */ /* 0x000fe40000010000 */
        /* <DEDUP_REMOVED lines=8> */
[----:B------:R-:W-:Y:S01]  /*5ca0*/  HMMA.16816.F32.BF16 R84, R132, R86, R36 ;  /* 0x000000568454723c */ /* 0x000fe20000041824 */
[----:B------:R-:W-:-:S02]  /*5cb0*/  FADD.FTZ R3, R139, R2 ;  /* 0x000000028b037221 */ /* 0x000fc40000010000 */
[----:B------:R-:W-:Y:S02]  /*5cc0*/  FADD.FTZ R4, R149, R0 ;  /* 0x0000000095047221 */ /* 0x000fe40000010000 */
[----:B------:R-:W-:-:S03]  /*5cd0*/  @P3 IMAD.HI.U32 R2, R165, c[0x0][0x2c8], RZ ;  /* 0x0000b200a5023a27 */ /* 0x000fc600078e00ff */
[C---:B----4-:R-:W-:Y:S01]  /*5ce0*/  HMMA.16816.F32.BF16 R120, R132.reuse, R124, R44 ;  /* 0x0000007c8478723c */ /* 0x050fe2000004182c */
[----:B------:R-:W-:Y:S02]  /*5cf0*/  FADD.FTZ R3, R131, R3 ;  /* 0x0000000383037221 */ /* 0x000fe40000010000 */
[----:B------:R-:W-:Y:S02]  /*5d00*/  FADD.FTZ R4, R148, R4 ;  /* 0x0000000494047221 */ /* 0x000fe40000010000 */
[----:B------:R-:W-:Y:S01]  /*5d10*/  IMAD.MOV.U32 R0, RZ, RZ, R165 ;  /* 0x000000ffff007224 */ /* 0x000fe200078e00a5 */
[----:B------:R-:W-:Y:S01]  /*5d20*/  @P3 SHF.R.U32.HI R0, RZ, c[0x0][0x2cc], R2 ;  /* 0x0000b300ff003a19 */ /* 0x000fe20000011602 */
[----:B------:R-:W-:Y:S01]  /*5d30*/  FADD.FTZ R3, R130, R3 ;  /* 0x0000000382037221 */ /* 0x000fe20000010000 */
[----:B------:R-:W-:Y:S01]  /*5d40*/  HMMA.16816.F32.BF16 R92, R132, R94, R56 ;  /* 0x0000005e845c723c */ /* 0x000fe20000041838 */
[----:B------:R-:W-:Y:S01]  /*5d50*/  FADD.FTZ R2, R150, R4 ;  /* 0x0000000496027221 */ /* 0x000fe20000010000 */
[----:B------:R-:W-:Y:S01]  /*5d60*/  IADD3 R0, R0, c[0x0][0x1d0], -R5 ;  /* 0x0000740000007a10 */ /* 0x000fe20007ffe805 */
[----:B------:R-:W-:-:S02]  /*5d70*/  FADD.FTZ R3, R129, R3 ;  /* 0x0000000381037221 */ /* 0x000fc40000010000 */
[----:B------:R-:W-:Y:S02]  /*5d80*/  FADD.FTZ R4, R128, R2 ;  /* 0x0000000280047221 */ /* 0x000fe40000010000 */
[----:B------:R-:W-:Y:S01]  /*5d90*/  FADD.FTZ R2, R71, R3 ;  /* 0x0000000347027221 */ /* 0x000fe20000010000 */
[C---:B------:R-:W-:Y:S01]  /*5da0*/  HMMA.16816.F32.BF16 R108, R132.reuse, R110, R64 ;  /* 0x0000006e846c723c */ /* 0x040fe20000041840 */
[----:B------:R-:W-:Y:S01]  /*5db0*/  FADD.FTZ R3, R137, R4 ;  /* 0x0000000489037221 */ /* 0x000fe20000010000 */
[----:B------:R-:W-:Y:S01]  /*5dc0*/  SHF.R.S32.HI R4, RZ, 0x1f, R0 ;  /* 0x0000001fff047819 */ /* 0x000fe20000011400 */
[----:B------:R-:W-:Y:S02]  /*5dd0*/  FADD.FTZ R2, R70, R2 ;  /* 0x0000000246027221 */ /* 0x000fe40000010000 */
[----:B------:R-:W-:Y:S01]  /*5de0*/  FADD.FTZ R3, R136, R3 ;  /* 0x0000000388037221 */ /* 0x000fe20000010000 */
[----:B------:R-:W-:Y:S01]  /*5df0*/  LEA.HI R4, R4, R0, RZ, 0x7 ;  /* 0x0000000004047211 */ /* 0x000fe200078f38ff */
[----:B------:R-:W-:Y:S01]  /*5e00*/  FADD.FTZ R0, R55, R2 ;  /* 0x0000000237007221 */ /* 0x000fe20000010000 */
[----:B------:R-:W-:Y:S01]  /*5e10*/  HMMA.16816.F32.BF16 R116, R132, R118, R48 ;  /* 0x000000768474723c */ /* 0x000fe20000041830 */
[----:B------:R-:W-:Y:S01]  /*5e20*/  FADD.FTZ R2, R138, R3 ;  /* 0x000000038a027221 */ /* 0x000fe20000010000 */
[----:B------:R-:W-:Y:S01]  /*5e30*/  SHF.R.S32.HI R3, RZ, 0x7, R4 ;  /* 0x00000007ff037819 */ /* 0x000fe20000011404 */
[----:B------:R-:W-:-:S02]  /*5e40*/  FADD.FTZ R0, R54, R0 ;  /* 0x0000000036007221 */ /* 0x000fc40000010000 */
[----:B------:R-:W-:Y:S01]  /*5e50*/  FADD.FTZ R2, R53, R2 ;  /* 0x0000000235027221 */ /* 0x000fe20000010000 */
[----:B------:R-:W-:Y:S01]  /*5e60*/  IMNMX R3, R162, R3, !PT ;  /* 0x00000003a2037217 */ /* 0x000fe20007800200 */
[----:B------:R-:W-:Y:S01]  /*5e70*/  FADD.FTZ R0, R17, R0 ;  /* 0x0000000011007221 */ /* 0x000fe20000010000 */
[C---:B------:R-:W-:Y:S01]  /*5e80*/  HMMA.16816.F32.BF16 R124, R132.reuse, R126, R40 ;  /* 0x0000007e847c723c */ /* 0x040fe20000041828 */
[----:B------:R-:W-:Y:S01]  /*5e90*/  FADD.FTZ R2, R52, R2 ;  /* 0x0000000234027221 */ /* 0x000fe20000010000 */
[----:B------:R-:W-:Y:S01]  /*5ea0*/  ISETP.GE.AND P0, PT, R230, R3, PT ;  /* 0x00000003e600720c */ /* 0x000fe20003f06270 */
[----:B------:R-:W-:Y:S01]  /*5eb0*/  FADD.FTZ R0, R16, R0 ;  /* 0x0000000010007221 */ /* 0x000fe20000010000 */
[----:B------:R1:W-:Y:S01]  /*5ec0*/  STL [R1+0x4], R3 ;  /* 0x0000040301007387 */ /* 0x0003e20000100800 */
[----:B------:R-:W-:Y:S02]  /*5ed0*/  FADD.FTZ R2, R19, R2 ;  /* 0x0000000213027221 */ /* 0x000fe40000010000 */
[----:B------:R-:W-:Y:S01]  /*5ee0*/  FADD.FTZ R0, R13, R0 ;  /* 0x000000000d007221 */ /* 0x000fe20000010000 */
[----:B------:R-:W-:Y:S01]  /*5ef0*/  HMMA.16816.F32.BF16 R128, R132, R8, R32 ;  /* 0x000000088480723c */ /* 0x000fe20000041820 */
[----:B------:R-:W-:-:S02]  /*5f00*/  FADD.FTZ R2, R18, R2 ;  /* 0x0000000212027221 */ /* 0x000fc40000010000 */
[----:B------:R-:W-:-:S05]  /*5f10*/  FADD.FTZ R0, R12, R0 ;  /* 0x000000000c007221 */ /* 0x000fca0000010000 */
[----:B------:R1:W-:Y:S01]  /*5f20*/  STL [R1+0x10], R0 ;  /* 0x0000100001007387 */ /* 0x0003e20000100800 */
[----:B------:R-:W-:Y:S03]  /*5f30*/  HMMA.16816.F32.BF16 R132, R132, R10, R24 ;  /* 0x0000000a8484723c */ /* 0x000fe60000041818 */
[----:B------:R1:W-:Y:S01]  /*5f40*/  STL [R1+0xc], R2 ;  /* 0x00000c0201007387 */ /* 0x0003e20000100800 */
[----:B------:R-:W-:Y:S09]  /*5f50*/  @!P0 BRA `(.L_x_70) ;  /* 0x000048c000008947 */ /* 0x000ff20003800000 */
[----:B------:R-:W-:Y:S02]  /*5f60*/  MOV R70, R68 ;  /* 0x0000004400467202 */ /* 0x000fe40000000f00 */
[----:B-1----:R-:W-:Y:S02]  /*5f70*/  MOV R3, R69 ;  /* 0x0000004500037202 */ /* 0x002fe40000000f00 */
[----:B------:R-:W-:-:S07]  /*5f80*/  MOV R229, R230 ;  /* 0x000000e600e57202 */ /* 0x000fce0000000f00 */
.L_x_71:
[----:B------:R-:W2:Y:S01]  /*5f90*/  LDL R230, [R1+0x8] ;  /* 0x0000080001e67983 */ /* 0x000ea20000100800 */
[----:B------:R-:W-:Y:S04]  /*5fa0*/  DEPBAR.LE SB0, 0x0 ;  /* 0x000080000000791a */ /* 0x000fe80000000000 */
[----:B------:R-:W3:Y:S01]  /*5fb0*/  LDL.64 R182, [R1+0x20] ;  /* 0x0000200001b67983 */ /* 0x000ee20000100a00 */
[----:B------:R-:W-:Y:S05]  /*5fc0*/  WARPSYNC 0xffffffff ;  /* 0xffffffff00007948 */ /* 0x000fea0003800000 */
[----:B------:R-:W4:Y:S04]  /*5fd0*/  LDL R180, [R1+0x2c] ;  /* 0x00002c0001b47983 */ /* 0x000f280000100800 */
[----:B------:R-:W-:Y:S08]  /*5fe0*/  BAR.SYNC.DEFER_BLOCKING 0x0 ;  /* 0x0000000000007b1d */ /* 0x000ff00000010000 */
[----:B------:R-:W1:Y:S08]  /*5ff0*/  LDSM.16.M88.4 R8, [R201] ;  /* 0x00000000c908783b */ /* 0x000e700000000200 */
[----:B------:R-:W5:Y:S08]  /*6000*/  LDSM.16.M88.4 R16, [R201+0x800] ;  /* 0x00080000c910783b */ /* 0x000f700000000200 */
[----:B------:R-:W5:Y:S08]  /*6010*/  LDSM.16.M88.4 R24, [R201+0x1000] ;  /* 0x00100000c918783b */ /* 0x000f700000000200 */
[----:B------:R-:W5:Y:S08]  /*6020*/  LDSM.16.M88.4 R32, [R201+0x1800] ;  /* 0x00180000c920783b */ /* 0x000f700000000200 */
[----:B------:R-:W5:Y:S01]  /*6030*/  LDSM.16.M88.4 R40, [R201+0x2000] ;  /* 0x00200000c928783b */ /* 0x000f620000000200 */
[C---:B-1----:R-:W-:Y:S07]  /*6040*/  HMMA.16816.F32.BF16 R4, R140.reuse, R8, RZ ;  /* 0x000000088c04723c */ /* 0x042fee00000418ff */
[----:B------:R-:W1:Y:S01]  /*6050*/  LDSM.16.M88.4 R48, [R201+0x2800] ;  /* 0x00280000c930783b */ /* 0x000e620000000200 */
[C---:B------:R-:W-:Y:S07]  /*6060*/  HMMA.16816.F32.BF16 R8, R140.reuse, R10, RZ ;  /* 0x0000000a8c08723c */ /* 0x040fee00000418ff */
[----:B------:R-:W1:Y:S01]  /*6070*/  LDSM.16.M88.4 R56, [R201+0x3000] ;  /* 0x00300000c938783b */ /* 0x000e620000000200 */
[C---:B-----5:R-:W-:Y:S07]  /*6080*/  HMMA.16816.F32.BF16 R12, R140.reuse, R16, RZ ;  /* 0x000000108c0c723c */ /* 0x060fee00000418ff */
[----:B------:R-:W5:Y:S01]  /*6090*/  LDSM.16.M88.4 R64, [R201+0x3800] ;  /* 0x00380000c940783b */ /* 0x000f620000000200 */
[C---:B------:R-:W-:Y:S07]  /*60a0*/  HMMA.16816.F32.BF16 R16, R140.reuse, R18, RZ ;  /* 0x000000128c10723c */ /* 0x040fee00000418ff */
[----:B------:R-:W1:Y:S01]  /*60b0*/  LDSM.16.M88.4 R136, [R207] ;  /* 0x00000000cf88783b */ /* 0x000e620000000200 */
[C---:B------:R-:W-:Y:S07]  /*60c0*/  HMMA.16816.F32.BF16 R20, R140.reuse, R24, RZ ;  /* 0x000000188c14723c */ /* 0x040fee00000418ff */
[----:B------:R-:W1:Y:S01]  /*60d0*/  LDSM.16.M88.4 R148, [R222] ;  /* 0x00000000de94783b */ /* 0x000e620000000200 */
[C---:B------:R-:W-:Y:S07]  /*60e0*/  HMMA.16816.F32.BF16 R24, R140.reuse, R26, RZ ;  /* 0x0000001a8c18723c */ /* 0x040fee00000418ff */
[----:B------:R-:W-:Y:S01]  /*60f0*/  LDSM.16.M88.4 R152, [R219] ;  /* 0x00000000db98783b */ /* 0x000fe20000000200 */
[C---:B------:R-:W-:Y:S07]  /*6100*/  HMMA.16816.F32.BF16 R28, R140.reuse, R32, RZ ;  /* 0x000000208c1c723c */ /* 0x040fee00000418ff */
[----:B------:R-:W-:Y:S01]  /*6110*/  LDSM.16.M88.4 R156, [R218] ;  /* 0x00000000da9c783b */ /* 0x000fe20000000200 */
[C---:B------:R-:W-:Y:S07]  /*6120*/  HMMA.16816.F32.BF16 R32, R140.reuse, R34, RZ ;  /* 0x000000228c20723c */ /* 0x040fee00000418ff */
[----:B------:R-:W-:Y:S01]  /*6130*/  LDSM.16.M88.4 R160, [R217] ;  /* 0x00000000d9a0783b */ /* 0x000fe20000000200 */
[C---:B------:R-:W-:Y:S07]  /*6140*/  HMMA.16816.F32.BF16 R36, R140.reuse, R40, RZ ;  /* 0x000000288c24723c */ /* 0x040fee00000418ff */
[----:B------:R-:W-:Y:S01]  /*6150*/  LDSM.16.M88.4 R164, [R216] ;  /* 0x00000000d8a4783b */ /* 0x000fe20000000200 */
[C---:B------:R-:W-:Y:S07]  /*6160*/  HMMA.16816.F32.BF16 R40, R140.reuse, R42, RZ ;  /* 0x0000002a8c28723c */ /* 0x040fee00000418ff */
[----:B------:R-:W4:Y:S04]  /*6170*/  LDL R232, [R1] ;  /* 0x0000000001e87983 */ /* 0x000f280000100800 */
[----:B------:R-:W4:Y:S01]  /*6180*/  LDL R231, [R1+0x30] ;  /* 0x0000300001e77983 */ /* 0x000f220000100800 */
[C---:B-1----:R-:W-:Y:S08]  /*6190*/  HMMA.16816.F32.BF16 R44, R140.reuse, R48, RZ ;  /* 0x000000308c2c723c */ /* 0x042ff000000418ff */
[C---:B------:R-:W-:Y:S08]  /*61a0*/  HMMA.16816.F32.BF16 R48, R140.reuse, R50, RZ ;  /* 0x000000328c30723c */ /* 0x040ff000000418ff */
[C---:B------:R-:W-:Y:S08]  /*61b0*/  HMMA.16816.F32.BF16 R52, R140.reuse, R56, RZ ;  /* 0x000000388c34723c */ /* 0x040ff000000418ff */
[C---:B------:R-:W-:Y:S08]  /*61c0*/  HMMA.16816.F32.BF16 R56, R140.reuse, R58, RZ ;  /* 0x0000003a8c38723c */ /* 0x040ff000000418ff */
[C---:B-----5:R-:W-:Y:S08]  /*61d0*/  HMMA.16816.F32.BF16 R60, R140.reuse, R64, RZ ;  /* 0x000000408c3c723c */ /* 0x060ff000000418ff */
[----:B------:R-:W-:Y:S08]  /*61e0*/  HMMA.16816.F32.BF16 R64, R140, R66, RZ ;  /* 0x000000428c40723c */ /* 0x000ff000000418ff */
[C---:B------:R-:W-:Y:S08]  /*61f0*/  HMMA.16816.F32.BF16 R4, R144.reuse, R136, R4 ;  /* 0x000000889004723c */ /* 0x040ff00000041804 */
[C---:B------:R-:W-:Y:S01]  /*6200*/  HMMA.16816.F32.BF16 R8, R144.reuse, R138, R8 ;  /* 0x0000008a9008723c */ /* 0x040fe20000041808 */
[----:B------:R-:W1:Y:S07]  /*6210*/  LDSM.16.M88.4 R136, [R221] ;  /* 0x00000000dd88783b */ /* 0x000e6e0000000200 */
[C---:B------:R-:W-:Y:S08]  /*6220*/  HMMA.16816.F32.BF16 R12, R144.reuse, R148, R12 ;  /* 0x00000094900c723c */ /* 0x040ff0000004180c */
[C---:B------:R-:W-:Y:S01]  /*6230*/  HMMA.16816.F32.BF16 R16, R144.reuse, R150, R16 ;  /* 0x000000969010723c */ /* 0x040fe20000041810 */
[----:B------:R-:W5:Y:S07]  /*6240*/  LDSM.16.M88.4 R148, [R220] ;  /* 0x00000000dc94783b */ /* 0x000f6e0000000200 */
[C---:B-1----:R-:W-:Y:S08]  /*6250*/  HMMA.16816.F32.BF16 R20, R144.reuse, R136, R20 ;  /* 0x000000889014723c */ /* 0x042ff00000041814 */
[C---:B------:R-:W-:Y:S08]  /*6260*/  HMMA.16816.F32.BF16 R24, R144.reuse, R138, R24 ;  /* 0x0000008a9018723c */ /* 0x040ff00000041818 */
[C---:B-----5:R-:W-:Y:S08]  /*6270*/  HMMA.16816.F32.BF16 R28, R144.reuse, R148, R28 ;  /* 0x00000094901c723c */ /* 0x060ff0000004181c */
[C---:B------:R-:W-:Y:S08]  /*6280*/  HMMA.16816.F32.BF16 R32, R144.reuse, R150, R32 ;  /* 0x000000969020723c */ /* 0x040ff00000041820 */
[C---:B------:R-:W-:Y:S08]  /*6290*/  HMMA.16816.F32.BF16 R36, R144.reuse, R152, R36 ;  /* 0x000000989024723c */ /* 0x040ff00000041824 */
[C---:B------:R-:W-:Y:S03]  /*62a0*/  HMMA.16816.F32.BF16 R40, R144.reuse, R154, R40 ;  /* 0x0000009a9028723c */ /* 0x040fe60000041828 */
[----:B--2---:R-:W-:Y:S05]  /*62b0*/  ISETP.GT.AND P4, PT, R230, R229, PT ;  /* 0x000000e5e600720c */ /* 0x004fea0003f84270 */
[C---:B------:R-:W-:Y:S08]  /*62c0*/  HMMA.16816.F32.BF16 R44, R144.reuse, R156, R44 ;  /* 0x0000009c902c723c */ /* 0x040ff0000004182c */
[C---:B------:R-:W-:Y:S01]  /*62d0*/  HMMA.16816.F32.BF16 R48, R144.reuse, R158, R48 ;  /* 0x0000009e9030723c */ /* 0x040fe20000041830 */
[----:B------:R-:W-:Y:S03]  /*62e0*/  @!P4 IMAD.MOV.U32 R188, RZ, RZ, c[0x0][0x208] ;  /* 0x00008200ffbcc624 */ /* 0x000fe600078e00ff */
[----:B------:R-:W-:Y:S01]  /*62f0*/  @!P4 SHF.R.S32.HI R0, RZ, 0x1f, R229 ;  /* 0x0000001fff00c819 */ /* 0x000fe200000114e5 */
[C---:B------:R-:W-:Y:S03]  /*6300*/  @!P4 IMAD.WIDE.U32 R68, R229.reuse, c[0x0][0x208], RZ ;  /* 0x00008200e544ca25 */ /* 0x040fe600078e00ff */
[C---:B------:R-:W-:Y:S04]  /*6310*/  HMMA.16816.F32.BF16 R52, R144.reuse, R160, R52 ;  /* 0x000000a09034723c */ /* 0x040fe80000041834 */
[----:B------:R-:W-:Y:S01]  /*6320*/  @!P4 IMAD R0, R0, c[0x0][0x208], RZ ;  /* 0x000082000000ca24 */ /* 0x000fe200078e02ff */
[----:B------:R-:W-:Y:S03]  /*6330*/  @!P4 SHF.L.U32 R2, R68, 0x7, RZ ;  /* 0x000000074402c819 */ /* 0x000fe600000006ff */
[C---:B------:R-:W-:Y:S04]  /*6340*/  HMMA.16816.F32.BF16 R56, R144.reuse, R162, R56 ;  /* 0x000000a29038723c */ /* 0x040fe80000041838 */
[----:B------:R-:W-:Y:S04]  /*6350*/  @!P4 IMAD R0, R229, c[0x0][0x20c], R0 ;  /* 0x00008300e500ca24 */ /* 0x000fe800078e0200 */
[C---:B------:R-:W-:Y:S04]  /*6360*/  HMMA.16816.F32.BF16 R60, R144.reuse, R164, R60 ;  /* 0x000000a4903c723c */ /* 0x040fe8000004183c */
[----:B------:R-:W-:Y:S01]  /*6370*/  @!P4 IMAD.IADD R71, R69, 0x1, R0 ;  /* 0x000000014547c824 */ /* 0x000fe200078e0200 */
[----:B---3--:R-:W-:Y:S03]  /*6380*/  @!P4 IADD3 R0, P1, R2, R182, RZ ;  /* 0x000000b60200c210 */ /* 0x008fe60007f3e0ff */
[----:B------:R-:W-:Y:S04]  /*6390*/  HMMA.16816.F32.BF16 R64, R144, R166, R64 ;  /* 0x000000a69040723c */ /* 0x000fe80000041840 */
[----:B------:R-:W-:Y:S02]  /*63a0*/  @!P4 SHF.L.U64.HI R71, R68, 0x7, R71 ;  /* 0x000000074447c819 */ /* 0x000fe40000010247 */
[C---:B------:R-:W-:Y:S02]  /*63b0*/  @!P4 LEA R68, P0, R0.reuse, c[0x0][0x1f8], 0x1 ;  /* 0x00007e000044ca11 */ /* 0x040fe400078008ff */
[C---:B----4-:R-:W-:Y:S04]  /*63c0*/  @!P4 IADD3.X R69, R71.reuse, R180, RZ, P1, !PT ;  /* 0x000000b44745c210 */ /* 0x050fe80000ffe4ff */
[----:B------:R-:W-:Y:S02]  /*63d0*/  @!P4 LEA.HI.X R69, R0, c[0x0][0x1fc], R69, 0x1, P0 ;  /* 0x00007f000045ca11 */ /* 0x000fe400000f0c45 */
[----:B------:R-:W-:Y:S02]  /*63e0*/  @!P4 IADD3 R2, P2, P1, R2, 0x40, R182 ;  /* 0x000000400202c810 */ /* 0x000fe4000795e0b6 */
[----:B------:R-:W-:Y:S01]  /*63f0*/  @!P4 MOV R0, 0x6 ;  /* 0x000000060000c802 */ /* 0x000fe20000000f00 */
[----:B------:R-:W-:Y:S01]  /*6400*/  @!PT LDS RZ, [RZ] ;  /* 0x00000000fffff984 */ /* 0x000fe20000000800 */
[----:B------:R-:W-:Y:S01]  /*6410*/  @!PT LDS RZ, [RZ] ;  /* 0x00000000fffff984 */ /* 0x000fe20000000800 */
[----:B------:R-:W-:Y:S01]  /*6420*/  @!PT LDS RZ, [RZ] ;  /* 0x00000000fffff984 */ /* 0x000fe20000000800 */
[----:B------:R1:W-:Y:S01]  /*6430*/  @!P4 LDGSTS.E.BYPASS.LTC128B.128 [R228+0x100], [R68.64], !P6 ;  /* 0x0010000044e4cfae */ /* 0x0003e2000f101d46 */
[----:B------:R-:W-:Y:S02]  /*6440*/  @!P4 LEA R182, P0, R2, c[0x0][0x1f8], 0x1 ;  /* 0x00007e0002b6ca11 */ /* 0x000fe400078008ff */
[----:B------:R-:W-:Y:S02]  /*6450*/  @!P4 IADD3.X R71, R71, RZ, R180, P2, P1 ;  /* 0x000000ff4747c210 */ /* 0x000fe400017e24b4 */
[C---:B------:R-:W-:Y:S01]  /*6460*/  @!P4 SHF.L.U64.HI R0, R188.reuse, R0, c[0x0][0x20c] ;  /* 0x00008300bc00c619 */ /* 0x040fe20000010200 */
[----:B------:R-:W-:Y:S01]  /*6470*/  @!P4 IMAD.SHL.U32 R188, R188, 0x40, RZ ;  /* 0x00000040bcbcc824 */ /* 0x000fe200078e00ff */
[----:B------:R-:W-:Y:S04]  /*6480*/  @!P4 LEA.HI.X R183, R2, c[0x0][0x1fc], R71, 0x1, P0 ;  /* 0x00007f0002b7ca11 */ /* 0x000fe800000f0c47 */
[----:B------:R-:W-:Y:S01]  /*6490*/  @!P4 IADD3 R180, P1, R68, R188, RZ ;  /* 0x000000bc44b4c210 */ /* 0x000fe20007f3e0ff */
[----:B------:R2:W-:Y:S03]  /*64a0*/  @!P4 LDGSTS.E.BYPASS.LTC128B.128 [R228+0x4100], [R182.64], !P5 ;  /* 0x04100000b6e4cfae */ /* 0x0005e6000e901d46 */
[----:B------:R-:W-:Y:S05]  /*64b0*/  @!P4 IADD3.X R181, R69, R0, RZ, P1, !PT ;  /* 0x0000000045b5c210 */ /* 0x000fea0000ffe4ff */
[----:B------:R3:W-:Y:S01]  /*64c0*/  @!P4 LDGSTS.E.BYPASS.LTC128B.128 [R228+0x1100], [R180.64], !P6 ;  /* 0x01100000b4e4cfae */ /* 0x0007e2000f101d46 */
[-C--:B-1----:R-:W-:Y:S07]  /*64d0*/  @!P4 IADD3 R68, P0, R180, R188.reuse, RZ ;  /* 0x000000bcb444c210 */ /* 0x082fee0007f1e0ff */
[----:B------:R3:W-:Y:S01]  /*64e0*/  @!P4 LDGSTS.E.BYPASS.LTC128B.128 [R228+0x5100], [R180.64+0x80], !P5 ;  /* 0x05100080b4e4cfae */ /* 0x0007e2000e901d46 */
[----:B------:R-:W-:Y:S07]  /*64f0*/  @!P4 IMAD.X R69, R181, 0x1, R0, P0 ;  /* 0x00000001b545c824 */ /* 0x000fee00000e0600 */
[----:B------:R1:W-:Y:S01]  /*6500*/  @!P4 LDGSTS.E.BYPASS.LTC128B.128 [R228+0x2100], [R68.64], !P6 ;  /* 0x0210000044e4cfae */ /* 0x0003e2000f101d46 */
[----:B--2---:R-:W-:Y:S04]  /*6510*/  @!P4 IADD3 R182, P1, R68, R188, RZ ;  /* 0x000000bc44b6c210 */ /* 0x004fe80007f3e0ff */
[----:B------:R-:W-:Y:S03]  /*6520*/  @!P4 IADD3.X R183, R69, R0, RZ, P1, !PT ;  /* 0x0000000045b7c210 */ /* 0x000fe60000ffe4ff */
[----:B------:R1:W-:Y:S08]  /*6530*/  @!P4 LDGSTS.E.BYPASS.LTC128B.128 [R228+0x6100], [R68.64+0x80], !P5 ;  /* 0x0610008044e4cfae */ /* 0x0003f0000e901d46 */
[----:B------:R3:W-:Y:S08]  /*6540*/  @!P4 LDGSTS.E.BYPASS.LTC128B.128 [R228+0x3100], [R182.64], !P6 ;  /* 0x03100000b6e4cfae */ /* 0x0007f0000f101d46 */
[----:B------:R3:W-:Y:S08]  /*6550*/  @!P4 LDGSTS.E.BYPASS.LTC128B.128 [R228+0x7100], [R182.64+0x80], !P5 ;  /* 0x07100080b6e4cfae */ /* 0x0007f0000e901d46 */
[----:B------:R-:W2:Y:S08]  /*6560*/  LDSM.16.M88.4 R136, [R205] ;  /* 0x00000000cd88783b */ /* 0x000eb00000000200 */
[----:B------:R-:W4:Y:S08]  /*6570*/  LDSM.16.M88.4 R148, [R205+0x800] ;  /* 0x00080000cd94783b */ /* 0x000f300000000200 */
[----:B------:R-:W5:Y:S01]  /*6580*/  LDSM.16.M88.4 R152, [R205+0x1000] ;  /* 0x00100000cd98783b */ /* 0x000f620000000200 */
[----:B------:R-:W-:Y:S07]  /*6590*/  @P3 IMAD.HI.U32 R2, R232, c[0x0][0x2c8], RZ ;  /* 0x0000b200e8023a27 */ /* 0x000fee00078e00ff */
[----:B------:R-:W0:Y:S01]  /*65a0*/  LDGDEPBAR ;  /* 0x00000000000079af */ /* 0x000e220000000000 */
[----:B------:R-:W-:Y:S01]  /*65b0*/  IMAD.MOV.U32 R0, RZ, RZ, R232 ;  /* 0x000000ffff007224 */ /* 0x000fe200078e00e8 */
[----:B------:R-:W-:Y:S06]  /*65c0*/  @P3 SHF.R.U32.HI R0, RZ, c[0x0][0x2cc], R2 ;  /* 0x0000b300ff003a19 */ /* 0x000fec0000011602 */
[----:B------:R-:W1:Y:S01]  /*65d0*/  LDSM.16.M88.4 R156, [R205+0x1800] ;  /* 0x00180000cd9c783b */ /* 0x000e620000000200 */
[C---:B--2---:R-:W-:Y:S07]  /*65e0*/  HMMA.16816.F32.BF16 R4, R168.reuse, R136, R4 ;  /* 0x00000088a804723c */ /* 0x044fee0000041804 */
[----:B------:R-:W2:Y:S01]  /*65f0*/  LDSM.16.M88.4 R160, [R205+0x2000] ;  /* 0x00200000cda0783b */ /* 0x000ea20000000200 */
[C---:B------:R-:W-:Y:S07]  /*6600*/  HMMA.16816.F32.BF16 R8, R168.reuse, R138, R8 ;  /* 0x0000008aa808723c */ /* 0x040fee0000041808 */
[----:B------:R-:W2:Y:S01]  /*6610*/  LDSM.16.M88.4 R136, [R205+0x2800] ;  /* 0x00280000cd88783b */ /* 0x000ea20000000200 */
[C---:B----4-:R-:W-:Y:S07]  /*6620*/  HMMA.16816.F32.BF16 R12, R168.reuse, R148, R12 ;  /* 0x00000094a80c723c */ /* 0x050fee000004180c */
[----:B------:R-:W-:Y:S01]  /*6630*/  LDSM.16.M88.4 R164, [R201+0x4800] ;  /* 0x00480000c9a4783b */ /* 0x000fe20000000200 */
[C---:B------:R-:W-:Y:S07]  /*6640*/  HMMA.16816.F32.BF16 R16, R168.reuse, R150, R16 ;  /* 0x00000096a810723c */ /* 0x040fee0000041810 */
[----:B------:R-:W4:Y:S01]  /*6650*/  LDSM.16.M88.4 R148, [R205+0x3000] ;  /* 0x00300000cd94783b */ /* 0x000f220000000200 */
[C---:B-----5:R-:W-:Y:S07]  /*6660*/  HMMA.16816.F32.BF16 R20, R168.reuse, R152, R20 ;  /* 0x00000098a814723c */ /* 0x060fee0000041814 */
[----:B---3--:R-:W-:Y:S01]  /*6670*/  LDSM.16.M88.4 R180, [R201+0x7800] ;  /* 0x00780000c9b4783b */ /* 0x008fe20000000200 */
[C---:B------:R-:W-:Y:S07]  /*6680*/  HMMA.16816.F32.BF16 R24, R168.reuse, R154, R24 ;  /* 0x0000009aa818723c */ /* 0x040fee0000041818 */
[----:B------:R-:W3:Y:S01]  /*6690*/  LDSM.16.M88.4 R152, [R205+0x3800] ;  /* 0x00380000cd98783b */ /* 0x000ee20000000200 */
[C---:B-1----:R-:W-:Y:S07]  /*66a0*/  HMMA.16816.F32.BF16 R28, R168.reuse, R156, R28 ;  /* 0x0000009ca81c723c */ /* 0x042fee000004181c */
[----:B------:R-:W-:Y:S01]  /*66b0*/  LDSM.16.M88.4 R188, [R215] ;  /* 0x00000000d7bc783b */ /* 0x000fe20000000200 */
[C---:B------:R-:W-:Y:S07]  /*66c0*/  HMMA.16816.F32.BF16 R32, R168.reuse, R158, R32 ;  /* 0x0000009ea820723c */ /* 0x040fee0000041820 */
[----:B------:R-:W1:Y:S01]  /*66d0*/  LDSM.16.M88.4 R156, [R202] ;  /* 0x00000000ca9c783b */ /* 0x000e620000000200 */
[C---:B--2---:R-:W-:Y:S07]  /*66e0*/  HMMA.16816.F32.BF16 R36, R168.reuse, R160, R36 ;  /* 0x000000a0a824723c */ /* 0x044fee0000041824 */
[----:B------:R-:W-:Y:S01]  /*66f0*/  SHFL.IDX PT, R2, R0, RZ, 0x1c1f ;  /* 0x001c1fff00027589 */ /* 0x000fe200000e0000 */
[C---:B------:R-:W-:Y:S07]  /*6700*/  HMMA.16816.F32.BF16 R40, R168.reuse, R162, R40 ;  /* 0x000000a2a828723c */ /* 0x040fee0000041828 */
[----:B------:R-:W2:Y:S01]  /*6710*/  LDSM.16.M88.4 R160, [R202+0x800] ;  /* 0x00080000caa0783b */ /* 0x000ea20000000200 */
[C---:B------:R-:W-:Y:S08]  /*6720*/  HMMA.16816.F32.BF16 R44, R168.reuse, R136, R44 ;  /* 0x00000088a82c723c */ /* 0x040ff0000004182c */
[C---:B------:R-:W-:Y:S01]  /*6730*/  HMMA.16816.F32.BF16 R48, R168.reuse, R138, R48 ;  /* 0x0000008aa830723c */ /* 0x040fe20000041830 */
[----:B------:R-:W5:Y:S07]  /*6740*/  LDSM.16.M88.4 R136, [R202+0x1000] ;  /* 0x00100000ca88783b */ /* 0x000f6e0000000200 */
[C---:B----4-:R-:W-:Y:S08]  /*6750*/  HMMA.16816.F32.BF16 R52, R168.reuse, R148, R52 ;  /* 0x00000094a834723c */ /* 0x050ff00000041834 */
[C---:B------:R-:W-:Y:S01]  /*6760*/  HMMA.16816.F32.BF16 R56, R168.reuse, R150, R56 ;  /* 0x00000096a838723c */ /* 0x040fe20000041838 */
[----:B------:R-:W4:Y:S07]  /*6770*/  LDSM.16.M88.4 R148, [R202+0x1800] ;  /* 0x00180000ca94783b */ /* 0x000f2e0000000200 */
[C---:B---3--:R-:W-:Y:S08]  /*6780*/  HMMA.16816.F32.BF16 R60, R168.reuse, R152, R60 ;  /* 0x00000098a83c723c */ /* 0x048ff0000004183c */
[----:B------:R-:W-:Y:S01]  /*6790*/  HMMA.16816.F32.BF16 R64, R168, R154, R64 ;  /* 0x0000009aa840723c */ /* 0x000fe20000041840 */
        /* <DEDUP_REMOVED lines=10> */
[C---:B----4-:R-:W-:Y:S08]  /*6840*/  HMMA.16816.F32.BF16 R28, R172.reuse, R148, R28 ;  /* 0x00000094ac1c723c */ /* 0x050ff0000004181c */
[C---:B------:R-:W-:Y:S01]  /*6850*/  HMMA.16816.F32.BF16 R32, R172.reuse, R150, R32 ;  /* 0x00000096ac20723c */ /* 0x040fe20000041820 */
[----:B------:R-:W4:Y:S07]  /*6860*/  LDSM.16.M88.4 R148, [R201+0x4000] ;  /* 0x00400000c994783b */ /* 0x000f2e0000000200 */
[C---:B---3--:R-:W-:Y:S08]  /*6870*/  HMMA.16816.F32.BF16 R36, R172.reuse, R152, R36 ;  /* 0x00000098ac24723c */ /* 0x048ff00000041824 */
[C---:B------:R-:W-:Y:S01]  /*6880*/  HMMA.16816.F32.BF16 R40, R172.reuse, R154, R40 ;  /* 0x0000009aac28723c */ /* 0x040fe20000041828 */
[----:B------:R-:W3:Y:S07]  /*6890*/  LDSM.16.M88.4 R152, [R201+0x5000] ;  /* 0x00500000c998783b */ /* 0x000eee0000000200 */
[C---:B-1----:R-:W-:Y:S08]  /*68a0*/  HMMA.16816.F32.BF16 R44, R172.reuse, R156, R44 ;  /* 0x0000009cac2c723c */ /* 0x042ff0000004182c */
[C---:B------:R-:W-:Y:S01]  /*68b0*/  HMMA.16816.F32.BF16 R48, R172.reuse, R158, R48 ;  /* 0x0000009eac30723c */ /* 0x040fe20000041830 */
[----:B------:R-:W1:Y:S07]  /*68c0*/  LDSM.16.M88.4 R156, [R201+0x5800] ;  /* 0x00580000c99c783b */ /* 0x000e6e0000000200 */
[C---:B--2---:R-:W-:Y:S08]  /*68d0*/  HMMA.16816.F32.BF16 R52, R172.reuse, R160, R52 ;  /* 0x000000a0ac34723c */ /* 0x044ff00000041834 */
[C---:B------:R-:W-:Y:S01]  /*68e0*/  HMMA.16816.F32.BF16 R56, R172.reuse, R162, R56 ;  /* 0x000000a2ac38723c */ /* 0x040fe20000041838 */
[----:B------:R-:W-:Y:S07]  /*68f0*/  LDSM.16.M88.4 R160, [R201+0x7000] ;  /* 0x00700000c9a0783b */ /* 0x000fee0000000200 */
[C---:B-----5:R-:W-:Y:S08]  /*6900*/  HMMA.16816.F32.BF16 R60, R172.reuse, R136, R60 ;  /* 0x00000088ac3c723c */ /* 0x060ff0000004183c */
[----:B------:R-:W-:Y:S01]  /*6910*/  HMMA.16816.F32.BF16 R64, R172, R138, R64 ;  /* 0x0000008aac40723c */ /* 0x000fe20000041840 */
[----:B------:R-:W2:Y:S07]  /*6920*/  LDSM.16.M88.4 R136, [R201+0x6000] ;  /* 0x00600000c988783b */ /* 0x000eae0000000200 */
[C---:B----4-:R-:W-:Y:S08]  /*6930*/  HMMA.16816.F32.BF16 R4, R176.reuse, R148, R4 ;  /* 0x00000094b004723c */ /* 0x050ff00000041804 */
[C---:B------:R-:W-:Y:S01]  /*6940*/  HMMA.16816.F32.BF16 R8, R176.reuse, R150, R8 ;  /* 0x00000096b008723c */ /* 0x040fe20000041808 */
[----:B------:R-:W4:Y:S07]  /*6950*/  LDSM.16.M88.4 R148, [R201+0x6800] ;  /* 0x00680000c994783b */ /* 0x000f2e0000000200 */
[C---:B------:R-:W-:Y:S08]  /*6960*/  HMMA.16816.F32.BF16 R12, R176.reuse, R164, R12 ;  /* 0x000000a4b00c723c */ /* 0x040ff0000004180c */
[C---:B------:R-:W-:Y:S01]  /*6970*/  HMMA.16816.F32.BF16 R16, R176.reuse, R166, R16 ;  /* 0x000000a6b010723c */ /* 0x040fe20000041810 */
[----:B------:R-:W5:Y:S07]  /*6980*/  LDSM.16.M88.4 R164, [R214] ;  /* 0x00000000d6a4783b */ /* 0x000f6e0000000200 */
[C---:B---3--:R-:W-:Y:S08]  /*6990*/  HMMA.16816.F32.BF16 R20, R176.reuse, R152, R20 ;  /* 0x00000098b014723c */ /* 0x048ff00000041814 */
[C---:B------:R-:W-:Y:S01]  /*69a0*/  HMMA.16816.F32.BF16 R24, R176.reuse, R154, R24 ;  /* 0x0000009ab018723c */ /* 0x040fe20000041818 */
[----:B------:R-:W3:Y:S07]  /*69b0*/  LDSM.16.M88.4 R152, [R213] ;  /* 0x00000000d598783b */ /* 0x000eee0000000200 */
[C---:B-1----:R-:W-:Y:S08]  /*69c0*/  HMMA.16816.F32.BF16 R28, R176.reuse, R156, R28 ;  /* 0x0000009cb01c723c */ /* 0x042ff0000004181c */
[C---:B------:R-:W-:Y:S01]  /*69d0*/  HMMA.16816.F32.BF16 R32, R176.reuse, R158, R32 ;  /* 0x0000009eb020723c */ /* 0x040fe20000041820 */
[----:B------:R-:W-:Y:S07]  /*69e0*/  LDSM.16.M88.4 R156, [R210] ;  /* 0x00000000d29c783b */ /* 0x000fee0000000200 */
[C---:B--2---:R-:W-:Y:S08]  /*69f0*/  HMMA.16816.F32.BF16 R36, R176.reuse, R136, R36 ;  /* 0x00000088b024723c */ /* 0x044ff00000041824 */
[C---:B------:R-:W-:Y:S01]  /*6a00*/  HMMA.16816.F32.BF16 R40, R176.reuse, R138, R40 ;  /* 0x0000008ab028723c */ /* 0x040fe20000041828 */
[----:B------:R-:W1:Y:S07]  /*6a10*/  LDSM.16.M88.4 R136, [R212] ;  /* 0x00000000d488783b */ /* 0x000e6e0000000200 */
[C---:B----4-:R-:W-:Y:S08]  /*6a20*/  HMMA.16816.F32.BF16 R44, R176.reuse, R148, R44 ;  /* 0x00000094b02c723c */ /* 0x050ff0000004182c */
[C---:B------:R-:W-:Y:S01]  /*6a30*/  HMMA.16816.F32.BF16 R48, R176.reuse, R150, R48 ;  /* 0x00000096b030723c */ /* 0x040fe20000041830 */
[----:B------:R-:W2:Y:S07]  /*6a40*/  LDSM.16.M88.4 R148, [R211] ;  /* 0x00000000d394783b */ /* 0x000eae0000000200 */
[C---:B------:R-:W-:Y:S08]  /*6a50*/  HMMA.16816.F32.BF16 R52, R176.reuse, R160, R52 ;  /* 0x000000a0b034723c */ /* 0x040ff00000041834 */
[C---:B------:R-:W-:Y:S01]  /*6a60*/  HMMA.16816.F32.BF16 R56, R176.reuse, R162, R56 ;  /* 0x000000a2b038723c */ /* 0x040fe20000041838 */
[----:B------:R-:W4:Y:S07]  /*6a70*/  LDSM.16.M88.4 R160, [R209] ;  /* 0x00000000d1a0783b */ /* 0x000f2e0000000200 */
[C---:B------:R-:W-:Y:S08]  /*6a80*/  HMMA.16816.F32.BF16 R60, R176.reuse, R180, R60 ;  /* 0x000000b4b03c723c */ /* 0x040ff0000004183c */
[----:B------:R-:W-:Y:S01]  /*6a90*/  HMMA.16816.F32.BF16 R64, R176, R182, R64 ;  /* 0x000000b6b040723c */ /* 0x000fe20000041840 */
[----:B------:R-:W1:Y:S07]  /*6aa0*/  LDSM.16.M88.4 R180, [R208] ;  /* 0x00000000d0b4783b */ /* 0x000e6e0000000200 */
[C---:B------:R-:W-:Y:S08]  /*6ab0*/  HMMA.16816.F32.BF16 R4, R184.reuse, R188, R4 ;  /* 0x000000bcb804723c */ /* 0x040ff00000041804 */
[C---:B------:R-:W-:Y:S01]  /*6ac0*/  HMMA.16816.F32.BF16 R8, R184.reuse, R190, R8 ;  /* 0x000000beb808723c */ /* 0x040fe20000041808 */
[----:B------:R-:W2:Y:S07]  /*6ad0*/  LDSM.16.M88.4 R188, [R205+0x4000] ;  /* 0x00400000cdbc783b */ /* 0x000eae0000000200 */
[C---:B-----5:R-:W-:Y:S08]  /*6ae0*/  HMMA.16816.F32.BF16 R12, R184.reuse, R164, R12 ;  /* 0x000000a4b80c723c */ /* 0x060ff0000004180c */
[C---:B------:R-:W-:Y:S01]  /*6af0*/  HMMA.16816.F32.BF16 R16, R184.reuse, R166, R16 ;  /* 0x000000a6b810723c */ /* 0x040fe20000041810 */
[----:B------:R-:W5:Y:S07]  /*6b00*/  LDSM.16.M88.4 R164, [R205+0x4800] ;  /* 0x00480000cda4783b */ /* 0x000f6e0000000200 */
[C---:B---3--:R-:W-:Y:S08]  /*6b10*/  HMMA.16816.F32.BF16 R20, R184.reuse, R152, R20 ;  /* 0x00000098b814723c */ /* 0x048ff00000041814 */
[C---:B------:R-:W-:Y:S01]  /*6b20*/  HMMA.16816.F32.BF16 R24, R184.reuse, R154, R24 ;  /* 0x0000009ab818723c */ /* 0x040fe20000041818 */
[----:B------:R-:W-:Y:S07]  /*6b30*/  LDSM.16.M88.4 R152, [R205+0x6000] ;  /* 0x00600000cd98783b */ /* 0x000fee0000000200 */
[C---:B-1----:R-:W-:Y:S08]  /*6b40*/  HMMA.16816.F32.BF16 R28, R184.reuse, R136, R28 ;  /* 0x00000088b81c723c */ /* 0x042ff0000004181c */
[C---:B------:R-:W-:Y:S01]  /*6b50*/  HMMA.16816.F32.BF16 R32, R184.reuse, R138, R32 ;  /* 0x0000008ab820723c */ /* 0x040fe20000041820 */
[----:B------:R-:W1:Y:S07]  /*6b60*/  LDSM.16.M88.4 R136, [R205+0x5000] ;  /* 0x00500000cd88783b */ /* 0x000e6e0000000200 */
[C---:B--2---:R-:W-:Y:S08]  /*6b70*/  HMMA.16816.F32.BF16 R36, R184.reuse, R148, R36 ;  /* 0x00000094b824723c */ /* 0x044ff00000041824 */
[C---:B------:R-:W-:Y:S01]  /*6b80*/  HMMA.16816.F32.BF16 R40, R184.reuse, R150, R40 ;  /* 0x00000096b828723c */ /* 0x040fe20000041828 */
[----:B------:R-:W2:Y:S07]  /*6b90*/  LDSM.16.M88.4 R148, [R205+0x5800] ;  /* 0x00580000cd94783b */ /* 0x000eae0000000200 */
[C---:B------:R-:W-:Y:S08]  /*6ba0*/  HMMA.16816.F32.BF16 R44, R184.reuse, R156, R44 ;  /* 0x0000009cb82c723c */ /* 0x040ff0000004182c */
[C---:B------:R-:W-:Y:S01]  /*6bb0*/  HMMA.16816.F32.BF16 R48, R184.reuse, R158, R48 ;  /* 0x0000009eb830723c */ /* 0x040fe20000041830 */
[----:B------:R-:W3:Y:S07]  /*6bc0*/  LDSM.16.M88.4 R156, [R205+0x6800] ;  /* 0x00680000cd9c783b */ /* 0x000eee0000000200 */
[C---:B----4-:R-:W-:Y:S08]  /*6bd0*/  HMMA.16816.F32.BF16 R52, R184.reuse, R160, R52 ;  /* 0x000000a0b834723c */ /* 0x050ff00000041834 */
[C---:B------:R-:W-:Y:S01]  /*6be0*/  HMMA.16816.F32.BF16 R56, R184.reuse, R162, R56 ;  /* 0x000000a2b838723c */ /* 0x040fe20000041838 */
[----:B------:R-:W4:Y:S07]  /*6bf0*/  LDSM.16.M88.4 R160, [R205+0x7000] ;  /* 0x00700000cda0783b */ /* 0x000f2e0000000200 */
[C---:B------:R-:W-:Y:S08]  /*6c00*/  HMMA.16816.F32.BF16 R60, R184.reuse, R180, R60 ;  /* 0x000000b4b83c723c */ /* 0x040ff0000004183c */
[----:B------:R-:W-:Y:S01]  /*6c10*/  HMMA.16816.F32.BF16 R64, R184, R182, R64 ;  /* 0x000000b6b840723c */ /* 0x000fe20000041840 */
[----:B------:R-:W2:Y:S07]  /*6c20*/  LDSM.16.M88.4 R180, [R205+0x7800] ;  /* 0x00780000cdb4783b */ /* 0x000eae0000000200 */
[C---:B------:R-:W-:Y:S08]  /*6c30*/  HMMA.16816.F32.BF16 R4, R192.reuse, R188, R4 ;  /* 0x000000bcc004723c */ /* 0x040ff00000041804 */
[C---:B------:R-:W-:Y:S01]  /*6c40*/  HMMA.16816.F32.BF16 R8, R192.reuse, R190, R8 ;  /* 0x000000bec008723c */ /* 0x040fe20000041808 */
[----:B------:R-:W3:Y:S07]  /*6c50*/  LDSM.16.M88.4 R188, [R202+0x4000] ;  /* 0x00400000cabc783b */ /* 0x000eee0000000200 */
[C---:B-----5:R-:W-:Y:S08]  /*6c60*/  HMMA.16816.F32.BF16 R12, R192.reuse, R164, R12 ;  /* 0x000000a4c00c723c */ /* 0x060ff0000004180c */
[C---:B------:R-:W-:Y:S08]  /*6c70*/  HMMA.16816.F32.BF16 R16, R192.reuse, R166, R16 ;  /* 0x000000a6c010723c */ /* 0x040ff00000041810 */
[C---:B-1----:R-:W-:Y:S08]  /*6c80*/  HMMA.16816.F32.BF16 R20, R192.reuse, R136, R20 ;  /* 0x00000088c014723c */ /* 0x042ff00000041814 */
[C---:B------:R-:W-:Y:S01]  /*6c90*/  HMMA.16816.F32.BF16 R24, R192.reuse, R138, R24 ;  /* 0x0000008ac018723c */ /* 0x040fe20000041818 */
[----:B------:R-:W1:Y:S07]  /*6ca0*/  LDSM.16.M88.4 R136, [R202+0x4800] ;  /* 0x00480000ca88783b */ /* 0x000e6e0000000200 */
[C---:B--2---:R-:W-:Y:S08]  /*6cb0*/  HMMA.16816.F32.BF16 R28, R192.reuse, R148, R28 ;  /* 0x00000094c01c723c */ /* 0x044ff0000004181c */
[C---:B------:R-:W-:Y:S08]  /*6cc0*/  HMMA.16816.F32.BF16 R32, R192.reuse, R150, R32 ;  /* 0x00000096c020723c */ /* 0x040ff00000041820 */
[C---:B------:R-:W-:Y:S08]  /*6cd0*/  HMMA.16816.F32.BF16 R36, R192.reuse, R152, R36 ;  /* 0x00000098c024723c */ /* 0x040ff00000041824 */
[C---:B------:R-:W-:Y:S08]  /*6ce0*/  HMMA.16816.F32.BF16 R40, R192.reuse, R154, R40 ;  /* 0x0000009ac028723c */ /* 0x040ff00000041828 */
[C---:B---3--:R-:W-:Y:S08]  /*6cf0*/  HMMA.16816.F32.BF16 R44, R192.reuse, R156, R44 ;  /* 0x0000009cc02c723c */ /* 0x048ff0000004182c */
[C---:B------:R-:W-:Y:S08]  /*6d00*/  HMMA.16816.F32.BF16 R48, R192.reuse, R158, R48 ;  /* 0x0000009ec030723c */ /* 0x040ff00000041830 */
[C---:B----4-:R-:W-:Y:S08]  /*6d10*/  HMMA.16816.F32.BF16 R52, R192.reuse, R160, R52 ;  /* 0x000000a0c034723c */ /* 0x050ff00000041834 */
[C---:B------:R-:W-:Y:S08]  /*6d20*/  HMMA.16816.F32.BF16 R56, R192.reuse, R162, R56 ;  /* 0x000000a2c038723c */ /* 0x040ff00000041838 */
[C---:B------:R-:W-:Y:S08]  /*6d30*/  HMMA.16816.F32.BF16 R60, R192.reuse, R180, R60 ;  /* 0x000000b4c03c723c */ /* 0x040ff0000004183c */
[----:B------:R-:W-:Y:S08]  /*6d40*/  HMMA.16816.F32.BF16 R64, R192, R182, R64 ;  /* 0x000000b6c040723c */ /* 0x000ff00000041840 */
[C---:B------:R-:W-:Y:S08]  /*6d50*/  HMMA.16816.F32.BF16 R4, R196.reuse, R188, R4 ;  /* 0x000000bcc404723c */ /* 0x040ff00000041804 */
[C---:B------:R-:W-:Y:S08]  /*6d60*/  HMMA.16816.F32.BF16 R8, R196.reuse, R190, R8 ;  /* 0x000000bec408723c */ /* 0x040ff00000041808 */
[C---:B-1----:R-:W-:Y:S08]  /*6d70*/  HMMA.16816.F32.BF16 R12, R196.reuse, R136, R12 ;  /* 0x00000088c40c723c */ /* 0x042ff0000004180c */
[----:B------:R-:W-:Y:S01]  /*6d80*/  FMUL.FTZ R4, R4, c[0x0][0x320] ;  /* 0x0000c80004047a20 */ /* 0x000fe20000410000 */
[C---:B------:R-:W-:Y:S01]  /*6d90*/  HMMA.16816.F32.BF16 R16, R196.reuse, R138, R16 ;  /* 0x0000008ac410723c */ /* 0x040fe20000041810 */
[----:B------:R-:W2:Y:S02]  /*6da0*/  LDL R139, [R1+0x28] ;  /* 0x00002800018b7983 */ /* 0x000ea40000100800 */
[----:B------:R-:W-:Y:S01]  /*6db0*/  MUFU.TANH R156, R4 ;  /* 0x00000004009c7308 */ /* 0x000fe20000002400 */
[----:B------:R-:W-:Y:S02]  /*6dc0*/  FMUL.FTZ R5, R5, c[0x0][0x320] ;  /* 0x0000c80005057a20 */ /* 0x000fe40000410000 */
[----:B------:R-:W-:Y:S02]  /*6dd0*/  FMUL.FTZ R6, R6, c[0x0][0x320] ;  /* 0x0000c80006067a20 */ /* 0x000fe40000410000 */
[----:B------:R-:W-:Y:S04]  /*6de0*/  FMUL.FTZ R7, R7, c[0x0][0x320] ;  /* 0x0000c80007077a20 */ /* 0x000fe80000410000 */
[----:B------:R-:W-:Y:S01]  /*6df0*/  FMUL.FTZ R8, R8, c[0x0][0x320] ;  /* 0x0000c80008087a20 */ /* 0x000fe20000410000 */
[----:B------:R-:W-:Y:S01]  /*6e00*/  MUFU.TANH R155, R5 ;  /* 0x00000005009b7308 */ /* 0x000fe20000002400 */
[----:B------:R-:W-:Y:S02]  /*6e10*/  FMUL.FTZ R9, R9, c[0x0][0x320] ;  /* 0x0000c80009097a20 */ /* 0x000fe40000410000 */
[----:B------:R-:W-:Y:S02]  /*6e20*/  FMUL.FTZ R10, R10, c[0x0][0x320] ;  /* 0x0000c8000a0a7a20 */ /* 0x000fe40000410000 */
[----:B------:R-:W-:Y:S02]  /*6e30*/  FMUL.FTZ R11, R11, c[0x0][0x320] ;  /* 0x0000c8000b0b7a20 */ /* 0x000fe40000410000 */
[----:B------:R-:W-:Y:S02]  /*6e40*/  FMUL.FTZ R12, R12, c[0x0][0x320] ;  /* 0x0000c8000c0c7a20 */ /* 0x000fe40000410000 */
[----:B------:R-:W-:Y:S01]  /*6e50*/  FMUL.FTZ R13, R13, c[0x0][0x320] ;  /* 0x0000c8000d0d7a20 */ /* 0x000fe20000410000 */
[----:B------:R-:W1:Y:S01]  /*6e60*/  MUFU.TANH R154, R6 ;  /* 0x00000006009a7308 */ /* 0x000e620000002400 */
[----:B------:R-:W-:Y:S02]  /*6e70*/  FMUL.FTZ R14, R14, c[0x0][0x320] ;  /* 0x0000c8000e0e7a20 */ /* 0x000fe40000410000 */
[----:B------:R-:W-:Y:S02]  /*6e80*/  FMUL.FTZ R15, R15, c[0x0][0x320] ;  /* 0x0000c8000f0f7a20 */ /* 0x000fe40000410000 */
[----:B------:R-:W-:Y:S02]  /*6e90*/  FMUL.FTZ R18, R18, c[0x0][0x320] ;  /* 0x0000c80012127a20 */ /* 0x000fe40000410000 */
[----:B------:R-:W-:Y:S02]  /*6ea0*/  FMUL.FTZ R19, R19, c[0x0][0x320] ;  /* 0x0000c80013137a20 */ /* 0x000fe40000410000 */
[----:B------:R-:W-:Y:S01]  /*6eb0*/  FMUL.FTZ R17, R17, c[0x0][0x320] ;  /* 0x0000c80011117a20 */ /* 0x000fe20000410000 */
[----:B------:R3:W-:Y:S01]  /*6ec0*/  MUFU.TANH R153, R7 ;  /* 0x0000000700997308 */ /* 0x0007e20000002400 */
[----:B------:R-:W-:Y:S09]  /*6ed0*/  FMUL.FTZ R16, R16, c[0x0][0x320] ;  /* 0x0000c80010107a20 */ /* 0x000ff20000410000 */
[----:B------:R-:W-:Y:S10]  /*6ee0*/  MUFU.TANH R152, R8 ;  /* 0x0000000800987308 */ /* 0x000ff40000002400 */
[----:B------:R-:W-:Y:S01]  /*6ef0*/  MUFU.TANH R151, R9 ;  /* 0x0000000900977308 */ /* 0x000fe20000002400 */
[----:B---3--:R-:W3:Y:S09]  /*6f00*/  LDSM.16.M88.4 R4, [R202+0x5000] ;  /* 0x00500000ca04783b */ /* 0x008ef20000000200 */
[----:B------:R-:W4:Y:S10]  /*6f10*/  MUFU.TANH R149, R10 ;  /* 0x0000000a00957308 */ /* 0x000f340000002400 */
[----:B------:R5:W-:Y:S10]  /*6f20*/  MUFU.TANH R148, R11 ;  /* 0x0000000b00947308 */ /* 0x000bf40000002400 */
[----:B------:R-:W-:Y:S10]  /*6f30*/  MUFU.TANH R138, R12 ;  /* 0x0000000c008a7308 */ /* 0x000ff40000002400 */
[----:B------:R-:W1:Y:S01]  /*6f40*/  MUFU.TANH R137, R13 ;  /* 0x0000000d00897308 */ /* 0x000e620000002400 */
[----:B-----5:R-:W5:Y:S01]  /*6f50*/  LDSM.16.M88.4 R8, [R202+0x5800] ;  /* 0x00580000ca08783b */ /* 0x020f620000000200 */
[C---:B---3--:R-:W-:Y:S08]  /*6f60*/  HMMA.16816.F32.BF16 R20, R196.reuse, R4, R20 ;  /* 0x00000004c414723c */ /* 0x048ff00000041814 */
[----:B------:R-:W3:Y:S01]  /*6f70*/  MUFU.TANH R136, R14 ;  /* 0x0000000e00887308 */ /* 0x000ee20000002400 */
[C---:B------:R-:W-:Y:S01]  /*6f80*/  HMMA.16816.F32.BF16 R24, R196.reuse, R6, R24 ;  /* 0x00000006c418723c */ /* 0x040fe20000041818 */
[----:B------:R-:W1:Y:S08]  /*6f90*/  LDSM.16.M88.4 R4, [R202+0x6000] ;  /* 0x00600000ca04783b */ /* 0x000e700000000200 */
[----:B------:R3:W-:Y:S06]  /*6fa0*/  MUFU.TANH R71, R15 ;  /* 0x0000000f00477308 */ /* 0x0007ec0000002400 */
[----:B------:R-:W-:Y:S04]  /*6fb0*/  FMUL.FTZ R20, R20, c[0x0][0x320] ;  /* 0x0000c80014147a20 */ /* 0x000fe80000410000 */
[----:B------:R-:W-:Y:S01]  /*6fc0*/  MUFU.TANH R68, R17 ;  /* 0x0000001100447308 */ /* 0x000fe20000002400 */
[----:B------:R-:W-:Y:S02]  /*6fd0*/  FMUL.FTZ R21, R21, c[0x0][0x320] ;  /* 0x0000c80015157a20 */ /* 0x000fe40000410000 */
[----:B------:R-:W-:Y:S02]  /*6fe0*/  FMUL.FTZ R22, R22, c[0x0][0x320] ;  /* 0x0000c80016167a20 */ /* 0x000fe40000410000 */
[----:B------:R-:W-:Y:S02]  /*6ff0*/  FMUL.FTZ R23, R23, c[0x0][0x320] ;  /* 0x0000c80017177a20 */ /* 0x000fe40000410000 */
[----:B------:R-:W-:Y:S02]  /*7000*/  FMUL.FTZ R24, R24, c[0x0][0x320] ;  /* 0x0000c80018187a20 */ /* 0x000fe40000410000 */
[----:B------:R-:W-:Y:S01]  /*7010*/  FMUL.FTZ R25, R25, c[0x0][0x320] ;  /* 0x0000c80019197a20 */ /* 0x000fe20000410000 */
[----:B------:R-:W4:Y:S01]  /*7020*/  MUFU.TANH R17, R18 ;  /* 0x0000001200117308 */ /* 0x000f220000002400 */
[----:B------:R-:W-:Y:S02]  /*7030*/  FMUL.FTZ R26, R26, c[0x0][0x320] ;  /* 0x0000c8001a1a7a20 */ /* 0x000fe40000410000 */
[----:B------:R-:W-:Y:S01]  /*7040*/  FMUL.FTZ R27, R27, c[0x0][0x320] ;  /* 0x0000c8001b1b7a20 */ /* 0x000fe20000410000 */
[C---:B-----5:R-:W-:Y:S01]  /*7050*/  HMMA.16816.F32.BF16 R28, R196.reuse, R8, R28 ;  /* 0x00000008c41c723c */ /* 0x060fe2000004181c */
[----:B---3--:R-:W-:Y:S05]  /*7060*/  LDSM.16.M88.4 R12, [R202+0x7800] ;  /* 0x00780000ca0c783b */ /* 0x008fea0000000200 */
[----:B------:R-:W-:Y:S02]  /*7070*/  MUFU.TANH R150, R19 ;  /* 0x0000001300967308 */ /* 0x000fe40000002400 */
[C---:B------:R-:W-:Y:S01]  /*7080*/  HMMA.16816.F32.BF16 R32, R196.reuse, R10, R32 ;  /* 0x0000000ac420723c */ /* 0x040fe20000041820 */
[----:B------:R-:W3:Y:S07]  /*7090*/  LDSM.16.M88.4 R8, [R202+0x6800] ;  /* 0x00680000ca08783b */ /* 0x000eee0000000200 */
[----:B------:R5:W3:Y:S01]  /*70a0*/  MUFU.TANH R69, R16 ;  /* 0x0000001000457308 */ /* 0x000ae20000002400 */
[C---:B-1----:R-:W-:Y:S07]  /*70b0*/  HMMA.16816.F32.BF16 R36, R196.reuse, R4, R36 ;  /* 0x00000004c424723c */ /* 0x042fee0000041824 */
[----:B------:R-:W-:Y:S01]  /*70c0*/  FMUL.FTZ R28, R28, c[0x0][0x320] ;  /* 0x0000c8001c1c7a20 */ /* 0x000fe20000410000 */
[C---:B------:R-:W-:Y:S01]  /*70d0*/  HMMA.16816.F32.BF16 R40, R196.reuse, R6, R40 ;  /* 0x00000006c428723c */ /* 0x040fe20000041828 */
[----:B------:R-:W1:Y:S01]  /*70e0*/  MUFU.TANH R20, R20 ;  /* 0x0000001400147308 */ /* 0x000e620000002400 */
[----:B------:R-:W1:Y:S01]  /*70f0*/  LDSM.16.M88.4 R4, [R202+0x7000] ;  /* 0x00700000ca04783b */ /* 0x000e620000000200 */
[----:B------:R-:W-:Y:S04]  /*7100*/  DEPBAR.LE SB0, 0x0 ;  /* 0x000080000000791a */ /* 0x000fe80000000000 */
[----:B------:R-:W-:Y:S02]  /*7110*/  FMUL.FTZ R32, R32, c[0x0][0x320] ;  /* 0x0000c80020207a20 */ /* 0x000fe40000410000 */
[----:B------:R-:W-:Y:S02]  /*7120*/  FMUL.FTZ R29, R29, c[0x0][0x320] ;  /* 0x0000c8001d1d7a20 */ /* 0x000fe40000410000 */
[----:B------:R-:W-:Y:S01]  /*7130*/  MUFU.TANH R163, R32 ;  /* 0x0000002000a37308 */ /* 0x000fe20000002400 */
[----:B------:R-:W-:Y:S01]  /*7140*/  BAR.SYNC.DEFER_BLOCKING 0x0 ;  /* 0x0000000000007b1d */ /* 0x000fe20000010000 */
[----:B------:R-:W-:Y:S02]  /*7150*/  FMUL.FTZ R30, R30, c[0x0][0x320] ;  /* 0x0000c8001e1e7a20 */ /* 0x000fe40000410000 */
[----:B------:R-:W-:Y:S02]  /*7160*/  FMUL.FTZ R31, R31, c[0x0][0x320] ;  /* 0x0000c8001f1f7a20 */ /* 0x000fe40000410000 */
[----:B------:R-:W-:Y:S02]  /*7170*/  FMUL.FTZ R36, R36, c[0x0][0x320] ;  /* 0x0000c80024247a20 */ /* 0x000fe40000410000 */
[----:B------:R-:W-:Y:S02]  /*7180*/  FMUL.FTZ R37, R37, c[0x0][0x320] ;  /* 0x0000c80025257a20 */ /* 0x000fe40000410000 */
[----:B------:R-:W2:Y:S01]  /*7190*/  MUFU.TANH R21, R21 ;  /* 0x0000001500157308 */ /* 0x000ea20000002400 */
[----:B------:R-:W-:Y:S01]  /*71a0*/  FMUL.FTZ R38, R38, c[0x0][0x320] ;  /* 0x0000c80026267a20 */ /* 0x000fe20000410000 */
[C---:B---3--:R-:W-:Y:S01]  /*71b0*/  HMMA.16816.F32.BF16 R44, R196.reuse, R8, R44 ;  /* 0x00000008c42c723c */ /* 0x048fe2000004182c */
[----:B------:R3:W4:Y:S04]  /*71c0*/  SHFL.IDX PT, R8, R0, 0x1, 0x1c1f ;  /* 0x003c1f0000087f89 */ /* 0x00072800000e0000 */
[----:B------:R-:W-:Y:S03]  /*71d0*/  FMUL.FTZ R40, R40, c[0x0][0x320] ;  /* 0x0000c80028287a20 */ /* 0x000fe60000410000 */
[----:B------:R-:W2:Y:S01]  /*71e0*/  MUFU.TANH R24, R24 ;  /* 0x0000001800187308 */ /* 0x000ea20000002400 */
[C---:B------:R-:W-:Y:S03]  /*71f0*/  HMMA.16816.F32.BF16 R48, R196.reuse, R10, R48 ;  /* 0x0000000ac430723c */ /* 0x040fe60000041830 */
[----:B------:R-:W-:Y:S02]  /*7200*/  FMUL.FTZ R41, R41, c[0x0][0x320] ;  /* 0x0000c80029297a20 */ /* 0x000fe40000410000 */
[----:B------:R-:W-:Y:S02]  /*7210*/  FMUL.FTZ R39, R39, c[0x0][0x320] ;  /* 0x0000c80027277a20 */ /* 0x000fe40000410000 */
[----:B------:R-:W-:Y:S02]  /*7220*/  FMUL.FTZ R42, R42, c[0x0][0x320] ;  /* 0x0000c8002a2a7a20 */ /* 0x000fe40000410000 */
[----:B------:R4:W-:Y:S01]  /*7230*/  MUFU.TANH R18, R40 ;  /* 0x0000002800127308 */ /* 0x0009e20000002400 */
[C---:B-1----:R-:W-:Y:S03]  /*7240*/  HMMA.16816.F32.BF16 R52, R196.reuse, R4, R52 ;  /* 0x00000004c434723c */ /* 0x042fe60000041834 */
[----:B------:R-:W-:Y:S02]  /*7250*/  FMUL.FTZ R33, R33, c[0x0][0x320] ;  /* 0x0000c80021217a20 */ /* 0x000fe40000410000 */
[----:B------:R-:W-:Y:S01]  /*7260*/  FMUL.FTZ R35, R35, c[0x0][0x320] ;  /* 0x0000c80023237a20 */ /* 0x000fe20000410000 */
[----:B---3--:R-:W-:Y:S01]  /*7270*/  MOV R0, 0xffffff80 ;  /* 0xffffff8000007802 */ /* 0x008fe20000000f00 */
[----:B------:R-:W-:Y:S01]  /*7280*/  FMUL.FTZ R44, R44, c[0x0][0x320] ;  /* 0x0000c8002c2c7a20 */ /* 0x000fe20000410000 */
[C---:B------:R-:W-:Y:S01]  /*7290*/  HMMA.16816.F32.BF16 R56, R196.reuse, R6, R56 ;  /* 0x00000006c438723c */ /* 0x040fe20000041838 */
[----:B------:R-:W-:Y:S03]  /*72a0*/  MUFU.TANH R42, R42 ;  /* 0x0000002a002a7308 */ /* 0x000fe60000002400 */
[----:B------:R-:W-:Y:S02]  /*72b0*/  IMAD R0, R229, R0, 0x1 ;  /* 0x00000001e5007424 */ /* 0x000fe400078e0200 */
[----:B------:R-:W-:Y:S02]  /*72c0*/  FMUL.FTZ R49, R49, c[0x0][0x320] ;  /* 0x0000c80031317a20 */ /* 0x000fe40000410000 */
[C---:B------:R-:W-:Y:S03]  /*72d0*/  HMMA.16816.F32.BF16 R60, R196.reuse, R12, R60 ;  /* 0x0000000cc43c723c */ /* 0x040fe6000004183c */
[----:B------:R1:W-:Y:S01]  /*72e0*/  MUFU.TANH R19, R41 ;  /* 0x0000002900137308 */ /* 0x0003e20000002400 */
[----:B------:R-:W-:Y:S01]  /*72f0*/  IADD3 R0, R0, c[0x0][0x1d0], -R231 ;  /* 0x0000740000007a10 */ /* 0x000fe20007ffe8e7 */
[----:B------:R-:W-:Y:S02]  /*7300*/  FMUL.FTZ R45, R45, c[0x0][0x320] ;  /* 0x0000c8002d2d7a20 */ /* 0x000fe40000410000 */
[----:B------:R-:W-:Y:S01]  /*7310*/  FMUL.FTZ R46, R46, c[0x0][0x320] ;  /* 0x0000c8002e2e7a20 */ /* 0x000fe20000410000 */
[----:B------:R-:W-:Y:S01]  /*7320*/  IADD3 R0, R0, -c[0x0][0x168], RZ ;  /* 0x80005a0000007a10 */ /* 0x000fe20007ffe0ff */
[----:B------:R-:W-:Y:S03]  /*7330*/  HMMA.16816.F32.BF16 R64, R196, R14, R64 ;  /* 0x0000000ec440723c */ /* 0x000fe60000041840 */
[----:B------:R-:W-:Y:S01]  /*7340*/  FMUL.FTZ R47, R47, c[0x0][0x320] ;  /* 0x0000c8002f2f7a20 */ /* 0x000fe20000410000 */
[----:B------:R3:W-:Y:S01]  /*7350*/  MUFU.TANH R15, R49 ;  /* 0x00000031000f7308 */ /* 0x0007e20000002400 */
[C---:B------:R-:W-:Y:S01]  /*7360*/  IMAD.IADD R2, R0.reuse, 0x1, R2 ;  /* 0x0000000100027824 */ /* 0x040fe200078e0202 */
[----:B----4-:R-:W-:Y:S01]  /*7370*/  IADD3 R0, R0, R8, RZ ;  /* 0x0000000800007210 */ /* 0x010fe20007ffe0ff */
[----:B------:R-:W-:Y:S02]  /*7380*/  FMUL.FTZ R5, R56, c[0x0][0x320] ;  /* 0x0000c80038057a20 */ /* 0x000fe40000410000 */
[----:B-----5:R-:W-:Y:S01]  /*7390*/  FMUL.FTZ R16, R57, c[0x0][0x320] ;  /* 0x0000c80039107a20 */ /* 0x020fe20000410000 */
[----:B------:R-:W-:Y:S02]  /*73a0*/  ISETP.GT.AND P4, PT, R0, RZ, PT ;  /* 0x000000ff0000720c */ /* 0x000fe40003f84270 */
[----:B------:R-:W-:Y:S01]  /*73b0*/  ISETP.GT.AND P0, PT, R2, 0x1, PT ;  /* 0x000000010200780c */ /* 0x000fe20003f04270 */
[----:B------:R-:W-:Y:S01]  /*73c0*/  FMUL.FTZ R52, R52, c[0x0][0x320] ;  /* 0x0000c80034347a20 */ /* 0x000fe20000410000 */
[----:B------:R-:W4:Y:S01]  /*73d0*/  MUFU.TANH R25, R25 ;  /* 0x0000001900197308 */ /* 0x000f220000002400 */
[----:B------:R-:W-:Y:S01]  /*73e0*/  FSEL R11, R154, -INF , P4 ;  /* 0xff8000009a0b7808 */ /* 0x000fe20002000000 */
[----:B------:R-:W-:Y:S01]  /*73f0*/  FMUL.FTZ R48, R48, c[0x0][0x320] ;  /* 0x0000c80030307a20 */ /* 0x000fe20000410000 */
[----:B------:R-:W-:Y:S01]  /*7400*/  FSEL R8, R155, -INF , P0 ;  /* 0xff8000009b087808 */ /* 0x000fe20000000000 */
[----:B------:R-:W-:Y:S01]  /*7410*/  FMUL.FTZ R53, R53, c[0x0][0x320] ;  /* 0x0000c80035357a20 */ /* 0x000fe20000410000 */
[----:B------:R-:W-:Y:S01]  /*7420*/  ISETP.GT.AND P4, PT, R0, 0x8, PT ;  /* 0x000000080000780c */ /* 0x000fe20003f84270 */
[----:B------:R-:W-:Y:S01]  /*7430*/  FMUL.FTZ R54, R54, c[0x0][0x320] ;  /* 0x0000c80036367a20 */ /* 0x000fe20000410000 */
[----:B------:R-:W-:Y:S01]  /*7440*/  ISETP.GT.AND P0, PT, R2, 0x9, PT ;  /* 0x000000090200780c */ /* 0x000fe20003f04270 */
[----:B------:R-:W-:Y:S01]  /*7450*/  FMUL.FTZ R55, R55, c[0x0][0x320] ;  /* 0x0000c80037377a20 */ /* 0x000fe20000410000 */
[----:B------:R-:W-:Y:S01]  /*7460*/  FSEL R13, R149, -INF , P4 ;  /* 0xff800000950d7808 */ /* 0x000fe20002000000 */
[----:B------:R-:W2:Y:S01]  /*7470*/  MUFU.TANH R28, R28 ;  /* 0x0000001c001c7308 */ /* 0x000ea20000002400 */
[----:B------:R-:W-:Y:S01]  /*7480*/  FSEL R10, R151, -INF , P0 ;  /* 0xff800000970a7808 */ /* 0x000fe20000000000 */
[----:B------:R-:W-:Y:S01]  /*7490*/  FMUL.FTZ R60, R60, c[0x0][0x320] ;  /* 0x0000c8003c3c7a20 */ /* 0x000fe20000410000 */
[----:B------:R-:W-:Y:S01]  /*74a0*/  ISETP.GT.AND P0, PT, R2, 0x11, PT ;  /* 0x000000110200780c */ /* 0x000fe20003f04270 */
[----:B------:R-:W-:Y:S01]  /*74b0*/  FMUL.FTZ R61, R61, c[0x0][0x320] ;  /* 0x0000c8003d3d7a20 */ /* 0x000fe20000410000 */
[----:B------:R-:W-:Y:S01]  /*74c0*/  ISETP.GT.AND P4, PT, R0, 0x10, PT ;  /* 0x000000100000780c */ /* 0x000fe20003f84270 */
[----:B------:R-:W-:Y:S01]  /*74d0*/  FMUL.FTZ R62, R62, c[0x0][0x320] ;  /* 0x0000c8003e3e7a20 */ /* 0x000fe20000410000 */
[----:B------:R-:W-:Y:S01]  /*74e0*/  FSEL R40, R137, -INF , P0 ;  /* 0xff80000089287808 */ /* 0x000fe20000000000 */
[----:B------:R-:W-:Y:S01]  /*74f0*/  FMUL.FTZ R63, R63, c[0x0][0x320] ;  /* 0x0000c8003f3f7a20 */ /* 0x000fe20000410000 */
[----:B-1----:R-:W-:Y:S01]  /*7500*/  FSEL R41, R136, -INF , P4 ;  /* 0xff80000088297808 */ /* 0x002fe20002000000 */
[----:B------:R-:W-:Y:S01]  /*7510*/  MUFU.TANH R6, R48 ;  /* 0x0000003000067308 */ /* 0x000fe20000002400 */
[----:B------:R-:W5:Y:S01]  /*7520*/  LDL.64 R136, [R1+0x18] ;  /* 0x0000180001887983 */ /* 0x000f620000100a00 */
[----:B------:R-:W-:Y:S01]  /*7530*/  ISETP.GT.AND P1, PT, R2, RZ, PT ;  /* 0x000000ff0200720c */ /* 0x000fe20003f24270 */
[----:B------:R-:W-:Y:S01]  /*7540*/  FMUL.FTZ R65, R65, c[0x0][0x320] ;  /* 0x0000c80041417a20 */ /* 0x000fe20000410000 */
[----:B------:R-:W-:Y:S01]  /*7550*/  ISETP.GT.AND P4, PT, R0, 0x18, PT ;  /* 0x000000180000780c */ /* 0x000fe20003f84270 */
[----:B------:R-:W-:Y:S01]  /*7560*/  FMUL.FTZ R43, R43, c[0x0][0x320] ;  /* 0x0000c8002b2b7a20 */ /* 0x000fe20000410000 */
[----:B------:R-:W-:Y:S01]  /*7570*/  FSEL R7, R156, -INF , P1 ;  /* 0xff8000009c077808 */ /* 0x000fe20000800000 */
[----:B------:R-:W-:Y:S01]  /*7580*/  FMUL.FTZ R59, R59, c[0x0][0x320] ;  /* 0x0000c8003b3b7a20 */ /* 0x000fe20000410000 */
[----:B------:R-:W-:Y:S01]  /*7590*/  ISETP.GT.AND P1, PT, R2, 0x8, PT ;  /* 0x000000080200780c */ /* 0x000fe20003f24270 */
[----:B------:R-:W-:Y:S01]  /*75a0*/  FMUL.FTZ R50, R50, c[0x0][0x320] ;  /* 0x0000c80032327a20 */ /* 0x000fe20000410000 */
[----:B------:R-:W-:Y:S01]  /*75b0*/  MUFU.TANH R65, R65 ;  /* 0x0000004100417308 */ /* 0x000fe20000002400 */
[----:B------:R-:W-:Y:S01]  /*75c0*/  FMNMX.FTZ R4, R7, R3, !PT ;  /* 0x0000000307047209 */ /* 0x000fe20007810000 */
[----:B------:R-:W-:Y:S01]  /*75d0*/  FMUL.FTZ R34, R34, c[0x0][0x320] ;  /* 0x0000c80022227a20 */ /* 0x000fe20000410000 */
[----:B------:R-:W-:Y:S01]  /*75e0*/  FSEL R57, R17, -INF , P4 ;  /* 0xff80000011397808 */ /* 0x000fe20002000000 */
[----:B------:R-:W-:Y:S01]  /*75f0*/  FMUL.FTZ R51, R51, c[0x0][0x320] ;  /* 0x0000c80033337a20 */ /* 0x000fe20000410000 */
[----:B------:R-:W-:Y:S01]  /*7600*/  FMNMX.FTZ R4, R8, R4, !PT ;  /* 0x0000000408047209 */ /* 0x000fe20007810000 */
[----:B------:R-:W-:Y:S01]  /*7610*/  FMUL.FTZ R64, R64, c[0x0][0x320] ;  /* 0x0000c80040407a20 */ /* 0x000fe20000410000 */
[----:B------:R-:W-:Y:S01]  /*7620*/  FSEL R9, R152, -INF , P1 ;  /* 0xff80000098097808 */ /* 0x000fe20000800000 */
[----:B------:R-:W-:Y:S01]  /*7630*/  FMUL.FTZ R58, R58, c[0x0][0x320] ;  /* 0x0000c8003a3a7a20 */ /* 0x000fe20000410000 */
[----:B------:R-:W-:Y:S01]  /*7640*/  ISETP.GT.AND P1, PT, R2, 0x10, PT ;  /* 0x000000100200780c */ /* 0x000fe20003f24270 */
[----:B------:R1:W-:Y:S01]  /*7650*/  MUFU.TANH R17, R5 ;  /* 0x0000000500117308 */ /* 0x0003e20000002400 */
[----:B------:R-:W-:Y:S01]  /*7660*/  FMNMX.FTZ R4, R9, R4, !PT ;  /* 0x0000000409047209 */ /* 0x000fe20007810000 */
[----:B------:R-:W-:Y:S01]  /*7670*/  FMUL.FTZ R67, R67, c[0x0][0x320] ;  /* 0x0000c80043437a20 */ /* 0x000fe20000410000 */
[----:B------:R-:W-:Y:S02]  /*7680*/  FSEL R32, R138, -INF , P1 ;  /* 0xff8000008a207808 */ /* 0x000fe40000800000 */
[----:B------:R-:W-:Y:S02]  /*7690*/  FMNMX.FTZ R4, R10, R4, !PT ;  /* 0x000000040a047209 */ /* 0x000fe40007810000 */
[----:B------:R-:W-:Y:S02]  /*76a0*/  ISETP.GT.AND P1, PT, R2, 0x18, PT ;  /* 0x000000180200780c */ /* 0x000fe40003f24270 */
[----:B------:R-:W-:Y:S01]  /*76b0*/  FMNMX.FTZ R4, R32, R4, !PT ;  /* 0x0000000420047209 */ /* 0x000fe20007810000 */
[----:B------:R-:W2:Y:S01]  /*76c0*/  MUFU.TANH R29, R29 ;  /* 0x0000001d001d7308 */ /* 0x000ea20000002400 */
[----:B------:R-:W-:Y:S02]  /*76d0*/  ISETP.GT.AND P0, PT, R2, 0x19, PT ;  /* 0x000000190200780c */ /* 0x000fe40003f04270 */
[----:B---3--:R-:W-:Y:S02]  /*76e0*/  FSEL R49, R69, -INF , P1 ;  /* 0xff80000045317808 */ /* 0x008fe40000800000 */
[----:B------:R-:W-:Y:S02]  /*76f0*/  FMNMX.FTZ R4, R40, R4, !PT ;  /* 0x0000000428047209 */ /* 0x000fe40007810000 */
[----:B------:R-:W-:Y:S02]  /*7700*/  ISETP.GT.AND P2, PT, R0, 0x1, PT ;  /* 0x000000010000780c */ /* 0x000fe40003f44270 */
[----:B------:R-:W-:Y:S01]  /*7710*/  ISETP.GT.AND P1, PT, R2, 0x20, PT ;  /* 0x000000200200780c */ /* 0x000fe20003f24270 */
[----:B------:R-:W3:Y:S01]  /*7720*/  MUFU.TANH R22, R22 ;  /* 0x0000001600167308 */ /* 0x000ee20000002400 */
[----:B------:R-:W-:Y:S02]  /*7730*/  FSEL R56, R68, -INF , P0 ;  /* 0xff80000044387808 */ /* 0x000fe40000000000 */
[----:B------:R-:W-:Y:S02]  /*7740*/  FMNMX.FTZ R4, R49, R4, !PT ;  /* 0x0000000431047209 */ /* 0x000fe40007810000 */
[----:B------:R-:W-:Y:S02]  /*7750*/  FSEL R12, R153, -INF , P2 ;  /* 0xff800000990c7808 */ /* 0x000fe40001000000 */
[----:B------:R-:W-:Y:S02]  /*7760*/  FSEL R151, R20, -INF , P1 ;  /* 0xff80000014977808 */ /* 0x000fe40000800000 */
[----:B------:R-:W-:Y:S01]  /*7770*/  ISETP.GT.AND P0, PT, R2, 0x21, PT ;  /* 0x000000210200780c */ /* 0x000fe20003f04270 */
[----:B------:R-:W3:Y:S01]  /*7780*/  MUFU.TANH R36, R36 ;  /* 0x0000002400247308 */ /* 0x000ee20000002400 */
[----:B-1----:R-:W-:Y:S02]  /*7790*/  FMNMX.FTZ R5, R11, R70, !PT ;  /* 0x000000460b057209 */ /* 0x002fe40007810000 */
[----:B------:R-:W-:Y:S02]  /*77a0*/  FMNMX.FTZ R4, R56, R4, !PT ;  /* 0x0000000438047209 */ /* 0x000fe40007810000 */
[----:B--2---:R-:W-:Y:S02]  /*77b0*/  FSEL R152, R21, -INF , P0 ;  /* 0xff80000015987808 */ /* 0x004fe40000000000 */
[----:B------:R-:W-:Y:S02]  /*77c0*/  FMNMX.FTZ R5, R12, R5, !PT ;  /* 0x000000050c057209 */ /* 0x000fe40007810000 */
[----:B------:R-:W-:Y:S01]  /*77d0*/  ISETP.GT.AND P2, PT, R0, 0x9, PT ;  /* 0x000000090000780c */ /* 0x000fe20003f44270 */
[----:B------:R-:W1:Y:S01]  /*77e0*/  MUFU.TANH R33, R33 ;  /* 0x0000002100217308 */ /* 0x000e620000002400 */
[----:B------:R-:W-:Y:S02]  /*77f0*/  ISETP.GT.AND P1, PT, R2, 0x28, PT ;  /* 0x000000280200780c */ /* 0x000fe40003f24270 */
[----:B------:R-:W-:Y:S02]  /*7800*/  FMNMX.FTZ R4, R151, R4, !PT ;  /* 0x0000000497047209 */ /* 0x000fe40007810000 */
[----:B------:R-:W-:Y:S02]  /*7810*/  FSEL R14, R148, -INF , P2 ;  /* 0xff800000940e7808 */ /* 0x000fe40001000000 */
[----:B------:R-:W-:Y:S02]  /*7820*/  FMNMX.FTZ R5, R13, R5, !PT ;  /* 0x000000050d057209 */ /* 0x000fe40007810000 */
[----:B------:R-:W-:Y:S01]  /*7830*/  ISETP.GT.AND P0, PT, R2, 0x29, PT ;  /* 0x000000290200780c */ /* 0x000fe20003f04270 */
[----:B------:R-:W2:Y:S01]  /*7840*/  MUFU.TANH R23, R23 ;  /* 0x0000001700177308 */ /* 0x000ea20000002400 */
[----:B------:R-:W-:Y:S02]  /*7850*/  FSEL R155, R24, -INF , P1 ;  /* 0xff800000189b7808 */ /* 0x000fe40000800000 */
[----:B------:R-:W-:Y:S02]  /*7860*/  FMNMX.FTZ R4, R152, R4, !PT ;  /* 0x0000000498047209 */ /* 0x000fe40007810000 */
[----:B------:R-:W-:Y:S02]  /*7870*/  FMNMX.FTZ R5, R14, R5, !PT ;  /* 0x000000050e057209 */ /* 0x000fe40007810000 */
[----:B------:R-:W-:Y:S02]  /*7880*/  ISETP.GT.AND P1, PT, R2, 0x30, PT ;  /* 0x000000300200780c */ /* 0x000fe40003f24270 */
[----:B----4-:R-:W-:Y:S01]  /*7890*/  FSEL R156, R25, -INF , P0 ;  /* 0xff800000199c7808 */ /* 0x010fe20000000000 */
[----:B------:R-:W4:Y:S01]  /*78a0*/  MUFU.TANH R37, R37 ;  /* 0x0000002500257308 */ /* 0x000f220000002400 */
[----:B------:R-:W-:Y:S02]  /*78b0*/  ISETP.GT.AND P2, PT, R0, 0x11, PT ;  /* 0x000000110000780c */ /* 0x000fe40003f44270 */
[----:B------:R-:W-:Y:S02]  /*78c0*/  FMNMX.FTZ R4, R155, R4, !PT ;  /* 0x000000049b047209 */ /* 0x000fe40007810000 */
[----:B------:R-:W-:Y:S02]  /*78d0*/  FSEL R159, R28, -INF , P1 ;  /* 0xff8000001c9f7808 */ /* 0x000fe40000800000 */
[----:B------:R-:W-:Y:S02]  /*78e0*/  ISETP.GT.AND P0, PT, R2, 0x31, PT ;  /* 0x000000310200780c */ /* 0x000fe40003f04270 */
[----:B------:R-:W-:Y:S01]  /*78f0*/  FSEL R48, R71, -INF , P2 ;  /* 0xff80000047307808 */ /* 0x000fe20001000000 */
[----:B------:R-:W1:Y:S01]  /*7900*/  MUFU.TANH R44, R44 ;  /* 0x0000002c002c7308 */ /* 0x000e620000002400 */
[----:B------:R-:W-:Y:S02]  /*7910*/  FMNMX.FTZ R5, R41, R5, !PT ;  /* 0x0000000529057209 */ /* 0x000fe40007810000 */
[----:B------:R-:W-:Y:S02]  /*7920*/  FMNMX.FTZ R4, R156, R4, !PT ;  /* 0x000000049c047209 */ /* 0x000fe40007810000 */
[----:B------:R-:W-:Y:S02]  /*7930*/  FSEL R160, R29, -INF , P0 ;  /* 0xff8000001da07808 */ /* 0x000fe40000000000 */
[----:B------:R-:W-:Y:S02]  /*7940*/  ISETP.GT.AND P2, PT, R0, 0x19, PT ;  /* 0x000000190000780c */ /* 0x000fe40003f44270 */
[----:B------:R-:W-:Y:S01]  /*7950*/  ISETP.GT.AND P1, PT, R2, 0x38, PT ;  /* 0x000000380200780c */ /* 0x000fe20003f24270 */
[----:B------:R-:W1:Y:S01]  /*7960*/  MUFU.TANH R26, R26 ;  /* 0x0000001a001a7308 */ /* 0x000e620000002400 */
[----:B------:R-:W-:Y:S02]  /*7970*/  FMNMX.FTZ R5, R48, R5, !PT ;  /* 0x0000000530057209 */ /* 0x000fe40007810000 */
[----:B------:R-:W-:Y:S02]  /*7980*/  FMNMX.FTZ R4, R159, R4, !PT ;  /* 0x000000049f047209 */ /* 0x000fe40007810000 */
[----:B------:R-:W-:Y:S02]  /*7990*/  ISETP.GT.AND P4, PT, R0, 0x20, PT ;  /* 0x000000200000780c */ /* 0x000fe40003f84270 */
[----:B------:R-:W-:Y:S02]  /*79a0*/  FSEL R150, R150, -INF , P2 ;  /* 0xff80000096967808 */ /* 0x000fe40001000000 */
[C---:B------:R-:W-:Y:S01]  /*79b0*/  ISETP.GT.AND P0, PT, R2.reuse, 0x39, PT ;  /* 0x000000390200780c */ /* 0x040fe20003f04270 */
[----:B------:R-:W4:Y:S01]  /*79c0*/  MUFU.TANH R27, R27 ;  /* 0x0000001b001b7308 */ /* 0x000f220000002400 */
[----:B------:R-:W-:Y:S02]  /*79d0*/  FSEL R163, R163, -INF , P1 ;  /* 0xff800000a3a37808 */ /* 0x000fe40000800000 */
[----:B------:R-:W-:Y:S02]  /*79e0*/  ISETP.GT.AND P1, PT, R2, 0x40, PT ;  /* 0x000000400200780c */ /* 0x000fe40003f24270 */
[----:B------:R-:W-:Y:S02]  /*79f0*/  FMNMX.FTZ R5, R57, R5, !PT ;  /* 0x0000000539057209 */ /* 0x000fe40007810000 */
[----:B------:R-:W-:Y:S02]  /*7a00*/  FMNMX.FTZ R4, R160, R4, !PT ;  /* 0x00000004a0047209 */ /* 0x000fe40007810000 */
[----:B---3--:R-:W-:Y:S01]  /*7a10*/  FSEL R153, R22, -INF , P4 ;  /* 0xff80000016997808 */ /* 0x008fe20002000000 */
[----:B------:R-:W3:Y:S01]  /*7a20*/  MUFU.TANH R30, R30 ;  /* 0x0000001e001e7308 */ /* 0x000ee20000002400 */
[----:B------:R-:W-:Y:S02]  /*7a30*/  FSEL R167, R36, -INF , P1 ;  /* 0xff80000024a77808 */ /* 0x000fe40000800000 */
[----:B------:R-:W-:Y:S02]  /*7a40*/  ISETP.GT.AND P2, PT, R0, 0x21, PT ;  /* 0x000000210000780c */ /* 0x000fe40003f44270 */
[----:B-1----:R-:W-:Y:S02]  /*7a50*/  FSEL R164, R33, -INF , P0 ;  /* 0xff80000021a47808 */ /* 0x002fe40000000000 */
[----:B------:R-:W-:Y:S02]  /*7a60*/  FMNMX.FTZ R5, R150, R5, !PT ;  /* 0x0000000596057209 */ /* 0x000fe40007810000 */
[C---:B------:R-:W-:Y:S01]  /*7a70*/  ISETP.GT.AND P1, PT, R2.reuse, 0x48, PT ;  /* 0x000000480200780c */ /* 0x040fe20003f24270 */
[----:B------:R-:W1:Y:S01]  /*7a80*/  MUFU.TANH R31, R31 ;  /* 0x0000001f001f7308 */ /* 0x000e620000002400 */
[----:B------:R-:W-:Y:S02]  /*7a90*/  FMNMX.FTZ R4, R163, R4, !PT ;  /* 0x00000004a3047209 */ /* 0x000fe40007810000 */
[----:B--2---:R-:W-:Y:S02]  /*7aa0*/  FSEL R154, R23, -INF , P2 ;  /* 0xff800000179a7808 */ /* 0x004fe40001000000 */
[----:B------:R-:W-:Y:S02]  /*7ab0*/  ISETP.GT.AND P0, PT, R2, 0x41, PT ;  /* 0x000000410200780c */ /* 0x000fe40003f04270 */
[----:B------:R-:W-:Y:S02]  /*7ac0*/  FSEL R189, R18, -INF , P1 ;  /* 0xff80000012bd7808 */ /* 0x000fe40000800000 */
[----:B------:R-:W-:Y:S01]  /*7ad0*/  ISETP.GT.AND P1, PT, R2, 0x50, PT ;  /* 0x000000500200780c */ /* 0x000fe20003f24270 */
[----:B------:R-:W-:Y:S01]  /*7ae0*/  MUFU.TANH R35, R35 ;  /* 0x0000002300237308 */ /* 0x000fe20000002400 */
[----:B------:R-:W-:Y:S02]  /*7af0*/  FMNMX.FTZ R4, R164, R4, !PT ;  /* 0x00000004a4047209 */ /* 0x000fe40007810000 */
[----:B------:R-:W-:Y:S02]  /*7b00*/  ISETP.GT.AND P4, PT, R0, 0x28, PT ;  /* 0x000000280000780c */ /* 0x000fe40003f84270 */
[----:B------:R-:W-:Y:S02]  /*7b10*/  FMNMX.FTZ R5, R153, R5, !PT ;  /* 0x0000000599057209 */ /* 0x000fe40007810000 */
[----:B----4-:R-:W-:Y:S02]  /*7b20*/  FSEL R180, R37, -INF , P0 ;  /* 0xff80000025b47808 */ /* 0x010fe40000000000 */
[----:B------:R-:W-:Y:S01]  /*7b30*/  FSEL R233, R44, -INF , P1 ;  /* 0xff8000002ce97808 */ /* 0x000fe20000800000 */
[----:B------:R-:W2:Y:S01]  /*7b40*/  MUFU.TANH R34, R34 ;  /* 0x0000002200227308 */ /* 0x000ea20000002400 */
[----:B------:R-:W-:Y:S02]  /*7b50*/  ISETP.GT.AND P2, PT, R0, 0x29, PT ;  /* 0x000000290000780c */ /* 0x000fe40003f44270 */
[----:B------:R-:W-:Y:S02]  /*7b60*/  FSEL R157, R26, -INF , P4 ;  /* 0xff8000001a9d7808 */ /* 0x000fe40002000000 */
[----:B------:R-:W-:Y:S02]  /*7b70*/  ISETP.GT.AND P1, PT, R2, 0x58, PT ;  /* 0x000000580200780c */ /* 0x000fe40003f24270 */
[----:B------:R-:W-:Y:S02]  /*7b80*/  FMNMX.FTZ R5, R154, R5, !PT ;  /* 0x000000059a057209 */ /* 0x000fe40007810000 */
[----:B------:R-:W-:Y:S01]  /*7b90*/  FMNMX.FTZ R4, R167, R4, !PT ;  /* 0x00000004a7047209 */ /* 0x000fe20007810000 */
[----:B------:R-:W4:Y:S01]  /*7ba0*/  MUFU.TANH R45, R45 ;  /* 0x0000002d002d7308 */ /* 0x000f220000002400 */
[----:B------:R-:W-:Y:S02]  /*7bb0*/  ISETP.GT.AND P4, PT, R0, 0x30, PT ;  /* 0x000000300000780c */ /* 0x000fe40003f84270 */
[----:B------:R-:W-:Y:S02]  /*7bc0*/  FSEL R158, R27, -INF , P2 ;  /* 0xff8000001b9e7808 */ /* 0x000fe40001000000 */
[----:B------:R-:W-:Y:S02]  /*7bd0*/  ISETP.GT.AND P0, PT, R2, 0x49, PT ;  /* 0x000000490200780c */ /* 0x000fe40003f04270 */
[----:B------:R-:W-:Y:S02]  /*7be0*/  FSEL R240, R6, -INF , P1 ;  /* 0xff80000006f07808 */ /* 0x000fe40000800000 */
[----:B------:R-:W-:Y:S01]  /*7bf0*/  FMNMX.FTZ R6, R157, R5, !PT ;  /* 0x000000059d067209 */ /* 0x000fe20007810000 */
[----:B------:R-:W2:Y:S01]  /*7c00*/  MUFU.TANH R38, R38 ;  /* 0x0000002600267308 */ /* 0x000ea20000002400 */
[----:B------:R-:W-:Y:S02]  /*7c10*/  FMNMX.FTZ R4, R180, R4, !PT ;  /* 0x00000004b4047209 */ /* 0x000fe40007810000 */
[----:B------:R-:W-:Y:S02]  /*7c20*/  ISETP.GT.AND P2, PT, R0, 0x31, PT ;  /* 0x000000310000780c */ /* 0x000fe40003f44270 */
[----:B---3--:R-:W-:Y:S02]  /*7c30*/  FSEL R161, R30, -INF , P4 ;  /* 0xff8000001ea17808 */ /* 0x008fe40002000000 */
[----:B------:R-:W-:Y:S02]  /*7c40*/  FSEL R190, R19, -INF , P0 ;  /* 0xff80000013be7808 */ /* 0x000fe40000000000 */
[----:B------:R-:W-:Y:S01]  /*7c50*/  FMNMX.FTZ R6, R158, R6, !PT ;  /* 0x000000069e067209 */ /* 0x000fe20007810000 */
[----:B------:R-:W3:Y:S01]  /*7c60*/  MUFU.TANH R39, R39 ;  /* 0x0000002700277308 */ /* 0x000ee20000002400 */
[----:B------:R-:W-:Y:S02]  /*7c70*/  FMNMX.FTZ R4, R189, R4, !PT ;  /* 0x00000004bd047209 */ /* 0x000fe40007810000 */
[----:B-1----:R-:W-:Y:S02]  /*7c80*/  FSEL R162, R31, -INF , P2 ;  /* 0xff8000001fa27808 */ /* 0x002fe40001000000 */
[C---:B------:R-:W-:Y:S02]  /*7c90*/  ISETP.GT.AND P4, PT, R0.reuse, 0x38, PT ;  /* 0x000000380000780c */ /* 0x040fe40003f84270 */
[----:B------:R-:W-:Y:S02]  /*7ca0*/  ISETP.GT.AND P2, PT, R0, 0x39, PT ;  /* 0x000000390000780c */ /* 0x000fe40003f44270 */
[----:B------:R-:W-:Y:S01]  /*7cb0*/  ISETP.GT.AND P0, PT, R2, 0x51, PT ;  /* 0x000000510200780c */ /* 0x000fe20003f04270 */
[----:B------:R-:W1:Y:S01]  /*7cc0*/  MUFU.TANH R43, R43 ;  /* 0x0000002b002b7308 */ /* 0x000e620000002400 */
[----:B------:R-:W-:Y:S02]  /*7cd0*/  FMNMX.FTZ R6, R161, R6, !PT ;  /* 0x00000006a1067209 */ /* 0x000fe40007810000 */
[----:B------:R-:W-:Y:S02]  /*7ce0*/  FMNMX.FTZ R4, R190, R4, !PT ;  /* 0x00000004be047209 */ /* 0x000fe40007810000 */
[----:B--2---:R-:W-:Y:S02]  /*7cf0*/  FSEL R165, R34, -INF , P4 ;  /* 0xff80000022a57808 */ /* 0x004fe40002000000 */
[C---:B------:R-:W-:Y:S02]  /*7d00*/  ISETP.GT.AND P4, PT, R0.reuse, 0x40, PT ;  /* 0x000000400000780c */ /* 0x040fe40003f84270 */
[----:B------:R-:W-:Y:S01]  /*7d10*/  FSEL R166, R35, -INF , P2 ;  /* 0xff80000023a67808 */ /* 0x000fe20001000000 */
[----:B------:R-:W2:Y:S01]  /*7d20*/  MUFU.TANH R46, R46 ;  /* 0x0000002e002e7308 */ /* 0x000ea20000002400 */
[----:B------:R-:W-:Y:S02]  /*7d30*/  ISETP.GT.AND P2, PT, R0, 0x41, PT ;  /* 0x000000410000780c */ /* 0x000fe40003f44270 */
[----:B----4-:R-:W-:Y:S02]  /*7d40*/  FSEL R235, R45, -INF , P0 ;  /* 0xff8000002deb7808 */ /* 0x010fe40000000000 */
[----:B------:R-:W-:Y:S02]  /*7d50*/  FMNMX.FTZ R6, R162, R6, !PT ;  /* 0x00000006a2067209 */ /* 0x000fe40007810000 */
[----:B------:R-:W-:Y:S02]  /*7d60*/  FMNMX.FTZ R4, R233, R4, !PT ;  /* 0x00000004e9047209 */ /* 0x000fe40007810000 */
[----:B------:R-:W-:Y:S01]  /*7d70*/  FSEL R182, R38, -INF , P4 ;  /* 0xff80000026b67808 */ /* 0x000fe20002000000 */
[----:B------:R-:W4:Y:S01]  /*7d80*/  MUFU.TANH R47, R47 ;  /* 0x0000002f002f7308 */ /* 0x000f220000002400 */
[----:B---3--:R-:W-:Y:S02]  /*7d90*/  FSEL R183, R39, -INF , P2 ;  /* 0xff80000027b77808 */ /* 0x008fe40001000000 */
[C---:B------:R-:W-:Y:S02]  /*7da0*/  ISETP.GT.AND P4, PT, R0.reuse, 0x48, PT ;  /* 0x000000480000780c */ /* 0x040fe40003f84270 */
[----:B------:R-:W-:Y:S02]  /*7db0*/  ISETP.GT.AND P2, PT, R0, 0x49, PT ;  /* 0x000000490000780c */ /* 0x000fe40003f44270 */
[----:B------:R-:W-:Y:S02]  /*7dc0*/  ISETP.GT.AND P0, PT, R2, 0x59, PT ;  /* 0x000000590200780c */ /* 0x000fe40003f04270 */
[----:B------:R-:W-:Y:S01]  /*7dd0*/  FMNMX.FTZ R6, R165, R6, !PT ;  /* 0x00000006a5067209 */ /* 0x000fe20007810000 */
[----:B------:R-:W3:Y:S01]  /*7de0*/  MUFU.TANH R52, R52 ;  /* 0x0000003400347308 */ /* 0x000ee20000002400 */
[----:B------:R-:W-:Y:S02]  /*7df0*/  FMNMX.FTZ R4, R235, R4, !PT ;  /* 0x00000004eb047209 */ /* 0x000fe40007810000 */
[----:B------:R-:W-:Y:S02]  /*7e00*/  FSEL R191, R42, -INF , P4 ;  /* 0xff8000002abf7808 */ /* 0x000fe40002000000 */
[C---:B------:R-:W-:Y:S02]  /*7e10*/  ISETP.GT.AND P4, PT, R0.reuse, 0x50, PT ;  /* 0x000000500000780c */ /* 0x040fe40003f84270 */
[----:B-1----:R-:W-:Y:S02]  /*7e20*/  FSEL R231, R43, -INF , P2 ;  /* 0xff8000002be77808 */ /* 0x002fe40001000000 */
[----:B------:R-:W-:Y:S01]  /*7e30*/  ISETP.GT.AND P2, PT, R0, 0x51, PT ;  /* 0x000000510000780c */ /* 0x000fe20003f44270 */
[----:B------:R-:W1:Y:S01]  /*7e40*/  MUFU.TANH R50, R50 ;  /* 0x0000003200327308 */ /* 0x000e620000002400 */
[----:B------:R-:W-:Y:S02]  /*7e50*/  FSEL R239, R15, -INF , P0 ;  /* 0xff8000000fef7808 */ /* 0x000fe40000000000 */
[----:B------:R-:W-:Y:S02]  /*7e60*/  FMNMX.FTZ R6, R166, R6, !PT ;  /* 0x00000006a6067209 */ /* 0x000fe40007810000 */
[----:B------:R-:W-:Y:S02]  /*7e70*/  FMNMX.FTZ R4, R240, R4, !PT ;  /* 0x00000004f0047209 */ /* 0x000fe40007810000 */
[----:B--2---:R-:W-:Y:S02]  /*7e80*/  FSEL R238, R46, -INF , P4 ;  /* 0xff8000002eee7808 */ /* 0x004fe40002000000 */
[----:B----4-:R-:W-:Y:S01]  /*7e90*/  FSEL R237, R47, -INF , P2 ;  /* 0xff8000002fed7808 */ /* 0x010fe20001000000 */
[----:B------:R-:W2:Y:S01]  /*7ea0*/  MUFU.TANH R53, R53 ;  /* 0x0000003500357308 */ /* 0x000ea20000002400 */
[----:B------:R-:W-:Y:S02]  /*7eb0*/  ISETP.GT.AND P2, PT, R2, 0x60, PT ;  /* 0x000000600200780c */ /* 0x000fe40003f44270 */
[----:B------:R-:W-:Y:S02]  /*7ec0*/  ISETP.GT.AND P4, PT, R0, 0x58, PT ;  /* 0x000000580000780c */ /* 0x000fe40003f84270 */
[----:B------:R-:W-:Y:S02]  /*7ed0*/  FMNMX.FTZ R5, R239, R4, !PT ;  /* 0x00000004ef057209 */ /* 0x000fe40007810000 */
[----:B------:R-:W-:Y:S02]  /*7ee0*/  FMNMX.FTZ R4, R182, R6, !PT ;  /* 0x00000006b6047209 */ /* 0x000fe40007810000 */
[----:B---3--:R-:W-:Y:S01]  /*7ef0*/  FSEL R251, R52, -INF , P2 ;  /* 0xff80000034fb7808 */ /* 0x008fe20001000000 */
[----:B------:R-:W3:Y:S01]  /*7f00*/  MUFU.TANH R16, R16 ;  /* 0x0000001000107308 */ /* 0x000ee20000002400 */
[C---:B------:R-:W-:Y:S02]  /*7f10*/  ISETP.GT.AND P1, PT, R2.reuse, 0x61, PT ;  /* 0x000000610200780c */ /* 0x040fe40003f24270 */
[----:B------:R-:W-:Y:S02]  /*7f20*/  ISETP.GT.AND P0, PT, R2, 0x68, PT ;  /* 0x000000680200780c */ /* 0x000fe40003f04270 */
[----:B-1----:R-:W-:Y:S02]  /*7f30*/  FSEL R241, R50, -INF , P4 ;  /* 0xff80000032f17808 */ /* 0x002fe40002000000 */
[C---:B------:R-:W-:Y:S02]  /*7f40*/  ISETP.GT.AND P4, PT, R2.reuse, 0x69, PT ;  /* 0x000000690200780c */ /* 0x040fe40003f84270 */
[----:B------:R-:W-:Y:S01]  /*7f50*/  FMNMX.FTZ R4, R183, R4, !PT ;  /* 0x00000004b7047209 */ /* 0x000fe20007810000 */
[----:B------:R-:W1:Y:S01]  /*7f60*/  MUFU.TANH R60, R60 ;  /* 0x0000003c003c7308 */ /* 0x000e620000002400 */
[----:B------:R-:W-:Y:S02]  /*7f70*/  FSEL R181, R17, -INF , P0 ;  /* 0xff80000011b57808 */ /* 0x000fe40000000000 */
[C---:B------:R-:W-:Y:S02]  /*7f80*/  ISETP.GT.AND P2, PT, R2.reuse, 0x70, PT ;  /* 0x000000700200780c */ /* 0x040fe40003f44270 */
[----:B--2---:R-:W-:Y:S02]  /*7f90*/  FSEL R252, R53, -INF , P1 ;  /* 0xff80000035fc7808 */ /* 0x004fe40000800000 */
[C---:B------:R-:W-:Y:S02]  /*7fa0*/  ISETP.GT.AND P1, PT, R2.reuse, 0x71, PT ;  /* 0x000000710200780c */ /* 0x040fe40003f24270 */
[----:B------:R-:W-:Y:S01]  /*7fb0*/  ISETP.GT.AND P0, PT, R2, 0x78, PT ;  /* 0x000000780200780c */ /* 0x000fe20003f04270 */
[----:B------:R-:W2:Y:S01]  /*7fc0*/  MUFU.TANH R61, R61 ;  /* 0x0000003d003d7308 */ /* 0x000ea20000002400 */
[----:B------:R-:W-:Y:S02]  /*7fd0*/  FMNMX.FTZ R4, R191, R4, !PT ;  /* 0x00000004bf047209 */ /* 0x000fe40007810000 */
[----:B---3--:R-:W-:Y:S02]  /*7fe0*/  FSEL R245, R16, -INF , P4 ;  /* 0xff80000010f57808 */ /* 0x008fe40002000000 */
[----:B------:R-:W-:Y:S02]  /*7ff0*/  ISETP.GT.AND P4, PT, R2, 0x79, PT ;  /* 0x000000790200780c */ /* 0x000fe40003f84270 */
[----:B------:R-:W-:Y:S01]  /*8000*/  FMNMX.FTZ R2, R251, R5, !PT ;  /* 0x00000005fb027209 */ /* 0x000fe20007810000 */
[----:B------:R-:W-:Y:S02]  /*8010*/  FMUL.FTZ R5, R66, c[0x0][0x320] ;  /* 0x0000c80042057a20 */ /* 0x000fe40000410000 */
[----:B------:R-:W3:Y:S01]  /*8020*/  MUFU.TANH R51, R51 ;  /* 0x0000003300337308 */ /* 0x000ee20000002400 */
[----:B------:R-:W-:Y:S02]  /*8030*/  FMNMX.FTZ R4, R231, R4, !PT ;  /* 0x00000004e7047209 */ /* 0x000fe40007810000 */
[----:B------:R-:W-:Y:S02]  /*8040*/  FMNMX.FTZ R2, R252, R2, !PT ;  /* 0x00000002fc027209 */ /* 0x000fe40007810000 */
[----:B------:R-:W-:Y:S02]  /*8050*/  FMNMX.FTZ R4, R238, R4, !PT ;  /* 0x00000004ee047209 */ /* 0x000fe40007810000 */
[----:B------:R-:W-:Y:S02]  /*8060*/  FMNMX.FTZ R2, R181, R2, !PT ;  /* 0x00000002b5027209 */ /* 0x000fe40007810000 */
[----:B-1----:R-:W-:Y:S01]  /*8070*/  FSEL R188, R60, -INF , P2 ;  /* 0xff8000003cbc7808 */ /* 0x002fe20001000000 */
[----:B------:R-:W1:Y:S01]  /*8080*/  MUFU.TANH R64, R64 ;  /* 0x0000004000407308 */ /* 0x000e620000002400 */
[----:B------:R-:W-:Y:S02]  /*8090*/  FMNMX.FTZ R2, R245, R2, !PT ;  /* 0x00000002f5027209 */ /* 0x000fe40007810000 */
[----:B------:R-:W-:Y:S02]  /*80a0*/  ISETP.GT.AND P2, PT, R0, 0x59, PT ;  /* 0x000000590000780c */ /* 0x000fe40003f44270 */
[----:B------:R-:W-:Y:S02]  /*80b0*/  FMNMX.FTZ R4, R237, R4, !PT ;  /* 0x00000004ed047209 */ /* 0x000fe40007810000 */
[----:B--2---:R-:W-:Y:S02]  /*80c0*/  FSEL R234, R61, -INF , P1 ;  /* 0xff8000003dea7808 */ /* 0x004fe40000800000 */
[----:B------:R-:W-:Y:S01]  /*80d0*/  FMNMX.FTZ R2, R188, R2, !PT ;  /* 0x00000002bc027209 */ /* 0x000fe20007810000 */
[----:B------:R-:W2:Y:S01]  /*80e0*/  MUFU.TANH R54, R54 ;  /* 0x0000003600367308 */ /* 0x000ea20000002400 */
[----:B------:R-:W-:Y:S02]  /*80f0*/  ISETP.GT.AND P1, PT, R0, 0x60, PT ;  /* 0x000000600000780c */ /* 0x000fe40003f24270 */
[----:B------:R-:W-:Y:S02]  /*8100*/  FMNMX.FTZ R4, R241, R4, !PT ;  /* 0x00000004f1047209 */ /* 0x000fe40007810000 */
[----:B---3--:R-:W-:Y:S02]  /*8110*/  FSEL R232, R51, -INF , P2 ;  /* 0xff80000033e87808 */ /* 0x008fe40001000000 */
[----:B------:R-:W-:Y:S02]  /*8120*/  FMNMX.FTZ R2, R234, R2, !PT ;  /* 0x00000002ea027209 */ /* 0x000fe40007810000 */
[----:B------:R-:W-:Y:S01]  /*8130*/  FMNMX.FTZ R4, R232, R4, !PT ;  /* 0x00000004e8047209 */ /* 0x000fe20007810000 */
[----:B------:R-:W3:Y:S01]  /*8140*/  MUFU.TANH R55, R55 ;  /* 0x0000003700377308 */ /* 0x000ee20000002400 */
[----:B------:R-:W-:Y:S02]  /*8150*/  FSEL R242, R65, -INF , P4 ;  /* 0xff80000041f27808 */ /* 0x000fe40002000000 */
[----:B------:R-:W-:Y:S02]  /*8160*/  ISETP.GT.AND P2, PT, R0, 0x68, PT ;  /* 0x000000680000780c */ /* 0x000fe40003f44270 */
[----:B-1----:R-:W-:Y:S02]  /*8170*/  FSEL R236, R64, -INF , P0 ;  /* 0xff80000040ec7808 */ /* 0x002fe40000000000 */
[----:B------:R-:W-:Y:S02]  /*8180*/  ISETP.GT.AND P0, PT, R0, 0x61, PT ;  /* 0x000000610000780c */ /* 0x000fe40003f04270 */
[----:B------:R-:W-:Y:S01]  /*8190*/  FMNMX.FTZ R2, R236, R2, !PT ;  /* 0x00000002ec027209 */ /* 0x000fe20007810000 */
[----:B------:R-:W1:Y:S01]  /*81a0*/  MUFU.TANH R58, R58 ;  /* 0x0000003a003a7308 */ /* 0x000e620000002400 */
[----:B------:R-:W-:Y:S02]  /*81b0*/  ISETP.GT.AND P4, PT, R229, R230, PT ;  /* 0x000000e6e500720c */ /* 0x000fe40003f84270 */
[----:B------:R-:W-:Y:S02]  /*81c0*/  FMNMX.FTZ R2, R242, R2, !PT ;  /* 0x00000002f2027209 */ /* 0x000fe40007810000 */
[----:B--2---:R-:W-:Y:S02]  /*81d0*/  FSEL R243, R54, -INF , P1 ;  /* 0xff80000036f37808 */ /* 0x004fe40000800000 */
[C---:B------:R-:W-:Y:S01]  /*81e0*/  ISETP.GT.AND P1, PT, R0.reuse, 0x70, PT ;  /* 0x000000700000780c */ /* 0x040fe20003f24270 */
[----:B------:R-:W2:Y:S01]  /*81f0*/  SHFL.BFLY PT, R69, R2, 0x2, 0x1f ;  /* 0x0c401f0002457f89 */ /* 0x000ea200000e0000 */
[----:B------:R-:W-:Y:S01]  /*8200*/  FMNMX.FTZ R4, R243, R4, !PT ;  /* 0x00000004f3047209 */ /* 0x000fe20007810000 */
[----:B------:R-:W4:Y:S01]  /*8210*/  MUFU.TANH R59, R59 ;  /* 0x0000003b003b7308 */ /* 0x000f220000002400 */
[----:B------:R-:W-:Y:S02]  /*8220*/  IADD3 R230, R229, -0x1, RZ ;  /* 0xffffffffe5e67810 */ /* 0x000fe40007ffe0ff */
[----:B---3--:R-:W-:Y:S02]  /*8230*/  FSEL R244, R55, -INF , P0 ;  /* 0xff80000037f47808 */ /* 0x008fe40000000000 */
[----:B------:R-:W-:Y:S02]  /*8240*/  ISETP.GT.AND P0, PT, R0, 0x69, PT ;  /* 0x000000690000780c */ /* 0x000fe40003f04270 */
[----:B------:R-:W-:Y:S03]  /*8250*/  FMNMX.FTZ R4, R244, R4, !PT ;  /* 0x00000004f4047209 */ /* 0x000fe60007810000 */
[----:B------:R-:W3:Y:S01]  /*8260*/  MUFU.TANH R62, R62 ;  /* 0x0000003e003e7308 */ /* 0x000ee20000002400 */
[----:B------:R-:W-:Y:S02]  /*8270*/  @P4 SHF.R.S32.HI R6, RZ, 0x1f, R230 ;  /* 0x0000001fff064819 */ /* 0x000fe400000114e6 */
[----:B-1----:R-:W-:Y:S03]  /*8280*/  FSEL R247, R58, -INF , P2 ;  /* 0xff8000003af77808 */ /* 0x002fe60001000000 */
[----:B------:R-:W-:Y:S01]  /*8290*/  @P4 IMAD R6, R6, c[0x0][0x1e0], RZ ;  /* 0x0000780006064a24 */ /* 0x000fe200078e02ff */
[----:B------:R-:W-:Y:S03]  /*82a0*/  FMNMX.FTZ R4, R247, R4, !PT ;  /* 0x00000004f7047209 */ /* 0x000fe60007810000 */
[----:B------:R-:W1:Y:S01]  /*82b0*/  MUFU.TANH R63, R63 ;  /* 0x0000003f003f7308 */ /* 0x000e620000002400 */
[----:B------:R-:W-:Y:S01]  /*82c0*/  @P4 IMAD R6, R230, c[0x0][0x1e4], R6 ;  /* 0x00007900e6064a24 */ /* 0x000fe200078e0206 */
[----:B--2---:R-:W-:Y:S02]  /*82d0*/  FMNMX.FTZ R69, R2, R69, !PT ;  /* 0x0000004502457209 */ /* 0x004fe40007810000 */
[----:B----4-:R-:W-:Y:S02]  /*82e0*/  FSEL R250, R59, -INF , P0 ;  /* 0xff8000003bfa7808 */ /* 0x010fe40000000000 */
[----:B------:R-:W-:Y:S02]  /*82f0*/  ISETP.GT.AND P0, PT, R0, 0x71, PT ;  /* 0x000000710000780c */ /* 0x000fe40003f04270 */
[----:B------:R-:W-:Y:S02]  /*8300*/  FMNMX.FTZ R4, R250, R4, !PT ;  /* 0x00000004fa047209 */ /* 0x000fe40007810000 */
[----:B------:R-:W2:Y:S01]  /*8310*/  MUFU.TANH R5, R5 ;  /* 0x0000000500057308 */ /* 0x000ea20000002400 */
[----:B---3--:R-:W-:Y:S02]  /*8320*/  FSEL R62, R62, -INF , P1 ;  /* 0xff8000003e3e7808 */ /* 0x008fe40000800000 */
[----:B------:R-:W-:Y:S02]  /*8330*/  ISETP.GT.AND P1, PT, R0, 0x78, PT ;  /* 0x000000780000780c */ /* 0x000fe40003f24270 */
[----:B------:R-:W-:Y:S05]  /*8340*/  FMNMX.FTZ R4, R62, R4, !PT ;  /* 0x000000043e047209 */ /* 0x000fea0007810000 */
[----:B------:R-:W3:Y:S01]  /*8350*/  MUFU.TANH R71, R67 ;  /* 0x0000004300477308 */ /* 0x000ee20000002400 */
[----:B-1----:R-:W-:Y:S02]  /*8360*/  FSEL R248, R63, -INF , P0 ;  /* 0xff8000003ff87808 */ /* 0x002fe40000000000 */
[----:B------:R-:W-:Y:S02]  /*8370*/  ISETP.GT.AND P0, PT, R0, 0x79, PT ;  /* 0x000000790000780c */ /* 0x000fe40003f04270 */
[----:B------:R-:W-:Y:S02]  /*8380*/  FMNMX.FTZ R0, R248, R4, !PT ;  /* 0x00000004f8007209 */ /* 0x000fe40007810000 */
[----:B------:R-:W1:Y:S01]  /*8390*/  SHFL.BFLY PT, R4, R69, 0x1, 0x1f ;  /* 0x0c201f0045047f89 */ /* 0x000e6200000e0000 */
[----:B--2---:R-:W-:Y:S04]  /*83a0*/  FSEL R246, R5, -INF , P1 ;  /* 0xff80000005f67808 */ /* 0x004fe80000800000 */
[----:B------:R-:W-:Y:S02]  /*83b0*/  FMNMX.FTZ R0, R246, R0, !PT ;  /* 0x00000000f6007209 */ /* 0x000fe40007810000 */
[----:B---3--:R-:W-:Y:S04]  /*83c0*/  FSEL R71, R71, -INF , P0 ;  /* 0xff80000047477808 */ /* 0x008fe80000000000 */
[----:B------:R-:W-:Y:S05]  /*83d0*/  FMNMX.FTZ R0, R71, R0, !PT ;  /* 0x0000000047007209 */ /* 0x000fea0007810000 */
[----:B------:R-:W2:Y:S01]  /*83e0*/  SHFL.BFLY PT, R2, R0, 0x2, 0x1f ;  /* 0x0c401f0000027f89 */ /* 0x000ea200000e0000 */
[----:B-1----:R-:W-:Y:S04]  /*83f0*/  FMNMX.FTZ R69, R69, R4, !PT ;  /* 0x0000000445457209 */ /* 0x002fe80007810000 */
[C---:B------:R-:W-:Y:S01]  /*8400*/  FSETP.NEU.FTZ.AND P1, PT, R69.reuse, -INF , PT ;  /* 0xff8000004500780b */ /* 0x040fe20003f3d000 */
[----:B------:R-:W-:Y:S05]  /*8410*/  FMUL.FTZ R149, R69, c[0x0][0x2d0] ;  /* 0x0000b40045957a20 */ /* 0x000fea0000410000 */
[----:B------:R-:W-:Y:S05]  /*8420*/  FSEL R149, R149, RZ, P1 ;  /* 0x000000ff95957208 */ /* 0x000fea0000800000 */
[--C-:B------:R-:W-:Y:S02]  /*8430*/  FFMA.FTZ R4, R7, c[0x0][0x2d0], -R149.reuse ;  /* 0x0000b40007047a23 */ /* 0x100fe40000010895 */
[--C-:B------:R-:W-:Y:S02]  /*8440*/  FFMA.FTZ R7, R8, c[0x0][0x2d0], -R149.reuse ;  /* 0x0000b40008077a23 */ /* 0x100fe40000010895 */
[----:B------:R1:W-:Y:S01]  /*8450*/  MUFU.EX2 R61, R4 ;  /* 0x00000004003d7308 */ /* 0x0003e20000000800 */
[----:B--2---:R-:W-:Y:S05]  /*8460*/  FMNMX.FTZ R0, R0, R2, !PT ;  /* 0x0000000200007209 */ /* 0x004fea0007810000 */
[----:B------:R-:W2:Y:S04]  /*8470*/  SHFL.BFLY PT, R2, R0, 0x1, 0x1f ;  /* 0x0c201f0000027f89 */ /* 0x000ea800000e0000 */
[----:B------:R-:W3:Y:S01]  /*8480*/  MUFU.EX2 R42, R7 ;  /* 0x00000007002a7308 */ /* 0x000ee20000000800 */
[----:B-1----:R-:W-:Y:S04]  /*8490*/  @P4 IMAD.WIDE.U32 R4, R230, c[0x0][0x1e0], RZ ;  /* 0x00007800e6044a25 */ /* 0x002fe800078e00ff */
[----:B------:R-:W-:Y:S01]  /*84a0*/  @P4 IMAD.IADD R5, R5, 0x1, R6 ;  /* 0x0000000105054824 */ /* 0x000fe200078e0206 */
[----:B------:R-:W-:Y:S02]  /*84b0*/  @P4 SHF.L.U32 R6, R4, 0x7, RZ ;  /* 0x0000000704064819 */ /* 0x000fe400000006ff */
[----:B--2---:R-:W-:Y:S01]  /*84c0*/  FMNMX.FTZ R68, R0, R2, !PT ;  /* 0x0000000200447209 */ /* 0x004fe20007810000 */
[----:B------:R-:W-:Y:S01]  /*84d0*/  FFMA.FTZ R0, R9, c[0x0][0x2d0], -R149 ;  /* 0x0000b40009007a23 */ /* 0x000fe20000010895 */
[----:B------:R-:W-:Y:S02]  /*84e0*/  @P4 SHF.L.U64.HI R4, R4, 0x7, R5 ;  /* 0x0000000704044819 */ /* 0x000fe40000010205 */
[----:B-----5:R-:W-:Y:S01]  /*84f0*/  @P4 IADD3 R5, P2, P0, R6, 0x40, R136 ;  /* 0x0000004006054810 */ /* 0x020fe2000785e088 */
[----:B------:R1:W-:Y:S01]  /*8500*/  MUFU.EX2 R50, R0 ;  /* 0x0000000000327308 */ /* 0x0003e20000000800 */
[----:B------:R-:W-:Y:S02]  /*8510*/  FMUL.FTZ R148, R68, c[0x0][0x2d0] ;  /* 0x0000b40044947a20 */ /* 0x000fe40000410000 */
[----:B------:R-:W-:Y:S02]  /*8520*/  @P4 IADD3.X R9, R4, RZ, R139, P2, P0 ;  /* 0x000000ff04094210 */ /* 0x000fe400017e048b */
[----:B------:R-:W-:Y:S04]  /*8530*/  FSETP.NEU.FTZ.AND P0, PT, R68, -INF , PT ;  /* 0xff8000004400780b */ /* 0x000fe80003f1d000 */
[----:B------:R-:W-:Y:S05]  /*8540*/  FSEL R148, R148, RZ, P0 ;  /* 0x000000ff94947208 */ /* 0x000fea0000000000 */
[----:B------:R-:W-:Y:S01]  /*8550*/  FFMA.FTZ R2, R11, c[0x0][0x2d0], -R148 ;  /* 0x0000b4000b027a23 */ /* 0x000fe20000010894 */
[----:B------:R-:W-:Y:S03]  /*8560*/  @P4 MOV R11, c[0x0][0x1e0] ;  /* 0x00007800000b4a02 */ /* 0x000fe60000000f00 */
[----:B------:R2:W-:Y:S01]  /*8570*/  MUFU.EX2 R60, R2 ;  /* 0x00000002003c7308 */ /* 0x0005e20000000800 */
[----:B-1----:R-:W-:Y:S01]  /*8580*/  FFMA.FTZ R0, R10, c[0x0][0x2d0], -R149 ;  /* 0x0000b4000a007a23 */ /* 0x002fe20000010895 */
[C---:B------:R-:W-:Y:S08]  /*8590*/  @P4 SHF.L.U32 R10, R11.reuse, 0x6, RZ ;  /* 0x000000060b0a4819 */ /* 0x040ff000000006ff */
[----:B------:R1:W4:Y:S01]  /*85a0*/  MUFU.EX2 R58, R0 ;  /* 0x00000000003a7308 */ /* 0x0003220000000800 */
[----:B--2---:R-:W-:Y:S05]  /*85b0*/  @P4 IMAD.MOV.U32 R2, RZ, RZ, 0x6 ;  /* 0x00000006ff024424 */ /* 0x004fea00078e00ff */
[----:B------:R-:W-:Y:S02]  /*85c0*/  @P4 SHF.L.U64.HI R2, R11, R2, c[0x0][0x1e4] ;  /* 0x000079000b024619 */ /* 0x000fe40000010202 */
[----:B-1----:R-:W-:Y:S02]  /*85d0*/  @P4 IADD3 R0, P2, R6, R136, RZ ;  /* 0x0000008806004210 */ /* 0x002fe40007f5e0ff */
[----:B---3--:R-:W-:Y:S02]  /*85e0*/  F2FP.BF16.PACK_AB R136, R42, R61 ;  /* 0x0000003d2a88723e */ /* 0x008fe400000010ff */
[----:B----4-:R-:W-:Y:S01]  /*85f0*/  F2FP.BF16.PACK_AB R138, R58, R50 ;  /* 0x000000323a8a723e */ /* 0x010fe200000010ff */
[----:B------:R-:W-:Y:S01]  /*8600*/  @P4 IMAD.X R4, R4, 0x1, R139, P2 ;  /* 0x0000000104044824 */ /* 0x000fe200010e068b */
[C---:B------:R-:W-:Y:S04]  /*8610*/  @P4 LEA R6, P2, R0.reuse, c[0x0][0x1c8], 0x1 ;  /* 0x0000720000064a11 */ /* 0x040fe800078408ff */
[----:B------:R-:W-:Y:S01]  /*8620*/  @P4 LEA.HI.X R7, R0, c[0x0][0x1cc], R4, 0x1, P2 ;  /* 0x0000730000074a11 */ /* 0x000fe200010f0c04 */
[--C-:B------:R-:W-:Y:S01]  /*8630*/  FFMA.FTZ R0, R12, c[0x0][0x2d0], -R148.reuse ;  /* 0x0000b4000c007a23 */ /* 0x100fe20000010894 */
[C---:B------:R-:W-:Y:S03]  /*8640*/  @P4 LEA R8, P2, R5.reuse, c[0x0][0x1c8], 0x1 ;  /* 0x0000720005084a11 */ /* 0x040fe600078408ff */
[----:B------:R1:W2:Y:S01]  /*8650*/  MUFU.EX2 R43, R0 ;  /* 0x00000000002b7308 */ /* 0x0002a20000000800 */
[----:B------:R3:W-:Y:S01]  /*8660*/  @P4 LDGSTS.E.BYPASS.LTC128B.128 [R228+0x8100], [R6.64], !P6 ;  /* 0x0810000006e44fae */ /* 0x0007e2000f101d46 */
[----:B------:R-:W-:Y:S02]  /*8670*/  @P4 LEA.HI.X R9, R5, c[0x0][0x1cc], R9, 0x1, P2 ;  /* 0x0000730005094a11 */ /* 0x000fe400010f0c09 */
[----:B------:R-:W-:Y:S05]  /*8680*/  @P4 IADD3 R4, P2, R6, R10, RZ ;  /* 0x0000000a06044210 */ /* 0x000fea0007f5e0ff */
[----:B------:R4:W-:Y:S01]  /*8690*/  @P4 LDGSTS.E.BYPASS.LTC128B.128 [R228+0xc100], [R8.64], !P5 ;  /* 0x0c10000008e44fae */ /* 0x0009e2000e901d46 */
[----:B------:R-:W-:Y:S07]  /*86a0*/  @P4 IMAD.X R5, R2, 0x1, R7, P2 ;  /* 0x0000000102054824 */ /* 0x000fee00010e0607 */
[----:B------:R5:W-:Y:S01]  /*86b0*/  @P4 LDGSTS.E.BYPASS.LTC128B.128 [R228+0x9100], [R4.64], !P6 ;  /* 0x0910000004e44fae */ /* 0x000be2000f101d46 */
[--C-:B-1----:R-:W-:Y:S07]  /*86c0*/  FFMA.FTZ R0, R13, c[0x0][0x2d0], -R148.reuse ;  /* 0x0000b4000d007a23 */ /* 0x102fee0000010894 */
[----:B------:R5:W-:Y:S01]  /*86d0*/  @P4 LDGSTS.E.BYPASS.LTC128B.128 [R228+0xd100], [R4.64+0x80], !P5 ;  /* 0x0d10008004e44fae */ /* 0x000be2000e901d46 */
[----:B--2---:R-:W-:Y:S01]  /*86e0*/  F2FP.BF16.PACK_AB R137, R43, R60 ;  /* 0x0000003c2b89723e */ /* 0x004fe200000010ff */
[----:B------:R1:W-:Y:S01]  /*86f0*/  MUFU.EX2 R51, R0 ;  /* 0x0000000000337308 */ /* 0x0003e20000000800 */
[----:B---3--:R-:W-:Y:S04]  /*8700*/  @P4 IADD3 R6, P2, R4, R10, RZ ;  /* 0x0000000a04064210 */ /* 0x008fe80007f5e0ff */
[----:B------:R-:W-:Y:S01]  /*8710*/  @P4 IADD3.X R7, R5, R2, RZ, P2, !PT ;  /* 0x0000000205074210 */ /* 0x000fe200017fe4ff */
[----:B----4-:R-:W-:Y:S04]  /*8720*/  FFMA.FTZ R9, R14, c[0x0][0x2d0], -R148 ;  /* 0x0000b4000e097a23 */ /* 0x010fe80000010894 */
[----:B------:R2:W-:Y:S01]  /*8730*/  @P4 LDGSTS.E.BYPASS.LTC128B.128 [R228+0xa100], [R6.64], !P6 ;  /* 0x0a10000006e44fae */ /* 0x0005e2000f101d46 */
[----:B------:R3:W4:Y:S07]  /*8740*/  MUFU.EX2 R59, R9 ;  /* 0x00000009003b7308 */ /* 0x00072e0000000800 */
[----:B------:R2:W-:Y:S01]  /*8750*/  @P4 LDGSTS.E.BYPASS.LTC128B.128 [R228+0xe100], [R6.64+0x80], !P5 ;  /* 0x0e10008006e44fae */ /* 0x0005e2000e901d46 */
[----:B-1----:R-:W-:Y:S02]  /*8760*/  FSEL R0, R69, RZ, P1 ;  /* 0x000000ff45007208 */ /* 0x002fe40000800000 */
[----:B------:R-:W-:Y:S03]  /*8770*/  @P4 IADD3 R8, P1, R6, R10, RZ ;  /* 0x0000000a06084210 */ /* 0x000fe60007f3e0ff */
[----:B------:R-:W-:Y:S04]  /*8780*/  FADD.FTZ R0, -R0, R3 ;  /* 0x0000000300007221 */ /* 0x000fe80000010100 */
[----:B------:R-:W-:Y:S02]  /*8790*/  FMUL.FTZ R0, R0, c[0x0][0x2d0] ;  /* 0x0000b40000007a20 */ /* 0x000fe40000410000 */
[----:B---3--:R-:W-:Y:S02]  /*87a0*/  @P4 IMAD.X R9, R7, 0x1, R2, P1 ;  /* 0x0000000107094824 */ /* 0x008fe400008e0602 */
[----:B------:R1:W5:Y:S01]  /*87b0*/  MUFU.EX2 R3, R0 ;  /* 0x0000000000037308 */ /* 0x0003620000000800 */
[----:B------:R-:W-:Y:S02]  /*87c0*/  FSEL R2, R68, RZ, P0 ;  /* 0x000000ff44027208 */ /* 0x000fe40000000000 */
[----:B----4-:R-:W-:Y:S01]  /*87d0*/  F2FP.BF16.PACK_AB R139, R59, R51 ;  /* 0x000000333b8b723e */ /* 0x010fe200000010ff */
[----:B------:R3:W-:Y:S08]  /*87e0*/  @P4 LDGSTS.E.BYPASS.LTC128B.128 [R228+0xb100], [R8.64], !P6 ;  /* 0x0b10000008e44fae */ /* 0x0007f0000f101d46 */
[----:B------:R3:W-:Y:S08]  /*87f0*/  @P4 LDGSTS.E.BYPASS.LTC128B.128 [R228+0xf100], [R8.64+0x80], !P5 ;  /* 0x0f10008008e44fae */ /* 0x0007f0000e901d46 */
[----:B------:R-:W4:Y:S01]  /*8800*/  LDSM.16.MT88.4 R12, [R200] ;  /* 0x00000000c80c783b */ /* 0x000f220000004200 */
[----:B-1----:R-:W-:Y:S02]  /*8810*/  FADD.FTZ R0, -R2, R70 ;  /* 0x0000004602007221 */ /* 0x002fe40000010100 */
[C---:B-----5:R-:W-:Y:S02]  /*8820*/  FMUL.FTZ R4, R3.reuse, R72 ;  /* 0x0000004803047220 */ /* 0x060fe40000410000 */
[----:B------:R-:W-:Y:S03]  /*8830*/  FMUL.FTZ R0, R0, c[0x0][0x2d0] ;  /* 0x0000b40000007a20 */ /* 0x000fe60000410000 */
[----:B------:R-:W1:Y:S01]  /*8840*/  LDSM.16.MT88.4 R20, [R204] ;  /* 0x00000000cc14783b */ /* 0x000e620000004200 */
[C---:B------:R-:W-:Y:S02]  /*8850*/  FMUL.FTZ R5, R3.reuse, R73 ;  /* 0x0000004903057220 */ /* 0x040fe40000410000 */
[C---:B------:R-:W-:Y:S01]  /*8860*/  FMUL.FTZ R16, R3.reuse, R84 ;  /* 0x0000005403107220 */ /* 0x040fe20000410000 */
[----:B------:R-:W2:Y:S01]  /*8870*/  MUFU.EX2 R0, R0 ;  /* 0x0000000000007308 */ /* 0x000ea20000000800 */
[C---:B------:R-:W-:Y:S03]  /*8880*/  FMUL.FTZ R17, R3.reuse, R85 ;  /* 0x0000005503117220 */ /* 0x040fe60000410000 */
[----:B------:R-:W5:Y:S01]  /*8890*/  LDSM.16.MT88.4 R28, [R203] ;  /* 0x00000000cb1c783b */ /* 0x000f620000004200 */
[----:B------:R-:W-:Y:S02]  /*88a0*/  FFMA.FTZ R2, R32, c[0x0][0x2d0], -R149 ;  /* 0x0000b40020027a23 */ /* 0x000fe40000010895 */
[C---:B---3--:R-:W-:Y:S02]  /*88b0*/  FMUL.FTZ R8, R3.reuse, R76 ;  /* 0x0000004c03087220 */ /* 0x048fe40000410000 */
[C---:B------:R-:W-:Y:S01]  /*88c0*/  FMUL.FTZ R9, R3.reuse, R77 ;  /* 0x0000004d03097220 */ /* 0x040fe20000410000 */
[----:B------:R3:W1:Y:S01]  /*88d0*/  MUFU.EX2 R63, R2 ;  /* 0x00000002003f7308 */ /* 0x0006620000000800 */
[C---:B------:R-:W-:Y:S01]  /*88e0*/  FMUL.FTZ R24, R3.reuse, R92 ;  /* 0x0000005c03187220 */ /* 0x040fe20000410000 */
[----:B------:R-:W1:Y:S01]  /*88f0*/  LDSM.16.MT88.4 R36, [R223] ;  /* 0x00000000df24783b */ /* 0x000e620000004200 */
[C---:B------:R-:W-:Y:S01]  /*8900*/  FMUL.FTZ R25, R3.reuse, R93 ;  /* 0x0000005d03197220 */ /* 0x040fe20000410000 */
[----:B------:R-:W-:Y:S01]  /*8910*/  MOV R92, R59 ;  /* 0x0000003b005c7202 */ /* 0x000fe20000000f00 */
[C---:B------:R-:W-:Y:S02]  /*8920*/  FMUL.FTZ R32, R3.reuse, R100 ;  /* 0x0000006403207220 */ /* 0x040fe40000410000 */
[C---:B------:R-:W-:Y:S02]  /*8930*/  FMUL.FTZ R33, R3.reuse, R101 ;  /* 0x0000006503217220 */ /* 0x040fe40000410000 */
[----:B------:R-:W-:Y:S01]  /*8940*/  IMAD.MOV.U32 R93, RZ, RZ, R58 ;  /* 0x000000ffff5d7224 */ /* 0x000fe200078e003a */
[----:B------:R-:W1:Y:S01]  /*8950*/  LDSM.16.MT88.4 R44, [R200+0x4000] ;  /* 0x00400000c82c783b */ /* 0x000e620000004200 */
[----:B------:R-:W-:Y:S02]  /*8960*/  IMAD.MOV.U32 R70, RZ, RZ, R62 ;  /* 0x000000ffff467224 */ /* 0x000fe400078e003e */
[C---:B------:R-:W-:Y:S02]  /*8970*/  FMUL.FTZ R64, R3.reuse, R132 ;  /* 0x0000008403407220 */ /* 0x040fe40000410000 */
[C---:B--2---:R-:W-:Y:S02]  /*8980*/  FMUL.FTZ R6, R0.reuse, R74 ;  /* 0x0000004a00067220 */ /* 0x044fe40000410000 */
[C---:B------:R-:W-:Y:S01]  /*8990*/  FMUL.FTZ R7, R0.reuse, R75 ;  /* 0x0000004b00077220 */ /* 0x040fe20000410000 */
[----:B------:R-:W2:Y:S01]  /*89a0*/  LDSM.16.MT88.4 R52, [R204+0x4000] ;  /* 0x00400000cc34783b */ /* 0x000ea20000004200 */
[C---:B------:R-:W-:Y:S02]  /*89b0*/  FMUL.FTZ R10, R0.reuse, R78 ;  /* 0x0000004e000a7220 */ /* 0x040fe40000410000 */
[C---:B------:R-:W-:Y:S02]  /*89c0*/  FMUL.FTZ R11, R0.reuse, R79 ;  /* 0x0000004f000b7220 */ /* 0x040fe40000410000 */
[C---:B------:R-:W-:Y:S01]  /*89d0*/  FMUL.FTZ R18, R0.reuse, R86 ;  /* 0x0000005600127220 */ /* 0x040fe20000410000 */
[C---:B----4-:R-:W-:Y:S02]  /*89e0*/  HMMA.16816.F32.BF16 R4, R136.reuse, R12, R4 ;  /* 0x0000000c8804723c */ /* 0x050fe40000041804 */
[----:B------:R-:W-:Y:S03]  /*89f0*/  LDSM.16.MT88.4 R72, [R206+0x4000] ;  /* 0x00400000ce48783b */ /* 0x000fe60000004200 */
[C---:B------:R-:W-:Y:S02]  /*8a00*/  FMUL.FTZ R19, R0.reuse, R87 ;  /* 0x0000005700137220 */ /* 0x040fe40000410000 */
[C---:B------:R-:W-:Y:S01]  /*8a10*/  FMUL.FTZ R12, R3.reuse, R80 ;  /* 0x00000050030c7220 */ /* 0x040fe20000410000 */
[C---:B------:R-:W-:Y:S02]  /*8a20*/  HMMA.16816.F32.BF16 R8, R136.reuse, R14, R8 ;  /* 0x0000000e8808723c */ /* 0x040fe40000041808 */
[----:B------:R-:W-:Y:S02]  /*8a30*/  LDSM.16.MT88.4 R76, [R200+0x800] ;  /* 0x00080000c84c783b */ /* 0x000fe40000004200 */
[C---:B------:R-:W-:Y:S02]  /*8a40*/  FMUL.FTZ R13, R3.reuse, R81 ;  /* 0x00000051030d7220 */ /* 0x040fe40000410000 */
[C---:B------:R-:W-:Y:S01]  /*8a50*/  FMUL.FTZ R26, R0.reuse, R94 ;  /* 0x0000005e001a7220 */ /* 0x040fe20000410000 */
[----:B------:R-:W-:Y:S01]  /*8a60*/  MOV R94, R51 ;  /* 0x00000033005e7202 */ /* 0x000fe20000000f00 */
[C---:B------:R-:W-:Y:S02]  /*8a70*/  FMUL.FTZ R14, R0.reuse, R82 ;  /* 0x00000052000e7220 */ /* 0x040fe40000410000 */
[----:B------:R-:W-:Y:S02]  /*8a80*/  LDSM.16.MT88.4 R84, [R203+0x800] ;  /* 0x00080000cb54783b */ /* 0x000fe40000004200 */
[C---:B------:R-:W-:Y:S02]  /*8a90*/  FMUL.FTZ R15, R0.reuse, R83 ;  /* 0x00000053000f7220 */ /* 0x040fe40000410000 */
[----:B------:R-:W-:Y:S02]  /*8aa0*/  FMUL.FTZ R27, R0, R95 ;  /* 0x0000005f001b7220 */ /* 0x000fe40000410000 */
[----:B------:R-:W-:Y:S02]  /*8ab0*/  IMAD.MOV.U32 R95, RZ, RZ, R50 ;  /* 0x000000ffff5f7224 */ /* 0x000fe400078e0032 */
[----:B------:R-:W-:Y:S01]  /*8ac0*/  LDSM.16.MT88.4 R80, [R204+0x800] ;  /* 0x00080000cc50783b */ /* 0x000fe20000004200 */
[C---:B-1----:R-:W-:Y:S03]  /*8ad0*/  HMMA.16816.F32.BF16 R12, R136.reuse, R20, R12 ;  /* 0x00000014880c723c */ /* 0x042fe6000004180c */
[----:B------:R-:W-:Y:S02]  /*8ae0*/  IMAD.MOV.U32 R132, RZ, RZ, R95 ;  /* 0x000000ffff847224 */ /* 0x000fe400078e005f */
[--C-:B---3--:R-:W-:Y:S02]  /*8af0*/  FFMA.FTZ R2, R40, c[0x0][0x2d0], -R149.reuse ;  /* 0x0000b40028027a23 */ /* 0x108fe40000010895 */
[----:B------:R-:W0:Y:S01]  /*8b00*/  LDGDEPBAR ;  /* 0x00000000000079af */ /* 0x000e220000000000 */
[C---:B------:R-:W-:Y:S04]  /*8b10*/  HMMA.16816.F32.BF16 R16, R136.reuse, R22, R16 ;  /* 0x000000168810723c */ /* 0x040fe80000041810 */
[C---:B------:R-:W-:Y:S01]  /*8b20*/  FMUL.FTZ R20, R3.reuse, R88 ;  /* 0x0000005803147220 */ /* 0x040fe20000410000 */
[----:B------:R-:W-:Y:S01]  /*8b30*/  MOV R88, R248 ;  /* 0x000000f800587202 */ /* 0x000fe20000000f00 */
[----:B------:R-:W-:Y:S02]  /*8b40*/  FMUL.FTZ R21, R3, R89 ;  /* 0x0000005903157220 */ /* 0x000fe40000410000 */
[C---:B------:R-:W-:Y:S01]  /*8b50*/  FMUL.FTZ R22, R0.reuse, R90 ;  /* 0x0000005a00167220 */ /* 0x040fe20000410000 */
[----:B------:R-:W-:Y:S03]  /*8b60*/  MOV R90, R61 ;  /* 0x0000003d005a7202 */ /* 0x000fe60000000f00 */
[C---:B------:R-:W-:Y:S01]  /*8b70*/  FMUL.FTZ R23, R0.reuse, R91 ;  /* 0x0000005b00177220 */ /* 0x040fe20000410000 */
[----:B------:R-:W-:Y:S01]  /*8b80*/  MOV R101, R88 ;  /* 0x0000005800657202 */ /* 0x000fe20000000f00 */
[----:B------:R-:W-:Y:S02]  /*8b90*/  IMAD.MOV.U32 R89, RZ, RZ, R246 ;  /* 0x000000ffff597224 */ /* 0x000fe400078e00f6 */
[----:B------:R-:W-:Y:S02]  /*8ba0*/  IMAD.MOV.U32 R91, RZ, RZ, R60 ;  /* 0x000000ffff5b7224 */ /* 0x000fe400078e003c */
[----:B------:R-:W-:Y:S01]  /*8bb0*/  FFMA.FTZ R101, R101, c[0x0][0x2d0], -R148 ;  /* 0x0000b40065657a23 */ /* 0x000fe20000010894 */
[C---:B-----5:R-:W-:Y:S03]  /*8bc0*/  HMMA.16816.F32.BF16 R20, R136.reuse, R28, R20 ;  /* 0x0000001c8814723c */ /* 0x060fe60000041814 */
[C---:B------:R-:W-:Y:S02]  /*8bd0*/  FMUL.FTZ R51, R0.reuse, R119 ;  /* 0x0000007700337220 */ /* 0x040fe40000410000 */
[C---:B------:R-:W-:Y:S02]  /*8be0*/  FMUL.FTZ R50, R0.reuse, R118 ;  /* 0x0000007600327220 */ /* 0x040fe40000410000 */
[C---:B------:R-:W-:Y:S01]  /*8bf0*/  FMUL.FTZ R59, R0.reuse, R127 ;  /* 0x0000007f003b7220 */ /* 0x040fe20000410000 */
[C---:B------:R-:W-:Y:S04]  /*8c00*/  HMMA.16816.F32.BF16 R24, R136.reuse, R30, R24 ;  /* 0x0000001e8818723c */ /* 0x040fe80000041818 */
[C---:B------:R-:W-:Y:S01]  /*8c10*/  FMUL.FTZ R66, R0.reuse, R134 ;  /* 0x0000008600427220 */ /* 0x040fe20000410000 */
[----:B------:R-:W-:Y:S01]  /*8c20*/  MOV R134, R242 ;  /* 0x000000f200867202 */ /* 0x000fe20000000f00 */
[C---:B------:R-:W-:Y:S02]  /*8c30*/  FMUL.FTZ R34, R0.reuse, R102 ;  /* 0x0000006600227220 */ /* 0x040fe40000410000 */
[C---:B------:R-:W-:Y:S02]  /*8c40*/  FMUL.FTZ R31, R0.reuse, R99 ;  /* 0x00000063001f7220 */ /* 0x040fe40000410000 */
[----:B------:R1:W-:Y:S02]  /*8c50*/  MUFU.EX2 R99, R2 ;  /* 0x0000000200637308 */ /* 0x0003e40000000800 */
[C---:B------:R-:W-:Y:S01]  /*8c60*/  FMUL.FTZ R30, R0.reuse, R98 ;  /* 0x00000062001e7220 */ /* 0x040fe20000410000 */
[----:B------:R-:W-:Y:S01]  /*8c70*/  MOV R98, R245 ;  /* 0x000000f500627202 */ /* 0x000fe20000000f00 */
[----:B------:R-:W-:Y:S02]  /*8c80*/  IMAD.MOV.U32 R102, RZ, RZ, R236 ;  /* 0x000000ffff667224 */ /* 0x000fe400078e00ec */
[----:B------:R-:W-:Y:S01]  /*8c90*/  FMUL.FTZ R67, R0, R135 ;  /* 0x0000008700437220 */ /* 0x000fe20000410000 */
[----:B------:R-:W-:Y:S01]  /*8ca0*/  MOV R135, R234 ;  /* 0x000000ea00877202 */ /* 0x000fe20000000f00 */
[C---:B------:R-:W-:Y:S01]  /*8cb0*/  FMUL.FTZ R28, R3.reuse, R96 ;  /* 0x00000060031c7220 */ /* 0x040fe20000410000 */
[----:B------:R-:W-:Y:S01]  /*8cc0*/  MOV R96, R43 ;  /* 0x0000002b00607202 */ /* 0x000fe20000000f00 */
[----:B------:R-:W-:Y:S02]  /*8cd0*/  FMUL.FTZ R29, R3, R97 ;  /* 0x00000061031d7220 */ /* 0x000fe40000410000 */
[----:B------:R-:W-:Y:S02]  /*8ce0*/  IMAD.MOV.U32 R97, RZ, RZ, R42 ;  /* 0x000000ffff617224 */ /* 0x000fe400078e002a */
[----:B------:R-:W-:Y:S02]  /*8cf0*/  FFMA.FTZ R102, R102, c[0x0][0x2d0], -R149 ;  /* 0x0000b40066667a23 */ /* 0x000fe40000010895 */
[C---:B------:R-:W-:Y:S01]  /*8d00*/  FMUL.FTZ R35, R0.reuse, R103 ;  /* 0x0000006700237220 */ /* 0x040fe20000410000 */
[C---:B------:R-:W-:Y:S03]  /*8d10*/  HMMA.16816.F32.BF16 R28, R136.reuse, R36, R28 ;  /* 0x00000024881c723c */ /* 0x040fe6000004181c */
[----:B------:R-:W-:Y:S02]  /*8d20*/  IMAD.MOV.U32 R103, RZ, RZ, R89 ;  /* 0x000000ffff677224 */ /* 0x000fe400078e0059 */
[C---:B------:R-:W-:Y:S02]  /*8d30*/  FMUL.FTZ R58, R0.reuse, R126 ;  /* 0x0000007e003a7220 */ /* 0x040fe40000410000 */
[--C-:B-1----:R-:W-:Y:S01]  /*8d40*/  FFMA.FTZ R2, R41, c[0x0][0x2d0], -R148.reuse ;  /* 0x0000b40029027a23 */ /* 0x102fe20000010894 */
[C---:B------:R-:W-:Y:S03]  /*8d50*/  HMMA.16816.F32.BF16 R32, R136.reuse, R38, R32 ;  /* 0x000000268820723c */ /* 0x040fe60000041820 */
[----:B------:R1:W-:Y:S01]  /*8d60*/  MUFU.EX2 R249, R2 ;  /* 0x0000000200f97308 */ /* 0x0003e20000000800 */
[C---:B------:R-:W-:Y:S01]  /*8d70*/  FMUL.FTZ R36, R3.reuse, R104 ;  /* 0x0000006803247220 */ /* 0x040fe20000410000 */
[----:B------:R-:W-:Y:S01]  /*8d80*/  MOV R104, R90 ;  /* 0x0000005a00687202 */ /* 0x000fe20000000f00 */
[----:B------:R-:W-:Y:S02]  /*8d90*/  FMUL.FTZ R37, R3, R105 ;  /* 0x0000006903257220 */ /* 0x000fe40000410000 */
[C---:B------:R-:W-:Y:S04]  /*8da0*/  FMUL.FTZ R38, R0.reuse, R106 ;  /* 0x0000006a00267220 */ /* 0x040fe80000410000 */
[C---:B------:R-:W-:Y:S02]  /*8db0*/  FMUL.FTZ R39, R0.reuse, R107 ;  /* 0x0000006b00277220 */ /* 0x040fe40000410000 */
[--C-:B------:R-:W-:Y:S02]  /*8dc0*/  FFMA.FTZ R103, R103, c[0x0][0x2d0], -R148.reuse ;  /* 0x0000b40067677a23 */ /* 0x100fe40000010894 */
[C---:B------:R-:W-:Y:S01]  /*8dd0*/  FMUL.FTZ R40, R3.reuse, R108 ;  /* 0x0000006c03287220 */ /* 0x040fe20000410000 */
[----:B------:R-:W-:Y:S01]  /*8de0*/  MOV R108, R63 ;  /* 0x0000003f006c7202 */ /* 0x000fe20000000f00 */
[C---:B------:R-:W-:Y:S01]  /*8df0*/  FMUL.FTZ R41, R3.reuse, R109 ;  /* 0x0000006d03297220 */ /* 0x040fe20000410000 */
[C---:B------:R-:W-:Y:S01]  /*8e00*/  HMMA.16816.F32.BF16 R36, R136.reuse, R44, R36 ;  /* 0x0000002c8824723c */ /* 0x040fe20000041824 */
[----:B------:R-:W3:Y:S02]  /*8e10*/  LDSM.16.MT88.4 R60, [R203+0x4000] ;  /* 0x00400000cb3c783b */ /* 0x000ee40000004200 */
[C---:B------:R-:W-:Y:S01]  /*8e20*/  FMUL.FTZ R42, R0.reuse, R110 ;  /* 0x0000006e002a7220 */ /* 0x040fe20000410000 */
[----:B------:R-:W-:Y:S01]  /*8e30*/  MOV R109, R92 ;  /* 0x0000005c006d7202 */ /* 0x000fe20000000f00 */
[----:B------:R-:W-:Y:S01]  /*8e40*/  FMUL.FTZ R43, R0, R111 ;  /* 0x0000006f002b7220 */ /* 0x000fe20000410000 */
[----:B------:R-:W-:Y:S01]  /*8e50*/  MOV R111, R94 ;  /* 0x0000005e006f7202 */ /* 0x000fe20000000f00 */
[----:B------:R-:W-:Y:S02]  /*8e60*/  IMAD.MOV.U32 R110, RZ, RZ, R93 ;  /* 0x000000ffff6e7224 */ /* 0x000fe400078e005d */
[----:B-1----:R-:W-:Y:S01]  /*8e70*/  FFMA.FTZ R2, R48, c[0x0][0x2d0], -R148 ;  /* 0x0000b40030027a23 */ /* 0x002fe20000010894 */
[----:B------:R-:W-:Y:S02]  /*8e80*/  LDSM.16.MT88.4 R92, [R206+0x4800] ;  /* 0x00480000ce5c783b */ /* 0x000fe40000004200 */
[C---:B------:R-:W-:Y:S01]  /*8e90*/  HMMA.16816.F32.BF16 R40, R136.reuse, R46, R40 ;  /* 0x0000002e8828723c */ /* 0x040fe20000041828 */
[----:B------:R1:W4:Y:S02]  /*8ea0*/  MUFU.EX2 R248, R2 ;  /* 0x0000000200f87308 */ /* 0x0003240000000800 */
[C---:B------:R-:W-:Y:S02]  /*8eb0*/  FMUL.FTZ R48, R3.reuse, R116 ;  /* 0x0000007403307220 */ /* 0x040fe40000410000 */
[C---:B------:R-:W-:Y:S02]  /*8ec0*/  FMUL.FTZ R44, R3.reuse, R112 ;  /* 0x00000070032c7220 */ /* 0x040fe40000410000 */
[C---:B------:R-:W-:Y:S02]  /*8ed0*/  FMUL.FTZ R45, R3.reuse, R113 ;  /* 0x00000071032d7220 */ /* 0x040fe40000410000 */
[C---:B------:R-:W-:Y:S03]  /*8ee0*/  FMUL.FTZ R46, R0.reuse, R114 ;  /* 0x00000072002e7220 */ /* 0x040fe60000410000 */
[----:B------:R-:W-:Y:S02]  /*8ef0*/  FMUL.FTZ R47, R0, R115 ;  /* 0x00000073002f7220 */ /* 0x000fe40000410000 */
[----:B------:R-:W-:Y:S02]  /*8f00*/  FMUL.FTZ R65, R3, R133 ;  /* 0x0000008503417220 */ /* 0x000fe40000410000 */
[----:B------:R-:W-:Y:S02]  /*8f10*/  IMAD.MOV.U32 R133, RZ, RZ, R91 ;  /* 0x000000ffff857224 */ /* 0x000fe400078e005b */
[----:B------:R-:W5:Y:S01]  /*8f20*/  LDSM.16.MT88.4 R88, [R206+0x800] ;  /* 0x00080000ce58783b */ /* 0x000f620000004200 */
[C---:B--2---:R-:W-:Y:S03]  /*8f30*/  HMMA.16816.F32.BF16 R44, R136.reuse, R52, R44 ;  /* 0x00000034882c723c */ /* 0x044fe6000004182c */
[----:B------:R-:W-:Y:S02]  /*8f40*/  IMAD.MOV.U32 R100, RZ, RZ, R70 ;  /* 0x000000ffff647224 */ /* 0x000fe400078e0046 */
[--C-:B------:R-:W-:Y:S02]  /*8f50*/  FFMA.FTZ R70, R163, c[0x0][0x2d0], -R149.reuse ;  /* 0x0000b400a3467a23 */ /* 0x100fe40000010895 */
[--C-:B-1----:R-:W-:Y:S02]  /*8f60*/  FFMA.FTZ R2, R49, c[0x0][0x2d0], -R149.reuse ;  /* 0x0000b40031027a23 */ /* 0x102fe40000010895 */
[C---:B------:R-:W-:Y:S01]  /*8f70*/  FMUL.FTZ R49, R3.reuse, R117 ;  /* 0x0000007503317220 */ /* 0x040fe20000410000 */
[----:B------:R-:W-:Y:S02]  /*8f80*/  MUFU.EX2 R106, R70 ;  /* 0x00000046006a7308 */ /* 0x000fe40000000800 */
[--C-:B------:R-:W-:Y:S02]  /*8f90*/  FFMA.FTZ R100, R100, c[0x0][0x2d0], -R148.reuse ;  /* 0x0000b40064647a23 */ /* 0x100fe40000010894 */
[C---:B------:R-:W-:Y:S02]  /*8fa0*/  FMUL.FTZ R52, R3.reuse, R120 ;  /* 0x0000007803347220 */ /* 0x040fe40000410000 */
[C---:B------:R-:W-:Y:S03]  /*8fb0*/  HMMA.16816.F32.BF16 R48, R136.reuse, R54, R48 ;  /* 0x000000368830723c */ /* 0x040fe60000041830 */
[C---:B------:R-:W-:Y:S01]  /*8fc0*/  FMUL.FTZ R53, R3.reuse, R121 ;  /* 0x0000007903357220 */ /* 0x040fe20000410000 */
[----:B------:R1:W-:Y:S03]  /*8fd0*/  MUFU.EX2 R246, R2 ;  /* 0x0000000200f67308 */ /* 0x0003e60000000800 */
[C---:B------:R-:W-:Y:S02]  /*8fe0*/  FMUL.FTZ R54, R0.reuse, R122 ;  /* 0x0000007a00367220 */ /* 0x040fe40000410000 */
[----:B------:R-:W-:Y:S07]  /*8ff0*/  FMUL.FTZ R55, R0, R123 ;  /* 0x0000007b00377220 */ /* 0x000fee0000410000 */
[C---:B---3--:R-:W-:Y:S07]  /*9000*/  HMMA.16816.F32.BF16 R52, R136.reuse, R60, R52 ;  /* 0x0000003c8834723c */ /* 0x048fee0000041834 */
[C---:B------:R-:W-:Y:S02]  /*9010*/  FMUL.FTZ R60, R3.reuse, R128 ;  /* 0x00000080033c7220 */ /* 0x040fe40000410000 */
[C---:B------:R-:W-:Y:S03]  /*9020*/  FMUL.FTZ R61, R3.reuse, R129 ;  /* 0x00000081033d7220 */ /* 0x040fe60000410000 */
[----:B-1----:R-:W-:Y:S01]  /*9030*/  FFMA.FTZ R2, R56, c[0x0][0x2d0], -R149 ;  /* 0x0000b40038027a23 */ /* 0x002fe20000010895 */
[----:B------:R-:W-:Y:S01]  /*9040*/  MOV R129, R96 ;  /* 0x0000006000817202 */ /* 0x000fe20000000f00 */
[----:B------:R-:W-:Y:S02]  /*9050*/  FMUL.FTZ R56, R3, R124 ;  /* 0x0000007c03387220 */ /* 0x000fe40000410000 */
[----:B------:R1:W2:Y:S01]  /*9060*/  MUFU.EX2 R245, R2 ;  /* 0x0000000200f57308 */ /* 0x0002a20000000800 */
[----:B------:R-:W-:Y:S02]  /*9070*/  IMAD.MOV.U32 R128, RZ, RZ, R97 ;  /* 0x000000ffff807224 */ /* 0x000fe400078e0061 */
[--C-:B-1----:R-:W-:Y:S02]  /*9080*/  FFMA.FTZ R2, R57, c[0x0][0x2d0], -R148.reuse ;  /* 0x0000b40039027a23 */ /* 0x102fe40000010894 */
[----:B------:R-:W-:Y:S05]  /*9090*/  FMUL.FTZ R57, R3, R125 ;  /* 0x0000007d03397220 */ /* 0x000fea0000410000 */
[----:B------:R1:W-:Y:S02]  /*90a0*/  MUFU.EX2 R119, R2 ;  /* 0x0000000200777308 */ /* 0x0003e40000000800 */
[C---:B------:R-:W-:Y:S07]  /*90b0*/  HMMA.16816.F32.BF16 R56, R136.reuse, R62, R56 ;  /* 0x0000003e8838723c */ /* 0x040fee0000041838 */
[C---:B------:R-:W-:Y:S02]  /*90c0*/  FMUL.FTZ R62, R0.reuse, R130 ;  /* 0x00000082003e7220 */ /* 0x040fe40000410000 */
[----:B------:R-:W-:Y:S07]  /*90d0*/  FMUL.FTZ R63, R0, R131 ;  /* 0x00000083003f7220 */ /* 0x000fee0000410000 */
[C---:B------:R-:W-:Y:S03]  /*90e0*/  HMMA.16816.F32.BF16 R60, R136.reuse, R72, R60 ;  /* 0x00000048883c723c */ /* 0x040fe6000004183c */
[----:B-1----:R-:W-:Y:S01]  /*90f0*/  FFMA.FTZ R2, R150, c[0x0][0x2d0], -R148 ;  /* 0x0000b40096027a23 */ /* 0x002fe20000010894 */
[----:B------:R-:W-:Y:S03]  /*9100*/  MOV R150, R98 ;  /* 0x0000006200967202 */ /* 0x000fe60000000f00 */
[----:B------:R1:W3:Y:S01]  /*9110*/  MUFU.EX2 R118, R2 ;  /* 0x0000000200767308 */ /* 0x0002e20000000800 */
[----:B------:R-:W-:Y:S04]  /*9120*/  HMMA.16816.F32.BF16 R64, R136, R74, R64 ;  /* 0x0000004a8840723c */ /* 0x000fe80000041840 */
[----:B----4-:R-:W-:Y:S03]  /*9130*/  F2FP.BF16.PACK_AB R73, R248, R249 ;  /* 0x000000f9f849723e */ /* 0x010fe600000010ff */
[----:B------:R-:W-:Y:S01]  /*9140*/  IMAD.MOV.U32 R139, RZ, RZ, R188 ;  /* 0x000000ffff8b7224 */ /* 0x000fe200078e00bc */
[----:B--2---:R-:W-:Y:S01]  /*9150*/  F2FP.BF16.PACK_AB R74, R245, R246 ;  /* 0x000000f6f54a723e */ /* 0x004fe200000010ff */
[----:B------:R-:W-:Y:S02]  /*9160*/  IMAD.MOV.U32 R138, RZ, RZ, R99 ;  /* 0x000000ffff8a7224 */ /* 0x000fe400078e0063 */
[----:B------:R-:W-:Y:S01]  /*9170*/  LDSM.16.MT88.4 R96, [R204+0x1000] ;  /* 0x00100000cc60783b */ /* 0x000fe20000004200 */
[----:B------:R-:W-:Y:S01]  /*9180*/  MOV R137, R181 ;  /* 0x000000b500897202 */ /* 0x000fe20000000f00 */
[----:B------:R-:W-:Y:S01]  /*9190*/  IMAD.MOV.U32 R163, RZ, RZ, R139 ;  /* 0x000000ffffa37224 */ /* 0x000fe200078e008b */
[----:B------:R-:W-:Y:S02]  /*91a0*/  F2FP.BF16.PACK_AB R72, R138, R108 ;  /* 0x0000006c8a48723e */ /* 0x000fe400000010ff */
[----:B------:R-:W-:Y:S02]  /*91b0*/  MOV R136, R135 ;  /* 0x0000008700887202 */ /* 0x000fe40000000f00 */
[----:B------:R-:W-:Y:S02]  /*91c0*/  MOV R135, R133 ;  /* 0x0000008500877202 */ /* 0x000fe40000000f00 */
[----:B------:R-:W-:Y:S01]  /*91d0*/  MOV R133, R129 ;  /* 0x0000008100857202 */ /* 0x000fe20000000f00 */
[--C-:B------:R-:W-:Y:S02]  /*91e0*/  FFMA.FTZ R70, R136, c[0x0][0x2d0], -R149.reuse ;  /* 0x0000b40088467a23 */ /* 0x100fe40000010895 */
[--C-:B-1----:R-:W-:Y:S01]  /*91f0*/  FFMA.FTZ R2, R151, c[0x0][0x2d0], -R149.reuse ;  /* 0x0000b40097027a23 */ /* 0x102fe20000010895 */
[----:B---3--:R-:W-:Y:S01]  /*9200*/  F2FP.BF16.PACK_AB R75, R118, R119 ;  /* 0x00000077764b723e */ /* 0x008fe200000010ff */
[----:B------:R-:W-:Y:S06]  /*9210*/  MUFU.EX2 R136, R101 ;  /* 0x0000006500887308 */ /* 0x000fec0000000800 */
[C---:B------:R-:W-:Y:S04]  /*9220*/  HMMA.16816.F32.BF16 R4, R72.reuse, R76, R4 ;  /* 0x0000004c4804723c */ /* 0x040fe80000041804 */
[----:B------:R1:W-:Y:S04]  /*9230*/  MUFU.EX2 R117, R2 ;  /* 0x0000000200757308 */ /* 0x0003e80000000800 */
[C---:B------:R-:W-:Y:S01]  /*9240*/  HMMA.16816.F32.BF16 R8, R72.reuse, R78, R8 ;  /* 0x0000004e4808723c */ /* 0x040fe20000041808 */
[----:B------:R-:W2:Y:S07]  /*9250*/  LDSM.16.MT88.4 R76, [R200+0x4800] ;  /* 0x00480000c84c783b */ /* 0x000eae0000004200 */
[C---:B------:R-:W-:Y:S08]  /*9260*/  HMMA.16816.F32.BF16 R12, R72.reuse, R80, R12 ;  /* 0x00000050480c723c */ /* 0x040ff0000004180c */
[C---:B------:R-:W-:Y:S01]  /*9270*/  HMMA.16816.F32.BF16 R16, R72.reuse, R82, R16 ;  /* 0x000000524810723c */ /* 0x040fe20000041810 */
[----:B------:R-:W3:Y:S03]  /*9280*/  LDSM.16.MT88.4 R80, [R204+0x4800] ;  /* 0x00480000cc50783b */ /* 0x000ee60000004200 */
[--C-:B-1----:R-:W-:Y:S04]  /*9290*/  FFMA.FTZ R2, R152, c[0x0][0x2d0], -R149.reuse ;  /* 0x0000b40098027a23 */ /* 0x102fe80000010895 */
[C---:B------:R-:W-:Y:S01]  /*92a0*/  HMMA.16816.F32.BF16 R20, R72.reuse, R84, R20 ;  /* 0x000000544814723c */ /* 0x040fe20000041814 */
[----:B------:R1:W4:Y:S07]  /*92b0*/  MUFU.EX2 R242, R2 ;  /* 0x0000000200f27308 */ /* 0x00032e0000000800 */
[C---:B------:R-:W-:Y:S01]  /*92c0*/  HMMA.16816.F32.BF16 R24, R72.reuse, R86, R24 ;  /* 0x000000564818723c */ /* 0x040fe20000041818 */
[----:B------:R-:W4:Y:S07]  /*92d0*/  LDSM.16.MT88.4 R84, [R203+0x4800] ;  /* 0x00480000cb54783b */ /* 0x000f2e0000004200 */
[C---:B-----5:R-:W-:Y:S08]  /*92e0*/  HMMA.16816.F32.BF16 R28, R72.reuse, R88, R28 ;  /* 0x00000058481c723c */ /* 0x060ff0000004181c */
[C---:B------:R-:W-:Y:S01]  /*92f0*/  HMMA.16816.F32.BF16 R32, R72.reuse, R90, R32 ;  /* 0x0000005a4820723c */ /* 0x040fe20000041820 */
[----:B------:R-:W5:Y:S03]  /*9300*/  LDSM.16.MT88.4 R88, [R200+0x1000] ;  /* 0x00100000c858783b */ /* 0x000f660000004200 */
[--C-:B-1----:R-:W-:Y:S04]  /*9310*/  FFMA.FTZ R2, R153, c[0x0][0x2d0], -R148.reuse ;  /* 0x0000b40099027a23 */ /* 0x102fe80000010894 */
[C---:B--2---:R-:W-:Y:S01]  /*9320*/  HMMA.16816.F32.BF16 R36, R72.reuse, R76, R36 ;  /* 0x0000004c4824723c */ /* 0x044fe20000041824 */
[----:B------:R1:W-:Y:S07]  /*9330*/  MUFU.EX2 R116, R2 ;  /* 0x0000000200747308 */ /* 0x0003ee0000000800 */
[C---:B------:R-:W-:Y:S01]  /*9340*/  HMMA.16816.F32.BF16 R40, R72.reuse, R78, R40 ;  /* 0x0000004e4828723c */ /* 0x040fe20000041828 */
[----:B------:R-:W2:Y:S07]  /*9350*/  LDSM.16.MT88.4 R76, [R203+0x1000] ;  /* 0x00100000cb4c783b */ /* 0x000eae0000004200 */
[C---:B---3--:R-:W-:Y:S08]  /*9360*/  HMMA.16816.F32.BF16 R44, R72.reuse, R80, R44 ;  /* 0x00000050482c723c */ /* 0x048ff0000004182c */
[C---:B------:R-:W-:Y:S01]  /*9370*/  HMMA.16816.F32.BF16 R48, R72.reuse, R82, R48 ;  /* 0x000000524830723c */ /* 0x040fe20000041830 */
[----:B------:R-:W3:Y:S03]  /*9380*/  LDSM.16.MT88.4 R80, [R206+0x1000] ;  /* 0x00100000ce50783b */ /* 0x000ee60000004200 */
[--C-:B-1----:R-:W-:Y:S04]  /*9390*/  FFMA.FTZ R2, R154, c[0x0][0x2d0], -R148.reuse ;  /* 0x0000b4009a027a23 */ /* 0x102fe80000010894 */
[C---:B----4-:R-:W-:Y:S01]  /*93a0*/  HMMA.16816.F32.BF16 R52, R72.reuse, R84, R52 ;  /* 0x000000544834723c */ /* 0x050fe20000041834 */
[----:B------:R1:W4:Y:S07]  /*93b0*/  MUFU.EX2 R236, R2 ;  /* 0x0000000200ec7308 */ /* 0x00032e0000000800 */
[C---:B------:R-:W-:Y:S01]  /*93c0*/  HMMA.16816.F32.BF16 R56, R72.reuse, R86, R56 ;  /* 0x000000564838723c */ /* 0x040fe20000041838 */
[----:B------:R-:W2:Y:S07]  /*93d0*/  LDSM.16.MT88.4 R84, [R200+0x5000] ;  /* 0x00500000c854783b */ /* 0x000eae0000004200 */
[C---:B------:R-:W-:Y:S08]  /*93e0*/  HMMA.16816.F32.BF16 R60, R72.reuse, R92, R60 ;  /* 0x0000005c483c723c */ /* 0x040ff0000004183c */
[----:B------:R-:W-:Y:S01]  /*93f0*/  HMMA.16816.F32.BF16 R64, R72, R94, R64 ;  /* 0x0000005e4840723c */ /* 0x000fe20000041840 */
[----:B------:R-:W-:Y:S03]  /*9400*/  LDSM.16.MT88.4 R92, [R206+0x5800] ;  /* 0x00580000ce5c783b */ /* 0x000fe60000004200 */
[--C-:B-1----:R-:W-:Y:S03]  /*9410*/  FFMA.FTZ R2, R155, c[0x0][0x2d0], -R149.reuse ;  /* 0x0000b4009b027a23 */ /* 0x102fe60000010895 */
[----:B------:R-:W-:Y:S01]  /*9420*/  F2FP.BF16.PACK_AB R72, R242, R117 ;  /* 0x00000075f248723e */ /* 0x000fe200000010ff */
[----:B------:R1:W-:Y:S01]  /*9430*/  MUFU.EX2 R234, R2 ;  /* 0x0000000200ea7308 */ /* 0x0003e20000000800 */
[----:B----4-:R-:W-:Y:S03]  /*9440*/  F2FP.BF16.PACK_AB R73, R236, R116 ;  /* 0x00000074ec49723e */ /* 0x010fe600000010ff */
[--C-:B-1----:R-:W-:Y:S06]  /*9450*/  FFMA.FTZ R2, R156, c[0x0][0x2d0], -R149.reuse ;  /* 0x0000b4009c027a23 */ /* 0x102fec0000010895 */
[----:B------:R1:W4:Y:S02]  /*9460*/  MUFU.EX2 R127, R2 ;  /* 0x00000002007f7308 */ /* 0x0003240000000800 */
[--C-:B-1----:R-:W-:Y:S01]  /*9470*/  FFMA.FTZ R2, R157, c[0x0][0x2d0], -R148.reuse ;  /* 0x0000b4009d027a23 */ /* 0x102fe20000010894 */
[----:B----4-:R-:W-:Y:S07]  /*9480*/  F2FP.BF16.PACK_AB R74, R127, R234 ;  /* 0x000000ea7f4a723e */ /* 0x010fee00000010ff */
[----:B------:R1:W-:Y:S02]  /*9490*/  MUFU.EX2 R126, R2 ;  /* 0x00000002007e7308 */ /* 0x0003e40000000800 */
[--C-:B-1----:R-:W-:Y:S08]  /*94a0*/  FFMA.FTZ R2, R158, c[0x0][0x2d0], -R148.reuse ;  /* 0x0000b4009e027a23 */ /* 0x102ff00000010894 */
[----:B------:R1:W4:Y:S02]  /*94b0*/  MUFU.EX2 R125, R2 ;  /* 0x00000002007d7308 */ /* 0x0003240000000800 */
[--C-:B-1----:R-:W-:Y:S01]  /*94c0*/  FFMA.FTZ R2, R159, c[0x0][0x2d0], -R149.reuse ;  /* 0x0000b4009f027a23 */ /* 0x102fe20000010895 */
[----:B----4-:R-:W-:Y:S07]  /*94d0*/  F2FP.BF16.PACK_AB R75, R125, R126 ;  /* 0x0000007e7d4b723e */ /* 0x010fee00000010ff */
[----:B------:R1:W-:Y:S01]  /*94e0*/  MUFU.EX2 R124, R2 ;  /* 0x00000002007c7308 */ /* 0x0003e20000000800 */
[C---:B-----5:R-:W-:Y:S08]  /*94f0*/  HMMA.16816.F32.BF16 R4, R72.reuse, R88, R4 ;  /* 0x000000584804723c */ /* 0x060ff00000041804 */
[C---:B------:R-:W-:Y:S01]  /*9500*/  HMMA.16816.F32.BF16 R8, R72.reuse, R90, R8 ;  /* 0x0000005a4808723c */ /* 0x040fe20000041808 */
[----:B------:R-:W4:Y:S07]  /*9510*/  LDSM.16.MT88.4 R88, [R204+0x5000] ;  /* 0x00500000cc58783b */ /* 0x000f2e0000004200 */
[C---:B------:R-:W-:Y:S04]  /*9520*/  HMMA.16816.F32.BF16 R12, R72.reuse, R96, R12 ;  /* 0x00000060480c723c */ /* 0x040fe8000004180c */
[--C-:B-1----:R-:W-:Y:S04]  /*9530*/  FFMA.FTZ R2, R160, c[0x0][0x2d0], -R149.reuse ;  /* 0x0000b400a0027a23 */ /* 0x102fe80000010895 */
[C---:B------:R-:W-:Y:S01]  /*9540*/  HMMA.16816.F32.BF16 R16, R72.reuse, R98, R16 ;  /* 0x000000624810723c */ /* 0x040fe20000041810 */
[----:B------:R1:W5:Y:S01]  /*9550*/  MUFU.EX2 R188, R2 ;  /* 0x0000000200bc7308 */ /* 0x0003620000000800 */
[----:B------:R-:W-:Y:S06]  /*9560*/  LDSM.16.MT88.4 R96, [R204+0x2000] ;  /* 0x00200000cc60783b */ /* 0x000fec0000004200 */
[C---:B--2---:R-:W-:Y:S08]  /*9570*/  HMMA.16816.F32.BF16 R20, R72.reuse, R76, R20 ;  /* 0x0000004c4814723c */ /* 0x044ff00000041814 */
[C---:B------:R-:W-:Y:S01]  /*9580*/  HMMA.16816.F32.BF16 R24, R72.reuse, R78, R24 ;  /* 0x0000004e4818723c */ /* 0x040fe20000041818 */
[----:B------:R-:W2:Y:S07]  /*9590*/  LDSM.16.MT88.4 R76, [R203+0x5000] ;  /* 0x00500000cb4c783b */ /* 0x000eae0000004200 */
[C---:B---3--:R-:W-:Y:S04]  /*95a0*/  HMMA.16816.F32.BF16 R28, R72.reuse, R80, R28 ;  /* 0x00000050481c723c */ /* 0x048fe8000004181c */
[--C-:B-1----:R-:W-:Y:S04]  /*95b0*/  FFMA.FTZ R2, R161, c[0x0][0x2d0], -R148.reuse ;  /* 0x0000b400a1027a23 */ /* 0x102fe80000010894 */
[C---:B------:R-:W-:Y:S01]  /*95c0*/  HMMA.16816.F32.BF16 R32, R72.reuse, R82, R32 ;  /* 0x000000524820723c */ /* 0x040fe20000041820 */
[----:B------:R1:W-:Y:S01]  /*95d0*/  MUFU.EX2 R107, R2 ;  /* 0x00000002006b7308 */ /* 0x0003e20000000800 */
[----:B------:R-:W3:Y:S06]  /*95e0*/  LDSM.16.MT88.4 R80, [R206+0x5000] ;  /* 0x00500000ce50783b */ /* 0x000eec0000004200 */
[C---:B------:R-:W-:Y:S08]  /*95f0*/  HMMA.16816.F32.BF16 R36, R72.reuse, R84, R36 ;  /* 0x000000544824723c */ /* 0x040ff00000041824 */
[C---:B------:R-:W-:Y:S01]  /*9600*/  HMMA.16816.F32.BF16 R40, R72.reuse, R86, R40 ;  /* 0x000000564828723c */ /* 0x040fe20000041828 */
[----:B------:R-:W5:Y:S07]  /*9610*/  LDSM.16.MT88.4 R84, [R200+0x1800] ;  /* 0x00180000c854783b */ /* 0x000f6e0000004200 */
[C---:B----4-:R-:W-:Y:S04]  /*9620*/  HMMA.16816.F32.BF16 R44, R72.reuse, R88, R44 ;  /* 0x00000058482c723c */ /* 0x050fe8000004182c */
[--C-:B-1----:R-:W-:Y:S04]  /*9630*/  FFMA.FTZ R2, R162, c[0x0][0x2d0], -R148.reuse ;  /* 0x0000b400a2027a23 */ /* 0x102fe80000010894 */
[C---:B------:R-:W-:Y:S01]  /*9640*/  HMMA.16816.F32.BF16 R48, R72.reuse, R90, R48 ;  /* 0x0000005a4830723c */ /* 0x040fe20000041830 */
[----:B------:R1:W4:Y:S01]  /*9650*/  MUFU.EX2 R181, R2 ;  /* 0x0000000200b57308 */ /* 0x0003220000000800 */
[----:B------:R-:W4:Y:S06]  /*9660*/  LDSM.16.MT88.4 R88, [R204+0x1800] ;  /* 0x00180000cc58783b */ /* 0x000f2c0000004200 */
[C---:B--2---:R-:W-:Y:S08]  /*9670*/  HMMA.16816.F32.BF16 R52, R72.reuse, R76, R52 ;  /* 0x0000004c4834723c */ /* 0x044ff00000041834 */
[C---:B------:R-:W-:Y:S01]  /*9680*/  HMMA.16816.F32.BF16 R56, R72.reuse, R78, R56 ;  /* 0x0000004e4838723c */ /* 0x040fe20000041838 */
[----:B------:R-:W2:Y:S07]  /*9690*/  LDSM.16.MT88.4 R76, [R203+0x1800] ;  /* 0x00180000cb4c783b */ /* 0x000eae0000004200 */
[C---:B---3--:R-:W-:Y:S04]  /*96a0*/  HMMA.16816.F32.BF16 R60, R72.reuse, R80, R60 ;  /* 0x00000050483c723c */ /* 0x048fe8000004183c */
[--C-:B-1----:R-:W-:Y:S01]  /*96b0*/  FFMA.FTZ R2, R164, c[0x0][0x2d0], -R149.reuse ;  /* 0x0000b400a4027a23 */ /* 0x102fe20000010895 */
[----:B------:R-:W-:Y:S03]  /*96c0*/  MOV R164, R135 ;  /* 0x0000008700a47202 */ /* 0x000fe60000000f00 */
[----:B------:R-:W-:Y:S01]  /*96d0*/  HMMA.16816.F32.BF16 R64, R72, R82, R64 ;  /* 0x000000524840723c */ /* 0x000fe20000041840 */
[----:B------:R1:W3:Y:S01]  /*96e0*/  MUFU.EX2 R162, R2 ;  /* 0x0000000200a27308 */ /* 0x0002e20000000800 */
[----:B------:R-:W2:Y:S05]  /*96f0*/  LDSM.16.MT88.4 R80, [R206+0x1800] ;  /* 0x00180000ce50783b */ /* 0x000eaa0000004200 */
[----:B-----5:R-:W-:Y:S02]  /*9700*/  F2FP.BF16.PACK_AB R72, R188, R124 ;  /* 0x0000007cbc48723e */ /* 0x020fe400000010ff */
[----:B----4-:R-:W-:Y:S03]  /*9710*/  F2FP.BF16.PACK_AB R73, R181, R107 ;  /* 0x0000006bb549723e */ /* 0x010fe600000010ff */
[--C-:B-1----:R-:W-:Y:S01]  /*9720*/  FFMA.FTZ R2, R165, c[0x0][0x2d0], -R148.reuse ;  /* 0x0000b400a5027a23 */ /* 0x102fe20000010894 */
[----:B---3--:R-:W-:Y:S03]  /*9730*/  F2FP.BF16.PACK_AB R74, R162, R106 ;  /* 0x0000006aa24a723e */ /* 0x008fe600000010ff */
[----:B------:R1:W-:Y:S02]  /*9740*/  MUFU.EX2 R105, R2 ;  /* 0x0000000200697308 */ /* 0x0003e40000000800 */
[--C-:B-1----:R-:W-:Y:S08]  /*9750*/  FFMA.FTZ R2, R166, c[0x0][0x2d0], -R148.reuse ;  /* 0x0000b400a6027a23 */ /* 0x102ff00000010894 */
[----:B------:R1:W3:Y:S02]  /*9760*/  MUFU.EX2 R161, R2 ;  /* 0x0000000200a17308 */ /* 0x0002e40000000800 */
[--C-:B-1----:R-:W-:Y:S01]  /*9770*/  FFMA.FTZ R2, R167, c[0x0][0x2d0], -R149.reuse ;  /* 0x0000b400a7027a23 */ /* 0x102fe20000010895 */
[----:B---3--:R-:W-:Y:S07]  /*9780*/  F2FP.BF16.PACK_AB R75, R161, R105 ;  /* 0x00000069a14b723e */ /* 0x008fee00000010ff */
[----:B------:R1:W-:Y:S01]  /*9790*/  MUFU.EX2 R159, R2 ;  /* 0x00000002009f7308 */ /* 0x0003e20000000800 */
[C---:B------:R-:W-:Y:S08]  /*97a0*/  HMMA.16816.F32.BF16 R4, R72.reuse, R84, R4 ;  /* 0x000000544804723c */ /* 0x040ff00000041804 */
[C---:B------:R-:W-:Y:S01]  /*97b0*/  HMMA.16816.F32.BF16 R8, R72.reuse, R86, R8 ;  /* 0x000000564808723c */ /* 0x040fe20000041808 */
[----:B------:R-:W3:Y:S07]  /*97c0*/  LDSM.16.MT88.4 R84, [R200+0x5800] ;  /* 0x00580000c854783b */ /* 0x000eee0000004200 */
[C---:B------:R-:W-:Y:S04]  /*97d0*/  HMMA.16816.F32.BF16 R12, R72.reuse, R88, R12 ;  /* 0x00000058480c723c */ /* 0x040fe8000004180c */
[--C-:B-1----:R-:W-:Y:S04]  /*97e0*/  FFMA.FTZ R2, R180, c[0x0][0x2d0], -R149.reuse ;  /* 0x0000b400b4027a23 */ /* 0x102fe80000010895 */
[C---:B------:R-:W-:Y:S01]  /*97f0*/  HMMA.16816.F32.BF16 R16, R72.reuse, R90, R16 ;  /* 0x0000005a4810723c */ /* 0x040fe20000041810 */
[----:B------:R1:W4:Y:S01]  /*9800*/  MUFU.EX2 R160, R2 ;  /* 0x0000000200a07308 */ /* 0x0003220000000800 */
[----:B------:R-:W5:Y:S06]  /*9810*/  LDSM.16.MT88.4 R88, [R204+0x5800] ;  /* 0x00580000cc58783b */ /* 0x000f6c0000004200 */
[C---:B--2---:R-:W-:Y:S08]  /*9820*/  HMMA.16816.F32.BF16 R20, R72.reuse, R76, R20 ;  /* 0x0000004c4814723c */ /* 0x044ff00000041814 */
[C---:B------:R-:W-:Y:S01]  /*9830*/  HMMA.16816.F32.BF16 R24, R72.reuse, R78, R24 ;  /* 0x0000004e4818723c */ /* 0x040fe20000041818 */
[----:B------:R-:W2:Y:S07]  /*9840*/  LDSM.16.MT88.4 R76, [R203+0x5800] ;  /* 0x00580000cb4c783b */ /* 0x000eae0000004200 */
[C---:B------:R-:W-:Y:S04]  /*9850*/  HMMA.16816.F32.BF16 R28, R72.reuse, R80, R28 ;  /* 0x00000050481c723c */ /* 0x040fe8000004181c */
[--C-:B-1----:R-:W-:Y:S04]  /*9860*/  FFMA.FTZ R2, R182, c[0x0][0x2d0], -R148.reuse ;  /* 0x0000b400b6027a23 */ /* 0x102fe80000010894 */
[C---:B------:R-:W-:Y:S01]  /*9870*/  HMMA.16816.F32.BF16 R32, R72.reuse, R82, R32 ;  /* 0x000000524820723c */ /* 0x040fe20000041820 */
[----:B------:R1:W-:Y:S01]  /*9880*/  MUFU.EX2 R115, R2 ;  /* 0x0000000200737308 */ /* 0x0003e20000000800 */
[----:B------:R-:W4:Y:S06]  /*9890*/  LDSM.16.MT88.4 R80, [R200+0x2000] ;  /* 0x00200000c850783b */ /* 0x000f2c0000004200 */
[C---:B---3--:R-:W-:Y:S08]  /*98a0*/  HMMA.16816.F32.BF16 R36, R72.reuse, R84, R36 ;  /* 0x000000544824723c */ /* 0x048ff00000041824 */
[C---:B------:R-:W-:Y:S01]  /*98b0*/  HMMA.16816.F32.BF16 R40, R72.reuse, R86, R40 ;  /* 0x000000564828723c */ /* 0x040fe20000041828 */
[----:B------:R-:W3:Y:S07]  /*98c0*/  LDSM.16.MT88.4 R84, [R203+0x2000] ;  /* 0x00200000cb54783b */ /* 0x000eee0000004200 */
[C---:B-----5:R-:W-:Y:S04]  /*98d0*/  HMMA.16816.F32.BF16 R44, R72.reuse, R88, R44 ;  /* 0x00000058482c723c */ /* 0x060fe8000004182c */
[--C-:B-1----:R-:W-:Y:S04]  /*98e0*/  FFMA.FTZ R2, R183, c[0x0][0x2d0], -R148.reuse ;  /* 0x0000b400b7027a23 */ /* 0x102fe80000010894 */
[C---:B------:R-:W-:Y:S01]  /*98f0*/  HMMA.16816.F32.BF16 R48, R72.reuse, R90, R48 ;  /* 0x0000005a4830723c */ /* 0x040fe20000041830 */
[----:B------:R1:W5:Y:S01]  /*9900*/  MUFU.EX2 R114, R2 ;  /* 0x0000000200727308 */ /* 0x0003620000000800 */
[----:B------:R-:W-:Y:S06]  /*9910*/  LDSM.16.MT88.4 R88, [R204+0x6000] ;  /* 0x00600000cc58783b */ /* 0x000fec0000004200 */
[C---:B--2---:R-:W-:Y:S08]  /*9920*/  HMMA.16816.F32.BF16 R52, R72.reuse, R76, R52 ;  /* 0x0000004c4834723c */ /* 0x044ff00000041834 */
[C---:B------:R-:W-:Y:S01]  /*9930*/  HMMA.16816.F32.BF16 R56, R72.reuse, R78, R56 ;  /* 0x0000004e4838723c */ /* 0x040fe20000041838 */
[----:B------:R-:W2:Y:S07]  /*9940*/  LDSM.16.MT88.4 R76, [R206+0x2000] ;  /* 0x00200000ce4c783b */ /* 0x000eae0000004200 */
[C---:B------:R-:W-:Y:S04]  /*9950*/  HMMA.16816.F32.BF16 R60, R72.reuse, R92, R60 ;  /* 0x0000005c483c723c */ /* 0x040fe8000004183c */
[--C-:B-1----:R-:W-:Y:S04]  /*9960*/  FFMA.FTZ R2, R189, c[0x0][0x2d0], -R149.reuse ;  /* 0x0000b400bd027a23 */ /* 0x102fe80000010895 */
[----:B------:R-:W-:Y:S01]  /*9970*/  HMMA.16816.F32.BF16 R64, R72, R94, R64 ;  /* 0x0000005e4840723c */ /* 0x000fe20000041840 */
[----:B------:R1:W-:Y:S01]  /*9980*/  MUFU.EX2 R113, R2 ;  /* 0x0000000200717308 */ /* 0x0003e20000000800 */
[----:B------:R-:W-:Y:S05]  /*9990*/  LDSM.16.MT88.4 R92, [R206+0x6000] ;  /* 0x00600000ce5c783b */ /* 0x000fea0000004200 */
[----:B----4-:R-:W-:Y:S02]  /*99a0*/  F2FP.BF16.PACK_AB R72, R160, R159 ;  /* 0x0000009fa048723e */ /* 0x010fe400000010ff */
[----:B-----5:R-:W-:Y:S03]  /*99b0*/  F2FP.BF16.PACK_AB R73, R114, R115 ;  /* 0x000000737249723e */ /* 0x020fe600000010ff */
[--C-:B-1----:R-:W-:Y:S04]  /*99c0*/  FFMA.FTZ R2, R190, c[0x0][0x2d0], -R149.reuse ;  /* 0x0000b400be027a23 */ /* 0x102fe80000010895 */
        /* <DEDUP_REMOVED lines=9> */
[C---:B------:R-:W-:Y:S08]  /*9a60*/  HMMA.16816.F32.BF16 R4, R72.reuse, R80, R4 ;  /* 0x000000504804723c */ /* 0x040ff00000041804 */
[C---:B------:R-:W-:Y:S01]  /*9a70*/  HMMA.16816.F32.BF16 R8, R72.reuse, R82, R8 ;  /* 0x000000524808723c */ /* 0x040fe20000041808 */
[----:B------:R-:W4:Y:S07]  /*9a80*/  LDSM.16.MT88.4 R80, [R200+0x6000] ;  /* 0x00600000c850783b */ /* 0x000f2e0000004200 */
[C---:B------:R-:W-:Y:S04]  /*9a90*/  HMMA.16816.F32.BF16 R12, R72.reuse, R96, R12 ;  /* 0x00000060480c723c */ /* 0x040fe8000004180c */
[--C-:B-1----:R-:W-:Y:S04]  /*9aa0*/  FFMA.FTZ R2, R235, c[0x0][0x2d0], -R149.reuse ;  /* 0x0000b400eb027a23 */ /* 0x102fe80000010895 */
[C---:B------:R-:W-:Y:S01]  /*9ab0*/  HMMA.16816.F32.BF16 R16, R72.reuse, R98, R16 ;  /* 0x000000624810723c */ /* 0x040fe20000041810 */
[----:B------:R1:W5:Y:S01]  /*9ac0*/  MUFU.EX2 R155, R2 ;  /* 0x00000002009b7308 */ /* 0x0003620000000800 */
[----:B------:R-:W-:Y:S06]  /*9ad0*/  LDSM.16.MT88.4 R96, [R203+0x2800] ;  /* 0x00280000cb60783b */ /* 0x000fec0000004200 */
[C---:B---3--:R-:W-:Y:S08]  /*9ae0*/  HMMA.16816.F32.BF16 R20, R72.reuse, R84, R20 ;  /* 0x000000544814723c */ /* 0x048ff00000041814 */
[C---:B------:R-:W-:Y:S01]  /*9af0*/  HMMA.16816.F32.BF16 R24, R72.reuse, R86, R24 ;  /* 0x000000564818723c */ /* 0x040fe20000041818 */
[----:B------:R-:W3:Y:S07]  /*9b00*/  LDSM.16.MT88.4 R84, [R203+0x6000] ;  /* 0x00600000cb54783b */ /* 0x000eee0000004200 */
[C---:B--2---:R-:W-:Y:S04]  /*9b10*/  HMMA.16816.F32.BF16 R28, R72.reuse, R76, R28 ;  /* 0x0000004c481c723c */ /* 0x044fe8000004181c */
[--C-:B-1----:R-:W-:Y:S04]  /*9b20*/  FFMA.FTZ R2, R238, c[0x0][0x2d0], -R148.reuse ;  /* 0x0000b400ee027a23 */ /* 0x102fe80000010894 */
[C---:B------:R-:W-:Y:S01]  /*9b30*/  HMMA.16816.F32.BF16 R32, R72.reuse, R78, R32 ;  /* 0x0000004e4820723c */ /* 0x040fe20000041820 */
[----:B------:R1:W-:Y:S01]  /*9b40*/  MUFU.EX2 R123, R2 ;  /* 0x00000002007b7308 */ /* 0x0003e20000000800 */
[----:B------:R-:W2:Y:S06]  /*9b50*/  LDSM.16.MT88.4 R76, [R200+0x2800] ;  /* 0x00280000c84c783b */ /* 0x000eac0000004200 */
[C---:B----4-:R-:W-:Y:S08]  /*9b60*/  HMMA.16816.F32.BF16 R36, R72.reuse, R80, R36 ;  /* 0x000000504824723c */ /* 0x050ff00000041824 */
[C---:B------:R-:W-:Y:S01]  /*9b70*/  HMMA.16816.F32.BF16 R40, R72.reuse, R82, R40 ;  /* 0x000000524828723c */ /* 0x040fe20000041828 */
[----:B------:R-:W4:Y:S07]  /*9b80*/  LDSM.16.MT88.4 R80, [R204+0x2800] ;  /* 0x00280000cc50783b */ /* 0x000f2e0000004200 */
[C---:B------:R-:W-:Y:S04]  /*9b90*/  HMMA.16816.F32.BF16 R44, R72.reuse, R88, R44 ;  /* 0x00000058482c723c */ /* 0x040fe8000004182c */
[--C-:B-1----:R-:W-:Y:S04]  /*9ba0*/  FFMA.FTZ R2, R237, c[0x0][0x2d0], -R148.reuse ;  /* 0x0000b400ed027a23 */ /* 0x102fe80000010894 */
[C---:B------:R-:W-:Y:S01]  /*9bb0*/  HMMA.16816.F32.BF16 R48, R72.reuse, R90, R48 ;  /* 0x0000005a4830723c */ /* 0x040fe20000041830 */
[----:B------:R1:W1:Y:S01]  /*9bc0*/  MUFU.EX2 R122, R2 ;  /* 0x00000002007a7308 */ /* 0x0002620000000800 */
[----:B------:R-:W-:Y:S06]  /*9bd0*/  LDSM.16.MT88.4 R88, [R200+0x6800] ;  /* 0x00680000c858783b */ /* 0x000fec0000004200 */
[C---:B---3--:R-:W-:Y:S08]  /*9be0*/  HMMA.16816.F32.BF16 R52, R72.reuse, R84, R52 ;  /* 0x000000544834723c */ /* 0x048ff00000041834 */
[C---:B------:R-:W-:Y:S01]  /*9bf0*/  HMMA.16816.F32.BF16 R56, R72.reuse, R86, R56 ;  /* 0x000000564838723c */ /* 0x040fe20000041838 */
[----:B------:R-:W2:Y:S07]  /*9c00*/  LDSM.16.MT88.4 R84, [R206+0x2800] ;  /* 0x00280000ce54783b */ /* 0x000eae0000004200 */
[C---:B------:R-:W-:Y:S01]  /*9c10*/  HMMA.16816.F32.BF16 R60, R72.reuse, R92, R60 ;  /* 0x0000005c483c723c */ /* 0x040fe2000004183c */
[----:B------:R-:W3:Y:S03]  /*9c20*/  LDL.LU R92, [R1+0xc] ;  /* 0x00000c00015c7983 */ /* 0x000ee60000300800 */
[--C-:B-1----:R-:W-:Y:S01]  /*9c30*/  FFMA.FTZ R2, R240, c[0x0][0x2d0], -R149.reuse ;  /* 0x0000b400f0027a23 */ /* 0x102fe20000010895 */
[----:B------:R-:W3:Y:S03]  /*9c40*/  LDL.LU R135, [R1+0x10] ;  /* 0x0000100001877983 */ /* 0x000ee60000300800 */
[----:B------:R-:W-:Y:S01]  /*9c50*/  HMMA.16816.F32.BF16 R64, R72, R94, R64 ;  /* 0x0000005e4840723c */ /* 0x000fe20000041840 */
[----:B------:R1:W-:Y:S06]  /*9c60*/  MUFU.EX2 R121, R2 ;  /* 0x0000000200797308 */ /* 0x0003ec0000000800 */
[----:B-----5:R-:W-:Y:S02]  /*9c70*/  F2FP.BF16.PACK_AB R72, R155, R156 ;  /* 0x0000009c9b48723e */ /* 0x020fe400000010ff */
[----:B------:R-:W-:Y:S03]  /*9c80*/  F2FP.BF16.PACK_AB R73, R122, R123 ;  /* 0x0000007b7a49723e */ /* 0x000fe600000010ff */
[--C-:B-1----:R-:W-:Y:S04]  /*9c90*/  FFMA.FTZ R2, R239, c[0x0][0x2d0], -R149.reuse ;  /* 0x0000b400ef027a23 */ /* 0x102fe80000010895 */
[----:B------:R1:W5:Y:S02]  /*9ca0*/  MUFU.EX2 R154, R2 ;  /* 0x00000002009a7308 */ /* 0x0003640000000800 */
[--C-:B-1----:R-:W-:Y:S01]  /*9cb0*/  FFMA.FTZ R2, R241, c[0x0][0x2d0], -R148.reuse ;  /* 0x0000b400f1027a23 */ /* 0x102fe20000010894 */
[----:B-----5:R-:W-:Y:S07]  /*9cc0*/  F2FP.BF16.PACK_AB R74, R154, R121 ;  /* 0x000000799a4a723e */ /* 0x020fee00000010ff */
[----:B------:R1:W-:Y:S02]  /*9cd0*/  MUFU.EX2 R120, R2 ;  /* 0x0000000200787308 */ /* 0x0003e40000000800 */
[--C-:B-1----:R-:W-:Y:S08]  /*9ce0*/  FFMA.FTZ R2, R232, c[0x0][0x2d0], -R148.reuse ;  /* 0x0000b400e8027a23 */ /* 0x102ff00000010894 */
[----:B------:R1:W5:Y:S02]  /*9cf0*/  MUFU.EX2 R153, R2 ;  /* 0x0000000200997308 */ /* 0x0003640000000800 */
[--C-:B-1----:R-:W-:Y:S01]  /*9d00*/  FFMA.FTZ R2, R251, c[0x0][0x2d0], -R149.reuse ;  /* 0x0000b400fb027a23 */ /* 0x102fe20000010895 */
[----:B-----5:R-:W-:Y:S07]  /*9d10*/  F2FP.BF16.PACK_AB R75, R153, R120 ;  /* 0x00000078994b723e */ /* 0x020fee00000010ff */
[----:B------:R1:W-:Y:S01]  /*9d20*/  MUFU.EX2 R152, R2 ;  /* 0x0000000200987308 */ /* 0x0003e20000000800 */
[C---:B--2---:R-:W-:Y:S08]  /*9d30*/  HMMA.16816.F32.BF16 R4, R72.reuse, R76, R4 ;  /* 0x0000004c4804723c */ /* 0x044ff00000041804 */
[C---:B------:R-:W-:Y:S01]  /*9d40*/  HMMA.16816.F32.BF16 R8, R72.reuse, R78, R8 ;  /* 0x0000004e4808723c */ /* 0x040fe20000041808 */
[----:B------:R-:W2:Y:S07]  /*9d50*/  LDSM.16.MT88.4 R76, [R204+0x6800] ;  /* 0x00680000cc4c783b */ /* 0x000eae0000004200 */
[C---:B----4-:R-:W-:Y:S04]  /*9d60*/  HMMA.16816.F32.BF16 R12, R72.reuse, R80, R12 ;  /* 0x00000050480c723c */ /* 0x050fe8000004180c */
[--C-:B-1----:R-:W-:Y:S04]  /*9d70*/  FFMA.FTZ R2, R252, c[0x0][0x2d0], -R149.reuse ;  /* 0x0000b400fc027a23 */ /* 0x102fe80000010895 */
[C---:B------:R-:W-:Y:S01]  /*9d80*/  HMMA.16816.F32.BF16 R16, R72.reuse, R82, R16 ;  /* 0x000000524810723c */ /* 0x040fe20000041810 */
[----:B------:R1:W4:Y:S01]  /*9d90*/  MUFU.EX2 R151, R2 ;  /* 0x0000000200977308 */ /* 0x0003220000000800 */
[----:B------:R-:W5:Y:S06]  /*9da0*/  LDSM.16.MT88.4 R80, [R203+0x6800] ;  /* 0x00680000cb50783b */ /* 0x000f6c0000004200 */
[C---:B------:R-:W-:Y:S08]  /*9db0*/  HMMA.16816.F32.BF16 R20, R72.reuse, R96, R20 ;  /* 0x000000604814723c */ /* 0x040ff00000041814 */
[C---:B------:R-:W-:Y:S01]  /*9dc0*/  HMMA.16816.F32.BF16 R24, R72.reuse, R98, R24 ;  /* 0x000000624818723c */ /* 0x040fe20000041818 */
[----:B------:R-:W-:Y:S07]  /*9dd0*/  LDSM.16.MT88.4 R96, [R204+0x7000] ;  /* 0x00700000cc60783b */ /* 0x000fee0000004200 */
[C---:B------:R-:W-:Y:S04]  /*9de0*/  HMMA.16816.F32.BF16 R28, R72.reuse, R84, R28 ;  /* 0x00000054481c723c */ /* 0x040fe8000004181c */
[--C-:B-1----:R-:W-:Y:S04]  /*9df0*/  FFMA.FTZ R2, R243, c[0x0][0x2d0], -R148.reuse ;  /* 0x0000b400f3027a23 */ /* 0x102fe80000010894 */
[C---:B------:R-:W-:Y:S01]  /*9e00*/  HMMA.16816.F32.BF16 R32, R72.reuse, R86, R32 ;  /* 0x000000564820723c */ /* 0x040fe20000041820 */
[----:B------:R1:W-:Y:S01]  /*9e10*/  MUFU.EX2 R131, R2 ;  /* 0x0000000200837308 */ /* 0x0003e20000000800 */
[----:B------:R-:W4:Y:S06]  /*9e20*/  LDSM.16.MT88.4 R84, [R206+0x6800] ;  /* 0x00680000ce54783b */ /* 0x000f2c0000004200 */
[C---:B------:R-:W-:Y:S08]  /*9e30*/  HMMA.16816.F32.BF16 R36, R72.reuse, R88, R36 ;  /* 0x000000584824723c */ /* 0x040ff00000041824 */
[C---:B------:R-:W-:Y:S01]  /*9e40*/  HMMA.16816.F32.BF16 R40, R72.reuse, R90, R40 ;  /* 0x0000005a4828723c */ /* 0x040fe20000041828 */
[----:B------:R-:W-:Y:S07]  /*9e50*/  LDSM.16.MT88.4 R88, [R203+0x3000] ;  /* 0x00300000cb58783b */ /* 0x000fee0000004200 */
[C---:B--2---:R-:W-:Y:S04]  /*9e60*/  HMMA.16816.F32.BF16 R44, R72.reuse, R76, R44 ;  /* 0x0000004c482c723c */ /* 0x044fe8000004182c */
[----:B-1----:R-:W-:Y:S04]  /*9e70*/  FFMA.FTZ R2, R244, c[0x0][0x2d0], -R148 ;  /* 0x0000b400f4027a23 */ /* 0x002fe80000010894 */
[C---:B------:R-:W-:Y:S01]  /*9e80*/  HMMA.16816.F32.BF16 R48, R72.reuse, R78, R48 ;  /* 0x0000004e4830723c */ /* 0x040fe20000041830 */
[----:B------:R1:W2:Y:S01]  /*9e90*/  MUFU.EX2 R130, R2 ;  /* 0x0000000200827308 */ /* 0x0002a20000000800 */
[----:B------:R-:W3:Y:S06]  /*9ea0*/  LDSM.16.MT88.4 R76, [R200+0x3000] ;  /* 0x00300000c84c783b */ /* 0x000eec0000004200 */
[C---:B-----5:R-:W-:Y:S08]  /*9eb0*/  HMMA.16816.F32.BF16 R52, R72.reuse, R80, R52 ;  /* 0x000000504834723c */ /* 0x060ff00000041834 */
[C---:B------:R-:W-:Y:S01]  /*9ec0*/  HMMA.16816.F32.BF16 R56, R72.reuse, R82, R56 ;  /* 0x000000524838723c */ /* 0x040fe20000041838 */
[----:B------:R-:W5:Y:S07]  /*9ed0*/  LDSM.16.MT88.4 R80, [R204+0x3000] ;  /* 0x00300000cc50783b */ /* 0x000f6e0000004200 */
[C---:B----4-:R-:W-:Y:S04]  /*9ee0*/  HMMA.16816.F32.BF16 R60, R72.reuse, R84, R60 ;  /* 0x00000054483c723c */ /* 0x050fe8000004183c */
[--C-:B-1----:R-:W-:Y:S02]  /*9ef0*/  FFMA.FTZ R2, R137, c[0x0][0x2d0], -R149.reuse ;  /* 0x0000b40089027a23 */ /* 0x102fe40000010895 */
[----:B------:R-:W-:Y:S02]  /*9f00*/  IMAD.MOV.U32 R137, RZ, RZ, R134 ;  /* 0x000000ffff897224 */ /* 0x000fe400078e0086 */
[----:B------:R-:W-:Y:S01]  /*9f10*/  HMMA.16816.F32.BF16 R64, R72, R86, R64 ;  /* 0x000000564840723c */ /* 0x000fe20000041840 */
[----:B------:R1:W-:Y:S01]  /*9f20*/  MUFU.EX2 R129, R2 ;  /* 0x0000000200817308 */ /* 0x0003e20000000800 */
[----:B------:R-:W-:Y:S02]  /*9f30*/  LDSM.16.MT88.4 R84, [R200+0x7000] ;  /* 0x00700000c854783b */ /* 0x000fe40000004200 */
[----:B------:R-:W-:Y:S03]  /*9f40*/  IMAD.MOV.U32 R134, RZ, RZ, R128 ;  /* 0x000000ffff867224 */ /* 0x000fe600078e0080 */
[----:B------:R-:W-:Y:S02]  /*9f50*/  F2FP.BF16.PACK_AB R72, R151, R152 ;  /* 0x000000989748723e */ /* 0x000fe400000010ff */
[----:B--2---:R-:W-:Y:S03]  /*9f60*/  F2FP.BF16.PACK_AB R73, R130, R131 ;  /* 0x000000838249723e */ /* 0x004fe600000010ff */
[--C-:B-1----:R-:W-:Y:S04]  /*9f70*/  FFMA.FTZ R2, R150, c[0x0][0x2d0], -R149.reuse ;  /* 0x0000b40096027a23 */ /* 0x102fe80000010895 */
[----:B------:R1:W2:Y:S02]  /*9f80*/  MUFU.EX2 R150, R2 ;  /* 0x0000000200967308 */ /* 0x0002a40000000800 */
[----:B-1----:R-:W-:Y:S01]  /*9f90*/  FFMA.FTZ R2, R247, c[0x0][0x2d0], -R148 ;  /* 0x0000b400f7027a23 */ /* 0x002fe20000010894 */
[----:B--2---:R-:W-:Y:S01]  /*9fa0*/  F2FP.BF16.PACK_AB R74, R150, R129 ;  /* 0x00000081964a723e */ /* 0x004fe200000010ff */
[----:B---3--:R-:W-:Y:S06]  /*9fb0*/  FFMA.FTZ R104, R3, R92, R104 ;  /* 0x0000005c03687223 */ /* 0x008fec0000010068 */
[----:B------:R1:W-:Y:S01]  /*9fc0*/  MUFU.EX2 R128, R2 ;  /* 0x0000000200807308 */ /* 0x0003e20000000800 */
[----:B------:R-:W2:Y:S01]  /*9fd0*/  LDSM.16.MT88.4 R92, [R206+0x3000] ;  /* 0x00300000ce5c783b */ /* 0x000ea20000004200 */
[----:B------:R-:W-:Y:S04]  /*9fe0*/  FFMA.FTZ R0, R0, R135, R164 ;  /* 0x0000008700007223 */ /* 0x000fe800000100a4 */
[----:B------:R-:W-:Y:S04]  /*9ff0*/  FADD.FTZ R0, R133, R0 ;  /* 0x0000000085007221 */ /* 0x000fe80000010000 */
[----:B------:R-:W3:Y:S01]  /*a000*/  MUFU.EX2 R3, R100 ;  /* 0x0000006400037308 */ /* 0x000ee20000000800 */
[----:B------:R-:W-:Y:S04]  /*a010*/  FADD.FTZ R0, R111, R0 ;  /* 0x000000006f007221 */ /* 0x000fe80000010000 */
[----:B------:R-:W-:Y:S04]  /*a020*/  FADD.FTZ R0, R109, R0 ;  /* 0x000000006d007221 */ /* 0x000fe80000010000 */
[----:B------:R-:W-:Y:S04]  /*a030*/  FADD.FTZ R0, R249, R0 ;  /* 0x00000000f9007221 */ /* 0x000fe80000010000 */
[----:B------:R-:W-:Y:S02]  /*a040*/  FADD.FTZ R0, R248, R0 ;  /* 0x00000000f8007221 */ /* 0x000fe40000010000 */
[--C-:B-1----:R-:W-:Y:S02]  /*a050*/  FFMA.FTZ R2, R250, c[0x0][0x2d0], -R148.reuse ;  /* 0x0000b400fa027a23 */ /* 0x102fe40000010894 */
[----:B------:R-:W-:Y:S02]  /*a060*/  FFMA.FTZ R148, R71, c[0x0][0x2d0], -R148 ;  /* 0x0000b40047947a23 */ /* 0x000fe40000010894 */
[----:B------:R-:W1:Y:S01]  /*a070*/  MUFU.EX2 R139, R2 ;  /* 0x00000002008b7308 */ /* 0x000e620000000800 */
[----:B------:R-:W-:Y:S01]  /*a080*/  FADD.FTZ R0, R119, R0 ;  /* 0x0000000077007221 */ /* 0x000fe20000010000 */
[----:B---3--:R-:W-:Y:S03]  /*a090*/  F2FP.BF16.PACK_AB R133, R136, R3 ;  /* 0x000000038885723e */ /* 0x008fe600000010ff */
[----:B------:R-:W-:Y:S05]  /*a0a0*/  FADD.FTZ R0, R118, R0 ;  /* 0x0000000076007221 */ /* 0x000fea0000010000 */
[----:B------:R-:W-:Y:S01]  /*a0b0*/  MUFU.EX2 R71, R102 ;  /* 0x0000006600477308 */ /* 0x000fe20000000800 */
[----:B------:R-:W-:Y:S04]  /*a0c0*/  FADD.FTZ R0, R116, R0 ;  /* 0x0000000074007221 */ /* 0x000fe80000010000 */
[----:B------:R-:W-:Y:S04]  /*a0d0*/  FADD.FTZ R0, R236, R0 ;  /* 0x00000000ec007221 */ /* 0x000fe80000010000 */
[----:B------:R-:W-:Y:S01]  /*a0e0*/  FADD.FTZ R0, R126, R0 ;  /* 0x000000007e007221 */ /* 0x000fe20000010000 */
[----:B------:R-:W-:Y:S03]  /*a0f0*/  MUFU.EX2 R148, R148 ;  /* 0x0000009400947308 */ /* 0x000fe60000000800 */
[----:B------:R-:W-:Y:S01]  /*a100*/  FADD.FTZ R0, R125, R0 ;  /* 0x000000007d007221 */ /* 0x000fe20000010000 */
[----:B-1----:R-:W-:Y:S01]  /*a110*/  F2FP.BF16.PACK_AB R75, R139, R128 ;  /* 0x000000808b4b723e */ /* 0x002fe200000010ff */
[--C-:B------:R-:W-:Y:S01]  /*a120*/  FFMA.FTZ R2, R163, c[0x0][0x2d0], -R149.reuse ;  /* 0x0000b400a3027a23 */ /* 0x100fe20000010895 */
[----:B------:R-:W-:Y:S01]  /*a130*/  MOV R163, R138 ;  /* 0x0000008a00a37202 */ /* 0x000fe20000000f00 */
[----:B------:R-:W-:Y:S02]  /*a140*/  FFMA.FTZ R149, R137, c[0x0][0x2d0], -R149 ;  /* 0x0000b40089957a23 */ /* 0x000fe40000010895 */
[----:B------:R-:W-:Y:S01]  /*a150*/  FADD.FTZ R0, R107, R0 ;  /* 0x000000006b007221 */ /* 0x000fe20000010000 */
[----:B------:R-:W-:Y:S01]  /*a160*/  MUFU.EX2 R137, R70 ;  /* 0x0000004600897308 */ /* 0x000fe20000000800 */
[C---:B------:R-:W-:Y:S03]  /*a170*/  HMMA.16816.F32.BF16 R4, R72.reuse, R76, R4 ;  /* 0x0000004c4804723c */ /* 0x040fe60000041804 */
[----:B------:R-:W-:Y:S04]  /*a180*/  FADD.FTZ R0, R181, R0 ;  /* 0x00000000b5007221 */ /* 0x000fe80000010000 */
[----:B------:R-:W-:Y:S01]  /*a190*/  FADD.FTZ R0, R105, R0 ;  /* 0x0000000069007221 */ /* 0x000fe20000010000 */
[C---:B------:R-:W-:Y:S01]  /*a1a0*/  HMMA.16816.F32.BF16 R8, R72.reuse, R78, R8 ;  /* 0x0000004e4808723c */ /* 0x040fe20000041808 */
[----:B------:R-:W1:Y:S01]  /*a1b0*/  LDSM.16.MT88.4 R76, [R203+0x7000] ;  /* 0x00700000cb4c783b */ /* 0x000e620000004200 */
[----:B------:R3:W4:Y:S02]  /*a1c0*/  MUFU.EX2 R70, R103 ;  /* 0x0000006700467308 */ /* 0x0007240000000800 */
[----:B------:R-:W-:Y:S04]  /*a1d0*/  FADD.FTZ R0, R161, R0 ;  /* 0x00000000a1007221 */ /* 0x000fe80000010000 */
[C---:B-----5:R-:W-:Y:S04]  /*a1e0*/  HMMA.16816.F32.BF16 R12, R72.reuse, R80, R12 ;  /* 0x00000050480c723c */ /* 0x060fe8000004180c */
[----:B------:R-:W5:Y:S01]  /*a1f0*/  MUFU.EX2 R149, R149 ;  /* 0x0000009500957308 */ /* 0x000f620000000800 */
[----:B------:R-:W-:Y:S03]  /*a200*/  FADD.FTZ R0, R115, R0 ;  /* 0x0000000073007221 */ /* 0x000fe60000010000 */
[C---:B------:R-:W-:Y:S01]  /*a210*/  HMMA.16816.F32.BF16 R16, R72.reuse, R82, R16 ;  /* 0x000000524810723c */ /* 0x040fe20000041810 */
[----:B------:R-:W1:Y:S03]  /*a220*/  LDSM.16.MT88.4 R80, [R206+0x7000] ;  /* 0x00700000ce50783b */ /* 0x000e660000004200 */
[----:B------:R-:W-:Y:S02]  /*a230*/  FADD.FTZ R0, R114, R0 ;  /* 0x0000000072007221 */ /* 0x000fe40000010000 */
[----:B------:R5:W5:Y:S02]  /*a240*/  MUFU.EX2 R138, R2 ;  /* 0x00000002008a7308 */ /* 0x000b640000000800 */
[C---:B------:R-:W-:Y:S01]  /*a250*/  HMMA.16816.F32.BF16 R20, R72.reuse, R88, R20 ;  /* 0x000000584814723c */ /* 0x040fe20000041814 */
[----:B---3--:R-:W-:Y:S03]  /*a260*/  LDSM.16.MT88.4 R100, [R206+0x3800] ;  /* 0x00380000ce64783b */ /* 0x008fe60000004200 */
[----:B----4-:R-:W-:Y:S01]  /*a270*/  F2FP.BF16.PACK_AB R135, R148, R70 ;  /* 0x000000469487723e */ /* 0x010fe200000010ff */
[----:B------:R-:W-:Y:S03]  /*a280*/  FADD.FTZ R0, R112, R0 ;  /* 0x0000000070007221 */ /* 0x000fe60000010000 */
[C---:B------:R-:W-:Y:S01]  /*a290*/  HMMA.16816.F32.BF16 R24, R72.reuse, R90, R24 ;  /* 0x0000005a4818723c */ /* 0x040fe20000041818 */
[----:B------:R-:W-:Y:S03]  /*a2a0*/  LDSM.16.MT88.4 R88, [R204+0x3800] ;  /* 0x00380000cc58783b */ /* 0x000fe60000004200 */
[----:B------:R-:W-:Y:S04]  /*a2b0*/  FADD.FTZ R0, R157, R0 ;  /* 0x000000009d007221 */ /* 0x000fe80000010000 */
[C---:B--2---:R-:W-:Y:S04]  /*a2c0*/  HMMA.16816.F32.BF16 R28, R72.reuse, R92, R28 ;  /* 0x0000005c481c723c */ /* 0x044fe8000004181c */
[----:B------:R-:W-:Y:S02]  /*a2d0*/  FADD.FTZ R0, R123, R0 ;  /* 0x000000007b007221 */ /* 0x000fe40000010000 */
[----:B-----5:R-:W-:Y:S01]  /*a2e0*/  FADD.FTZ R2, R134, R104 ;  /* 0x0000006886027221 */ /* 0x020fe20000010000 */
[----:B------:R-:W-:Y:S01]  /*a2f0*/  F2FP.BF16.PACK_AB R134, R149, R71 ;  /* 0x000000479586723e */ /* 0x000fe200000010ff */
[C---:B------:R-:W-:Y:S01]  /*a300*/  HMMA.16816.F32.BF16 R32, R72.reuse, R94, R32 ;  /* 0x0000005e4820723c */ /* 0x040fe20000041820 */
[----:B------:R-:W-:Y:S03]  /*a310*/  LDSM.16.MT88.4 R92, [R203+0x3800] ;  /* 0x00380000cb5c783b */ /* 0x000fe60000004200 */
[----:B------:R-:W-:Y:S01]  /*a320*/  FADD.FTZ R2, R132, R2 ;  /* 0x0000000284027221 */ /* 0x000fe20000010000 */
[----:B------:R-:W-:Y:S01]  /*a330*/  F2FP.BF16.PACK_AB R132, R137, R138 ;  /* 0x0000008a8984723e */ /* 0x000fe200000010ff */
[----:B------:R-:W-:Y:S02]  /*a340*/  FADD.FTZ R0, R122, R0 ;  /* 0x000000007a007221 */ /* 0x000fe40000010000 */
[C---:B------:R-:W-:Y:S04]  /*a350*/  HMMA.16816.F32.BF16 R36, R72.reuse, R84, R36 ;  /* 0x000000544824723c */ /* 0x040fe80000041824 */
[----:B------:R-:W-:Y:S02]  /*a360*/  FADD.FTZ R2, R110, R2 ;  /* 0x000000026e027221 */ /* 0x000fe40000010000 */
[----:B------:R-:W-:Y:S02]  /*a370*/  FADD.FTZ R0, R120, R0 ;  /* 0x0000000078007221 */ /* 0x000fe40000010000 */
[C---:B------:R-:W-:Y:S01]  /*a380*/  HMMA.16816.F32.BF16 R40, R72.reuse, R86, R40 ;  /* 0x000000564828723c */ /* 0x040fe20000041828 */
[----:B------:R-:W2:Y:S03]  /*a390*/  LDSM.16.MT88.4 R84, [R200+0x3800] ;  /* 0x00380000c854783b */ /* 0x000ea60000004200 */
[----:B------:R-:W-:Y:S02]  /*a3a0*/  FADD.FTZ R2, R108, R2 ;  /* 0x000000026c027221 */ /* 0x000fe40000010000 */
[----:B------:R-:W-:Y:S02]  /*a3b0*/  FADD.FTZ R0, R153, R0 ;  /* 0x0000000099007221 */ /* 0x000fe40000010000 */
[C---:B------:R-:W-:Y:S01]  /*a3c0*/  HMMA.16816.F32.BF16 R44, R72.reuse, R96, R44 ;  /* 0x00000060482c723c */ /* 0x040fe2000004182c */
[----:B------:R-:W3:Y:S03]  /*a3d0*/  LDSM.16.MT88.4 R108, [R200+0x7800] ;  /* 0x00780000c86c783b */ /* 0x000ee60000004200 */
[----:B------:R-:W-:Y:S02]  /*a3e0*/  FADD.FTZ R2, R163, R2 ;  /* 0x00000002a3027221 */ /* 0x000fe40000010000 */
[----:B------:R-:W-:Y:S02]  /*a3f0*/  FADD.FTZ R0, R131, R0 ;  /* 0x0000000083007221 */ /* 0x000fe40000010000 */
[C---:B------:R-:W-:Y:S04]  /*a400*/  HMMA.16816.F32.BF16 R48, R72.reuse, R98, R48 ;  /* 0x000000624830723c */ /* 0x040fe80000041830 */
[----:B------:R-:W-:Y:S02]  /*a410*/  FADD.FTZ R2, R246, R2 ;  /* 0x00000002f6027221 */ /* 0x000fe40000010000 */
[----:B------:R-:W-:Y:S02]  /*a420*/  FADD.FTZ R0, R130, R0 ;  /* 0x0000000082007221 */ /* 0x000fe40000010000 */
[C---:B-1----:R-:W-:Y:S04]  /*a430*/  HMMA.16816.F32.BF16 R52, R72.reuse, R76, R52 ;  /* 0x0000004c4834723c */ /* 0x042fe80000041834 */
[----:B------:R-:W-:Y:S02]  /*a440*/  FADD.FTZ R2, R245, R2 ;  /* 0x00000002f5027221 */ /* 0x000fe40000010000 */
[----:B------:R-:W-:Y:S02]  /*a450*/  FADD.FTZ R0, R128, R0 ;  /* 0x0000000080007221 */ /* 0x000fe40000010000 */
[C---:B------:R-:W-:Y:S04]  /*a460*/  HMMA.16816.F32.BF16 R56, R72.reuse, R78, R56 ;  /* 0x0000004e4838723c */ /* 0x040fe80000041838 */
[----:B------:R-:W-:Y:S02]  /*a470*/  FADD.FTZ R2, R117, R2 ;  /* 0x0000000275027221 */ /* 0x000fe40000010000 */
[----:B------:R-:W1:Y:S01]  /*a480*/  LDSM.16.MT88.4 R116, [R204+0x7800] ;  /* 0x00780000cc74783b */ /* 0x000e620000004200 */
[----:B------:R-:W-:Y:S01]  /*a490*/  FADD.FTZ R0, R139, R0 ;  /* 0x000000008b007221 */ /* 0x000fe20000010000 */
[C---:B------:R-:W-:Y:S04]  /*a4a0*/  HMMA.16816.F32.BF16 R60, R72.reuse, R80, R60 ;  /* 0x00000050483c723c */ /* 0x040fe8000004183c */
[----:B------:R-:W-:Y:S02]  /*a4b0*/  FADD.FTZ R2, R242, R2 ;  /* 0x00000002f2027221 */ /* 0x000fe40000010000 */
[----:B------:R-:W-:Y:S02]  /*a4c0*/  FADD.FTZ R3, R3, R0 ;  /* 0x0000000003037221 */ /* 0x000fe40000010000 */
[----:B------:R-:W-:Y:S04]  /*a4d0*/  HMMA.16816.F32.BF16 R64, R72, R82, R64 ;  /* 0x000000524840723c */ /* 0x000fe80000041840 */
[----:B------:R-:W-:Y:S02]  /*a4e0*/  FADD.FTZ R2, R234, R2 ;  /* 0x00000002ea027221 */ /* 0x000fe40000010000 */
[----:B------:R-:W-:Y:S02]  /*a4f0*/  FADD.FTZ R3, R136, R3 ;  /* 0x0000000388037221 */ /* 0x000fe40000010000 */
[C---:B--2---:R-:W-:Y:S01]  /*a500*/  HMMA.16816.F32.BF16 R72, R132.reuse, R84, R4 ;  /* 0x000000548448723c */ /* 0x044fe20000041804 */
[----:B------:R-:W-:Y:S04]  /*a510*/  LDSM.16.MT88.4 R4, [R206+0x7800] ;  /* 0x00780000ce04783b */ /* 0x000fe80000004200 */
[----:B------:R-:W-:Y:S03]  /*a520*/  FADD.FTZ R2, R127, R2 ;  /* 0x000000027f027221 */ /* 0x000fe60000010000 */
[C---:B------:R-:W-:Y:S01]  /*a530*/  HMMA.16816.F32.BF16 R76, R132.reuse, R86, R8 ;  /* 0x00000056844c723c */ /* 0x040fe20000041808 */
[----:B------:R-:W2:Y:S03]  /*a540*/  LDL R8, [R1+0x4] ;  /* 0x0000040001087983 */ /* 0x000ea60000100800 */
[----:B------:R-:W-:Y:S02]  /*a550*/  FADD.FTZ R2, R124, R2 ;  /* 0x000000027c027221 */ /* 0x000fe40000010000 */
[----:B------:R-:W4:Y:S02]  /*a560*/  LDSM.16.MT88.4 R124, [R203+0x7800] ;  /* 0x00780000cb7c783b */ /* 0x000f240000004200 */
[C---:B------:R-:W-:Y:S04]  /*a570*/  HMMA.16816.F32.BF16 R80, R132.reuse, R88, R12 ;  /* 0x000000588450723c */ /* 0x040fe8000004180c */
[----:B------:R-:W-:Y:S04]  /*a580*/  FADD.FTZ R2, R188, R2 ;  /* 0x00000002bc027221 */ /* 0x000fe80000010000 */
        /* <DEDUP_REMOVED lines=10> */
[C---:B---3--:R-:W-:Y:S04]  /*a630*/  HMMA.16816.F32.BF16 R104, R132.reuse, R108, R36 ;  /* 0x0000006c8468723c */ /* 0x048fe80000041824 */
[----:B------:R-:W-:Y:S04]  /*a640*/  FADD.FTZ R2, R158, R2 ;  /* 0x000000029e027221 */ /* 0x000fe80000010000 */
[C---:B------:R-:W-:Y:S04]  /*a650*/  HMMA.16816.F32.BF16 R108, R132.reuse, R110, R40 ;  /* 0x0000006e846c723c */ /* 0x040fe80000041828 */
[----:B------:R-:W-:Y:S04]  /*a660*/  FADD.FTZ R2, R156, R2 ;  /* 0x000000029c027221 */ /* 0x000fe80000010000 */
[C---:B-1----:R-:W-:Y:S04]  /*a670*/  HMMA.16816.F32.BF16 R112, R132.reuse, R116, R44 ;  /* 0x000000748470723c */ /* 0x042fe8000004182c */
[----:B------:R-:W-:Y:S04]  /*a680*/  FADD.FTZ R2, R155, R2 ;  /* 0x000000029b027221 */ /* 0x000fe80000010000 */
[C---:B------:R-:W-:Y:S04]  /*a690*/  HMMA.16816.F32.BF16 R116, R132.reuse, R118, R48 ;  /* 0x000000768474723c */ /* 0x040fe80000041830 */
[----:B------:R-:W-:Y:S04]  /*a6a0*/  FADD.FTZ R2, R121, R2 ;  /* 0x0000000279027221 */ /* 0x000fe80000010000 */
[C---:B----4-:R-:W-:Y:S04]  /*a6b0*/  HMMA.16816.F32.BF16 R120, R132.reuse, R124, R52 ;  /* 0x0000007c8478723c */ /* 0x050fe80000041834 */
[----:B------:R-:W-:Y:S04]  /*a6c0*/  FADD.FTZ R2, R154, R2 ;  /* 0x000000029a027221 */ /* 0x000fe80000010000 */
[C---:B------:R-:W-:Y:S04]  /*a6d0*/  HMMA.16816.F32.BF16 R124, R132.reuse, R126, R56 ;  /* 0x0000007e847c723c */ /* 0x040fe80000041838 */
[----:B------:R-:W-:Y:S04]  /*a6e0*/  FADD.FTZ R2, R152, R2 ;  /* 0x0000000298027221 */ /* 0x000fe80000010000 */
[----:B------:R-:W-:Y:S04]  /*a6f0*/  FADD.FTZ R2, R151, R2 ;  /* 0x0000000297027221 */ /* 0x000fe80000010000 */
[----:B------:R-:W-:Y:S02]  /*a700*/  FADD.FTZ R2, R129, R2 ;  /* 0x0000000281027221 */ /* 0x000fe40000010000 */
[C---:B------:R-:W-:Y:S03]  /*a710*/  HMMA.16816.F32.BF16 R128, R132.reuse, R4, R60 ;  /* 0x000000048480723c */ /* 0x040fe6000004183c */
[----:B------:R-:W-:Y:S04]  /*a720*/  FADD.FTZ R2, R150, R2 ;  /* 0x0000000296027221 */ /* 0x000fe80000010000 */
[----:B------:R-:W-:Y:S01]  /*a730*/  FADD.FTZ R2, R138, R2 ;  /* 0x000000028a027221 */ /* 0x000fe20000010000 */
[----:B------:R-:W-:Y:S04]  /*a740*/  HMMA.16816.F32.BF16 R132, R132, R6, R64 ;  /* 0x000000068484723c */ /* 0x000fe80000041840 */
[----:B------:R-:W-:Y:S04]  /*a750*/  FADD.FTZ R0, R137, R2 ;  /* 0x0000000289007221 */ /* 0x000fe80000010000 */
[----:B------:R-:W-:Y:S04]  /*a760*/  FADD.FTZ R2, R71, R0 ;  /* 0x0000000047027221 */ /* 0x000fe80000010000 */
[----:B------:R-:W-:Y:S02]  /*a770*/  FADD.FTZ R2, R149, R2 ;  /* 0x0000000295027221 */ /* 0x000fe40000010000 */
[----:B------:R-:W-:Y:S01]  /*a780*/  FADD.FTZ R0, R70, R3 ;  /* 0x0000000346007221 */ /* 0x000fe20000010000 */
[----:B------:R-:W-:Y:S02]  /*a790*/  MOV R70, R68 ;  /* 0x0000004400467202 */ /* 0x000fe40000000f00 */
[----:B------:R1:W-:Y:S01]  /*a7a0*/  STL [R1+0xc], R2 ;  /* 0x00000c0201007387 */ /* 0x0003e20000100800 */
[----:B------:R-:W-:Y:S01]  /*a7b0*/  FADD.FTZ R0, R148, R0 ;  /* 0x0000000094007221 */ /* 0x000fe20000010000 */
[----:B------:R-:W-:Y:S04]  /*a7c0*/  MOV R3, R69 ;  /* 0x0000004500037202 */ /* 0x000fe80000000f00 */
[----:B------:R1:W-:Y:S01]  /*a7d0*/  STL [R1+0x10], R0 ;  /* 0x0000100001007387 */ /* 0x0003e20000100800 */
[----:B--2---:R-:W-:Y:S01]  /*a7e0*/  ISETP.GT.AND P0, PT, R229, R8, PT ;  /* 0x00000008e500720c */ /* 0x004fe20003f04270 */
[----:B------:R-:W-:Y:S11]  /*a7f0*/  IMAD.MOV.U32 R229, RZ, RZ, R230 ;  /* 0x000000ffffe57224 */ /* 0x000ff600078e00e6 */
[----:B------:R-:W-:Y:S01]  /*a800*/  @!UPT UIADD3 URZ, URZ, URZ, URZ ;  /* 0x0000003f3f3ff290 */ /* 0x000fe2000fffe03f */
[----:B-1----:R-:W-:-:S05]  /*a810*/  @P0 BRA `(.L_x_71) ;  /* 0xffffb77000000947 */ /* 0x002fca000383ffff */
.L_x_70:
[----:B-1----:R-:W2:Y:S02]  /*a820*/  LDL R0, [R1+0x8] ;  /* 0x0000080001007983 */ /* 0x002ea40000100800 */
[----:B--2---:R-:W-:-:S13]  /*a830*/  ISETP.GE.AND P0, PT, R230, R0, PT ;  /* 0x00000000e600720c */ /* 0x004fda0003f06270 */
[----:B------:R-:W-:Y:S05]  /*a840*/  @!P0 BRA `(.L_x_72) ;  /* 0x00003f8000008947 */ /* 0x000fea0003800000 */
[----:B------:R-:W-:Y:S02]  /*a850*/  MOV R71, R68 ;  /* 0x0000004400477202 */ /* 0x000fe40000000f00 */
[----:B------:R-:W-:Y:S02]  /*a860*/  MOV R70, R69 ;  /* 0x0000004500467202 */ /* 0x000fe40000000f00 */
.L_x_73:
[----:B------:R-:W2:Y:S01]  /*a870*/  LDL.64 R162, [R1+0x20] ;  /* 0x0000200001a27983 */ /* 0x000ea20000100a00 */
[----:B------:R-:W-:Y:S04]  /*a880*/  DEPBAR.LE SB0, 0x0 ;  /* 0x000080000000791a */ /* 0x000fe80000000000 */
[----:B------:R-:W-:Y:S01]  /*a890*/  WARPSYNC 0xffffffff ;  /* 0xffffffff00007948 */ /* 0x000fe20003800000 */
[----:B------:R-:W3:Y:S01]  /*a8a0*/  LDL R164, [R1+0x2c] ;  /* 0x00002c0001a47983 */ /* 0x000ee20000100800 */
[----:B-1----:R-:W-:Y:S01]  /*a8b0*/  SHF.R.S32.HI R0, RZ, 0x1f, R230 ;  /* 0x0000001fff007819 */ /* 0x002fe200000114e6 */
[----:B------:R-:W-:Y:S01]  /*a8c0*/  IMAD.WIDE.U32 R68, R230, c[0x0][0x208], RZ ;  /* 0x00008200e6447a25 */ /* 0x000fe200078e00ff */
[----:B------:R-:W-:Y:S01]  /*a8d0*/  MOV R229, 0x6 ;  /* 0x0000000600e57802 */ /* 0x000fe20000000f00 */
[----:B------:R-:W-:Y:S02]  /*a8e0*/  BAR.SYNC.DEFER_BLOCKING 0x0 ;  /* 0x0000000000007b1d */ /* 0x000fe40000010000 */
[----:B------:R-:W-:Y:S01]  /*a8f0*/  IMAD R0, R0, c[0x0][0x208], RZ ;  /* 0x0000820000007a24 */ /* 0x000fe200078e02ff */
[----:B------:R-:W-:Y:S03]  /*a900*/  SHF.L.U32 R3, R68, 0x7, RZ ;  /* 0x0000000744037819 */ /* 0x000fe600000006ff */
[----:B------:R-:W-:Y:S05]  /*a910*/  IMAD R0, R230, c[0x0][0x20c], R0 ;  /* 0x00008300e6007a24 */ /* 0x000fea00078e0200 */
[----:B------:R-:W-:Y:S04]  /*a920*/  IADD3 R0, R69, R0, RZ ;  /* 0x0000000045007210 */ /* 0x000fe80007ffe0ff */
[----:B------:R-:W-:Y:S01]  /*a930*/  SHF.L.U64.HI R0, R68, 0x7, R0 ;  /* 0x0000000744007819 */ /* 0x000fe20000010200 */
[----:B------:R-:W1:Y:S08]  /*a940*/  LDSM.16.M88.4 R8, [R201] ;  /* 0x00000000c908783b */ /* 0x000e700000000200 */
        /* <DEDUP_REMOVED lines=16> */
[C---:B------:R-:W-:Y:S07]  /*aa50*/  HMMA.16816.F32.BF16 R28, R140.reuse, R32, RZ ;  /* 0x000000208c1c723c */ /* 0x040fee00000418ff */
[----:B------:R-:W4:Y:S01]  /*aa60*/  LDSM.16.M88.4 R156, [R220] ;  /* 0x00000000dc9c783b */ /* 0x000f220000000200 */
[C---:B------:R-:W-:Y:S08]  /*aa70*/  HMMA.16816.F32.BF16 R32, R140.reuse, R34, RZ ;  /* 0x000000228c20723c */ /* 0x040ff000000418ff */
[C---:B------:R-:W-:Y:S08]  /*aa80*/  HMMA.16816.F32.BF16 R36, R140.reuse, R40, RZ ;  /* 0x000000288c24723c */ /* 0x040ff000000418ff */
[C---:B------:R-:W-:Y:S08]  /*aa90*/  HMMA.16816.F32.BF16 R40, R140.reuse, R42, RZ ;  /* 0x0000002a8c28723c */ /* 0x040ff000000418ff */
[C---:B-1----:R-:W-:Y:S08]  /*aaa0*/  HMMA.16816.F32.BF16 R44, R140.reuse, R48, RZ ;  /* 0x000000308c2c723c */ /* 0x042ff000000418ff */
[C---:B------:R-:W-:Y:S08]  /*aab0*/  HMMA.16816.F32.BF16 R48, R140.reuse, R50, RZ ;  /* 0x000000328c30723c */ /* 0x040ff000000418ff */
[C---:B------:R-:W-:Y:S08]  /*aac0*/  HMMA.16816.F32.BF16 R52, R140.reuse, R56, RZ ;  /* 0x000000388c34723c */ /* 0x040ff000000418ff */
[C---:B------:R-:W-:Y:S08]  /*aad0*/  HMMA.16816.F32.BF16 R56, R140.reuse, R58, RZ ;  /* 0x0000003a8c38723c */ /* 0x040ff000000418ff */
[C---:B----4-:R-:W-:Y:S08]  /*aae0*/  HMMA.16816.F32.BF16 R60, R140.reuse, R64, RZ ;  /* 0x000000408c3c723c */ /* 0x050ff000000418ff */
[----:B------:R-:W-:Y:S08]  /*aaf0*/  HMMA.16816.F32.BF16 R64, R140, R66, RZ ;  /* 0x000000428c40723c */ /* 0x000ff000000418ff */
[C---:B------:R-:W-:Y:S08]  /*ab00*/  HMMA.16816.F32.BF16 R4, R144.reuse, R136, R4 ;  /* 0x000000889004723c */ /* 0x040ff00000041804 */
[C---:B------:R-:W-:Y:S01]  /*ab10*/  HMMA.16816.F32.BF16 R8, R144.reuse, R138, R8 ;  /* 0x0000008a9008723c */ /* 0x040fe20000041808 */
[----:B------:R-:W1:Y:S07]  /*ab20*/  LDSM.16.M88.4 R136, [R219] ;  /* 0x00000000db88783b */ /* 0x000e6e0000000200 */
[C---:B-----5:R-:W-:Y:S08]  /*ab30*/  HMMA.16816.F32.BF16 R12, R144.reuse, R148, R12 ;  /* 0x00000094900c723c */ /* 0x060ff0000004180c */
[C---:B------:R-:W-:Y:S01]  /*ab40*/  HMMA.16816.F32.BF16 R16, R144.reuse, R150, R16 ;  /* 0x000000969010723c */ /* 0x040fe20000041810 */
[----:B------:R-:W4:Y:S07]  /*ab50*/  LDSM.16.M88.4 R148, [R218] ;  /* 0x00000000da94783b */ /* 0x000f2e0000000200 */
[C---:B------:R-:W-:Y:S08]  /*ab60*/  HMMA.16816.F32.BF16 R20, R144.reuse, R152, R20 ;  /* 0x000000989014723c */ /* 0x040ff00000041814 */
[C---:B------:R-:W-:Y:S01]  /*ab70*/  HMMA.16816.F32.BF16 R24, R144.reuse, R154, R24 ;  /* 0x0000009a9018723c */ /* 0x040fe20000041818 */
[----:B------:R-:W5:Y:S07]  /*ab80*/  LDSM.16.M88.4 R152, [R217] ;  /* 0x00000000d998783b */ /* 0x000f6e0000000200 */
[C---:B------:R-:W-:Y:S07]  /*ab90*/  HMMA.16816.F32.BF16 R28, R144.reuse, R156, R28 ;  /* 0x0000009c901c723c */ /* 0x040fee000004181c */
[----:B------:R-:W-:Y:S01]  /*aba0*/  MOV R156, c[0x0][0x208] ;  /* 0x00008200009c7a02 */ /* 0x000fe20000000f00 */
[C---:B------:R-:W-:Y:S04]  /*abb0*/  HMMA.16816.F32.BF16 R32, R144.reuse, R158, R32 ;  /* 0x0000009e9020723c */ /* 0x040fe80000041820 */
[----:B------:R-:W-:Y:S04]  /*abc0*/  SHF.L.U32 R69, R156, 0x6, RZ ;  /* 0x000000069c457819 */ /* 0x000fe800000006ff */
[C---:B-1----:R-:W-:Y:S08]  /*abd0*/  HMMA.16816.F32.BF16 R36, R144.reuse, R136, R36 ;  /* 0x000000889024723c */ /* 0x042ff00000041824 */
[C---:B------:R-:W-:Y:S08]  /*abe0*/  HMMA.16816.F32.BF16 R40, R144.reuse, R138, R40 ;  /* 0x0000008a9028723c */ /* 0x040ff00000041828 */
[C---:B----4-:R-:W-:Y:S08]  /*abf0*/  HMMA.16816.F32.BF16 R44, R144.reuse, R148, R44 ;  /* 0x00000094902c723c */ /* 0x050ff0000004182c */
[C---:B------:R-:W-:Y:S08]  /*ac00*/  HMMA.16816.F32.BF16 R48, R144.reuse, R150, R48 ;  /* 0x000000969030723c */ /* 0x040ff00000041830 */
[C---:B-----5:R-:W-:Y:S04]  /*ac10*/  HMMA.16816.F32.BF16 R52, R144.reuse, R152, R52 ;  /* 0x000000989034723c */ /* 0x060fe80000041834 */
[C---:B--2---:R-:W-:Y:S04]  /*ac20*/  IADD3 R2, P1, R3.reuse, R162, RZ ;  /* 0x000000a203027210 */ /* 0x044fe80007f3e0ff */
[C---:B------:R-:W-:Y:S04]  /*ac30*/  HMMA.16816.F32.BF16 R56, R144.reuse, R154, R56 ;  /* 0x0000009a9038723c */ /* 0x040fe80000041838 */
[----:B---3--:R-:W-:Y:S02]  /*ac40*/  IADD3.X R68, R0, R164, RZ, P1, !PT ;  /* 0x000000a400447210 */ /* 0x008fe40000ffe4ff */
[----:B------:R-:W-:Y:S02]  /*ac50*/  LEA R160, P0, R2, c[0x0][0x1f8], 0x1 ;  /* 0x00007e0002a07a11 */ /* 0x000fe400078008ff */
[----:B------:R-:W-:Y:S04]  /*ac60*/  IADD3 R3, P2, P1, R3, 0x40, R162 ;  /* 0x0000004003037810 */ /* 0x000fe8000795e0a2 */
[----:B------:R-:W-:Y:S02]  /*ac70*/  IADD3.X R0, R0, RZ, R164, P2, P1 ;  /* 0x000000ff00007210 */ /* 0x000fe400017e24a4 */
[----:B------:R-:W-:Y:S02]  /*ac80*/  LEA.HI.X R161, R2, c[0x0][0x1fc], R68, 0x1, P0 ;  /* 0x00007f0002a17a11 */ /* 0x000fe400000f0c44 */
[C---:B------:R-:W-:Y:S02]  /*ac90*/  LEA R162, P0, R3.reuse, c[0x0][0x1f8], 0x1 ;  /* 0x00007e0003a27a11 */ /* 0x040fe400078008ff */
[----:B------:R-:W-:Y:S02]  /*aca0*/  IADD3 R2, P1, R160, R69, RZ ;  /* 0x00000045a0027210 */ /* 0x000fe40007f3e0ff */
[----:B------:R-:W-:Y:S02]  /*acb0*/  LEA.HI.X R163, R3, c[0x0][0x1fc], R0, 0x1, P0 ;  /* 0x00007f0003a37a11 */ /* 0x000fe400000f0c00 */
[----:B------:R-:W-:Y:S02]  /*acc0*/  SHF.L.U64.HI R0, R156, R229, c[0x0][0x20c] ;  /* 0x000083009c007619 */ /* 0x000fe400000102e5 */
[----:B------:R-:W1:Y:S01]  /*acd0*/  LDSM.16.M88.4 R156, [R216] ;  /* 0x00000000d89c783b */ /* 0x000e620000000200 */
[-C--:B------:R-:W-:Y:S02]  /*ace0*/  IADD3 R68, P0, R2, R69.reuse, RZ ;  /* 0x0000004502447210 */ /* 0x080fe40007f1e0ff */
[-C--:B------:R-:W-:Y:S02]  /*acf0*/  IADD3.X R3, R161, R0.reuse, RZ, P1, !PT ;  /* 0x00000000a1037210 */ /* 0x080fe40000ffe4ff */
[----:B------:R-:W-:Y:S02]  /*ad00*/  IADD3 R136, P1, R68, R69, RZ ;  /* 0x0000004544887210 */ /* 0x000fe40007f3e0ff */
[-C--:B------:R-:W-:Y:S01]  /*ad10*/  IADD3.X R69, R3, R0.reuse, RZ, P0, !PT ;  /* 0x0000000003457210 */ /* 0x080fe200007fe4ff */
[----:B------:R-:W-:Y:S01]  /*ad20*/  @!PT LDS RZ, [RZ] ;  /* 0x00000000fffff984 */ /* 0x000fe20000000800 */
[----:B------:R-:W-:Y:S01]  /*ad30*/  @!PT LDS RZ, [RZ] ;  /* 0x00000000fffff984 */ /* 0x000fe20000000800 */
[----:B------:R-:W-:Y:S01]  /*ad40*/  @!PT LDS RZ, [RZ] ;  /* 0x00000000fffff984 */ /* 0x000fe20000000800 */
[----:B------:R2:W-:Y:S03]  /*ad50*/  LDGSTS.E.BYPASS.LTC128B.128 [R228+0x100], [R160.64], !P6 ;  /* 0x00100000a0e47fae */ /* 0x0005e6000f101d46 */
[----:B------:R-:W-:Y:S05]  /*ad60*/  IADD3.X R137, R69, R0, RZ, P1, !PT ;  /* 0x0000000045897210 */ /* 0x000fea0000ffe4ff */
[----:B------:R2:W-:Y:S08]  /*ad70*/  LDGSTS.E.BYPASS.LTC128B.128 [R228+0x4100], [R162.64], !P5 ;  /* 0x04100000a2e47fae */ /* 0x0005f0000e901d46 */
[----:B------:R3:W-:Y:S08]  /*ad80*/  LDGSTS.E.BYPASS.LTC128B.128 [R228+0x1100], [R2.64], !P6 ;  /* 0x0110000002e47fae */ /* 0x0007f0000f101d46 */
[----:B------:R3:W-:Y:S01]  /*ad90*/  LDGSTS.E.BYPASS.LTC128B.128 [R228+0x5100], [R2.64+0x80], !P5 ;  /* 0x0510008002e47fae */ /* 0x0007e2000e901d46 */
[C---:B-1----:R-:W-:Y:S07]  /*ada0*/  HMMA.16816.F32.BF16 R60, R144.reuse, R156, R60 ;  /* 0x0000009c903c723c */ /* 0x042fee000004183c */
[----:B------:R1:W-:Y:S01]  /*adb0*/  LDGSTS.E.BYPASS.LTC128B.128 [R228+0x2100], [R68.64], !P6 ;  /* 0x0210000044e47fae */ /* 0x0003e2000f101d46 */
[----:B------:R-:W-:Y:S07]  /*adc0*/  HMMA.16816.F32.BF16 R64, R144, R158, R64 ;  /* 0x0000009e9040723c */ /* 0x000fee0000041840 */
[----:B------:R1:W-:Y:S08]  /*add0*/  LDGSTS.E.BYPASS.LTC128B.128 [R228+0x6100], [R68.64+0x80], !P5 ;  /* 0x0610008044e47fae */ /* 0x0003f0000e901d46 */
[----:B------:R4:W-:Y:S08]  /*ade0*/  LDGSTS.E.BYPASS.LTC128B.128 [R228+0x3100], [R136.64], !P6 ;  /* 0x0310000088e47fae */ /* 0x0009f0000f101d46 */
[----:B------:R4:W-:Y:S08]  /*adf0*/  LDGSTS.E.BYPASS.LTC128B.128 [R228+0x7100], [R136.64+0x80], !P5 ;  /* 0x0710008088e47fae */ /* 0x0009f0000e901d46 */
[----:B------:R-:W-:Y:S08]  /*ae00*/  LDSM.16.M88.4 R148, [R205+0x800] ;  /* 0x00080000cd94783b */ /* 0x000ff00000000200 */
[----:B--2---:R-:W-:Y:S08]  /*ae10*/  LDSM.16.M88.4 R160, [R205+0x1000] ;  /* 0x00100000cda0783b */ /* 0x004ff00000000200 */
[----:B------:R-:W-:Y:S08]  /*ae20*/  LDSM.16.M88.4 R164, [R205+0x1800] ;  /* 0x00180000cda4783b */ /* 0x000ff00000000200 */
[----:B----4-:R-:W2:Y:S08]  /*ae30*/  LDSM.16.M88.4 R136, [R205] ;  /* 0x00000000cd88783b */ /* 0x010eb00000000200 */
[----:B------:R-:W0:Y:S08]  /*ae40*/  LDGDEPBAR ;  /* 0x00000000000079af */ /* 0x000e300000000000 */
[----:B------:R-:W4:Y:S08]  /*ae50*/  LDSM.16.M88.4 R180, [R205+0x2000] ;  /* 0x00200000cdb4783b */ /* 0x000f300000000200 */
[----:B------:R-:W5:Y:S08]  /*ae60*/  LDSM.16.M88.4 R188, [R205+0x2800] ;  /* 0x00280000cdbc783b */ /* 0x000f700000000200 */
[----:B------:R-:W1:Y:S01]  /*ae70*/  LDSM.16.M88.4 R152, [R205+0x3000] ;  /* 0x00300000cd98783b */ /* 0x000e620000000200 */
[C---:B--2---:R-:W-:Y:S07]  /*ae80*/  HMMA.16816.F32.BF16 R4, R168.reuse, R136, R4 ;  /* 0x00000088a804723c */ /* 0x044fee0000041804 */
[----:B------:R-:W2:Y:S01]  /*ae90*/  LDSM.16.M88.4 R156, [R205+0x3800] ;  /* 0x00380000cd9c783b */ /* 0x000ea20000000200 */
[C---:B------:R-:W-:Y:S07]  /*aea0*/  HMMA.16816.F32.BF16 R8, R168.reuse, R138, R8 ;  /* 0x0000008aa808723c */ /* 0x040fee0000041808 */
[----:B------:R-:W1:Y:S01]  /*aeb0*/  LDSM.16.M88.4 R136, [R202] ;  /* 0x00000000ca88783b */ /* 0x000e620000000200 */
[C---:B------:R-:W-:Y:S08]  /*aec0*/  HMMA.16816.F32.BF16 R12, R168.reuse, R148, R12 ;  /* 0x00000094a80c723c */ /* 0x040ff0000004180c */
[C---:B------:R-:W-:Y:S01]  /*aed0*/  HMMA.16816.F32.BF16 R16, R168.reuse, R150, R16 ;  /* 0x00000096a810723c */ /* 0x040fe20000041810 */
[----:B------:R-:W1:Y:S07]  /*aee0*/  LDSM.16.M88.4 R148, [R202+0x800] ;  /* 0x00080000ca94783b */ /* 0x000e6e0000000200 */
[C---:B------:R-:W-:Y:S08]  /*aef0*/  HMMA.16816.F32.BF16 R20, R168.reuse, R160, R20 ;  /* 0x000000a0a814723c */ /* 0x040ff00000041814 */
[C---:B------:R-:W-:Y:S01]  /*af00*/  HMMA.16816.F32.BF16 R24, R168.reuse, R162, R24 ;  /* 0x000000a2a818723c */ /* 0x040fe20000041818 */
[----:B------:R-:W-:Y:S07]  /*af10*/  LDSM.16.M88.4 R160, [R202+0x1800] ;  /* 0x00180000caa0783b */ /* 0x000fee0000000200 */
[C---:B------:R-:W-:Y:S08]  /*af20*/  HMMA.16816.F32.BF16 R28, R168.reuse, R164, R28 ;  /* 0x000000a4a81c723c */ /* 0x040ff0000004181c */
[C---:B------:R-:W-:Y:S01]  /*af30*/  HMMA.16816.F32.BF16 R32, R168.reuse, R166, R32 ;  /* 0x000000a6a820723c */ /* 0x040fe20000041820 */
[----:B------:R-:W-:Y:S07]  /*af40*/  LDSM.16.M88.4 R164, [R202+0x2000] ;  /* 0x00200000caa4783b */ /* 0x000fee0000000200 */
[C---:B----4-:R-:W-:Y:S08]  /*af50*/  HMMA.16816.F32.BF16 R36, R168.reuse, R180, R36 ;  /* 0x000000b4a824723c */ /* 0x050ff00000041824 */
[C---:B------:R-:W-:Y:S01]  /*af60*/  HMMA.16816.F32.BF16 R40, R168.reuse, R182, R40 ;  /* 0x000000b6a828723c */ /* 0x040fe20000041828 */
[----:B------:R-:W-:Y:S07]  /*af70*/  LDSM.16.M88.4 R180, [R202+0x2800] ;  /* 0x00280000cab4783b */ /* 0x000fee0000000200 */
[C---:B-----5:R-:W-:Y:S08]  /*af80*/  HMMA.16816.F32.BF16 R44, R168.reuse, R188, R44 ;  /* 0x000000bca82c723c */ /* 0x060ff0000004182c */
[C---:B------:R-:W-:Y:S01]  /*af90*/  HMMA.16816.F32.BF16 R48, R168.reuse, R190, R48 ;  /* 0x000000bea830723c */ /* 0x040fe20000041830 */
[----:B------:R-:W-:Y:S07]  /*afa0*/  LDSM.16.M88.4 R188, [R202+0x3000] ;  /* 0x00300000cabc783b */ /* 0x000fee0000000200 */
[C---:B-1----:R-:W-:Y:S08]  /*afb0*/  HMMA.16816.F32.BF16 R52, R168.reuse, R152, R52 ;  /* 0x00000098a834723c */ /* 0x042ff00000041834 */
[C---:B------:R-:W-:Y:S01]  /*afc0*/  HMMA.16816.F32.BF16 R56, R168.reuse, R154, R56 ;  /* 0x0000009aa838723c */ /* 0x040fe20000041838 */
[----:B------:R-:W1:Y:S07]  /*afd0*/  LDSM.16.M88.4 R152, [R202+0x1000] ;  /* 0x00100000ca98783b */ /* 0x000e6e0000000200 */
[C---:B--2---:R-:W-:Y:S08]  /*afe0*/  HMMA.16816.F32.BF16 R60, R168.reuse, R156, R60 ;  /* 0x0000009ca83c723c */ /* 0x044ff0000004183c */
[----:B------:R-:W-:Y:S01]  /*aff0*/  HMMA.16816.F32.BF16 R64, R168, R158, R64 ;  /* 0x0000009ea840723c */ /* 0x000fe20000041840 */
[----:B------:R-:W2:Y:S07]  /*b000*/  LDSM.16.M88.4 R156, [R202+0x3800] ;  /* 0x00380000ca9c783b */ /* 0x000eae0000000200 */
[C---:B------:R-:W-:Y:S08]  /*b010*/  HMMA.16816.F32.BF16 R4, R172.reuse, R136, R4 ;  /* 0x00000088ac04723c */ /* 0x040ff00000041804 */
[C---:B------:R-:W-:Y:S01]  /*b020*/  HMMA.16816.F32.BF16 R8, R172.reuse, R138, R8 ;  /* 0x0000008aac08723c */ /* 0x040fe20000041808 */
[----:B------:R-:W4:Y:S07]  /*b030*/  LDSM.16.M88.4 R136, [R201+0x4000] ;  /* 0x00400000c988783b */ /* 0x000f2e0000000200 */
[C---:B------:R-:W-:Y:S08]  /*b040*/  HMMA.16816.F32.BF16 R12, R172.reuse, R148, R12 ;  /* 0x00000094ac0c723c */ /* 0x040ff0000004180c */
[C---:B------:R-:W-:Y:S01]  /*b050*/  HMMA.16816.F32.BF16 R16, R172.reuse, R150, R16 ;  /* 0x00000096ac10723c */ /* 0x040fe20000041810 */
[----:B------:R-:W5:Y:S07]  /*b060*/  LDSM.16.M88.4 R148, [R201+0x4800] ;  /* 0x00480000c994783b */ /* 0x000f6e0000000200 */
[C---:B-1----:R-:W-:Y:S08]  /*b070*/  HMMA.16816.F32.BF16 R20, R172.reuse, R152, R20 ;  /* 0x00000098ac14723c */ /* 0x042ff00000041814 */
[C---:B------:R-:W-:Y:S01]  /*b080*/  HMMA.16816.F32.BF16 R24, R172.reuse, R154, R24 ;  /* 0x0000009aac18723c */ /* 0x040fe20000041818 */
[----:B------:R-:W1:Y:S07]  /*b090*/  LDSM.16.M88.4 R152, [R201+0x5000] ;  /* 0x00500000c998783b */ /* 0x000e6e0000000200 */
        /* <DEDUP_REMOVED lines=12> */
[C---:B--2---:R-:W-:Y:S08]  /*b160*/  HMMA.16816.F32.BF16 R60, R172.reuse, R156, R60 ;  /* 0x0000009cac3c723c */ /* 0x044ff0000004183c */
[----:B------:R-:W-:Y:S01]  /*b170*/  HMMA.16816.F32.BF16 R64, R172, R158, R64 ;  /* 0x0000009eac40723c */ /* 0x000fe20000041840 */
[----:B------:R-:W2:Y:S07]  /*b180*/  LDSM.16.M88.4 R156, [R201+0x7800] ;  /* 0x00780000c99c783b */ /* 0x000eae0000000200 */
[C---:B----4-:R-:W-:Y:S08]  /*b190*/  HMMA.16816.F32.BF16 R4, R176.reuse, R136, R4 ;  /* 0x00000088b004723c */ /* 0x050ff00000041804 */
[C---:B------:R-:W-:Y:S01]  /*b1a0*/  HMMA.16816.F32.BF16 R8, R176.reuse, R138, R8 ;  /* 0x0000008ab008723c */ /* 0x040fe20000041808 */
[----:B------:R-:W4:Y:S07]  /*b1b0*/  LDSM.16.M88.4 R136, [R215] ;  /* 0x00000000d788783b */ /* 0x000f2e0000000200 */
[C---:B-----5:R-:W-:Y:S08]  /*b1c0*/  HMMA.16816.F32.BF16 R12, R176.reuse, R148, R12 ;  /* 0x00000094b00c723c */ /* 0x060ff0000004180c */
[C---:B------:R-:W-:Y:S01]  /*b1d0*/  HMMA.16816.F32.BF16 R16, R176.reuse, R150, R16 ;  /* 0x00000096b010723c */ /* 0x040fe20000041810 */
[----:B------:R-:W5:Y:S07]  /*b1e0*/  LDSM.16.M88.4 R148, [R214] ;  /* 0x00000000d694783b */ /* 0x000f6e0000000200 */
[C---:B-1----:R-:W-:Y:S08]  /*b1f0*/  HMMA.16816.F32.BF16 R20, R176.reuse, R152, R20 ;  /* 0x00000098b014723c */ /* 0x042ff00000041814 */
[C---:B------:R-:W-:Y:S01]  /*b200*/  HMMA.16816.F32.BF16 R24, R176.reuse, R154, R24 ;  /* 0x0000009ab018723c */ /* 0x040fe20000041818 */
[----:B------:R-:W1:Y:S07]  /*b210*/  LDSM.16.M88.4 R152, [R213] ;  /* 0x00000000d598783b */ /* 0x000e6e0000000200 */
[C---:B------:R-:W-:Y:S08]  /*b220*/  HMMA.16816.F32.BF16 R28, R176.reuse, R160, R28 ;  /* 0x000000a0b01c723c */ /* 0x040ff0000004181c */
[C---:B------:R-:W-:Y:S01]  /*b230*/  HMMA.16816.F32.BF16 R32, R176.reuse, R162, R32 ;  /* 0x000000a2b020723c */ /* 0x040fe20000041820 */
[----:B------:R-:W-:Y:S07]  /*b240*/  LDSM.16.M88.4 R160, [R211] ;  /* 0x00000000d3a0783b */ /* 0x000fee0000000200 */
        /* <DEDUP_REMOVED lines=9> */
[C---:B--2---:R-:W-:Y:S08]  /*b2e0*/  HMMA.16816.F32.BF16 R60, R176.reuse, R156, R60 ;  /* 0x0000009cb03c723c */ /* 0x044ff0000004183c */
[----:B------:R-:W-:Y:S01]  /*b2f0*/  HMMA.16816.F32.BF16 R64, R176, R158, R64 ;  /* 0x0000009eb040723c */ /* 0x000fe20000041840 */
[----:B------:R-:W2:Y:S07]  /*b300*/  LDSM.16.M88.4 R156, [R212] ;  /* 0x00000000d49c783b */ /* 0x000eae0000000200 */
[C---:B----4-:R-:W-:Y:S08]  /*b310*/  HMMA.16816.F32.BF16 R4, R184.reuse, R136, R4 ;  /* 0x00000088b804723c */ /* 0x050ff00000041804 */
[C---:B------:R-:W-:Y:S01]  /*b320*/  HMMA.16816.F32.BF16 R8, R184.reuse, R138, R8 ;  /* 0x0000008ab808723c */ /* 0x040fe20000041808 */
[----:B------:R-:W4:Y:S07]  /*b330*/  LDSM.16.M88.4 R136, [R205+0x4000] ;  /* 0x00400000cd88783b */ /* 0x000f2e0000000200 */
[C---:B-----5:R-:W-:Y:S08]  /*b340*/  HMMA.16816.F32.BF16 R12, R184.reuse, R148, R12 ;  /* 0x00000094b80c723c */ /* 0x060ff0000004180c */
[C---:B------:R-:W-:Y:S01]  /*b350*/  HMMA.16816.F32.BF16 R16, R184.reuse, R150, R16 ;  /* 0x00000096b810723c */ /* 0x040fe20000041810 */
[----:B------:R-:W5:Y:S07]  /*b360*/  LDSM.16.M88.4 R148, [R205+0x4800] ;  /* 0x00480000cd94783b */ /* 0x000f6e0000000200 */
        /* <DEDUP_REMOVED lines=21> */
[C---:B-----5:R-:W-:Y:S08]  /*b4c0*/  HMMA.16816.F32.BF16 R12, R192.reuse, R148, R12 ;  /* 0x00000094c00c723c */ /* 0x060ff0000004180c */
[C---:B------:R-:W-:Y:S01]  /*b4d0*/  HMMA.16816.F32.BF16 R16, R192.reuse, R150, R16 ;  /* 0x00000096c010723c */ /* 0x040fe20000041810 */
[----:B------:R-:W5:Y:S07]  /*b4e0*/  LDSM.16.M88.4 R148, [R202+0x4800] ;  /* 0x00480000ca94783b */ /* 0x000f6e0000000200 */
[C---:B-1----:R-:W-:Y:S08]  /*b4f0*/  HMMA.16816.F32.BF16 R20, R192.reuse, R152, R20 ;  /* 0x00000098c014723c */ /* 0x042ff00000041814 */
[C---:B------:R-:W-:Y:S08]  /*b500*/  HMMA.16816.F32.BF16 R24, R192.reuse, R154, R24 ;  /* 0x0000009ac018723c */ /* 0x040ff00000041818 */
[C---:B--2---:R-:W-:Y:S08]  /*b510*/  HMMA.16816.F32.BF16 R28, R192.reuse, R156, R28 ;  /* 0x0000009cc01c723c */ /* 0x044ff0000004181c */
        /* <DEDUP_REMOVED lines=11> */
[C---:B-----5:R-:W-:Y:S08]  /*b5d0*/  HMMA.16816.F32.BF16 R12, R196.reuse, R148, R12 ;  /* 0x00000094c40c723c */ /* 0x060ff0000004180c */
[----:B------:R-:W-:Y:S01]  /*b5e0*/  FMUL.FTZ R4, R4, c[0x0][0x320] ;  /* 0x0000c80004047a20 */ /* 0x000fe20000410000 */
[C---:B------:R-:W-:Y:S03]  /*b5f0*/  HMMA.16816.F32.BF16 R16, R196.reuse, R150, R16 ;  /* 0x00000096c410723c */ /* 0x040fe60000041810 */
        /* <DEDUP_REMOVED lines=17> */
[----:B------:R1:W2:Y:S01]  /*b710*/  MUFU.TANH R156, R7 ;  /* 0x00000007009c7308 */ /* 0x0002a20000002400 */
[----:B------:R-:W-:Y:S09]  /*b720*/  FMUL.FTZ R19, R19, c[0x0][0x320] ;  /* 0x0000c80013137a20 */ /* 0x000ff20000410000 */
[----:B------:R-:W-:Y:S01]  /*b730*/  MUFU.TANH R152, R8 ;  /* 0x0000000800987308 */ /* 0x000fe20000002400 */
[----:B---3--:R-:W-:Y:S09]  /*b740*/  FMNMX.FTZ R2, R155, R71, !PT ;  /* 0x000000479b027209 */ /* 0x008ff20007810000 */
[----:B------:R-:W-:Y:S01]  /*b750*/  MUFU.TANH R148, R9 ;  /* 0x0000000900947308 */ /* 0x000fe20000002400 */
[----:B-1----:R-:W1:Y:S01]  /*b760*/  LDSM.16.M88.4 R4, [R202+0x5000] ;  /* 0x00500000ca04783b */ /* 0x002e620000000200 */
[----:B--2---:R-:W-:Y:S08]  /*b770*/  FMNMX.FTZ R2, R156, R2, !PT ;  /* 0x000000029c027209 */ /* 0x004ff00007810000 */
[----:B------:R-:W2:Y:S10]  /*b780*/  MUFU.TANH R149, R10 ;  /* 0x0000000a00957308 */ /* 0x000eb40000002400 */
[----:B------:R3:W4:Y:S10]  /*b790*/  MUFU.TANH R154, R11 ;  /* 0x0000000b009a7308 */ /* 0x0007340000002400 */
[----:B------:R5:W-:Y:S01]  /*b7a0*/  MUFU.TANH R151, R13 ;  /* 0x0000000d00977308 */ /* 0x000be20000002400 */
[----:B--2---:R-:W-:Y:S09]  /*b7b0*/  FMNMX.FTZ R2, R149, R2, !PT ;  /* 0x0000000295027209 */ /* 0x004ff20007810000 */
[----:B------:R-:W-:Y:S01]  /*b7c0*/  MUFU.TANH R150, R12 ;  /* 0x0000000c00967308 */ /* 0x000fe20000002400 */
[----:B---3--:R-:W2:Y:S01]  /*b7d0*/  LDSM.16.M88.4 R8, [R202+0x5800] ;  /* 0x00580000ca08783b */ /* 0x008ea20000000200 */
[C---:B-1----:R-:W-:Y:S03]  /*b7e0*/  HMMA.16816.F32.BF16 R20, R196.reuse, R4, R20 ;  /* 0x00000004c414723c */ /* 0x042fe60000041814 */
[----:B----4-:R-:W-:Y:S05]  /*b7f0*/  FMNMX.FTZ R2, R154, R2, !PT ;  /* 0x000000029a027209 */ /* 0x010fea0007810000 */
[----:B------:R-:W1:Y:S01]  /*b800*/  MUFU.TANH R157, R14 ;  /* 0x0000000e009d7308 */ /* 0x000e620000002400 */
[C---:B------:R-:W-:Y:S01]  /*b810*/  HMMA.16816.F32.BF16 R24, R196.reuse, R6, R24 ;  /* 0x00000006c418723c */ /* 0x040fe20000041818 */
[----:B------:R-:W3:Y:S08]  /*b820*/  LDSM.16.M88.4 R4, [R202+0x6000] ;  /* 0x00600000ca04783b */ /* 0x000ef00000000200 */
[----:B------:R-:W-:Y:S01]  /*b830*/  MUFU.TANH R159, R16 ;  /* 0x00000010009f7308 */ /* 0x000fe20000002400 */
[----:B-----5:R-:W4:Y:S05]  /*b840*/  LDL R13, [R1+0x28] ;  /* 0x00002800010d7983 */ /* 0x020f2a0000100800 */
[----:B------:R-:W-:Y:S04]  /*b850*/  FMUL.FTZ R20, R20, c[0x0][0x320] ;  /* 0x0000c80014147a20 */ /* 0x000fe80000410000 */
[----:B------:R-:W5:Y:S01]  /*b860*/  MUFU.TANH R158, R15 ;  /* 0x0000000f009e7308 */ /* 0x000f620000002400 */
[----:B------:R-:W-:Y:S02]  /*b870*/  FMUL.FTZ R21, R21, c[0x0][0x320] ;  /* 0x0000c80015157a20 */ /* 0x000fe40000410000 */
[----:B------:R-:W-:Y:S01]  /*b880*/  FMUL.FTZ R22, R22, c[0x0][0x320] ;  /* 0x0000c80016167a20 */ /* 0x000fe20000410000 */
[----:B-1----:R-:W-:Y:S01]  /*b890*/  FMNMX.FTZ R2, R157, R2, !PT ;  /* 0x000000029d027209 */ /* 0x002fe20007810000 */
[----:B------:R-:W-:Y:S02]  /*b8a0*/  FMUL.FTZ R23, R23, c[0x0][0x320] ;  /* 0x0000c80017177a20 */ /* 0x000fe40000410000 */
[----:B------:R-:W-:Y:S02]  /*b8b0*/  FMUL.FTZ R24, R24, c[0x0][0x320] ;  /* 0x0000c80018187a20 */ /* 0x000fe40000410000 */
[----:B------:R-:W-:Y:S01]  /*b8c0*/  FMUL.FTZ R25, R25, c[0x0][0x320] ;  /* 0x0000c80019197a20 */ /* 0x000fe20000410000 */
[----:B------:R-:W-:Y:S01]  /*b8d0*/  MUFU.TANH R160, R17 ;  /* 0x0000001100a07308 */ /* 0x000fe20000002400 */
[----:B------:R-:W-:Y:S02]  /*b8e0*/  FMUL.FTZ R26, R26, c[0x0][0x320] ;  /* 0x0000c8001a1a7a20 */ /* 0x000fe40000410000 */
[----:B------:R-:W-:Y:S01]  /*b8f0*/  FMUL.FTZ R27, R27, c[0x0][0x320] ;  /* 0x0000c8001b1b7a20 */ /* 0x000fe20000410000 */
[C---:B--2---:R-:W-:Y:S06]  /*b900*/  HMMA.16816.F32.BF16 R28, R196.reuse, R8, R28 ;  /* 0x00000008c41c723c */ /* 0x044fec000004181c */
[----:B------:R-:W1:Y:S02]  /*b910*/  MUFU.TANH R167, R18 ;  /* 0x0000001200a77308 */ /* 0x000e640000002400 */
[C---:B------:R-:W-:Y:S01]  /*b920*/  HMMA.16816.F32.BF16 R32, R196.reuse, R10, R32 ;  /* 0x0000000ac420723c */ /* 0x040fe20000041820 */
[----:B------:R-:W2:Y:S03]  /*b930*/  LDSM.16.M88.4 R8, [R202+0x6800] ;  /* 0x00680000ca08783b */ /* 0x000ea60000000200 */
[----:B-----5:R-:W-:Y:S04]  /*b940*/  FMNMX.FTZ R2, R158, R2, !PT ;  /* 0x000000029e027209 */ /* 0x020fe80007810000 */
[----:B------:R-:W-:Y:S01]  /*b950*/  MUFU.TANH R181, R20 ;  /* 0x0000001400b57308 */ /* 0x000fe20000002400 */
[C---:B---3--:R-:W-:Y:S07]  /*b960*/  HMMA.16816.F32.BF16 R36, R196.reuse, R4, R36 ;  /* 0x00000004c424723c */ /* 0x048fee0000041824 */
[----:B------:R-:W-:Y:S01]  /*b970*/  FMUL.FTZ R28, R28, c[0x0][0x320] ;  /* 0x0000c8001c1c7a20 */ /* 0x000fe20000410000 */
[C---:B------:R-:W-:Y:S01]  /*b980*/  HMMA.16816.F32.BF16 R40, R196.reuse, R6, R40 ;  /* 0x00000006c428723c */ /* 0x040fe20000041828 */
[----:B------:R-:W3:Y:S01]  /*b990*/  MUFU.TANH R180, R19 ;  /* 0x0000001300b47308 */ /* 0x000ee20000002400 */
[----:B------:R-:W5:Y:S02]  /*b9a0*/  LDSM.16.M88.4 R4, [R202+0x7000] ;  /* 0x00700000ca04783b */ /* 0x000f640000000200 */
[----:B------:R-:W-:Y:S01]  /*b9b0*/  FMUL.FTZ R29, R29, c[0x0][0x320] ;  /* 0x0000c8001d1d7a20 */ /* 0x000fe20000410000 */
[----:B-1----:R-:W-:Y:S01]  /*b9c0*/  FMNMX.FTZ R2, R167, R2, !PT ;  /* 0x00000002a7027209 */ /* 0x002fe20007810000 */
[----:B------:R-:W-:Y:S02]  /*b9d0*/  FMUL.FTZ R30, R30, c[0x0][0x320] ;  /* 0x0000c8001e1e7a20 */ /* 0x000fe40000410000 */
[----:B------:R-:W-:Y:S03]  /*b9e0*/  FMUL.FTZ R31, R31, c[0x0][0x320] ;  /* 0x0000c8001f1f7a20 */ /* 0x000fe60000410000 */
[----:B------:R-:W-:Y:S01]  /*b9f0*/  MUFU.TANH R182, R21 ;  /* 0x0000001500b67308 */ /* 0x000fe20000002400 */
[----:B------:R-:W-:Y:S02]  /*ba00*/  FMUL.FTZ R33, R33, c[0x0][0x320] ;  /* 0x0000c80021217a20 */ /* 0x000fe40000410000 */
[----:B------:R-:W-:Y:S02]  /*ba10*/  FMUL.FTZ R34, R34, c[0x0][0x320] ;  /* 0x0000c80022227a20 */ /* 0x000fe40000410000 */
[----:B------:R-:W-:Y:S02]  /*ba20*/  FMUL.FTZ R36, R36, c[0x0][0x320] ;  /* 0x0000c80024247a20 */ /* 0x000fe40000410000 */
[----:B------:R-:W-:Y:S02]  /*ba30*/  FMUL.FTZ R37, R37, c[0x0][0x320] ;  /* 0x0000c80025257a20 */ /* 0x000fe40000410000 */
[----:B------:R-:W-:Y:S01]  /*ba40*/  FMUL.FTZ R38, R38, c[0x0][0x320] ;  /* 0x0000c80026267a20 */ /* 0x000fe20000410000 */
[----:B------:R-:W1:Y:S01]  /*ba50*/  MUFU.TANH R183, R22 ;  /* 0x0000001600b77308 */ /* 0x000e620000002400 */
[----:B------:R-:W-:Y:S01]  /*ba60*/  FMUL.FTZ R39, R39, c[0x0][0x320] ;  /* 0x0000c80027277a20 */ /* 0x000fe20000410000 */
[C---:B--2---:R-:W-:Y:S03]  /*ba70*/  HMMA.16816.F32.BF16 R44, R196.reuse, R8, R44 ;  /* 0x00000008c42c723c */ /* 0x044fe6000004182c */
[----:B------:R-:W-:Y:S01]  /*ba80*/  FMUL.FTZ R42, R42, c[0x0][0x320] ;  /* 0x0000c8002a2a7a20 */ /* 0x000fe20000410000 */
[----:B---3--:R-:W-:Y:S01]  /*ba90*/  FMNMX.FTZ R2, R180, R2, !PT ;  /* 0x00000002b4027209 */ /* 0x008fe20007810000 */
[----:B------:R-:W-:Y:S03]  /*baa0*/  FMUL.FTZ R43, R43, c[0x0][0x320] ;  /* 0x0000c8002b2b7a20 */ /* 0x000fe60000410000 */
[----:B------:R-:W-:Y:S01]  /*bab0*/  MUFU.TANH R3, R42 ;  /* 0x0000002a00037308 */ /* 0x000fe20000002400 */
[C---:B------:R-:W-:Y:S01]  /*bac0*/  HMMA.16816.F32.BF16 R48, R196.reuse, R10, R48 ;  /* 0x0000000ac430723c */ /* 0x040fe20000041830 */
[----:B------:R-:W2:Y:S01]  /*bad0*/  LDSM.16.M88.4 R8, [R202+0x7800] ;  /* 0x00780000ca08783b */ /* 0x000ea20000000200 */
[----:B------:R-:W-:Y:S04]  /*bae0*/  DEPBAR.LE SB0, 0x0 ;  /* 0x000080000000791a */ /* 0x000fe80000000000 */
[----:B------:R-:W-:Y:S02]  /*baf0*/  FMUL.FTZ R35, R35, c[0x0][0x320] ;  /* 0x0000c80023237a20 */ /* 0x000fe40000410000 */
[----:B------:R-:W-:Y:S01]  /*bb00*/  FMUL.FTZ R41, R41, c[0x0][0x320] ;  /* 0x0000c80029297a20 */ /* 0x000fe20000410000 */
[----:B------:R-:W-:Y:S01]  /*bb10*/  MUFU.TANH R0, R43 ;  /* 0x0000002b00007308 */ /* 0x000fe20000002400 */
[C---:B-----5:R-:W-:Y:S01]  /*bb20*/  HMMA.16816.F32.BF16 R52, R196.reuse, R4, R52 ;  /* 0x00000004c434723c */ /* 0x060fe20000041834 */
[----:B------:R-:W-:Y:S04]  /*bb30*/  BAR.SYNC.DEFER_BLOCKING 0x0 ;  /* 0x0000000000007b1d */ /* 0x000fe80000010000 */
[----:B------:R-:W-:Y:S01]  /*bb40*/  FMUL.FTZ R32, R32, c[0x0][0x320] ;  /* 0x0000c80020207a20 */ /* 0x000fe20000410000 */
[----:B-1----:R-:W-:Y:S01]  /*bb50*/  FMNMX.FTZ R2, R183, R2, !PT ;  /* 0x00000002b7027209 */ /* 0x002fe20007810000 */
[----:B------:R-:W-:Y:S01]  /*bb60*/  FMUL.FTZ R44, R44, c[0x0][0x320] ;  /* 0x0000c8002c2c7a20 */ /* 0x000fe20000410000 */
[C---:B------:R-:W-:Y:S01]  /*bb70*/  HMMA.16816.F32.BF16 R56, R196.reuse, R6, R56 ;  /* 0x00000006c438723c */ /* 0x040fe20000041838 */
[----:B------:R-:W-:Y:S03]  /*bb80*/  MUFU.TANH R189, R24 ;  /* 0x0000001800bd7308 */ /* 0x000fe60000002400 */
[----:B------:R-:W-:Y:S02]  /*bb90*/  FMUL.FTZ R45, R45, c[0x0][0x320] ;  /* 0x0000c8002d2d7a20 */ /* 0x000fe40000410000 */
        /* <DEDUP_REMOVED lines=11> */
[----:B------:R-:W-:Y:S02]  /*bc50*/  FMUL.FTZ R56, R56, c[0x0][0x320] ;  /* 0x0000c80038387a20 */ /* 0x000fe40000410000 */
[----:B------:R-:W-:Y:S02]  /*bc60*/  FMUL.FTZ R58, R58, c[0x0][0x320] ;  /* 0x0000c8003a3a7a20 */ /* 0x000fe40000410000 */
[----:B------:R-:W-:Y:S01]  /*bc70*/  FMUL.FTZ R59, R59, c[0x0][0x320] ;  /* 0x0000c8003b3b7a20 */ /* 0x000fe20000410000 */
[----:B------:R2:W-:Y:S01]  /*bc80*/  MUFU.TANH R247, R56 ;  /* 0x0000003800f77308 */ /* 0x0005e20000002400 */
[----:B------:R-:W-:Y:S01]  /*bc90*/  HMMA.16816.F32.BF16 R64, R196, R10, R64 ;  /* 0x0000000ac440723c */ /* 0x000fe20000041840 */
[----:B------:R-:W3:Y:S02]  /*bca0*/  LDL.64 R10, [R1+0x18] ;  /* 0x00001800010a7983 */ /* 0x000ee40000100a00 */
[----:B------:R-:W-:Y:S02]  /*bcb0*/  FMUL.FTZ R57, R57, c[0x0][0x320] ;  /* 0x0000c80039397a20 */ /* 0x000fe40000410000 */
[----:B------:R-:W-:Y:S02]  /*bcc0*/  FMUL.FTZ R48, R48, c[0x0][0x320] ;  /* 0x0000c80030307a20 */ /* 0x000fe40000410000 */
[----:B------:R-:W-:Y:S02]  /*bcd0*/  FMUL.FTZ R49, R49, c[0x0][0x320] ;  /* 0x0000c80031317a20 */ /* 0x000fe40000410000 */
[----:B------:R5:W-:Y:S03]  /*bce0*/  MUFU.TANH R51, R57 ;  /* 0x0000003900337308 */ /* 0x000be60000002400 */
[----:B------:R-:W-:Y:S01]  /*bcf0*/  FMUL.FTZ R40, R40, c[0x0][0x320] ;  /* 0x0000c80028287a20 */ /* 0x000fe20000410000 */
[----:B-1----:R-:W-:Y:S02]  /*bd00*/  FMNMX.FTZ R2, R188, R2, !PT ;  /* 0x00000002bc027209 */ /* 0x002fe40007810000 */
[----:B------:R-:W-:Y:S02]  /*bd10*/  FMUL.FTZ R62, R62, c[0x0][0x320] ;  /* 0x0000c8003e3e7a20 */ /* 0x000fe40000410000 */
[----:B------:R-:W-:Y:S02]  /*bd20*/  FMUL.FTZ R61, R61, c[0x0][0x320] ;  /* 0x0000c8003d3d7a20 */ /* 0x000fe40000410000 */
[----:B------:R-:W1:Y:S01]  /*bd30*/  MUFU.TANH R5, R62 ;  /* 0x0000003e00057308 */ /* 0x000e620000002400 */
[----:B------:R-:W-:Y:S02]  /*bd40*/  FMUL.FTZ R63, R63, c[0x0][0x320] ;  /* 0x0000c8003f3f7a20 */ /* 0x000fe40000410000 */
[----:B------:R-:W-:Y:S01]  /*bd50*/  FMUL.FTZ R60, R60, c[0x0][0x320] ;  /* 0x0000c8003c3c7a20 */ /* 0x000fe20000410000 */
[----:B--2---:R-:W-:Y:S01]  /*bd60*/  MOV R56, R3 ;  /* 0x0000000300387202 */ /* 0x004fe20000000f00 */
[----:B------:R-:W-:Y:S02]  /*bd70*/  FMUL.FTZ R64, R64, c[0x0][0x320] ;  /* 0x0000c80040407a20 */ /* 0x000fe40000410000 */
[----:B------:R-:W-:Y:S02]  /*bd80*/  FMUL.FTZ R66, R66, c[0x0][0x320] ;  /* 0x0000c80042427a20 */ /* 0x000fe40000410000 */
[----:B------:R-:W-:Y:S01]  /*bd90*/  FMUL.FTZ R65, R65, c[0x0][0x320] ;  /* 0x0000c80041417a20 */ /* 0x000fe20000410000 */
[----:B------:R1:W-:Y:S01]  /*bda0*/  MUFU.TANH R3, R64 ;  /* 0x0000004000037308 */ /* 0x0003e20000002400 */
[----:B-----5:R-:W-:Y:S02]  /*bdb0*/  MOV R57, R0 ;  /* 0x0000000000397202 */ /* 0x020fe40000000f00 */
[----:B------:R-:W-:Y:S04]  /*bdc0*/  FMNMX.FTZ R0, R139, R70, !PT ;  /* 0x000000468b007209 */ /* 0x000fe80007810000 */
[----:B------:R-:W-:Y:S03]  /*bdd0*/  FMNMX.FTZ R0, R153, R0, !PT ;  /* 0x0000000099007209 */ /* 0x000fe60007810000 */
[----:B------:R-:W2:Y:S01]  /*bde0*/  MUFU.TANH R190, R25 ;  /* 0x0000001900be7308 */ /* 0x000ea20000002400 */
[----:B------:R-:W-:Y:S04]  /*bdf0*/  FMNMX.FTZ R0, R152, R0, !PT ;  /* 0x0000000098007209 */ /* 0x000fe80007810000 */
[----:B------:R-:W-:Y:S05]  /*be00*/  FMNMX.FTZ R0, R148, R0, !PT ;  /* 0x0000000094007209 */ /* 0x000fea0007810000 */
[----:B------:R-:W-:Y:S01]  /*be10*/  MUFU.TANH R236, R28 ;  /* 0x0000001c00ec7308 */ /* 0x000fe20000002400 */
[----:B------:R-:W-:Y:S02]  /*be20*/  FMNMX.FTZ R0, R150, R0, !PT ;  /* 0x0000000096007209 */ /* 0x000fe40007810000 */
[----:B-1----:R-:W-:Y:S02]  /*be30*/  MOV R64, R5 ;  /* 0x0000000500407202 */ /* 0x002fe40000000f00 */
[----:B------:R-:W5:Y:S01]  /*be40*/  LDL R5, [R1+0x8] ;  /* 0x0000080001057983 */ /* 0x000f620000100800 */
[----:B------:R-:W-:Y:S04]  /*be50*/  FMNMX.FTZ R0, R151, R0, !PT ;  /* 0x0000000097007209 */ /* 0x000fe80007810000 */
[----:B------:R-:W1:Y:S01]  /*be60*/  MUFU.TANH R231, R26 ;  /* 0x0000001a00e77308 */ /* 0x000e620000002400 */
[----:B------:R-:W-:Y:S04]  /*be70*/  FMNMX.FTZ R0, R159, R0, !PT ;  /* 0x000000009f007209 */ /* 0x000fe80007810000 */
[----:B------:R-:W-:Y:S04]  /*be80*/  FMNMX.FTZ R0, R160, R0, !PT ;  /* 0x00000000a0007209 */ /* 0x000fe80007810000 */
[----:B------:R-:W-:Y:S01]  /*be90*/  FMNMX.FTZ R0, R181, R0, !PT ;  /* 0x00000000b5007209 */ /* 0x000fe20007810000 */
[----:B------:R-:W1:Y:S03]  /*bea0*/  MUFU.TANH R237, R29 ;  /* 0x0000001d00ed7308 */ /* 0x000e660000002400 */
[----:B------:R-:W-:Y:S04]  /*beb0*/  FMNMX.FTZ R0, R182, R0, !PT ;  /* 0x00000000b6007209 */ /* 0x000fe80007810000 */
[----:B------:R-:W-:Y:S03]  /*bec0*/  FMNMX.FTZ R0, R189, R0, !PT ;  /* 0x00000000bd007209 */ /* 0x000fe60007810000 */
[----:B------:R-:W1:Y:S01]  /*bed0*/  MUFU.TANH R232, R27 ;  /* 0x0000001b00e87308 */ /* 0x000e620000002400 */
[----:B--2---:R-:W-:Y:S02]  /*bee0*/  FMNMX.FTZ R0, R190, R0, !PT ;  /* 0x00000000be007209 */ /* 0x004fe40007810000 */
[----:B-1----:R-:W-:Y:S02]  /*bef0*/  FMNMX.FTZ R2, R231, R2, !PT ;  /* 0x00000002e7027209 */ /* 0x002fe40007810000 */
[----:B------:R-:W-:Y:S05]  /*bf00*/  FMNMX.FTZ R0, R236, R0, !PT ;  /* 0x00000000ec007209 */ /* 0x000fea0007810000 */
[----:B------:R-:W1:Y:S01]  /*bf10*/  MUFU.TANH R238, R30 ;  /* 0x0000001e00ee7308 */ /* 0x000e620000002400 */
[----:B------:R-:W-:Y:S09]  /*bf20*/  FMNMX.FTZ R0, R237, R0, !PT ;  /* 0x00000000ed007209 */ /* 0x000ff20007810000 */
[----:B------:R-:W2:Y:S01]  /*bf30*/  MUFU.TANH R241, R32 ;  /* 0x0000002000f17308 */ /* 0x000ea20000002400 */
[----:B------:R-:W-:Y:S09]  /*bf40*/  FMNMX.FTZ R2, R232, R2, !PT ;  /* 0x00000002e8027209 */ /* 0x000ff20007810000 */
[----:B------:R-:W2:Y:S01]  /*bf50*/  MUFU.TANH R239, R31 ;  /* 0x0000001f00ef7308 */ /* 0x000ea20000002400 */
[----:B-1----:R-:W-:Y:S09]  /*bf60*/  FMNMX.FTZ R2, R238, R2, !PT ;  /* 0x00000002ee027209 */ /* 0x002ff20007810000 */
[----:B------:R-:W1:Y:S01]  /*bf70*/  MUFU.TANH R240, R33 ;  /* 0x0000002100f07308 */ /* 0x000e620000002400 */
[----:B--2---:R-:W-:Y:S09]  /*bf80*/  FMNMX.FTZ R0, R241, R0, !PT ;  /* 0x00000000f1007209 */ /* 0x004ff20007810000 */
[----:B------:R-:W2:Y:S01]  /*bf90*/  MUFU.TANH R248, R36 ;  /* 0x0000002400f87308 */ /* 0x000ea20000002400 */
[----:B------:R-:W-:Y:S09]  /*bfa0*/  FMNMX.FTZ R2, R239, R2, !PT ;  /* 0x00000002ef027209 */ /* 0x000ff20007810000 */
[----:B------:R-:W4:Y:S01]  /*bfb0*/  MUFU.TANH R242, R34 ;  /* 0x0000002200f27308 */ /* 0x000f220000002400 */
[----:B-1----:R-:W-:Y:S09]  /*bfc0*/  FMNMX.FTZ R0, R240, R0, !PT ;  /* 0x00000000f0007209 */ /* 0x002ff20007810000 */
[----:B------:R-:W1:Y:S01]  /*bfd0*/  MUFU.TANH R249, R37 ;  /* 0x0000002500f97308 */ /* 0x000e620000002400 */
[----:B--2---:R-:W-:Y:S09]  /*bfe0*/  FMNMX.FTZ R0, R248, R0, !PT ;  /* 0x00000000f8007209 */ /* 0x004ff20007810000 */
[----:B------:R-:W2:Y:S01]  /*bff0*/  MUFU.TANH R246, R35 ;  /* 0x0000002300f67308 */ /* 0x000ea20000002400 */
[----:B----4-:R-:W-:Y:S09]  /*c000*/  FMNMX.FTZ R2, R242, R2, !PT ;  /* 0x00000002f2027209 */ /* 0x010ff20007810000 */
        /* <DEDUP_REMOVED lines=9> */
[----:B--2---:R-:W-:Y:S04]  /*c0a0*/  FMNMX.FTZ R2, R251, R2, !PT ;  /* 0x00000002fb027209 */ /* 0x004fe80007810000 */
[----:B------:R-:W-:Y:S05]  /*c0b0*/  FMNMX.FTZ R2, R56, R2, !PT ;  /* 0x0000000238027209 */ /* 0x000fea0007810000 */
[----:B------:R-:W2:Y:S01]  /*c0c0*/  MUFU.TANH R163, R45 ;  /* 0x0000002d00a37308 */ /* 0x000ea20000002400 */
[----:B------:R-:W-:Y:S02]  /*c0d0*/  FMNMX.FTZ R2, R57, R2, !PT ;  /* 0x0000000239027209 */ /* 0x000fe40007810000 */
[----:B----4-:R-:W-:Y:S07]  /*c0e0*/  FMNMX.FTZ R0, R191, R0, !PT ;  /* 0x00000000bf007209 */ /* 0x010fee0007810000 */
[----:B------:R-:W4:Y:S01]  /*c0f0*/  MUFU.TANH R244, R48 ;  /* 0x0000003000f47308 */ /* 0x000f220000002400 */
[----:B-1----:R-:W-:Y:S09]  /*c100*/  FMNMX.FTZ R0, R162, R0, !PT ;  /* 0x00000000a2007209 */ /* 0x002ff20007810000 */
[----:B------:R4:W1:Y:S01]  /*c110*/  MUFU.TANH R233, R49 ;  /* 0x0000003100e97308 */ /* 0x0008620000002400 */
[----:B--2---:R-:W-:Y:S09]  /*c120*/  FMNMX.FTZ R0, R163, R0, !PT ;  /* 0x00000000a3007209 */ /* 0x004ff20007810000 */
[----:B------:R-:W2:Y:S10]  /*c130*/  MUFU.TANH R234, R46 ;  /* 0x0000002e00ea7308 */ /* 0x000eb40000002400 */
[----:B------:R-:W3:Y:S01]  /*c140*/  MUFU.TANH R243, R47 ;  /* 0x0000002f00f37308 */ /* 0x000ee20000002400 */
[----:B----4-:R-:W-:Y:S04]  /*c150*/  MOV R49, R244 ;  /* 0x000000f400317202 */ /* 0x010fe80000000f00 */
[----:B------:R-:W-:Y:S05]  /*c160*/  FMNMX.FTZ R0, R49, R0, !PT ;  /* 0x0000000031007209 */ /* 0x000fea0007810000 */
[----:B------:R3:W-:Y:S01]  /*c170*/  MUFU.TANH R9, R60 ;  /* 0x0000003c00097308 */ /* 0x0007e20000002400 */
[----:B-1----:R-:W-:Y:S02]  /*c180*/  FMNMX.FTZ R0, R233, R0, !PT ;  /* 0x00000000e9007209 */ /* 0x002fe40007810000 */
[----:B--2---:R-:W-:Y:S07]  /*c190*/  FMNMX.FTZ R2, R234, R2, !PT ;  /* 0x00000002ea027209 */ /* 0x004fee0007810000 */
[----:B------:R-:W1:Y:S10]  /*c1a0*/  MUFU.TANH R161, R50 ;  /* 0x0000003200a17308 */ /* 0x000e740000002400 */
[----:B------:R-:W2:Y:S01]  /*c1b0*/  MUFU.TANH R50, R52 ;  /* 0x0000003400327308 */ /* 0x000ea20000002400 */
[----:B---3--:R-:W-:Y:S04]  /*c1c0*/  MOV R60, R243 ;  /* 0x000000f3003c7202 */ /* 0x008fe80000000f00 */
[----:B------:R-:W-:Y:S05]  /*c1d0*/  FMNMX.FTZ R2, R60, R2, !PT ;  /* 0x000000023c027209 */ /* 0x000fea0007810000 */
[----:B------:R-:W3:Y:S01]  /*c1e0*/  MUFU.TANH R164, R53 ;  /* 0x0000003500a47308 */ /* 0x000ee20000002400 */
[----:B-1----:R-:W-:Y:S09]  /*c1f0*/  FMNMX.FTZ R2, R161, R2, !PT ;  /* 0x00000002a1027209 */ /* 0x002ff20007810000 */
[----:B------:R1:W-:Y:S01]  /*c200*/  MUFU.TANH R137, R66 ;  /* 0x0000004200897308 */ /* 0x0003e20000002400 */
[----:B--2---:R-:W-:Y:S09]  /*c210*/  FMNMX.FTZ R0, R50, R0, !PT ;  /* 0x0000000032007209 */ /* 0x004ff20007810000 */
[----:B------:R-:W2:Y:S10]  /*c220*/  MUFU.TANH R4, R61 ;  /* 0x0000003d00047308 */ /* 0x000eb40000002400 */
[----:B------:R-:W4:Y:S01]  /*c230*/  MUFU.TANH R245, R54 ;  /* 0x0000003600f57308 */ /* 0x000f220000002400 */
[----:B-1----:R-:W-:Y:S02]  /*c240*/  MOV R66, R3 ;  /* 0x0000000300427202 */ /* 0x002fe40000000f00 */
[----:B------:R-:W-:Y:S02]  /*c250*/  FMNMX.FTZ R3, R235, R2, !PT ;  /* 0x00000002eb037209 */ /* 0x000fe40007810000 */
[----:B---3--:R-:W-:Y:S01]  /*c260*/  FMNMX.FTZ R2, R164, R0, !PT ;  /* 0x00000000a4027209 */ /* 0x008fe20007810000 */
[----:B------:R-:W-:Y:S04]  /*c270*/  FMUL.FTZ R0, R67, c[0x0][0x320] ;  /* 0x0000c80043007a20 */ /* 0x000fe80000410000 */
[----:B------:R4:W-:Y:S01]  /*c280*/  MUFU.TANH R12, R58 ;  /* 0x0000003a000c7308 */ /* 0x0009e20000002400 */
[----:B------:R-:W-:Y:S02]  /*c290*/  FMNMX.FTZ R2, R247, R2, !PT ;  /* 0x00000002f7027209 */ /* 0x000fe40007810000 */
[----:B--2---:R-:W-:Y:S07]  /*c2a0*/  MOV R67, R4 ;  /* 0x0000000400437202 */ /* 0x004fee0000000f00 */
[----:B------:R1:W-:Y:S01]  /*c2b0*/  MUFU.TANH R136, R0 ;  /* 0x0000000000887308 */ /* 0x0003e20000002400 */
[C---:B-----5:R-:W-:Y:S02]  /*c2c0*/  ISETP.GT.AND P0, PT, R230.reuse, R5, PT ;  /* 0x00000005e600720c */ /* 0x060fe40003f04270 */
[----:B------:R-:W-:Y:S07]  /*c2d0*/  IADD3 R230, R230, -0x1, RZ ;  /* 0xffffffffe6e67810 */ /* 0x000fee0007ffe0ff */
[----:B------:R-:W2:Y:S01]  /*c2e0*/  MUFU.TANH R165, R55 ;  /* 0x0000003700a57308 */ /* 0x000ea20000002400 */
[----:B----4-:R-:W-:Y:S04]  /*c2f0*/  MOV R58, R245 ;  /* 0x000000f5003a7202 */ /* 0x010fe80000000f00 */
[----:B------:R-:W-:Y:S05]  /*c300*/  FMNMX.FTZ R3, R58, R3, !PT ;  /* 0x000000033a037209 */ /* 0x000fea0007810000 */
[----:B------:R-:W3:Y:S01]  /*c310*/  MUFU.TANH R65, R65 ;  /* 0x0000004100417308 */ /* 0x000ee20000002400 */
[----:B-1----:R-:W-:Y:S04]  /*c320*/  FMNMX.FTZ R0, R51, R2, !PT ;  /* 0x0000000233007209 */ /* 0x002fe80007810000 */
[----:B------:R-:W-:Y:S05]  /*c330*/  FMNMX.FTZ R0, R9, R0, !PT ;  /* 0x0000000009007209 */ /* 0x000fea0007810000 */
[----:B------:R-:W1:Y:S01]  /*c340*/  MUFU.TANH R48, R59 ;  /* 0x0000003b00307308 */ /* 0x000e620000002400 */
[----:B------:R-:W-:Y:S02]  /*c350*/  FMNMX.FTZ R0, R67, R0, !PT ;  /* 0x0000000043007209 */ /* 0x000fe40007810000 */
[----:B--2---:R-:W-:Y:S02]  /*c360*/  FMNMX.FTZ R3, R165, R3, !PT ;  /* 0x00000003a5037209 */ /* 0x004fe40007810000 */
[----:B------:R-:W-:Y:S02]  /*c370*/  FMNMX.FTZ R69, R66, R0, !PT ;  /* 0x0000000042457209 */ /* 0x000fe40007810000 */
[----:B------:R-:W-:Y:S03]  /*c380*/  FMNMX.FTZ R2, R12, R3, !PT ;  /* 0x000000030c027209 */ /* 0x000fe60007810000 */
[----:B------:R-:W2:Y:S01]  /*c390*/  MUFU.TANH R59, R63 ;  /* 0x0000003f003b7308 */ /* 0x000ea20000002400 */
[----:B---3--:R-:W-:Y:S05]  /*c3a0*/  FMNMX.FTZ R69, R65, R69, !PT ;  /* 0x0000004541457209 */ /* 0x008fea0007810000 */
[----:B------:R-:W3:Y:S01]  /*c3b0*/  SHFL.BFLY PT, R3, R69, 0x2, 0x1f ;  /* 0x0c401f0045037f89 */ /* 0x000ee200000e0000 */
[----:B-1----:R-:W-:Y:S04]  /*c3c0*/  FMNMX.FTZ R2, R48, R2, !PT ;  /* 0x0000000230027209 */ /* 0x002fe80007810000 */
[----:B------:R-:W-:Y:S04]  /*c3d0*/  FMNMX.FTZ R2, R64, R2, !PT ;  /* 0x0000000240027209 */ /* 0x000fe80007810000 */
[----:B--2---:R-:W-:Y:S04]  /*c3e0*/  FMNMX.FTZ R0, R59, R2, !PT ;  /* 0x000000023b007209 */ /* 0x004fe80007810000 */
[----:B------:R-:W-:Y:S04]  /*c3f0*/  FMNMX.FTZ R0, R137, R0, !PT ;  /* 0x0000000089007209 */ /* 0x000fe80007810000 */
[----:B------:R-:W-:Y:S02]  /*c400*/  FMNMX.FTZ R0, R136, R0, !PT ;  /* 0x0000000088007209 */ /* 0x000fe40007810000 */
[----:B---3--:R-:W-:Y:S03]  /*c410*/  FMNMX.FTZ R69, R69, R3, !PT ;  /* 0x0000000345457209 */ /* 0x008fe60007810000 */
[----:B------:R-:W1:Y:S08]  /*c420*/  SHFL.BFLY PT, R2, R0, 0x2, 0x1f ;  /* 0x0c401f0000027f89 */ /* 0x000e7000000e0000 */
[----:B------:R-:W2:Y:S01]  /*c430*/  SHFL.BFLY PT, R4, R69, 0x1, 0x1f ;  /* 0x0c201f0045047f89 */ /* 0x000ea200000e0000 */
[----:B-1----:R-:W-:Y:S07]  /*c440*/  FMNMX.FTZ R0, R0, R2, !PT ;  /* 0x0000000200007209 */ /* 0x002fee0007810000 */
[----:B------:R-:W1:Y:S01]  /*c450*/  SHFL.BFLY PT, R3, R0, 0x1, 0x1f ;  /* 0x0c201f0000037f89 */ /* 0x000e6200000e0000 */
[----:B--2---:R-:W-:Y:S05]  /*c460*/  FMNMX.FTZ R69, R69, R4, !PT ;  /* 0x0000000445457209 */ /* 0x004fea0007810000 */
[C---:B------:R-:W-:Y:S02]  /*c470*/  FMUL.FTZ R138, R69.reuse, c[0x0][0x2d0] ;  /* 0x0000b400458a7a20 */ /* 0x040fe40000410000 */
[----:B------:R-:W-:Y:S01]  /*c480*/  FADD.FTZ R2, -R69, R70 ;  /* 0x0000004645027221 */ /* 0x000fe20000010100 */
[----:B------:R-:W-:Y:S01]  /*c490*/  MOV R70, R9 ;  /* 0x0000000900467202 */ /* 0x000fe20000000f00 */
[--C-:B------:R-:W-:Y:S01]  /*c4a0*/  FFMA.FTZ R4, R139, c[0x0][0x2d0], -R138.reuse ;  /* 0x0000b4008b047a23 */ /* 0x100fe2000001088a */
[----:B------:R-:W-:Y:S01]  /*c4b0*/  MOV R139, R235 ;  /* 0x000000eb008b7202 */ /* 0x000fe20000000f00 */
[--C-:B------:R-:W-:Y:S01]  /*c4c0*/  FFMA.FTZ R7, R153, c[0x0][0x2d0], -R138.reuse ;  /* 0x0000b40099077a23 */ /* 0x100fe2000001088a */
[----:B------:R-:W-:Y:S01]  /*c4d0*/  MOV R153, R12 ;  /* 0x0000000c00997202 */ /* 0x000fe20000000f00 */
[----:B------:R2:W-:Y:S01]  /*c4e0*/  MUFU.EX2 R244, R4 ;  /* 0x0000000400f47308 */ /* 0x0005e20000000800 */
[--C-:B------:R-:W-:Y:S01]  /*c4f0*/  FFMA.FTZ R8, R152, c[0x0][0x2d0], -R138.reuse ;  /* 0x0000b40098087a23 */ /* 0x100fe2000001088a */
[----:B------:R-:W-:Y:S01]  /*c500*/  MOV R152, R165 ;  /* 0x000000a500987202 */ /* 0x000fe20000000f00 */
[----:B------:R-:W-:Y:S01]  /*c510*/  FFMA.FTZ R32, R150, c[0x0][0x2d0], -R138 ;  /* 0x0000b40096207a23 */ /* 0x000fe2000001088a */
[----:B------:R-:W-:Y:S02]  /*c520*/  MOV R150, R66 ;  /* 0x0000004200967202 */ /* 0x000fe40000000f00 */
[----:B-1----:R-:W-:Y:S01]  /*c530*/  FMNMX.FTZ R68, R0, R3, !PT ;  /* 0x0000000300447209 */ /* 0x002fe20007810000 */
[----:B------:R-:W-:Y:S03]  /*c540*/  FMUL.FTZ R0, R2, c[0x0][0x2d0] ;  /* 0x0000b40002007a20 */ /* 0x000fe60000410000 */
[----:B------:R1:W-:Y:S01]  /*c550*/  MUFU.EX2 R245, R7 ;  /* 0x0000000700f57308 */ /* 0x0003e20000000800 */
[----:B------:R-:W-:Y:S05]  /*c560*/  @P0 SHF.R.S32.HI R3, RZ, 0x1f, R230 ;  /* 0x0000001fff030819 */ /* 0x000fea00000114e6 */
[----:B------:R-:W-:Y:S04]  /*c570*/  @P0 IMAD R3, R3, c[0x0][0x1e0], RZ ;  /* 0x0000780003030a24 */ /* 0x000fe800078e02ff */
[----:B------:R3:W-:Y:S01]  /*c580*/  MUFU.EX2 R243, R8 ;  /* 0x0000000800f37308 */ /* 0x0007e20000000800 */
[C---:B------:R-:W-:Y:S02]  /*c590*/  @P0 IMAD R3, R230.reuse, c[0x0][0x1e4], R3 ;  /* 0x00007900e6030a24 */ /* 0x040fe400078e0203 */
[----:B--2---:R-:W-:Y:S05]  /*c5a0*/  @P0 IMAD.WIDE.U32 R4, R230, c[0x0][0x1e0], RZ ;  /* 0x00007800e6040a25 */ /* 0x004fea00078e00ff */
[----:B------:R-:W-:Y:S02]  /*c5b0*/  @P0 SHF.L.U32 R6, R4, 0x7, RZ ;  /* 0x0000000704060819 */ /* 0x000fe400000006ff */
[----:B------:R2:W4:Y:S01]  /*c5c0*/  MUFU.EX2 R2, R0 ;  /* 0x0000000000027308 */ /* 0x0005220000000800 */
[----:B------:R-:W-:Y:S02]  /*c5d0*/  @P0 IADD3 R3, R5, R3, RZ ;  /* 0x0000000305030210 */ /* 0x000fe40007ffe0ff */
[----:B------:R-:W-:Y:S02]  /*c5e0*/  @P0 IADD3 R5, P2, R6, R10, RZ ;  /* 0x0000000a06050210 */ /* 0x000fe40007f5e0ff */
[----:B------:R-:W-:Y:S02]  /*c5f0*/  @P0 SHF.L.U64.HI R3, R4, 0x7, R3 ;  /* 0x0000000704030819 */ /* 0x000fe40000010203 */
[----:B------:R-:W-:Y:S02]  /*c600*/  @P0 LEA R4, P1, R5, c[0x0][0x1c8], 0x1 ;  /* 0x0000720005040a11 */ /* 0x000fe400078208ff */
[----:B-1----:R-:W-:Y:S01]  /*c610*/  @P0 IADD3.X R7, R3, R13, RZ, P2, !PT ;  /* 0x0000000d03070210 */ /* 0x002fe200017fe4ff */
[----:B------:R1:W-:Y:S01]  /*c620*/  MUFU.EX2 R235, R32 ;  /* 0x0000002000eb7308 */ /* 0x0003e20000000800 */
[----:B------:R-:W-:Y:S02]  /*c630*/  @P0 IADD3 R6, P3, P2, R6, 0x40, R10 ;  /* 0x0000004006060810 */ /* 0x000fe40007a7e00a */
[----:B------:R-:W-:Y:S01]  /*c640*/  @P0 LEA.HI.X R5, R5, c[0x0][0x1cc], R7, 0x1, P1 ;  /* 0x0000730005050a11 */ /* 0x000fe200008f0c07 */
[--C-:B------:R-:W-:Y:S01]  /*c650*/  FFMA.FTZ R7, R148, c[0x0][0x2d0], -R138.reuse ;  /* 0x0000b40094077a23 */ /* 0x100fe2000001088a */
[----:B---3--:R-:W-:Y:S02]  /*c660*/  @P0 MOV R8, c[0x0][0x1e0] ;  /* 0x0000780000080a02 */ /* 0x008fe40000000f00 */
[----:B------:R-:W-:Y:S01]  /*c670*/  @P0 IADD3.X R3, R3, RZ, R13, P3, P2 ;  /* 0x000000ff03030210 */ /* 0x000fe20001fe440d */
[----:B------:R3:W-:Y:S01]  /*c680*/  @P0 LDGSTS.E.BYPASS.LTC128B.128 [R228+0x8100], [R4.64], !P6 ;  /* 0x0810000004e40fae */ /* 0x0007e2000f101d46 */
[----:B------:R-:W-:Y:S02]  /*c690*/  @P0 SHF.L.U64.HI R9, R8, R229, c[0x0][0x1e4] ;  /* 0x0000790008090619 */ /* 0x000fe400000102e5 */
[----:B------:R-:W-:Y:S02]  /*c6a0*/  MOV R229, R247 ;  /* 0x000000f700e57202 */ /* 0x000fe40000000f00 */
[----:B------:R5:W-:Y:S01]  /*c6b0*/  MUFU.EX2 R247, R7 ;  /* 0x0000000700f77308 */ /* 0x000be20000000800 */
[----:B------:R-:W-:Y:S01]  /*c6c0*/  @P0 LEA R10, P1, R6, c[0x0][0x1c8], 0x1 ;  /* 0x00007200060a0a11 */ /* 0x000fe200078208ff */
[----:B--2---:R-:W-:Y:S01]  /*c6d0*/  FADD.FTZ R0, -R68, R71 ;  /* 0x0000004744007221 */ /* 0x004fe20000010100 */
[----:B------:R-:W-:Y:S01]  /*c6e0*/  @P0 SHF.L.U32 R8, R8, 0x6, RZ ;  /* 0x0000000608080819 */ /* 0x000fe200000006ff */
[----:B----4-:R-:W-:Y:S01]  /*c6f0*/  FMUL.FTZ R16, R2, R84 ;  /* 0x0000005402107220 */ /* 0x010fe20000410000 */
[----:B------:R-:W-:Y:S01]  /*c700*/  @P0 LEA.HI.X R11, R6, c[0x0][0x1cc], R3, 0x1, P1 ;  /* 0x00007300060b0a11 */ /* 0x000fe200008f0c03 */
[----:B------:R-:W-:Y:S01]  /*c710*/  FMUL.FTZ R3, R68, c[0x0][0x2d0] ;  /* 0x0000b40044037a20 */ /* 0x000fe20000410000 */
[----:B------:R-:W-:Y:S01]  /*c720*/  @P0 IADD3 R6, P1, R4, R8, RZ ;  /* 0x0000000804060210 */ /* 0x000fe20007f3e0ff */
[----:B------:R-:W-:Y:S01]  /*c730*/  FMUL.FTZ R0, R0, c[0x0][0x2d0] ;  /* 0x0000b40000007a20 */ /* 0x000fe20000410000 */
[----:B------:R-:W-:Y:S01]  /*c740*/  MOV R148, R163 ;  /* 0x000000a300947202 */ /* 0x000fe20000000f00 */
[----:B------:R2:W-:Y:S01]  /*c750*/  @P0 LDGSTS.E.BYPASS.LTC128B.128 [R228+0xc100], [R10.64], !P5 ;  /* 0x0c1000000ae40fae */ /* 0x0005e2000e901d46 */
[----:B------:R-:W-:Y:S01]  /*c760*/  MOV R71, R164 ;  /* 0x000000a400477202 */ /* 0x000fe20000000f00 */
[C---:B------:R-:W-:Y:S02]  /*c770*/  FMUL.FTZ R17, R2.reuse, R85 ;  /* 0x0000005502117220 */ /* 0x040fe40000410000 */
[----:B------:R-:W4:Y:S01]  /*c780*/  MUFU.EX2 R0, R0 ;  /* 0x0000000000007308 */ /* 0x000f220000000800 */
[C---:B------:R-:W-:Y:S02]  /*c790*/  FMUL.FTZ R24, R2.reuse, R92 ;  /* 0x0000005c02187220 */ /* 0x040fe40000410000 */
[C---:B------:R-:W-:Y:S02]  /*c7a0*/  FMUL.FTZ R25, R2.reuse, R93 ;  /* 0x0000005d02197220 */ /* 0x040fe40000410000 */
[C---:B-1----:R-:W-:Y:S01]  /*c7b0*/  FMUL.FTZ R32, R2.reuse, R100 ;  /* 0x0000006402207220 */ /* 0x042fe20000410000 */
[----:B------:R-:W-:Y:S01]  /*c7c0*/  MOV R100, R70 ;  /* 0x0000004600647202 */ /* 0x000fe20000000f00 */
[----:B------:R-:W-:Y:S01]  /*c7d0*/  FMUL.FTZ R33, R2, R101 ;  /* 0x0000006502217220 */ /* 0x000fe20000410000 */
[----:B---3--:R-:W-:Y:S01]  /*c7e0*/  @P0 IADD3 R4, P2, R6, R8, RZ ;  /* 0x0000000806040210 */ /* 0x008fe20007f5e0ff */
[--C-:B------:R-:W-:Y:S01]  /*c7f0*/  FFMA.FTZ R40, R157, c[0x0][0x2d0], -R3.reuse ;  /* 0x0000b4009d287a23 */ /* 0x100fe20000010803 */
[----:B------:R-:W-:Y:S01]  /*c800*/  MOV R157, R233 ;  /* 0x000000e9009d7202 */ /* 0x000fe20000000f00 */
[--C-:B-----5:R-:W-:Y:S01]  /*c810*/  FFMA.FTZ R7, R155, c[0x0][0x2d0], -R3.reuse ;  /* 0x0000b4009b077a23 */ /* 0x120fe20000010803 */
[----:B------:R-:W-:Y:S01]  /*c820*/  MOV R155, R162 ;  /* 0x000000a2009b7202 */ /* 0x000fe20000000f00 */
[----:B------:R-:W-:Y:S01]  /*c830*/  FMUL.FTZ R41, R2, R109 ;  /* 0x0000006d02297220 */ /* 0x000fe20000410000 */
[----:B------:R1:W-:Y:S01]  /*c840*/  MUFU.EX2 R162, R40 ;  /* 0x0000002800a27308 */ /* 0x0003e20000000800 */
[----:B------:R-:W-:Y:S01]  /*c850*/  MOV R109, R161 ;  /* 0x000000a1006d7202 */ /* 0x000fe20000000f00 */
[--C-:B------:R-:W-:Y:S01]  /*c860*/  FFMA.FTZ R70, R181, c[0x0][0x2d0], -R138.reuse ;  /* 0x0000b400b5467a23 */ /* 0x100fe2000001088a */
[----:B------:R-:W-:Y:S01]  /*c870*/  MOV R101, R67 ;  /* 0x0000004300657202 */ /* 0x000fe20000000f00 */
[--C-:B------:R-:W-:Y:S02]  /*c880*/  FFMA.FTZ R100, R100, c[0x0][0x2d0], -R138.reuse ;  /* 0x0000b40064647a23 */ /* 0x100fe4000001088a */
[--C-:B------:R-:W-:Y:S02]  /*c890*/  FFMA.FTZ R137, R137, c[0x0][0x2d0], -R3.reuse ;  /* 0x0000b40089897a23 */ /* 0x100fe40000010803 */
[--C-:B------:R-:W-:Y:S02]  /*c8a0*/  FFMA.FTZ R101, R101, c[0x0][0x2d0], -R138.reuse ;  /* 0x0000b40065657a23 */ /* 0x100fe4000001088a */
[----:B------:R3:W-:Y:S01]  /*c8b0*/  MUFU.EX2 R165, R7 ;  /* 0x0000000700a57308 */ /* 0x0007e20000000800 */
[--C-:B--2---:R-:W-:Y:S01]  /*c8c0*/  FFMA.FTZ R10, R156, c[0x0][0x2d0], -R3.reuse ;  /* 0x0000b4009c0a7a23 */ /* 0x104fe20000010803 */
[----:B------:R-:W-:Y:S01]  /*c8d0*/  MOV R156, R234 ;  /* 0x000000ea009c7202 */ /* 0x000fe20000000f00 */
[C---:B----4-:R-:W-:Y:S02]  /*c8e0*/  FMUL.FTZ R11, R0.reuse, R79 ;  /* 0x0000004f000b7220 */ /* 0x050fe40000410000 */
[C---:B------:R-:W-:Y:S02]  /*c8f0*/  FMUL.FTZ R18, R0.reuse, R86 ;  /* 0x0000005600127220 */ /* 0x040fe40000410000 */
[C---:B------:R-:W-:Y:S02]  /*c900*/  FMUL.FTZ R19, R0.reuse, R87 ;  /* 0x0000005700137220 */ /* 0x040fe40000410000 */
[C---:B------:R-:W-:Y:S01]  /*c910*/  FMUL.FTZ R26, R0.reuse, R94 ;  /* 0x0000005e001a7220 */ /* 0x040fe20000410000 */
[----:B------:R2:W4:Y:S01]  /*c920*/  MUFU.EX2 R164, R10 ;  /* 0x0000000a00a47308 */ /* 0x0005220000000800 */
[C---:B------:R-:W-:Y:S02]  /*c930*/  FMUL.FTZ R27, R0.reuse, R95 ;  /* 0x0000005f001b7220 */ /* 0x040fe40000410000 */
[C---:B------:R-:W-:Y:S01]  /*c940*/  FMUL.FTZ R34, R0.reuse, R102 ;  /* 0x0000006600227220 */ /* 0x040fe20000410000 */
[----:B------:R-:W-:Y:S01]  /*c950*/  MOV R102, R71 ;  /* 0x0000004700667202 */ /* 0x000fe20000000f00 */
[----:B------:R-:W-:Y:S01]  /*c960*/  FMUL.FTZ R35, R0, R103 ;  /* 0x0000006700237220 */ /* 0x000fe20000410000 */
[----:B------:R-:W-:Y:S01]  /*c970*/  MOV R103, R152 ;  /* 0x0000009800677202 */ /* 0x000fe20000000f00 */
[----:B-1----:R-:W-:Y:S01]  /*c980*/  FMUL.FTZ R40, R2, R108 ;  /* 0x0000006c02287220 */ /* 0x002fe20000410000 */
[----:B------:R-:W-:Y:S01]  /*c990*/  MOV R152, R59 ;  /* 0x0000003b00987202 */ /* 0x000fe20000000f00 */
[C---:B------:R-:W-:Y:S01]  /*c9a0*/  FMUL.FTZ R42, R0.reuse, R110 ;  /* 0x0000006e002a7220 */ /* 0x040fe20000410000 */
[----:B------:R-:W-:Y:S01]  /*c9b0*/  MOV R110, R49 ;  /* 0x00000031006e7202 */ /* 0x000fe20000000f00 */
[----:B------:R-:W-:Y:S01]  /*c9c0*/  FMUL.FTZ R43, R0, R111 ;  /* 0x0000006f002b7220 */ /* 0x000fe20000410000 */
[----:B------:R-:W-:Y:S01]  /*c9d0*/  MOV R108, R139 ;  /* 0x0000008b006c7202 */ /* 0x000fe20000000f00 */
[----:B------:R-:W-:Y:S01]  /*c9e0*/  FMUL.FTZ R49, R2, R117 ;  /* 0x0000007502317220 */ /* 0x000fe20000410000 */
[----:B---3--:R-:W-:Y:S01]  /*c9f0*/  @P0 IADD3.X R7, R5, R9, RZ, P1, !PT ;  /* 0x0000000905070210 */ /* 0x008fe20000ffe4ff */
[----:B------:R-:W-:Y:S01]  /*ca00*/  FMUL.FTZ R59, R0, R127 ;  /* 0x0000007f003b7220 */ /* 0x000fe20000410000 */
[----:B------:R-:W-:Y:S01]  /*ca10*/  @P0 IADD3 R8, P1, R4, R8, RZ ;  /* 0x0000000804080210 */ /* 0x000fe20007f3e0ff */
[C---:B------:R-:W-:Y:S01]  /*ca20*/  FMUL.FTZ R66, R0.reuse, R134 ;  /* 0x0000008600427220 */ /* 0x040fe20000410000 */
[-C--:B------:R-:W-:Y:S01]  /*ca30*/  @P0 IADD3.X R5, R7, R9.reuse, RZ, P2, !PT ;  /* 0x0000000907050210 */ /* 0x080fe200017fe4ff */
[----:B------:R1:W-:Y:S01]  /*ca40*/  @P0 LDGSTS.E.BYPASS.LTC128B.128 [R228+0x9100], [R6.64], !P6 ;  /* 0x0910000006e40fae */ /* 0x0003e2000f101d46 */
[----:B------:R-:W-:Y:S01]  /*ca50*/  MOV R139, R48 ;  /* 0x00000030008b7202 */ /* 0x000fe20000000f00 */
[--C-:B------:R-:W-:Y:S01]  /*ca60*/  FFMA.FTZ R48, R159, c[0x0][0x2d0], -R138.reuse ;  /* 0x0000b4009f307a23 */ /* 0x100fe2000001088a */
[----:B------:R-:W-:Y:S01]  /*ca70*/  @P0 IADD3.X R9, R5, R9, RZ, P1, !PT ;  /* 0x0000000905090210 */ /* 0x000fe20000ffe4ff */
[C---:B------:R-:W-:Y:S01]  /*ca80*/  FMUL.FTZ R67, R0.reuse, R135 ;  /* 0x0000008700437220 */ /* 0x040fe20000410000 */
[----:B------:R-:W-:Y:S01]  /*ca90*/  MOV R111, R60 ;  /* 0x0000003c006f7202 */ /* 0x000fe20000000f00 */
[C---:B--2---:R-:W-:Y:S01]  /*caa0*/  FMUL.FTZ R10, R0.reuse, R78 ;  /* 0x0000004e000a7220 */ /* 0x044fe20000410000 */
[----:B------:R2:W-:Y:S01]  /*cab0*/  MUFU.EX2 R233, R48 ;  /* 0x0000003000e97308 */ /* 0x0005e20000000800 */
[----:B------:R1:W-:Y:S01]  /*cac0*/  @P0 LDGSTS.E.BYPASS.LTC128B.128 [R228+0xd100], [R6.64+0x80], !P5 ;  /* 0x0d10008006e40fae */ /* 0x0003e2000e901d46 */
[----:B------:R-:W-:Y:S01]  /*cad0*/  MOV R159, R148 ;  /* 0x00000094009f7202 */ /* 0x000fe20000000f00 */
[--C-:B------:R-:W-:Y:S01]  /*cae0*/  FFMA.FTZ R71, R241, c[0x0][0x2d0], -R138.reuse ;  /* 0x0000b400f1477a23 */ /* 0x100fe2000001088a */
[----:B------:R-:W-:Y:S02]  /*caf0*/  MOV R148, R153 ;  /* 0x0000009900947202 */ /* 0x000fe40000000f00 */
[----:B------:R-:W-:Y:S01]  /*cb00*/  MOV R153, R51 ;  /* 0x0000003300997202 */ /* 0x000fe20000000f00 */
[----:B------:R-:W-:Y:S01]  /*cb10*/  FMUL.FTZ R51, R0, R119 ;  /* 0x0000007700337220 */ /* 0x000fe20000410000 */
[----:B------:R-:W-:Y:S01]  /*cb20*/  MOV R119, R155 ;  /* 0x0000009b00777202 */ /* 0x000fe20000000f00 */
[----:B------:R3:W-:Y:S01]  /*cb30*/  @P0 LDGSTS.E.BYPASS.LTC128B.128 [R228+0xa100], [R4.64], !P6 ;  /* 0x0a10000004e40fae */ /* 0x0007e2000f101d46 */
[----:B------:R-:W-:Y:S01]  /*cb40*/  MOV R155, R64 ;  /* 0x00000040009b7202 */ /* 0x000fe20000000f00 */
[C---:B------:R-:W-:Y:S06]  /*cb50*/  FMUL.FTZ R64, R2.reuse, R132 ;  /* 0x0000008402407220 */ /* 0x040fec0000410000 */
[----:B------:R3:W-:Y:S01]  /*cb60*/  @P0 LDGSTS.E.BYPASS.LTC128B.128 [R228+0xe100], [R4.64+0x80], !P5 ;  /* 0x0e10008004e40fae */ /* 0x0007e2000e901d46 */
[----:B--2---:R-:W-:Y:S07]  /*cb70*/  FMUL.FTZ R48, R2, R116 ;  /* 0x0000007402307220 */ /* 0x004fee0000410000 */
[----:B------:R2:W-:Y:S01]  /*cb80*/  @P0 LDGSTS.E.BYPASS.LTC128B.128 [R228+0xb100], [R8.64], !P6 ;  /* 0x0b10000008e40fae */ /* 0x0005e2000f101d46 */
[C---:B-1----:R-:W-:Y:S01]  /*cb90*/  FMUL.FTZ R6, R0.reuse, R74 ;  /* 0x0000004a00067220 */ /* 0x042fe20000410000 */
[----:B------:R-:W-:Y:S01]  /*cba0*/  F2FP.BF16.PACK_AB R74, R247, R243 ;  /* 0x000000f3f74a723e */ /* 0x000fe200000010ff */
[----:B------:R-:W-:Y:S05]  /*cbb0*/  FMUL.FTZ R7, R0, R75 ;  /* 0x0000004b00077220 */ /* 0x000fea0000410000 */
[----:B------:R2:W-:Y:S08]  /*cbc0*/  @P0 LDGSTS.E.BYPASS.LTC128B.128 [R228+0xf100], [R8.64+0x80], !P5 ;  /* 0x0f10008008e40fae */ /* 0x0005f0000e901d46 */
[----:B------:R-:W1:Y:S01]  /*cbd0*/  LDSM.16.MT88.4 R12, [R200] ;  /* 0x00000000c80c783b */ /* 0x000e620000004200 */
[--C-:B---3--:R-:W-:Y:S01]  /*cbe0*/  FFMA.FTZ R4, R149, c[0x0][0x2d0], -R3.reuse ;  /* 0x0000b40095047a23 */ /* 0x108fe20000010803 */
[----:B------:R-:W-:Y:S01]  /*cbf0*/  MOV R149, R65 ;  /* 0x0000004100957202 */ /* 0x000fe20000000f00 */
[----:B------:R-:W-:Y:S01]  /*cc00*/  FMUL.FTZ R5, R2, R73 ;  /* 0x0000004902057220 */ /* 0x000fe20000410000 */
[----:B----4-:R-:W-:Y:S01]  /*cc10*/  F2FP.BF16.PACK_AB R73, R164, R165 ;  /* 0x000000a5a449723e */ /* 0x010fe200000010ff */
[----:B------:R3:W-:Y:S03]  /*cc20*/  MUFU.EX2 R163, R4 ;  /* 0x0000000400a37308 */ /* 0x0007e60000000800 */
[----:B------:R-:W4:Y:S01]  /*cc30*/  LDSM.16.MT88.4 R20, [R204] ;  /* 0x00000000cc14783b */ /* 0x000f220000004200 */
[C---:B------:R-:W-:Y:S07]  /*cc40*/  FMUL.FTZ R65, R2.reuse, R133 ;  /* 0x0000008502417220 */ /* 0x040fee0000410000 */
[----:B------:R-:W5:Y:S01]  /*cc50*/  LDSM.16.MT88.4 R28, [R203] ;  /* 0x00000000cb1c783b */ /* 0x000f620000004200 */
[C---:B--2---:R-:W-:Y:S02]  /*cc60*/  FMUL.FTZ R8, R2.reuse, R76 ;  /* 0x0000004c02087220 */ /* 0x044fe40000410000 */
[----:B------:R-:W-:Y:S05]  /*cc70*/  FMUL.FTZ R9, R2, R77 ;  /* 0x0000004d02097220 */ /* 0x000fea0000410000 */
[----:B------:R-:W2:Y:S01]  /*cc80*/  LDSM.16.MT88.4 R36, [R223] ;  /* 0x00000000df24783b */ /* 0x000ea20000004200 */
[--C-:B---3--:R-:W-:Y:S07]  /*cc90*/  FFMA.FTZ R4, R154, c[0x0][0x2d0], -R3.reuse ;  /* 0x0000b4009a047a23 */ /* 0x108fee0000010803 */
[----:B------:R-:W3:Y:S01]  /*cca0*/  LDSM.16.MT88.4 R44, [R200+0x4000] ;  /* 0x00400000c82c783b */ /* 0x000ee20000004200 */
[----:B------:R-:W-:Y:S01]  /*ccb0*/  MOV R154, R229 ;  /* 0x000000e5009a7202 */ /* 0x000fe20000000f00 */
[----:B------:R1:W1:Y:S06]  /*ccc0*/  MUFU.EX2 R166, R4 ;  /* 0x0000000400a67308 */ /* 0x00026c0000000800 */
[----:B------:R-:W2:Y:S04]  /*ccd0*/  LDSM.16.MT88.4 R52, [R204+0x4000] ;  /* 0x00400000cc34783b */ /* 0x000ea80000004200 */
[----:B------:R3:W-:Y:S04]  /*cce0*/  MUFU.EX2 R229, R70 ;  /* 0x0000004600e57308 */ /* 0x0007e80000000800 */
[----:B------:R-:W2:Y:S08]  /*ccf0*/  LDSM.16.MT88.4 R60, [R203+0x4000] ;  /* 0x00400000cb3c783b */ /* 0x000eb00000004200 */
[----:B------:R-:W2:Y:S01]  /*cd00*/  LDSM.16.MT88.4 R76, [R206+0x4000] ;  /* 0x00400000ce4c783b */ /* 0x000ea20000004200 */
[----:B-1----:R-:W-:Y:S01]  /*cd10*/  FMUL.FTZ R4, R2, R72 ;  /* 0x0000004802047220 */ /* 0x002fe20000410000 */
[----:B------:R-:W-:Y:S02]  /*cd20*/  F2FP.BF16.PACK_AB R72, R245, R244 ;  /* 0x000000f4f548723e */ /* 0x000fe400000010ff */
[----:B------:R-:W-:Y:S04]  /*cd30*/  F2FP.BF16.PACK_AB R75, R166, R163 ;  /* 0x000000a3a64b723e */ /* 0x000fe800000010ff */
[----:B------:R-:W-:Y:S03]  /*cd40*/  LDSM.16.MT88.4 R84, [R204+0x800] ;  /* 0x00080000cc54783b */ /* 0x000fe60000004200 */
[C---:B------:R-:W-:Y:S05]  /*cd50*/  HMMA.16816.F32.BF16 R4, R72.reuse, R12, R4 ;  /* 0x0000000c4804723c */ /* 0x040fea0000041804 */
[----:B------:R-:W-:Y:S01]  /*cd60*/  LDSM.16.MT88.4 R92, [R203+0x4800] ;  /* 0x00480000cb5c783b */ /* 0x000fe20000004200 */
[--C-:B---3--:R-:W-:Y:S02]  /*cd70*/  FFMA.FTZ R70, R182, c[0x0][0x2d0], -R138.reuse ;  /* 0x0000b400b6467a23 */ /* 0x108fe4000001088a */
[C---:B------:R-:W-:Y:S01]  /*cd80*/  FMUL.FTZ R12, R2.reuse, R80 ;  /* 0x00000050020c7220 */ /* 0x040fe20000410000 */
[C---:B------:R-:W-:Y:S04]  /*cd90*/  HMMA.16816.F32.BF16 R8, R72.reuse, R14, R8 ;  /* 0x0000000e4808723c */ /* 0x040fe80000041808 */
[----:B------:R-:W0:Y:S01]  /*cda0*/  LDGDEPBAR ;  /* 0x00000000000079af */ /* 0x000e220000000000 */
[----:B------:R-:W-:Y:S02]  /*cdb0*/  FMUL.FTZ R13, R2, R81 ;  /* 0x00000051020d7220 */ /* 0x000fe40000410000 */
[C---:B------:R-:W-:Y:S02]  /*cdc0*/  FMUL.FTZ R14, R0.reuse, R82 ;  /* 0x00000052000e7220 */ /* 0x040fe40000410000 */
[----:B------:R-:W-:Y:S03]  /*cdd0*/  FMUL.FTZ R15, R0, R83 ;  /* 0x00000053000f7220 */ /* 0x000fe60000410000 */
[----:B------:R-:W1:Y:S04]  /*cde0*/  LDSM.16.MT88.4 R80, [R200+0x800] ;  /* 0x00080000c850783b */ /* 0x000e680000004200 */
[C---:B----4-:R-:W-:Y:S07]  /*cdf0*/  HMMA.16816.F32.BF16 R12, R72.reuse, R20, R12 ;  /* 0x00000014480c723c */ /* 0x050fee000004180c */
[C---:B------:R-:W-:Y:S01]  /*ce00*/  FMUL.FTZ R20, R2.reuse, R88 ;  /* 0x0000005802147220 */ /* 0x040fe20000410000 */
[C---:B------:R-:W-:Y:S04]  /*ce10*/  HMMA.16816.F32.BF16 R16, R72.reuse, R22, R16 ;  /* 0x000000164810723c */ /* 0x040fe80000041810 */
[----:B------:R-:W-:Y:S03]  /*ce20*/  FMUL.FTZ R21, R2, R89 ;  /* 0x0000005902157220 */ /* 0x000fe60000410000 */
[C---:B------:R-:W-:Y:S02]  /*ce30*/  FMUL.FTZ R22, R0.reuse, R90 ;  /* 0x0000005a00167220 */ /* 0x040fe40000410000 */
[----:B------:R-:W-:Y:S02]  /*ce40*/  FMUL.FTZ R23, R0, R91 ;  /* 0x0000005b00177220 */ /* 0x000fe40000410000 */
[----:B------:R-:W3:Y:S05]  /*ce50*/  LDSM.16.MT88.4 R88, [R203+0x800] ;  /* 0x00080000cb58783b */ /* 0x000eea0000004200 */
[C---:B-----5:R-:W-:Y:S07]  /*ce60*/  HMMA.16816.F32.BF16 R20, R72.reuse, R28, R20 ;  /* 0x0000001c4814723c */ /* 0x060fee0000041814 */
[C---:B------:R-:W-:Y:S01]  /*ce70*/  FMUL.FTZ R28, R2.reuse, R96 ;  /* 0x00000060021c7220 */ /* 0x040fe20000410000 */
[C---:B------:R-:W-:Y:S04]  /*ce80*/  HMMA.16816.F32.BF16 R24, R72.reuse, R30, R24 ;  /* 0x0000001e4818723c */ /* 0x040fe80000041818 */
[----:B------:R-:W-:Y:S03]  /*ce90*/  FMUL.FTZ R29, R2, R97 ;  /* 0x00000061021d7220 */ /* 0x000fe60000410000 */
[C---:B------:R-:W-:Y:S02]  /*cea0*/  FMUL.FTZ R30, R0.reuse, R98 ;  /* 0x00000062001e7220 */ /* 0x040fe40000410000 */
[----:B------:R-:W-:Y:S02]  /*ceb0*/  FMUL.FTZ R31, R0, R99 ;  /* 0x00000063001f7220 */ /* 0x000fe40000410000 */
[----:B------:R-:W-:Y:S05]  /*cec0*/  LDSM.16.MT88.4 R96, [R204+0x1000] ;  /* 0x00100000cc60783b */ /* 0x000fea0000004200 */
[C---:B--2---:R-:W-:Y:S07]  /*ced0*/  HMMA.16816.F32.BF16 R28, R72.reuse, R36, R28 ;  /* 0x00000024481c723c */ /* 0x044fee000004181c */
[--C-:B------:R-:W-:Y:S01]  /*cee0*/  FFMA.FTZ R36, R151, c[0x0][0x2d0], -R138.reuse ;  /* 0x0000b40097247a23 */ /* 0x100fe2000001088a */
[C---:B------:R-:W-:Y:S03]  /*cef0*/  HMMA.16816.F32.BF16 R32, R72.reuse, R38, R32 ;  /* 0x000000264820723c */ /* 0x040fe60000041820 */
[----:B------:R2:W-:Y:S01]  /*cf00*/  MUFU.EX2 R234, R36 ;  /* 0x0000002400ea7308 */ /* 0x0005e20000000800 */
[----:B------:R-:W-:Y:S01]  /*cf10*/  FMUL.FTZ R37, R2, R105 ;  /* 0x0000006902257220 */ /* 0x000fe20000410000 */
[----:B------:R-:W-:Y:S01]  /*cf20*/  MOV R151, R58 ;  /* 0x0000003a00977202 */ /* 0x000fe20000000f00 */
[C---:B------:R-:W-:Y:S02]  /*cf30*/  FMUL.FTZ R58, R0.reuse, R126 ;  /* 0x0000007e003a7220 */ /* 0x040fe40000410000 */
[C---:B------:R-:W-:Y:S04]  /*cf40*/  FMUL.FTZ R38, R0.reuse, R106 ;  /* 0x0000006a00267220 */ /* 0x040fe80000410000 */
[----:B------:R-:W-:Y:S02]  /*cf50*/  FMUL.FTZ R39, R0, R107 ;  /* 0x0000006b00277220 */ /* 0x000fe40000410000 */
[----:B--2---:R-:W-:Y:S07]  /*cf60*/  FMUL.FTZ R36, R2, R104 ;  /* 0x0000006802247220 */ /* 0x004fee0000410000 */
[C---:B------:R-:W-:Y:S07]  /*cf70*/  HMMA.16816.F32.BF16 R36, R72.reuse, R44, R36 ;  /* 0x0000002c4824723c */ /* 0x040fee0000041824 */
[--C-:B------:R-:W-:Y:S01]  /*cf80*/  FFMA.FTZ R44, R158, c[0x0][0x2d0], -R3.reuse ;  /* 0x0000b4009e2c7a23 */ /* 0x100fe20000010803 */
[C---:B------:R-:W-:Y:S03]  /*cf90*/  HMMA.16816.F32.BF16 R40, R72.reuse, R46, R40 ;  /* 0x0000002e4828723c */ /* 0x040fe60000041828 */
[----:B------:R2:W-:Y:S01]  /*cfa0*/  MUFU.EX2 R161, R44 ;  /* 0x0000002c00a17308 */ /* 0x0005e20000000800 */
[----:B------:R-:W-:Y:S01]  /*cfb0*/  FMUL.FTZ R45, R2, R113 ;  /* 0x00000071022d7220 */ /* 0x000fe20000410000 */
[----:B------:R-:W-:Y:S02]  /*cfc0*/  MOV R158, R156 ;  /* 0x0000009c009e7202 */ /* 0x000fe40000000f00 */
[C---:B------:R-:W-:Y:S01]  /*cfd0*/  FMUL.FTZ R46, R0.reuse, R114 ;  /* 0x00000072002e7220 */ /* 0x040fe20000410000 */
[----:B------:R-:W-:Y:S01]  /*cfe0*/  MOV R156, R50 ;  /* 0x00000032009c7202 */ /* 0x000fe20000000f00 */
[C---:B------:R-:W-:Y:S03]  /*cff0*/  FMUL.FTZ R47, R0.reuse, R115 ;  /* 0x00000073002f7220 */ /* 0x040fe60000410000 */
[----:B------:R-:W-:Y:S02]  /*d000*/  FMUL.FTZ R50, R0, R118 ;  /* 0x0000007600327220 */ /* 0x000fe40000410000 */
[----:B--2---:R-:W-:Y:S07]  /*d010*/  FMUL.FTZ R44, R2, R112 ;  /* 0x00000070022c7220 */ /* 0x004fee0000410000 */
[C---:B------:R-:W-:Y:S07]  /*d020*/  HMMA.16816.F32.BF16 R44, R72.reuse, R52, R44 ;  /* 0x00000034482c723c */ /* 0x040fee000004182c */
[--C-:B------:R-:W-:Y:S01]  /*d030*/  FFMA.FTZ R52, R160, c[0x0][0x2d0], -R138.reuse ;  /* 0x0000b400a0347a23 */ /* 0x100fe2000001088a */
[C---:B------:R-:W-:Y:S03]  /*d040*/  HMMA.16816.F32.BF16 R48, R72.reuse, R54, R48 ;  /* 0x000000364830723c */ /* 0x040fe60000041830 */
[----:B------:R2:W4:Y:S01]  /*d050*/  MUFU.EX2 R118, R52 ;  /* 0x0000003400767308 */ /* 0x0005220000000800 */
[C---:B------:R-:W-:Y:S01]  /*d060*/  FMUL.FTZ R53, R2.reuse, R121 ;  /* 0x0000007902357220 */ /* 0x040fe20000410000 */
[----:B------:R-:W-:Y:S02]  /*d070*/  MOV R121, R191 ;  /* 0x000000bf00797202 */ /* 0x000fe40000000f00 */
[----:B------:R-:W-:Y:S01]  /*d080*/  MOV R160, R57 ;  /* 0x0000003900a07202 */ /* 0x000fe20000000f00 */
[----:B------:R-:W-:Y:S04]  /*d090*/  FMUL.FTZ R57, R2, R125 ;  /* 0x0000007d02397220 */ /* 0x000fe80000410000 */
[C---:B------:R-:W-:Y:S01]  /*d0a0*/  FMUL.FTZ R54, R0.reuse, R122 ;  /* 0x0000007a00367220 */ /* 0x040fe20000410000 */
[----:B------:R5:W-:Y:S01]  /*d0b0*/  MUFU.EX2 R191, R70 ;  /* 0x0000004600bf7308 */ /* 0x000be20000000800 */
[----:B------:R-:W-:Y:S02]  /*d0c0*/  FMUL.FTZ R55, R0, R123 ;  /* 0x0000007b00377220 */ /* 0x000fe40000410000 */
[----:B--2---:R-:W-:Y:S01]  /*d0d0*/  FMUL.FTZ R52, R2, R120 ;  /* 0x0000007802347220 */ /* 0x004fe20000410000 */
[----:B------:R-:W-:Y:S01]  /*d0e0*/  MOV R120, R56 ;  /* 0x0000003800787202 */ /* 0x000fe20000000f00 */
[--C-:B------:R-:W-:Y:S05]  /*d0f0*/  FFMA.FTZ R56, R167, c[0x0][0x2d0], -R3.reuse ;  /* 0x0000b400a7387a23 */ /* 0x100fea0000010803 */
[----:B------:R2:W-:Y:S01]  /*d100*/  MUFU.EX2 R117, R56 ;  /* 0x0000003800757308 */ /* 0x0005e20000000800 */
[C---:B------:R-:W-:Y:S03]  /*d110*/  HMMA.16816.F32.BF16 R52, R72.reuse, R60, R52 ;  /* 0x0000003c4834723c */ /* 0x040fe60000041834 */
[--C-:B-----5:R-:W-:Y:S04]  /*d120*/  FFMA.FTZ R70, R183, c[0x0][0x2d0], -R3.reuse ;  /* 0x0000b400b7467a23 */ /* 0x120fe80000010803 */
[--C-:B------:R-:W-:Y:S02]  /*d130*/  FFMA.FTZ R60, R180, c[0x0][0x2d0], -R3.reuse ;  /* 0x0000b400b43c7a23 */ /* 0x100fe40000010803 */
[----:B------:R5:W-:Y:S03]  /*d140*/  MUFU.EX2 R125, R70 ;  /* 0x00000046007d7308 */ /* 0x000be60000000800 */
[C---:B------:R-:W-:Y:S07]  /*d150*/  FMUL.FTZ R61, R2.reuse, R129 ;  /* 0x00000081023d7220 */ /* 0x040fee0000410000 */
[----:B------:R1:W1:Y:S01]  /*d160*/  MUFU.EX2 R116, R60 ;  /* 0x0000003c00747308 */ /* 0x0002620000000800 */
[----:B--2---:R-:W-:Y:S07]  /*d170*/  FMUL.FTZ R56, R2, R124 ;  /* 0x0000007c02387220 */ /* 0x004fee0000410000 */
[C---:B------:R-:W-:Y:S03]  /*d180*/  HMMA.16816.F32.BF16 R56, R72.reuse, R62, R56 ;  /* 0x0000003e4838723c */ /* 0x040fe60000041838 */
[--C-:B-----5:R-:W-:Y:S02]  /*d190*/  FFMA.FTZ R70, R188, c[0x0][0x2d0], -R3.reuse ;  /* 0x0000b400bc467a23 */ /* 0x120fe40000010803 */
[----:B------:R2:W-:Y:S02]  /*d1a0*/  MUFU.EX2 R188, R71 ;  /* 0x0000004700bc7308 */ /* 0x0005e40000000800 */
[C---:B------:R-:W-:Y:S02]  /*d1b0*/  FMUL.FTZ R62, R0.reuse, R130 ;  /* 0x00000082003e7220 */ /* 0x040fe40000410000 */
[----:B------:R-:W-:Y:S03]  /*d1c0*/  FMUL.FTZ R63, R0, R131 ;  /* 0x00000083003f7220 */ /* 0x000fe60000410000 */
[----:B-1----:R-:W-:Y:S03]  /*d1d0*/  FMUL.FTZ R60, R2, R128 ;  /* 0x00000080023c7220 */ /* 0x002fe60000410000 */
[----:B------:R1:W5:Y:S04]  /*d1e0*/  MUFU.EX2 R124, R70 ;  /* 0x00000046007c7308 */ /* 0x0003680000000800 */
[C---:B------:R-:W-:Y:S08]  /*d1f0*/  HMMA.16816.F32.BF16 R60, R72.reuse, R76, R60 ;  /* 0x0000004c483c723c */ /* 0x040ff0000004183c */
[----:B------:R-:W-:Y:S01]  /*d200*/  HMMA.16816.F32.BF16 R64, R72, R78, R64 ;  /* 0x0000004e4840723c */ /* 0x000fe20000041840 */
[----:B------:R-:W3:Y:S03]  /*d210*/  LDSM.16.MT88.4 R76, [R206+0x800] ;  /* 0x00080000ce4c783b */ /* 0x000ee60000004200 */
[--C-:B--2---:R-:W-:Y:S02]  /*d220*/  FFMA.FTZ R71, R152, c[0x0][0x2d0], -R3.reuse ;  /* 0x0000b40098477a23 */ /* 0x104fe40000010803 */
[----:B------:R-:W-:Y:S01]  /*d230*/  MUFU.EX2 R152, R100 ;  /* 0x0000006400987308 */ /* 0x000fe20000000800 */
[----:B----4-:R-:W-:Y:S02]  /*d240*/  F2FP.BF16.PACK_AB R74, R118, R233 ;  /* 0x000000e9764a723e */ /* 0x010fe400000010ff */
[----:B------:R-:W-:Y:S03]  /*d250*/  F2FP.BF16.PACK_AB R75, R116, R117 ;  /* 0x00000075744b723e */ /* 0x000fe600000010ff */
[--C-:B-1----:R-:W-:Y:S01]  /*d260*/  FFMA.FTZ R70, R189, c[0x0][0x2d0], -R138.reuse ;  /* 0x0000b400bd467a23 */ /* 0x102fe2000001088a */
[----:B------:R-:W-:Y:S02]  /*d270*/  F2FP.BF16.PACK_AB R72, R234, R235 ;  /* 0x000000ebea48723e */ /* 0x000fe400000010ff */
[----:B------:R-:W-:Y:S01]  /*d280*/  F2FP.BF16.PACK_AB R73, R161, R162 ;  /* 0x000000a2a149723e */ /* 0x000fe200000010ff */
[----:B------:R1:W-:Y:S06]  /*d290*/  MUFU.EX2 R127, R70 ;  /* 0x00000046007f7308 */ /* 0x0003ec0000000800 */
[C---:B------:R-:W-:Y:S08]  /*d2a0*/  HMMA.16816.F32.BF16 R4, R72.reuse, R80, R4 ;  /* 0x000000504804723c */ /* 0x040ff00000041804 */
[C---:B------:R-:W-:Y:S01]  /*d2b0*/  HMMA.16816.F32.BF16 R8, R72.reuse, R82, R8 ;  /* 0x000000524808723c */ /* 0x040fe20000041808 */
[----:B------:R-:W2:Y:S07]  /*d2c0*/  LDSM.16.MT88.4 R80, [R200+0x4800] ;  /* 0x00480000c850783b */ /* 0x000eae0000004200 */
[C---:B------:R-:W-:Y:S04]  /*d2d0*/  HMMA.16816.F32.BF16 R12, R72.reuse, R84, R12 ;  /* 0x00000054480c723c */ /* 0x040fe8000004180c */
[--C-:B-1----:R-:W-:Y:S04]  /*d2e0*/  FFMA.FTZ R70, R190, c[0x0][0x2d0], -R138.reuse ;  /* 0x0000b400be467a23 */ /* 0x102fe8000001088a */
[C---:B------:R-:W-:Y:S01]  /*d2f0*/  HMMA.16816.F32.BF16 R16, R72.reuse, R86, R16 ;  /* 0x000000564810723c */ /* 0x040fe20000041810 */
[----:B------:R1:W4:Y:S01]  /*d300*/  MUFU.EX2 R126, R70 ;  /* 0x00000046007e7308 */ /* 0x0003220000000800 */
[----:B------:R-:W4:Y:S06]  /*d310*/  LDSM.16.MT88.4 R84, [R204+0x4800] ;  /* 0x00480000cc54783b */ /* 0x000f2c0000004200 */
[C---:B---3--:R-:W-:Y:S08]  /*d320*/  HMMA.16816.F32.BF16 R20, R72.reuse, R88, R20 ;  /* 0x000000584814723c */ /* 0x048ff00000041814 */
[C---:B------:R-:W-:Y:S01]  /*d330*/  HMMA.16816.F32.BF16 R24, R72.reuse, R90, R24 ;  /* 0x0000005a4818723c */ /* 0x040fe20000041818 */
[----:B------:R-:W3:Y:S07]  /*d340*/  LDSM.16.MT88.4 R88, [R206+0x4800] ;  /* 0x00480000ce58783b */ /* 0x000eee0000004200 */
[C---:B------:R-:W-:Y:S04]  /*d350*/  HMMA.16816.F32.BF16 R28, R72.reuse, R76, R28 ;  /* 0x0000004c481c723c */ /* 0x040fe8000004181c */
[--C-:B-1----:R-:W-:Y:S04]  /*d360*/  FFMA.FTZ R70, R231, c[0x0][0x2d0], -R3.reuse ;  /* 0x0000b400e7467a23 */ /* 0x102fe80000010803 */
[C---:B------:R-:W-:Y:S01]  /*d370*/  HMMA.16816.F32.BF16 R32, R72.reuse, R78, R32 ;  /* 0x0000004e4820723c */ /* 0x040fe20000041820 */
[----:B------:R1:W-:Y:S01]  /*d380*/  MUFU.EX2 R107, R70 ;  /* 0x00000046006b7308 */ /* 0x0003e20000000800 */
[----:B------:R-:W3:Y:S06]  /*d390*/  LDSM.16.MT88.4 R76, [R200+0x1000] ;  /* 0x00100000c84c783b */ /* 0x000eec0000004200 */
[C---:B--2---:R-:W-:Y:S08]  /*d3a0*/  HMMA.16816.F32.BF16 R36, R72.reuse, R80, R36 ;  /* 0x000000504824723c */ /* 0x044ff00000041824 */
[C---:B------:R-:W-:Y:S01]  /*d3b0*/  HMMA.16816.F32.BF16 R40, R72.reuse, R82, R40 ;  /* 0x000000524828723c */ /* 0x040fe20000041828 */
[----:B------:R-:W2:Y:S07]  /*d3c0*/  LDSM.16.MT88.4 R80, [R203+0x1000] ;  /* 0x00100000cb50783b */ /* 0x000eae0000004200 */
[C---:B----4-:R-:W-:Y:S04]  /*d3d0*/  HMMA.16816.F32.BF16 R44, R72.reuse, R84, R44 ;  /* 0x00000054482c723c */ /* 0x050fe8000004182c */
[--C-:B-1----:R-:W-:Y:S04]  /*d3e0*/  FFMA.FTZ R70, R232, c[0x0][0x2d0], -R3.reuse ;  /* 0x0000b400e8467a23 */ /* 0x102fe80000010803 */
[C---:B------:R-:W-:Y:S01]  /*d3f0*/  HMMA.16816.F32.BF16 R48, R72.reuse, R86, R48 ;  /* 0x000000564830723c */ /* 0x040fe20000041830 */
[----:B------:R1:W4:Y:S01]  /*d400*/  MUFU.EX2 R106, R70 ;  /* 0x00000046006a7308 */ /* 0x0003220000000800 */
[----:B------:R-:W2:Y:S06]  /*d410*/  LDSM.16.MT88.4 R84, [R206+0x1000] ;  /* 0x00100000ce54783b */ /* 0x000eac0000004200 */
[C---:B------:R-:W-:Y:S08]  /*d420*/  HMMA.16816.F32.BF16 R52, R72.reuse, R92, R52 ;  /* 0x0000005c4834723c */ /* 0x040ff00000041834 */
[C---:B------:R-:W-:Y:S01]  /*d430*/  HMMA.16816.F32.BF16 R56, R72.reuse, R94, R56 ;  /* 0x0000005e4838723c */ /* 0x040fe20000041838 */
[----:B------:R-:W-:Y:S07]  /*d440*/  LDSM.16.MT88.4 R92, [R206+0x5800] ;  /* 0x00580000ce5c783b */ /* 0x000fee0000004200 */
[C---:B---3--:R-:W-:Y:S04]  /*d450*/  HMMA.16816.F32.BF16 R60, R72.reuse, R88, R60 ;  /* 0x00000058483c723c */ /* 0x048fe8000004183c */
[--C-:B-1----:R-:W-:Y:S04]  /*d460*/  FFMA.FTZ R70, R236, c[0x0][0x2d0], -R138.reuse ;  /* 0x0000b400ec467a23 */ /* 0x102fe8000001088a */
[----:B------:R-:W-:Y:S01]  /*d470*/  HMMA.16816.F32.BF16 R64, R72, R90, R64 ;  /* 0x0000005a4840723c */ /* 0x000fe20000041840 */
[----:B------:R1:W-:Y:S01]  /*d480*/  MUFU.EX2 R190, R70 ;  /* 0x0000004600be7308 */ /* 0x0003e20000000800 */
[----:B------:R-:W-:Y:S05]  /*d490*/  LDSM.16.MT88.4 R88, [R204+0x5000] ;  /* 0x00500000cc58783b */ /* 0x000fea0000004200 */
[----:B-----5:R-:W-:Y:S02]  /*d4a0*/  F2FP.BF16.PACK_AB R73, R124, R125 ;  /* 0x0000007d7c49723e */ /* 0x020fe400000010ff */
[----:B------:R-:W-:Y:S03]  /*d4b0*/  F2FP.BF16.PACK_AB R74, R126, R127 ;  /* 0x0000007f7e4a723e */ /* 0x000fe600000010ff */
[----:B------:R-:W-:Y:S02]  /*d4c0*/  F2FP.BF16.PACK_AB R72, R191, R229 ;  /* 0x000000e5bf48723e */ /* 0x000fe400000010ff */
[----:B----4-:R-:W-:Y:S07]  /*d4d0*/  F2FP.BF16.PACK_AB R75, R106, R107 ;  /* 0x0000006b6a4b723e */ /* 0x010fee00000010ff */
[C---:B------:R-:W-:Y:S03]  /*d4e0*/  HMMA.16816.F32.BF16 R4, R72.reuse, R76, R4 ;  /* 0x0000004c4804723c */ /* 0x040fe60000041804 */
[--C-:B-1----:R-:W-:Y:S05]  /*d4f0*/  FFMA.FTZ R70, R237, c[0x0][0x2d0], -R138.reuse ;  /* 0x0000b400ed467a23 */ /* 0x102fea000001088a */
[C---:B------:R-:W-:Y:S01]  /*d500*/  HMMA.16816.F32.BF16 R8, R72.reuse, R78, R8 ;  /* 0x0000004e4808723c */ /* 0x040fe20000041808 */
[----:B------:R1:W3:Y:S01]  /*d510*/  MUFU.EX2 R189, R70 ;  /* 0x0000004600bd7308 */ /* 0x0002e20000000800 */
[----:B------:R-:W4:Y:S06]  /*d520*/  LDSM.16.MT88.4 R76, [R200+0x5000] ;  /* 0x00500000c84c783b */ /* 0x000f2c0000004200 */
[C---:B------:R-:W-:Y:S08]  /*d530*/  HMMA.16816.F32.BF16 R12, R72.reuse, R96, R12 ;  /* 0x00000060480c723c */ /* 0x040ff0000004180c */
[C---:B------:R-:W-:Y:S01]  /*d540*/  HMMA.16816.F32.BF16 R16, R72.reuse, R98, R16 ;  /* 0x000000624810723c */ /* 0x040fe20000041810 */
[----:B------:R-:W-:Y:S07]  /*d550*/  LDSM.16.MT88.4 R96, [R204+0x2000] ;  /* 0x00200000cc60783b */ /* 0x000fee0000004200 */
[C---:B--2---:R-:W-:Y:S04]  /*d560*/  HMMA.16816.F32.BF16 R20, R72.reuse, R80, R20 ;  /* 0x000000504814723c */ /* 0x044fe80000041814 */
[--C-:B-1----:R-:W-:Y:S04]  /*d570*/  FFMA.FTZ R70, R238, c[0x0][0x2d0], -R3.reuse ;  /* 0x0000b400ee467a23 */ /* 0x102fe80000010803 */
[C---:B------:R-:W-:Y:S01]  /*d580*/  HMMA.16816.F32.BF16 R24, R72.reuse, R82, R24 ;  /* 0x000000524818723c */ /* 0x040fe20000041818 */
[----:B------:R1:W-:Y:S01]  /*d590*/  MUFU.EX2 R105, R70 ;  /* 0x0000004600697308 */ /* 0x0003e20000000800 */
[----:B------:R-:W2:Y:S06]  /*d5a0*/  LDSM.16.MT88.4 R80, [R203+0x5000] ;  /* 0x00500000cb50783b */ /* 0x000eac0000004200 */
[C---:B------:R-:W-:Y:S08]  /*d5b0*/  HMMA.16816.F32.BF16 R28, R72.reuse, R84, R28 ;  /* 0x00000054481c723c */ /* 0x040ff0000004181c */
[C---:B------:R-:W-:Y:S01]  /*d5c0*/  HMMA.16816.F32.BF16 R32, R72.reuse, R86, R32 ;  /* 0x000000564820723c */ /* 0x040fe20000041820 */
[----:B------:R-:W5:Y:S07]  /*d5d0*/  LDSM.16.MT88.4 R84, [R206+0x5000] ;  /* 0x00500000ce54783b */ /* 0x000f6e0000004200 */
[C---:B----4-:R-:W-:Y:S04]  /*d5e0*/  HMMA.16816.F32.BF16 R36, R72.reuse, R76, R36 ;  /* 0x0000004c4824723c */ /* 0x050fe80000041824 */
[--C-:B-1----:R-:W-:Y:S04]  /*d5f0*/  FFMA.FTZ R70, R239, c[0x0][0x2d0], -R3.reuse ;  /* 0x0000b400ef467a23 */ /* 0x102fe80000010803 */
[C---:B------:R-:W-:Y:S01]  /*d600*/  HMMA.16816.F32.BF16 R40, R72.reuse, R78, R40 ;  /* 0x0000004e4828723c */ /* 0x040fe20000041828 */
[----:B------:R1:W4:Y:S01]  /*d610*/  MUFU.EX2 R104, R70 ;  /* 0x0000004600687308 */ /* 0x0003220000000800 */
[----:B------:R-:W3:Y:S06]  /*d620*/  LDSM.16.MT88.4 R76, [R200+0x1800] ;  /* 0x00180000c84c783b */ /* 0x000eec0000004200 */
[C---:B------:R-:W-:Y:S08]  /*d630*/  HMMA.16816.F32.BF16 R44, R72.reuse, R88, R44 ;  /* 0x00000058482c723c */ /* 0x040ff0000004182c */
[C---:B------:R-:W-:Y:S01]  /*d640*/  HMMA.16816.F32.BF16 R48, R72.reuse, R90, R48 ;  /* 0x0000005a4830723c */ /* 0x040fe20000041830 */
[----:B------:R-:W4:Y:S07]  /*d650*/  LDSM.16.MT88.4 R88, [R204+0x1800] ;  /* 0x00180000cc58783b */ /* 0x000f2e0000004200 */
[C---:B--2---:R-:W-:Y:S04]  /*d660*/  HMMA.16816.F32.BF16 R52, R72.reuse, R80, R52 ;  /* 0x000000504834723c */ /* 0x044fe80000041834 */
[--C-:B-1----:R-:W-:Y:S04]  /*d670*/  FFMA.FTZ R70, R240, c[0x0][0x2d0], -R138.reuse ;  /* 0x0000b400f0467a23 */ /* 0x102fe8000001088a */
[C---:B------:R-:W-:Y:S01]  /*d680*/  HMMA.16816.F32.BF16 R56, R72.reuse, R82, R56 ;  /* 0x000000524838723c */ /* 0x040fe20000041838 */
[----:B------:R1:W2:Y:S01]  /*d690*/  MUFU.EX2 R183, R70 ;  /* 0x0000004600b77308 */ /* 0x0002a20000000800 */
[----:B------:R-:W2:Y:S06]  /*d6a0*/  LDSM.16.MT88.4 R80, [R203+0x1800] ;  /* 0x00180000cb50783b */ /* 0x000eac0000004200 */
[C---:B-----5:R-:W-:Y:S08]  /*d6b0*/  HMMA.16816.F32.BF16 R60, R72.reuse, R84, R60 ;  /* 0x00000054483c723c */ /* 0x060ff0000004183c */
[----:B------:R-:W-:Y:S01]  /*d6c0*/  HMMA.16816.F32.BF16 R64, R72, R86, R64 ;  /* 0x000000564840723c */ /* 0x000fe20000041840 */
[----:B------:R-:W5:Y:S06]  /*d6d0*/  LDSM.16.MT88.4 R84, [R206+0x1800] ;  /* 0x00180000ce54783b */ /* 0x000f6c0000004200 */
[----:B---3--:R-:W-:Y:S01]  /*d6e0*/  F2FP.BF16.PACK_AB R72, R189, R190 ;  /* 0x000000bebd48723e */ /* 0x008fe200000010ff */
[--C-:B-1----:R-:W-:Y:S01]  /*d6f0*/  FFMA.FTZ R70, R242, c[0x0][0x2d0], -R3.reuse ;  /* 0x0000b400f2467a23 */ /* 0x102fe20000010803 */
[----:B----4-:R-:W-:Y:S03]  /*d700*/  F2FP.BF16.PACK_AB R73, R104, R105 ;  /* 0x000000696849723e */ /* 0x010fe600000010ff */
[----:B------:R1:W-:Y:S01]  /*d710*/  MUFU.EX2 R115, R70 ;  /* 0x0000004600737308 */ /* 0x0003e20000000800 */
[----:B--2---:R-:W-:Y:S01]  /*d720*/  F2FP.BF16.PACK_AB R74, R183, R188 ;  /* 0x000000bcb74a723e */ /* 0x004fe200000010ff */
[--C-:B-1----:R-:W-:Y:S08]  /*d730*/  FFMA.FTZ R70, R246, c[0x0][0x2d0], -R3.reuse ;  /* 0x0000b400f6467a23 */ /* 0x102ff00000010803 */
[----:B------:R1:W2:Y:S02]  /*d740*/  MUFU.EX2 R114, R70 ;  /* 0x0000004600727308 */ /* 0x0002a40000000800 */
[--C-:B-1----:R-:W-:Y:S01]  /*d750*/  FFMA.FTZ R70, R248, c[0x0][0x2d0], -R138.reuse ;  /* 0x0000b400f8467a23 */ /* 0x102fe2000001088a */
[----:B--2---:R-:W-:Y:S07]  /*d760*/  F2FP.BF16.PACK_AB R75, R114, R115 ;  /* 0x00000073724b723e */ /* 0x004fee00000010ff */
[----:B------:R1:W-:Y:S01]  /*d770*/  MUFU.EX2 R182, R70 ;  /* 0x0000004600b67308 */ /* 0x0003e20000000800 */
[C---:B------:R-:W-:Y:S08]  /*d780*/  HMMA.16816.F32.BF16 R4, R72.reuse, R76, R4 ;  /* 0x0000004c4804723c */ /* 0x040ff00000041804 */
[C---:B------:R-:W-:Y:S01]  /*d790*/  HMMA.16816.F32.BF16 R8, R72.reuse, R78, R8 ;  /* 0x0000004e4808723c */ /* 0x040fe20000041808 */
[----:B------:R-:W2:Y:S07]  /*d7a0*/  LDSM.16.MT88.4 R76, [R200+0x5800] ;  /* 0x00580000c84c783b */ /* 0x000eae0000004200 */
[C---:B------:R-:W-:Y:S04]  /*d7b0*/  HMMA.16816.F32.BF16 R12, R72.reuse, R88, R12 ;  /* 0x00000058480c723c */ /* 0x040fe8000004180c */
[--C-:B-1----:R-:W-:Y:S04]  /*d7c0*/  FFMA.FTZ R70, R249, c[0x0][0x2d0], -R138.reuse ;  /* 0x0000b400f9467a23 */ /* 0x102fe8000001088a */
[C---:B------:R-:W-:Y:S01]  /*d7d0*/  HMMA.16816.F32.BF16 R16, R72.reuse, R90, R16 ;  /* 0x0000005a4810723c */ /* 0x040fe20000041810 */
[----:B------:R1:W3:Y:S01]  /*d7e0*/  MUFU.EX2 R181, R70 ;  /* 0x0000004600b57308 */ /* 0x0002e20000000800 */
[----:B------:R-:W4:Y:S06]  /*d7f0*/  LDSM.16.MT88.4 R88, [R204+0x5800] ;  /* 0x00580000cc58783b */ /* 0x000f2c0000004200 */
[C---:B------:R-:W-:Y:S08]  /*d800*/  HMMA.16816.F32.BF16 R20, R72.reuse, R80, R20 ;  /* 0x000000504814723c */ /* 0x040ff00000041814 */
[C---:B------:R-:W-:Y:S01]  /*d810*/  HMMA.16816.F32.BF16 R24, R72.reuse, R82, R24 ;  /* 0x000000524818723c */ /* 0x040fe20000041818 */
[----:B------:R-:W3:Y:S07]  /*d820*/  LDSM.16.MT88.4 R80, [R203+0x5800] ;  /* 0x00580000cb50783b */ /* 0x000eee0000004200 */
[C---:B-----5:R-:W-:Y:S04]  /*d830*/  HMMA.16816.F32.BF16 R28, R72.reuse, R84, R28 ;  /* 0x00000054481c723c */ /* 0x060fe8000004181c */
[--C-:B-1----:R-:W-:Y:S04]  /*d840*/  FFMA.FTZ R70, R250, c[0x0][0x2d0], -R3.reuse ;  /* 0x0000b400fa467a23 */ /* 0x102fe80000010803 */
[C---:B------:R-:W-:Y:S01]  /*d850*/  HMMA.16816.F32.BF16 R32, R72.reuse, R86, R32 ;  /* 0x000000564820723c */ /* 0x040fe20000041820 */
[----:B------:R1:W-:Y:S01]  /*d860*/  MUFU.EX2 R113, R70 ;  /* 0x0000004600717308 */ /* 0x0003e20000000800 */
[----:B------:R-:W5:Y:S06]  /*d870*/  LDSM.16.MT88.4 R84, [R200+0x2000] ;  /* 0x00200000c854783b */ /* 0x000f6c0000004200 */
[C---:B--2---:R-:W-:Y:S08]  /*d880*/  HMMA.16816.F32.BF16 R36, R72.reuse, R76, R36 ;  /* 0x0000004c4824723c */ /* 0x044ff00000041824 */
[C---:B------:R-:W-:Y:S01]  /*d890*/  HMMA.16816.F32.BF16 R40, R72.reuse, R78, R40 ;  /* 0x0000004e4828723c */ /* 0x040fe20000041828 */
[----:B------:R-:W2:Y:S07]  /*d8a0*/  LDSM.16.MT88.4 R76, [R203+0x2000] ;  /* 0x00200000cb4c783b */ /* 0x000eae0000004200 */
[C---:B----4-:R-:W-:Y:S04]  /*d8b0*/  HMMA.16816.F32.BF16 R44, R72.reuse, R88, R44 ;  /* 0x00000058482c723c */ /* 0x050fe8000004182c */
[--C-:B-1----:R-:W-:Y:S04]  /*d8c0*/  FFMA.FTZ R70, R251, c[0x0][0x2d0], -R3.reuse ;  /* 0x0000b400fb467a23 */ /* 0x102fe80000010803 */
[C---:B------:R-:W-:Y:S01]  /*d8d0*/  HMMA.16816.F32.BF16 R48, R72.reuse, R90, R48 ;  /* 0x0000005a4830723c */ /* 0x040fe20000041830 */
[----:B------:R1:W4:Y:S01]  /*d8e0*/  MUFU.EX2 R112, R70 ;  /* 0x0000004600707308 */ /* 0x0003220000000800 */
[----:B------:R-:W-:Y:S06]  /*d8f0*/  LDSM.16.MT88.4 R88, [R204+0x6000] ;  /* 0x00600000cc58783b */ /* 0x000fec0000004200 */
[C---:B---3--:R-:W-:Y:S08]  /*d900*/  HMMA.16816.F32.BF16 R52, R72.reuse, R80, R52 ;  /* 0x000000504834723c */ /* 0x048ff00000041834 */
[C---:B------:R-:W-:Y:S01]  /*d910*/  HMMA.16816.F32.BF16 R56, R72.reuse, R82, R56 ;  /* 0x000000524838723c */ /* 0x040fe20000041838 */
[----:B------:R-:W3:Y:S07]  /*d920*/  LDSM.16.MT88.4 R80, [R206+0x2000] ;  /* 0x00200000ce50783b */ /* 0x000eee0000004200 */
[C---:B------:R-:W-:Y:S04]  /*d930*/  HMMA.16816.F32.BF16 R60, R72.reuse, R92, R60 ;  /* 0x0000005c483c723c */ /* 0x040fe8000004183c */
[--C-:B-1----:R-:W-:Y:S04]  /*d940*/  FFMA.FTZ R70, R252, c[0x0][0x2d0], -R138.reuse ;  /* 0x0000b400fc467a23 */ /* 0x102fe8000001088a */
[----:B------:R-:W-:Y:S01]  /*d950*/  HMMA.16816.F32.BF16 R64, R72, R94, R64 ;  /* 0x0000005e4840723c */ /* 0x000fe20000041840 */
[----:B------:R1:W-:Y:S01]  /*d960*/  MUFU.EX2 R180, R70 ;  /* 0x0000004600b47308 */ /* 0x0003e20000000800 */
[----:B------:R-:W-:Y:S05]  /*d970*/  LDSM.16.MT88.4 R92, [R206+0x6000] ;  /* 0x00600000ce5c783b */ /* 0x000fea0000004200 */
[----:B------:R-:W-:Y:S02]  /*d980*/  F2FP.BF16.PACK_AB R72, R181, R182 ;  /* 0x000000b6b548723e */ /* 0x000fe400000010ff */
[----:B----4-:R-:W-:Y:S03]  /*d990*/  F2FP.BF16.PACK_AB R73, R112, R113 ;  /* 0x000000717049723e */ /* 0x010fe600000010ff */
        /* <DEDUP_REMOVED lines=42> */
[----:B-----5:R-:W-:Y:S02]  /*dc40*/  F2FP.BF16.PACK_AB R72, R159, R160 ;  /* 0x000000a09f48723e */ /* 0x020fe400000010ff */
[----:B------:R-:W-:Y:S03]  /*dc50*/  F2FP.BF16.PACK_AB R73, R120, R121 ;  /* 0x000000797849723e */ /* 0x000fe600000010ff */
[--C-:B-1----:R-:W-:Y:S04]  /*dc60*/  FFMA.FTZ R70, R157, c[0x0][0x2d0], -R138.reuse ;  /* 0x0000b4009d467a23 */ /* 0x102fe8000001088a */
[----:B------:R1:W5:Y:S02]  /*dc70*/  MUFU.EX2 R157, R70 ;  /* 0x00000046009d7308 */ /* 0x0003640000000800 */
[--C-:B-1----:R-:W-:Y:S01]  /*dc80*/  FFMA.FTZ R70, R109, c[0x0][0x2d0], -R3.reuse ;  /* 0x0000b4006d467a23 */ /* 0x102fe20000010803 */
[----:B-----5:R-:W-:Y:S01]  /*dc90*/  F2FP.BF16.PACK_AB R74, R157, R158 ;  /* 0x0000009e9d4a723e */ /* 0x020fe200000010ff */
[----:B------:R-:W5:Y:S06]  /*dca0*/  LDL.LU R109, [R1+0xc] ;  /* 0x00000c00016d7983 */ /* 0x000f6c0000300800 */
[----:B------:R1:W-:Y:S02]  /*dcb0*/  MUFU.EX2 R131, R70 ;  /* 0x0000004600837308 */ /* 0x0003e40000000800 */
[--C-:B-1----:R-:W-:Y:S02]  /*dcc0*/  FFMA.FTZ R70, R108, c[0x0][0x2d0], -R3.reuse ;  /* 0x0000b4006c467a23 */ /* 0x102fe40000010803 */
[----:B------:R-:W5:Y:S06]  /*dcd0*/  LDL.LU R108, [R1+0x10] ;  /* 0x00001000016c7983 */ /* 0x000f6c0000300800 */
[----:B------:R1:W1:Y:S02]  /*dce0*/  MUFU.EX2 R130, R70 ;  /* 0x0000004600827308 */ /* 0x0002640000000800 */
[--C-:B-1----:R-:W-:Y:S01]  /*dcf0*/  FFMA.FTZ R70, R156, c[0x0][0x2d0], -R138.reuse ;  /* 0x0000b4009c467a23 */ /* 0x102fe2000001088a */
[----:B------:R-:W-:Y:S07]  /*dd00*/  F2FP.BF16.PACK_AB R75, R130, R131 ;  /* 0x00000083824b723e */ /* 0x000fee00000010ff */
[----:B------:R1:W-:Y:S01]  /*dd10*/  MUFU.EX2 R156, R70 ;  /* 0x00000046009c7308 */ /* 0x0003e20000000800 */
[C---:B---3--:R-:W-:Y:S08]  /*dd20*/  HMMA.16816.F32.BF16 R4, R72.reuse, R80, R4 ;  /* 0x000000504804723c */ /* 0x048ff00000041804 */
[C---:B------:R-:W-:Y:S01]  /*dd30*/  HMMA.16816.F32.BF16 R8, R72.reuse, R82, R8 ;  /* 0x000000524808723c */ /* 0x040fe20000041808 */
[----:B------:R-:W3:Y:S07]  /*dd40*/  LDSM.16.MT88.4 R80, [R204+0x6800] ;  /* 0x00680000cc50783b */ /* 0x000eee0000004200 */
[C---:B----4-:R-:W-:Y:S04]  /*dd50*/  HMMA.16816.F32.BF16 R12, R72.reuse, R84, R12 ;  /* 0x00000054480c723c */ /* 0x050fe8000004180c */
[--C-:B-1----:R-:W-:Y:S01]  /*dd60*/  FFMA.FTZ R70, R102, c[0x0][0x2d0], -R138.reuse ;  /* 0x0000b40066467a23 */ /* 0x102fe2000001088a */
[----:B------:R-:W-:Y:S02]  /*dd70*/  MOV R102, R150 ;  /* 0x0000009600667202 */ /* 0x000fe40000000f00 */
[----:B------:R-:W-:Y:S01]  /*dd80*/  MOV R150, R149 ;  /* 0x0000009500967202 */ /* 0x000fe20000000f00 */
[C---:B------:R-:W-:Y:S01]  /*dd90*/  HMMA.16816.F32.BF16 R16, R72.reuse, R86, R16 ;  /* 0x000000564810723c */ /* 0x040fe20000041810 */
[----:B------:R-:W1:Y:S03]  /*dda0*/  LDSM.16.MT88.4 R84, [R203+0x6800] ;  /* 0x00680000cb54783b */ /* 0x000e660000004200 */
[----:B------:R-:W-:Y:S01]  /*ddb0*/  MOV R149, R155 ;  /* 0x0000009b00957202 */ /* 0x000fe20000000f00 */
[--C-:B------:R-:W-:Y:S01]  /*ddc0*/  FFMA.FTZ R102, R102, c[0x0][0x2d0], -R138.reuse ;  /* 0x0000b40066667a23 */ /* 0x100fe2000001088a */
[----:B------:R4:W-:Y:S02]  /*ddd0*/  MUFU.EX2 R155, R70 ;  /* 0x00000046009b7308 */ /* 0x0009e40000000800 */
[C---:B------:R-:W-:Y:S08]  /*dde0*/  HMMA.16816.F32.BF16 R20, R72.reuse, R96, R20 ;  /* 0x000000604814723c */ /* 0x040ff00000041814 */
[C---:B------:R-:W-:Y:S01]  /*ddf0*/  HMMA.16816.F32.BF16 R24, R72.reuse, R98, R24 ;  /* 0x000000624818723c */ /* 0x040fe20000041818 */
[----:B------:R-:W-:Y:S07]  /*de00*/  LDSM.16.MT88.4 R96, [R204+0x7000] ;  /* 0x00700000cc60783b */ /* 0x000fee0000004200 */
[C---:B--2---:R-:W-:Y:S04]  /*de10*/  HMMA.16816.F32.BF16 R28, R72.reuse, R76, R28 ;  /* 0x0000004c481c723c */ /* 0x044fe8000004181c */
[--C-:B----4-:R-:W-:Y:S04]  /*de20*/  FFMA.FTZ R70, R151, c[0x0][0x2d0], -R3.reuse ;  /* 0x0000b40097467a23 */ /* 0x110fe80000010803 */
[C---:B------:R-:W-:Y:S01]  /*de30*/  HMMA.16816.F32.BF16 R32, R72.reuse, R78, R32 ;  /* 0x0000004e4820723c */ /* 0x040fe20000041820 */
[----:B------:R-:W2:Y:S01]  /*de40*/  LDSM.16.MT88.4 R76, [R206+0x6800] ;  /* 0x00680000ce4c783b */ /* 0x000ea20000004200 */
[----:B------:R4:W-:Y:S06]  /*de50*/  MUFU.EX2 R129, R70 ;  /* 0x0000004600817308 */ /* 0x0009ec0000000800 */
[C---:B------:R-:W-:Y:S04]  /*de60*/  HMMA.16816.F32.BF16 R36, R72.reuse, R88, R36 ;  /* 0x000000584824723c */ /* 0x040fe80000041824 */
[----:B------:R-:W1:Y:S04]  /*de70*/  MUFU.EX2 R151, R101 ;  /* 0x0000006500977308 */ /* 0x000e680000000800 */
[C---:B------:R-:W-:Y:S01]  /*de80*/  HMMA.16816.F32.BF16 R40, R72.reuse, R90, R40 ;  /* 0x0000005a4828723c */ /* 0x040fe20000041828 */
[----:B------:R-:W-:Y:S07]  /*de90*/  LDSM.16.MT88.4 R88, [R203+0x3000] ;  /* 0x00300000cb58783b */ /* 0x000fee0000004200 */
[C---:B---3--:R-:W-:Y:S04]  /*dea0*/  HMMA.16816.F32.BF16 R44, R72.reuse, R80, R44 ;  /* 0x00000050482c723c */ /* 0x048fe8000004182c */
[--C-:B----4-:R-:W-:Y:S02]  /*deb0*/  FFMA.FTZ R70, R103, c[0x0][0x2d0], -R3.reuse ;  /* 0x0000b40067467a23 */ /* 0x110fe40000010803 */
[--C-:B------:R-:W-:Y:S02]  /*dec0*/  FFMA.FTZ R103, R150, c[0x0][0x2d0], -R138.reuse ;  /* 0x0000b40096677a23 */ /* 0x100fe4000001088a */
[C---:B------:R-:W-:Y:S01]  /*ded0*/  HMMA.16816.F32.BF16 R48, R72.reuse, R82, R48 ;  /* 0x000000524830723c */ /* 0x040fe20000041830 */
[----:B------:R3:W4:Y:S01]  /*dee0*/  MUFU.EX2 R128, R70 ;  /* 0x0000004600807308 */ /* 0x0007220000000800 */
[----:B------:R-:W4:Y:S02]  /*def0*/  LDSM.16.MT88.4 R80, [R200+0x3000] ;  /* 0x00300000c850783b */ /* 0x000f240000004200 */
[----:B-1----:R-:W-:Y:S04]  /*df00*/  F2FP.BF16.PACK_AB R132, R151, R152 ;  /* 0x000000989784723e */ /* 0x002fe800000010ff */
[C---:B------:R-:W-:Y:S03]  /*df10*/  HMMA.16816.F32.BF16 R52, R72.reuse, R84, R52 ;  /* 0x000000544834723c */ /* 0x040fe60000041834 */
[----:B------:R-:W-:Y:S05]  /*df20*/  MUFU.EX2 R150, R102 ;  /* 0x0000006600967308 */ /* 0x000fea0000000800 */
[C---:B------:R-:W-:Y:S01]  /*df30*/  HMMA.16816.F32.BF16 R56, R72.reuse, R86, R56 ;  /* 0x000000564838723c */ /* 0x040fe20000041838 */
[----:B------:R-:W1:Y:S07]  /*df40*/  LDSM.16.MT88.4 R84, [R204+0x3000] ;  /* 0x00300000cc54783b */ /* 0x000e6e0000004200 */
[C---:B--2---:R-:W-:Y:S04]  /*df50*/  HMMA.16816.F32.BF16 R60, R72.reuse, R76, R60 ;  /* 0x0000004c483c723c */ /* 0x044fe8000004183c */
[--C-:B---3--:R-:W-:Y:S04]  /*df60*/  FFMA.FTZ R70, R154, c[0x0][0x2d0], -R138.reuse ;  /* 0x0000b4009a467a23 */ /* 0x108fe8000001088a */
[----:B------:R-:W-:Y:S01]  /*df70*/  HMMA.16816.F32.BF16 R64, R72, R78, R64 ;  /* 0x0000004e4840723c */ /* 0x000fe20000041840 */
[----:B------:R2:W-:Y:S01]  /*df80*/  MUFU.EX2 R154, R70 ;  /* 0x00000046009a7308 */ /* 0x0005e20000000800 */
[----:B------:R-:W3:Y:S05]  /*df90*/  LDSM.16.MT88.4 R76, [R200+0x7000] ;  /* 0x00700000c84c783b */ /* 0x000eea0000004200 */
[----:B------:R-:W-:Y:S02]  /*dfa0*/  F2FP.BF16.PACK_AB R72, R155, R156 ;  /* 0x0000009c9b48723e */ /* 0x000fe400000010ff */
[----:B----4-:R-:W-:Y:S03]  /*dfb0*/  F2FP.BF16.PACK_AB R73, R128, R129 ;  /* 0x000000818049723e */ /* 0x010fe600000010ff */
[----:B--2---:R-:W-:Y:S04]  /*dfc0*/  FFMA.FTZ R70, R153, c[0x0][0x2d0], -R138 ;  /* 0x0000b40099467a23 */ /* 0x004fe8000001088a */
[----:B------:R2:W4:Y:S02]  /*dfd0*/  MUFU.EX2 R153, R70 ;  /* 0x0000004600997308 */ /* 0x0005240000000800 */
[--C-:B--2---:R-:W-:Y:S01]  /*dfe0*/  FFMA.FTZ R70, R148, c[0x0][0x2d0], -R3.reuse ;  /* 0x0000b40094467a23 */ /* 0x104fe20000010803 */
[----:B----4-:R-:W-:Y:S07]  /*dff0*/  F2FP.BF16.PACK_AB R74, R153, R154 ;  /* 0x0000009a994a723e */ /* 0x010fee00000010ff */
[----:B------:R2:W-:Y:S02]  /*e000*/  MUFU.EX2 R148, R70 ;  /* 0x0000004600947308 */ /* 0x0005e40000000800 */
[--C-:B--2---:R-:W-:Y:S08]  /*e010*/  FFMA.FTZ R70, R139, c[0x0][0x2d0], -R3.reuse ;  /* 0x0000b4008b467a23 */ /* 0x104ff00000010803 */
[----:B------:R-:W2:Y:S02]  /*e020*/  MUFU.EX2 R139, R70 ;  /* 0x00000046008b7308 */ /* 0x000ea40000000800 */
[----:B--2---:R-:W-:Y:S01]  /*e030*/  F2FP.BF16.PACK_AB R75, R139, R148 ;  /* 0x000000948b4b723e */ /* 0x004fe200000010ff */
[--C-:B------:R-:W-:Y:S07]  /*e040*/  FFMA.FTZ R70, R149, c[0x0][0x2d0], -R3.reuse ;  /* 0x0000b40095467a23 */ /* 0x100fee0000010803 */
[----:B------:R2:W4:Y:S01]  /*e050*/  MUFU.EX2 R149, R103 ;  /* 0x0000006700957308 */ /* 0x0005220000000800 */
[----:B------:R-:W-:Y:S01]  /*e060*/  FFMA.FTZ R3, R136, c[0x0][0x2d0], -R3 ;  /* 0x0000b40088037a23 */ /* 0x000fe20000010803 */
[C---:B------:R-:W-:Y:S03]  /*e070*/  HMMA.16816.F32.BF16 R4, R72.reuse, R80, R4 ;  /* 0x000000504804723c */ /* 0x040fe60000041804 */
[----:B-----5:R-:W-:Y:S05]  /*e080*/  FFMA.FTZ R2, R2, R109, R244 ;  /* 0x0000006d02027223 */ /* 0x020fea00000100f4 */
[----:B------:R-:W-:Y:S01]  /*e090*/  MUFU.EX2 R138, R70 ;  /* 0x00000046008a7308 */ /* 0x000fe20000000800 */
[----:B------:R-:W-:Y:S01]  /*e0a0*/  FADD.FTZ R2, R245, R2 ;  /* 0x00000002f5027221 */ /* 0x000fe20000010000 */
[C---:B------:R-:W-:Y:S01]  /*e0b0*/  HMMA.16816.F32.BF16 R8, R72.reuse, R82, R8 ;  /* 0x000000524808723c */ /* 0x040fe20000041808 */
[----:B------:R-:W5:Y:S02]  /*e0c0*/  LDSM.16.MT88.4 R80, [R203+0x7000] ;  /* 0x00700000cb50783b */ /* 0x000f640000004200 */
[----:B------:R-:W-:Y:S05]  /*e0d0*/  FADD.FTZ R2, R243, R2 ;  /* 0x00000002f3027221 */ /* 0x000fea0000010000 */
[C---:B-1----:R-:W-:Y:S01]  /*e0e0*/  HMMA.16816.F32.BF16 R12, R72.reuse, R84, R12 ;  /* 0x00000054480c723c */ /* 0x042fe2000004180c */
[----:B------:R-:W-:Y:S01]  /*e0f0*/  MUFU.EX2 R70, R3 ;  /* 0x0000000300467308 */ /* 0x000fe20000000800 */
[----:B--2---:R-:W-:Y:S02]  /*e100*/  LDSM.16.MT88.4 R100, [R206+0x3800] ;  /* 0x00380000ce64783b */ /* 0x004fe40000004200 */
[----:B----4-:R-:W-:Y:S01]  /*e110*/  F2FP.BF16.PACK_AB R134, R149, R150 ;  /* 0x000000969586723e */ /* 0x010fe200000010ff */
[----:B------:R-:W-:Y:S03]  /*e120*/  FADD.FTZ R2, R247, R2 ;  /* 0x00000002f7027221 */ /* 0x000fe60000010000 */
[C---:B------:R-:W-:Y:S03]  /*e130*/  HMMA.16816.F32.BF16 R16, R72.reuse, R86, R16 ;  /* 0x000000564810723c */ /* 0x040fe60000041810 */
[----:B------:R-:W1:Y:S01]  /*e140*/  MUFU.EX2 R136, R71 ;  /* 0x0000004700887308 */ /* 0x000e620000000800 */
[----:B------:R-:W2:Y:S01]  /*e150*/  LDSM.16.MT88.4 R84, [R206+0x7000] ;  /* 0x00700000ce54783b */ /* 0x000ea20000004200 */
[----:B------:R-:W-:Y:S02]  /*e160*/  FADD.FTZ R2, R235, R2 ;  /* 0x00000002eb027221 */ /* 0x000fe40000010000 */
[----:B------:R-:W-:Y:S01]  /*e170*/  FFMA.FTZ R0, R0, R108, R165 ;  /* 0x0000006c00007223 */ /* 0x000fe200000100a5 */
[C---:B------:R-:W-:Y:S04]  /*e180*/  HMMA.16816.F32.BF16 R20, R72.reuse, R88, R20 ;  /* 0x000000584814723c */ /* 0x040fe80000041814 */
[----:B------:R-:W-:Y:S01]  /*e190*/  LDSM.16.MT88.4 R108, [R200+0x7800] ;  /* 0x00780000c86c783b */ /* 0x000fe20000004200 */
[----:B------:R-:W4:Y:S01]  /*e1a0*/  MUFU.EX2 R71, R137 ;  /* 0x0000008900477308 */ /* 0x000f220000000800 */
[----:B------:R-:W-:Y:S02]  /*e1b0*/  FADD.FTZ R2, R234, R2 ;  /* 0x00000002ea027221 */ /* 0x000fe40000010000 */
[C---:B------:R-:W-:Y:S04]  /*e1c0*/  HMMA.16816.F32.BF16 R24, R72.reuse, R90, R24 ;  /* 0x0000005a4818723c */ /* 0x040fe80000041818 */
[----:B------:R-:W-:Y:S01]  /*e1d0*/  LDSM.16.MT88.4 R88, [R204+0x3800] ;  /* 0x00380000cc58783b */ /* 0x000fe20000004200 */
[----:B------:R-:W-:Y:S02]  /*e1e0*/  FADD.FTZ R2, R233, R2 ;  /* 0x00000002e9027221 */ /* 0x000fe40000010000 */
[----:B------:R-:W-:Y:S01]  /*e1f0*/  FADD.FTZ R0, R164, R0 ;  /* 0x00000000a4007221 */ /* 0x000fe20000010000 */
[C---:B------:R-:W-:Y:S04]  /*e200*/  HMMA.16816.F32.BF16 R28, R72.reuse, R92, R28 ;  /* 0x0000005c481c723c */ /* 0x040fe8000004181c */
[----:B------:R-:W-:Y:S01]  /*e210*/  FADD.FTZ R2, R118, R2 ;  /* 0x0000000276027221 */ /* 0x000fe20000010000 */
[----:B-1----:R-:W-:Y:S01]  /*e220*/  F2FP.BF16.PACK_AB R133, R136, R138 ;  /* 0x0000008a8885723e */ /* 0x002fe200000010ff */
[----:B------:R-:W-:Y:S02]  /*e230*/  FADD.FTZ R0, R163, R0 ;  /* 0x00000000a3007221 */ /* 0x000fe40000010000 */
[C---:B------:R-:W-:Y:S01]  /*e240*/  HMMA.16816.F32.BF16 R32, R72.reuse, R94, R32 ;  /* 0x0000005e4820723c */ /* 0x040fe20000041820 */
[----:B------:R-:W-:Y:S03]  /*e250*/  LDSM.16.MT88.4 R92, [R203+0x3800] ;  /* 0x00380000cb5c783b */ /* 0x000fe60000004200 */
[----:B------:R-:W-:Y:S01]  /*e260*/  FADD.FTZ R2, R229, R2 ;  /* 0x00000002e5027221 */ /* 0x000fe20000010000 */
[----:B----4-:R-:W-:Y:S01]  /*e270*/  F2FP.BF16.PACK_AB R135, R70, R71 ;  /* 0x000000474687723e */ /* 0x010fe200000010ff */
[----:B------:R-:W-:Y:S02]  /*e280*/  FADD.FTZ R0, R166, R0 ;  /* 0x00000000a6007221 */ /* 0x000fe40000010000 */
[C---:B---3--:R-:W-:Y:S04]  /*e290*/  HMMA.16816.F32.BF16 R36, R72.reuse, R76, R36 ;  /* 0x0000004c4824723c */ /* 0x048fe80000041824 */
[----:B------:R-:W-:Y:S02]  /*e2a0*/  FADD.FTZ R2, R191, R2 ;  /* 0x00000002bf027221 */ /* 0x000fe40000010000 */
[----:B------:R-:W-:Y:S02]  /*e2b0*/  FADD.FTZ R0, R162, R0 ;  /* 0x00000000a2007221 */ /* 0x000fe40000010000 */
[C---:B------:R-:W-:Y:S01]  /*e2c0*/  HMMA.16816.F32.BF16 R40, R72.reuse, R78, R40 ;  /* 0x0000004e4828723c */ /* 0x040fe20000041828 */
[----:B------:R-:W1:Y:S03]  /*e2d0*/  LDSM.16.MT88.4 R76, [R200+0x3800] ;  /* 0x00380000c84c783b */ /* 0x000e660000004200 */
[----:B------:R-:W-:Y:S02]  /*e2e0*/  FADD.FTZ R2, R127, R2 ;  /* 0x000000027f027221 */ /* 0x000fe40000010000 */
[----:B------:R-:W-:Y:S02]  /*e2f0*/  FADD.FTZ R0, R161, R0 ;  /* 0x00000000a1007221 */ /* 0x000fe40000010000 */
[C---:B------:R-:W-:Y:S04]  /*e300*/  HMMA.16816.F32.BF16 R44, R72.reuse, R96, R44 ;  /* 0x00000060482c723c */ /* 0x040fe8000004182c */
[----:B------:R-:W-:Y:S02]  /*e310*/  FADD.FTZ R0, R117, R0 ;  /* 0x0000000075007221 */ /* 0x000fe40000010000 */
[----:B------:R-:W-:Y:S02]  /*e320*/  FADD.FTZ R2, R126, R2 ;  /* 0x000000027e027221 */ /* 0x000fe40000010000 */
[C---:B------:R-:W-:Y:S04]  /*e330*/  HMMA.16816.F32.BF16 R48, R72.reuse, R98, R48 ;  /* 0x000000624830723c */ /* 0x040fe80000041830 */
[----:B------:R-:W-:Y:S02]  /*e340*/  FADD.FTZ R0, R116, R0 ;  /* 0x0000000074007221 */ /* 0x000fe40000010000 */
[----:B------:R-:W3:Y:S01]  /*e350*/  LDSM.16.MT88.4 R116, [R204+0x7800] ;  /* 0x00780000cc74783b */ /* 0x000ee20000004200 */
[----:B------:R-:W-:Y:S01]  /*e360*/  FADD.FTZ R2, R190, R2 ;  /* 0x00000002be027221 */ /* 0x000fe20000010000 */
[C---:B-----5:R-:W-:Y:S04]  /*e370*/  HMMA.16816.F32.BF16 R52, R72.reuse, R80, R52 ;  /* 0x000000504834723c */ /* 0x060fe80000041834 */
[----:B------:R-:W-:Y:S02]  /*e380*/  FADD.FTZ R0, R125, R0 ;  /* 0x000000007d007221 */ /* 0x000fe40000010000 */
[----:B------:R-:W-:Y:S02]  /*e390*/  FADD.FTZ R2, R189, R2 ;  /* 0x00000002bd027221 */ /* 0x000fe40000010000 */
[C---:B------:R-:W-:Y:S04]  /*e3a0*/  HMMA.16816.F32.BF16 R56, R72.reuse, R82, R56 ;  /* 0x000000524838723c */ /* 0x040fe80000041838 */
[----:B------:R-:W-:Y:S02]  /*e3b0*/  FADD.FTZ R0, R124, R0 ;  /* 0x000000007c007221 */ /* 0x000fe40000010000 */
[----:B------:R-:W4:Y:S01]  /*e3c0*/  LDSM.16.MT88.4 R124, [R203+0x7800] ;  /* 0x00780000cb7c783b */ /* 0x000f220000004200 */
[----:B------:R-:W-:Y:S01]  /*e3d0*/  FADD.FTZ R2, R188, R2 ;  /* 0x00000002bc027221 */ /* 0x000fe20000010000 */
[C---:B--2---:R-:W-:Y:S04]  /*e3e0*/  HMMA.16816.F32.BF16 R60, R72.reuse, R84, R60 ;  /* 0x00000054483c723c */ /* 0x044fe8000004183c */
[----:B------:R-:W-:Y:S02]  /*e3f0*/  FADD.FTZ R2, R183, R2 ;  /* 0x00000002b7027221 */ /* 0x000fe40000010000 */
[----:B------:R-:W-:Y:S02]  /*e400*/  FADD.FTZ R0, R107, R0 ;  /* 0x000000006b007221 */ /* 0x000fe40000010000 */
[----:B------:R-:W-:Y:S04]  /*e410*/  HMMA.16816.F32.BF16 R64, R72, R86, R64 ;  /* 0x000000564840723c */ /* 0x000fe80000041840 */
[----:B------:R-:W-:Y:S02]  /*e420*/  FADD.FTZ R2, R182, R2 ;  /* 0x00000002b6027221 */ /* 0x000fe40000010000 */
[----:B------:R-:W-:Y:S02]  /*e430*/  FADD.FTZ R0, R106, R0 ;  /* 0x000000006a007221 */ /* 0x000fe40000010000 */
[C---:B-1----:R-:W-:Y:S01]  /*e440*/  HMMA.16816.F32.BF16 R72, R132.reuse, R76, R4 ;  /* 0x0000004c8448723c */ /* 0x042fe20000041804 */
[----:B------:R-:W1:Y:S04]  /*e450*/  LDSM.16.MT88.4 R4, [R206+0x7800] ;  /* 0x00780000ce04783b */ /* 0x000e680000004200 */
[----:B------:R-:W-:Y:S02]  /*e460*/  FADD.FTZ R2, R181, R2 ;  /* 0x00000002b5027221 */ /* 0x000fe40000010000 */
[----:B------:R-:W-:Y:S01]  /*e470*/  FADD.FTZ R0, R105, R0 ;  /* 0x0000000069007221 */ /* 0x000fe20000010000 */
[C---:B------:R-:W-:Y:S04]  /*e480*/  HMMA.16816.F32.BF16 R76, R132.reuse, R78, R8 ;  /* 0x0000004e844c723c */ /* 0x040fe80000041808 */
[----:B------:R-:W-:Y:S02]  /*e490*/  FADD.FTZ R2, R180, R2 ;  /* 0x00000002b4027221 */ /* 0x000fe40000010000 */
[----:B------:R-:W-:Y:S02]  /*e4a0*/  FADD.FTZ R0, R104, R0 ;  /* 0x0000000068007221 */ /* 0x000fe40000010000 */
        /* <DEDUP_REMOVED lines=24> */
[C---:B---3--:R-:W-:Y:S04]  /*e630*/  HMMA.16816.F32.BF16 R112, R132.reuse, R116, R44 ;  /* 0x000000748470723c */ /* 0x048fe8000004182c */
[----:B------:R-:W-:Y:S02]  /*e640*/  FADD.FTZ R0, R131, R0 ;  /* 0x0000000083007221 */ /* 0x000fe40000010000 */
[----:B------:R-:W-:Y:S02]  /*e650*/  FADD.FTZ R2, R153, R2 ;  /* 0x0000000299027221 */ /* 0x000fe40000010000 */
[C---:B------:R-:W-:Y:S04]  /*e660*/  HMMA.16816.F32.BF16 R116, R132.reuse, R118, R48 ;  /* 0x000000768474723c */ /* 0x040fe80000041830 */
[----:B------:R-:W-:Y:S04]  /*e670*/  FADD.FTZ R0, R130, R0 ;  /* 0x0000000082007221 */ /* 0x000fe80000010000 */
[C---:B----4-:R-:W-:Y:S04]  /*e680*/  HMMA.16816.F32.BF16 R120, R132.reuse, R124, R52 ;  /* 0x0000007c8478723c */ /* 0x050fe80000041834 */
[----:B------:R-:W-:Y:S04]  /*e690*/  FADD.FTZ R0, R129, R0 ;  /* 0x0000000081007221 */ /* 0x000fe80000010000 */
[C---:B------:R-:W-:Y:S04]  /*e6a0*/  HMMA.16816.F32.BF16 R124, R132.reuse, R126, R56 ;  /* 0x0000007e847c723c */ /* 0x040fe80000041838 */
[----:B------:R-:W-:Y:S04]  /*e6b0*/  FADD.FTZ R0, R128, R0 ;  /* 0x0000000080007221 */ /* 0x000fe80000010000 */
        /* <DEDUP_REMOVED lines=16> */
[----:B------:R-:W-:-:S05]  /*e7c0*/  @P0 BRA `(.L_x_73) ;  /* 0xffffc0a000000947 */ /* 0x000fca000383ffff */
.L_x_72:
[----:B------:R-:W-:Y:S02]  /*e7d0*/  MOV R7, 0x1f ;  /* 0x0000001f00077802 */ /* 0x000fe40000000f00 */
[----:B------:R-:W-:Y:S01]  /*e7e0*/  MOV R6, 0xffffffff ;  /* 0xffffffff00067802 */ /* 0x000fe20000000f00 */
[----:B------:R-:W-:Y:S05]  /*e7f0*/  BRA.DIV ~URZ, `(.L_x_74) ;  /* 0x00001c427f007947 */ /* 0x000fea000b800000 */
[----:B-1----:R-:W2:Y:S04]  /*e800*/  LDL R2, [R1+0xc] ;  /* 0x00000c0001027983 */ /* 0x002ea80000100800 */
[----:B--2---:R1:W2:Y:S02]  /*e810*/  SHFL.BFLY PT, R0, R2, 0x2, 0x1f ;  /* 0x0c401f0002007f89 */ /* 0x0042a400000e0000 */
.L_x_88:
[----:B-1----:R-:W3:Y:S02]  /*e820*/  LDL.LU R2, [R1+0xc] ;  /* 0x00000c0001027983 */ /* 0x002ee40000300800 */
[----:B--23--:R-:W-:Y:S01]  /*e830*/  FADD.FTZ R0, R0, R2 ;  /* 0x0000000200007221 */ /* 0x00cfe20000010000 */
[----:B------:R-:W-:Y:S05]  /*e840*/  BRA.DIV ~URZ, `(.L_x_75) ;  /* 0x00001c527f007947 */ /* 0x000fea000b800000 */
[----:B------:R-:W2:Y:S04]  /*e850*/  LDL.LU R5, [R1+0x10] ;  /* 0x0000100001057983 */ /* 0x000ea80000300800 */
[----:B------:R-:W1:Y:S02]  /*e860*/  SHFL.BFLY PT, R2, R0, 0x1, 0x1f ;  /* 0x0c201f0000027f89 */ /* 0x000e6400000e0000 */
[----:B-1----:R-:W-:-:S02]  /*e870*/  FADD.FTZ R0, R0, R2 ;  /* 0x0000000200007221 */ /* 0x002fc40000010000 */
[----:B--2---:R-:W1:Y:S02]  /*e880*/  SHFL.BFLY PT, R3, R5, 0x2, 0x1f ;  /* 0x0c401f0005037f89 */ /* 0x004e6400000e0000 */
[----:B-1----:R-:W-:-:S05]  /*e890*/  FADD.FTZ R3, R3, R5 ;  /* 0x0000000503037221 */ /* 0x002fca0000010000 */
[----:B------:R1:W2:Y:S02]  /*e8a0*/  SHFL.BFLY PT, R4, R3, 0x1, 0x1f ;  /* 0x0c201f0003047f89 */ /* 0x0002a400000e0000 */
.L_x_89:
[----:B------:R-:W-:Y:S01]  /*e8b0*/  FSETP.NE.FTZ.AND P1, PT, R0, RZ, PT ;  /* 0x000000ff0000720b */ /* 0x000fe20003f35000 */
[----:B-12---:R-:W-:Y:S01]  /*e8c0*/  FADD.FTZ R3, R4, R3 ;  /* 0x0000000304037221 */ /* 0x006fe20000010000 */
[----:B------:R-:W-:Y:S02]  /*e8d0*/  MOV R2, RZ ;  /* 0x000000ff00027202 */ /* 0x000fe40000000f00 */
[----:B------:R-:W-:Y:S02]  /*e8e0*/  MOV R16, 0xff800000 ;  /* 0xff80000000107802 */ /* 0x000fe40000000f00 */
[----:B------:R-:W-:Y:S02]  /*e8f0*/  FSETP.NE.FTZ.AND P0, PT, R3, RZ, PT ;  /* 0x000000ff0300720b */ /* 0x000fe40003f15000 */
[----:B------:R-:W-:-:S05]  /*e900*/  MOV R15, 0xff800000 ;  /* 0xff800000000f7802 */ /* 0x000fca0000000f00 */
[----:B------:R-:W1:Y:S01]  /*e910*/  @P1 MUFU.RCP R2, R0 ;  /* 0x0000000000021308 */ /* 0x000e620000001000 */
[----:B------:R-:W-:-:S05]  /*e920*/  @P1 MOV R4, 0x3f317218 ;  /* 0x3f31721800041802 */ /* 0x000fca0000000f00 */
[----:B------:R-:W-:Y:S02]  /*e930*/  @P1 FMUL.FTZ R4, R4, c[0x0][0x2d0] ;  /* 0x0000b40004041a20 */ /* 0x000fe40000410000 */
[----:B------:R2:W3:Y:S01]  /*e940*/  @P1 MUFU.LG2 R5, R0 ;  /* 0x0000000000051308 */ /* 0x0004e20000000c00 */
[C---:B-1----:R-:W-:Y:S02]  /*e950*/  FMUL.FTZ R72, R2.reuse, R72 ;  /* 0x0000004802487220 */ /* 0x042fe40000410000 */
[C---:B------:R-:W-:Y:S02]  /*e960*/  FMUL.FTZ R73, R2.reuse, R73 ;  /* 0x0000004902497220 */ /* 0x040fe40000410000 */
[C---:B------:R-:W-:Y:S02]  /*e970*/  FMUL.FTZ R76, R2.reuse, R76 ;  /* 0x0000004c024c7220 */ /* 0x040fe40000410000 */
[C---:B------:R-:W-:Y:S01]  /*e980*/  FMUL.FTZ R77, R2.reuse, R77 ;  /* 0x0000004d024d7220 */ /* 0x040fe20000410000 */
[----:B--2---:R-:W-:Y:S01]  /*e990*/  MOV R0, RZ ;  /* 0x000000ff00007202 */ /* 0x004fe20000000f00 */
[----:B------:R-:W-:-:S02]  /*e9a0*/  FMUL.FTZ R80, R2, R80 ;  /* 0x0000005002507220 */ /* 0x000fc40000410000 */
[C---:B------:R-:W-:Y:S02]  /*e9b0*/  FMUL.FTZ R81, R2.reuse, R81 ;  /* 0x0000005102517220 */ /* 0x040fe40000410000 */
[C---:B------:R-:W-:Y:S01]  /*e9c0*/  FMUL.FTZ R84, R2.reuse, R84 ;  /* 0x0000005402547220 */ /* 0x040fe20000410000 */
[----:B------:R-:W1:Y:S01]  /*e9d0*/  @P0 MUFU.RCP R0, R3 ;  /* 0x0000000300000308 */ /* 0x000e620000001000 */
        /* <DEDUP_REMOVED lines=24> */
[----:B------:R-:W-:Y:S02]  /*eb60*/  FMUL.FTZ R133, R2, R133 ;  /* 0x0000008502857220 */ /* 0x000fe40000410000 */
[----:B------:R2:W4:Y:S01]  /*eb70*/  @P0 MUFU.LG2 R2, R3 ;  /* 0x0000000300020308 */ /* 0x0005220000000c00 */
[----:B---3--:R-:W-:Y:S02]  /*eb80*/  @P1 FMUL.FTZ R5, R5, 0.69314718246459960938 ;  /* 0x3f31721805051820 */ /* 0x008fe40000410000 */
[----:B-1----:R-:W-:Y:S02]  /*eb90*/  FMUL.FTZ R74, R0, R74 ;  /* 0x0000004a004a7220 */ /* 0x002fe40000410000 */
[----:B------:R-:W-:Y:S01]  /*eba0*/  @P1 FFMA.FTZ R16, R4, R69, R5 ;  /* 0x0000004504101223 */ /* 0x000fe20000010005 */
[----:B------:R-:W-:Y:S01]  /*ebb0*/  MOV R4, 0x1 ;  /* 0x0000000100047802 */ /* 0x000fe20000000f00 */
[----:B------:R-:W-:-:S02]  /*ebc0*/  FMUL.FTZ R75, R0, R75 ;  /* 0x0000004b004b7220 */ /* 0x000fc40000410000 */
[C---:B------:R-:W-:Y:S02]  /*ebd0*/  FMUL.FTZ R78, R0.reuse, R78 ;  /* 0x0000004e004e7220 */ /* 0x040fe40000410000 */
[C---:B------:R-:W-:Y:S02]  /*ebe0*/  FMUL.FTZ R79, R0.reuse, R79 ;  /* 0x0000004f004f7220 */ /* 0x040fe40000410000 */
[C---:B------:R-:W-:Y:S02]  /*ebf0*/  FMUL.FTZ R82, R0.reuse, R82 ;  /* 0x0000005200527220 */ /* 0x040fe40000410000 */
[----:B------:R-:W-:Y:S01]  /*ec00*/  FMUL.FTZ R83, R0, R83 ;  /* 0x0000005300537220 */ /* 0x000fe20000410000 */
[----:B--2---:R-:W-:Y:S01]  /*ec10*/  @P0 MOV R3, 0x3f317218 ;  /* 0x3f31721800030802 */ /* 0x004fe20000000f00 */
[----:B----4-:R-:W-:Y:S02]  /*ec20*/  @P0 FMUL.FTZ R2, R2, 0.69314718246459960938 ;  /* 0x3f31721802020820 */ /* 0x010fe40000410000 */
[----:B------:R-:W-:-:S02]  /*ec30*/  FMUL.FTZ R86, R0, R86 ;  /* 0x0000005600567220 */ /* 0x000fc40000410000 */
[----:B------:R-:W-:Y:S02]  /*ec40*/  @P0 FMUL.FTZ R3, R3, c[0x0][0x2d0] ;  /* 0x0000b40003030a20 */ /* 0x000fe40000410000 */
        /* <DEDUP_REMOVED lines=24> */
[----:B------:R-:W-:Y:S01]  /*edd0*/  FMUL.FTZ R135, R0, R135 ;  /* 0x0000008700877220 */ /* 0x000fe20000410000 */
[----:B------:R-:W-:Y:S01]  /*ede0*/  PRMT R0, R4, 0x7610, R0 ;  /* 0x0000761004007816 */ /* 0x000fe20000000000 */
[----:B------:R-:W-:Y:S02]  /*edf0*/  @P0 FFMA.FTZ R15, R3, R68, R2 ;  /* 0x00000044030f0223 */ /* 0x000fe40000010002 */
.L_x_67:
[----:B--2---:R2:W5:Y:S01]  /*ee00*/  LDL R7, [R1+0x4c] ;  /* 0x00004c0001077983 */ /* 0x0045620000100800 */
[----:B------:R-:W-:Y:S03]  /*ee10*/  BSSY B0, `(.L_x_76) ;  /* 0x0000012000007945 */ /* 0x000fe60003800000 */
[----:B------:R-:W3:Y:S02]  /*ee20*/  S2R R6, SR_TID.X ;  /* 0x0000000000067919 */ /* 0x000ee40000002100 */
[----:B---3--:R-:W-:-:S13]  /*ee30*/  LOP3.LUT P6, RZ, R6, 0xff, RZ, 0xc0, !PT ;  /* 0x000000ff06ff7812 */ /* 0x008fda00078cc0ff */
[----:B------:R-:W-:Y:S05]  /*ee40*/  @P6 BRA `(.L_x_77) ;  /* 0x000000e000006947 */ /* 0x000fea0003800000 */
[----:B--2---:R-:W2:Y:S01]  /*ee50*/  S2R R4, SR_LANEID ;  /* 0x0000000000047919 */ /* 0x004ea20000000000 */
[----:B------:R-:W-:Y:S01]  /*ee60*/  VOTEU.ANY UR4, UPT, PT ;  /* 0x0000000000047886 */ /* 0x000fe200038e0100 */
[----:B------:R-:W-:Y:S01]  /*ee70*/  IMAD.MOV.U32 R5, RZ, RZ, c[0x0][0x584] ;  /* 0x00016100ff057624 */ /* 0x000fe200078e00ff */
[----:B------:R-:W2:Y:S08]  /*ee80*/  FLO.U32 R3, UR4 ;  /* 0x0000000400037d00 */ /* 0x000eb000080e0000 */
[----:B------:R-:W3:Y:S01]  /*ee90*/  POPC R2, UR4 ;  /* 0x0000000400027d09 */ /* 0x000ee20008000000 */
[----:B--2---:R-:W-:Y:S01]  /*eea0*/  ISETP.EQ.U32.AND P0, PT, R3, R4, PT ;  /* 0x000000040300720c */ /* 0x004fe20003f02070 */
[----:B------:R-:W-:-:S12]  /*eeb0*/  IMAD.MOV.U32 R4, RZ, RZ, c[0x0][0x580] ;  /* 0x00016000ff047624 */ /* 0x000fd800078e00ff */
[----:B---3--:R2:W3:Y:S04]  /*eec0*/  @P0 ATOMG.E.ADD.STRONG.GPU PT, R2, [R4.64], R2 ;  /* 0x00000002040209a8 */ /* 0x0084e800081ee1c6 */
[----:B--2---:R-:W2:Y:S04]  /*eed0*/  S2R R4, SR_LTMASK ;  /* 0x0000000000047919 */ /* 0x004ea80000003900 */
[----:B---3--:R2:W3:Y:S02]  /*eee0*/  SHFL.IDX PT, R3, R2, R3, 0x1f ;  /* 0x00001f0302037589 */ /* 0x0084e400000e0000 */
[----:B--2---:R-:W-:-:S06]  /*eef0*/  LOP3.LUT R2, R4, UR4, RZ, 0xc0, !PT ;  /* 0x0000000404027c12 */ /* 0x004fcc000f8ec0ff */
[----:B------:R-:W3:Y:S02]  /*ef00*/  POPC R2, R2 ;  /* 0x0000000200027309 */ /* 0x000ee40000000000 */
[----:B---3-5:R-:W-:-:S05]  /*ef10*/  IADD3 R7, R3, c[0x0][0xc], R2 ;  /* 0x0000030003077a10 */ /* 0x028fca0007ffe002 */
[----:B------:R2:W-:Y:S02]  /*ef20*/  STL [R1+0x4c], R7 ;  /* 0x00004c0701007387 */ /* 0x0005e40000100800 */
.L_x_77:
[----:B--2---:R-:W-:Y:S05]  /*ef30*/  BSYNC B0 ;  /* 0x0000000000007941 */ /* 0x004fea0003800000 */
.L_x_76:
[----:B------:R-:W-:Y:S01]  /*ef40*/  PRMT R0, R0, 0x9910, RZ ;  /* 0x0000991000007816 */ /* 0x000fe200000000ff */
[----:B------:R-:W-:Y:S01]  /*ef50*/  BSSY B1, `(.L_x_78) ;  /* 0x000013a000017945 */ /* 0x000fe20003800000 */
[----:B-----5:R-:W-:Y:S01]  /*ef60*/  IMAD.MOV.U32 R41, RZ, RZ, R7 ;  /* 0x000000ffff297224 */ /* 0x020fe200078e0007 */
[----:B------:R-:W-:Y:S01]  /*ef70*/  MOV R43, 0x1f ;  /* 0x0000001f002b7802 */ /* 0x000fe20000000f00 */
[----:B------:R-:W-:Y:S01]  /*ef80*/  IMAD.MOV.U32 R44, RZ, RZ, RZ ;  /* 0x000000ffff2c7224 */ /* 0x000fe200078e00ff */
[----:B------:R-:W-:Y:S01]  /*ef90*/  ISETP.NE.AND P0, PT, R0, RZ, PT ;  /* 0x000000ff0000720c */ /* 0x000fe20003f05270 */
[----:B------:R-:W-:-:S12]  /*efa0*/  IMAD.MOV.U32 R42, RZ, RZ, -0x1 ;  /* 0xffffffffff2a7424 */ /* 0x000fd800078e00ff */
[----:B------:R-:W-:Y:S05]  /*efb0*/  @!P0 BRA `(.L_x_79) ;  /* 0x0000107000008947 */ /* 0x000fea0003800000 */
[----:B------:R-:W-:Y:S01]  /*efc0*/  WARPSYNC 0xffffffff ;  /* 0xffffffff00007948 */ /* 0x000fe20003800000 */
[----:B------:R-:W-:Y:S06]  /*efd0*/  BAR.SYNC.DEFER_BLOCKING 0x1, 0x100 ;  /* 0x0044000000007b1d */ /* 0x000fec0000010000 */
[----:B------:R-:W-:Y:S05]  /*efe0*/  BRA.CONV ~URZ, `(.L_x_80) ;  /* 0x000000537f007947 */ /* 0x000fea000b800000 */
[----:B------:R-:W-:Y:S02]  /*eff0*/  SHF.R.S32.HI R0, RZ, 0x1f, R6 ;  /* 0x0000001fff007819 */ /* 0x000fe40000011406 */
[----:B------:R-:W-:Y:S02]  /*f000*/  MOV R2, 0xf040 ;  /* 0x0000f04000027802 */ /* 0x000fe40000000f00 */
[----:B------:R-:W-:-:S04]  /*f010*/  LEA.HI R0, R0, R6, RZ, 0x7 ;  /* 0x0000000600007211 */ /* 0x000fc800078f38ff */
[----:B------:R-:W-:Y:S02]  /*f020*/  SHF.R.S32.HI R0, RZ, 0x7, R0 ;  /* 0x00000007ff007819 */ /* 0x000fe40000011400 */
[----:B-1----:R-:W-:Y:S05]  /*f030*/  CALL.REL.NOINC `($__internal_1_$__cuda_sm70_shflsync_idx_p) ;  /* 0x000015f000007944 */ /* 0x002fea0003c00000 */
.L_x_80:
[----:B------:R-:W3:Y:S04]  /*f040*/  LDL R8, [R1+0x54] ;  /* 0x0000540001087983 */ /* 0x000ee80000100800 */
[----:B------:R-:W4:Y:S04]  /*f050*/  LDL.LU R5, [R1+0x34] ;  /* 0x0000340001057983 */ /* 0x000f280000300800 */
[----:B-1----:R-:W5:Y:S04]  /*f060*/  LDL.LU R11, [R1+0x38] ;  /* 0x00003800010b7983 */ /* 0x002f680000300800 */
[----:B--2---:R-:W2:Y:S04]  /*f070*/  LDL.LU R17, [R1+0x3c] ;  /* 0x00003c0001117983 */ /* 0x004ea80000300800 */
[----:B------:R-:W3:Y:S01]  /*f080*/  LDL.LU R19, [R1+0x48] ;  /* 0x0000480001137983 */ /* 0x000ee20000300800 */
[----:B------:R-:W-:-:S03]  /*f090*/  IMAD.MOV.U32 R3, RZ, RZ, 0x1 ;  /* 0x00000001ff037424 */ /* 0x000fc600078e00ff */
[----:B------:R-:W2:Y:S02]  /*f0a0*/  LDL R18, [R1+0x5c] ;  /* 0x00005c0001127983 */ /* 0x000ea40000100800 */
[----:B------:R-:W-:Y:S02]  /*f0b0*/  ISETP.NE.AND P1, PT, R3, c[0x0][0x4e8], PT ;  /* 0x00013a0003007a0c */ /* 0x000fe40003f25270 */
[----:B------:R-:W2:Y:S04]  /*f0c0*/  LDL R45, [R1+0x30] ;  /* 0x00003000012d7983 */ /* 0x000ea80000100800 */
[----:B------:R-:W1:Y:S01]  /*f0d0*/  S2R R20, SR_TID.X ;  /* 0x0000000000147919 */ /* 0x000e620000002100 */
[----:B------:R-:W-:Y:S02]  /*f0e0*/  ULDC UR5, c[0x0][0x4e8] ;  /* 0x00013a0000057ab9 */ /* 0x000fe40000000800 */
[----:B------:R-:W-:-:S02]  /*f0f0*/  ULDC UR4, c[0x0][0x388] ;  /* 0x0000e20000047ab9 */ /* 0x000fc40000000800 */
[----:B------:R-:W-:Y:S01]  /*f100*/  UIMAD UR4, UR5, UR4, URZ ;  /* 0x00000004050472a4 */ /* 0x000fe2000f8e023f */
[----:B------:R-:W-:Y:S01]  /*f110*/  BSSY B0, `(.L_x_81) ;  /* 0x00000ad000007945 */ /* 0x000fe20003800000 */
[----:B----4-:R-:W-:Y:S01]  /*f120*/  SHF.R.S32.HI R0, RZ, 0x1f, R5 ;  /* 0x0000001fff007819 */ /* 0x010fe20000011405 */
[----:B------:R-:W-:-:S04]  /*f130*/  IMAD.WIDE.U32 R6, R5, c[0x0][0x4d0], RZ ;  /* 0x0001340005067a25 */ /* 0x000fc800078e00ff */
[C---:B------:R-:W-:Y:S02]  /*f140*/  IMAD R2, R0.reuse, c[0x0][0x4d0], RZ ;  /* 0x0001340000027a24 */ /* 0x040fe400078e02ff */
[----:B------:R-:W-:Y:S02]  /*f150*/  IMAD R4, R0, c[0x0][0x438], RZ ;  /* 0x00010e0000047a24 */ /* 0x000fe400078e02ff */
[----:B------:R-:W-:Y:S01]  /*f160*/  IMAD R3, R5, c[0x0][0x4d4], R2 ;  /* 0x0001350005037a24 */ /* 0x000fe200078e0202 */
[----:B-----5:R-:W-:Y:S01]  /*f170*/  SHF.R.S32.HI R2, RZ, 0x1f, R11 ;  /* 0x0000001fff027819 */ /* 0x020fe2000001140b */
[----:B---3--:R-:W-:Y:S02]  /*f180*/  IMAD.IADD R0, R8, 0x1, R19 ;  /* 0x0000000108007824 */ /* 0x008fe400078e0213 */
[----:B------:R-:W-:Y:S02]  /*f190*/  IMAD.IADD R7, R7, 0x1, R3 ;  /* 0x0000000107077824 */ /* 0x000fe400078e0203 */
[----:B------:R-:W-:-:S02]  /*f1a0*/  IMAD R9, R2, c[0x0][0x4d8], RZ ;  /* 0x0001360002097a24 */ /* 0x000fc400078e02ff */
[----:B------:R-:W-:-:S04]  /*f1b0*/  @P1 IMAD.HI.U32 R10, R0, c[0x0][0x4ec], RZ ;  /* 0x00013b00000a1a27 */ /* 0x000fc800078e00ff */
[----:B------:R-:W-:Y:S02]  /*f1c0*/  IMAD R8, R5, c[0x0][0x43c], R4 ;  /* 0x00010f0005087a24 */ /* 0x000fe400078e0204 */
[----:B------:R-:W-:Y:S01]  /*f1d0*/  IMAD.MOV.U32 R3, RZ, RZ, R0 ;  /* 0x000000ffff037224 */ /* 0x000fe200078e0000 */
[----:B------:R-:W-:Y:S01]  /*f1e0*/  @P1 SHF.R.U32.HI R3, RZ, c[0x0][0x4f0], R10 ;  /* 0x00013c00ff031a19 */ /* 0x000fe2000001160a */
[C---:B------:R-:W-:Y:S02]  /*f1f0*/  IMAD R9, R11.reuse, c[0x0][0x4dc], R9 ;  /* 0x000137000b097a24 */ /* 0x040fe400078e0209 */
[----:B------:R-:W-:-:S04]  /*f200*/  IMAD.WIDE.U32 R6, R11, c[0x0][0x4d8], R6 ;  /* 0x000136000b067a25 */ /* 0x000fc800078e0006 */
[----:B------:R-:W-:-:S04]  /*f210*/  IMAD.WIDE.U32 R4, R5, c[0x0][0x438], RZ ;  /* 0x00010e0005047a25 */ /* 0x000fc800078e00ff */
[----:B------:R-:W-:Y:S01]  /*f220*/  IMAD.IADD R7, R7, 0x1, R9 ;  /* 0x0000000107077824 */ /* 0x000fe200078e0209 */
[----:B--2---:R-:W-:Y:S01]  /*f230*/  SHF.R.S32.HI R9, RZ, 0x1f, R17 ;  /* 0x0000001fff097819 */ /* 0x004fe20000011411 */
[----:B------:R-:W-:Y:S02]  /*f240*/  IMAD.IADD R5, R5, 0x1, R8 ;  /* 0x0000000105057824 */ /* 0x000fe400078e0208 */
[----:B------:R-:W-:Y:S02]  /*f250*/  IMAD.MOV R8, RZ, RZ, -R3 ;  /* 0x000000ffff087224 */ /* 0x000fe400078e0a03 */
[----:B------:R-:W-:Y:S02]  /*f260*/  IMAD R2, R2, c[0x0][0x440], RZ ;  /* 0x0001100002027a24 */ /* 0x000fe400078e02ff */
[----:B------:R-:W-:Y:S02]  /*f270*/  IMAD R10, R9, c[0x0][0x4e0], RZ ;  /* 0x00013800090a7a24 */ /* 0x000fe400078e02ff */
[----:B------:R-:W-:-:S02]  /*f280*/  IMAD R8, R8, c[0x0][0x4e8], R0 ;  /* 0x00013a0008087a24 */ /* 0x000fc400078e0200 */
[----:B------:R-:W-:Y:S01]  /*f290*/  IMAD.WIDE.U32 R6, R17, c[0x0][0x4e0], R6 ;  /* 0x0001380011067a25 */ /* 0x000fe200078e0006 */
[----:B------:R-:W-:-:S03]  /*f2a0*/  SHF.R.S32.HI R12, RZ, 0x1f, R3 ;  /* 0x0000001fff0c7819 */ /* 0x000fc60000011403 */
[C---:B------:R-:W-:Y:S02]  /*f2b0*/  IMAD R14, R11.reuse, c[0x0][0x444], R2 ;  /* 0x000111000b0e7a24 */ /* 0x040fe400078e0202 */
[----:B------:R-:W-:Y:S01]  /*f2c0*/  IMAD.WIDE.U32 R4, R11, c[0x0][0x440], R4 ;  /* 0x000110000b047a25 */ /* 0x000fe200078e0004 */
[----:B------:R-:W-:Y:S02]  /*f2d0*/  SHF.R.S32.HI R13, RZ, 0x1f, R8 ;  /* 0x0000001fff0d7819 */ /* 0x000fe40000011408 */
[----:B------:R-:W-:Y:S01]  /*f2e0*/  IADD3 R6, P0, R3, R6, RZ ;  /* 0x0000000603067210 */ /* 0x000fe20007f1e0ff */
[----:B------:R-:W-:Y:S02]  /*f2f0*/  IMAD R11, R17, c[0x0][0x4e4], R10 ;  /* 0x00013900110b7a24 */ /* 0x000fe400078e020a */
[----:B------:R-:W-:-:S03]  /*f300*/  @P1 IMAD.HI.U32 R10, R0, c[0x0][0x4ec], RZ ;  /* 0x00013b00000a1a27 */ /* 0x000fc600078e00ff */
[----:B------:R-:W-:Y:S01]  /*f310*/  IADD3.X R7, R12, R7, R11, P0, !PT ;  /* 0x000000070c077210 */ /* 0x000fe200007fe40b */
[----:B------:R-:W-:Y:S02]  /*f320*/  IMAD R9, R9, c[0x0][0x448], RZ ;  /* 0x0001120009097a24 */ /* 0x000fe400078e02ff */
[----:B------:R-:W-:Y:S01]  /*f330*/  IMAD.MOV.U32 R2, RZ, RZ, R0 ;  /* 0x000000ffff027224 */ /* 0x000fe200078e0000 */
[----:B------:R-:W-:Y:S01]  /*f340*/  @P1 SHF.R.U32.HI R2, RZ, c[0x0][0x4f0], R10 ;  /* 0x00013c00ff021a19 */ /* 0x000fe2000001160a */
[----:B------:R-:W-:Y:S02]  /*f350*/  IMAD.IADD R5, R5, 0x1, R14 ;  /* 0x0000000105057824 */ /* 0x000fe400078e020e */
[----:B------:R-:W-:Y:S02]  /*f360*/  IMAD R3, R13, c[0x0][0x4c8], RZ ;  /* 0x000132000d037a24 */ /* 0x000fe400078e02ff */
[C---:B------:R-:W-:Y:S02]  /*f370*/  IMAD R10, R17.reuse, c[0x0][0x44c], R9 ;  /* 0x00011300110a7a24 */ /* 0x040fe400078e0209 */
[----:B------:R-:W-:Y:S01]  /*f380*/  IMAD.WIDE.U32 R4, R17, c[0x0][0x448], R4 ;  /* 0x0001120011047a25 */ /* 0x000fe200078e0004 */
[----:B-1----:R-:W-:-:S03]  /*f390*/  SHF.R.S32.HI R17, RZ, 0x1f, R20 ;  /* 0x0000001fff117819 */ /* 0x002fc60000011414 */
[C---:B------:R-:W-:Y:S02]  /*f3a0*/  IMAD R9, R8.reuse, c[0x0][0x4cc], R3 ;  /* 0x0001330008097a24 */ /* 0x040fe400078e0203 */
[----:B------:R-:W-:Y:S01]  /*f3b0*/  IMAD.WIDE.U32 R6, R8, c[0x0][0x4c8], R6 ;  /* 0x0001320008067a25 */ /* 0x000fe200078e0006 */
[----:B------:R-:W-:-:S03]  /*f3c0*/  SHF.R.S32.HI R8, RZ, 0x1f, R2 ;  /* 0x0000001fff087819 */ /* 0x000fc60000011402 */
[----:B------:R-:W-:Y:S02]  /*f3d0*/  IMAD.MOV R3, RZ, RZ, -R2 ;  /* 0x000000ffff037224 */ /* 0x000fe400078e0a02 */
[----:B------:R-:W-:Y:S01]  /*f3e0*/  IMAD.IADD R5, R5, 0x1, R10 ;  /* 0x0000000105057824 */ /* 0x000fe200078e020a */
[----:B------:R-:W-:Y:S01]  /*f3f0*/  LEA R10, P0, R6, c[0x0][0x4a8], 0x2 ;  /* 0x00012a00060a7a11 */ /* 0x000fe200078010ff */
[----:B------:R-:W-:Y:S01]  /*f400*/  IMAD.IADD R9, R7, 0x1, R9 ;  /* 0x0000000107097824 */ /* 0x000fe200078e0209 */
[----:B------:R-:W-:Y:S01]  /*f410*/  LEA.HI R17, R17, R20, RZ, 0x5 ;  /* 0x0000001411117211 */ /* 0x000fe200078f28ff */
[----:B------:R-:W-:Y:S02]  /*f420*/  IMAD R7, R3, c[0x0][0x4e8], R0 ;  /* 0x00013a0003077a24 */ /* 0x000fe400078e0200 */
[----:B------:R-:W-:Y:S01]  /*f430*/  IMAD R0, R8, c[0x0][0x430], RZ ;  /* 0x00010c0008007a24 */ /* 0x000fe200078e02ff */
[----:B------:R-:W-:Y:S02]  /*f440*/  LEA.HI.X R6, R6, c[0x0][0x4ac], R9, 0x2, P0 ;  /* 0x00012b0006067a11 */ /* 0x000fe400000f1409 */
[----:B------:R-:W-:Y:S01]  /*f450*/  LOP3.LUT R17, R17, 0xffffffe0, RZ, 0xc0, !PT ;  /* 0xffffffe011117812 */ /* 0x000fe200078ec0ff */
[----:B------:R-:W-:-:S02]  /*f460*/  IMAD R0, R2, c[0x0][0x434], R0 ;  /* 0x00010d0002007a24 */ /* 0x000fc400078e0200 */
[----:B------:R-:W-:Y:S01]  /*f470*/  IMAD.WIDE.U32 R2, R2, c[0x0][0x430], R4 ;  /* 0x00010c0002027a25 */ /* 0x000fe200078e0004 */
[----:B------:R-:W-:Y:S04]  /*f480*/  SHFL.IDX PT, R8, R10, RZ, 0x1c1f ;  /* 0x001c1fff0a087589 */ /* 0x000fe800000e0000 */
[----:B------:R-:W1:Y:S01]  /*f490*/  SHFL.IDX PT, R9, R6, RZ, 0x1c1f ;  /* 0x001c1fff06097589 */ /* 0x000e6200000e0000 */
[----:B------:R-:W-:Y:S02]  /*f4a0*/  IMAD.IADD R17, R20, 0x1, -R17 ;  /* 0x0000000114117824 */ /* 0x000fe400078e0a11 */
[----:B------:R-:W-:Y:S01]  /*f4b0*/  IMAD.IADD R3, R3, 0x1, R0 ;  /* 0x0000000103037824 */ /* 0x000fe200078e0200 */
[----:B------:R-:W-:Y:S01]  /*f4c0*/  SHFL.IDX PT, R4, R10, 0x1, 0x1c1f ;  /* 0x003c1f000a047f89 */ /* 0x000fe200000e0000 */
[----:B------:R-:W-:-:S03]  /*f4d0*/  IMAD.IADD R0, R18, 0x1, R19 ;  /* 0x0000000112007824 */ /* 0x000fc600078e0213 */
[----:B------:R2:W3:Y:S01]  /*f4e0*/  SHFL.IDX PT, R5, R6, 0x1, 0x1c1f ;  /* 0x003c1f0006057f89 */ /* 0x0004e200000e0000 */
[----:B------:R-:W-:Y:S01]  /*f4f0*/  LOP3.LUT P3, RZ, R17, 0x3, RZ, 0xc0, !PT ;  /* 0x0000000311ff7812 */ /* 0x000fe2000786c0ff */
[----:B------:R-:W-:-:S03]  /*f500*/  IMAD.WIDE.U32 R2, R7, c[0x0][0x428], R2 ;  /* 0x00010a0007027a25 */ /* 0x000fc600078e0002 */
[C---:B------:R-:W-:Y:S02]  /*f510*/  ISETP.GE.OR P4, PT, R0.reuse, UR4, P3 ;  /* 0x0000000400007c0c */ /* 0x040fe40009f86670 */
[----:B------:R-:W-:Y:S02]  /*f520*/  ISETP.GE.AND P1, PT, R0, UR4, PT ;  /* 0x0000000400007c0c */ /* 0x000fe4000bf26270 */
[----:B--2---:R-:W-:-:S05]  /*f530*/  SHF.R.S32.HI R6, RZ, 0x1f, R7 ;  /* 0x0000001fff067819 */ /* 0x004fca0000011407 */
[----:B------:R-:W-:Y:S01]  /*f540*/  IMAD R10, R6, c[0x0][0x428], RZ ;  /* 0x00010a00060a7a24 */ /* 0x000fe200078e02ff */
[----:B------:R-:W-:-:S03]  /*f550*/  IADD3 R6, R0, 0x8, RZ ;  /* 0x0000000800067810 */ /* 0x000fc60007ffe0ff */
[----:B------:R-:W-:Y:S01]  /*f560*/  IMAD R10, R7, c[0x0][0x42c], R10 ;  /* 0x00010b00070a7a24 */ /* 0x000fe200078e020a */
[----:B------:R-:W-:Y:S02]  /*f570*/  ISETP.GE.OR P3, PT, R6, UR4, P3 ;  /* 0x0000000406007c0c */ /* 0x000fe40009f66670 */
[----:B------:R-:W-:Y:S01]  /*f580*/  LEA R27, P2, R2, c[0x0][0x400], 0x2 ;  /* 0x00010000021b7a11 */ /* 0x000fe200078410ff */
[----:B------:R-:W-:Y:S01]  /*f590*/  IMAD.IADD R3, R3, 0x1, R10 ;  /* 0x0000000103037824 */ /* 0x000fe200078e020a */
[----:B-1----:R1:W-:Y:S01]  /*f5a0*/  @!P4 ST.E [R8.64], R16 ;  /* 0x000000100800c985 */ /* 0x0023e2000c101906 */
[----:B------:R-:W-:-:S03]  /*f5b0*/  ISETP.GE.AND P0, PT, R6, UR4, PT ;  /* 0x0000000406007c0c */ /* 0x000fc6000bf06270 */
[----:B------:R-:W-:Y:S02]  /*f5c0*/  LEA.HI.X R24, R2, c[0x0][0x404], R3, 0x2, P2 ;  /* 0x0001010002187a11 */ /* 0x000fe400010f1403 */
[C---:B------:R-:W-:Y:S01]  /*f5d0*/  IADD3 R17, R45.reuse, 0x8, RZ ;  /* 0x000000082d117810 */ /* 0x040fe20007ffe0ff */
[----:B------:R-:W2:Y:S01]  /*f5e0*/  SHFL.IDX PT, R2, R27, RZ, 0x1c1f ;  /* 0x001c1fff1b027589 */ /* 0x000ea200000e0000 */
[C---:B------:R-:W-:Y:S02]  /*f5f0*/  IADD3 R14, R45.reuse, 0x20, RZ ;  /* 0x000000202d0e7810 */ /* 0x040fe40007ffe0ff */
[C---:B------:R-:W-:Y:S01]  /*f600*/  IADD3 R13, R45.reuse, 0x28, RZ ;  /* 0x000000282d0d7810 */ /* 0x040fe20007ffe0ff */
[----:B---3--:R3:W-:Y:S01]  /*f610*/  @!P3 ST.E [R4.64], R15 ;  /* 0x0000000f0400b985 */ /* 0x0087e2000c101906 */
[C---:B------:R-:W-:Y:S02]  /*f620*/  IADD3 R12, R45.reuse, 0x30, RZ ;  /* 0x000000302d0c7810 */ /* 0x040fe40007ffe0ff */
[C---:B------:R-:W-:Y:S01]  /*f630*/  IADD3 R11, R45.reuse, 0x38, RZ ;  /* 0x000000382d0b7810 */ /* 0x040fe20007ffe0ff */
[----:B------:R4:W2:Y:S01]  /*f640*/  SHFL.IDX PT, R3, R24, RZ, 0x1c1f ;  /* 0x001c1fff18037589 */ /* 0x0008a200000e0000 */
[----:B------:R-:W-:-:S02]  /*f650*/  IADD3 R10, R45, 0x40, RZ ;  /* 0x000000402d0a7810 */ /* 0x000fc40007ffe0ff */
[C---:B------:R-:W-:Y:S02]  /*f660*/  IADD3 R7, R45.reuse, 0x58, RZ ;  /* 0x000000582d077810 */ /* 0x040fe40007ffe0ff */
[C---:B------:R-:W-:Y:S02]  /*f670*/  IADD3 R6, R45.reuse, 0x60, RZ ;  /* 0x000000602d067810 */ /* 0x040fe40007ffe0ff */
[C---:B------:R-:W-:Y:S02]  /*f680*/  IADD3 R0, R45.reuse, 0x78, RZ ;  /* 0x000000782d007810 */ /* 0x040fe40007ffe0ff */
[C---:B-1----:R-:W-:Y:S02]  /*f690*/  IADD3 R16, R45.reuse, 0x10, RZ ;  /* 0x000000102d107810 */ /* 0x042fe40007ffe0ff */
[C---:B------:R-:W-:Y:S02]  /*f6a0*/  IADD3 R9, R45.reuse, 0x48, RZ ;  /* 0x000000482d097810 */ /* 0x040fe40007ffe0ff */
[----:B------:R-:W-:-:S02]  /*f6b0*/  IADD3 R8, R45, 0x50, RZ ;  /* 0x000000502d087810 */ /* 0x000fc40007ffe0ff */
[----:B------:R-:W-:Y:S02]  /*f6c0*/  SHF.R.S32.HI R25, RZ, 0x1f, R17 ;  /* 0x0000001fff197819 */ /* 0x000fe40000011411 */
[C---:B---3--:R-:W-:Y:S02]  /*f6d0*/  IADD3 R15, R45.reuse, 0x18, RZ ;  /* 0x000000182d0f7810 */ /* 0x048fe40007ffe0ff */
[C---:B------:R-:W-:Y:S02]  /*f6e0*/  IADD3 R5, R45.reuse, 0x68, RZ ;  /* 0x000000682d057810 */ /* 0x040fe40007ffe0ff */
[----:B------:R-:W-:Y:S02]  /*f6f0*/  IADD3 R4, R45, 0x70, RZ ;  /* 0x000000702d047810 */ /* 0x000fe40007ffe0ff */
[----:B------:R-:W-:Y:S02]  /*f700*/  SHF.R.S32.HI R26, RZ, 0x1f, R16 ;  /* 0x0000001fff1a7819 */ /* 0x000fe40000011410 */
[----:B------:R-:W-:-:S02]  /*f710*/  SHF.R.S32.HI R29, RZ, 0x1f, R15 ;  /* 0x0000001fff1d7819 */ /* 0x000fc4000001140f */
[----:B------:R-:W-:Y:S02]  /*f720*/  SHF.R.S32.HI R28, RZ, 0x1f, R14 ;  /* 0x0000001fff1c7819 */ /* 0x000fe4000001140e */
[----:B------:R-:W-:Y:S02]  /*f730*/  SHF.R.S32.HI R30, RZ, 0x1f, R13 ;  /* 0x0000001fff1e7819 */ /* 0x000fe4000001140d */
[----:B------:R-:W-:Y:S02]  /*f740*/  SHF.R.S32.HI R31, RZ, 0x1f, R12 ;  /* 0x0000001fff1f7819 */ /* 0x000fe4000001140c */
[----:B------:R-:W-:Y:S02]  /*f750*/  SHF.R.S32.HI R32, RZ, 0x1f, R11 ;  /* 0x0000001fff207819 */ /* 0x000fe4000001140b */
[----:B------:R-:W-:Y:S02]  /*f760*/  SHF.R.S32.HI R33, RZ, 0x1f, R10 ;  /* 0x0000001fff217819 */ /* 0x000fe4000001140a */
[----:B------:R-:W-:-:S02]  /*f770*/  SHF.R.S32.HI R34, RZ, 0x1f, R9 ;  /* 0x0000001fff227819 */ /* 0x000fc40000011409 */
[----:B------:R-:W-:Y:S02]  /*f780*/  SHF.R.S32.HI R36, RZ, 0x1f, R8 ;  /* 0x0000001fff247819 */ /* 0x000fe40000011408 */
[----:B------:R-:W-:Y:S02]  /*f790*/  SHF.R.S32.HI R35, RZ, 0x1f, R7 ;  /* 0x0000001fff237819 */ /* 0x000fe40000011407 */
[----:B------:R-:W-:Y:S02]  /*f7a0*/  SHF.R.S32.HI R37, RZ, 0x1f, R6 ;  /* 0x0000001fff257819 */ /* 0x000fe40000011406 */
[----:B------:R-:W-:Y:S02]  /*f7b0*/  SHF.R.S32.HI R38, RZ, 0x1f, R5 ;  /* 0x0000001fff267819 */ /* 0x000fe40000011405 */
[----:B------:R-:W-:Y:S02]  /*f7c0*/  SHF.R.S32.HI R39, RZ, 0x1f, R4 ;  /* 0x0000001fff277819 */ /* 0x000fe40000011404 */
[----:B------:R-:W-:Y:S01]  /*f7d0*/  SHF.R.S32.HI R40, RZ, 0x1f, R0 ;  /* 0x0000001fff287819 */ /* 0x000fe20000011400 */
[----:B------:R-:W-:Y:S05]  /*f7e0*/  @P1 BRA `(.L_x_82) ;  /* 0x000003f000001947 */ /* 0x000fea0003800000 */
[----:B--2-4-:R-:W-:Y:S02]  /*f7f0*/  ISETP.GE.AND P5, PT, R45, c[0x0][0x3c8], PT ;  /* 0x0000f2002d007a0c */ /* 0x014fe40003fa6270 */
[----:B------:R-:W-:-:S02]  /*f800*/  ISETP.GE.AND P1, PT, R17, c[0x0][0x3c8], PT ;  /* 0x0000f20011007a0c */ /* 0x000fc40003f26270 */
[----:B------:R-:W-:Y:S02]  /*f810*/  ISETP.GE.AND P4, PT, R16, c[0x0][0x3c8], PT ;  /* 0x0000f20010007a0c */ /* 0x000fe40003f86270 */
[----:B------:R-:W-:-:S07]  /*f820*/  ISETP.GE.AND P2, PT, R15, c[0x0][0x3c8], PT ;  /* 0x0000f2000f007a0c */ /* 0x000fce0003f46270 */
[----:B------:R-:W-:Y:S02]  /*f830*/  @!P5 IMAD.WIDE R20, R45, 0x4, R2 ;  /* 0x000000042d14d825 */ /* 0x000fe400078e0202 */
[----:B------:R-:W-:-:S03]  /*f840*/  @!P1 LEA R18, P3, R17, R2, 0x2 ;  /* 0x0000000211129211 */ /* 0x000fc600078610ff */
[----:B------:R1:W-:Y:S01]  /*f850*/  @!P5 ST.E.64 [R20.64], R72 ;  /* 0x000000481400d985 */ /* 0x0003e2000c101b06 */
[----:B------:R-:W-:Y:S02]  /*f860*/  @!P1 LEA.HI.X R19, R17, R3, R25, 0x2, P3 ;  /* 0x0000000311139211 */ /* 0x000fe400018f1419 */
[----:B------:R-:W-:-:S03]  /*f870*/  ISETP.GE.AND P5, PT, R14, c[0x0][0x3c8], PT ;  /* 0x0000f2000e007a0c */ /* 0x000fc60003fa6270 */
[----:B------:R2:W-:Y:S01]  /*f880*/  @!P1 ST.E.64 [R18.64], R76 ;  /* 0x0000004c12009985 */ /* 0x0005e2000c101b06 */
[----:B------:R-:W-:Y:S02]  /*f890*/  ISETP.GE.AND P1, PT, R13, c[0x0][0x3c8], PT ;  /* 0x0000f2000d007a0c */ /* 0x000fe40003f26270 */
[----:B-1----:R-:W-:-:S04]  /*f8a0*/  @!P4 LEA R20, P3, R16, R2, 0x2 ;  /* 0x000000021014c211 */ /* 0x002fc800078610ff */
[----:B------:R-:W-:Y:S02]  /*f8b0*/  @!P4 LEA.HI.X R21, R16, R3, R26, 0x2, P3 ;  /* 0x000000031015c211 */ /* 0x000fe400018f141a */
[----:B--2---:R-:W-:-:S03]  /*f8c0*/  @!P2 LEA R18, P3, R15, R2, 0x2 ;  /* 0x000000020f12a211 */ /* 0x004fc600078610ff */
        /* <DEDUP_REMOVED lines=28> */
[----:B-1----:R-:W-:-:S04]  /*fa90*/  @!P3 LEA R20, P4, R8, R2, 0x2 ;  /* 0x000000020814b211 */ /* 0x002fc800078810ff */
[-C--:B------:R-:W-:Y:S02]  /*faa0*/  @!P3 LEA.HI.X R21, R8, R3.reuse, R36, 0x2, P4 ;  /* 0x000000030815b211 */ /* 0x080fe400020f1424 */
[-C--:B--2---:R-:W-:Y:S02]  /*fab0*/  @!P2 LEA R18, P1, R7, R2.reuse, 0x2 ;  /* 0x000000020712a211 */ /* 0x084fe400078210ff */
[----:B------:R-:W-:Y:S01]  /*fac0*/  ISETP.GE.AND P4, PT, R5, c[0x0][0x3c8], PT ;  /* 0x0000f20005007a0c */ /* 0x000fe20003f86270 */
[----:B------:R1:W-:Y:S01]  /*fad0*/  @!P3 ST.E.64 [R20.64], R112 ;  /* 0x000000701400b985 */ /* 0x0003e2000c101b06 */
[----:B------:R-:W-:Y:S02]  /*fae0*/  @!P2 LEA.HI.X R19, R7, R3, R35, 0x2, P1 ;  /* 0x000000030713a211 */ /* 0x000fe400008f1423 */
[----:B------:R-:W-:Y:S02]  /*faf0*/  ISETP.GE.AND P3, PT, R4, c[0x0][0x3c8], PT ;  /* 0x0000f20004007a0c */ /* 0x000fe40003f66270 */
[----:B------:R-:W-:Y:S01]  /*fb00*/  @!P5 LEA R22, P1, R6, R2, 0x2 ;  /* 0x000000020616d211 */ /* 0x000fe200078210ff */
[----:B------:R2:W-:Y:S01]  /*fb10*/  @!P2 ST.E.64 [R18.64], R116 ;  /* 0x000000741200a985 */ /* 0x0005e2000c101b06 */
[----:B------:R-:W-:-:S02]  /*fb20*/  ISETP.GE.AND P2, PT, R0, c[0x0][0x3c8], PT ;  /* 0x0000f20000007a0c */ /* 0x000fc40003f46270 */
[----:B------:R-:W-:-:S05]  /*fb30*/  @!P5 LEA.HI.X R23, R6, R3, R37, 0x2, P1 ;  /* 0x000000030617d211 */ /* 0x000fca00008f1425 */
[----:B------:R3:W-:Y:S01]  /*fb40*/  @!P5 ST.E.64 [R22.64], R120 ;  /* 0x000000781600d985 */ /* 0x0007e2000c101b06 */
[----:B-1----:R-:W-:-:S04]  /*fb50*/  @!P4 LEA R20, P1, R5, R2, 0x2 ;  /* 0x000000020514c211 */ /* 0x002fc800078210ff */
[----:B------:R-:W-:Y:S02]  /*fb60*/  @!P4 LEA.HI.X R21, R5, R3, R38, 0x2, P1 ;  /* 0x000000030515c211 */ /* 0x000fe400008f1426 */
[----:B--2---:R-:W-:-:S03]  /*fb70*/  @!P3 LEA R18, P1, R4, R2, 0x2 ;  /* 0x000000020412b211 */ /* 0x004fc600078210ff */
[----:B------:R3:W-:Y:S01]  /*fb80*/  @!P4 ST.E.64 [R20.64], R124 ;  /* 0x0000007c1400c985 */ /* 0x0007e2000c101b06 */
[----:B------:R-:W-:Y:S02]  /*fb90*/  @!P3 LEA.HI.X R19, R4, R3, R39, 0x2, P1 ;  /* 0x000000030413b211 */ /* 0x000fe400008f1427 */
[----:B------:R-:W-:-:S03]  /*fba0*/  @!P2 LEA R2, P1, R0, R2, 0x2 ;  /* 0x000000020002a211 */ /* 0x000fc600078210ff */
[----:B------:R3:W-:Y:S01]  /*fbb0*/  @!P3 ST.E.64 [R18.64], R128 ;  /* 0x000000801200b985 */ /* 0x0007e2000c101b06 */
[----:B------:R-:W-:-:S05]  /*fbc0*/  @!P2 LEA.HI.X R3, R0, R3, R40, 0x2, P1 ;  /* 0x000000030003a211 */ /* 0x000fca00008f1428 */
[----:B------:R3:W-:Y:S04]  /*fbd0*/  @!P2 ST.E.64 [R2.64], R132 ;  /* 0x000000840200a985 */ /* 0x0007e8000c101b06 */
.L_x_82:
[----:B--2-4-:R-:W-:Y:S05]  /*fbe0*/  BSYNC B0 ;  /* 0x0000000000007941 */ /* 0x014fea0003800000 */
.L_x_81:
[----:B---3--:R1:W2:Y:S04]  /*fbf0*/  SHFL.IDX PT, R3, R24, 0x1, 0x1c1f ;  /* 0x003c1f0018037f89 */ /* 0x0082a800000e0000 */
[----:B------:R1:W3:Y:S01]  /*fc00*/  SHFL.IDX PT, R2, R27, 0x1, 0x1c1f ;  /* 0x003c1f001b027f89 */ /* 0x0002e200000e0000 */
[----:B------:R-:W-:Y:S05]  /*fc10*/  @P0 BRA `(.L_x_83) ;  /* 0x000006d000000947 */ /* 0x000fea0003800000 */
[----:B------:R-:W-:Y:S02]  /*fc20*/  ISETP.GE.AND P2, PT, R17, c[0x0][0x3c8], PT ;  /* 0x0000f20011007a0c */ /* 0x000fe40003f46270 */
[----:B------:R-:W-:Y:S02]  /*fc30*/  ISETP.GE.AND P3, PT, R45, c[0x0][0x3c8], PT ;  /* 0x0000f2002d007a0c */ /* 0x000fe40003f66270 */
[----:B------:R-:W-:Y:S02]  /*fc40*/  ISETP.GE.AND P1, PT, R16, c[0x0][0x3c8], PT ;  /* 0x0000f20010007a0c */ /* 0x000fe40003f26270 */
[----:B------:R-:W-:-:S02]  /*fc50*/  ISETP.GE.AND P0, PT, R15, c[0x0][0x3c8], PT ;  /* 0x0000f2000f007a0c */ /* 0x000fc40003f06270 */
[----:B------:R-:W-:-:S05]  /*fc60*/  ISETP.GE.AND P4, PT, R14, c[0x0][0x3c8], PT ;  /* 0x0000f2000e007a0c */ /* 0x000fca0003f86270 */
[----:B---3--:R-:W-:Y:S02]  /*fc70*/  @!P2 LEA R20, P5, R17, R2, 0x2 ;  /* 0x000000021114a211 */ /* 0x008fe400078a10ff */
[----:B--2---:R-:W-:Y:S02]  /*fc80*/  @!P3 IMAD.WIDE R18, R45, 0x4, R2 ;  /* 0x000000042d12b825 */ /* 0x004fe400078e0202 */
[----:B------:R-:W-:-:S03]  /*fc90*/  @!P2 LEA.HI.X R21, R17, R3, R25, 0x2, P5 ;  /* 0x000000031115a211 */ /* 0x000fc600028f1419 */
[----:B------:R2:W-:Y:S01]  /*fca0*/  @!P3 ST.E.64 [R18.64], R74 ;  /* 0x0000004a1200b985 */ /* 0x0005e2000c101b06 */
[----:B------:R-:W-:-:S03]  /*fcb0*/  ISETP.GE.AND P3, PT, R13, c[0x0][0x3c8], PT ;  /* 0x0000f2000d007a0c */ /* 0x000fc60003f66270 */
[----:B------:R3:W-:Y:S01]  /*fcc0*/  @!P2 ST.E.64 [R20.64], R78 ;  /* 0x0000004e1400a985 */ /* 0x0007e2000c101b06 */
[CC--:B--2---:R-:W-:Y:S02]  /*fcd0*/  @!P1 LEA R18, P5, R16.reuse, R2.reuse, 0x2 ;  /* 0x0000000210129211 */ /* 0x0c4fe400078a10ff */
[CC--:B---3--:R-:W-:Y:S02]  /*fce0*/  @!P0 LEA R20, P2, R15.reuse, R2.reuse, 0x2 ;  /* 0x000000020f148211 */ /* 0x0c8fe400078410ff */
[-C--:B------:R-:W-:Y:S02]  /*fcf0*/  @!P1 LEA.HI.X R19, R16, R3.reuse, R26, 0x2, P5 ;  /* 0x0000000310139211 */ /* 0x080fe400028f141a */
[----:B------:R-:W-:Y:S02]  /*fd00*/  @!P0 LEA.HI.X R21, R15, R3, R29, 0x2, P2 ;  /* 0x000000030f158211 */ /* 0x000fe400010f141d */
[----:B------:R-:W-:Y:S01]  /*fd10*/  ISETP.GE.AND P2, PT, R12, c[0x0][0x3c8], PT ;  /* 0x0000f2000c007a0c */ /* 0x000fe20003f46270 */
[----:B------:R2:W-:Y:S01]  /*fd20*/  @!P1 ST.E.64 [R18.64], R82 ;  /* 0x0000005212009985 */ /* 0x0005e2000c101b06 */
[----:B------:R-:W-:-:S02]  /*fd30*/  @!P4 LEA R22, P5, R14, R2, 0x2 ;  /* 0x000000020e16c211 */ /* 0x000fc400078a10ff */
[----:B------:R-:W-:Y:S01]  /*fd40*/  ISETP.GE.AND P1, PT, R11, c[0x0][0x3c8], PT ;  /* 0x0000f2000b007a0c */ /* 0x000fe20003f26270 */
[----:B------:R-:W-:Y:S01]  /*fd50*/  @!P0 ST.E.64 [R20.64], R86 ;  /* 0x0000005614008985 */ /* 0x000fe2000c101b06 */
[----:B------:R-:W-:Y:S02]  /*fd60*/  @!P4 LEA.HI.X R23, R14, R3, R28, 0x2, P5 ;  /* 0x000000030e17c211 */ /* 0x000fe400028f141c */
[----:B------:R-:W-:-:S03]  /*fd70*/  ISETP.GE.AND P0, PT, R10, c[0x0][0x3c8], PT ;  /* 0x0000f2000a007a0c */ /* 0x000fc60003f06270 */
[----:B------:R-:W-:Y:S01]  /*fd80*/  @!P4 ST.E.64 [R22.64], R90 ;  /* 0x0000005a1600c985 */ /* 0x000fe2000c101b06 */
[----:B--2---:R-:W-:-:S04]  /*fd90*/  @!P3 LEA R18, P5, R13, R2, 0x2 ;  /* 0x000000020d12b211 */ /* 0x004fc800078a10ff */
[----:B------:R-:W-:Y:S02]  /*fda0*/  @!P3 LEA.HI.X R19, R13, R3, R30, 0x2, P5 ;  /* 0x000000030d13b211 */ /* 0x000fe400028f141e */
[----:B------:R-:W-:-:S03]  /*fdb0*/  @!P2 LEA R16, P5, R12, R2, 0x2 ;  /* 0x000000020c10a211 */ /* 0x000fc600078a10ff */
[----:B------:R-:W-:Y:S01]  /*fdc0*/  @!P3 ST.E.64 [R18.64], R94 ;  /* 0x0000005e1200b985 */ /* 0x000fe2000c101b06 */
[-C--:B------:R-:W-:Y:S02]  /*fdd0*/  @!P2 LEA.HI.X R17, R12, R3.reuse, R31, 0x2, P5 ;  /* 0x000000030c11a211 */ /* 0x080fe400028f141f */
[CC--:B------:R-:W-:Y:S02]  /*fde0*/  @!P1 LEA R14, P5, R11.reuse, R2.reuse, 0x2 ;  /* 0x000000020b0e9211 */ /* 0x0c0fe400078a10ff */
[C---:B------:R-:W-:Y:S01]  /*fdf0*/  @!P0 LEA R12, P4, R10.reuse, R2, 0x2 ;  /* 0x000000020a0c8211 */ /* 0x040fe200078810ff */
[----:B------:R-:W-:Y:S01]  /*fe00*/  @!P2 ST.E.64 [R16.64], R98 ;  /* 0x000000621000a985 */ /* 0x000fe2000c101b06 */
[-C--:B------:R-:W-:Y:S02]  /*fe10*/  @!P1 LEA.HI.X R15, R11, R3.reuse, R32, 0x2, P5 ;  /* 0x000000030b0f9211 */ /* 0x080fe400028f1420 */
[----:B------:R-:W-:Y:S02]  /*fe20*/  ISETP.GE.AND P5, PT, R9, c[0x0][0x3c8], PT ;  /* 0x0000f20009007a0c */ /* 0x000fe40003fa6270 */
[----:B------:R-:W-:Y:S01]  /*fe30*/  @!P0 LEA.HI.X R13, R10, R3, R33, 0x2, P4 ;  /* 0x000000030a0d8211 */ /* 0x000fe200020f1421 */
[----:B------:R2:W-:Y:S01]  /*fe40*/  @!P1 ST.E.64 [R14.64], R102 ;  /* 0x000000660e009985 */ /* 0x0005e2000c101b06 */
[----:B------:R-:W-:-:S02]  /*fe50*/  ISETP.GE.AND P4, PT, R8, c[0x0][0x3c8], PT ;  /* 0x0000f20008007a0c */ /* 0x000fc40003f86270 */
[----:B------:R-:W-:Y:S01]  /*fe60*/  ISETP.GE.AND P3, PT, R7, c[0x0][0x3c8], PT ;  /* 0x0000f20007007a0c */ /* 0x000fe20003f66270 */
[----:B------:R3:W-:Y:S01]  /*fe70*/  @!P0 ST.E.64 [R12.64], R106 ;  /* 0x0000006a0c008985 */ /* 0x0007e2000c101b06 */
[----:B------:R-:W-:-:S05]  /*fe80*/  ISETP.GE.AND P2, PT, R6, c[0x0][0x3c8], PT ;  /* 0x0000f20006007a0c */ /* 0x000fca0003f46270 */
[----:B------:R-:W-:-:S04]  /*fe90*/  @!P5 LEA R10, P1, R9, R2, 0x2 ;  /* 0x00000002090ad211 */ /* 0x000fc800078210ff */
[----:B------:R-:W-:Y:S02]  /*fea0*/  @!P5 LEA.HI.X R11, R9, R3, R34, 0x2, P1 ;  /* 0x00000003090bd211 */ /* 0x000fe400008f1422 */
[----:B------:R-:W-:-:S03]  /*feb0*/  ISETP.GE.AND P1, PT, R5, c[0x0][0x3c8], PT ;  /* 0x0000f20005007a0c */ /* 0x000fc60003f26270 */
[----:B------:R4:W-:Y:S01]  /*fec0*/  @!P5 ST.E.64 [R10.64], R110 ;  /* 0x0000006e0a00d985 */ /* 0x0009e2000c101b06 */
[CC--:B--2---:R-:W-:Y:S02]  /*fed0*/  @!P4 LEA R14, P0, R8.reuse, R2.reuse, 0x2 ;  /* 0x00000002080ec211 */ /* 0x0c4fe400078010ff */
[CC--:B---3--:R-:W-:Y:S02]  /*fee0*/  @!P3 LEA R12, P5, R7.reuse, R2.reuse, 0x2 ;  /* 0x00000002070cb211 */ /* 0x0c8fe400078a10ff */
[-C--:B------:R-:W-:Y:S02]  /*fef0*/  @!P4 LEA.HI.X R15, R8, R3.reuse, R36, 0x2, P0 ;  /* 0x00000003080fc211 */ /* 0x080fe400000f1424 */
[----:B------:R-:W-:Y:S02]  /*ff00*/  ISETP.GE.AND P0, PT, R4, c[0x0][0x3c8], PT ;  /* 0x0000f20004007a0c */ /* 0x000fe40003f06270 */
[----:B------:R-:W-:Y:S01]  /*ff10*/  @!P3 LEA.HI.X R13, R7, R3, R35, 0x2, P5 ;  /* 0x00000003070db211 */ /* 0x000fe200028f1423 */
[----:B------:R2:W-:Y:S04]  /*ff20*/  @!P4 ST.E.64 [R14.64], R114 ;  /* 0x000000720e00c985 */ /* 0x0005e8000c101b06 */
[----:B------:R2:W-:Y:S01]  /*ff30*/  @!P3 ST.E.64 [R12.64], R118 ;  /* 0x000000760c00b985 */ /* 0x0005e2000c101b06 */
[----:B----4-:R-:W-:-:S04]  /*ff40*/  @!P2 LEA R10, P5, R6, R2, 0x2 ;  /* 0x00000002060aa211 */ /* 0x010fc800078a10ff */
[----:B------:R-:W-:Y:S02]  /*ff50*/  @!P2 LEA.HI.X R11, R6, R3, R37, 0x2, P5 ;  /* 0x00000003060ba211 */ /* 0x000fe400028f1425 */
[----:B------:R-:W-:-:S03]  /*ff60*/  @!P1 LEA R8, P5, R5, R2, 0x2 ;  /* 0x0000000205089211 */ /* 0x000fc600078a10ff */
[----:B------:R2:W-:Y:S01]  /*ff70*/  @!P2 ST.E.64 [R10.64], R122 ;  /* 0x0000007a0a00a985 */ /* 0x0005e2000c101b06 */
[----:B------:R-:W-:Y:S02]  /*ff80*/  @!P1 LEA.HI.X R9, R5, R3, R38, 0x2, P5 ;  /* 0x0000000305099211 */ /* 0x000fe400028f1426 */
[----:B------:R-:W-:-:S03]  /*ff90*/  @!P0 LEA R6, P5, R4, R2, 0x2 ;  /* 0x0000000204068211 */ /* 0x000fc600078a10ff */
[----:B------:R2:W-:Y:S01]  /*ffa0*/  @!P1 ST.E.64 [R8.64], R126 ;  /* 0x0000007e08009985 */ /* 0x0005e2000c101b06 */
[----:B------:R-:W-:-:S05]  /*ffb0*/  @!P0 LEA.HI.X R7, R4, R3, R39, 0x2, P5 ;  /* 0x0000000304078211 */ /* 0x000fca00028f1427 */
[----:B------:R2:W-:Y:S01]  /*ffc0*/  @!P0 ST.E.64 [R6.64], R130 ;  /* 0x0000008206008985 */ /* 0x0005e2000c101b06 */
[----:B------:R-:W-:-:S13]  /*ffd0*/  ISETP.GE.AND P0, PT, R0, c[0x0][0x3c8], PT ;  /* 0x0000f20000007a0c */ /* 0x000fda0003f06270 */
[----:B------:R-:W-:Y:S05]  /*ffe0*/  @P0 BRA `(.L_x_83) ;  /* 0x0000030000000947 */ /* 0x000fea0003800000 */
[----:B------:R-:W-:-:S04]  /*fff0*/  LEA R2, P0, R0, R2, 0x2 ;  /* 0x0000000200027211 */ /* 0x000fc800078010ff */
[----:B------:R-:W-:-:S05]  /*10000*/  LEA.HI.X R3, R0, R3, R40, 0x2, P0 ;  /* 0x0000000300037211 */ /* 0x000fca00000f1428 */
[----:B------:R3:W-:Y:S01]  /*10010*/  ST.E.64 [R2.64], R134 ;  /* 0x0000008602007985 */ /* 0x0007e2000c101b06 */
[----:B------:R-:W-:Y:S05]  /*10020*/  BRA `(.L_x_83) ;  /* 0x000002c000007947 */ /* 0x000fea0003800000 */
.L_x_79:
[----:B------:R-:W2:Y:S02]  /*10030*/  S2R R4, SR_TID.X ;  /* 0x0000000000047919 */ /* 0x000ea40000002100 */
[----:B--2---:R-:W-:-:S13]  /*10040*/  ISETP.GT.AND P0, PT, R4, 0x7f, PT ;  /* 0x0000007f0400780c */ /* 0x004fda0003f04270 */
[----:B------:R-:W-:Y:S05]  /*10050*/  @P0 BRA `(.L_x_83) ;  /* 0x0000029000000947 */ /* 0x000fea0003800000 */
[----:B------:R-:W2:Y:S01]  /*10060*/  LDL.LU R3, [R1+0x48] ;  /* 0x0000480001037983 */ /* 0x000ea20000300800 */
[----:B------:R-:W-:-:S05]  /*10070*/  MOV R2, c[0x0][0x4e8] ;  /* 0x00013a0000027a02 */ /* 0x000fca0000000f00 */
[----:B------:R-:W-:Y:S01]  /*10080*/  IMAD R0, R2, c[0x0][0x388], RZ ;  /* 0x0000e20002007a24 */ /* 0x000fe200078e02ff */
[----:B--2---:R-:W-:-:S04]  /*10090*/  IADD3 R4, R3, R4, RZ ;  /* 0x0000000403047210 */ /* 0x004fc80007ffe0ff */
[----:B------:R-:W-:-:S13]  /*100a0*/  ISETP.GE.AND P0, PT, R4, R0, PT ;  /* 0x000000000400720c */ /* 0x000fda0003f06270 */
[----:B------:R-:W-:Y:S05]  /*100b0*/  @P0 BRA `(.L_x_83) ;  /* 0x0000023000000947 */ /* 0x000fea0003800000 */
[----:B------:R-:W2:Y:S04]  /*100c0*/  LDL.LU R3, [R1+0x34] ;  /* 0x0000340001037983 */ /* 0x000ea80000300800 */
[----:B------:R-:W3:Y:S04]  /*100d0*/  LDL.LU R9, [R1+0x38] ;  /* 0x0000380001097983 */ /* 0x000ee80000300800 */
[----:B------:R-:W4:Y:S01]  /*100e0*/  LDL.LU R8, [R1+0x3c] ;  /* 0x00003c0001087983 */ /* 0x000f220000300800 */
[----:B------:R-:W-:-:S13]  /*100f0*/  ISETP.NE.AND P0, PT, R2, 0x1, PT ;  /* 0x000000010200780c */ /* 0x000fda0003f05270 */
[----:B------:R-:W-:Y:S01]  /*10100*/  @P0 IMAD.HI.U32 R7, R4, c[0x0][0x4ec], RZ ;  /* 0x00013b0004070a27 */ /* 0x000fe200078e00ff */
[----:B--2---:R-:W-:Y:S02]  /*10110*/  SHF.R.S32.HI R0, RZ, 0x1f, R3 ;  /* 0x0000001fff007819 */ /* 0x004fe40000011403 */
[----:B---3--:R-:W-:-:S03]  /*10120*/  SHF.R.S32.HI R6, RZ, 0x1f, R9 ;  /* 0x0000001fff067819 */ /* 0x008fc60000011409 */
[----:B------:R-:W-:-:S04]  /*10130*/  IMAD R0, R0, c[0x0][0x4d0], RZ ;  /* 0x0001340000007a24 */ /* 0x000fc800078e02ff */
[C---:B------:R-:W-:Y:S01]  /*10140*/  IMAD R5, R3.reuse, c[0x0][0x4d4], R0 ;  /* 0x0001350003057a24 */ /* 0x040fe200078e0200 */
[----:B------:R-:W-:Y:S01]  /*10150*/  MOV R0, R4 ;  /* 0x0000000400007202 */ /* 0x000fe20000000f00 */
[----:B------:R-:W-:Y:S01]  /*10160*/  IMAD.WIDE.U32 R2, R3, c[0x0][0x4d0], RZ ;  /* 0x0001340003027a25 */ /* 0x000fe200078e00ff */
[----:B------:R-:W-:-:S03]  /*10170*/  @P0 SHF.R.U32.HI R0, RZ, c[0x0][0x4f0], R7 ;  /* 0x00013c00ff000a19 */ /* 0x000fc60000011607 */
[----:B------:R-:W-:Y:S01]  /*10180*/  IMAD R6, R6, c[0x0][0x4d8], RZ ;  /* 0x0001360006067a24 */ /* 0x000fe200078e02ff */
[----:B------:R-:W-:Y:S02]  /*10190*/  IADD3 R3, R3, R5, RZ ;  /* 0x0000000503037210 */ /* 0x000fe40007ffe0ff */
[----:B----4-:R-:W-:Y:S01]  /*101a0*/  SHF.R.S32.HI R5, RZ, 0x1f, R8 ;  /* 0x0000001fff057819 */ /* 0x010fe20000011408 */
[C---:B------:R-:W-:Y:S01]  /*101b0*/  IMAD R7, R9.reuse, c[0x0][0x4dc], R6 ;  /* 0x0001370009077a24 */ /* 0x040fe200078e0206 */
[----:B------:R-:W-:Y:S01]  /*101c0*/  IADD3 R6, -R0, RZ, RZ ;  /* 0x000000ff00067210 */ /* 0x000fe20007ffe1ff */
[----:B------:R-:W-:-:S04]  /*101d0*/  IMAD.WIDE.U32 R2, R9, c[0x0][0x4d8], R2 ;  /* 0x0001360009027a25 */ /* 0x000fc800078e0002 */
[----:B------:R-:W-:Y:S01]  /*101e0*/  IMAD R5, R5, c[0x0][0x4e0], RZ ;  /* 0x0001380005057a24 */ /* 0x000fe200078e02ff */
[----:B------:R-:W-:Y:S01]  /*101f0*/  IADD3 R3, R3, R7, RZ ;  /* 0x0000000703037210 */ /* 0x000fe20007ffe0ff */
[----:B------:R-:W-:Y:S01]  /*10200*/  IMAD R4, R6, c[0x0][0x4e8], R4 ;  /* 0x00013a0006047a24 */ /* 0x000fe200078e0204 */
[----:B------:R-:W-:Y:S01]  /*10210*/  SHF.R.S32.HI R7, RZ, 0x1f, R0 ;  /* 0x0000001fff077819 */ /* 0x000fe20000011400 */
[C---:B------:R-:W-:Y:S02]  /*10220*/  IMAD R6, R8.reuse, c[0x0][0x4e4], R5 ;  /* 0x0001390008067a24 */ /* 0x040fe400078e0205 */
[----:B------:R-:W-:Y:S01]  /*10230*/  IMAD.WIDE.U32 R2, R8, c[0x0][0x4e0], R2 ;  /* 0x0001380008027a25 */ /* 0x000fe200078e0002 */
[----:B------:R-:W-:-:S04]  /*10240*/  SHF.R.S32.HI R5, RZ, 0x1f, R4 ;  /* 0x0000001fff057819 */ /* 0x000fc80000011404 */
[----:B------:R-:W-:Y:S01]  /*10250*/  IADD3 R2, P0, R0, R2, RZ ;  /* 0x0000000200027210 */ /* 0x000fe20007f1e0ff */
[----:B------:R-:W-:-:S03]  /*10260*/  IMAD R0, R5, c[0x0][0x4c8], RZ ;  /* 0x0001320005007a24 */ /* 0x000fc600078e02ff */
[----:B------:R-:W-:Y:S01]  /*10270*/  IADD3.X R3, R7, R3, R6, P0, !PT ;  /* 0x0000000307037210 */ /* 0x000fe200007fe406 */
[----:B------:R-:W-:-:S04]  /*10280*/  IMAD R0, R4, c[0x0][0x4cc], R0 ;  /* 0x0001330004007a24 */ /* 0x000fc800078e0200 */
[----:B------:R-:W-:-:S05]  /*10290*/  IMAD.WIDE.U32 R2, R4, c[0x0][0x4c8], R2 ;  /* 0x0001320004027a25 */ /* 0x000fca00078e0002 */
[----:B------:R-:W-:Y:S02]  /*102a0*/  IADD3 R0, R3, R0, RZ ;  /* 0x0000000003007210 */ /* 0x000fe40007ffe0ff */
[----:B------:R-:W-:-:S04]  /*102b0*/  LEA R4, P0, R2, c[0x0][0x4a8], 0x2 ;  /* 0x00012a0002047a11 */ /* 0x000fc800078010ff */
[----:B------:R-:W-:Y:S02]  /*102c0*/  LEA.HI.X R5, R2, c[0x0][0x4ac], R0, 0x2, P0 ;  /* 0x00012b0002057a11 */ /* 0x000fe400000f1400 */
[----:B------:R-:W-:-:S05]  /*102d0*/  MOV R0, 0xff800000 ;  /* 0xff80000000007802 */ /* 0x000fca0000000f00 */
[----:B------:R2:W-:Y:S02]  /*102e0*/  STG.E [R4.64], R0 ;  /* 0x0000000004007986 */ /* 0x0005e4000c101906 */
.L_x_83:
[----:B------:R-:W-:Y:S05]  /*102f0*/  BSYNC B1 ;  /* 0x0000000000017941 */ /* 0x000fea0003800000 */
.L_x_78:
[----:B--2---:R-:W2:Y:S02]  /*10300*/  LDL R0, [R1+0x58] ;  /* 0x0000580001007983 */ /* 0x004ea40000100800 */
[----:B--2---:R-:W-:-:S13]  /*10310*/  ISETP.NE.AND P0, PT, R0, RZ, PT ;  /* 0x000000ff0000720c */ /* 0x004fda0003f05270 */
[----:B------:R-:W-:Y:S01]  /*10320*/  @P0 WARPSYNC 0xffffffff ;  /* 0xffffffff00000948 */ /* 0x000fe20003800000 */
[----:B------:R-:W-:Y:S06]  /*10330*/  @P0 BAR.SYNC.DEFER_BLOCKING 0x5, 0x100 ;  /* 0x0144000000000b1d */ /* 0x000fec0000010000 */
[----:B------:R-:W2:Y:S04]  /*10340*/  @P0 LDS R0, [0x10100] ;  /* 0x01010000ff000984 */ /* 0x000ea80000000800 */
[----:B--2---:R2:W-:Y:S04]  /*10350*/  @P0 STL [R1+0x4c], R0 ;  /* 0x00004c0001000387 */ /* 0x0045e80000100800 */
[----:B------:R-:W-:Y:S06]  /*10360*/  @P0 BAR.ARV 0x4, 0x100 ;  /* 0x0104000000000b1d */ /* 0x000fec0000002000 */
[----:B------:R-:W-:Y:S05]  /*10370*/  @P0 BRA `(.L_x_84) ;  /* 0x0000007000000947 */ /* 0x000fea0003800000 */
[----:B------:R-:W-:Y:S05]  /*10380*/  BRA.DIV ~URZ, `(.L_x_85) ;  /* 0x000002227f007947 */ /* 0x000fea000b800000 */
[----:B--2---:R2:W4:Y:S02]  /*10390*/  SHFL.IDX PT, R0, R41, RZ, 0x1f ;  /* 0x00001fff29007589 */ /* 0x00452400000e0000 */
.L_x_90:
[----:B------:R-:W-:Y:S01]  /*103a0*/  WARPSYNC 0xffffffff ;  /* 0xffffffff00007948 */ /* 0x000fe20003800000 */
[----:B------:R-:W-:Y:S06]  /*103b0*/  BAR.SYNC.DEFER_BLOCKING 0x4, 0x100 ;  /* 0x0104000000007b1d */ /* 0x000fec0000010000 */
[----:B----4-:R4:W-:Y:S04]  /*103c0*/  STL [R1+0x4c], R0 ;  /* 0x00004c0001007387 */ /* 0x0109e80000100800 */
[----:B------:R4:W-:Y:S04]  /*103d0*/  @!P6 STS [0x10100], R41 ;  /* 0x01010029ff00e388 */ /* 0x0009e80000000800 */
[----:B------:R-:W-:Y:S06]  /*103e0*/  BAR.ARV 0x5, 0x100 ;  /* 0x0144000000007b1d */ /* 0x000fec0000002000 */
.L_x_84:
[----:B--2-4-:R-:W2:Y:S02]  /*103f0*/  LDL R0, [R1+0x4c] ;  /* 0x00004c0001007983 */ /* 0x014ea40000100800 */
[----:B--2---:R-:W-:-:S13]  /*10400*/  ISETP.GE.AND P0, PT, R0, c[0x0][0x538], PT ;  /* 0x00014e0000007a0c */ /* 0x004fda0003f06270 */
[----:B-1-3--:R-:W-:Y:S01]  /*10410*/  @P0 CALL.REL.NOINC `(.L_x_86) ;  /* 0x0000001000000944 */ /* 0x00afe20003c00000 */
[----:B------:R-:W-:Y:S05]  /*10420*/  BRA `(.L_x_87) ;  /* 0xffff03a000007947 */ /* 0x000fea000383ffff */
.L_x_86:
[----:B------:R-:W-:Y:S05]  /*10430*/  EXIT ;  /* 0x000000000000794d */ /* 0x000fea0003800000 */
.L_x_74:
[----:B-1----:R1:W5:Y:S01]  /*10440*/  LDL R2, [R1+0xc] ;  /* 0x00000c0001027983 */ /* 0x0023620000100800 */
[----:B------:R-:W-:Y:S02]  /*10450*/  MOV R5, 0x2 ;  /* 0x0000000200057802 */ /* 0x000fe40000000f00 */
[----:B------:R-:W-:Y:S02]  /*10460*/  MOV R4, 0x10480 ;  /* 0x0001048000047802 */ /* 0x000fe40000000f00 */
[----:B-1---5:R-:W-:Y:S05]  /*10470*/  CALL.REL.NOINC `($__internal_0_$__cuda_sm70_shflsync_bfly_p) ;  /* 0x0000017000007944 */ /* 0x022fea0003c00000 */
[----:B------:R-:W-:Y:S01]  /*10480*/  MOV R0, R2 ;  /* 0x0000000200007202 */ /* 0x000fe20000000f00 */
[----:B------:R-:W-:Y:S05]  /*10490*/  BRA `(.L_x_88) ;  /* 0xffffe38000007947 */ /* 0x000fea000383ffff */
.L_x_75:
[----:B------:R-:W-:Y:S01]  /*104a0*/  IMAD.MOV.U32 R2, RZ, RZ, R0 ;  /* 0x000000ffff027224 */ /* 0x000fe200078e0000 */
[----:B------:R-:W-:Y:S02]  /*104b0*/  MOV R5, 0x1 ;  /* 0x0000000100057802 */ /* 0x000fe40000000f00 */
[----:B------:R-:W-:Y:S02]  /*104c0*/  MOV R4, 0x104e0 ;  /* 0x000104e000047802 */ /* 0x000fe40000000f00 */
[----:B------:R-:W-:Y:S05]  /*104d0*/  CALL.REL.NOINC `($__internal_0_$__cuda_sm70_shflsync_bfly_p) ;  /* 0x0000011000007944 */ /* 0x000fea0003c00000 */
[----:B------:R-:W-:Y:S02]  /*104e0*/  FADD.FTZ R0, R0, R2 ;  /* 0x0000000200007221 */ /* 0x000fe40000010000 */
[----:B------:R1:W5:Y:S01]  /*104f0*/  LDL R2, [R1+0x10] ;  /* 0x0000100001027983 */ /* 0x0003620000100800 */
[----:B------:R-:W-:-:S02]  /*10500*/  MOV R5, 0x2 ;  /* 0x0000000200057802 */ /* 0x000fc40000000f00 */
[----:B------:R-:W-:Y:S02]  /*10510*/  MOV R4, 0x10530 ;  /* 0x0001053000047802 */ /* 0x000fe40000000f00 */
[----:B-1---5:R-:W-:Y:S05]  /*10520*/  CALL.REL.NOINC `($__internal_0_$__cuda_sm70_shflsync_bfly_p) ;  /* 0x000000c000007944 */ /* 0x022fea0003c00000 */
[----:B------:R-:W2:Y:S01]  /*10530*/  LDL.LU R3, [R1+0x10] ;  /* 0x0000100001037983 */ /* 0x000ea20000300800 */
[----:B------:R-:W-:Y:S02]  /*10540*/  MOV R5, 0x1 ;  /* 0x0000000100057802 */ /* 0x000fe40000000f00 */
[----:B------:R-:W-:Y:S01]  /*10550*/  MOV R4, 0x10590 ;  /* 0x0001059000047802 */ /* 0x000fe20000000f00 */
[----:B--2---:R-:W-:-:S05]  /*10560*/  FADD.FTZ R3, R3, R2 ;  /* 0x0000000203037221 */ /* 0x004fca0000010000 */
[----:B------:R-:W-:Y:S02]  /*10570*/  MOV R2, R3 ;  /* 0x0000000300027202 */ /* 0x000fe40000000f00 */
[----:B------:R-:W-:Y:S05]  /*10580*/  CALL.REL.NOINC `($__internal_0_$__cuda_sm70_shflsync_bfly_p) ;  /* 0x0000006000007944 */ /* 0x000fea0003c00000 */
[----:B------:R-:W-:Y:S01]  /*10590*/  MOV R4, R2 ;  /* 0x0000000200047202 */ /* 0x000fe20000000f00 */
[----:B------:R-:W-:Y:S05]  /*105a0*/  BRA `(.L_x_89) ;  /* 0xffffe30000007947 */ /* 0x000fea000383ffff */
.L_x_85:
[----:B--2---:R-:W-:Y:S02]  /*105b0*/  MOV R0, R41 ;  /* 0x0000002900007202 */ /* 0x004fe40000000f00 */
[----:B---3--:R-:W-:Y:S02]  /*105c0*/  MOV R2, 0x105e0 ;  /* 0x000105e000027802 */ /* 0x008fe40000000f00 */
[----:B-1----:R-:W-:Y:S05]  /*105d0*/  CALL.REL.NOINC `($__internal_1_$__cuda_sm70_shflsync_idx_p) ;  /* 0x0000005000007944 */ /* 0x002fea0003c00000 */
[----:B-12---:R-:W-:Y:S05]  /*105e0*/  BRA `(.L_x_90) ;  /* 0xfffffdb000007947 */ /* 0x006fea000383ffff */
        .weak           $__internal_0_$__cuda_sm70_shflsync_bfly_p
        .type           $__internal_0_$__cuda_sm70_shflsync_bfly_p,@function
        .size           $__internal_0_$__cuda_sm70_shflsync_bfly_p,($__internal_1_$__cuda_sm70_shflsync_idx_p - $__internal_0_$__cuda_sm70_shflsync_bfly_p)
$__internal_0_$__cuda_sm70_shflsync_bfly_p:
[----:B------:R-:W-:Y:S04]  /*105f0*/  WARPSYNC R6 ;  /* 0x0000000600007348 */ /* 0x000fe80003800000 */
[----:B------:R1:W2:Y:S02]  /*10600*/  SHFL.BFLY PT, R2, R2, R5, R7 ;  /* 0x0c00000502027389 */ /* 0x0002a400000e0007 */
[----:B-1----:R-:W-:-:S04]  /*10610*/  MOV R5, 0x0 ;  /* 0x0000000000057802 */ /* 0x002fc80000000f00 */
[----:B--2---:R-:W-:Y:S05]  /*10620*/  RET.REL.NODEC R4 `(_ZN7cutlass13device_kernelIN5flash19enable_sm80_to_sm89INS1_16FlashAttnFwdSm80INS1_25CollectiveMainloopFwdSm80ILi8ELi1ELb1EN4cute5tupleIJNS5_1CILi128EEES8_S8_EEELi128ENS_10bfloat16_tEfNS_4arch4Sm80ELb1ELb0ELb1ELb0ELb0ELb0ELb1ELb1EEENS1_21CollectiveEpilogueFwdIS9_NS6_IJNS7_ILi1EEESF_SF_EEESA_SC_Li256ELb0ELb1ELb1ELb0EEENS1_30DynamicPersistentTileSchedulerILi256ELi256ELb1ELb1ELb0EEEEEEEEEvNT_6ParamsE) ;  /* 0xfffef9d004007950 */ /* 0x004fea0003c3ffff */
        .weak           $__internal_1_$__cuda_sm70_shflsync_idx_p
        .type           $__internal_1_$__cuda_sm70_shflsync_idx_p,@function
        .size           $__internal_1_$__cuda_sm70_shflsync_idx_p,(.L_x_2674 - $__internal_1_$__cuda_sm70_shflsync_idx_p)
$__internal_1_$__cuda_sm70_shflsync_idx_p:
[----:B------:R-:W-:Y:S01]  /*10630*/  MOV R3, 0x0 ;  /* 0x0000000000037802 */ /* 0x000fe20000000f00 */
[----:B------:R-:W-:Y:S04]  /*10640*/  WARPSYNC R42 ;  /* 0x0000002a00007348 */ /* 0x000fe80003800000 */
[----:B------:R1:W2:Y:S01]  /*10650*/  SHFL.IDX PT, R0, R0, R44, R43 ;  /* 0x0000002c00007389 */ /* 0x0002a200000e002b */
[----:B------:R-:W-:Y:S05]  /*10660*/  RET.REL.NODEC R2 `(_ZN7cutlass13device_kernelIN5flash19enable_sm80_to_sm89INS1_16FlashAttnFwdSm80INS1_25CollectiveMainloopFwdSm80ILi8ELi1ELb1EN4cute5tupleIJNS5_1CILi128EEES8_S8_EEELi128ENS_10bfloat16_tEfNS_4arch4Sm80ELb1ELb0ELb1ELb0ELb0ELb0ELb1ELb1EEENS1_21CollectiveEpilogueFwdIS9_NS6_IJNS7_ILi1EEESF_SF_EEESA_SC_Li256ELb0ELb1ELb1ELb0EEENS1_30DynamicPersistentTileSchedulerILi256ELi256ELb1ELb1ELb0EEEEEEEEEvNT_6ParamsE) ;  /* 0xfffef99002007950 */ /* 0x000fea0003c3ffff */
.L_x_91:
        /* <DEDUP_REMOVED lines=9> */
.L_x_2674:


//--------------------- .text._ZN7cutlass13device_kernelIN5flash19enable_sm80_to_sm89INS1_16FlashAttnFwdSm80INS1_25CollectiveMainloopFwdSm80ILi4ELi1ELb0EN4cute5tupleIJNS5_1CILi128EEENS7_ILi64EEES8_EEELi128ENS_10bfloat16_tEfNS_4arch4Sm80ELb0ELb0ELb1ELb0ELb0ELb0ELb1ELb1EEENS1_21CollectiveEpilogueFwdINS6_IJS8_S8_S9_EEENS6_IJNS7_ILi1EEESH_SH_EEESB_SD_Li128ELb0ELb1ELb1ELb0EEENS1_19SingleTileSchedulerILb0ELb1ELb1ELi128EEEEEEEEEvNT_6ParamsE --------------------------
	.section	.text._ZN7cutlass13device_kernelIN5flash19enable_sm80_to_sm89INS1_16FlashAttnFwdSm80INS1_25CollectiveMainloopFwdSm80ILi4ELi1ELb0EN4cute5tupleIJNS5_1CILi128EEENS7_ILi64EEES8_EEELi128ENS_10bfloat16_tEfNS_4arch4Sm80ELb0ELb0ELb1ELb0ELb0ELb0ELb1ELb1EEENS1_21CollectiveEpilogueFwdINS6_IJS8_S8_S9_EEENS6_IJNS7_ILi1EEESH_SH_EEESB_SD_Li128ELb0ELb1ELb1ELb0EEENS1_19SingleTileSchedulerILb0ELb1ELb1ELi128EEEEEEEEEvNT_6ParamsE,"ax",@progbits
	.sectioninfo	@"SHI_REGISTERS=255"
	.align	128
.text._ZN7cutlass13device_kernelIN5flash19enable_sm80_to_sm89INS1_16FlashAttnFwdSm80INS1_25CollectiveMainloopFwdSm80ILi4ELi1ELb0EN4cute5tupleIJNS5_1CILi128EEENS7_ILi64EEES8_EEELi128ENS_10bfloat16_tEfNS_4arch4Sm80ELb0ELb0ELb1ELb0ELb0ELb0ELb1ELb1EEENS1_21CollectiveEpilogueFwdINS6_IJS8_S8_S9_EEENS6_IJNS7_ILi1EEESH_SH_EEESB_SD_Li128ELb0ELb1ELb1ELb0EEENS1_19SingleTileSchedulerILb0ELb1ELb1ELi128EEEEEEEEEvNT_6ParamsE:
        .type           _ZN7cutlass13device_kernelIN5flash19enable_sm80_to_sm89INS1_16FlashAttnFwdSm80INS1_25CollectiveMainloopFwdSm80ILi4ELi1ELb0EN4cute5tupleIJNS5_1CILi128EEENS7_ILi64EEES8_EEELi128ENS_10bfloat16_tEfNS_4arch4Sm80ELb0ELb0ELb1ELb0ELb0ELb0ELb1ELb1EEENS1_21CollectiveEpilogueFwdINS6_IJS8_S8_S9_EEENS6_IJNS7_ILi1EEESH_SH_EEESB_SD_Li128ELb0ELb1ELb1ELb0EEENS1_19SingleTileSchedulerILb0ELb1ELb1ELi128EEEEEEEEEvNT_6ParamsE,@function
        .size           _ZN7cutlass13device_kernelIN5flash19enable_sm80_to_sm89INS1_16FlashAttnFwdSm80INS1_25CollectiveMainloopFwdSm80ILi4ELi1ELb0EN4cute5tupleIJNS5_1CILi128EEENS7_ILi64EEES8_EEELi128ENS_10bfloat16_tEfNS_4arch4Sm80ELb0ELb0ELb1ELb0ELb0ELb0ELb1ELb1EEENS1_21CollectiveEpilogueFwdINS6_IJS8_S8_S9_EEENS6_IJNS7_ILi1EEESH_SH_EEESB_SD_Li128ELb0ELb1ELb1ELb0EEENS1_19SingleTileSchedulerILb0ELb1ELb1ELi128EEEEEEEEEvNT_6ParamsE,(.L_x_2677 - _ZN7cutlass13device_kernelIN5flash19enable_sm80_to_sm89INS1_16FlashAttnFwdSm80INS1_25CollectiveMainloopFwdSm80ILi4ELi1ELb0EN4cute5tupleIJNS5_1CILi128EEENS7_ILi64EEES8_EEELi128ENS_10bfloat16_tEfNS_4arch4Sm80ELb0ELb0ELb1ELb0ELb0ELb0ELb1ELb1EEENS1_21CollectiveEpilogueFwdINS6_IJS8_S8_S9_EEENS6_IJNS7_ILi1EEESH_SH_EEESB_SD_Li128ELb0ELb1ELb1ELb0EEENS1_19SingleTileSchedulerILb0ELb1ELb1ELi128EEEEEEEEEvNT_6ParamsE)
        .other          _ZN7cutlass13device_kernelIN5flash19enable_sm80_to_sm89INS1_16FlashAttnFwdSm80INS1_25CollectiveMainloopFwdSm80ILi4ELi1ELb0EN4cute5tupleIJNS5_1CILi128EEENS7_ILi64EEES8_EEELi128ENS_10bfloat16_tEfNS_4arch4Sm80ELb0ELb0ELb1ELb0ELb0ELb0ELb1ELb1EEENS1_21CollectiveEpilogueFwdINS6_IJS8_S8_S9_EEENS6_IJNS7_ILi1EEESH_SH_EEESB_SD_Li128ELb0ELb1ELb1ELb0EEENS1_19SingleTileSchedulerILb0ELb1ELb1ELi128EEEEEEEEEvNT_6ParamsE,@"STO_CUDA_ENTRY STV_DEFAULT"
_ZN7cutlass13device_kernelIN5flash19enable_sm80_to_sm89INS1_16FlashAttnFwdSm80INS1_25CollectiveMainloopFwdSm80ILi4ELi1ELb0EN4cute5tupleIJNS5_1CILi128EEENS7_ILi64EEES8_EEELi128ENS_10bfloat16_tEfNS_4arch4Sm80ELb0ELb0ELb1ELb0ELb0ELb0ELb1ELb1EEENS1_21CollectiveEpilogueFwdINS6_IJS8_S8_S9_EEENS6_IJNS7_ILi1EEESH_SH_EEESB_SD_Li128ELb0ELb1ELb1ELb0EEENS1_19SingleTileSchedulerILb0ELb1ELb1ELi128EEEEEEEEEvNT_6ParamsE:
        /* <DEDUP_REMOVED lines=18> */
.L_x_92:
[----:B---3--:R-:W-:Y:S02]  /*0120*/  ULDC.64 UR4, c[0x0][0x550] ;  /* 0x0001540000047ab9 */ /* 0x008fe40000000a00 */
[----:B------:R-:W-:Y:S02]  /*0130*/  UISETP.NE.AND UP0, UPT, UR4, 0x1, UPT ;  /* 0x000000010400788c */ /* 0x000fe4000bf05270 */
[----:B------:R-:W-:-:S02]  /*0140*/  UIMAD.WIDE.U32 UR8, UR6, UR5, URZ ;  /* 0x00000005060872a5 */ /* 0x000fc4000f8e003f */
[----:B------:R-:W-:Y:S02]  /*0150*/  ULDC UR4, c[0x0][0x558] ;  /* 0x0001560000047ab9 */ /* 0x000fe40000000800 */
[----:B------:R-:W-:-:S05]  /*0160*/  UMOV UR11, UR6 ;  /* 0x00000006000b7c82 */ /* 0x000fca0008000000 */
[----:B------:R-:W-:-:S03]  /*0170*/  @UP0 USHF.R.U32.HI UR11, URZ, UR4, UR9 ;  /* 0x000000043f0b0299 */ /* 0x000fc60008011609 */
.L_x_93:
        /* <DEDUP_REMOVED lines=21> */
[----:B------:R-:W-:-:S04]  /*02d0*/  IABS R0, R3 ;  /* 0x0000000300007213 */ /* 0x000fc80000000000 */
[----:B------:R-:W1:Y:S02]  /*02e0*/  R2UR UR9, R0 ;  /* 0x00000000000973c2 */ /* 0x000e6400000e0000 */
[----:B-1----:R-:W1:Y:S08]  /*02f0*/  I2F.RP R0, UR9 ;  /* 0x0000000900007d06 */ /* 0x002e700008209400 */
[----:B-1----:R-:W1:Y:S02]  /*0300*/  MUFU.RCP R0, R0 ;  /* 0x0000000000007308 */ /* 0x002e640000001000 */
[----:B-1----:R-:W-:-:S06]  /*0310*/  IADD3 R0, R0, 0xffffffe, RZ ;  /* 0x0ffffffe00007810 */ /* 0x002fcc0007ffe0ff */
[----:B------:R-:W1:Y:S02]  /*0320*/  F2I.FTZ.U32.TRUNC.NTZ R0, R0 ;  /* 0x0000000000007305 */ /* 0x000e64000021f000 */
[----:B-1----:R1:W2:Y:S02]  /*0330*/  R2UR UR13, R0 ;  /* 0x00000000000d73c2 */ /* 0x0022a400000e0000 */
[----:B-1----:R-:W-:Y:S01]  /*0340*/  IMAD.U32 R0, RZ, RZ, UR10 ;  /* 0x0000000aff007e24 */ /* 0x002fe2000f8e00ff */
[----:B--2---:R-:W-:Y:S02]  /*0350*/  UIADD3 UR4, URZ, -UR13, URZ ;  /* 0x8000000d3f047290 */ /* 0x004fe4000fffe03f */
[----:B------:R-:W-:Y:S02]  /*0360*/  ULOP3.LUT UR10, UR10, UR5, URZ, 0x3c, !UPT ;  /* 0x000000050a0a7292 */ /* 0x000fe4000f8e3c3f */
[----:B------:R-:W-:Y:S01]  /*0370*/  IABS R2, R0 ;  /* 0x0000000000027213 */ /* 0x000fe20000000000 */
[----:B------:R-:W-:Y:S01]  /*0380*/  UIMAD UR4, UR4, UR9, URZ ;  /* 0x00000009040472a4 */ /* 0x000fe2000f8e023f */
[----:B------:R-:W-:-:S02]  /*0390*/  IABS R0, R3 ;  /* 0x0000000300007213 */ /* 0x000fc40000000000 */
[----:B------:R-:W1:Y:S01]  /*03a0*/  R2UR UR8, R2 ;  /* 0x00000000020873c2 */ /* 0x000e6200000e0000 */
[----:B------:R-:W-:Y:S02]  /*03b0*/  UIMAD.WIDE.U32 UR12, UR13, UR4, UR12 ;  /* 0x000000040d0c72a5 */ /* 0x000fe4000f8e000c */
[----:B------:R-:W-:-:S05]  /*03c0*/  IMAD.MOV R0, RZ, RZ, -R0 ;  /* 0x000000ffff007224 */ /* 0x000fca00078e0a00 */
[----:B------:R-:W2:Y:S01]  /*03d0*/  R2UR UR7, R0 ;  /* 0x00000000000773c2 */ /* 0x000ea200000e0000 */
[----:B-1----:R-:W-:-:S04]  /*03e0*/  UIMAD.WIDE.U32 UR12, UR13, UR8, URZ ;  /* 0x000000080d0c72a5 */ /* 0x002fc8000f8e003f */
[----:B--2---:R-:W-:-:S04]  /*03f0*/  UIMAD UR7, UR13, UR7, UR8 ;  /* 0x000000070d0772a4 */ /* 0x004fc8000f8e0208 */
        /* <DEDUP_REMOVED lines=9> */
.L_x_94:
[----:B------:R-:W-:Y:S01]  /*0490*/  ULOP3.LUT UR8, UR6, 0xffff, URZ, 0xc0, !UPT ;  /* 0x0000ffff06087892 */ /* 0x000fe2000f8ec03f */
[----:B------:R-:W-:Y:S01]  /*04a0*/  PLOP3.LUT P4, PT, PT, PT, PT, 0x80, 0x0 ;  /* 0x000000000000781c */ /* 0x000fe20003f8f070 */
[----:B------:R-:W-:Y:S01]  /*04b0*/  ULDC.64 UR18, c[0x0][0x118] ;  /* 0x0000460000127ab9 */ /* 0x000fe20000000a00 */
[----:B------:R-:W-:Y:S01]  /*04c0*/  CS2R R20, SRZ ;  /* 0x0000000000147805 */ /* 0x000fe2000001ff00 */
[----:B------:R-:W-:Y:S01]  /*04d0*/  UIMAD UR8, UR8, UR13, URZ ;  /* 0x0000000d080872a4 */ /* 0x000fe2000f8e023f */
[----:B------:R-:W-:Y:S01]  /*04e0*/  CS2R R18, SRZ ;  /* 0x0000000000127805 */ /* 0x000fe2000001ff00 */
        /* <DEDUP_REMOVED lines=70> */
[----:B------:R-:W-:Y:S01]  /*0950*/  ISETP.NE.U32.AND P2, PT, RZ, c[0x0][0x340], PT ;  /* 0x0000d000ff007a0c */ /* 0x000fe20003f45070 */
[----:B------:R-:W1:Y:S01]  /*0960*/  S2R R27, SR_CTAID.X ;  /* 0x00000000001b7919 */ /* 0x000e620000002500 */
[----:B------:R-:W-:Y:S01]  /*0970*/  SHF.R.S32.HI R24, RZ, 0x1f, R188 ;  /* 0x0000001fff187819 */ /* 0x000fe200000114bc */
[----:B------:R-:W-:Y:S01]  /*0980*/  USHF.R.S32.HI UR9, URZ, 0x1f, UR11 ;  /* 0x0000001f3f097899 */ /* 0x000fe2000801140b */
[----:B------:R-:W-:Y:S01]  /*0990*/  ISETP.NE.AND.EX P2, PT, RZ, c[0x0][0x344], PT, P2 ;  /* 0x0000d100ff007a0c */ /* 0x000fe20003f45320 */
[----:B------:R-:W-:-:S12]  /*09a0*/  ULDC.64 UR4, c[0x0][0x1b8] ;  /* 0x00006e0000047ab9 */ /* 0x000fd80000000a00 */
[----:B------:R-:W-:-:S04]  /*09b0*/  @P2 IMAD.MOV.U32 R2, RZ, RZ, 0x4 ;  /* 0x00000004ff022424 */ /* 0x000fc800078e00ff */
[----:B------:R-:W-:-:S05]  /*09c0*/  @P2 IMAD.WIDE R2, R25, R2, c[0x0][0x340] ;  /* 0x0000d00019022625 */ /* 0x000fca00078e0202 */
[----:B------:R2:W3:Y:S01]  /*09d0*/  @P2 LDG.E R18, [R2.64] ;  /* 0x0000001202122981 */ /* 0x0004e2000c1e1900 */
[----:B------:R-:W-:Y:S01]  /*09e0*/  UIMAD.WIDE.U32 UR6, UR11, UR4, URZ ;  /* 0x000000040b0672a5 */ /* 0x000fe2000f8e003f */
[----:B------:R-:W-:Y:S01]  /*09f0*/  SHF.R.S32.HI R19, RZ, 0x1f, R25 ;  /* 0x0000001fff137819 */ /* 0x000fe20000011419 */
[----:B------:R-:W-:Y:S01]  /*0a00*/  UIMAD UR4, UR9, UR4, URZ ;  /* 0x00000004090472a4 */ /* 0x000fe2000f8e023f */
[----:B------:R-:W-:Y:S01]  /*0a10*/  LEA.HI R23, R24, R188, RZ, 0x4 ;  /* 0x000000bc18177211 */ /* 0x000fe200078f20ff */
[----:B------:R-:W-:Y:S01]  /*0a20*/  IMAD.MOV.U32 R26, RZ, RZ, 0x20 ;  /* 0x00000020ff1a7424 */ /* 0x000fe200078e00ff */
[----:B------:R-:W-:Y:S01]  /*0a30*/  BSSY B0, `(.L_x_96) ;  /* 0x0000075000007945 */ /* 0x000fe20003800000 */
[----:B------:R-:W-:Y:S01]  /*0a40*/  UIMAD UR4, UR11, UR5, UR4 ;  /* 0x000000050b0472a4 */ /* 0x000fe2000f8e0204 */
[----:B------:R-:W-:-:S03]  /*0a50*/  IMAD R12, R19, c[0x0][0x1c0], RZ ;  /* 0x00007000130c7a24 */ /* 0x000fc600078e02ff */
[----:B------:R-:W-:Y:S01]  /*0a60*/  UIADD3 UR4, UR7, UR4, URZ ;  /* 0x0000000407047290 */ /* 0x000fe2000fffe03f */
[----:B------:R-:W-:Y:S01]  /*0a70*/  IMAD R12, R25, c[0x0][0x1c4], R12 ;  /* 0x00007100190c7a24 */ /* 0x000fe200078e020c */
[----:B--2---:R-:W-:Y:S01]  /*0a80*/  LEA.HI R2, R24, R188, RZ, 0x3 ;  /* 0x000000bc18027211 */ /* 0x004fe200078f18ff */
[----:B------:R-:W-:-:S03]  /*0a90*/  IMAD.MOV.U32 R3, RZ, RZ, c[0x0][0x2c4] ;  /* 0x0000b100ff037624 */ /* 0x000fc600078e00ff */
[----:B------:R-:W-:Y:S02]  /*0aa0*/  LOP3.LUT R0, R2, 0xfffffff8, RZ, 0xc0, !PT ;  /* 0xfffffff802007812 */ /* 0x000fe400078ec0ff */
[----:B------:R-:W-:Y:S02]  /*0ab0*/  ISETP.NE.AND P0, PT, R3, 0x1, PT ;  /* 0x000000010300780c */ /* 0x000fe40003f05270 */
[----:B------:R-:W-:Y:S01]  /*0ac0*/  SHF.R.S32.HI R32, RZ, 0x3, R2 ;  /* 0x00000003ff207819 */ /* 0x000fe20000011402 */
[----:B------:R-:W-:Y:S01]  /*0ad0*/  IMAD.IADD R33, R188, 0x1, -R0 ;  /* 0x00000001bc217824 */ /* 0x000fe200078e0a00 */
[----:B------:R-:W-:Y:S01]  /*0ae0*/  MOV R3, UR7 ;  /* 0x0000000700037c02 */ /* 0x000fe20008000f00 */
[----:B------:R-:W-:Y:S01]  /*0af0*/  IMAD.U32 R2, RZ, RZ, UR6 ;  /* 0x00000006ff027e24 */ /* 0x000fe2000f8e00ff */
[----:B------:R-:W-:Y:S01]  /*0b00*/  SHF.R.S32.HI R4, RZ, 0x1f, R32 ;  /* 0x0000001fff047819 */ /* 0x000fe20000011420 */
[C---:B------:R-:W-:Y:S01]  /*0b10*/  IMAD.SHL.U32 R10, R33.reuse, 0x8, RZ ;  /* 0x00000008210a7824 */ /* 0x040fe200078e00ff */
[----:B------:R-:W-:Y:S01]  /*0b20*/  LEA R0, R33, R32, 0x4 ;  /* 0x0000002021007211 */ /* 0x000fe200078e20ff */
[----:B------:R-:W-:Y:S01]  /*0b30*/  IMAD.U32 R3, RZ, RZ, UR4 ;  /* 0x00000004ff037e24 */ /* 0x000fe2000f8e00ff */
[----:B------:R-:W-:Y:S01]  /*0b40*/  ULDC.64 UR4, c[0x0][0x210] ;  /* 0x0000840000047ab9 */ /* 0x000fe20000000a00 */
[----:B------:R-:W-:Y:S01]  /*0b50*/  IMAD R5, R4, c[0x0][0x1e0], RZ ;  /* 0x0000780004057a24 */ /* 0x000fe200078e02ff */
[----:B------:R-:W-:Y:S01]  /*0b60*/  SHF.R.S32.HI R11, RZ, 0x1f, R10 ;  /* 0x0000001fff0b7819 */ /* 0x000fe2000001140a */
[----:B-1----:R-:W-:Y:S01]  /*0b70*/  IMAD R9, R27, 0x80, R0 ;  /* 0x000000801b097824 */ /* 0x002fe200078e0200 */
[----:B------:R-:W-:Y:S01]  /*0b80*/  ULDC.64 UR6, c[0x0][0x1e8] ;  /* 0x00007a0000067ab9 */ /* 0x000fe20000000a00 */
[----:B------:R-:W-:Y:S01]  /*0b90*/  IMAD.WIDE.U32 R2, R25, c[0x0][0x1c0], R2 ;  /* 0x0000700019027a25 */ /* 0x000fe200078e0002 */
[----:B------:R-:W-:Y:S01]  /*0ba0*/  UIMAD UR4, UR9, UR4, URZ ;  /* 0x00000004090472a4 */ /* 0x000fe2000f8e023f */
[----:B------:R-:W-:Y:S01]  /*0bb0*/  ISETP.GE.AND P3, PT, R10, c[0x0][0x1d4], PT ;  /* 0x000075000a007a0c */ /* 0x000fe20003f66270 */
[----:B------:R-:W-:Y:S01]  /*0bc0*/  UIMAD UR6, UR9, UR6, URZ ;  /* 0x00000006090672a4 */ /* 0x000fe2000f8e023f */
[----:B------:R-:W-:Y:S01]  /*0bd0*/  @P0 IMAD.HI.U32 R0, R9, c[0x0][0x2c8], RZ ;  /* 0x0000b20009000a27 */ /* 0x000fe200078e00ff */
[----:B------:R-:W-:-:S02]  /*0be0*/  UIMAD UR4, UR11, UR5, UR4 ;  /* 0x000000050b0472a4 */ /* 0x000fc4000f8e0204 */
[----:B------:R-:W-:Y:S01]  /*0bf0*/  UIMAD UR6, UR11, UR7, UR6 ;  /* 0x000000070b0672a4 */ /* 0x000fe2000f8e0206 */
[----:B------:R-:W-:Y:S01]  /*0c00*/  IMAD.MOV.U32 R8, RZ, RZ, R9 ;  /* 0x000000ffff087224 */ /* 0x000fe200078e0009 */
[----:B------:R-:W-:Y:S01]  /*0c10*/  @P0 SHF.R.U32.HI R8, RZ, c[0x0][0x2cc], R0 ;  /* 0x0000b300ff080a19 */ /* 0x000fe20000011600 */
[C---:B------:R-:W-:Y:S01]  /*0c20*/  IMAD R14, R32.reuse, c[0x0][0x1e4], R5 ;  /* 0x00007900200e7a24 */ /* 0x040fe200078e0205 */
[C---:B------:R-:W-:Y:S01]  /*0c30*/  SHF.L.U32 R0, R32.reuse, 0x6, RZ ;  /* 0x0000000620007819 */ /* 0x040fe200000006ff */
[----:B------:R-:W-:Y:S01]  /*0c40*/  IMAD.WIDE.U32 R6, R32, c[0x0][0x1e0], R10 ;  /* 0x0000780020067a25 */ /* 0x000fe200078e000a */
[----:B------:R-:W-:Y:S02]  /*0c50*/  ULDC UR5, c[0x0][0x2c4] ;  /* 0x0000b10000057ab9 */ /* 0x000fe40000000800 */
[----:B------:R-:W-:Y:S01]  /*0c60*/  LOP3.LUT R0, R0, 0x1c0, RZ, 0xc0, !PT ;  /* 0x000001c000007812 */ /* 0x000fe200078ec0ff */
[----:B------:R-:W-:Y:S01]  /*0c70*/  IMAD.IADD R3, R3, 0x1, R12 ;  /* 0x0000000103037824 */ /* 0x000fe200078e020c */
[----:B------:R-:W-:Y:S01]  /*0c80*/  IADD3 R12, -R8, RZ, RZ ;  /* 0x000000ff080c7210 */ /* 0x000fe20007ffe1ff */
[----:B------:R-:W-:Y:S01]  /*0c90*/  IMAD.IADD R7, R7, 0x1, R14 ;  /* 0x0000000107077824 */ /* 0x000fe200078e020e */
[----:B------:R-:W-:Y:S01]  /*0ca0*/  LOP3.LUT R13, R0, 0x38, R10, 0xf8, !PT ;  /* 0x00000038000d7812 */ /* 0x000fe200078ef80a */
[----:B------:R-:W-:Y:S01]  /*0cb0*/  IMAD R4, R4, c[0x0][0x208], RZ ;  /* 0x0000820004047a24 */ /* 0x000fe200078e02ff */
[----:B------:R-:W-:Y:S01]  /*0cc0*/  SHF.R.U32.HI R0, RZ, 0x3, R0 ;  /* 0x00000003ff007819 */ /* 0x000fe20000011600 */
[----:B------:R-:W-:-:S02]  /*0cd0*/  IMAD R12, R12, c[0x0][0x2c4], R9 ;  /* 0x0000b1000c0c7a24 */ /* 0x000fc400078e0209 */
[----:B------:R-:W-:Y:S01]  /*0ce0*/  IMAD.WIDE.U32 R2, R8, c[0x0][0x1b0], R2 ;  /* 0x00006c0008027a25 */ /* 0x000fe200078e0002 */
[----:B------:R-:W-:Y:S02]  /*0cf0*/  LOP3.LUT R20, R13, R0, RZ, 0x3c, !PT ;  /* 0x000000000d147212 */ /* 0x000fe400078e3cff */
[----:B------:R-:W-:Y:S01]  /*0d00*/  MOV R0, UR11 ;  /* 0x0000000b00007c02 */ /* 0x000fe20008000f00 */
[C---:B------:R-:W-:Y:S01]  /*0d10*/  IMAD R15, R32.reuse, c[0x0][0x20c], R4 ;  /* 0x00008300200f7a24 */ /* 0x040fe200078e0204 */
[----:B------:R-:W-:Y:S01]  /*0d20*/  SHF.R.S32.HI R13, RZ, 0x1f, R8 ;  /* 0x0000001fff0d7819 */ /* 0x000fe20000011408 */
[----:B------:R-:W-:-:S04]  /*0d30*/  IMAD.WIDE.U32 R4, R32, c[0x0][0x208], R10 ;  /* 0x0000820020047a25 */ /* 0x000fc800078e000a */
[----:B------:R-:W-:Y:S01]  /*0d40*/  IMAD.WIDE.U32 R6, R0, c[0x0][0x1e8], R6 ;  /* 0x00007a0000067a25 */ /* 0x000fe200078e0006 */
[----:B------:R-:W-:-:S03]  /*0d50*/  LOP3.LUT R0, R23, 0xfffffff0, RZ, 0xc0, !PT ;  /* 0xfffffff017007812 */ /* 0x000fc600078ec0ff */
[----:B------:R-:W-:Y:S01]  /*0d60*/  IMAD R9, R13, c[0x0][0x1b0], RZ ;  /* 0x00006c000d097a24 */ /* 0x000fe200078e02ff */
[----:B------:R-:W-:Y:S01]  /*0d70*/  IADD3 R7, R7, UR6, RZ ;  /* 0x0000000607077c10 */ /* 0x000fe2000fffe0ff */
[----:B------:R-:W-:Y:S02]  /*0d80*/  IMAD.IADD R0, R188, 0x1, -R0 ;  /* 0x00000001bc007824 */ /* 0x000fe400078e0a00 */
[----:B------:R-:W-:Y:S01]  /*0d90*/  IMAD R9, R8, c[0x0][0x1b4], R9 ;  /* 0x00006d0008097a24 */ /* 0x000fe200078e0209 */
[----:B------:R-:W-:Y:S01]  /*0da0*/  SHF.R.S32.HI R8, RZ, 0x1f, R12 ;  /* 0x0000001fff087819 */ /* 0x000fe2000001140c */
[----:B------:R-:W-:Y:S01]  /*0db0*/  IMAD.IADD R5, R5, 0x1, R15 ;  /* 0x0000000105057824 */ /* 0x000fe200078e020f */
[----:B------:R-:W-:Y:S01]  /*0dc0*/  SHF.L.U32 R15, R33, 0x3, RZ ;  /* 0x00000003210f7819 */ /* 0x000fe200000006ff */
[----:B------:R-:W-:Y:S01]  /*0dd0*/  IMAD.U32 R13, RZ, RZ, UR11 ;  /* 0x0000000bff0d7e24 */ /* 0x000fe2000f8e00ff */
[----:B------:R-:W-:Y:S01]  /*0de0*/  IADD3 R3, R3, R9, RZ ;  /* 0x0000000903037210 */ /* 0x000fe20007ffe0ff */
[----:B------:R-:W-:Y:S01]  /*0df0*/  IMAD R8, R8, c[0x0][0x1a8], RZ ;  /* 0x00006a0008087a24 */ /* 0x000fe200078e02ff */
[----:B------:R-:W-:Y:S01]  /*0e00*/  SHF.R.S32.HI R9, RZ, 0x1f, R0 ;  /* 0x0000001fff097819 */ /* 0x000fe20000011400 */
[----:B------:R-:W-:Y:S01]  /*0e10*/  IMAD.WIDE.U32 R4, R13, c[0x0][0x210], R4 ;  /* 0x000084000d047a25 */ /* 0x000fe200078e0004 */
[----:B------:R-:W-:-:S02]  /*0e20*/  ISETP.GE.AND P5, PT, R15, c[0x0][0x198], PT ;  /* 0x000066000f007a0c */ /* 0x000fc40003fa6270 */
[----:B------:R-:W-:Y:S01]  /*0e30*/  LEA.HI R22, R9, R0, RZ, 0x3 ;  /* 0x0000000009167211 */ /* 0x000fe200078f18ff */
[C---:B------:R-:W-:Y:S01]  /*0e40*/  IMAD R8, R12.reuse, c[0x0][0x1ac], R8 ;  /* 0x00006b000c087a24 */ /* 0x040fe200078e0208 */
[----:B------:R-:W-:Y:S01]  /*0e50*/  IADD3 R5, R5, UR4, RZ ;  /* 0x0000000405057c10 */ /* 0x000fe2000fffe0ff */
[----:B------:R-:W-:Y:S01]  /*0e60*/  IMAD.WIDE.U32 R2, R12, c[0x0][0x1a8], R2 ;  /* 0x00006a000c027a25 */ /* 0x000fe200078e0002 */
[----:B------:R-:W-:Y:S01]  /*0e70*/  LOP3.LUT R13, R22, 0xfffffff8, RZ, 0xc0, !PT ;  /* 0xfffffff8160d7812 */ /* 0x000fe200078ec0ff */
[----:B------:R-:W-:Y:S01]  /*0e80*/  ULDC UR4, c[0x0][0x168] ;  /* 0x00005a0000047ab9 */ /* 0x000fe20000000800 */
[----:B------:R-:W-:Y:S01]  /*0e90*/  IADD3 R9, R10, 0x40, RZ ;  /* 0x000000400a097810 */ /* 0x000fe20007ffe0ff */
[----:B------:R-:W-:Y:S01]  /*0ea0*/  UIMAD UR4, UR5, UR4, URZ ;  /* 0x00000004050472a4 */ /* 0x000fe2000f8e023f */
[----:B------:R-:W-:Y:S01]  /*0eb0*/  LEA R17, P1, R2, c[0x0][0x160], 0x1 ;  /* 0x0000580002117a11 */ /* 0x000fe200078208ff */
[----:B------:R-:W-:Y:S01]  /*0ec0*/  IMAD.IADD R21, R0, 0x1, -R13 ;  /* 0x0000000100157824 */ /* 0x000fe200078e0a0d */
[----:B------:R-:W-:Y:S01]  /*0ed0*/  LEA.HI R13, R24, R188, RZ, 0x6 ;  /* 0x000000bc180d7211 */ /* 0x000fe200078f30ff */
[----:B------:R-:W-:Y:S01]  /*0ee0*/  IMAD.IADD R0, R3, 0x1, R8 ;  /* 0x0000000103007824 */ /* 0x000fe200078e0208 */
[----:B------:R-:W-:Y:S01]  /*0ef0*/  ISETP.GE.AND P0, PT, R9, c[0x0][0x1d4], PT ;  /* 0x0000750009007a0c */ /* 0x000fe20003f06270 */
[----:B------:R1:W2:Y:S02]  /*0f00*/  SHFL.IDX PT, R8, R17, RZ, 0x181f ;  /* 0x00181fff11087589 */ /* 0x0002a400000e0000 */
[----:B------:R-:W-:Y:S01]  /*0f10*/  IMAD.SHL.U32 R13, R13, 0x8, RZ ;  /* 0x000000080d0d7824 */ /* 0x000fe200078e00ff */
[----:B------:R-:W-:-:S04]  /*0f20*/  LEA.HI.X R16, R2, c[0x0][0x164], R0, 0x1, P1 ;  /* 0x0000590002107a11 */ /* 0x000fc800008f0c00 */
[----:B------:R-:W-:Y:S01]  /*0f30*/  LOP3.LUT R13, R20, 0xfffffe00, R13, 0xf8, !PT ;  /* 0xfffffe00140d7812 */ /* 0x000fe200078ef80d */
[----:B------:R1:W4:Y:S01]  /*0f40*/  SHFL.IDX PT, R9, R16, RZ, 0x181f ;  /* 0x00181fff10097589 */ /* 0x00032200000e0000 */
[----:B---3--:R-:W-:Y:S01]  /*0f50*/  @P2 SHF.R.S32.HI R3, RZ, 0x1f, R18 ;  /* 0x0000001fff032819 */ /* 0x008fe20000011412 */
[----:B------:R-:W-:Y:S01]  /*0f60*/  @!P2 IMAD.MOV.U32 R3, RZ, RZ, R19 ;  /* 0x000000ffff03a224 */ /* 0x000fe200078e0013 */
[----:B------:R-:W-:Y:S01]  /*0f70*/  @P2 MOV R2, R18 ;  /* 0x0000001200022202 */ /* 0x000fe20000000f00 */
[----:B------:R-:W-:Y:S01]  /*0f80*/  @!P2 IMAD.MOV.U32 R2, RZ, RZ, R25 ;  /* 0x000000ffff02a224 */ /* 0x000fe200078e0019 */
[----:B------:R-:W-:Y:S01]  /*0f90*/  IADD3 R18, R15, 0x40, RZ ;  /* 0x000000400f127810 */ /* 0x000fe20007ffe0ff */
[C---:B------:R-:W-:Y:S01]  /*0fa0*/  IMAD R12, R3.reuse, c[0x0][0x1f0], RZ ;  /* 0x00007c00030c7a24 */ /* 0x040fe200078e02ff */
[----:B------:R-:W-:Y:S01]  /*0fb0*/  MOV R25, 0x10 ;  /* 0x0000001000197802 */ /* 0x000fe20000000f00 */
[----:B------:R-:W-:Y:S01]  /*0fc0*/  IMAD R0, R3, c[0x0][0x218], RZ ;  /* 0x0000860003007a24 */ /* 0x000fe200078e02ff */
[----:B------:R-:W-:Y:S01]  /*0fd0*/  ISETP.GE.AND P4, PT, R18, c[0x0][0x198], PT ;  /* 0x0000660012007a0c */ /* 0x000fe20003f86270 */
[----:B------:R-:W-:-:S02]  /*0fe0*/  IMAD R14, R2, c[0x0][0x1f4], R12 ;  /* 0x00007d00020e7a24 */ /* 0x000fc400078e020c */
[C---:B------:R-:W-:Y:S02]  /*0ff0*/  IMAD R12, R2.reuse, c[0x0][0x21c], R0 ;  /* 0x00008700020c7a24 */ /* 0x040fe400078e0200 */
[----:B------:R-:W-:-:S04]  /*1000*/  IMAD.WIDE.U32 R36, R2, c[0x0][0x218], R4 ;  /* 0x0000860002247a25 */ /* 0x000fc800078e0004 */
[----:B------:R-:W-:Y:S01]  /*1010*/  IMAD.WIDE.U32 R28, R2, c[0x0][0x1f0], R6 ;  /* 0x00007c00021c7a25 */ /* 0x000fe200078e0006 */
[----:B------:R-:W-:-:S03]  /*1020*/  IADD3 R34, R37, R12, RZ ;  /* 0x0000000c25227210 */ /* 0x000fc60007ffe0ff */
[----:B------:R-:W-:Y:S01]  /*1030*/  IMAD.IADD R31, R29, 0x1, R14 ;  /* 0x000000011d1f7824 */ /* 0x000fe200078e020e */
[----:B------:R1:W-:Y:S01]  /*1040*/  STL.64 [R1+0x38], R28 ;  /* 0x0000381c01007387 */ /* 0x0003e20000100a00 */
[----:B------:R-:W-:-:S03]  /*1050*/  IMAD R19, R27, 0x80, R32 ;  /* 0x000000801b137824 */ /* 0x000fc600078e0220 */
[----:B------:R1:W-:Y:S02]  /*1060*/  STL.64 [R1+0x30], R36 ;  /* 0x0000302401007387 */ /* 0x0003e40000100a00 */
[----:B------:R-:W-:Y:S02]  /*1070*/  ISETP.GE.AND P6, PT, R19, UR4, PT ;  /* 0x0000000413007c0c */ /* 0x000fe4000bfc6270 */
[----:B------:R1:W-:Y:S02]  /*1080*/  STL [R1+0x20], R34 ;  /* 0x0000202201007387 */ /* 0x0003e40000100800 */
[----:B------:R-:W-:Y:S02]  /*1090*/  R2P PR, R21, 0x6 ;  /* 0x0000000615007804 */ /* 0x000fe40000000000 */
[----:B------:R1:W-:Y:S03]  /*10a0*/  STL [R1+0x2c], R31 ;  /* 0x00002c1f01007387 */ /* 0x0003e60000100800 */
[----:B------:R-:W-:-:S02]  /*10b0*/  SEL R3, R25, 0xfffffff0, !P1 ;  /* 0xfffffff019037807 */ /* 0x000fc40004800000 */
[----:B------:R-:W-:Y:S02]  /*10c0*/  SEL R0, R26, 0xffffffe0, !P2 ;  /* 0xffffffe01a007807 */ /* 0x000fe40005000000 */
[----:B------:R-:W-:Y:S05]  /*10d0*/  @P6 BRA `(.L_x_97) ;  /* 0x000000a000006947 */ /* 0x000fea0003800000 */
[----:B--2-4-:R-:W-:Y:S02]  /*10e0*/  SHF.R.S32.HI R2, RZ, 0x1f, R18 ;  /* 0x0000001fff027819 */ /* 0x014fe40000011412 */
[C---:B------:R-:W-:Y:S02]  /*10f0*/  LEA R4, P1, R15.reuse, R8, 0x1 ;  /* 0x000000080f047211 */ /* 0x040fe400078208ff */
[----:B------:R-:W-:Y:S02]  /*1100*/  LEA.HI R2, R2, R18, RZ, 0x3 ;  /* 0x0000001202027211 */ /* 0x000fe400078f18ff */
[----:B------:R-:W-:Y:S02]  /*1110*/  LEA.HI.X R5, R15, R9, R11, 0x1, P1 ;  /* 0x000000090f057211 */ /* 0x000fe400008f0c0b */
[----:B------:R-:W-:Y:S01]  /*1120*/  LOP3.LUT R6, R2, 0xfffffff8, RZ, 0xc0, !PT ;  /* 0xfffffff802067812 */ /* 0x000fe200078ec0ff */
[----:B------:R-:W-:-:S04]  /*1130*/  IMAD.SHL.U32 R2, R13, 0x2, RZ ;  /* 0x000000020d027824 */ /* 0x000fc800078e00ff */
[----:B------:R-:W-:Y:S01]  /*1140*/  IMAD.WIDE R8, R6, 0x2, R8 ;  /* 0x0000000206087825 */ /* 0x000fe200078e0208 */
[----:B------:R-:W-:Y:S01]  /*1150*/  @!PT LDS RZ, [RZ] ;  /* 0x00000000fffff984 */ /* 0x000fe20000000800 */
[----:B------:R2:W-:Y:S04]  /*1160*/  LDGSTS.E.BYPASS.LTC128B.128 [R2+0x8100], [R4.64], !P5 ;  /* 0x0810000004027fae */ /* 0x0005e8000e901d52 */
[----:B------:R2:W-:Y:S02]  /*1170*/  LDGSTS.E.BYPASS.LTC128B.128 [R2+0xc100], [R8.64], !P4 ;  /* 0x0c10000008027fae */ /* 0x0005e4000e101d52 */
.L_x_97:
[----:B--2-4-:R-:W-:Y:S05]  /*1180*/  BSYNC B0 ;  /* 0x0000000000007941 */ /* 0x014fea0003800000 */
.L_x_96:
[----:B------:R-:W-:Y:S01]  /*1190*/  IADD3 R2, R19, 0x10, RZ ;  /* 0x0000001013027810 */ /* 0x000fe20007ffe0ff */
[----:B------:R2:W3:Y:S01]  /*11a0*/  SHFL.IDX PT, R5, R16, 0x1, 0x181f ;  /* 0x00381f0010057f89 */ /* 0x0004e200000e0000 */
[----:B------:R-:W-:Y:S02]  /*11b0*/  BSSY B0, `(.L_x_98) ;  /* 0x000000e000007945 */ /* 0x000fe40003800000 */
[----:B------:R-:W-:Y:S01]  /*11c0*/  ISETP.GE.AND P1, PT, R2, UR4, PT ;  /* 0x0000000402007c0c */ /* 0x000fe2000bf26270 */
[----:B------:R2:W4:-:S12]  /*11d0*/  SHFL.IDX PT, R4, R17, 0x1, 0x181f ;  /* 0x00381f0011047f89 */ /* 0x00051800000e0000 */
[----:B------:R-:W-:Y:S05]  /*11e0*/  @P1 BRA `(.L_x_99) ;  /* 0x000000a000001947 */ /* 0x000fea0003800000 */
[----:B------:R-:W-:Y:S02]  /*11f0*/  SHF.R.S32.HI R2, RZ, 0x1f, R18 ;  /* 0x0000001fff027819 */ /* 0x000fe40000011412 */
[C---:B----4-:R-:W-:Y:S02]  /*1200*/  LEA R6, P1, R15.reuse, R4, 0x1 ;  /* 0x000000040f067211 */ /* 0x050fe400078208ff */
[----:B------:R-:W-:Y:S02]  /*1210*/  LEA.HI R2, R2, R18, RZ, 0x3 ;  /* 0x0000001202027211 */ /* 0x000fe400078f18ff */
[----:B---3--:R-:W-:Y:S02]  /*1220*/  LEA.HI.X R7, R15, R5, R11, 0x1, P1 ;  /* 0x000000050f077211 */ /* 0x008fe400008f0c0b */
[----:B------:R-:W-:Y:S01]  /*1230*/  LOP3.LUT R8, R2, 0xfffffff8, RZ, 0xc0, !PT ;  /* 0xfffffff802087812 */ /* 0x000fe200078ec0ff */
[----:B------:R-:W-:-:S04]  /*1240*/  IMAD.SHL.U32 R2, R13, 0x2, RZ ;  /* 0x000000020d027824 */ /* 0x000fc800078e00ff */
[----:B------:R-:W-:Y:S01]  /*1250*/  IMAD.WIDE R4, R8, 0x2, R4 ;  /* 0x0000000208047825 */ /* 0x000fe200078e0204 */
[----:B------:R-:W-:Y:S01]  /*1260*/  @!PT LDS RZ, [RZ] ;  /* 0x00000000fffff984 */ /* 0x000fe20000000800 */
[----:B------:R3:W-:Y:S04]  /*1270*/  LDGSTS.E.BYPASS.LTC128B.128 [R2+0x8900], [R6.64], !P5 ;  /* 0x0890000006027fae */ /* 0x0007e8000e901d52 */
[----:B------:R3:W-:Y:S02]  /*1280*/  LDGSTS.E.BYPASS.LTC128B.128 [R2+0xc900], [R4.64], !P4 ;  /* 0x0c90000004027fae */ /* 0x0007e4000e101d52 */
.L_x_99:
[----:B------:R-:W-:Y:S05]  /*1290*/  BSYNC B0 ;  /* 0x0000000000007941 */ /* 0x000fea0003800000 */
.L_x_98:
[----:B---3--:R-:W-:Y:S01]  /*12a0*/  IADD3 R2, R19, 0x20, RZ ;  /* 0x0000002013027810 */ /* 0x008fe20007ffe0ff */
[----:B------:R3:W1:Y:S01]  /*12b0*/  SHFL.IDX PT, R5, R16, 0x2, 0x181f ;  /* 0x00581f0010057f89 */ /* 0x00066200000e0000 */
[----:B------:R-:W-:Y:S02]  /*12c0*/  BSSY B0, `(.L_x_100) ;  /* 0x000000e000007945 */ /* 0x000fe40003800000 */
[----:B------:R-:W-:Y:S01]  /*12d0*/  ISETP.GE.AND P1, PT, R2, UR4, PT ;  /* 0x0000000402007c0c */ /* 0x000fe2000bf26270 */
[----:B----4-:R3:W4:-:S12]  /*12e0*/  SHFL.IDX PT, R4, R17, 0x2, 0x181f ;  /* 0x00581f0011047f89 */ /* 0x01071800000e0000 */
[----:B------:R-:W-:Y:S05]  /*12f0*/  @P1 BRA `(.L_x_101) ;  /* 0x000000a000001947 */ /* 0x000fea0003800000 */
[----:B------:R-:W-:Y:S02]  /*1300*/  SHF.R.S32.HI R2, RZ, 0x1f, R18 ;  /* 0x0000001fff027819 */ /* 0x000fe40000011412 */
[C---:B----4-:R-:W-:Y:S02]  /*1310*/  LEA R6, P1, R15.reuse, R4, 0x1 ;  /* 0x000000040f067211 */ /* 0x050fe400078208ff */
[----:B------:R-:W-:Y:S02]  /*1320*/  LEA.HI R2, R2, R18, RZ, 0x3 ;  /* 0x0000001202027211 */ /* 0x000fe400078f18ff */
[----:B-1----:R-:W-:Y:S02]  /*1330*/  LEA.HI.X R7, R15, R5, R11, 0x1, P1 ;  /* 0x000000050f077211 */ /* 0x002fe400008f0c0b */
[----:B------:R-:W-:Y:S01]  /*1340*/  LOP3.LUT R8, R2, 0xfffffff8, RZ, 0xc0, !PT ;  /* 0xfffffff802087812 */ /* 0x000fe200078ec0ff */
[----:B------:R-:W-:-:S04]  /*1350*/  IMAD.SHL.U32 R2, R13, 0x2, RZ ;  /* 0x000000020d027824 */ /* 0x000fc800078e00ff */
[----:B------:R-:W-:Y:S01]  /*1360*/  IMAD.WIDE R4, R8, 0x2, R4 ;  /* 0x0000000208047825 */ /* 0x000fe200078e0204 */
[----:B------:R-:W-:Y:S01]  /*1370*/  @!PT LDS RZ, [RZ] ;  /* 0x00000000fffff984 */ /* 0x000fe20000000800 */
[----:B------:R1:W-:Y:S04]  /*1380*/  LDGSTS.E.BYPASS.LTC128B.128 [R2+0x9100], [R6.64], !P5 ;  /* 0x0910000006027fae */ /* 0x0003e8000e901d52 */
[----:B------:R1:W-:Y:S02]  /*1390*/  LDGSTS.E.BYPASS.LTC128B.128 [R2+0xd100], [R4.64], !P4 ;  /* 0x0d10000004027fae */ /* 0x0003e4000e101d52 */
.L_x_101:
[----:B------:R-:W-:Y:S05]  /*13a0*/  BSYNC B0 ;  /* 0x0000000000007941 */ /* 0x000fea0003800000 */
.L_x_100:
[----:B-1----:R-:W-:Y:S01]  /*13b0*/  IADD3 R2, R19, 0x30, RZ ;  /* 0x0000003013027810 */ /* 0x002fe20007ffe0ff */
[----:B------:R1:W2:Y:S01]  /*13c0*/  SHFL.IDX PT, R5, R16, 0x3, 0x181f ;  /* 0x00781f0010057f89 */ /* 0x0002a200000e0000 */
[----:B------:R-:W-:Y:S02]  /*13d0*/  BSSY B0, `(.L_x_102) ;  /* 0x000000e000007945 */ /* 0x000fe40003800000 */
[----:B------:R-:W-:Y:S01]  /*13e0*/  ISETP.GE.AND P1, PT, R2, UR4, PT ;  /* 0x0000000402007c0c */ /* 0x000fe2000bf26270 */
[----:B----4-:R1:W4:-:S12]  /*13f0*/  SHFL.IDX PT, R4, R17, 0x3, 0x181f ;  /* 0x00781f0011047f89 */ /* 0x01031800000e0000 */
[----:B------:R-:W-:Y:S05]  /*1400*/  @P1 BRA `(.L_x_103) ;  /* 0x000000a000001947 */ /* 0x000fea0003800000 */
[----:B------:R-:W-:Y:S02]  /*1410*/  SHF.R.S32.HI R2, RZ, 0x1f, R18 ;  /* 0x0000001fff027819 */ /* 0x000fe40000011412 */
[C---:B----4-:R-:W-:Y:S02]  /*1420*/  LEA R6, P1, R15.reuse, R4, 0x1 ;  /* 0x000000040f067211 */ /* 0x050fe400078208ff */
[----:B------:R-:W-:Y:S02]  /*1430*/  LEA.HI R2, R2, R18, RZ, 0x3 ;  /* 0x0000001202027211 */ /* 0x000fe400078f18ff */
[----:B--2---:R-:W-:Y:S02]  /*1440*/  LEA.HI.X R7, R15, R5, R11, 0x1, P1 ;  /* 0x000000050f077211 */ /* 0x004fe400008f0c0b */
[----:B------:R-:W-:Y:S01]  /*1450*/  LOP3.LUT R8, R2, 0xfffffff8, RZ, 0xc0, !PT ;  /* 0xfffffff802087812 */ /* 0x000fe200078ec0ff */
[----:B------:R-:W-:-:S04]  /*1460*/  IMAD.SHL.U32 R2, R13, 0x2, RZ ;  /* 0x000000020d027824 */ /* 0x000fc800078e00ff */
[----:B------:R-:W-:Y:S01]  /*1470*/  IMAD.WIDE R4, R8, 0x2, R4 ;  /* 0x0000000208047825 */ /* 0x000fe200078e0204 */
[----:B------:R-:W-:Y:S01]  /*1480*/  @!PT LDS RZ, [RZ] ;  /* 0x00000000fffff984 */ /* 0x000fe20000000800 */
[----:B------:R2:W-:Y:S04]  /*1490*/  LDGSTS.E.BYPASS.LTC128B.128 [R2+0x9900], [R6.64], !P5 ;  /* 0x0990000006027fae */ /* 0x0005e8000e901d52 */
[----:B------:R2:W-:Y:S02]  /*14a0*/  LDGSTS.E.BYPASS.LTC128B.128 [R2+0xd900], [R4.64], !P4 ;  /* 0x0d90000004027fae */ /* 0x0005e4000e101d52 */
.L_x_103:
[----:B------:R-:W-:Y:S05]  /*14b0*/  BSYNC B0 ;  /* 0x0000000000007941 */ /* 0x000fea0003800000 */
.L_x_102:
[----:B--2---:R-:W-:Y:S01]  /*14c0*/  IADD3 R2, R19, 0x40, RZ ;  /* 0x0000004013027810 */ /* 0x004fe20007ffe0ff */
        /* <DEDUP_REMOVED lines=15> */
.L_x_105:
[----:B------:R-:W-:Y:S05]  /*15c0*/  BSYNC B0 ;  /* 0x0000000000007941 */ /* 0x000fea0003800000 */
.L_x_104:
        /* <DEDUP_REMOVED lines=16> */
.L_x_107:
[----:B------:R-:W-:Y:S05]  /*16d0*/  BSYNC B0 ;  /* 0x0000000000007941 */ /* 0x000fea0003800000 */
.L_x_106:
        /* <DEDUP_REMOVED lines=16> */
.L_x_109:
[----:B------:R-:W-:Y:S05]  /*17e0*/  BSYNC B0 ;  /* 0x0000000000007941 */ /* 0x000fea0003800000 */
.L_x_108:
[----:B-1--4-:R-:W1:Y:S01]  /*17f0*/  SHFL.IDX PT, R4, R17, 0x7, 0x181f ;  /* 0x00f81f0011047f89 */ /* 0x012e6200000e0000 */
[----:B------:R-:W-:Y:S01]  /*1800*/  IADD3 R2, R19, 0x70, RZ ;  /* 0x0000007013027810 */ /* 0x000fe20007ffe0ff */
[----:B------:R-:W-:Y:S01]  /*1810*/  UIADD3 UR20, UR21, -0x1, URZ ;  /* 0xffffffff15147890 */ /* 0x000fe2000fffe03f */
[----:B------:R-:W-:Y:S01]  /*1820*/  IADD3 R6, -R32, c[0x0][0x1d0], RZ ;  /* 0x0000740020067a10 */ /* 0x000fe20007ffe1ff */
[----:B------:R-:W4:Y:S01]  /*1830*/  SHFL.IDX PT, R5, R16, 0x7, 0x181f ;  /* 0x00f81f0010057f89 */ /* 0x000f2200000e0000 */
[----:B------:R-:W-:Y:S01]  /*1840*/  ISETP.GE.AND P6, PT, R2, UR4, PT ;  /* 0x0000000402007c0c */ /* 0x000fe2000bfc6270 */
[----:B------:R-:W-:Y:S01]  /*1850*/  ULDC.64 UR6, c[0x0][0x1e0] ;  /* 0x0000780000067ab9 */ /* 0x000fe20000000a00 */
[----:B------:R-:W-:Y:S01]  /*1860*/  IMAD.MOV.U32 R156, RZ, RZ, R30 ;  /* 0x000000ffff9c7224 */ /* 0x000fe200078e001e */
[----:B------:R-:W-:Y:S01]  /*1870*/  UMOV UR22, 0x6 ;  /* 0x0000000600167882 */ /* 0x000fe20000000000 */
[----:B------:R-:W-:Y:S01]  /*1880*/  IMAD.U32 R10, RZ, RZ, UR20 ;  /* 0x00000014ff0a7e24 */ /* 0x000fe2000f8e00ff */
[----:B------:R-:W-:Y:S01]  /*1890*/  USHF.L.U32 UR23, UR6, 0x6, URZ ;  /* 0x0000000606177899 */ /* 0x000fe2000800063f */
[----:B------:R-:W-:Y:S01]  /*18a0*/  IMAD.MOV.U32 R157, RZ, RZ, R31 ;  /* 0x000000ffff9d7224 */ /* 0x000fe200078e001f */
[----:B------:R-:W-:Y:S01]  /*18b0*/  USHF.L.U64.HI UR22, UR6, UR22, UR7 ;  /* 0x0000001606167299 */ /* 0x000fe20008010207 */
[----:B------:R-:W-:Y:S01]  /*18c0*/  IMAD R10, R10, -0x40, R6 ;  /* 0xffffffc00a0a7824 */ /* 0x000fe200078e0206 */
[----:B------:R-:W-:Y:S01]  /*18d0*/  USHF.R.S32.HI UR10, URZ, 0x1f, UR20 ;  /* 0x0000001f3f0a7899 */ /* 0x000fe20008011414 */
[----:B------:R-:W-:Y:S01]  /*18e0*/  IMAD.MOV.U32 R156, RZ, RZ, R28 ;  /* 0x000000ffff9c7224 */ /* 0x000fe200078e001c */
[----:B------:R-:W-:Y:S01]  /*18f0*/  UIMAD UR4, UR22, UR20, URZ ;  /* 0x00000014160472a4 */ /* 0x000fe2000f8e023f */
[----:B------:R-:W-:Y:S01]  /*1900*/  MOV R153, UR23 ;  /* 0x0000001700997c02 */ /* 0x000fe20008000f00 */
[----:B------:R-:W-:Y:S01]  /*1910*/  IMAD.SHL.U32 R244, R13, 0x2, RZ ;  /* 0x000000020df47824 */ /* 0x000fe200078e00ff */
[----:B------:R-:W-:Y:S01]  /*1920*/  @!P6 SHF.R.S32.HI R2, RZ, 0x1f, R18 ;  /* 0x0000001fff02e819 */ /* 0x000fe20000011412 */
[----:B------:R-:W-:Y:S01]  /*1930*/  UIMAD UR4, UR10, UR23, UR4 ;  /* 0x000000170a0472a4 */ /* 0x000fe2000f8e0204 */
[----:B------:R-:W-:Y:S01]  /*1940*/  ISETP.GE.AND P2, PT, R10, 0x1, PT ;  /* 0x000000010a00780c */ /* 0x000fe20003f46270 */
[----:B------:R-:W-:Y:S01]  /*1950*/  UIMAD.WIDE.U32 UR12, UR6, 0x20, URZ ;  /* 0x00000020060c78a5 */ /* 0x000fe2000f8e003f */
[----:B------:R-:W-:Y:S01]  /*1960*/  @!P6 LEA.HI R2, R2, R18, RZ, 0x3 ;  /* 0x000000120202e211 */ /* 0x000fe200078f18ff */
[----:B------:R-:W-:Y:S01]  /*1970*/  USHF.L.U32 UR9, UR7, 0x5, URZ ;  /* 0x0000000507097899 */ /* 0x000fe2000800063f */
[C---:B-1----:R-:W-:Y:S01]  /*1980*/  @!P6 LEA R6, P1, R15.reuse, R4, 0x1 ;  /* 0x000000040f06e211 */ /* 0x042fe200078208ff */
[----:B------:R-:W-:Y:S01]  /*1990*/  ULDC UR17, c[0x0][0x1d0] ;  /* 0x0000740000117ab9 */ /* 0x000fe20000000800 */
[----:B------:R-:W-:Y:S01]  /*19a0*/  @!P6 LOP3.LUT R8, R2, 0xfffffff8, RZ, 0xc0, !PT ;  /* 0xfffffff80208e812 */ /* 0x000fe200078ec0ff */
[----:B------:R-:W-:Y:S01]  /*19b0*/  UIADD3 UR9, UR13, UR9, URZ ;  /* 0x000000090d097290 */ /* 0x000fe2000fffe03f */
[----:B----4-:R-:W-:Y:S01]  /*19c0*/  @!P6 LEA.HI.X R7, R15, R5, R11, 0x1, P1 ;  /* 0x000000050f07e211 */ /* 0x010fe200008f0c0b */
[----:B------:R-:W-:Y:S01]  /*19d0*/  STL.64 [R1+0x28], R156 ;  /* 0x0000289c01007387 */ /* 0x000fe20000100a00 */
[----:B------:R-:W-:Y:S01]  /*19e0*/  ISETP.GE.AND P1, PT, R10, 0x11, PT ;  /* 0x000000110a00780c */ /* 0x000fe20003f26270 */
[----:B------:R-:W-:Y:S01]  /*19f0*/  @!P6 IMAD.WIDE R8, R8, 0x2, R4 ;  /* 0x000000020808e825 */ /* 0x000fe200078e0204 */
[----:B------:R-:W-:Y:S01]  /*1a00*/  SHF.R.S32.HI R14, RZ, 0x4, R23 ;  /* 0x00000004ff0e7819 */ /* 0x000fe20000011417 */
[----:B------:R-:W-:Y:S01]  /*1a10*/  @!PT LDS RZ, [RZ] ;  /* 0x00000000fffff984 */ /* 0x000fe20000000800 */
[----:B------:R1:W-:Y:S01]  /*1a20*/  @!P6 LDGSTS.E.BYPASS.LTC128B.128 [R244+0xb900], [R6.64], !P5 ;  /* 0x0b90000006f4efae */ /* 0x0003e2000e901d52 */
[----:B------:R-:W-:Y:S01]  /*1a30*/  ISETP.GE.AND P5, PT, R10, 0x31, PT ;  /* 0x000000310a00780c */ /* 0x000fe20003fa6270 */
[----:B------:R-:W-:Y:S01]  /*1a40*/  IMAD.WIDE.U32 R4, R153, UR20, R156 ;  /* 0x0000001499047c25 */ /* 0x000fe2000f8e009c */
[----:B------:R-:W-:Y:S01]  /*1a50*/  LEA.HI R154, R24, R188, RZ, 0x5 ;  /* 0x000000bc189a7211 */ /* 0x000fe200078f28ff */
[----:B------:R4:W-:Y:S01]  /*1a60*/  @!P6 LDGSTS.E.BYPASS.LTC128B.128 [R244+0xf900], [R8.64], !P4 ;  /* 0x0f90000008f4efae */ /* 0x0009e2000e101d52 */
[----:B------:R-:W-:-:S02]  /*1a70*/  ISETP.GE.AND P6, PT, R10, 0x21, PT ;  /* 0x000000210a00780c */ /* 0x000fc40003fc6270 */
[----:B------:R-:W-:Y:S01]  /*1a80*/  IADD3 R5, R5, UR4, RZ ;  /* 0x0000000405057c10 */ /* 0x000fe2000fffe0ff */
[----:B------:R-:W0:Y:S04]  /*1a90*/  LDGDEPBAR ;  /* 0x00000000000079af */ /* 0x000e280000000000 */
[----:B------:R-:W-:Y:S01]  /*1aa0*/  BAR.SYNC.DEFER_BLOCKING 0x0 ;  /* 0x0000000000007b1d */ /* 0x000fe20000010000 */
[----:B------:R-:W-:-:S04]  /*1ab0*/  @P2 LEA R12, P4, R4, c[0x0][0x1c8], 0x1 ;  /* 0x00007200040c2a11 */ /* 0x000fc800078808ff */
[----:B------:R-:W-:Y:S01]  /*1ac0*/  @P2 LEA.HI.X R13, R4, c[0x0][0x1cc], R5, 0x1, P4 ;  /* 0x00007300040d2a11 */ /* 0x000fe200020f0c05 */
[----:B------:R-:W-:-:S05]  /*1ad0*/  VOTEU.ANY UP0, P5 ;  /* 0x00000000003f7886 */ /* 0x000fca0002800100 */
[----:B------:R-:W-:Y:S01]  /*1ae0*/  @UP0 UIMAD UR4, UR7, 0x30, URZ ;  /* 0x00000030070408a4 */ /* 0x000fe2000f8e023f */
[----:B-1----:R-:W-:Y:S01]  /*1af0*/  IMAD.U32 R6, RZ, RZ, UR7 ;  /* 0x00000007ff067e24 */ /* 0x002fe2000f8e00ff */
[----:B----4-:R-:W-:-:S04]  /*1b00*/  MOV R8, c[0x0][0x1e0] ;  /* 0x0000780000087a02 */ /* 0x010fc80000000f00 */
[C---:B------:R-:W-:Y:S01]  /*1b10*/  @P1 LEA R2, P4, R8.reuse, R4, 0x4 ;  /* 0x0000000408021211 */ /* 0x040fe200078820ff */
[----:B------:R-:W-:Y:S01]  /*1b20*/  @!PT LDS RZ, [RZ] ;  /* 0x00000000fffff984 */ /* 0x000fe20000000800 */
[----:B------:R-:W-:Y:S01]  /*1b30*/  @!PT LDS RZ, [RZ] ;  /* 0x00000000fffff984 */ /* 0x000fe20000000800 */
[----:B------:R-:W-:Y:S01]  /*1b40*/  @!PT LDS RZ, [RZ] ;  /* 0x00000000fffff984 */ /* 0x000fe20000000800 */
[----:B------:R1:W-:Y:S03]  /*1b50*/  @P2 LDGSTS.E.BYPASS.LTC128B.128 [R244+0x4100], [R12.64], !P3 ;  /* 0x041000000cf42fae */ /* 0x0003e6000d901d52 */
[C---:B------:R-:W-:Y:S01]  /*1b60*/  @P1 LEA.HI.X R6, R8.reuse, R5, R6, 0x4, P4 ;  /* 0x0000000508061211 */ /* 0x040fe200020f2406 */
[----:B------:R-:W-:Y:S01]  /*1b70*/  @P5 IMAD.WIDE.U32 R8, R8, 0x30, R4 ;  /* 0x0000003008085825 */ /* 0x000fe200078e0004 */
[C---:B------:R-:W-:Y:S01]  /*1b80*/  @P1 LEA R10, P4, R2.reuse, c[0x0][0x1c8], 0x1 ;  /* 0x00007200020a1a11 */ /* 0x040fe200078808ff */
[----:B------:R1:W-:Y:S03]  /*1b90*/  @P2 LDGSTS.E.BYPASS.LTC128B.128 [R244+0x6100], [R12.64+0x80], !P0 ;  /* 0x061000800cf42fae */ /* 0x0003e6000c101d52 */
[----:B------:R-:W-:-:S02]  /*1ba0*/  @P1 LEA.HI.X R11, R2, c[0x0][0x1cc], R6, 0x1, P4 ;  /* 0x00007300020b1a11 */ /* 0x000fc400020f0c06 */
[----:B------:R-:W-:-:S03]  /*1bb0*/  @P6 IADD3 R2, P4, R4, UR12, RZ ;  /* 0x0000000c04026c10 */ /* 0x000fc6000ff9e0ff */
[----:B------:R4:W-:Y:S01]  /*1bc0*/  @P1 LDGSTS.E.BYPASS.LTC128B.128 [R244+0x4900], [R10.64], !P3 ;  /* 0x049000000af41fae */ /* 0x0009e2000d901d52 */
[----:B------:R-:W-:Y:S02]  /*1bd0*/  @P6 IADD3.X R4, R5, UR9, RZ, P4, !PT ;  /* 0x0000000905046c10 */ /* 0x000fe4000a7fe4ff */
[----:B------:R-:W-:Y:S01]  /*1be0*/  LEA.HI R5, R23, R14, RZ, 0x1 ;  /* 0x0000000e17057211 */ /* 0x000fe200078f08ff */
[----:B------:R4:W-:Y:S01]  /*1bf0*/  @P1 LDGSTS.E.BYPASS.LTC128B.128 [R244+0x6900], [R10.64+0x80], !P0 ;  /* 0x069000800af41fae */ /* 0x0009e2000c101d52 */
[C---:B------:R-:W-:Y:S02]  /*1c00*/  @P6 LEA R6, P4, R2.reuse, c[0x0][0x1c8], 0x1 ;  /* 0x0000720002066a11 */ /* 0x040fe400078808ff */
[----:B------:R-:W-:Y:S02]  /*1c10*/  LOP3.LUT R5, R5, 0xfffffffe, RZ, 0xc0, !PT ;  /* 0xfffffffe05057812 */ /* 0x000fe400078ec0ff */
[----:B------:R-:W-:Y:S02]  /*1c20*/  @P6 LEA.HI.X R7, R2, c[0x0][0x1cc], R4, 0x1, P4 ;  /* 0x0000730002076a11 */ /* 0x000fe400020f0c04 */
[----:B------:R-:W-:Y:S01]  /*1c30*/  @P5 IADD3 R2, R9, UR4, RZ ;  /* 0x0000000409025c10 */ /* 0x000fe2000fffe0ff */
[----:B------:R-:W-:Y:S01]  /*1c40*/  IMAD.IADD R9, R14, 0x1, -R5 ;  /* 0x000000010e097824 */ /* 0x000fe200078e0a05 */
[C---:B------:R-:W-:Y:S01]  /*1c50*/  @P5 LEA R4, P4, R8.reuse, c[0x0][0x1c8], 0x1 ;  /* 0x0000720008045a11 */ /* 0x040fe200078808ff */
[----:B------:R5:W-:Y:S01]  /*1c60*/  @P6 LDGSTS.E.BYPASS.LTC128B.128 [R244+0x5100], [R6.64], !P3 ;  /* 0x0510000006f46fae */ /* 0x000be2000d901d52 */
[----:B------:R-:W-:Y:S01]  /*1c70*/  ULDC.64 UR4, c[0x0][0x208] ;  /* 0x0000820000047ab9 */ /* 0x000fe20000000a00 */
[----:B------:R-:W-:Y:S01]  /*1c80*/  LOP3.LUT P1, RZ, R33, 0x2, RZ, 0xc0, !PT ;  /* 0x0000000221ff7812 */ /* 0x000fe2000782c0ff */
[----:B------:R-:W-:Y:S01]  /*1c90*/  UIMAD UR10, UR10, UR4, URZ ;  /* 0x000000040a0a72a4 */ /* 0x000fe2000f8e023f */
[----:B------:R-:W-:Y:S01]  /*1ca0*/  @P5 LEA.HI.X R5, R8, c[0x0][0x1cc], R2, 0x1, P4 ;  /* 0x0000730008055a11 */ /* 0x000fe200020f0c02 */
[----:B------:R5:W-:Y:S01]  /*1cb0*/  @P6 LDGSTS.E.BYPASS.LTC128B.128 [R244+0x7100], [R6.64+0x80], !P0 ;  /* 0x0710008006f46fae */ /* 0x000be2000c101d52 */
[----:B------:R-:W-:Y:S01]  /*1cc0*/  SHF.L.U32 R2, R21, 0x6, RZ ;  /* 0x0000000615027819 */ /* 0x000fe200000006ff */
[----:B------:R-:W-:Y:S01]  /*1cd0*/  IMAD.SHL.U32 R8, R32, 0x8, RZ ;  /* 0x0000000820087824 */ /* 0x000fe200078e00ff */
[----:B------:R-:W-:Y:S01]  /*1ce0*/  UIMAD.WIDE.U32 UR14, UR20, UR4, URZ ;  /* 0x00000004140e72a5 */ /* 0x000fe2000f8e003f */
[----:B------:R2:W-:Y:S01]  /*1cf0*/  @P5 LDGSTS.E.BYPASS.LTC128B.128 [R244+0x5900], [R4.64], !P3 ;  /* 0x0590000004f45fae */ /* 0x0005e2000d901d52 */
[----:B------:R-:W-:-:S03]  /*1d00*/  UIMAD UR10, UR20, UR5, UR10 ;  /* 0x00000005140a72a4 */ /* 0x000fc6000f8e020a */
[----:B------:R2:W-:Y:S04]  /*1d10*/  @P5 LDGSTS.E.BYPASS.LTC128B.128 [R244+0x7900], [R4.64+0x80], !P0 ;  /* 0x0790008004f45fae */ /* 0x0005e8000c101d52 */
[----:B------:R-:W0:Y:S01]  /*1d20*/  LDGDEPBAR ;  /* 0x00000000000079af */ /* 0x000e220000000000 */
[----:B-----5:R-:W-:Y:S01]  /*1d30*/  IMAD.SHL.U32 R6, R33, 0x40, RZ ;  /* 0x0000004021067824 */ /* 0x020fe200078e00ff */
[----:B--2---:R-:W-:Y:S01]  /*1d40*/  LOP3.LUT R4, R2, 0x1c0, RZ, 0xc0, !PT ;  /* 0x000001c002047812 */ /* 0x004fe200078ec0ff */
[----:B------:R-:W-:-:S04]  /*1d50*/  DEPBAR.LE SB0, 0x1 ;  /* 0x000080400000791a */ /* 0x000fc80000000000 */
[----:B------:R-:W-:-:S04]  /*1d60*/  DEPBAR.LE SB0, 0x0 ;  /* 0x000080000000791a */ /* 0x000fc80000000000 */
[----:B------:R-:W-:Y:S02]  /*1d70*/  LOP3.LUT R2, R6, 0x1c0, RZ, 0xc0, !PT ;  /* 0x000001c006027812 */ /* 0x000fe400078ec0ff */
[----:B------:R-:W-:Y:S02]  /*1d80*/  SHF.L.U32 R5, R9, 0x3, RZ ;  /* 0x0000000309057819 */ /* 0x000fe400000006ff */
[----:B------:R-:W-:Y:S02]  /*1d90*/  LOP3.LUT R8, R2, 0x8, R8, 0xf8, !PT ;  /* 0x0000000802087812 */ /* 0x000fe400078ef808 */
[----:B------:R-:W-:Y:S01]  /*1da0*/  SHF.R.U32.HI R6, RZ, 0x3, R2 ;  /* 0x00000003ff067819 */ /* 0x000fe20000011602 */
[----:B------:R-:W-:Y:S01]  /*1db0*/  IMAD.SHL.U32 R2, R154, 0x20, RZ ;  /* 0x000000209a027824 */ /* 0x000fe200078e00ff */
[----:B------:R-:W-:Y:S01]  /*1dc0*/  LOP3.LUT R7, R4, 0x8, R5, 0xf8, !PT ;  /* 0x0000000804077812 */ /* 0x000fe200078ef805 */
[----:B------:R-:W-:Y:S01]  /*1dd0*/  IMAD.SHL.U32 R5, R22, 0x40, RZ ;  /* 0x0000004016057824 */ /* 0x000fe200078e00ff */
[----:B------:R-:W-:-:S02]  /*1de0*/  SHF.R.U32.HI R4, RZ, 0x3, R4 ;  /* 0x00000003ff047819 */ /* 0x000fc40000011604 */
[----:B------:R-:W-:Y:S02]  /*1df0*/  LOP3.LUT R6, R8, R6, RZ, 0x3c, !PT ;  /* 0x0000000608067212 */ /* 0x000fe400078e3cff */
[----:B------:R-:W-:Y:S02]  /*1e00*/  LOP3.LUT R152, R7, R4, RZ, 0x3c, !PT ;  /* 0x0000000407987212 */ /* 0x000fe400078e3cff */
[----:B------:R-:W-:Y:S02]  /*1e10*/  LOP3.LUT R147, R5, 0xfffffe00, RZ, 0xc0, !PT ;  /* 0xfffffe0005937812 */ /* 0x000fe400078ec0ff */
[----:B------:R-:W-:Y:S02]  /*1e20*/  LOP3.LUT R4, R2, 0x7ffffc00, RZ, 0xc0, !PT ;  /* 0x7ffffc0002047812 */ /* 0x000fe400078ec0ff */
[----:B------:R-:W-:Y:S02]  /*1e30*/  LEA R2, R9, R6, 0x9 ;  /* 0x0000000609027211 */ /* 0x000fe400078e48ff */
[----:B------:R-:W-:-:S03]  /*1e40*/  IADD3 R4, R152, R147, R4 ;  /* 0x0000009398047210 */ /* 0x000fc60007ffe004 */
[----:B------:R-:W-:Y:S01]  /*1e50*/  IMAD.SHL.U32 R224, R2, 0x2, RZ ;  /* 0x0000000202e07824 */ /* 0x000fe200078e00ff */
[----:B------:R-:W-:Y:S01]  /*1e60*/  BAR.SYNC.DEFER_BLOCKING 0x0 ;  /* 0x0000000000007b1d */ /* 0x000fe20000010000 */
[----:B------:R-:W-:-:S03]  /*1e70*/  IMAD.SHL.U32 R231, R4, 0x2, RZ ;  /* 0x0000000204e77824 */ /* 0x000fc600078e00ff */
[C---:B------:R-:W-:Y:S02]  /*1e80*/  IADD3 R2, R224.reuse, 0x4100, RZ ;  /* 0x00004100e0027810 */ /* 0x040fe40007ffe0ff */
[----:B------:R-:W-:Y:S02]  /*1e90*/  IADD3 R235, R224, 0x4120, RZ ;  /* 0x00004120e0eb7810 */ /* 0x000fe40007ffe0ff */
[----:B------:R-:W-:Y:S02]  /*1ea0*/  @P1 IADD3 R235, R2, -0x20, RZ ;  /* 0xffffffe002eb1810 */ /* 0x000fe40007ffe0ff */
[-C--:B------:R-:W-:Y:S02]  /*1eb0*/  LEA R233, R3, R231.reuse, 0x1 ;  /* 0x000000e703e97211 */ /* 0x080fe400078e08ff */
[C---:B------:R-:W-:Y:S02]  /*1ec0*/  LEA R232, R0.reuse, R231, 0x1 ;  /* 0x000000e700e87211 */ /* 0x040fe400078e08ff */
[----:B------:R-:W-:-:S02]  /*1ed0*/  LEA R234, R0, R233, 0x1 ;  /* 0x000000e900ea7211 */ /* 0x000fc400078e08ff */
[----:B------:R-:W-:Y:S01]  /*1ee0*/  IADD3 R243, R235, 0x800, RZ ;  /* 0x00000800ebf37810 */ /* 0x000fe20007ffe0ff */
[----:B------:R-:W-:Y:S01]  /*1ef0*/  IMAD R236, R3, 0x2, R232 ;  /* 0x0000000203ec7824 */ /* 0x000fe200078e02e8 */
[C---:B------:R-:W-:Y:S02]  /*1f00*/  IADD3 R242, R235.reuse, 0x1000, RZ ;  /* 0x00001000ebf27810 */ /* 0x040fe40007ffe0ff */
[C---:B------:R-:W-:Y:S02]  /*1f10*/  IADD3 R241, R235.reuse, 0x1800, RZ ;  /* 0x00001800ebf17810 */ /* 0x040fe40007ffe0ff */
[C---:B------:R-:W-:Y:S01]  /*1f20*/  IADD3 R240, R235.reuse, 0x2000, RZ ;  /* 0x00002000ebf07810 */ /* 0x040fe20007ffe0ff */
[----:B------:R-:W-:Y:S01]  /*1f30*/  LDSM.16.M88.4 R4, [R231+0xa100] ;  /* 0x00a10000e704783b */ /* 0x000fe20000000200 */
[C---:B------:R-:W-:Y:S02]  /*1f40*/  IADD3 R239, R235.reuse, 0x2800, RZ ;  /* 0x00002800ebef7810 */ /* 0x040fe40007ffe0ff */
[C---:B------:R-:W-:Y:S01]  /*1f50*/  IADD3 R238, R235.reuse, 0x3000, RZ ;  /* 0x00003000ebee7810 */ /* 0x040fe20007ffe0ff */
[----:B-1----:R-:W1:Y:S01]  /*1f60*/  LDSM.16.M88.4 R12, [R224+0x4100] ;  /* 0x00410000e00c783b */ /* 0x002e620000000200 */
[----:B------:R-:W-:-:S03]  /*1f70*/  IADD3 R237, R235, 0x3800, RZ ;  /* 0x00003800ebed7810 */ /* 0x000fc60007ffe0ff */
[----:B---3--:R-:W2:Y:S04]  /*1f80*/  LDSM.16.M88.4 R16, [R224+0x4900] ;  /* 0x00490000e010783b */ /* 0x008ea80000000200 */
[----:B------:R-:W3:Y:S04]  /*1f90*/  LDSM.16.M88.4 R24, [R224+0x5100] ;  /* 0x00510000e018783b */ /* 0x000ee80000000200 */
[----:B------:R-:W5:Y:S04]  /*1fa0*/  LDSM.16.M88.4 R28, [R224+0x5900] ;  /* 0x00590000e01c783b */ /* 0x000f680000000200 */
[----:B----4-:R-:W4:Y:S04]  /*1fb0*/  LDSM.16.M88.4 R8, [R231+0x8100] ;  /* 0x00810000e708783b */ /* 0x010f280000000200 */
[----:B------:R-:W-:Y:S04]  /*1fc0*/  LDSM.16.M88.4 R20, [R233+0xa100] ;  /* 0x00a10000e914783b */ /* 0x000fe80000000200 */
[----:B------:R-:W4:Y:S04]  /*1fd0*/  LDSM.16.M88.4 R52, [R235] ;  /* 0x00000000eb34783b */ /* 0x000f280000000200 */
[----:B------:R-:W4:Y:S04]  /*1fe0*/  LDSM.16.M88.4 R48, [R235+0x800] ;  /* 0x00080000eb30783b */ /* 0x000f280000000200 */
[----:B------:R-:W4:Y:S01]  /*1ff0*/  LDSM.16.M88.4 R44, [R235+0x1000] ;  /* 0x00100000eb2c783b */ /* 0x000f220000000200 */
[C---:B-1----:R-:W-:Y:S08]  /*2000*/  HMMA.16816.F32.BF16 R40, R4.reuse, R12, RZ ;  /* 0x0000000c0428723c */ /* 0x042ff000000418ff */
[C---:B--2---:R-:W-:Y:S08]  /*2010*/  HMMA.16816.F32.BF16 R56, R4.reuse, R16, RZ ;  /* 0x000000100438723c */ /* 0x044ff000000418ff */
[C---:B---3--:R-:W-:Y:S08]  /*2020*/  HMMA.16816.F32.BF16 R60, R4.reuse, R24, RZ ;  /* 0x00000018043c723c */ /* 0x048ff000000418ff */
[C---:B-----5:R-:W-:Y:S08]  /*2030*/  HMMA.16816.F32.BF16 R64, R4.reuse, R28, RZ ;  /* 0x0000001c0440723c */ /* 0x060ff000000418ff */
[C---:B------:R-:W-:Y:S08]  /*2040*/  HMMA.16816.F32.BF16 R72, R4.reuse, R14, RZ ;  /* 0x0000000e0448723c */ /* 0x040ff000000418ff */
[C---:B------:R-:W-:Y:S08]  /*2050*/  HMMA.16816.F32.BF16 R80, R4.reuse, R18, RZ ;  /* 0x000000120450723c */ /* 0x040ff000000418ff */
[C---:B------:R-:W-:Y:S08]  /*2060*/  HMMA.16816.F32.BF16 R92, R4.reuse, R26, RZ ;  /* 0x0000001a045c723c */ /* 0x040ff000000418ff */
[----:B------:R-:W-:Y:S07]  /*2070*/  HMMA.16816.F32.BF16 R88, R4, R30, RZ ;  /* 0x0000001e0458723c */ /* 0x000fee00000418ff */
[----:B------:R-:W-:Y:S01]  /*2080*/  IMAD.U32 R6, RZ, RZ, UR14 ;  /* 0x0000000eff067e24 */ /* 0x000fe2000f8e00ff */
[----:B------:R-:W-:Y:S01]  /*2090*/  UIADD3 UR14, UR15, UR10, URZ ;  /* 0x0000000a0f0e7290 */ /* 0x000fe2000fffe03f */
[C---:B----4-:R-:W-:Y:S01]  /*20a0*/  HMMA.16816.F32.BF16 R104, R8.reuse, R12, RZ ;  /* 0x0000000c0868723c */ /* 0x050fe200000418ff */
[----:B------:R-:W-:Y:S01]  /*20b0*/  IMAD.U32 R7, RZ, RZ, UR15 ;  /* 0x0000000fff077e24 */ /* 0x000fe2000f8e00ff */
[----:B------:R-:W-:Y:S01]  /*20c0*/  UMOV UR10, 0xffffffc0 ;  /* 0xffffffc0000a7882 */ /* 0x000fe20000000000 */
[C---:B------:R-:W-:Y:S01]  /*20d0*/  LEA R2, P1, R6.reuse, R36, 0x6 ;  /* 0x0000002406027211 */ /* 0x040fe200078230ff */
[----:B------:R-:W-:Y:S01]  /*20e0*/  UIMAD UR17, UR20, UR10, UR17 ;  /* 0x0000000a141172a4 */ /* 0x000fe2000f8e0211 */
[----:B------:R-:W-:Y:S01]  /*20f0*/  MOV R4, UR14 ;  /* 0x0000000e00047c02 */ /* 0x000fe20008000f00 */
[----:B------:R-:W-:Y:S01]  /*2100*/  USHF.L.U32 UR10, UR4, 0x5, URZ ;  /* 0x00000005040a7899 */ /* 0x000fe2000800063f */
[----:B------:R-:W1:Y:S01]  /*2110*/  LDSM.16.M88.4 R36, [R235+0x1800] ;  /* 0x00180000eb24783b */ /* 0x000e620000000200 */
[----:B------:R-:W-:Y:S01]  /*2120*/  UMOV UR14, 0x5 ;  /* 0x00000005000e7882 */ /* 0x000fe20000000000 */
[----:B------:R-:W-:Y:S01]  /*2130*/  LEA.HI.X R5, R6, R34, R4, 0x6, P1 ;  /* 0x0000002206057211 */ /* 0x000fe200008f3404 */
[----:B------:R-:W-:Y:S01]  /*2140*/  USHF.L.U64.HI UR14, UR4, UR14, UR5 ;  /* 0x0000000e040e7299 */ /* 0x000fe20008010205 */
[----:B------:R-:W-:Y:S01]  /*2150*/  LEA R4, P1, R2, c[0x0][0x1f8], 0x1 ;  /* 0x00007e0002047a11 */ /* 0x000fe200078208ff */
[----:B------:R-:W-:Y:S01]  /*2160*/  HMMA.16816.F32.BF16 R120, R8, R14, RZ ;  /* 0x0000000e0878723c */ /* 0x000fe200000418ff */
[----:B------:R-:W-:-:S02]  /*2170*/  UIADD3 UR16, UP0, UR10, 0x80, URZ ;  /* 0x000000800a107890 */ /* 0x000fc4000ff1e03f */
[----:B------:R-:W-:Y:S02]  /*2180*/  LEA.HI.X R5, R2, c[0x0][0x1fc], R5, 0x1, P1 ;  /* 0x00007f0002057a11 */ /* 0x000fe400008f0c05 */
[----:B------:R-:W-:Y:S01]  /*2190*/  IADD3 R2, -R32, UR17, RZ ;  /* 0x0000001120027c10 */ /* 0x000fe2000fffe1ff */
[----:B------:R-:W-:Y:S01]  /*21a0*/  UIADD3.X UR15, URZ, UR14, URZ, UP0, !UPT ;  /* 0x0000000e3f0f7290 */ /* 0x000fe200087fe43f */
[----:B------:R-:W-:Y:S01]  /*21b0*/  IADD3 R6, P1, R4, UR10, RZ ;  /* 0x0000000a04067c10 */ /* 0x000fe2000ff3e0ff */
[----:B------:R-:W-:Y:S01]  /*21c0*/  HMMA.16816.F32.BF16 R100, R8, R16, RZ ;  /* 0x000000100864723c */ /* 0x000fe200000418ff */
[C---:B------:R-:W-:Y:S01]  /*21d0*/  ISETP.LT.OR P5, PT, R2.reuse, 0x1, P3 ;  /* 0x000000010200780c */ /* 0x040fe20001fa1670 */
[----:B------:R-:W-:Y:S01]  /*21e0*/  UISETP.GT.AND UP0, UPT, UR20, UR8, UPT ;  /* 0x000000081400728c */ /* 0x000fe2000bf04270 */
[C---:B------:R-:W-:Y:S02]  /*21f0*/  ISETP.LT.OR P4, PT, R2.reuse, 0x1, P0 ;  /* 0x000000010200780c */ /* 0x040fe40000781670 */
[----:B------:R-:W-:-:S02]  /*2200*/  ISETP.LT.OR P2, PT, R2, 0x11, P3 ;  /* 0x000000110200780c */ /* 0x000fc40001f41670 */
[----:B------:R-:W-:Y:S01]  /*2210*/  IADD3.X R7, R5, UR14, RZ, P1, !PT ;  /* 0x0000000e05077c10 */ /* 0x000fe20008ffe4ff */
[C---:B------:R-:W-:Y:S01]  /*2220*/  HMMA.16816.F32.BF16 R116, R8.reuse, R18, RZ ;  /* 0x000000120874723c */ /* 0x040fe200000418ff */
[----:B------:R-:W2:Y:S05]  /*2230*/  LDSM.16.M88.4 R16, [R233+0x8100] ;  /* 0x00810000e910783b */ /* 0x000eaa0000000200 */
[----:B------:R-:W-:Y:S01]  /*2240*/  @!PT LDS RZ, [RZ] ;  /* 0x00000000fffff984 */ /* 0x000fe20000000800 */
[----:B------:R-:W-:Y:S01]  /*2250*/  @!PT LDS RZ, [RZ] ;  /* 0x00000000fffff984 */ /* 0x000fe20000000800 */
[----:B------:R-:W-:Y:S01]  /*2260*/  @!PT LDS RZ, [RZ] ;  /* 0x00000000fffff984 */ /* 0x000fe20000000800 */
[----:B------:R3:W-:Y:S01]  /*2270*/  LDGSTS.E.BYPASS.LTC128B.128 [R244+0x100], [R4.64], !P5 ;  /* 0x0010000004f47fae */ /* 0x0007e2000e901d52 */
[----:B------:R-:W-:Y:S01]  /*2280*/  ISETP.LT.OR P5, PT, R2, 0x11, P0 ;  /* 0x000000110200780c */ /* 0x000fe200007a1670 */
[C---:B------:R-:W-:Y:S02]  /*2290*/  HMMA.16816.F32.BF16 R96, R8.reuse, R24, RZ ;  /* 0x000000180860723c */ /* 0x040fe400000418ff */
[----:B------:R3:W-:Y:S04]  /*22a0*/  LDGSTS.E.BYPASS.LTC128B.128 [R244+0x2100], [R4.64+0x80], !P4 ;  /* 0x0210008004f47fae */ /* 0x0007e8000e101d52 */
[----:B------:R4:W-:Y:S02]  /*22b0*/  LDGSTS.E.BYPASS.LTC128B.128 [R244+0x900], [R6.64], !P2 ;  /* 0x0090000006f47fae */ /* 0x0009e4000d101d52 */
[C---:B------:R-:W-:Y:S08]  /*22c0*/  HMMA.16816.F32.BF16 R108, R8.reuse, R26, RZ ;  /* 0x0000001a086c723c */ /* 0x040ff000000418ff */
[C---:B------:R-:W-:Y:S08]  /*22d0*/  HMMA.16816.F32.BF16 R84, R8.reuse, R28, RZ ;  /* 0x0000001c0854723c */ /* 0x040ff000000418ff */
[----:B------:R-:W-:Y:S07]  /*22e0*/  HMMA.16816.F32.BF16 R68, R8, R30, RZ ;  /* 0x0000001e0844723c */ /* 0x000fee00000418ff */
[----:B------:R-:W-:Y:S01]  /*22f0*/  IMAD.U32 R10, RZ, RZ, UR10 ;  /* 0x0000000aff0a7e24 */ /* 0x000fe2000f8e00ff */
[----:B------:R-:W-:Y:S04]  /*2300*/  HMMA.16816.F32.BF16 R76, R20, R52, R40 ;  /* 0x00000034144c723c */ /* 0x000fe80000041828 */
[----:B------:R-:W-:-:S02]  /*2310*/  IADD3 R10, P6, P1, R10, 0x80, R4 ;  /* 0x000000800a0a7810 */ /* 0x000fc400079de004 */
[----:B---3--:R-:W-:Y:S02]  /*2320*/  IADD3 R4, P4, R6, UR10, RZ ;  /* 0x0000000a06047c10 */ /* 0x008fe4000ff9e0ff */
[----:B------:R-:W-:Y:S01]  /*2330*/  IADD3.X R11, RZ, UR14, R5, P6, P1 ;  /* 0x0000000eff0b7c10 */ /* 0x000fe2000b7e2405 */
[C---:B------:R-:W-:Y:S01]  /*2340*/  HMMA.16816.F32.BF16 R136, R20.reuse, R48, R56 ;  /* 0x000000301488723c */ /* 0x040fe20000041838 */
[----:B------:R-:W-:Y:S02]  /*2350*/  ISETP.LT.OR P1, PT, R2, 0x21, P3 ;  /* 0x000000210200780c */ /* 0x000fe40001f21670 */
[----:B------:R-:W-:Y:S01]  /*2360*/  IADD3.X R5, R7, UR14, RZ, P4, !PT ;  /* 0x0000000e07057c10 */ /* 0x000fe2000a7fe4ff */
[----:B------:R3:W-:Y:S01]  /*2370*/  LDGSTS.E.BYPASS.LTC128B.128 [R244+0x2900], [R10.64], !P5 ;  /* 0x029000000af47fae */ /* 0x0007e2000e901d52 */
[----:B------:R-:W-:Y:S02]  /*2380*/  IADD3 R8, P4, R4, UR10, RZ ;  /* 0x0000000a04087c10 */ /* 0x000fe4000ff9e0ff */
[----:B----4-:R-:W-:Y:S01]  /*2390*/  IADD3 R6, P2, R6, UR16, RZ ;  /* 0x0000001006067c10 */ /* 0x010fe2000ff5e0ff */
[----:B------:R-:W-:Y:S01]  /*23a0*/  HMMA.16816.F32.BF16 R60, R20, R44, R60 ;  /* 0x0000002c143c723c */ /* 0x000fe2000004183c */
[----:B------:R-:W-:-:S02]  /*23b0*/  IADD3.X R9, R5, UR14, RZ, P4, !PT ;  /* 0x0000000e05097c10 */ /* 0x000fc4000a7fe4ff */
[C---:B------:R-:W-:Y:S02]  /*23c0*/  ISETP.LT.OR P6, PT, R2.reuse, 0x21, P0 ;  /* 0x000000210200780c */ /* 0x040fe400007c1670 */
[C---:B------:R-:W-:Y:S01]  /*23d0*/  ISETP.LT.OR P5, PT, R2.reuse, 0x31, P3 ;  /* 0x000000310200780c */ /* 0x040fe20001fa1670 */
[----:B------:R4:W-:Y:S01]  /*23e0*/  LDGSTS.E.BYPASS.LTC128B.128 [R244+0x1100], [R4.64], !P1 ;  /* 0x0110000004f47fae */ /* 0x0009e2000c901d52 */
[----:B------:R-:W-:Y:S01]  /*23f0*/  ISETP.LT.OR P4, PT, R2, 0x31, P0 ;  /* 0x000000310200780c */ /* 0x000fe20000781670 */
[----:B------:R-:W-:Y:S01]  /*2400*/  IMAD.MOV.U32 R2, RZ, RZ, -0x40 ;  /* 0xffffffc0ff027424 */ /* 0x000fe200078e00ff */
[----:B------:R-:W-:Y:S01]  /*2410*/  IADD3.X R7, R7, UR15, RZ, P2, !PT ;  /* 0x0000000f07077c10 */ /* 0x000fe200097fe4ff */
[----:B-1----:R-:W-:Y:S01]  /*2420*/  HMMA.16816.F32.BF16 R64, R20, R36, R64 ;  /* 0x000000241440723c */ /* 0x002fe20000041840 */
[----:B------:R-:W-:-:S04]  /*2430*/  LOP3.LUT P2, RZ, R33, 0x4, RZ, 0xc0, !PT ;  /* 0x0000000421ff7812 */ /* 0x000fc8000784c0ff */
[----:B------:R-:W-:Y:S01]  /*2440*/  SEL R2, R2, 0x40, P2 ;  /* 0x0000004002027807 */ /* 0x000fe20001000000 */
[----:B------:R1:W-:Y:S02]  /*2450*/  LDGSTS.E.BYPASS.LTC128B.128 [R244+0x3100], [R6.64], !P6 ;  /* 0x0310000006f47fae */ /* 0x0003e4000f101d52 */
[----:B------:R-:W-:Y:S02]  /*2460*/  HMMA.16816.F32.BF16 R72, R20, R54, R72 ;  /* 0x000000361448723c */ /* 0x000fe40000041848 */
[----:B------:R-:W-:Y:S01]  /*2470*/  IMAD.IADD R230, R224, 0x1, R2 ;  /* 0x00000001e0e67824 */ /* 0x000fe200078e0202 */
[----:B------:R3:W-:Y:S01]  /*2480*/  LDGSTS.E.BYPASS.LTC128B.128 [R244+0x1900], [R8.64], !P5 ;  /* 0x0190000008f47fae */ /* 0x0007e2000e901d52 */
[----:B------:R-:W-:-:S04]  /*2490*/  IMAD.IADD R229, R2, 0x1, R235 ;  /* 0x0000000102e57824 */ /* 0x000fc800078e02eb */
[----:B------:R-:W-:Y:S01]  /*24a0*/  HMMA.16816.F32.BF16 R80, R20, R50, R80 ;  /* 0x000000321450723c */ /* 0x000fe20000041850 */
[----:B----4-:R-:W-:-:S07]  /*24b0*/  IADD3 R4, P1, R4, UR16, RZ ;  /* 0x0000001004047c10 */ /* 0x010fce000ff3e0ff */
[----:B------:R-:W-:Y:S01]  /*24c0*/  HMMA.16816.F32.BF16 R140, R20, R46, R92 ;  /* 0x0000002e148c723c */ /* 0x000fe2000004185c */
[----:B------:R-:W-:Y:S02]  /*24d0*/  IADD3.X R5, R5, UR15, RZ, P1, !PT ;  /* 0x0000000f05057c10 */ /* 0x000fe40008ffe4ff */
[----:B------:R-:W-:-:S03]  /*24e0*/  PLOP3.LUT P1, PT, PT, PT, UP0, 0x80, 0x0 ;  /* 0x000000000000781c */ /* 0x000fc60003f2f008 */
[----:B------:R1:W-:Y:S02]  /*24f0*/  LDGSTS.E.BYPASS.LTC128B.128 [R244+0x3900], [R4.64], !P4 ;  /* 0x0390000004f47fae */ /* 0x0003e4000e101d52 */
[----:B------:R-:W-:Y:S02]  /*2500*/  HMMA.16816.F32.BF16 R132, R20, R38, R88 ;  /* 0x000000261484723c */ /* 0x000fe40000041858 */
[----:B------:R-:W-:Y:S04]  /*2510*/  LDSM.16.M88.4 R40, [R230+0x4100] ;  /* 0x00410000e628783b */ /* 0x000fe80000000200 */
[----:B------:R-:W4:Y:S02]  /*2520*/  LDSM.16.M88.4 R12, [R232+0x8100] ;  /* 0x00810000e80c783b */ /* 0x000f240000000200 */
[C---:B--2---:R-:W-:Y:S02]  /*2530*/  HMMA.16816.F32.BF16 R124, R16.reuse, R48, R100 ;  /* 0x00000030107c723c */ /* 0x044fe40000041864 */
[----:B---3--:R-:W2:Y:S04]  /*2540*/  LDSM.16.M88.4 R8, [R232+0xa100] ;  /* 0x00a10000e808783b */ /* 0x008ea80000000200 */
[----:B------:R-:W3:Y:S02]  /*2550*/  LDSM.16.M88.4 R24, [R230+0x5100] ;  /* 0x00510000e618783b */ /* 0x000ee40000000200 */
[C---:B------:R-:W-:Y:S02]  /*2560*/  HMMA.16816.F32.BF16 R128, R16.reuse, R44, R96 ;  /* 0x0000002c1080723c */ /* 0x040fe40000041860 */
[----:B------:R-:W5:Y:S04]  /*2570*/  LDSM.16.M88.4 R20, [R230+0x5900] ;  /* 0x00590000e614783b */ /* 0x000f680000000200 */
[----:B------:R-:W2:Y:S02]  /*2580*/  LDSM.16.M88.4 R28, [R230+0x4900] ;  /* 0x00490000e61c783b */ /* 0x000ea40000000200 */
[C---:B------:R-:W-:Y:S02]  /*2590*/  HMMA.16816.F32.BF16 R112, R16.reuse, R36, R84 ;  /* 0x000000241070723c */ /* 0x040fe40000041854 */
[----:B------:R-:W-:Y:S04]  /*25a0*/  LDSM.16.M88.4 R32, [R231+0xc100] ;  /* 0x00c10000e720783b */ /* 0x000fe80000000200 */
[----:B------:R-:W-:Y:S02]  /*25b0*/  LDSM.16.M88.4 R88, [R229+0x1000] ;  /* 0x00100000e558783b */ /* 0x000fe40000000200 */
[C---:B-1----:R-:W-:Y:S02]  /*25c0*/  HMMA.16816.F32.BF16 R4, R16.reuse, R52, R104 ;  /* 0x000000341004723c */ /* 0x042fe40000041868 */
[----:B------:R-:W0:Y:S06]  /*25d0*/  LDGDEPBAR ;  /* 0x00000000000079af */ /* 0x000e2c0000000000 */
[C---:B------:R-:W-:Y:S08]  /*25e0*/  HMMA.16816.F32.BF16 R104, R16.reuse, R50, R116 ;  /* 0x000000321068723c */ /* 0x040ff00000041874 */
[C---:B------:R-:W-:Y:S01]  /*25f0*/  HMMA.16816.F32.BF16 R92, R16.reuse, R54, R120 ;  /* 0x00000036105c723c */ /* 0x040fe20000041878 */
[----:B------:R-:W-:Y:S07]  /*2600*/  LDSM.16.M88.4 R52, [R229+0x800] ;  /* 0x00080000e534783b */ /* 0x000fee0000000200 */
[C---:B------:R-:W-:Y:S01]  /*2610*/  HMMA.16816.F32.BF16 R100, R16.reuse, R46, R108 ;  /* 0x0000002e1064723c */ /* 0x040fe2000004186c */
[----:B------:R-:W-:Y:S07]  /*2620*/  LDSM.16.M88.4 R108, [R229+0x1800] ;  /* 0x00180000e56c783b */ /* 0x000fee0000000200 */
[----:B------:R-:W-:Y:S01]  /*2630*/  HMMA.16816.F32.BF16 R48, R16, R38, R68 ;  /* 0x000000261030723c */ /* 0x000fe20000041844 */
[----:B------:R-:W-:Y:S04]  /*2640*/  LDSM.16.M88.4 R16, [R229] ;  /* 0x00000000e510783b */ /* 0x000fe80000000200 */
[----:B------:R-:W1:Y:S03]  /*2650*/  LDSM.16.M88.4 R36, [R234+0x8100] ;  /* 0x00810000ea24783b */ /* 0x000e660000000200 */
[-C--:B----4-:R-:W-:Y:S01]  /*2660*/  HMMA.16816.F32.BF16 R44, R12, R40.reuse, R4 ;  /* 0x000000280c2c723c */ /* 0x090fe20000041804 */
[----:B------:R-:W4:Y:S07]  /*2670*/  LDSM.16.M88.4 R4, [R234+0xa100] ;  /* 0x00a10000ea04783b */ /* 0x000f2e0000000200 */
[C---:B--2---:R-:W-:Y:S08]  /*2680*/  HMMA.16816.F32.BF16 R56, R8.reuse, R40, R76 ;  /* 0x000000280838723c */ /* 0x044ff0000004184c */
[C---:B---3--:R-:W-:Y:S01]  /*2690*/  HMMA.16816.F32.BF16 R76, R8.reuse, R24, R60 ;  /* 0x00000018084c723c */ /* 0x048fe2000004183c */
[----:B------:R-:W2:Y:S07]  /*26a0*/  LDSM.16.M88.4 R60, [R224+0x6100] ;  /* 0x00610000e03c783b */ /* 0x000eae0000000200 */
[C---:B-----5:R-:W-:Y:S08]  /*26b0*/  HMMA.16816.F32.BF16 R68, R8.reuse, R20, R64 ;  /* 0x000000140844723c */ /* 0x060ff00000041840 */
[C---:B------:R-:W-:Y:S08]  /*26c0*/  HMMA.16816.F32.BF16 R96, R8.reuse, R42, R72 ;  /* 0x0000002a0860723c */ /* 0x040ff00000041848 */
[C---:B------:R-:W-:Y:S08]  /*26d0*/  HMMA.16816.F32.BF16 R84, R8.reuse, R28, R136 ;  /* 0x0000001c0854723c */ /* 0x040ff00000041888 */
[C---:B------:R-:W-:Y:S08]  /*26e0*/  HMMA.16816.F32.BF16 R80, R8.reuse, R30, R80 ;  /* 0x0000001e0850723c */ /* 0x040ff00000041850 */
[C---:B------:R-:W-:Y:S08]  /*26f0*/  HMMA.16816.F32.BF16 R72, R8.reuse, R26, R140 ;  /* 0x0000001a0848723c */ /* 0x040ff0000004188c */
[----:B------:R-:W-:Y:S08]  /*2700*/  HMMA.16816.F32.BF16 R64, R8, R22, R132 ;  /* 0x000000160840723c */ /* 0x000ff00000041884 */
[----:B-1----:R-:W-:Y:S08]  /*2710*/  HMMA.16816.F32.BF16 R8, R36, R16, R44 ;  /* 0x000000102408723c */ /* 0x002ff0000004182c */
[C---:B------:R-:W-:Y:S08]  /*2720*/  HMMA.16816.F32.BF16 R40, R12.reuse, R42, R92 ;  /* 0x0000002a0c28723c */ /* 0x040ff0000004185c */
[C---:B------:R-:W-:Y:S08]  /*2730*/  HMMA.16816.F32.BF16 R116, R12.reuse, R20, R112 ;  /* 0x000000140c74723c */ /* 0x040ff00000041870 */
[C---:B------:R-:W-:Y:S08]  /*2740*/  HMMA.16816.F32.BF16 R92, R12.reuse, R28, R124 ;  /* 0x0000001c0c5c723c */ /* 0x040ff0000004187c */
[C---:B------:R-:W-:Y:S01]  /*2750*/  HMMA.16816.F32.BF16 R104, R12.reuse, R30, R104 ;  /* 0x0000001e0c68723c */ /* 0x040fe20000041868 */
[----:B------:R-:W1:Y:S07]  /*2760*/  LDSM.16.M88.4 R28, [R231+0xe100] ;  /* 0x00e10000e71c783b */ /* 0x000e6e0000000200 */
[C---:B------:R-:W-:Y:S08]  /*2770*/  HMMA.16816.F32.BF16 R128, R12.reuse, R24, R128 ;  /* 0x000000180c80723c */ /* 0x040ff00000041880 */
[C---:B------:R-:W-:Y:S01]  /*2780*/  HMMA.16816.F32.BF16 R100, R12.reuse, R26, R100 ;  /* 0x0000001a0c64723c */ /* 0x040fe20000041864 */
[----:B------:R-:W-:Y:S07]  /*2790*/  LDSM.16.M88.4 R24, [R233+0xc100] ;  /* 0x00c10000e918783b */ /* 0x000fee0000000200 */
[----:B------:R-:W-:Y:S01]  /*27a0*/  HMMA.16816.F32.BF16 R112, R12, R22, R48 ;  /* 0x000000160c70723c */ /* 0x000fe20000041830 */
[----:B------:R-:W-:Y:S04]  /*27b0*/  LDSM.16.M88.4 R20, [R233+0xe100] ;  /* 0x00e10000e914783b */ /* 0x000fe80000000200 */
[----:B------:R-:W-:Y:S03]  /*27c0*/  LDSM.16.M88.4 R48, [R230+0x6100] ;  /* 0x00610000e630783b */ /* 0x000fe60000000200 */
[----:B----4-:R-:W-:Y:S01]  /*27d0*/  HMMA.16816.F32.BF16 R12, R4, R16, R56 ;  /* 0x00000010040c723c */ /* 0x010fe20000041838 */
[----:B------:R-:W3:Y:S07]  /*27e0*/  LDSM.16.M88.4 R56, [R235+0x2000] ;  /* 0x00200000eb38783b */ /* 0x000eee0000000200 */
[----:B--2---:R-:W-:Y:S08]  /*27f0*/  HMMA.16816.F32.BF16 R8, R32, R60, R8 ;  /* 0x0000003c2008723c */ /* 0x004ff00000041808 */
[C---:B------:R-:W-:Y:S08]  /*2800*/  HMMA.16816.F32.BF16 R148, R4.reuse, R110, R64 ;  /* 0x0000006e0494723c */ /* 0x040ff00000041840 */
[-C--:B------:R-:W-:Y:S08]  /*2810*/  HMMA.16816.F32.BF16 R96, R4, R18.reuse, R96 ;  /* 0x000000120460723c */ /* 0x080ff00000041860 */
[----:B------:R-:W-:Y:S01]  /*2820*/  HMMA.16816.F32.BF16 R64, R36, R18, R40 ;  /* 0x000000122440723c */ /* 0x000fe20000041828 */
[----:B------:R-:W2:Y:S04]  /*2830*/  LDSM.16.M88.4 R16, [R232+0xc100] ;  /* 0x00c10000e810783b */ /* 0x000ea80000000200 */
[----:B------:R-:W-:Y:S03]  /*2840*/  LDSM.16.M88.4 R40, [R229+0x2000] ;  /* 0x00200000e528783b */ /* 0x000fe60000000200 */
[C---:B------:R-:W-:Y:S08]  /*2850*/  HMMA.16816.F32.BF16 R84, R4.reuse, R52, R84 ;  /* 0x000000340454723c */ /* 0x040ff00000041854 */
[C---:B------:R-:W-:Y:S08]  /*2860*/  HMMA.16816.F32.BF16 R120, R4.reuse, R54, R80 ;  /* 0x000000360478723c */ /* 0x040ff00000041850 */
[C---:B------:R-:W-:Y:S08]  /*2870*/  HMMA.16816.F32.BF16 R124, R4.reuse, R88, R76 ;  /* 0x00000058047c723c */ /* 0x040ff0000004184c */
[C---:B------:R-:W-:Y:S08]  /*2880*/  HMMA.16816.F32.BF16 R132, R4.reuse, R90, R72 ;  /* 0x0000005a0484723c */ /* 0x040ff00000041848 */
[----:B------:R-:W-:Y:S08]  /*2890*/  HMMA.16816.F32.BF16 R136, R4, R108, R68 ;  /* 0x0000006c0488723c */ /* 0x000ff00000041844 */
[----:B-1----:R-:W-:Y:S01]  /*28a0*/  HMMA.16816.F32.BF16 R4, R28, R60, R12 ;  /* 0x0000003c1c04723c */ /* 0x002fe2000004180c */
[----:B------:R-:W1:Y:S07]  /*28b0*/  LDSM.16.M88.4 R12, [R232+0xe100] ;  /* 0x00e10000e80c783b */ /* 0x000e6e0000000200 */
[----:B---3--:R-:W-:Y:S01]  /*28c0*/  HMMA.16816.F32.BF16 R44, R24, R56, R8 ;  /* 0x00000038182c723c */ /* 0x008fe20000041808 */
[----:B------:R-:W3:Y:S07]  /*28d0*/  LDSM.16.M88.4 R8, [R234+0xc100] ;  /* 0x00c10000ea08783b */ /* 0x000eee0000000200 */
[C---:B------:R-:W-:Y:S08]  /*28e0*/  HMMA.16816.F32.BF16 R92, R36.reuse, R52, R92 ;  /* 0x00000034245c723c */ /* 0x040ff0000004185c */
[----:B------:R-:W-:Y:S08]  /*28f0*/  HMMA.16816.F32.BF16 R104, R36, R54, R104 ;  /* 0x000000362468723c */ /* 0x000ff00000041868 */
[----:B------:R-:W-:Y:S01]  /*2900*/  HMMA.16816.F32.BF16 R52, R20, R56, R4 ;  /* 0x000000381434723c */ /* 0x000fe20000041804 */
[----:B------:R-:W-:Y:S07]  /*2910*/  LDSM.16.M88.4 R4, [R236+0xe100] ;  /* 0x00e10000ec04783b */ /* 0x000fee0000000200 */
[----:B--2---:R-:W-:Y:S01]  /*2920*/  HMMA.16816.F32.BF16 R68, R16, R48, R44 ;  /* 0x000000301044723c */ /* 0x004fe2000004182c */
[----:B------:R-:W2:Y:S07]  /*2930*/  LDSM.16.M88.4 R44, [R224+0x6900] ;  /* 0x00690000e02c783b */ /* 0x000eae0000000200 */
[-C--:B------:R-:W-:Y:S08]  /*2940*/  HMMA.16816.F32.BF16 R64, R32, R62.reuse, R64 ;  /* 0x0000003e2040723c */ /* 0x080ff00000041840 */
[----:B------:R-:W-:Y:S08]  /*2950*/  HMMA.16816.F32.BF16 R72, R28, R62, R96 ;  /* 0x0000003e1c48723c */ /* 0x000ff00000041860 */
[----:B-1----:R-:W-:Y:S01]  /*2960*/  HMMA.16816.F32.BF16 R60, R12, R48, R52 ;  /* 0x000000300c3c723c */ /* 0x002fe20000041834 */
[----:B------:R-:W1:Y:S07]  /*2970*/  LDSM.16.M88.4 R52, [R235+0x2800] ;  /* 0x00280000eb34783b */ /* 0x000e6e0000000200 */
[----:B------:R-:W-:Y:S08]  /*2980*/  HMMA.16816.F32.BF16 R64, R24, R58, R64 ;  /* 0x0000003a1840723c */ /* 0x000ff00000041840 */
[----:B---3--:R-:W-:Y:S08]  /*2990*/  HMMA.16816.F32.BF16 R76, R8, R40, R68 ;  /* 0x00000028084c723c */ /* 0x008ff00000041844 */
[----:B------:R-:W-:Y:S08]  /*29a0*/  HMMA.16816.F32.BF16 R72, R20, R58, R72 ;  /* 0x0000003a1448723c */ /* 0x000ff00000041848 */
[----:B--2---:R-:W-:Y:S08]  /*29b0*/  HMMA.16816.F32.BF16 R68, R32, R44, R92 ;  /* 0x0000002c2044723c */ /* 0x004ff0000004185c */
[----:B------:R-:W-:Y:S01]  /*29c0*/  HMMA.16816.F32.BF16 R128, R36, R88, R128 ;  /* 0x000000582480723c */ /* 0x000fe20000041880 */
[----:B------:R-:W-:-:S04]  /*29d0*/  FMUL.FTZ R2, R76, c[0x0][0x320] ;  /* 0x0000c8004c027a20 */ /* 0x000fc80000410000 */
[----:B------:R2:W3:Y:S03]  /*29e0*/  MUFU.TANH R146, R2 ;  /* 0x0000000200927308 */ /* 0x0004e60000002400 */
[C---:B------:R-:W-:Y:S08]  /*29f0*/  HMMA.16816.F32.BF16 R100, R36.reuse, R90, R100 ;  /* 0x0000005a2464723c */ /* 0x040ff00000041864 */
[----:B------:R-:W-:Y:S01]  /*2a00*/  HMMA.16816.F32.BF16 R116, R36, R108, R116 ;  /* 0x0000006c2474723c */ /* 0x000fe20000041874 */
[----:B--2---:R-:W-:-:S07]  /*2a10*/  FMUL.FTZ R2, R77, c[0x0][0x320] ;  /* 0x0000c8004d027a20 */ /* 0x004fce0000410000 */
[----:B------:R-:W-:Y:S01]  /*2a20*/  HMMA.16816.F32.BF16 R112, R36, R110, R112 ;  /* 0x0000006e2470723c */ /* 0x000fe20000041870 */
[----:B------:R-:W2:Y:S01]  /*2a30*/  LDSM.16.M88.4 R36, [R230+0x6900] ;  /* 0x00690000e624783b */ /* 0x000ea20000000200 */
[----:B------:R4:W1:Y:S06]  /*2a40*/  MUFU.TANH R145, R2 ;  /* 0x0000000200917308 */ /* 0x00086c0000002400 */
[----:B------:R-:W-:Y:S08]  /*2a50*/  HMMA.16816.F32.BF16 R80, R4, R40, R60 ;  /* 0x000000280450723c */ /* 0x000ff0000004183c */
[----:B------:R-:W-:Y:S01]  /*2a60*/  HMMA.16816.F32.BF16 R60, R16, R50, R64 ;  /* 0x00000032103c723c */ /* 0x000fe20000041840 */
[----:B----4-:R-:W-:-:S04]  /*2a70*/  FMUL.FTZ R2, R78, c[0x0][0x320] ;  /* 0x0000c8004e027a20 */ /* 0x010fc80000410000 */
[----:B------:R4:W1:Y:S03]  /*2a80*/  MUFU.TANH R144, R2 ;  /* 0x0000000200907308 */ /* 0x0008660000002400 */
[----:B------:R-:W-:Y:S08]  /*2a90*/  HMMA.16816.F32.BF16 R56, R28, R44, R84 ;  /* 0x0000002c1c38723c */ /* 0x000ff00000041854 */
[----:B------:R-:W-:Y:S01]  /*2aa0*/  HMMA.16816.F32.BF16 R64, R12, R50, R72 ;  /* 0x000000320c40723c */ /* 0x000fe20000041848 */
[----:B------:R-:W5:Y:S01]  /*2ab0*/  LDSM.16.M88.4 R48, [R229+0x2800] ;  /* 0x00280000e530783b */ /* 0x000f620000000200 */
[----:B----4-:R-:W-:-:S06]  /*2ac0*/  FMUL.FTZ R2, R79, c[0x0][0x320] ;  /* 0x0000c8004f027a20 */ /* 0x010fcc0000410000 */
[----:B-1----:R-:W-:Y:S01]  /*2ad0*/  HMMA.16816.F32.BF16 R68, R24, R52, R68 ;  /* 0x000000341844723c */ /* 0x002fe20000041844 */
[----:B------:R1:W4:Y:S07]  /*2ae0*/  MUFU.TANH R143, R2 ;  /* 0x00000002008f7308 */ /* 0x00032e0000002400 */
[----:B------:R-:W-:Y:S08]  /*2af0*/  HMMA.16816.F32.BF16 R72, R8, R42, R60 ;  /* 0x0000002a0848723c */ /* 0x000ff0000004183c */
[----:B------:R-:W-:Y:S01]  /*2b00*/  HMMA.16816.F32.BF16 R60, R20, R52, R56 ;  /* 0x00000034143c723c */ /* 0x000fe20000041838 */
[----:B------:R-:W3:Y:S01]  /*2b10*/  LDSM.16.M88.4 R56, [R224+0x7100] ;  /* 0x00710000e038783b */ /* 0x000ee20000000200 */
[----:B-1----:R-:W-:-:S04]  /*2b20*/  FMUL.FTZ R2, R80, c[0x0][0x320] ;  /* 0x0000c80050027a20 */ /* 0x002fc80000410000 */
[----:B------:R1:W1:Y:S02]  /*2b30*/  MUFU.TANH R142, R2 ;  /* 0x00000002008e7308 */ /* 0x0002640000002400 */
[----:B------:R-:W-:Y:S08]  /*2b40*/  HMMA.16816.F32.BF16 R84, R4, R42, R64 ;  /* 0x0000002a0454723c */ /* 0x000ff00000041840 */
[----:B------:R-:W-:Y:S01]  /*2b50*/  HMMA.16816.F32.BF16 R40, R32, R46, R104 ;  /* 0x0000002e2028723c */ /* 0x000fe20000041868 */
[----:B-1----:R-:W-:-:S07]  /*2b60*/  FMUL.FTZ R2, R81, c[0x0][0x320] ;  /* 0x0000c80051027a20 */ /* 0x002fce0000410000 */
[----:B--2---:R-:W-:Y:S01]  /*2b70*/  HMMA.16816.F32.BF16 R64, R16, R36, R68 ;  /* 0x000000241040723c */ /* 0x004fe20000041844 */
[----:B------:R1:W2:Y:S07]  /*2b80*/  MUFU.TANH R141, R2 ;  /* 0x00000002008d7308 */ /* 0x0002ae0000002400 */
[----:B------:R-:W-:Y:S08]  /*2b90*/  HMMA.16816.F32.BF16 R68, R28, R46, R120 ;  /* 0x0000002e1c44723c */ /* 0x000ff00000041878 */
[----:B------:R-:W-:Y:S01]  /*2ba0*/  HMMA.16816.F32.BF16 R44, R12, R36, R60 ;  /* 0x000000240c2c723c */ /* 0x000fe2000004183c */
[----:B-1----:R-:W-:-:S04]  /*2bb0*/  FMUL.FTZ R2, R82, c[0x0][0x320] ;  /* 0x0000c80052027a20 */ /* 0x002fc80000410000 */
[----:B------:R1:W1:Y:S03]  /*2bc0*/  MUFU.TANH R108, R2 ;  /* 0x00000002006c7308 */ /* 0x0002660000002400 */
[----:B------:R-:W-:Y:S01]  /*2bd0*/  HMMA.16816.F32.BF16 R60, R24, R54, R40 ;  /* 0x00000036183c723c */ /* 0x000fe20000041828 */
[----:B------:R-:W2:Y:S01]  /*2be0*/  LDSM.16.M88.4 R40, [R235+0x3000] ;  /* 0x00300000eb28783b */ /* 0x000ea20000000200 */
[----:B-1----:R-:W-:Y:S11]  /*2bf0*/  FMUL.FTZ R2, R83, c[0x0][0x320] ;  /* 0x0000c80053027a20 */ /* 0x002ff60000410000 */
[----:B------:R-:W-:Y:S03]  /*2c00*/  @!UPT UIADD3 URZ, URZ, URZ, URZ ;  /* 0x0000003f3f3ff290 */ /* 0x000fe6000fffe03f */
[----:B-----5:R-:W-:Y:S01]  /*2c10*/  HMMA.16816.F32.BF16 R76, R4, R48, R44 ;  /* 0x00000030044c723c */ /* 0x020fe2000004182c */
[----:B------:R1:W1:Y:S07]  /*2c20*/  MUFU.TANH R109, R2 ;  /* 0x00000002006d7308 */ /* 0x00026e0000002400 */
[----:B------:R-:W-:Y:S08]  /*2c30*/  HMMA.16816.F32.BF16 R60, R16, R38, R60 ;  /* 0x00000026103c723c */ /* 0x000ff0000004183c */
[----:B---3--:R-:W-:Y:S01]  /*2c40*/  HMMA.16816.F32.BF16 R44, R28, R56, R124 ;  /* 0x000000381c2c723c */ /* 0x008fe2000004187c */
[----:B-1----:R-:W-:-:S04]  /*2c50*/  FMUL.FTZ R2, R72, c[0x0][0x320] ;  /* 0x0000c80048027a20 */ /* 0x002fc80000410000 */
[----:B------:R1:W3:Y:S02]  /*2c60*/  MUFU.TANH R140, R2 ;  /* 0x00000002008c7308 */ /* 0x0002e40000002400 */
[----:B-1----:R-:W-:-:S06]  /*2c70*/  FMUL.FTZ R2, R73, c[0x0][0x320] ;  /* 0x0000c80049027a20 */ /* 0x002fcc0000410000 */
[----:B------:R1:W1:Y:S02]  /*2c80*/  MUFU.TANH R111, R2 ;  /* 0x00000002006f7308 */ /* 0x0002640000002400 */
[----:B-1----:R-:W-:-:S06]  /*2c90*/  FMUL.FTZ R2, R74, c[0x0][0x320] ;  /* 0x0000c8004a027a20 */ /* 0x002fcc0000410000 */
[----:B------:R1:W1:Y:S02]  /*2ca0*/  MUFU.TANH R110, R2 ;  /* 0x00000002006e7308 */ /* 0x0002640000002400 */
[----:B-1----:R-:W-:Y:S02]  /*2cb0*/  FMUL.FTZ R2, R75, c[0x0][0x320] ;  /* 0x0000c8004b027a20 */ /* 0x002fe40000410000 */
[----:B------:R-:W-:Y:S04]  /*2cc0*/  HMMA.16816.F32.BF16 R72, R8, R48, R64 ;  /* 0x000000300848723c */ /* 0x000fe80000041840 */
[----:B------:R1:W1:Y:S04]  /*2cd0*/  MUFU.TANH R107, R2 ;  /* 0x00000002006b7308 */ /* 0x0002680000002400 */
[----:B------:R-:W-:Y:S01]  /*2ce0*/  HMMA.16816.F32.BF16 R64, R20, R54, R68 ;  /* 0x000000361440723c */ /* 0x000fe20000041844 */
[----:B------:R-:W5:Y:S07]  /*2cf0*/  LDSM.16.M88.4 R52, [R230+0x7100] ;  /* 0x00710000e634783b */ /* 0x000f6e0000000200 */
[----:B------:R-:W-:Y:S01]  /*2d00*/  HMMA.16816.F32.BF16 R68, R32, R56, R128 ;  /* 0x000000382044723c */ /* 0x000fe20000041880 */
[----:B-1----:R-:W-:-:S04]  /*2d10*/  FMUL.FTZ R2, R84, c[0x0][0x320] ;  /* 0x0000c80054027a20 */ /* 0x002fc80000410000 */
[----:B------:R1:W1:Y:S11]  /*2d20*/  MUFU.TANH R106, R2 ;  /* 0x00000002006a7308 */ /* 0x0002760000002400 */
[----:B------:R-:W-:Y:S01]  /*2d30*/  HMMA.16816.F32.BF16 R64, R12, R38, R64 ;  /* 0x000000260c40723c */ /* 0x000fe20000041840 */
[----:B------:R-:W3:Y:S01]  /*2d40*/  LDSM.16.M88.4 R36, [R229+0x3000] ;  /* 0x00300000e524783b */ /* 0x000ee20000000200 */
[----:B-1----:R-:W-:-:S06]  /*2d50*/  FMUL.FTZ R2, R85, c[0x0][0x320] ;  /* 0x0000c80055027a20 */ /* 0x002fcc0000410000 */
[----:B--2---:R-:W-:Y:S01]  /*2d60*/  HMMA.16816.F32.BF16 R68, R24, R40, R68 ;  /* 0x000000281844723c */ /* 0x004fe20000041844 */
[----:B------:R1:W2:Y:S11]  /*2d70*/  MUFU.TANH R105, R2 ;  /* 0x0000000200697308 */ /* 0x0002b60000002400 */
[----:B------:R-:W-:Y:S04]  /*2d80*/  @!UPT UIADD3 URZ, URZ, URZ, URZ ;  /* 0x0000003f3f3ff290 */ /* 0x000fe8000fffe03f */
[----:B------:R-:W-:Y:S01]  /*2d90*/  HMMA.16816.F32.BF16 R80, R4, R50, R64 ;  /* 0x000000320450723c */ /* 0x000fe20000041840 */
[----:B-1----:R-:W-:-:S04]  /*2da0*/  FMUL.FTZ R2, R86, c[0x0][0x320] ;  /* 0x0000c80056027a20 */ /* 0x002fc80000410000 */
[----:B------:R1:W1:Y:S03]  /*2db0*/  MUFU.TANH R104, R2 ;  /* 0x0000000200687308 */ /* 0x0002660000002400 */
[----:B-----5:R-:W-:Y:S08]  /*2dc0*/  HMMA.16816.F32.BF16 R64, R16, R52, R68 ;  /* 0x000000341040723c */ /* 0x020ff00000041844 */
[----:B------:R-:W-:Y:S01]  /*2dd0*/  HMMA.16816.F32.BF16 R68, R28, R58, R132 ;  /* 0x0000003a1c44723c */ /* 0x000fe20000041884 */
[----:B-1----:R-:W-:-:S04]  /*2de0*/  FMUL.FTZ R2, R87, c[0x0][0x320] ;  /* 0x0000c80057027a20 */ /* 0x002fc80000410000 */
[----:B------:R1:W1:Y:S11]  /*2df0*/  MUFU.TANH R98, R2 ;  /* 0x0000000200627308 */ /* 0x0002760000002400 */
[----:B------:R-:W-:Y:S08]  /*2e00*/  @!UPT UIADD3 URZ, URZ, URZ, URZ ;  /* 0x0000003f3f3ff290 */ /* 0x000ff0000fffe03f */
[----:B------:R-:W-:Y:S01]  /*2e10*/  HMMA.16816.F32.BF16 R68, R20, R42, R68 ;  /* 0x0000002a1444723c */ /* 0x000fe20000041844 */
[----:B-1----:R-:W-:-:S04]  /*2e20*/  FMUL.FTZ R2, R72, c[0x0][0x320] ;  /* 0x0000c80048027a20 */ /* 0x002fc80000410000 */
[----:B------:R1:W1:Y:S02]  /*2e30*/  MUFU.TANH R99, R2 ;  /* 0x0000000200637308 */ /* 0x0002640000002400 */
[----:B-1----:R-:W-:Y:S11]  /*2e40*/  FMUL.FTZ R2, R73, c[0x0][0x320] ;  /* 0x0000c80049027a20 */ /* 0x002ff60000410000 */
[----:B------:R-:W-:Y:S06]  /*2e50*/  @!UPT UIADD3 URZ, URZ, URZ, URZ ;  /* 0x0000003f3f3ff290 */ /* 0x000fec000fffe03f */
[----:B------:R-:W-:Y:S01]  /*2e60*/  HMMA.16816.F32.BF16 R68, R12, R54, R68 ;  /* 0x000000360c44723c */ /* 0x000fe20000041844 */
[----:B------:R1:W1:Y:S02]  /*2e70*/  MUFU.TANH R97, R2 ;  /* 0x0000000200617308 */ /* 0x0002640000002400 */
[----:B-1----:R-:W-:-:S06]  /*2e80*/  FMUL.FTZ R2, R74, c[0x0][0x320] ;  /* 0x0000c8004a027a20 */ /* 0x002fcc0000410000 */
[----:B------:R1:W1:Y:S11]  /*2e90*/  MUFU.TANH R96, R2 ;  /* 0x0000000200607308 */ /* 0x0002760000002400 */
[----:B------:R-:W-:Y:S04]  /*2ea0*/  @!UPT UIADD3 URZ, URZ, URZ, URZ ;  /* 0x0000003f3f3ff290 */ /* 0x000fe8000fffe03f */
[----:B---3--:R-:W-:Y:S01]  /*2eb0*/  HMMA.16816.F32.BF16 R68, R4, R38, R68 ;  /* 0x000000260444723c */ /* 0x008fe20000041844 */
[----:B-1----:R-:W-:-:S07]  /*2ec0*/  FMUL.FTZ R2, R75, c[0x0][0x320] ;  /* 0x0000c8004b027a20 */ /* 0x002fce0000410000 */
[----:B------:R-:W-:Y:S01]  /*2ed0*/  HMMA.16816.F32.BF16 R72, R8, R50, R60 ;  /* 0x000000320848723c */ /* 0x000fe2000004183c */
[----:B------:R1:W3:Y:S07]  /*2ee0*/  MUFU.TANH R95, R2 ;  /* 0x00000002005f7308 */ /* 0x0002ee0000002400 */
[----:B------:R-:W-:Y:S01]  /*2ef0*/  HMMA.16816.F32.BF16 R60, R20, R40, R44 ;  /* 0x00000028143c723c */ /* 0x000fe2000004182c */
[----:B------:R-:W5:Y:S07]  /*2f00*/  LDSM.16.M88.4 R44, [R224+0x7900] ;  /* 0x00790000e02c783b */ /* 0x000f6e0000000200 */
[----:B------:R-:W-:-:S02]  /*2f10*/  FMUL.FTZ R68, R68, c[0x0][0x320] ;  /* 0x0000c80044447a20 */ /* 0x000fc40000410000 */
[----:B------:R-:W-:Y:S02]  /*2f20*/  FMUL.FTZ R69, R69, c[0x0][0x320] ;  /* 0x0000c80045457a20 */ /* 0x000fe40000410000 */
[----:B------:R-:W-:Y:S01]  /*2f30*/  FMUL.FTZ R70, R70, c[0x0][0x320] ;  /* 0x0000c80046467a20 */ /* 0x000fe20000410000 */
[----:B------:R-:W-:Y:S01]  /*2f40*/  HMMA.16816.F32.BF16 R48, R32, R58, R100 ;  /* 0x0000003a2030723c */ /* 0x000fe20000041864 */
[----:B------:R-:W2:Y:S01]  /*2f50*/  MUFU.TANH R68, R68 ;  /* 0x0000004400447308 */ /* 0x000ea20000002400 */
[----:B-1----:R-:W-:-:S07]  /*2f60*/  FMUL.FTZ R2, R76, c[0x0][0x320] ;  /* 0x0000c8004c027a20 */ /* 0x002fce0000410000 */
[----:B------:R1:W1:Y:S02]  /*2f70*/  MUFU.TANH R94, R2 ;  /* 0x00000002005e7308 */ /* 0x0002640000002400 */
[----:B------:R-:W-:Y:S06]  /*2f80*/  HMMA.16816.F32.BF16 R56, R12, R52, R60 ;  /* 0x000000340c38723c */ /* 0x000fec000004183c */
[----:B------:R-:W2:Y:S07]  /*2f90*/  MUFU.TANH R69, R69 ;  /* 0x0000004500457308 */ /* 0x000eae0000002400 */
[----:B------:R-:W-:Y:S01]  /*2fa0*/  HMMA.16816.F32.BF16 R60, R24, R42, R48 ;  /* 0x0000002a183c723c */ /* 0x000fe20000041830 */
[----:B-1----:R-:W-:Y:S01]  /*2fb0*/  FMUL.FTZ R2, R77, c[0x0][0x320] ;  /* 0x0000c8004d027a20 */ /* 0x002fe20000410000 */
[----:B------:R-:W1:Y:S01]  /*2fc0*/  LDSM.16.M88.4 R48, [R235+0x3800] ;  /* 0x00380000eb30783b */ /* 0x000e620000000200 */
[----:B------:R-:W1:Y:S03]  /*2fd0*/  MUFU.TANH R70, R70 ;  /* 0x0000004600467308 */ /* 0x000e660000002400 */
[----:B------:R-:W1:Y:S05]  /*2fe0*/  LDSM.16.M88.4 R40, [R230+0x7900] ;  /* 0x00790000e628783b */ /* 0x000e6a0000000200 */
[----:B------:R2:W1:Y:S02]  /*2ff0*/  MUFU.TANH R93, R2 ;  /* 0x00000002005d7308 */ /* 0x0004640000002400 */
[----:B--2---:R-:W-:-:S06]  /*3000*/  FMUL.FTZ R2, R78, c[0x0][0x320] ;  /* 0x0000c8004e027a20 */ /* 0x004fcc0000410000 */
[----:B------:R2:W1:Y:S02]  /*3010*/  MUFU.TANH R90, R2 ;  /* 0x00000002005a7308 */ /* 0x0004640000002400 */
[----:B--2---:R-:W-:Y:S02]  /*3020*/  FMUL.FTZ R2, R79, c[0x0][0x320] ;  /* 0x0000c8004f027a20 */ /* 0x004fe40000410000 */
[----:B------:R-:W-:Y:S04]  /*3030*/  HMMA.16816.F32.BF16 R76, R4, R36, R56 ;  /* 0x00000024044c723c */ /* 0x000fe80000041838 */
[----:B------:R2:W1:Y:S04]  /*3040*/  MUFU.TANH R89, R2 ;  /* 0x0000000200597308 */ /* 0x0004680000002400 */
[----:B------:R-:W-:Y:S08]  /*3050*/  HMMA.16816.F32.BF16 R56, R16, R54, R60 ;  /* 0x000000361038723c */ /* 0x000ff0000004183c */
[----:B-----5:R-:W-:Y:S01]  /*3060*/  HMMA.16816.F32.BF16 R60, R28, R44, R136 ;  /* 0x0000002c1c3c723c */ /* 0x020fe20000041888 */
[----:B--2---:R-:W-:-:S04]  /*3070*/  FMUL.FTZ R2, R72, c[0x0][0x320] ;  /* 0x0000c80048027a20 */ /* 0x004fc80000410000 */
[----:B------:R2:W1:Y:S03]  /*3080*/  MUFU.TANH R91, R2 ;  /* 0x00000002005b7308 */ /* 0x0004660000002400 */
[----:B------:R-:W-:Y:S01]  /*3090*/  HMMA.16816.F32.BF16 R28, R28, R46, R148 ;  /* 0x0000002e1c1c723c */ /* 0x000fe20000041894 */
[----:B--2---:R-:W-:Y:S11]  /*30a0*/  FMUL.FTZ R2, R73, c[0x0][0x320] ;  /* 0x0000c80049027a20 */ /* 0x004ff60000410000 */
[----:B------:R-:W-:Y:S04]  /*30b0*/  @!UPT UIADD3 URZ, URZ, URZ, URZ ;  /* 0x0000003f3f3ff290 */ /* 0x000fe8000fffe03f */
[----:B-1----:R-:W-:Y:S01]  /*30c0*/  HMMA.16816.F32.BF16 R60, R20, R48, R60 ;  /* 0x00000030143c723c */ /* 0x002fe2000004183c */
[----:B------:R1:W2:Y:S02]  /*30d0*/  MUFU.TANH R92, R2 ;  /* 0x00000002005c7308 */ /* 0x0002a40000002400 */
[----:B-1----:R-:W-:-:S06]  /*30e0*/  FMUL.FTZ R2, R74, c[0x0][0x320] ;  /* 0x0000c8004a027a20 */ /* 0x002fcc0000410000 */
[----:B------:R1:W1:Y:S02]  /*30f0*/  MUFU.TANH R88, R2 ;  /* 0x0000000200587308 */ /* 0x0002640000002400 */
[----:B-1----:R-:W-:Y:S02]  /*3100*/  FMUL.FTZ R2, R75, c[0x0][0x320] ;  /* 0x0000c8004b027a20 */ /* 0x002fe40000410000 */
[----:B------:R-:W-:Y:S04]  /*3110*/  HMMA.16816.F32.BF16 R72, R8, R36, R64 ;  /* 0x000000240848723c */ /* 0x000fe80000041840 */
[----:B------:R1:W1:Y:S04]  /*3120*/  MUFU.TANH R87, R2 ;  /* 0x0000000200577308 */ /* 0x0002680000002400 */
[----:B------:R-:W-:Y:S01]  /*3130*/  HMMA.16816.F32.BF16 R64, R32, R44, R116 ;  /* 0x0000002c2040723c */ /* 0x000fe20000041874 */
[----:B-1----:R-:W-:-:S04]  /*3140*/  FMUL.FTZ R2, R80, c[0x0][0x320] ;  /* 0x0000c80050027a20 */ /* 0x002fc80000410000 */
[----:B------:R1:W1:Y:S11]  /*3150*/  MUFU.TANH R86, R2 ;  /* 0x0000000200567308 */ /* 0x0002760000002400 */
[----:B------:R-:W-:Y:S08]  /*3160*/  @!UPT UIADD3 URZ, URZ, URZ, URZ ;  /* 0x0000003f3f3ff290 */ /* 0x000ff0000fffe03f */
[----:B------:R-:W-:Y:S01]  /*3170*/  HMMA.16816.F32.BF16 R52, R24, R48, R64 ;  /* 0x000000301834723c */ /* 0x000fe20000041840 */
[----:B-1----:R-:W-:-:S07]  /*3180*/  FMUL.FTZ R2, R81, c[0x0][0x320] ;  /* 0x0000c80051027a20 */ /* 0x002fce0000410000 */
[----:B------:R-:W-:Y:S01]  /*3190*/  HMMA.16816.F32.BF16 R64, R8, R38, R56 ;  /* 0x000000260840723c */ /* 0x000fe20000041838 */
[----:B------:R1:W1:Y:S07]  /*31a0*/  MUFU.TANH R85, R2 ;  /* 0x0000000200557308 */ /* 0x00026e0000002400 */
[----:B------:R-:W-:Y:S01]  /*31b0*/  HMMA.16816.F32.BF16 R56, R32, R46, R112 ;  /* 0x0000002e2038723c */ /* 0x000fe20000041870 */
[----:B------:R-:W5:Y:S01]  /*31c0*/  LDSM.16.M88.4 R32, [R229+0x3800] ;  /* 0x00380000e520783b */ /* 0x000f620000000200 */
[----:B------:R-:W-:-:S06]  /*31d0*/  DEPBAR.LE SB0, 0x0 ;  /* 0x000080000000791a */ /* 0x000fcc0000000000 */
[----:B------:R-:W-:Y:S01]  /*31e0*/  HMMA.16816.F32.BF16 R52, R16, R40, R52 ;  /* 0x000000281034723c */ /* 0x000fe20000041834 */
[----:B-1----:R-:W-:-:S04]  /*31f0*/  FMUL.FTZ R2, R82, c[0x0][0x320] ;  /* 0x0000c80052027a20 */ /* 0x002fc80000410000 */
[----:B------:R1:W1:Y:S03]  /*3200*/  MUFU.TANH R81, R2 ;  /* 0x0000000200517308 */ /* 0x0002660000002400 */
[----:B------:R-:W-:Y:S01]  /*3210*/  HMMA.16816.F32.BF16 R36, R12, R40, R60 ;  /* 0x000000280c24723c */ /* 0x000fe2000004183c */
[----:B------:R-:W-:Y:S02]  /*3220*/  FMUL.FTZ R65, R65, c[0x0][0x320] ;  /* 0x0000c80041417a20 */ /* 0x000fe40000410000 */
[----:B------:R-:W-:Y:S02]  /*3230*/  FMUL.FTZ R66, R66, c[0x0][0x320] ;  /* 0x0000c80042427a20 */ /* 0x000fe40000410000 */
[----:B------:R-:W-:Y:S02]  /*3240*/  FMUL.FTZ R67, R67, c[0x0][0x320] ;  /* 0x0000c80043437a20 */ /* 0x000fe40000410000 */
[----:B------:R-:W2:Y:S01]  /*3250*/  MUFU.TANH R65, R65 ;  /* 0x0000004100417308 */ /* 0x000ea20000002400 */
[----:B------:R-:W-:Y:S01]  /*3260*/  HMMA.16816.F32.BF16 R24, R24, R50, R56 ;  /* 0x000000321818723c */ /* 0x000fe20000041838 */
[----:B-1----:R-:W-:-:S06]  /*3270*/  FMUL.FTZ R2, R83, c[0x0][0x320] ;  /* 0x0000c80053027a20 */ /* 0x002fcc0000410000 */
[----:B------:R-:W1:Y:S01]  /*3280*/  MUFU.TANH R66, R66 ;  /* 0x0000004200427308 */ /* 0x000e620000002400 */
[----:B------:R-:W-:Y:S07]  /*3290*/  HMMA.16816.F32.BF16 R48, R20, R50, R28 ;  /* 0x000000321430723c */ /* 0x000fee000004181c */
[----:B------:R1:W1:Y:S01]  /*32a0*/  MUFU.TANH R83, R2 ;  /* 0x0000000200537308 */ /* 0x0002620000002400 */
[----:B-----5:R-:W-:Y:S07]  /*32b0*/  HMMA.16816.F32.BF16 R52, R8, R32, R52 ;  /* 0x000000200834723c */ /* 0x020fee0000041834 */
[----:B------:R-:W2:Y:S01]  /*32c0*/  MUFU.TANH R67, R67 ;  /* 0x0000004300437308 */ /* 0x000ea20000002400 */
[----:B------:R-:W-:Y:S01]  /*32d0*/  HMMA.16816.F32.BF16 R16, R16, R42, R24 ;  /* 0x0000002a1010723c */ /* 0x000fe20000041818 */
[----:B-1----:R-:W-:-:S07]  /*32e0*/  FMUL.FTZ R2, R72, c[0x0][0x320] ;  /* 0x0000c80048027a20 */ /* 0x002fce0000410000 */
[----:B------:R-:W-:Y:S01]  /*32f0*/  HMMA.16816.F32.BF16 R12, R12, R42, R48 ;  /* 0x0000002a0c0c723c */ /* 0x000fe20000041830 */
[----:B------:R1:W1:Y:S07]  /*3300*/  MUFU.TANH R84, R2 ;  /* 0x0000000200547308 */ /* 0x00026e0000002400 */
[----:B------:R-:W-:Y:S01]  /*3310*/  HMMA.16816.F32.BF16 R20, R4, R32, R36 ;  /* 0x000000200414723c */ /* 0x000fe20000041824 */
[----:B------:R-:W-:Y:S02]  /*3320*/  FMUL.FTZ R52, R52, c[0x0][0x320] ;  /* 0x0000c80034347a20 */ /* 0x000fe40000410000 */
[----:B------:R-:W-:-:S02]  /*3330*/  FMUL.FTZ R53, R53, c[0x0][0x320] ;  /* 0x0000c80035357a20 */ /* 0x000fc40000410000 */
[----:B------:R-:W-:Y:S02]  /*3340*/  FMUL.FTZ R54, R54, c[0x0][0x320] ;  /* 0x0000c80036367a20 */ /* 0x000fe40000410000 */
[----:B------:R-:W2:Y:S01]  /*3350*/  MUFU.TANH R52, R52 ;  /* 0x0000003400347308 */ /* 0x000ea20000002400 */
[----:B------:R-:W-:Y:S01]  /*3360*/  HMMA.16816.F32.BF16 R8, R8, R34, R16 ;  /* 0x000000220808723c */ /* 0x000fe20000041810 */
[----:B-1----:R-:W-:-:S06]  /*3370*/  FMUL.FTZ R2, R73, c[0x0][0x320] ;  /* 0x0000c80049027a20 */ /* 0x002fcc0000410000 */
[----:B------:R1:W1:Y:S01]  /*3380*/  MUFU.TANH R82, R2 ;  /* 0x0000000200527308 */ /* 0x0002620000002400 */
[----:B------:R-:W-:Y:S07]  /*3390*/  HMMA.16816.F32.BF16 R4, R4, R34, R12 ;  /* 0x000000220404723c */ /* 0x000fee000004180c */
[----:B------:R-:W2:Y:S01]  /*33a0*/  MUFU.TANH R37, R54 ;  /* 0x0000003600257308 */ /* 0x000ea20000002400 */
[----:B------:R-:W-:Y:S02]  /*33b0*/  FMUL.FTZ R21, R21, c[0x0][0x320] ;  /* 0x0000c80015157a20 */ /* 0x000fe40000410000 */
[----:B------:R-:W-:-:S02]  /*33c0*/  FMUL.FTZ R20, R20, c[0x0][0x320] ;  /* 0x0000c80014147a20 */ /* 0x000fc40000410000 */
[----:B------:R-:W-:Y:S02]  /*33d0*/  FMUL.FTZ R23, R23, c[0x0][0x320] ;  /* 0x0000c80017177a20 */ /* 0x000fe40000410000 */
[----:B------:R-:W-:Y:S01]  /*33e0*/  FMUL.FTZ R22, R22, c[0x0][0x320] ;  /* 0x0000c80016167a20 */ /* 0x000fe20000410000 */
[----:B------:R-:W2:Y:S01]  /*33f0*/  MUFU.TANH R29, R21 ;  /* 0x00000015001d7308 */ /* 0x000ea20000002400 */
[----:B-1----:R-:W-:Y:S02]  /*3400*/  FMUL.FTZ R2, R74, c[0x0][0x320] ;  /* 0x0000c8004a027a20 */ /* 0x002fe40000410000 */
[----:B------:R-:W-:Y:S02]  /*3410*/  FMUL.FTZ R8, R8, c[0x0][0x320] ;  /* 0x0000c80008087a20 */ /* 0x000fe40000410000 */
[----:B------:R-:W-:Y:S02]  /*3420*/  FMUL.FTZ R9, R9, c[0x0][0x320] ;  /* 0x0000c80009097a20 */ /* 0x000fe40000410000 */
[----:B------:R-:W-:Y:S01]  /*3430*/  FMUL.FTZ R10, R10, c[0x0][0x320] ;  /* 0x0000c8000a0a7a20 */ /* 0x000fe20000410000 */
[----:B------:R1:W1:Y:S01]  /*3440*/  MUFU.TANH R80, R2 ;  /* 0x0000000200507308 */ /* 0x0002620000002400 */
[----:B------:R-:W-:-:S02]  /*3450*/  FMUL.FTZ R11, R11, c[0x0][0x320] ;  /* 0x0000c8000b0b7a20 */ /* 0x000fc40000410000 */
[----:B------:R-:W-:Y:S02]  /*3460*/  FMUL.FTZ R5, R5, c[0x0][0x320] ;  /* 0x0000c80005057a20 */ /* 0x000fe40000410000 */
[----:B------:R-:W-:Y:S02]  /*3470*/  FMUL.FTZ R6, R6, c[0x0][0x320] ;  /* 0x0000c80006067a20 */ /* 0x000fe40000410000 */
[----:B------:R-:W-:Y:S01]  /*3480*/  FMUL.FTZ R7, R7, c[0x0][0x320] ;  /* 0x0000c80007077a20 */ /* 0x000fe20000410000 */
[----:B------:R-:W2:Y:S01]  /*3490*/  MUFU.TANH R53, R53 ;  /* 0x0000003500357308 */ /* 0x000ea20000002400 */
[----:B------:R-:W-:Y:S02]  /*34a0*/  FMUL.FTZ R4, R4, c[0x0][0x320] ;  /* 0x0000c80004047a20 */ /* 0x000fe40000410000 */
[----:B-1----:R-:W-:-:S05]  /*34b0*/  FMUL.FTZ R2, R75, c[0x0][0x320] ;  /* 0x0000c8004b027a20 */ /* 0x002fca0000410000 */
[----:B------:R-:W1:Y:S08]  /*34c0*/  MUFU.TANH R30, R20 ;  /* 0x00000014001e7308 */ /* 0x000e700000002400 */
[----:B------:R5:W1:Y:S08]  /*34d0*/  MUFU.TANH R75, R2 ;  /* 0x00000002004b7308 */ /* 0x000a700000002400 */
[----:B------:R-:W1:Y:S01]  /*34e0*/  MUFU.TANH R31, R23 ;  /* 0x00000017001f7308 */ /* 0x000e620000002400 */
[----:B-----5:R-:W-:-:S07]  /*34f0*/  FMUL.FTZ R2, R76, c[0x0][0x320] ;  /* 0x0000c8004c027a20 */ /* 0x020fce0000410000 */
        /* <DEDUP_REMOVED lines=16> */
[----:B------:R5:W1:Y:S08]  /*3600*/  MUFU.TANH R22, R4 ;  /* 0x0000000400167308 */ /* 0x000a700000002400 */
[----:B------:R1:W1:Y:S01]  /*3610*/  MUFU.TANH R44, R2 ;  /* 0x00000002002c7308 */ /* 0x0002620000002400 */
[----:B-----5:R-:W-:Y:S01]  /*3620*/  LOP3.LUT R4, R152, R147, RZ, 0xfc, !PT ;  /* 0x0000009398047212 */ /* 0x020fe200078efcff */
[----:B-1----:R-:W-:-:S06]  /*3630*/  FMUL.FTZ R2, R71, c[0x0][0x320] ;  /* 0x0000c80047027a20 */ /* 0x002fcc0000410000 */
[----:B------:R1:W1:Y:S02]  /*3640*/  MUFU.TANH R40, R2 ;  /* 0x0000000200287308 */ /* 0x0002640000002400 */
[----:B-1----:R-:W-:-:S06]  /*3650*/  FMUL.FTZ R2, R55, c[0x0][0x320] ;  /* 0x0000c80037027a20 */ /* 0x002fcc0000410000 */
[----:B------:R1:W1:Y:S01]  /*3660*/  MUFU.TANH R36, R2 ;  /* 0x0000000200247308 */ /* 0x0002620000002400 */
[----:B------:R-:W-:Y:S06]  /*3670*/  BAR.SYNC.DEFER_BLOCKING 0x0 ;  /* 0x0000000000007b1d */ /* 0x000fec0000010000 */
[----:B------:R-:W-:Y:S05]  /*3680*/  @!P1 BRA `(.L_x_110) ;  /* 0x0000024000009947 */ /* 0x000fea0003800000 */
[----:B--234-:R-:W-:-:S04]  /*3690*/  UIADD3 UR5, UR21, -0x2, URZ ;  /* 0xfffffffe15057890 */ /* 0x01cfc8000fffe03f */
[----:B------:R-:W-:Y:S02]  /*36a0*/  USHF.R.S32.HI UR4, URZ, 0x1f, UR5 ;  /* 0x0000001f3f047899 */ /* 0x000fe40008011405 */
[----:B------:R-:W-:Y:S01]  /*36b0*/  UIMAD UR22, UR22, UR5, URZ ;  /* 0x00000005161672a4 */ /* 0x000fe2000f8e023f */
[----:B------:R-:W-:Y:S01]  /*36c0*/  IMAD.WIDE.U32 R8, R153, UR5, R156 ;  /* 0x0000000599087c25 */ /* 0x000fe2000f8e009c */
[----:B------:R-:W-:Y:S02]  /*36d0*/  USHF.L.U32 UR5, UR6, 0x5, URZ ;  /* 0x0000000506057899 */ /* 0x000fe4000800063f */
[----:B------:R-:W-:Y:S02]  /*36e0*/  UIMAD UR4, UR4, UR23, UR22 ;  /* 0x00000017040472a4 */ /* 0x000fe4000f8e0216 */
[----:B------:R-:W-:Y:S01]  /*36f0*/  LEA R6, P1, R8, c[0x0][0x1c8], 0x1 ;  /* 0x0000720008067a11 */ /* 0x000fe200078208ff */
[----:B------:R-:W-:Y:S01]  /*3700*/  USHF.L.U64.HI UR6, UR6, 0x5, UR7 ;  /* 0x0000000506067899 */ /* 0x000fe20008010207 */
[----:B------:R-:W-:Y:S01]  /*3710*/  IMAD.U32 R14, RZ, RZ, UR5 ;  /* 0x00000005ff0e7e24 */ /* 0x000fe2000f8e00ff */
[----:B------:R-:W-:Y:S01]  /*3720*/  UIADD3 UR7, UP0, UR12, 0x80, URZ ;  /* 0x000000800c077890 */ /* 0x000fe2000ff1e03f */
[----:B-1----:R-:W-:-:S03]  /*3730*/  IADD3 R2, R9, UR4, RZ ;  /* 0x0000000409027c10 */ /* 0x002fc6000fffe0ff */
[----:B------:R-:W-:Y:S01]  /*3740*/  UIADD3.X UR4, URZ, UR9, URZ, UP0, !UPT ;  /* 0x000000093f047290 */ /* 0x000fe200087fe43f */
[----:B------:R-:W-:Y:S02]  /*3750*/  LEA.HI.X R7, R8, c[0x0][0x1cc], R2, 0x1, P1 ;  /* 0x0000730008077a11 */ /* 0x000fe400008f0c02 */
[----:B------:R-:W-:Y:S02]  /*3760*/  IADD3 R8, P4, R6, UR5, RZ ;  /* 0x0000000506087c10 */ /* 0x000fe4000ff9e0ff */
[----:B------:R-:W-:Y:S01]  /*3770*/  IADD3 R14, P2, P1, R14, 0x80, R6 ;  /* 0x000000800e0e7810 */ /* 0x000fe2000795e006 */
[----:B------:R-:W-:Y:S01]  /*3780*/  @!PT LDS RZ, [RZ] ;  /* 0x00000000fffff984 */ /* 0x000fe20000000800 */
[----:B------:R-:W-:Y:S01]  /*3790*/  @!PT LDS RZ, [RZ] ;  /* 0x00000000fffff984 */ /* 0x000fe20000000800 */
[----:B------:R-:W-:Y:S01]  /*37a0*/  @!PT LDS RZ, [RZ] ;  /* 0x00000000fffff984 */ /* 0x000fe20000000800 */
[----:B------:R1:W-:Y:S01]  /*37b0*/  LDGSTS.E.BYPASS.LTC128B.128 [R244+0x4100], [R6.64], !P3 ;  /* 0x0410000006f47fae */ /* 0x0003e2000d901d52 */
[----:B------:R-:W-:Y:S02]  /*37c0*/  IADD3.X R9, R7, UR6, RZ, P4, !PT ;  /* 0x0000000607097c10 */ /* 0x000fe4000a7fe4ff */
[----:B------:R-:W-:Y:S01]  /*37d0*/  IADD3.X R15, RZ, UR6, R7, P2, P1 ;  /* 0x00000006ff0f7c10 */ /* 0x000fe200097e2407 */
[----:B------:R1:W-:Y:S01]  /*37e0*/  LDGSTS.E.BYPASS.LTC128B.128 [R244+0x6100], [R6.64+0x80], !P0 ;  /* 0x0610008006f47fae */ /* 0x0003e2000c101d52 */
[----:B------:R-:W-:-:S03]  /*37f0*/  IADD3 R12, P4, R8, UR7, RZ ;  /* 0x00000007080c7c10 */ /* 0x000fc6000ff9e0ff */
[----:B------:R2:W-:Y:S01]  /*3800*/  LDGSTS.E.BYPASS.LTC128B.128 [R244+0x4900], [R8.64], !P3 ;  /* 0x0490000008f47fae */ /* 0x0005e2000d901d52 */
[----:B------:R-:W-:-:S03]  /*3810*/  IADD3.X R13, R9, UR4, RZ, P4, !PT ;  /* 0x00000004090d7c10 */ /* 0x000fc6000a7fe4ff */
[----:B------:R3:W-:Y:S01]  /*3820*/  LDGSTS.E.BYPASS.LTC128B.128 [R244+0x6900], [R14.64], !P0 ;  /* 0x069000000ef47fae */ /* 0x0007e2000c101d52 */
[----:B-1----:R-:W-:-:S04]  /*3830*/  IADD3 R6, P5, R8, UR5, RZ ;  /* 0x0000000508067c10 */ /* 0x002fc8000ffbe0ff */
[C---:B------:R-:W-:Y:S02]  /*3840*/  IADD3 R10, P2, R6.reuse, UR5, RZ ;  /* 0x00000005060a7c10 */ /* 0x040fe4000ff5e0ff */
[----:B------:R-:W-:Y:S02]  /*3850*/  IADD3.X R7, R9, UR6, RZ, P5, !PT ;  /* 0x0000000609077c10 */ /* 0x000fe4000affe4ff */
[----:B--2---:R-:W-:Y:S02]  /*3860*/  IADD3 R8, P1, R6, UR7, RZ ;  /* 0x0000000706087c10 */ /* 0x004fe4000ff3e0ff */
[C---:B------:R-:W-:Y:S01]  /*3870*/  IADD3.X R11, R7.reuse, UR6, RZ, P2, !PT ;  /* 0x00000006070b7c10 */ /* 0x040fe200097fe4ff */
[----:B------:R3:W-:Y:S01]  /*3880*/  LDGSTS.E.BYPASS.LTC128B.128 [R244+0x5100], [R6.64], !P3 ;  /* 0x0510000006f47fae */ /* 0x0007e2000d901d52 */
[----:B------:R-:W-:-:S03]  /*3890*/  IADD3.X R9, R7, UR4, RZ, P1, !PT ;  /* 0x0000000407097c10 */ /* 0x000fc60008ffe4ff */
[----:B------:R3:W-:Y:S04]  /*38a0*/  LDGSTS.E.BYPASS.LTC128B.128 [R244+0x7100], [R12.64], !P0 ;  /* 0x071000000cf47fae */ /* 0x0007e8000c101d52 */
[----:B------:R3:W-:Y:S04]  /*38b0*/  LDGSTS.E.BYPASS.LTC128B.128 [R244+0x5900], [R10.64], !P3 ;  /* 0x059000000af47fae */ /* 0x0007e8000d901d52 */
[----:B------:R3:W-:Y:S02]  /*38c0*/  LDGSTS.E.BYPASS.LTC128B.128 [R244+0x7900], [R8.64], !P0 ;  /* 0x0790000008f47fae */ /* 0x0007e4000c101d52 */
.L_x_110:
[----:B-1234-:R-:W-:Y:S01]  /*38d0*/  LOP3.LUT R2, R154, 0xffffffe0, RZ, 0xc0, !PT ;  /* 0xffffffe09a027812 */ /* 0x01efe200078ec0ff */
[----:B------:R-:W-:Y:S01]  /*38e0*/  IMAD.U32 R5, RZ, RZ, UR17 ;  /* 0x00000011ff057e24 */ /* 0x000fe2000f8e00ff */
[----:B------:R-:W-:Y:S01]  /*38f0*/  STL [R1+0x80], R244 ;  /* 0x000080f401007387 */ /* 0x000fe20000100800 */
[----:B------:R-:W-:-:S02]  /*3900*/  IMAD.SHL.U32 R225, R4, 0x2, RZ ;  /* 0x0000000204e17824 */ /* 0x000fc400078e00ff */
[----:B------:R-:W-:Y:S01]  /*3910*/  IMAD.IADD R2, R188, 0x1, -R2 ;  /* 0x00000001bc027824 */ /* 0x000fe200078e0a02 */
[----:B------:R-:W-:Y:S01]  /*3920*/  STL [R1+0x7c], R243 ;  /* 0x00007cf301007387 */ /* 0x000fe20000100800 */
[----:B------:R-:W-:Y:S01]  /*3930*/  IMAD R226, R3, 0x2, R225 ;  /* 0x0000000203e27824 */ /* 0x000fe200078e02e1 */
[C---:B------:R-:W-:Y:S02]  /*3940*/  LEA R228, R0.reuse, R225, 0x1 ;  /* 0x000000e100e47211 */ /* 0x040fe400078e08ff */
[----:B------:R-:W-:Y:S01]  /*3950*/  SHF.R.S32.HI R8, RZ, 0x1f, R2 ;  /* 0x0000001fff087819 */ /* 0x000fe20000011402 */
[----:B------:R-:W-:Y:S01]  /*3960*/  STL [R1+0x78], R242 ;  /* 0x000078f201007387 */ /* 0x000fe20000100800 */
[----:B------:R-:W-:Y:S02]  /*3970*/  IMAD R227, R0, 0x2, R226 ;  /* 0x0000000200e37824 */ /* 0x000fe400078e02e2 */
[----:B------:R-:W-:Y:S01]  /*3980*/  LEA.HI R8, R8, R2, RZ, 0x2 ;  /* 0x0000000208087211 */ /* 0x000fe200078f10ff */
[----:B------:R-:W-:Y:S03]  /*3990*/  STL [R1+0x74], R241 ;  /* 0x000074f101007387 */ /* 0x000fe60000100800 */
[----:B------:R-:W-:Y:S01]  /*39a0*/  LOP3.LUT R8, R8, 0x7ffffffc, RZ, 0xc0, !PT ;  /* 0x7ffffffc08087812 */ /* 0x000fe200078ec0ff */
[----:B------:R-:W-:Y:S03]  /*39b0*/  STL [R1+0x70], R240 ;  /* 0x000070f001007387 */ /* 0x000fe60000100800 */
[----:B------:R-:W-:Y:S01]  /*39c0*/  IADD3 R8, R2, -R8, RZ ;  /* 0x8000000802087210 */ /* 0x000fe20007ffe0ff */
[----:B------:R-:W-:Y:S04]  /*39d0*/  STL [R1+0x6c], R239 ;  /* 0x00006cef01007387 */ /* 0x000fe80000100800 */
[----:B------:R-:W-:Y:S01]  /*39e0*/  IMAD R8, R8, -0x2, R5 ;  /* 0xfffffffe08087824 */ /* 0x000fe200078e0205 */
[----:B------:R-:W-:Y:S04]  /*39f0*/  STL [R1+0x68], R238 ;  /* 0x000068ee01007387 */ /* 0x000fe80000100800 */
[C---:B------:R-:W-:Y:S01]  /*3a00*/  ISETP.GT.AND P1, PT, R8.reuse, RZ, PT ;  /* 0x000000ff0800720c */ /* 0x040fe20003f24270 */
[----:B------:R-:W-:Y:S01]  /*3a10*/  STL [R1+0x64], R237 ;  /* 0x000064ed01007387 */ /* 0x000fe20000100800 */
[----:B------:R-:W-:-:S02]  /*3a20*/  ISETP.GT.AND P6, PT, R8, 0x1, PT ;  /* 0x000000010800780c */ /* 0x000fc40003fc4270 */
[----:B------:R-:W-:Y:S01]  /*3a30*/  ISETP.GT.AND P5, PT, R8, 0x8, PT ;  /* 0x000000080800780c */ /* 0x000fe20003fa4270 */
[----:B------:R-:W-:Y:S01]  /*3a40*/  STL [R1+0x60], R236 ;  /* 0x000060ec01007387 */ /* 0x000fe20000100800 */
[----:B------:R-:W-:Y:S02]  /*3a50*/  FSEL R6, R142, -INF , P1 ;  /* 0xff8000008e067808 */ /* 0x000fe40000800000 */
[----:B------:R-:W-:Y:S01]  /*3a60*/  FSEL R7, R141, -INF , P6 ;  /* 0xff8000008d077808 */ /* 0x000fe20003000000 */
[----:B------:R-:W-:Y:S01]  /*3a70*/  STL [R1+0x5c], R235 ;  /* 0x00005ceb01007387 */ /* 0x000fe20000100800 */
[----:B------:R-:W-:Y:S02]  /*3a80*/  ISETP.GT.AND P4, PT, R8, 0x9, PT ;  /* 0x000000090800780c */ /* 0x000fe40003f84270 */
[----:B------:R-:W-:Y:S01]  /*3a90*/  FSEL R9, R106, -INF , P5 ;  /* 0xff8000006a097808 */ /* 0x000fe20002800000 */
[----:B------:R-:W-:Y:S01]  /*3aa0*/  STL [R1+0x58], R234 ;  /* 0x000058ea01007387 */ /* 0x000fe20000100800 */
[----:B------:R-:W-:-:S02]  /*3ab0*/  FMNMX.FTZ R135, R6, R7, !PT ;  /* 0x0000000706877209 */ /* 0x000fc40007810000 */
[----:B------:R-:W-:Y:S01]  /*3ac0*/  ISETP.GT.AND P2, PT, R8, 0x10, PT ;  /* 0x000000100800780c */ /* 0x000fe20003f44270 */
[----:B------:R-:W-:Y:S01]  /*3ad0*/  STL [R1+0x54], R233 ;  /* 0x000054e901007387 */ /* 0x000fe20000100800 */
[----:B------:R-:W-:Y:S02]  /*3ae0*/  FSEL R10, R105, -INF , P4 ;  /* 0xff800000690a7808 */ /* 0x000fe40002000000 */
[----:B------:R-:W-:Y:S01]  /*3af0*/  FMNMX.FTZ R135, R9, R135, !PT ;  /* 0x0000008709877209 */ /* 0x000fe20007810000 */
[----:B------:R-:W-:Y:S01]  /*3b00*/  STL [R1+0x50], R232 ;  /* 0x000050e801007387 */ /* 0x000fe20000100800 */
[----:B------:R-:W-:Y:S02]  /*3b10*/  FSEL R11, R108, -INF , P1 ;  /* 0xff8000006c0b7808 */ /* 0x000fe40000800000 */
[----:B------:R-:W-:Y:S01]  /*3b20*/  FSEL R119, R144, -INF , P1 ;  /* 0xff80000090777808 */ /* 0x000fe20000800000 */
[----:B------:R1:W-:Y:S01]  /*3b30*/  STL [R1+0x4c], R231 ;  /* 0x00004ce701007387 */ /* 0x0003e20000100800 */
[----:B------:R-:W-:-:S02]  /*3b40*/  FSEL R108, R146, -INF , P1 ;  /* 0xff800000926c7808 */ /* 0x000fc40000800000 */
[----:B------:R-:W-:Y:S01]  /*3b50*/  ISETP.GT.AND P1, PT, R8, 0x11, PT ;  /* 0x000000110800780c */ /* 0x000fe20003f24270 */
[----:B------:R2:W-:Y:S01]  /*3b60*/  STL [R1+0x48], R230 ;  /* 0x000048e601007387 */ /* 0x0005e20000100800 */
[----:B------:R-:W-:Y:S02]  /*3b70*/  FSEL R17, R94, -INF , P2 ;  /* 0xff8000005e117808 */ /* 0x000fe40001000000 */
[----:B------:R-:W-:Y:S01]  /*3b80*/  FMNMX.FTZ R135, R10, R135, !PT ;  /* 0x000000870a877209 */ /* 0x000fe20007810000 */
[----:B------:R3:W-:Y:S01]  /*3b90*/  STL [R1+0x44], R229 ;  /* 0x000044e501007387 */ /* 0x0007e20000100800 */
[----:B------:R-:W-:Y:S02]  /*3ba0*/  FSEL R14, R109, -INF , P6 ;  /* 0xff8000006d0e7808 */ /* 0x000fe40003000000 */
[----:B------:R-:W-:Y:S01]  /*3bb0*/  FSEL R121, R143, -INF , P6 ;  /* 0xff8000008f797808 */ /* 0x000fe20003000000 */
[----:B------:R4:W-:Y:S01]  /*3bc0*/  STL [R1+0x40], R224 ;  /* 0x000040e001007387 */ /* 0x0009e20000100800 */
[----:B------:R-:W-:-:S02]  /*3bd0*/  FSEL R109, R145, -INF , P6 ;  /* 0xff800000916d7808 */ /* 0x000fc40003000000 */
[----:B------:R-:W-:Y:S01]  /*3be0*/  ISETP.GT.AND P6, PT, R8, 0x18, PT ;  /* 0x000000180800780c */ /* 0x000fe20003fc4270 */
[----:B------:R-:W-:Y:S01]  /*3bf0*/  LDSM.16.MT88.4 R48, [R226+0x100] ;  /* 0x00010000e230783b */ /* 0x000fe20000004200 */
[----:B------:R-:W-:Y:S02]  /*3c00*/  FSEL R18, R93, -INF , P1 ;  /* 0xff8000005d127808 */ /* 0x000fe40000800000 */
[----:B------:R-:W-:Y:S01]  /*3c10*/  FMNMX.FTZ R135, R17, R135, !PT ;  /* 0x0000008711877209 */ /* 0x000fe20007810000 */
[----:B------:R-:W-:Y:S01]  /*3c20*/  LDSM.16.MT88.4 R100, [R226+0x2100] ;  /* 0x00210000e264783b */ /* 0x000fe20000004200 */
[----:B------:R-:W-:Y:S02]  /*3c30*/  FSEL R122, R110, -INF , P5 ;  /* 0xff8000006e7a7808 */ /* 0x000fe40002800000 */
[----:B------:R-:W-:Y:S01]  /*3c40*/  FSEL R15, R104, -INF , P5 ;  /* 0xff800000680f7808 */ /* 0x000fe20002800000 */
[----:B------:R-:W-:Y:S01]  /*3c50*/  LDSM.16.MT88.4 R128, [R227+0x2100] ;  /* 0x00210000e380783b */ /* 0x000fe20000004200 */
        /* <DEDUP_REMOVED lines=14> */
[----:B------:R-:W0:Y:S01]  /*3d40*/  LDGDEPBAR ;  /* 0x00000000000079af */ /* 0x000e220000000000 */
[----:B------:R-:W-:Y:S02]  /*3d50*/  FSEL R23, R90, -INF , P2 ;  /* 0xff8000005a177808 */ /* 0x000fe40001000000 */
[----:B------:R-:W-:Y:S02]  /*3d60*/  FSEL R132, R96, -INF , P2 ;  /* 0xff80000060847808 */ /* 0x000fe40001000000 */
[----:B------:R-:W-:-:S02]  /*3d70*/  FSEL R116, R99, -INF , P2 ;  /* 0xff80000063747808 */ /* 0x000fc40001000000 */
[----:B------:R-:W-:Y:S02]  /*3d80*/  ISETP.GT.AND P2, PT, R8, 0x21, PT ;  /* 0x000000210800780c */ /* 0x000fe40003f44270 */
[----:B------:R-:W-:Y:S02]  /*3d90*/  FSEL R181, R74, -INF , P4 ;  /* 0xff8000004ab57808 */ /* 0x000fe40002000000 */
[----:B------:R-:W-:Y:S02]  /*3da0*/  FMNMX.FTZ R135, R20, R135, !PT ;  /* 0x0000008714877209 */ /* 0x000fe40007810000 */
[----:B------:R-:W-:Y:S02]  /*3db0*/  FSEL R24, R89, -INF , P1 ;  /* 0xff80000059187808 */ /* 0x000fe40000800000 */
[----:B------:R-:W-:Y:S02]  /*3dc0*/  FSEL R133, R95, -INF , P1 ;  /* 0xff8000005f857808 */ /* 0x000fe40000800000 */
[----:B------:R-:W-:-:S02]  /*3dd0*/  FSEL R117, R97, -INF , P1 ;  /* 0xff80000061757808 */ /* 0x000fc40000800000 */
[----:B------:R-:W-:Y:S01]  /*3de0*/  ISETP.GT.AND P1, PT, R8, 0x28, PT ;  /* 0x000000280800780c */ /* 0x000fe20003f24270 */
[----:B------:R-:W-:Y:S01]  /*3df0*/  LDSM.16.MT88.4 R96, [R225+0x2100] ;  /* 0x00210000e160783b */ /* 0x000fe20000004200 */
[----:B------:R-:W-:Y:S02]  /*3e00*/  FSEL R180, R73, -INF , P2 ;  /* 0xff80000049b47808 */ /* 0x000fe40001000000 */
[----:B------:R-:W-:Y:S02]  /*3e10*/  FMNMX.FTZ R135, R181, R135, !PT ;  /* 0x00000087b5877209 */ /* 0x000fe40007810000 */
[----:B------:R-:W-:Y:S02]  /*3e20*/  FSEL R186, R72, -INF , P4 ;  /* 0xff80000048ba7808 */ /* 0x000fe40002000000 */
[----:B------:R-:W-:Y:S02]  /*3e30*/  FSEL R179, R80, -INF , P4 ;  /* 0xff80000050b37808 */ /* 0x000fe40002000000 */
[----:B------:R-:W-:-:S02]  /*3e40*/  FSEL R177, R84, -INF , P4 ;  /* 0xff80000054b17808 */ /* 0x000fc40002000000 */
[----:B------:R-:W-:Y:S02]  /*3e50*/  FSEL R182, R68, -INF , P1 ;  /* 0xff80000044b67808 */ /* 0x000fe40000800000 */
[----:B------:R-:W-:Y:S02]  /*3e60*/  ISETP.GT.AND P4, PT, R8, 0x29, PT ;  /* 0x000000290800780c */ /* 0x000fe40003f84270 */
        /* <DEDUP_REMOVED lines=10> */
[----:B------:R-:W-:Y:S01]  /*3f10*/  FSEL R118, R92, -INF , P5 ;  /* 0xff8000005c767808 */ /* 0x000fe20002800000 */
[----:B------:R-:W-:Y:S01]  /*3f20*/  LDSM.16.MT88.4 R84, [R228+0x100] ;  /* 0x00010000e454783b */ /* 0x000fe20000004200 */
[----:B------:R-:W-:-:S02]  /*3f30*/  ISETP.GT.AND P5, PT, R8, 0x31, PT ;  /* 0x000000310800780c */ /* 0x000fc40003fa4270 */
[----:B-1----:R-:W-:Y:S01]  /*3f40*/  FSEL R231, R30, -INF , P6 ;  /* 0xff8000001ee77808 */ /* 0x002fe20003000000 */
[----:B------:R-:W-:Y:S01]  /*3f50*/  LDSM.16.MT88.4 R92, [R227+0x2900] ;  /* 0x00290000e35c783b */ /* 0x000fe20000004200 */
[----:B------:R-:W-:Y:S02]  /*3f60*/  FMNMX.FTZ R135, R183, R135, !PT ;  /* 0x00000087b7877209 */ /* 0x000fe40007810000 */
[----:B------:R-:W-:Y:S01]  /*3f70*/  ISETP.GT.AND P4, PT, R8, 0x38, PT ;  /* 0x000000380800780c */ /* 0x000fe20003f84270 */
[----:B------:R-:W-:Y:S01]  /*3f80*/  STL [R1+0x84], R231 ;  /* 0x000084e701007387 */ /* 0x000fe20000100800 */
[----:B------:R-:W-:Y:S02]  /*3f90*/  FSEL R209, R29, -INF , P5 ;  /* 0xff8000001dd17808 */ /* 0x000fe40002800000 */
[----:B------:R-:W-:Y:S02]  /*3fa0*/  FMNMX.FTZ R135, R231, R135, !PT ;  /* 0x00000087e7877209 */ /* 0x000fe40007810000 */
[----:B------:R-:W-:-:S02]  /*3fb0*/  FSEL R185, R45, -INF , P2 ;  /* 0xff8000002db97808 */ /* 0x000fc40001000000 */
[----:B------:R-:W-:Y:S02]  /*3fc0*/  FSEL R178, R75, -INF , P2 ;  /* 0xff8000004bb27808 */ /* 0x000fe40001000000 */
[----:B------:R-:W-:Y:S01]  /*3fd0*/  FSEL R170, R82, -INF , P2 ;  /* 0xff80000052aa7808 */ /* 0x000fe20001000000 */
[----:B------:R-:W-:Y:S01]  /*3fe0*/  LDSM.16.MT88.4 R72, [R226+0x900] ;  /* 0x00090000e248783b */ /* 0x000fe20000004200 */
[----:B------:R-:W-:Y:S02]  /*3ff0*/  ISETP.GT.AND P2, PT, R8, 0x39, PT ;  /* 0x000000390800780c */ /* 0x000fe40003f44270 */
[----:B--2---:R-:W-:Y:S02]  /*4000*/  FSEL R230, R22, -INF , P4 ;  /* 0xff80000016e67808 */ /* 0x004fe40002000000 */
[----:B------:R-:W-:Y:S02]  /*4010*/  FMNMX.FTZ R135, R209, R135, !PT ;  /* 0x00000087d1877209 */ /* 0x000fe40007810000 */
[----:B------:R-:W-:Y:S01]  /*4020*/  FSEL R208, R21, -INF , P2 ;  /* 0xff80000015d07808 */ /* 0x000fe20001000000 */
[----:B------:R-:W-:Y:S01]  /*4030*/  STL [R1+0x88], R230 ;  /* 0x000088e601007387 */ /* 0x000fe20000100800 */
[----:B------:R-:W-:-:S02]  /*4040*/  FMNMX.FTZ R135, R230, R135, !PT ;  /* 0x00000087e6877209 */ /* 0x000fc40007810000 */
[----:B------:R-:W-:Y:S02]  /*4050*/  FSEL R184, R70, -INF , P1 ;  /* 0xff80000046b87808 */ /* 0x000fe40000800000 */
[----:B------:R-:W-:Y:S01]  /*4060*/  FMNMX.FTZ R135, R208, R135, !PT ;  /* 0x00000087d0877209 */ /* 0x000fe20007810000 */
[----:B------:R-:W-:Y:S01]  /*4070*/  LDSM.16.MT88.4 R68, [R228+0x900] ;  /* 0x00090000e444783b */ /* 0x000fe20000004200 */
[----:B------:R-:W-:Y:S02]  /*4080*/  FSEL R171, R66, -INF , P1 ;  /* 0xff80000042ab7808 */ /* 0x000fe40000800000 */
[----:B------:R-:W-:Y:S01]  /*4090*/  FSEL R169, R44, -INF , P1 ;  /* 0xff8000002ca97808 */ /* 0x000fe20000800000 */
[----:B------:R-:W1:Y:S01]  /*40a0*/  SHFL.BFLY PT, R2, R135, 0x2, 0x1f ;  /* 0x0c401f0087027f89 */ /* 0x000e6200000e0000 */
[----:B---3--:R-:W-:Y:S02]  /*40b0*/  FSEL R229, R32, -INF , P6 ;  /* 0xff80000020e57808 */ /* 0x008fe40003000000 */
[----:B------:R-:W-:Y:S01]  /*40c0*/  FSEL R252, R31, -INF , P5 ;  /* 0xff8000001ffc7808 */ /* 0x000fe20002800000 */
[----:B------:R-:W-:Y:S01]  /*40d0*/  LDSM.16.MT88.4 R44, [R225+0x100] ;  /* 0x00010000e12c783b */ /* 0x000fe20000004200 */
[----:B----4-:R-:W-:-:S02]  /*40e0*/  FSEL R224, R28, -INF , P4 ;  /* 0xff8000001ce07808 */ /* 0x010fc40002000000 */
[----:B------:R-:W-:Y:S02]  /*40f0*/  FSEL R210, R27, -INF , P2 ;  /* 0xff8000001bd27808 */ /* 0x000fe40001000000 */
[----:B------:R-:W-:Y:S02]  /*4100*/  FMNMX.FTZ R0, R108, R109, !PT ;  /* 0x0000006d6c007209 */ /* 0x000fe40007810000 */
[----:B------:R-:W-:Y:S02]  /*4110*/  FSEL R214, R52, -INF , P6 ;  /* 0xff80000034d67808 */ /* 0x000fe40003000000 */
[----:B------:R-:W-:Y:S02]  /*4120*/  FMNMX.FTZ R0, R110, R0, !PT ;  /* 0x000000006e007209 */ /* 0x000fe40007810000 */
[----:B------:R-:W-:Y:S02]  /*4130*/  FSEL R207, R53, -INF , P5 ;  /* 0xff80000035cf7808 */ /* 0x000fe40002800000 */
[----:B------:R-:W-:-:S02]  /*4140*/  FMNMX.FTZ R0, R111, R0, !PT ;  /* 0x000000006f007209 */ /* 0x000fc40007810000 */
[----:B------:R-:W-:Y:S02]  /*4150*/  FSEL R206, R33, -INF , P4 ;  /* 0xff80000021ce7808 */ /* 0x000fe40002000000 */
[----:B------:R-:W-:Y:S02]  /*4160*/  FMNMX.FTZ R0, R116, R0, !PT ;  /* 0x0000000074007209 */ /* 0x000fe40007810000 */
[----:B------:R-:W-:Y:S02]  /*4170*/  FSEL R205, R34, -INF , P2 ;  /* 0xff80000022cd7808 */ /* 0x000fe40001000000 */
[----:B-1----:R-:W-:Y:S02]  /*4180*/  FMNMX.FTZ R135, R135, R2, !PT ;  /* 0x0000000287877209 */ /* 0x002fe40007810000 */
[----:B------:R-:W-:Y:S02]  /*4190*/  FMNMX.FTZ R0, R117, R0, !PT ;  /* 0x0000000075007209 */ /* 0x000fe40007810000 */
[----:B------:R-:W-:Y:S01]  /*41a0*/  FSEL R195, R37, -INF , P6 ;  /* 0xff80000025c37808 */ /* 0x000fe20003000000 */
[----:B------:R-:W1:Y:S01]  /*41b0*/  SHFL.BFLY PT, R2, R135, 0x1, 0x1f ;  /* 0x0c201f0087027f89 */ /* 0x000e6200000e0000 */
[----:B------:R-:W-:-:S02]  /*41c0*/  FMNMX.FTZ R0, R120, R0, !PT ;  /* 0x0000000078007209 */ /* 0x000fc40007810000 */
[----:B------:R-:W-:Y:S02]  /*41d0*/  FSEL R194, R36, -INF , P5 ;  /* 0xff80000024c27808 */ /* 0x000fe40002800000 */
[----:B------:R-:W-:Y:S02]  /*41e0*/  FMNMX.FTZ R0, R118, R0, !PT ;  /* 0x0000000076007209 */ /* 0x000fe40007810000 */
[----:B------:R-:W-:Y:S02]  /*41f0*/  FSEL R193, R35, -INF , P4 ;  /* 0xff80000023c17808 */ /* 0x000fe40002000000 */
[----:B------:R-:W-:Y:S02]  /*4200*/  FMNMX.FTZ R0, R177, R0, !PT ;  /* 0x00000000b1007209 */ /* 0x000fe40007810000 */
[----:B------:R-:W-:Y:S02]  /*4210*/  FSEL R187, R54, -INF , P2 ;  /* 0xff80000036bb7808 */ /* 0x000fe40001000000 */
[----:B------:R-:W-:Y:S01]  /*4220*/  FMNMX.FTZ R0, R170, R0, !PT ;  /* 0x00000000aa007209 */ /* 0x000fe20007810000 */
[----:B------:R-:W-:Y:S03]  /*4230*/  LDSM.16.MT88.4 R52, [R228+0x2900] ;  /* 0x00290000e434783b */ /* 0x000fe60000004200 */
[----:B------:R-:W-:-:S02]  /*4240*/  FMNMX.FTZ R0, R169, R0, !PT ;  /* 0x00000000a9007209 */ /* 0x000fc40007810000 */
[----:B-1----:R-:W-:Y:S02]  /*4250*/  FMNMX.FTZ R135, R135, R2, !PT ;  /* 0x0000000287877209 */ /* 0x002fe40007810000 */
[----:B------:R-:W-:Y:S02]  /*4260*/  FMNMX.FTZ R2, R11, R14, !PT ;  /* 0x0000000e0b027209 */ /* 0x000fe40007810000 */
[C---:B------:R-:W-:Y:S01]  /*4270*/  FSETP.NEU.FTZ.AND P1, PT, R135.reuse, -INF , PT ;  /* 0xff8000008700780b */ /* 0x040fe20003f3d000 */
[----:B------:R-:W-:Y:S01]  /*4280*/  FMUL.FTZ R13, R135, c[0x0][0x2d0] ;  /* 0x0000b400870d7a20 */ /* 0x000fe20000410000 */
[----:B------:R-:W-:Y:S01]  /*4290*/  FMNMX.FTZ R2, R15, R2, !PT ;  /* 0x000000020f027209 */ /* 0x000fe20007810000 */
[----:B------:R-:W-:Y:S03]  /*42a0*/  STL [R1+0x8c], R135 ;  /* 0x00008c8701007387 */ /* 0x000fe60000100800 */
[----:B------:R-:W-:Y:S01]  /*42b0*/  FMNMX.FTZ R2, R16, R2, !PT ;  /* 0x0000000210027209 */ /* 0x000fe20007810000 */
[----:B------:R-:W-:Y:S01]  /*42c0*/  STL [R1+0x90], R229 ;  /* 0x000090e501007387 */ /* 0x000fe20000100800 */
[----:B------:R-:W-:-:S02]  /*42d0*/  FSEL R13, R13, RZ, P1 ;  /* 0x000000ff0d0d7208 */ /* 0x000fc40000800000 */
[----:B------:R-:W-:Y:S02]  /*42e0*/  FMNMX.FTZ R2, R23, R2, !PT ;  /* 0x0000000217027209 */ /* 0x000fe40007810000 */
[----:B------:R-:W-:Y:S02]  /*42f0*/  ISETP.GT.AND P1, PT, R8, 0x29, PT ;  /* 0x000000290800780c */ /* 0x000fe40003f24270 */
[----:B------:R-:W-:Y:S02]  /*4300*/  FMNMX.FTZ R2, R24, R2, !PT ;  /* 0x0000000218027209 */ /* 0x000fe40007810000 */
[----:B------:R-:W-:Y:S02]  /*4310*/  FSEL R176, R40, -INF , P1 ;  /* 0xff80000028b07808 */ /* 0x000fe40000800000 */
[----:B------:R-:W-:-:S04]  /*4320*/  FMNMX.FTZ R2, R25, R2, !PT ;  /* 0x0000000219027209 */ /* 0x000fc80007810000 */
        /* <DEDUP_REMOVED lines=8> */
[----:B------:R-:W-:-:S05]  /*43b0*/  FMNMX.FTZ R2, R210, R2, !PT ;  /* 0x00000002d2027209 */ /* 0x000fca0007810000 */
[----:B------:R-:W1:Y:S02]  /*43c0*/  SHFL.BFLY PT, R5, R2, 0x2, 0x1f ;  /* 0x0c401f0002057f89 */ /* 0x000e6400000e0000 */
[----:B-1----:R-:W-:-:S05]  /*43d0*/  FMNMX.FTZ R2, R2, R5, !PT ;  /* 0x0000000502027209 */ /* 0x002fca0007810000 */
[----:B------:R-:W1:Y:S02]  /*43e0*/  SHFL.BFLY PT, R5, R2, 0x1, 0x1f ;  /* 0x0c201f0002057f89 */ /* 0x000e6400000e0000 */
[----:B-1----:R-:W-:Y:S01]  /*43f0*/  FMNMX.FTZ R2, R2, R5, !PT ;  /* 0x0000000502027209 */ /* 0x002fe20007810000 */
[----:B------:R-:W-:-:S03]  /*4400*/  FFMA.FTZ R5, R6, c[0x0][0x2d0], -R13 ;  /* 0x0000b40006057a23 */ /* 0x000fc6000001080d */
[C---:B------:R-:W-:Y:S01]  /*4410*/  FSETP.NEU.FTZ.AND P1, PT, R2.reuse, -INF , PT ;  /* 0xff8000000200780b */ /* 0x040fe20003f3d000 */
[----:B------:R-:W-:Y:S01]  /*4420*/  FMUL.FTZ R12, R2, c[0x0][0x2d0] ;  /* 0x0000b400020c7a20 */ /* 0x000fe20000410000 */
[----:B------:R1:W-:Y:S04]  /*4430*/  MUFU.EX2 R235, R5 ;  /* 0x0000000500eb7308 */ /* 0x0003e80000000800 */
[----:B------:R-:W-:Y:S02]  /*4440*/  FSEL R12, R12, RZ, P1 ;  /* 0x000000ff0c0c7208 */ /* 0x000fe40000800000 */
[----:B------:R-:W-:Y:S01]  /*4450*/  ISETP.GT.AND P1, PT, R8, 0x29, PT ;  /* 0x000000290800780c */ /* 0x000fe20003f24270 */
[----:B------:R-:W-:Y:S02]  /*4460*/  FFMA.FTZ R8, R17, c[0x0][0x2d0], -R13 ;  /* 0x0000b40011087a23 */ /* 0x000fe4000001080d */
[--C-:B------:R-:W-:Y:S01]  /*4470*/  FFMA.FTZ R3, R15, c[0x0][0x2d0], -R12.reuse ;  /* 0x0000b4000f037a23 */ /* 0x100fe2000001080c */
[----:B------:R-:W-:Y:S01]  /*4480*/  FSEL R168, R65, -INF , P1 ;  /* 0xff80000041a87808 */ /* 0x000fe20000800000 */
[----:B------:R-:W-:Y:S01]  /*4490*/  FFMA.FTZ R4, R11, c[0x0][0x2d0], -R12 ;  /* 0x0000b4000b047a23 */ /* 0x000fe2000001080c */
[----:B------:R2:W-:Y:S01]  /*44a0*/  MUFU.EX2 R244, R8 ;  /* 0x0000000800f47308 */ /* 0x0005e20000000800 */
[----:B------:R-:W-:-:S02]  /*44b0*/  FSEL R138, R67, -INF , P1 ;  /* 0xff800000438a7808 */ /* 0x000fc40000800000 */
[----:B------:R-:W-:Y:S01]  /*44c0*/  FMNMX.FTZ R0, R168, R0, !PT ;  /* 0x00000000a8007209 */ /* 0x000fe20007810000 */
[----:B-1----:R-:W-:Y:S01]  /*44d0*/  FFMA.FTZ R5, R7, c[0x0][0x2d0], -R13 ;  /* 0x0000b40007057a23 */ /* 0x002fe2000001080d */
[----:B------:R-:W-:Y:S02]  /*44e0*/  LDSM.16.MT88.4 R64, [R227+0x900] ;  /* 0x00090000e340783b */ /* 0x000fe40000004200 */
[----:B------:R-:W-:Y:S01]  /*44f0*/  FMNMX.FTZ R0, R214, R0, !PT ;  /* 0x00000000d6007209 */ /* 0x000fe20007810000 */
[----:B------:R1:W-:Y:S03]  /*4500*/  MUFU.EX2 R213, R3 ;  /* 0x0000000300d57308 */ /* 0x0003e60000000800 */
[----:B------:R-:W-:-:S04]  /*4510*/  FMNMX.FTZ R0, R207, R0, !PT ;  /* 0x00000000cf007209 */ /* 0x000fc80007810000 */
[----:B------:R-:W-:Y:S01]  /*4520*/  FMNMX.FTZ R0, R206, R0, !PT ;  /* 0x00000000ce007209 */ /* 0x000fe20007810000 */
[----:B------:R3:W-:Y:S01]  /*4530*/  MUFU.EX2 R238, R5 ;  /* 0x0000000500ee7308 */ /* 0x0007e20000000800 */
[----:B--2---:R-:W-:Y:S02]  /*4540*/  FFMA.FTZ R8, R18, c[0x0][0x2d0], -R13 ;  /* 0x0000b40012087a23 */ /* 0x004fe4000001080d */
[----:B------:R-:W-:Y:S01]  /*4550*/  FMNMX.FTZ R0, R205, R0, !PT ;  /* 0x00000000cd007209 */ /* 0x000fe20007810000 */
[----:B-1----:R-:W-:-:S04]  /*4560*/  FFMA.FTZ R3, R16, c[0x0][0x2d0], -R12 ;  /* 0x0000b40010037a23 */ /* 0x002fc8000001080c */
[----:B------:R1:W-:Y:S01]  /*4570*/  MUFU.EX2 R243, R4 ;  /* 0x0000000400f37308 */ /* 0x0003e20000000800 */
[----:B---3--:R-:W-:-:S07]  /*4580*/  FFMA.FTZ R5, R9, c[0x0][0x2d0], -R13 ;  /* 0x0000b40009057a23 */ /* 0x008fce000001080d */
[----:B------:R2:W3:Y:S01]  /*4590*/  MUFU.EX2 R233, R3 ;  /* 0x0000000300e97308 */ /* 0x0004e20000000800 */
[----:B------:R-:W4:Y:S07]  /*45a0*/  SHFL.BFLY PT, R9, R0, 0x2, 0x1f ;  /* 0x0c401f0000097f89 */ /* 0x000f2e00000e0000 */
[----:B------:R4:W-:Y:S01]  /*45b0*/  MUFU.EX2 R173, R5 ;  /* 0x0000000500ad7308 */ /* 0x0009e20000000800 */
[----:B-1----:R-:W-:Y:S01]  /*45c0*/  FFMA.FTZ R4, R14, c[0x0][0x2d0], -R12 ;  /* 0x0000b4000e047a23 */ /* 0x002fe2000001080c */
[----:B--2---:R-:W-:-:S06]  /*45d0*/  FMNMX.FTZ R3, R119, R121, !PT ;  /* 0x0000007977037209 */ /* 0x004fcc0007810000 */
[----:B------:R1:W-:Y:S01]  /*45e0*/  MUFU.EX2 R211, R8 ;  /* 0x0000000800d37308 */ /* 0x0003e20000000800 */
[----:B---3--:R-:W-:Y:S02]  /*45f0*/  F2FP.BF16.PACK_AB R7, R233, R213 ;  /* 0x000000d5e907723e */ /* 0x008fe400000010ff */
[----:B------:R-:W-:-:S04]  /*4600*/  FMNMX.FTZ R3, R122, R3, !PT ;  /* 0x000000037a037209 */ /* 0x000fc80007810000 */
[----:B------:R-:W-:Y:S01]  /*4610*/  FMNMX.FTZ R3, R123, R3, !PT ;  /* 0x000000037b037209 */ /* 0x000fe20007810000 */
[----:B----4-:R-:W-:Y:S01]  /*4620*/  FFMA.FTZ R5, R10, c[0x0][0x2d0], -R13 ;  /* 0x0000b4000a057a23 */ /* 0x010fe2000001080d */
[----:B------:R2:W-:Y:S02]  /*4630*/  MUFU.EX2 R239, R4 ;  /* 0x0000000400ef7308 */ /* 0x0005e40000000800 */
[----:B------:R-:W-:-:S04]  /*4640*/  FMNMX.FTZ R3, R132, R3, !PT ;  /* 0x0000000384037209 */ /* 0x000fc80007810000 */
[----:B------:R-:W-:Y:S01]  /*4650*/  FMNMX.FTZ R3, R133, R3, !PT ;  /* 0x0000000385037209 */ /* 0x000fe20007810000 */
[----:B-1----:R-:W-:Y:S01]  /*4660*/  FFMA.FTZ R8, R19, c[0x0][0x2d0], -R13 ;  /* 0x0000b40013087a23 */ /* 0x002fe2000001080d */
[----:B------:R-:W1:Y:S02]  /*4670*/  MUFU.EX2 R234, R5 ;  /* 0x0000000500ea7308 */ /* 0x000e640000000800 */
[----:B------:R-:W-:-:S04]  /*4680*/  FMNMX.FTZ R3, R134, R3, !PT ;  /* 0x0000000386037209 */ /* 0x000fc80007810000 */
[----:B------:R-:W-:Y:S02]  /*4690*/  FMNMX.FTZ R3, R139, R3, !PT ;  /* 0x000000038b037209 */ /* 0x000fe40007810000 */
[----:B------:R3:W-:Y:S01]  /*46a0*/  MUFU.EX2 R237, R8 ;  /* 0x0000000800ed7308 */ /* 0x0007e20000000800 */
[----:B--2---:R-:W-:Y:S02]  /*46b0*/  F2FP.BF16.PACK_AB R4, R238, R235 ;  /* 0x000000ebee04723e */ /* 0x004fe400000010ff */
[----:B------:R-:W-:-:S04]  /*46c0*/  FMNMX.FTZ R3, R179, R3, !PT ;  /* 0x00000003b3037209 */ /* 0x000fc80007810000 */
[----:B------:R-:W-:Y:S02]  /*46d0*/  FMNMX.FTZ R3, R178, R3, !PT ;  /* 0x00000003b2037209 */ /* 0x000fe40007810000 */
[----:B-1----:R-:W-:Y:S02]  /*46e0*/  F2FP.BF16.PACK_AB R6, R234, R173 ;  /* 0x000000adea06723e */ /* 0x002fe400000010ff */
[----:B------:R-:W-:Y:S02]  /*46f0*/  FMNMX.FTZ R3, R171, R3, !PT ;  /* 0x00000003ab037209 */ /* 0x000fe40007810000 */
[----:B------:R-:W-:Y:S02]  /*4700*/  F2FP.BF16.PACK_AB R5, R239, R243 ;  /* 0x000000f3ef05723e */ /* 0x000fe400000010ff */
[----:B------:R-:W-:Y:S01]  /*4710*/  FMNMX.FTZ R3, R138, R3, !PT ;  /* 0x000000038a037209 */ /* 0x000fe20007810000 */
[----:B---3--:R-:W-:-:S03]  /*4720*/  FFMA.FTZ R8, R20, c[0x0][0x2d0], -R13 ;  /* 0x0000b40014087a23 */ /* 0x008fc6000001080d */
[----:B------:R-:W-:Y:S01]  /*4730*/  FMNMX.FTZ R3, R195, R3, !PT ;  /* 0x00000003c3037209 */ /* 0x000fe20007810000 */
[----:B------:R1:W2:Y:S01]  /*4740*/  MUFU.EX2 R212, R8 ;  /* 0x0000000800d47308 */ /* 0x0002a20000000800 */
[----:B------:R-:W-:Y:S02]  /*4750*/  HMMA.16816.F32.BF16 R160, R4, R88, RZ ;  /* 0x0000005804a0723c */ /* 0x000fe400000418ff */
[----:B------:R-:W-:-:S04]  /*4760*/  FMNMX.FTZ R3, R194, R3, !PT ;  /* 0x00000003c2037209 */ /* 0x000fc80007810000 */
[----:B------:R-:W-:Y:S02]  /*4770*/  FMNMX.FTZ R3, R193, R3, !PT ;  /* 0x00000003c1037209 */ /* 0x000fe40007810000 */
[C---:B------:R-:W-:Y:S02]  /*4780*/  HMMA.16816.F32.BF16 R152, R4.reuse, R96, RZ ;  /* 0x000000600498723c */ /* 0x040fe400000418ff */
[----:B------:R-:W-:Y:S02]  /*4790*/  FMNMX.FTZ R14, R187, R3, !PT ;  /* 0x00000003bb0e7209 */ /* 0x000fe40007810000 */
[----:B------:R-:W-:Y:S01]  /*47a0*/  FMNMX.FTZ R3, R0, R9, !PT ;  /* 0x0000000900037209 */ /* 0x000fe20007810000 */
[--C-:B------:R-:W-:Y:S02]  /*47b0*/  FFMA.FTZ R0, R26, c[0x0][0x2d0], -R12.reuse ;  /* 0x0000b4001a007a23 */ /* 0x100fe4000001080c */
[--C-:B-1----:R-:W-:Y:S01]  /*47c0*/  FFMA.FTZ R8, R23, c[0x0][0x2d0], -R12.reuse ;  /* 0x0000b40017087a23 */ /* 0x102fe2000001080c */
[----:B------:R-:W1:Y:S01]  /*47d0*/  SHFL.BFLY PT, R15, R14, 0x2, 0x1f ;  /* 0x0c401f000e0f7f89 */ /* 0x000e6200000e0000 */
[----:B------:R1:W-:Y:S01]  /*47e0*/  MUFU.EX2 R229, R0 ;  /* 0x0000000000e57308 */ /* 0x0003e20000000800 */
[----:B--2---:R-:W-:Y:S01]  /*47f0*/  F2FP.BF16.PACK_AB R10, R212, R237 ;  /* 0x000000edd40a723e */ /* 0x004fe200000010ff */
[C---:B------:R-:W-:Y:S01]  /*4800*/  HMMA.16816.F32.BF16 R140, R4.reuse, R104, RZ ;  /* 0x00000068048c723c */ /* 0x040fe200000418ff */
[----:B------:R-:W2:Y:S05]  /*4810*/  SHFL.BFLY PT, R16, R3, 0x1, 0x1f ;  /* 0x0c201f0003107f89 */ /* 0x000eaa00000e0000 */
[----:B------:R3:W-:Y:S02]  /*4820*/  MUFU.EX2 R172, R8 ;  /* 0x0000000800ac7308 */ /* 0x0007e40000000800 */
[C---:B------:R-:W-:Y:S08]  /*4830*/  HMMA.16816.F32.BF16 R148, R4.reuse, R44, RZ ;  /* 0x0000002c0494723c */ /* 0x040ff000000418ff */
[----:B------:R-:W-:Y:S01]  /*4840*/  HMMA.16816.F32.BF16 R156, R4, R48, RZ ;  /* 0x00000030049c723c */ /* 0x000fe200000418ff */
[----:B-1----:R-:W-:Y:S01]  /*4850*/  FMNMX.FTZ R0, R14, R15, !PT ;  /* 0x0000000f0e007209 */ /* 0x002fe20007810000 */
[----:B---3--:R-:W-:-:S06]  /*4860*/  FFMA.FTZ R8, R24, c[0x0][0x2d0], -R12 ;  /* 0x0000b40018087a23 */ /* 0x008fcc000001080c */
[C---:B------:R-:W-:Y:S01]  /*4870*/  HMMA.16816.F32.BF16 R164, R4.reuse, R84, RZ ;  /* 0x0000005404a4723c */ /* 0x040fe200000418ff */
[----:B--2---:R-:W-:Y:S01]  /*4880*/  FMNMX.FTZ R137, R3, R16, !PT ;  /* 0x0000001003897209 */ /* 0x004fe20007810000 */
[----:B------:R1:W2:Y:S03]  /*4890*/  MUFU.EX2 R240, R8 ;  /* 0x0000000800f07308 */ /* 0x0002a60000000800 */
[C---:B------:R-:W-:Y:S01]  /*48a0*/  FSETP.NEU.FTZ.AND P1, PT, R137.reuse, -INF , PT ;  /* 0xff8000008900780b */ /* 0x040fe20003f3d000 */
[----:B------:R-:W-:Y:S02]  /*48b0*/  FMUL.FTZ R3, R137, c[0x0][0x2d0] ;  /* 0x0000b40089037a20 */ /* 0x000fe40000410000 */
[----:B------:R-:W-:Y:S03]  /*48c0*/  HMMA.16816.F32.BF16 R144, R4, R100, RZ ;  /* 0x000000640490723c */ /* 0x000fe600000418ff */
[----:B------:R-:W-:-:S05]  /*48d0*/  FSEL R3, R3, RZ, P1 ;  /* 0x000000ff03037208 */ /* 0x000fca0000800000 */
[----:B------:R-:W-:Y:S01]  /*48e0*/  HMMA.16816.F32.BF16 R124, R4, R128, RZ ;  /* 0x00000080047c723c */ /* 0x000fe200000418ff */
[----:B-1----:R-:W-:Y:S01]  /*48f0*/  FFMA.FTZ R8, R25, c[0x0][0x2d0], -R12 ;  /* 0x0000b40019087a23 */ /* 0x002fe2000001080c */
[----:B--2---:R-:W-:-:S03]  /*4900*/  F2FP.BF16.PACK_AB R9, R240, R172 ;  /* 0x000000acf009723e */ /* 0x004fc600000010ff */
[----:B------:R1:W2:Y:S03]  /*4910*/  MUFU.EX2 R236, R8 ;  /* 0x0000000800ec7308 */ /* 0x0002a60000000800 */
[C---:B------:R-:W-:Y:S08]  /*4920*/  HMMA.16816.F32.BF16 R112, R4.reuse, R46, RZ ;  /* 0x0000002e0470723c */ /* 0x040ff000000418ff */
[----:B------:R-:W-:Y:S01]  /*4930*/  HMMA.16816.F32.BF16 R80, R4, R50, RZ ;  /* 0x000000320450723c */ /* 0x000fe200000418ff */
[----:B-1----:R-:W-:-:S02]  /*4940*/  F2FP.BF16.PACK_AB R8, R211, R244 ;  /* 0x000000f4d308723e */ /* 0x002fc400000010ff */
[----:B--2---:R-:W-:-:S05]  /*4950*/  F2FP.BF16.PACK_AB R11, R229, R236 ;  /* 0x000000ece50b723e */ /* 0x004fca00000010ff */
[----:B------:R-:W-:Y:S08]  /*4960*/  HMMA.16816.F32.BF16 R40, R4, R86, RZ ;  /* 0x000000560428723c */ /* 0x000ff000000418ff */
[----:B------:R-:W-:Y:S08]  /*4970*/  HMMA.16816.F32.BF16 R16, R8, R64, R160 ;  /* 0x000000400810723c */ /* 0x000ff000000418a0 */
[C---:B------:R-:W-:Y:S08]  /*4980*/  HMMA.16816.F32.BF16 R36, R4.reuse, R90, RZ ;  /* 0x0000005a0424723c */ /* 0x040ff000000418ff */
[C---:B------:R-:W-:Y:S08]  /*4990*/  HMMA.16816.F32.BF16 R32, R4.reuse, R98, RZ ;  /* 0x000000620420723c */ /* 0x040ff000000418ff */
[----:B------:R-:W-:Y:S01]  /*49a0*/  HMMA.16816.F32.BF16 R28, R4, R102, RZ ;  /* 0x00000066041c723c */ /* 0x000fe200000418ff */
[----:B------:R-:W-:Y:S01]  /*49b0*/  MOV R163, R19 ;  /* 0x0000001300a37202 */ /* 0x000fe20000000f00 */
[----:B------:R-:W-:Y:S01]  /*49c0*/  IMAD.MOV.U32 R162, RZ, RZ, R17 ;  /* 0x000000ffffa27224 */ /* 0x000fe200078e0011 */
[----:B------:R-:W-:Y:S01]  /*49d0*/  MOV R160, R16 ;  /* 0x0000001000a07202 */ /* 0x000fe20000000f00 */
[----:B------:R-:W-:-:S04]  /*49e0*/  IMAD.MOV.U32 R161, RZ, RZ, R18 ;  /* 0x000000ffffa17224 */ /* 0x000fc800078e0012 */
[C---:B------:R-:W-:Y:S08]  /*49f0*/  HMMA.16816.F32.BF16 R24, R4.reuse, R106, RZ ;  /* 0x0000006a0418723c */ /* 0x040ff000000418ff */
[----:B------:R-:W-:Y:S01]  /*4a00*/  HMMA.16816.F32.BF16 R20, R4, R130, RZ ;  /* 0x000000820414723c */ /* 0x000fe200000418ff */
[----:B------:R-:W1:Y:S06]  /*4a10*/  SHFL.BFLY PT, R5, R0, 0x1, 0x1f ;  /* 0x0c201f0000057f89 */ /* 0x000e6c00000e0000 */
[--C-:B------:R-:W-:Y:S01]  /*4a20*/  FFMA.FTZ R4, R108, c[0x0][0x2d0], -R3.reuse ;  /* 0x0000b4006c047a23 */ /* 0x100fe20000010803 */
[C---:B------:R-:W-:Y:S03]  /*4a30*/  HMMA.16816.F32.BF16 R16, R8.reuse, R60, R152 ;  /* 0x0000003c0810723c */ /* 0x040fe60000041898 */
[----:B------:R2:W-:Y:S05]  /*4a40*/  MUFU.EX2 R204, R4 ;  /* 0x0000000400cc7308 */ /* 0x0005ea0000000800 */
[C---:B------:R-:W-:Y:S08]  /*4a50*/  HMMA.16816.F32.BF16 R140, R8.reuse, R52, R140 ;  /* 0x00000034088c723c */ /* 0x040ff0000004188c */
[----:B------:R-:W-:Y:S01]  /*4a60*/  HMMA.16816.F32.BF16 R200, R8, R72, R156 ;  /* 0x0000004808c8723c */ /* 0x000fe2000004189c */
[----:B-1----:R-:W-:Y:S01]  /*4a70*/  FMNMX.FTZ R136, R0, R5, !PT ;  /* 0x0000000500887209 */ /* 0x002fe20007810000 */
[----:B------:R-:W-:-:S02]  /*4a80*/  FFMA.FTZ R0, R111, c[0x0][0x2d0], -R3 ;  /* 0x0000b4006f007a23 */ /* 0x000fc40000010803 */
[----:B--2---:R-:W-:Y:S01]  /*4a90*/  FFMA.FTZ R4, R109, c[0x0][0x2d0], -R3 ;  /* 0x0000b4006d047a23 */ /* 0x004fe20000010803 */
[----:B------:R-:W-:-:S03]  /*4aa0*/  FSETP.NEU.FTZ.AND P1, PT, R136, -INF , PT ;  /* 0xff8000008800780b */ /* 0x000fc60003f3d000 */
[----:B------:R1:W2:Y:S01]  /*4ab0*/  MUFU.EX2 R192, R4 ;  /* 0x0000000400c07308 */ /* 0x0002a20000000800 */
[----:B------:R-:W-:Y:S01]  /*4ac0*/  IMAD.MOV.U32 R159, RZ, RZ, R19 ;  /* 0x000000ffff9f7224 */ /* 0x000fe200078e0013 */
[----:B------:R-:W-:Y:S01]  /*4ad0*/  MOV R157, R16 ;  /* 0x00000010009d7202 */ /* 0x000fe20000000f00 */
[----:B------:R-:W-:Y:S01]  /*4ae0*/  IMAD.MOV.U32 R158, RZ, RZ, R18 ;  /* 0x000000ffff9e7224 */ /* 0x000fe200078e0012 */
[----:B------:R-:W-:Y:S01]  /*4af0*/  HMMA.16816.F32.BF16 R216, R8, R68, R164 ;  /* 0x0000004408d8723c */ /* 0x000fe200000418a4 */
[----:B------:R-:W-:-:S03]  /*4b00*/  IMAD.MOV.U32 R156, RZ, RZ, R17 ;  /* 0x000000ffff9c7224 */ /* 0x000fc600078e0011 */
[----:B------:R-:W-:-:S04]  /*4b10*/  MOV R6, R141 ;  /* 0x0000008d00067202 */ /* 0x000fc80000000f00 */
[C---:B------:R-:W-:Y:S01]  /*4b20*/  HMMA.16816.F32.BF16 R16, R8.reuse, R56, R144 ;  /* 0x000000380810723c */ /* 0x040fe20000041890 */
[----:B-1----:R-:W-:Y:S02]  /*4b30*/  FFMA.FTZ R4, R110, c[0x0][0x2d0], -R3 ;  /* 0x0000b4006e047a23 */ /* 0x002fe40000010803 */
[----:B------:R1:W-:Y:S05]  /*4b40*/  MUFU.EX2 R110, R0 ;  /* 0x00000000006e7308 */ /* 0x0003ea0000000800 */
[C---:B------:R-:W-:Y:S03]  /*4b50*/  HMMA.16816.F32.BF16 R124, R8.reuse, R92, R124 ;  /* 0x0000005c087c723c */ /* 0x040fe6000004187c */
[----:B------:R3:W4:Y:S05]  /*4b60*/  MUFU.EX2 R15, R4 ;  /* 0x00000004000f7308 */ /* 0x00072a0000000800 */
[----:B------:R-:W-:Y:S01]  /*4b70*/  HMMA.16816.F32.BF16 R36, R8, R66, R36 ;  /* 0x000000420824723c */ /* 0x000fe20000041824 */
[----:B------:R-:W-:Y:S01]  /*4b80*/  IMAD.MOV.U32 R191, RZ, RZ, R216 ;  /* 0x000000ffffbf7224 */ /* 0x000fe200078e00d8 */
[----:B------:R-:W-:Y:S01]  /*4b90*/  MOV R190, R217 ;  /* 0x000000d900be7202 */ /* 0x000fe20000000f00 */
[----:B------:R-:W-:-:S02]  /*4ba0*/  IMAD.MOV.U32 R189, RZ, RZ, R218 ;  /* 0x000000ffffbd7224 */ /* 0x000fc400078e00da */
[----:B------:R-:W-:Y:S02]  /*4bb0*/  IMAD.MOV.U32 R188, RZ, RZ, R219 ;  /* 0x000000ffffbc7224 */ /* 0x000fe400078e00db */
[----:B-1----:R-:W-:Y:S01]  /*4bc0*/  FMUL.FTZ R0, R136, c[0x0][0x2d0] ;  /* 0x0000b40088007a20 */ /* 0x002fe20000410000 */
[C---:B------:R-:W-:Y:S01]  /*4bd0*/  HMMA.16816.F32.BF16 R196, R8.reuse, R76, R148 ;  /* 0x0000004c08c4723c */ /* 0x040fe20000041894 */
[----:B------:R-:W-:Y:S01]  /*4be0*/  IMAD.MOV.U32 R144, RZ, RZ, R16 ;  /* 0x000000ffff907224 */ /* 0x000fe200078e0010 */
[----:B------:R-:W-:Y:S01]  /*4bf0*/  MOV R145, R19 ;  /* 0x0000001300917202 */ /* 0x000fe20000000f00 */
[----:B------:R-:W-:Y:S01]  /*4c00*/  IMAD.MOV.U32 R16, RZ, RZ, R140 ;  /* 0x000000ffff107224 */ /* 0x000fe200078e008c */
[----:B------:R-:W-:Y:S01]  /*4c10*/  FSEL R0, R0, RZ, P1 ;  /* 0x000000ff00007208 */ /* 0x000fe20000800000 */
[----:B------:R-:W-:Y:S01]  /*4c20*/  IMAD.MOV.U32 R146, RZ, RZ, R18 ;  /* 0x000000ffff927224 */ /* 0x000fe200078e0012 */
[----:B------:R-:W-:Y:S01]  /*4c30*/  MOV R18, R142 ;  /* 0x0000008e00127202 */ /* 0x000fe20000000f00 */
[----:B---3--:R-:W-:Y:S01]  /*4c40*/  FFMA.FTZ R4, R116, c[0x0][0x2d0], -R3 ;  /* 0x0000b40074047a23 */ /* 0x008fe20000010803 */
[----:B------:R-:W-:Y:S01]  /*4c50*/  MOV R231, R126 ;  /* 0x0000007e00e77202 */ /* 0x000fe20000000f00 */
[----:B------:R-:W-:Y:S01]  /*4c60*/  IMAD.MOV.U32 R135, RZ, RZ, R124 ;  /* 0x000000ffff877224 */ /* 0x000fe200078e007c */
[----:B------:R-:W-:Y:S01]  /*4c70*/  HMMA.16816.F32.BF16 R148, R8, R78, R112 ;  /* 0x0000004e0894723c */ /* 0x000fe20000041870 */
[----:B------:R1:W-:Y:S01]  /*4c80*/  MUFU.EX2 R232, R4 ;  /* 0x0000000400e87308 */ /* 0x0003e20000000800 */
[----:B------:R-:W-:-:S02]  /*4c90*/  IMAD.MOV.U32 R230, RZ, RZ, R125 ;  /* 0x000000ffffe67224 */ /* 0x000fc400078e007d */
[----:B------:R-:W-:Y:S02]  /*4ca0*/  IMAD.MOV.U32 R14, RZ, RZ, R127 ;  /* 0x000000ffff0e7224 */ /* 0x000fe400078e007f */
[----:B------:R-:W-:Y:S02]  /*4cb0*/  IMAD.MOV.U32 R19, RZ, RZ, R17 ;  /* 0x000000ffff137224 */ /* 0x000fe400078e0011 */
[C---:B------:R-:W-:Y:S01]  /*4cc0*/  HMMA.16816.F32.BF16 R164, R8.reuse, R74, R80 ;  /* 0x0000004a08a4723c */ /* 0x040fe20000041850 */
[----:B------:R-:W-:Y:S02]  /*4cd0*/  IMAD.MOV.U32 R17, RZ, RZ, R143 ;  /* 0x000000ffff117224 */ /* 0x000fe400078e008f */
[----:B------:R-:W-:Y:S02]  /*4ce0*/  IMAD.MOV.U32 R7, RZ, RZ, R36 ;  /* 0x000000ffff077224 */ /* 0x000fe400078e0024 */
[----:B------:R-:W-:Y:S02]  /*4cf0*/  IMAD.MOV.U32 R5, RZ, RZ, R39 ;  /* 0x000000ffff057224 */ /* 0x000fe400078e0027 */
[----:B------:R-:W-:Y:S01]  /*4d00*/  IMAD.MOV.U32 R81, RZ, RZ, R37 ;  /* 0x000000ffff517224 */ /* 0x000fe200078e0025 */
[----:B------:R-:W-:Y:S01]  /*4d10*/  HMMA.16816.F32.BF16 R124, R8, R70, R40 ;  /* 0x00000046087c723c */ /* 0x000fe20000041828 */
[----:B-1----:R-:W-:Y:S01]  /*4d20*/  FFMA.FTZ R4, R117, c[0x0][0x2d0], -R3 ;  /* 0x0000b40075047a23 */ /* 0x002fe20000010803 */
[----:B------:R-:W-:Y:S01]  /*4d30*/  MOV R80, R38 ;  /* 0x0000002600507202 */ /* 0x000fe20000000f00 */
[----:B------:R-:W-:-:S02]  /*4d40*/  IMAD.MOV.U32 R143, RZ, RZ, R173 ;  /* 0x000000ffff8f7224 */ /* 0x000fc400078e00ad */
[----:B------:R1:W-:Y:S01]  /*4d50*/  MUFU.EX2 R141, R4 ;  /* 0x00000004008d7308 */ /* 0x0003e20000000800 */
[----:B------:R-:W-:Y:S02]  /*4d60*/  IMAD.MOV.U32 R142, RZ, RZ, R157 ;  /* 0x000000ffff8e7224 */ /* 0x000fe400078e009d */
[C---:B------:R-:W-:Y:S08]  /*4d70*/  HMMA.16816.F32.BF16 R248, R8.reuse, R62, R32 ;  /* 0x0000003e08f8723c */ /* 0x040ff00000041820 */
[----:B------:R-:W-:Y:S01]  /*4d80*/  HMMA.16816.F32.BF16 R220, R8, R58, R28 ;  /* 0x0000003a08dc723c */ /* 0x000fe2000004181c */
[----:B-1----:R-:W-:-:S07]  /*4d90*/  FFMA.FTZ R4, R119, c[0x0][0x2d0], -R0 ;  /* 0x0000b40077047a23 */ /* 0x002fce0000010800 */
[C---:B------:R-:W-:Y:S01]  /*4da0*/  HMMA.16816.F32.BF16 R152, R8.reuse, R54, R24 ;  /* 0x000000360898723c */ /* 0x040fe20000041818 */
[----:B------:R1:W-:Y:S07]  /*4db0*/  MUFU.EX2 R109, R4 ;  /* 0x00000004006d7308 */ /* 0x0003ee0000000800 */
[----:B------:R-:W-:Y:S07]  /*4dc0*/  HMMA.16816.F32.BF16 R216, R8, R94, R20 ;  /* 0x0000005e08d8723c */ /* 0x000fee0000041814 */
[----:B--2---:R-:W-:Y:S01]  /*4dd0*/  F2FP.BF16.PACK_AB R8, R192, R204 ;  /* 0x000000ccc008723e */ /* 0x004fe200000010ff */
[----:B-1----:R-:W-:Y:S01]  /*4de0*/  FFMA.FTZ R4, R121, c[0x0][0x2d0], -R0 ;  /* 0x0000b40079047a23 */ /* 0x002fe20000010800 */
[----:B----4-:R-:W-:-:S03]  /*4df0*/  F2FP.BF16.PACK_AB R10, R110, R15 ;  /* 0x0000000f6e0a723e */ /* 0x010fc600000010ff */
[----:B------:R1:W2:Y:S02]  /*4e00*/  MUFU.EX2 R108, R4 ;  /* 0x00000004006c7308 */ /* 0x0002a40000000800 */
[----:B-1----:R-:W-:Y:S01]  /*4e10*/  FFMA.FTZ R4, R122, c[0x0][0x2d0], -R0 ;  /* 0x0000b4007a047a23 */ /* 0x002fe20000010800 */
[----:B--2---:R-:W-:-:S05]  /*4e20*/  F2FP.BF16.PACK_AB R9, R108, R109 ;  /* 0x0000006d6c09723e */ /* 0x004fca00000010ff */
[----:B------:R1:W-:Y:S02]  /*4e30*/  MUFU.EX2 R242, R4 ;  /* 0x0000000400f27308 */ /* 0x0003e40000000800 */
[----:B-1----:R-:W-:-:S06]  /*4e40*/  FFMA.FTZ R4, R123, c[0x0][0x2d0], -R0 ;  /* 0x0000b4007b047a23 */ /* 0x002fcc0000010800 */
[----:B------:R1:W2:Y:S02]  /*4e50*/  MUFU.EX2 R140, R4 ;  /* 0x00000004008c7308 */ /* 0x0002a40000000800 */
[----:B-1----:R-:W-:Y:S01]  /*4e60*/  FFMA.FTZ R4, R120, c[0x0][0x2d0], -R3 ;  /* 0x0000b40078047a23 */ /* 0x002fe20000010803 */
[----:B--2---:R-:W-:-:S05]  /*4e70*/  F2FP.BF16.PACK_AB R11, R140, R242 ;  /* 0x000000f28c0b723e */ /* 0x004fca00000010ff */
[----:B------:R1:W-:Y:S02]  /*4e80*/  MUFU.EX2 R241, R4 ;  /* 0x0000000400f17308 */ /* 0x0003e40000000800 */
[C---:B------:R-:W-:Y:S07]  /*4e90*/  HMMA.16816.F32.BF16 R28, R8.reuse, R88, RZ ;  /* 0x00000058081c723c */ /* 0x040fee00000418ff */
[----:B------:R-:W-:Y:S01]  /*4ea0*/  IMAD.MOV.U32 R89, RZ, RZ, R19 ;  /* 0x000000ffff597224 */ /* 0x000fe200078e0013 */
[----:B------:R-:W-:Y:S01]  /*4eb0*/  HMMA.16816.F32.BF16 R24, R8, R96, RZ ;  /* 0x000000600818723c */ /* 0x000fe200000418ff */
[----:B------:R-:W-:-:S02]  /*4ec0*/  IMAD.MOV.U32 R88, RZ, RZ, R16 ;  /* 0x000000ffff587224 */ /* 0x000fc400078e0010 */
[----:B-1----:R-:W-:-:S04]  /*4ed0*/  FFMA.FTZ R4, R118, c[0x0][0x2d0], -R3 ;  /* 0x0000b40076047a23 */ /* 0x002fc80000010803 */
[----:B------:R-:W-:Y:S01]  /*4ee0*/  MOV R96, R18 ;  /* 0x0000001200607202 */ /* 0x000fe20000000f00 */
[----:B------:R1:W2:Y:S01]  /*4ef0*/  MUFU.EX2 R111, R4 ;  /* 0x00000004006f7308 */ /* 0x0002a20000000800 */
[----:B------:R-:W-:Y:S01]  /*4f00*/  HMMA.16816.F32.BF16 R40, R8, R44, RZ ;  /* 0x0000002c0828723c */ /* 0x000fe200000418ff */
[----:B------:R-:W-:Y:S02]  /*4f10*/  MOV R97, R141 ;  /* 0x0000008d00617202 */ /* 0x000fe40000000f00 */
[----:B------:R-:W-:-:S05]  /*4f20*/  MOV R141, R158 ;  /* 0x0000009e008d7202 */ /* 0x000fca0000000f00 */
[----:B------:R-:W-:Y:S01]  /*4f30*/  HMMA.16816.F32.BF16 R32, R8, R84, RZ ;  /* 0x000000540820723c */ /* 0x000fe200000418ff */
[----:B-1----:R-:W-:-:S07]  /*4f40*/  FFMA.FTZ R4, R132, c[0x0][0x2d0], -R0 ;  /* 0x0000b40084047a23 */ /* 0x002fce0000010800 */
[----:B------:R-:W-:Y:S01]  /*4f50*/  HMMA.16816.F32.BF16 R36, R8, R48, RZ ;  /* 0x000000300824723c */ /* 0x000fe200000418ff */
[----:B------:R-:W-:Y:S01]  /*4f60*/  IMAD.MOV.U32 R84, RZ, RZ, R146 ;  /* 0x000000ffff547224 */ /* 0x000fe200078e0092 */
[----:B------:R-:W-:Y:S01]  /*4f70*/  MOV R85, R145 ;  /* 0x0000009100557202 */ /* 0x000fe20000000f00 */
[----:B------:R1:W-:Y:S01]  /*4f80*/  MUFU.EX2 R245, R4 ;  /* 0x0000000400f57308 */ /* 0x0003e20000000800 */
[----:B------:R-:W-:-:S03]  /*4f90*/  IMAD.MOV.U32 R132, RZ, RZ, R159 ;  /* 0x000000ffff847224 */ /* 0x000fc600078e009f */
[----:B------:R-:W-:Y:S01]  /*4fa0*/  MOV R48, R81 ;  /* 0x0000005100307202 */ /* 0x000fe20000000f00 */
[----:B------:R-:W-:Y:S01]  /*4fb0*/  HMMA.16816.F32.BF16 R20, R8, R100, RZ ;  /* 0x000000640814723c */ /* 0x000fe200000418ff */
[----:B------:R-:W-:-:S06]  /*4fc0*/  IMAD.MOV.U32 R49, RZ, RZ, R80 ;  /* 0x000000ffff317224 */ /* 0x000fcc00078e0050 */
[----:B------:R-:W-:Y:S01]  /*4fd0*/  MOV R100, R7 ;  /* 0x0000000700647202 */ /* 0x000fe20000000f00 */
[----:B------:R-:W-:Y:S01]  /*4fe0*/  IMAD.MOV.U32 R101, RZ, RZ, R6 ;  /* 0x000000ffff657224 */ /* 0x000fe200078e0006 */
[----:B--2---:R-:W-:Y:S01]  /*4ff0*/  F2FP.BF16.PACK_AB R6, R111, R241 ;  /* 0x000000f16f06723e */ /* 0x004fe200000010ff */
[----:B------:R-:W-:Y:S01]  /*5000*/  HMMA.16816.F32.BF16 R44, R8, R46, RZ ;  /* 0x0000002e082c723c */ /* 0x000fe200000418ff */
[----:B-1----:R-:W-:Y:S02]  /*5010*/  FFMA.FTZ R4, R133, c[0x0][0x2d0], -R0 ;  /* 0x0000b40085047a23 */ /* 0x002fe40000010800 */
[----:B------:R-:W-:Y:S02]  /*5020*/  IMAD.MOV.U32 R133, RZ, RZ, R156 ;  /* 0x000000ffff857224 */ /* 0x000fe400078e009c */
[----:B------:R1:W2:Y:S02]  /*5030*/  MUFU.EX2 R247, R4 ;  /* 0x0000000400f77308 */ /* 0x0002a40000000800 */
[----:B-1----:R-:W-:-:S02]  /*5040*/  FFMA.FTZ R4, R134, c[0x0][0x2d0], -R0 ;  /* 0x0000b40086047a23 */ /* 0x002fc40000010800 */
[----:B------:R-:W-:-:S04]  /*5050*/  IMAD.MOV.U32 R134, RZ, RZ, R144 ;  /* 0x000000ffff867224 */ /* 0x000fc800078e0090 */
[----:B------:R1:W-:Y:S02]  /*5060*/  MUFU.EX2 R246, R4 ;  /* 0x0000000400f67308 */ /* 0x0003e40000000800 */
[----:B-1----:R-:W-:Y:S02]  /*5070*/  FFMA.FTZ R4, R139, c[0x0][0x2d0], -R0 ;  /* 0x0000b4008b047a23 */ /* 0x002fe40000010800 */
[----:B------:R-:W-:Y:S02]  /*5080*/  IMAD.MOV.U32 R139, RZ, RZ, R17 ;  /* 0x000000ffff8b7224 */ /* 0x000fe400078e0011 */
[----:B------:R-:W-:Y:S02]  /*5090*/  HMMA.16816.F32.BF16 R16, R8, R104, RZ ;  /* 0x000000680810723c */ /* 0x000fe400000418ff */
[----:B------:R1:W3:Y:S05]  /*50a0*/  MUFU.EX2 R215, R4 ;  /* 0x0000000400d77308 */ /* 0x0002ea0000000800 */
[----:B------:R-:W-:Y:S01]  /*50b0*/  MOV R105, R5 ;  /* 0x0000000500697202 */ /* 0x000fe20000000f00 */
[----:B------:R-:W-:Y:S01]  /*50c0*/  IMAD.MOV.U32 R104, RZ, RZ, R172 ;  /* 0x000000ffff687224 */ /* 0x000fe200078e00ac */
[----:B--2---:R-:W-:-:S02]  /*50d0*/  F2FP.BF16.PACK_AB R5, R247, R245 ;  /* 0x000000f5f705723e */ /* 0x004fc400000010ff */
[----:B-1----:R-:W-:Y:S02]  /*50e0*/  F2FP.BF16.PACK_AB R4, R97, R232 ;  /* 0x000000e86104723e */ /* 0x002fe400000010ff */
[----:B---3--:R-:W-:-:S11]  /*50f0*/  F2FP.BF16.PACK_AB R7, R215, R246 ;  /* 0x000000f6d707723e */ /* 0x008fd600000010ff */
[C---:B------:R-:W-:Y:S08]  /*5100*/  HMMA.16816.F32.BF16 R116, R4.reuse, R52, R16 ;  /* 0x000000340474723c */ /* 0x040ff00000041810 */
[C---:B------:R-:W-:Y:S07]  /*5110*/  HMMA.16816.F32.BF16 R144, R4.reuse, R76, R40 ;  /* 0x0000004c0490723c */ /* 0x040fee0000041828 */
[----:B------:R-:W-:Y:S01]  /*5120*/  IMAD.MOV.U32 R76, RZ, RZ, R110 ;  /* 0x000000ffff4c7224 */ /* 0x000fe200078e006e */
[----:B------:R-:W-:Y:S01]  /*5130*/  HMMA.16816.F32.BF16 R172, R4, R68, R32 ;  /* 0x0000004404ac723c */ /* 0x000fe20000041820 */
[----:B------:R-:W-:-:S06]  /*5140*/  IMAD.MOV.U32 R110, RZ, RZ, R211 ;  /* 0x000000ffff6e7224 */ /* 0x000fcc00078e00d3 */
[----:B------:R-:W-:Y:S01]  /*5150*/  IMAD.MOV.U32 R68, RZ, RZ, R210 ;  /* 0x000000ffff447224 */ /* 0x000fe200078e00d2 */
[----:B------:R-:W-:Y:S01]  /*5160*/  HMMA.16816.F32.BF16 R16, R8, R128, RZ ;  /* 0x000000800810723c */ /* 0x000fe200000418ff */
[----:B------:R-:W-:-:S06]  /*5170*/  MOV R69, R209 ;  /* 0x000000d100457202 */ /* 0x000fcc0000000f00 */
[----:B------:R-:W-:Y:S01]  /*5180*/  MOV R128, R48 ;  /* 0x0000003000807202 */ /* 0x000fe20000000f00 */
[----:B------:R-:W-:Y:S01]  /*5190*/  HMMA.16816.F32.BF16 R156, R4, R72, R36 ;  /* 0x00000048049c723c */ /* 0x000fe20000041824 */
[----:B------:R-:W-:-:S06]  /*51a0*/  IMAD.MOV.U32 R129, RZ, RZ, R49 ;  /* 0x000000ffff817224 */ /* 0x000fcc00078e0031 */
[----:B------:R-:W-:Y:S01]  /*51b0*/  IMAD.MOV.U32 R73, RZ, RZ, R133 ;  /* 0x000000ffff497224 */ /* 0x000fe200078e0085 */
[----:B------:R-:W-:Y:S01]  /*51c0*/  HMMA.16816.F32.BF16 R80, R4, R64, R28 ;  /* 0x000000400450723c */ /* 0x000fe2000004181c */
[----:B------:R-:W-:-:S07]  /*51d0*/  IMAD.MOV.U32 R72, RZ, RZ, R142 ;  /* 0x000000ffff487224 */ /* 0x000fce00078e008e */
[C---:B------:R-:W-:Y:S08]  /*51e0*/  HMMA.16816.F32.BF16 R120, R4.reuse, R60, R24 ;  /* 0x0000003c0478723c */ /* 0x040ff00000041818 */
[----:B------:R-:W-:Y:S08]  /*51f0*/  HMMA.16816.F32.BF16 R112, R4, R56, R20 ;  /* 0x000000380470723c */ /* 0x000ff00000041814 */
[C---:B------:R-:W-:Y:S08]  /*5200*/  HMMA.16816.F32.BF16 R40, R8.reuse, R50, RZ ;  /* 0x000000320828723c */ /* 0x040ff000000418ff */
[C---:B------:R-:W-:Y:S07]  /*5210*/  HMMA.16816.F32.BF16 R32, R8.reuse, R90, RZ ;  /* 0x0000005a0820723c */ /* 0x040fee00000418ff */
[----:B------:R-:W-:Y:S01]  /*5220*/  IMAD.MOV.U32 R90, RZ, RZ, R84 ;  /* 0x000000ffff5a7224 */ /* 0x000fe200078e0054 */
[----:B------:R-:W-:Y:S01]  /*5230*/  HMMA.16816.F32.BF16 R36, R8, R86, RZ ;  /* 0x000000560824723c */ /* 0x000fe200000418ff */
[----:B------:R-:W-:-:S07]  /*5240*/  IMAD.MOV.U32 R91, RZ, RZ, R85 ;  /* 0x000000ffff5b7224 */ /* 0x000fce00078e0055 */
[C---:B------:R-:W-:Y:S07]  /*5250*/  HMMA.16816.F32.BF16 R28, R8.reuse, R98, RZ ;  /* 0x00000062081c723c */ /* 0x040fee00000418ff */
[----:B------:R-:W-:Y:S01]  /*5260*/  IMAD.MOV.U32 R99, RZ, RZ, R104 ;  /* 0x000000ffff637224 */ /* 0x000fe200078e0068 */
[----:B------:R-:W-:Y:S01]  /*5270*/  HMMA.16816.F32.BF16 R24, R8, R102, RZ ;  /* 0x000000660818723c */ /* 0x000fe200000418ff */
[----:B------:R-:W-:Y:S01]  /*5280*/  MOV R104, R88 ;  /* 0x0000005800687202 */ /* 0x000fe20000000f00 */
[----:B------:R-:W-:Y:S01]  /*5290*/  IMAD.MOV.U32 R98, RZ, RZ, R105 ;  /* 0x000000ffff627224 */ /* 0x000fe200078e0069 */
[----:B------:R-:W-:-:S02]  /*52a0*/  MOV R88, R134 ;  /* 0x0000008600587202 */ /* 0x000fc40000000f00 */
[----:B------:R-:W-:Y:S01]  /*52b0*/  MOV R105, R101 ;  /* 0x0000006500697202 */ /* 0x000fe20000000f00 */
[----:B------:R-:W-:Y:S01]  /*52c0*/  IMAD.MOV.U32 R101, RZ, RZ, R140 ;  /* 0x000000ffff657224 */ /* 0x000fe200078e008c */
[----:B------:R-:W-:Y:S01]  /*52d0*/  MOV R103, R213 ;  /* 0x000000d500677202 */ /* 0x000fe20000000f00 */
[----:B------:R-:W-:Y:S01]  /*52e0*/  HMMA.16816.F32.BF16 R20, R8, R106, RZ ;  /* 0x0000006a0814723c */ /* 0x000fe200000418ff */
[----:B------:R-:W-:-:S06]  /*52f0*/  IMAD.MOV.U32 R102, RZ, RZ, R143 ;  /* 0x000000ffff667224 */ /* 0x000fcc00078e008f */
[----:B------:R-:W-:Y:S01]  /*5300*/  IMAD.MOV.U32 R106, RZ, RZ, R96 ;  /* 0x000000ffff6a7224 */ /* 0x000fe200078e0060 */
[----:B------:R-:W-:Y:S01]  /*5310*/  HMMA.16816.F32.BF16 R48, R8, R130, RZ ;  /* 0x000000820830723c */ /* 0x000fe200000418ff */
[----:B------:R-:W-:Y:S01]  /*5320*/  MOV R96, R212 ;  /* 0x000000d400607202 */ /* 0x000fe20000000f00 */
[----:B------:R-:W-:-:S05]  /*5330*/  IMAD.MOV.U32 R107, RZ, RZ, R139 ;  /* 0x000000ffff6b7224 */ /* 0x000fca00078e008b */
[----:B------:R-:W-:Y:S01]  /*5340*/  FFMA.FTZ R8, R177, c[0x0][0x2d0], -R3 ;  /* 0x0000b400b1087a23 */ /* 0x000fe20000010803 */
[C---:B------:R-:W-:Y:S01]  /*5350*/  HMMA.16816.F32.BF16 R64, R4.reuse, R66, R32 ;  /* 0x000000420440723c */ /* 0x040fe20000041820 */
[----:B------:R-:W-:Y:S02]  /*5360*/  IMAD.MOV.U32 R131, RZ, RZ, R100 ;  /* 0x000000ffff837224 */ /* 0x000fe400078e0064 */
[----:B------:R1:W-:Y:S01]  /*5370*/  MUFU.EX2 R210, R8 ;  /* 0x0000000800d27308 */ /* 0x0003e20000000800 */
[----:B------:R-:W-:Y:S02]  /*5380*/  IMAD.MOV.U32 R100, RZ, RZ, R208 ;  /* 0x000000ffff647224 */ /* 0x000fe400078e00d0 */
[----:B------:R-:W-:Y:S01]  /*5390*/  IMAD.MOV.U32 R130, RZ, RZ, R132 ;  /* 0x000000ffff827224 */ /* 0x000fe200078e0084 */
[----:B------:R-:W-:Y:S01]  /*53a0*/  MOV R32, R191 ;  /* 0x000000bf00207202 */ /* 0x000fe20000000f00 */
[----:B------:R-:W-:Y:S01]  /*53b0*/  IMAD.MOV.U32 R33, RZ, RZ, R190 ;  /* 0x000000ffff217224 */ /* 0x000fe200078e00be */
[----:B------:R-:W-:Y:S01]  /*53c0*/  HMMA.16816.F32.BF16 R84, R4, R92, R16 ;  /* 0x0000005c0454723c */ /* 0x000fe20000041810 */
[----:B------:R-:W-:Y:S01]  /*53d0*/  LDSM.16.MT88.4 R16, [R228+0x1100] ;  /* 0x00110000e410783b */ /* 0x000fe20000004200 */
[----:B------:R-:W-:Y:S01]  /*53e0*/  MOV R35, R188 ;  /* 0x000000bc00237202 */ /* 0x000fe20000000f00 */
[----:B------:R-:W-:-:S04]  /*53f0*/  IMAD.MOV.U32 R34, RZ, RZ, R189 ;  /* 0x000000ffff227224 */ /* 0x000fc800078e00bd */
[----:B------:R-:W-:Y:S01]  /*5400*/  MOV R93, R141 ;  /* 0x0000008d005d7202 */ /* 0x000fe20000000f00 */
[----:B------:R-:W-:Y:S01]  /*5410*/  HMMA.16816.F32.BF16 R44, R4, R78, R44 ;  /* 0x0000004e042c723c */ /* 0x000fe2000004182c */
[----:B------:R-:W-:Y:S02]  /*5420*/  IMAD.MOV.U32 R92, RZ, RZ, R163 ;  /* 0x000000ffff5c7224 */ /* 0x000fe400078e00a3 */
[----:B-1----:R-:W-:-:S04]  /*5430*/  FFMA.FTZ R8, R170, c[0x0][0x2d0], -R3 ;  /* 0x0000b400aa087a23 */ /* 0x002fc80000010803 */
[----:B------:R1:W-:Y:S01]  /*5440*/  MUFU.EX2 R211, R8 ;  /* 0x0000000800d37308 */ /* 0x0003e20000000800 */
[----:B------:R-:W-:Y:S01]  /*5450*/  HMMA.16816.F32.BF16 R40, R4, R74, R40 ;  /* 0x0000004a0428723c */ /* 0x000fe20000041828 */
[----:B------:R-:W-:Y:S01]  /*5460*/  MOV R78, R162 ;  /* 0x000000a2004e7202 */ /* 0x000fe20000000f00 */
[----:B------:R-:W-:-:S05]  /*5470*/  IMAD.MOV.U32 R79, RZ, RZ, R161 ;  /* 0x000000ffff4f7224 */ /* 0x000fca00078e00a1 */
[----:B------:R-:W-:Y:S01]  /*5480*/  IMAD.MOV.U32 R75, RZ, RZ, R160 ;  /* 0x000000ffff4b7224 */ /* 0x000fe200078e00a0 */
[----:B------:R-:W-:Y:S01]  /*5490*/  HMMA.16816.F32.BF16 R36, R4, R70, R36 ;  /* 0x000000460424723c */ /* 0x000fe20000041824 */
[----:B-1----:R-:W-:-:S07]  /*54a0*/  FFMA.FTZ R8, R169, c[0x0][0x2d0], -R3 ;  /* 0x0000b400a9087a23 */ /* 0x002fce0000010803 */
[C---:B------:R-:W-:Y:S01]  /*54b0*/  HMMA.16816.F32.BF16 R60, R4.reuse, R62, R28 ;  /* 0x0000003e043c723c */ /* 0x040fe2000004181c */
[----:B------:R-:W-:Y:S01]  /*54c0*/  LDSM.16.MT88.4 R28, [R227+0x1100] ;  /* 0x00110000e31c783b */ /* 0x000fe20000004200 */
[----:B------:R1:W-:Y:S06]  /*54d0*/  MUFU.EX2 R212, R8 ;  /* 0x0000000800d47308 */ /* 0x0003ec0000000800 */
[C---:B------:R-:W-:Y:S01]  /*54e0*/  HMMA.16816.F32.BF16 R56, R4.reuse, R58, R24 ;  /* 0x0000003a0438723c */ /* 0x040fe20000041818 */
[----:B------:R-:W2:Y:S07]  /*54f0*/  LDSM.16.MT88.4 R24, [R226+0x1100] ;  /* 0x00110000e218783b */ /* 0x000eae0000004200 */
[----:B------:R-:W-:Y:S01]  /*5500*/  HMMA.16816.F32.BF16 R52, R4, R54, R20 ;  /* 0x000000360434723c */ /* 0x000fe20000041814 */
[----:B------:R-:W3:Y:S01]  /*5510*/  LDSM.16.MT88.4 R20, [R225+0x1100] ;  /* 0x00110000e114783b */ /* 0x000ee20000004200 */
[----:B-1----:R-:W-:-:S04]  /*5520*/  FFMA.FTZ R8, R168, c[0x0][0x2d0], -R3 ;  /* 0x0000b400a8087a23 */ /* 0x002fc80000010803 */
[----:B------:R1:W4:Y:S02]  /*5530*/  MUFU.EX2 R213, R8 ;  /* 0x0000000800d57308 */ /* 0x0003240000000800 */
[----:B------:R-:W-:Y:S07]  /*5540*/  HMMA.16816.F32.BF16 R48, R4, R94, R48 ;  /* 0x0000005e0430723c */ /* 0x000fee0000041830 */
[----:B------:R-:W-:Y:S02]  /*5550*/  FFMA.FTZ R4, R182, c[0x0][0x2d0], -R13 ;  /* 0x0000b400b6047a23 */ /* 0x000fe4000001080d */
[----:B-1----:R-:W-:Y:S01]  /*5560*/  FFMA.FTZ R8, R179, c[0x0][0x2d0], -R0 ;  /* 0x0000b400b3087a23 */ /* 0x002fe20000010800 */
[----:B----4-:R-:W-:-:S03]  /*5570*/  F2FP.BF16.PACK_AB R10, R213, R212 ;  /* 0x000000d4d50a723e */ /* 0x010fc600000010ff */
[----:B------:R1:W-:Y:S02]  /*5580*/  MUFU.EX2 R190, R8 ;  /* 0x0000000800be7308 */ /* 0x0003e40000000800 */
[----:B-1----:R-:W-:-:S06]  /*5590*/  FFMA.FTZ R8, R178, c[0x0][0x2d0], -R0 ;  /* 0x0000b400b2087a23 */ /* 0x002fcc0000010800 */
[----:B------:R1:W4:Y:S02]  /*55a0*/  MUFU.EX2 R191, R8 ;  /* 0x0000000800bf7308 */ /* 0x0003240000000800 */
[----:B-1----:R-:W-:Y:S01]  /*55b0*/  FFMA.FTZ R8, R171, c[0x0][0x2d0], -R0 ;  /* 0x0000b400ab087a23 */ /* 0x002fe20000010800 */
[----:B----4-:R-:W-:-:S05]  /*55c0*/  F2FP.BF16.PACK_AB R9, R191, R190 ;  /* 0x000000bebf09723e */ /* 0x010fca00000010ff */
[----:B------:R1:W-:Y:S02]  /*55d0*/  MUFU.EX2 R208, R8 ;  /* 0x0000000800d07308 */ /* 0x0003e40000000800 */
[----:B-1----:R-:W-:-:S06]  /*55e0*/  FFMA.FTZ R8, R138, c[0x0][0x2d0], -R0 ;  /* 0x0000b4008a087a23 */ /* 0x002fcc0000010800 */
[----:B------:R1:W-:Y:S08]  /*55f0*/  MUFU.EX2 R138, R4 ;  /* 0x00000004008a7308 */ /* 0x0003f00000000800 */
[----:B------:R4:W2:Y:S01]  /*5600*/  MUFU.EX2 R209, R8 ;  /* 0x0000000800d17308 */ /* 0x0008a20000000800 */
[----:B-1----:R-:W-:-:S07]  /*5610*/  FFMA.FTZ R4, R183, c[0x0][0x2d0], -R13 ;  /* 0x0000b400b7047a23 */ /* 0x002fce000001080d */
[----:B------:R1:W1:Y:S01]  /*5620*/  MUFU.EX2 R139, R4 ;  /* 0x00000004008b7308 */ /* 0x0002620000000800 */
[----:B----4-:R-:W-:Y:S01]  /*5630*/  FFMA.FTZ R8, R181, c[0x0][0x2d0], -R13 ;  /* 0x0000b400b5087a23 */ /* 0x010fe2000001080d */
[----:B--2---:R-:W-:-:S06]  /*5640*/  F2FP.BF16.PACK_AB R11, R209, R208 ;  /* 0x000000d0d10b723e */ /* 0x004fcc00000010ff */
[----:B------:R2:W-:Y:S01]  /*5650*/  MUFU.EX2 R188, R8 ;  /* 0x0000000800bc7308 */ /* 0x0005e20000000800 */
[----:B-1----:R-:W-:Y:S01]  /*5660*/  FFMA.FTZ R4, R186, c[0x0][0x2d0], -R12 ;  /* 0x0000b400ba047a23 */ /* 0x002fe2000001080c */
[----:B------:R-:W-:-:S06]  /*5670*/  F2FP.BF16.PACK_AB R6, R139, R138 ;  /* 0x0000008a8b06723e */ /* 0x000fcc00000010ff */
[----:B------:R1:W-:Y:S01]  /*5680*/  MUFU.EX2 R132, R4 ;  /* 0x0000000400847308 */ /* 0x0003e20000000800 */
[----:B--2---:R-:W-:-:S07]  /*5690*/  FFMA.FTZ R8, R180, c[0x0][0x2d0], -R13 ;  /* 0x0000b400b4087a23 */ /* 0x004fce000001080d */
[----:B------:R2:W-:Y:S01]  /*56a0*/  MUFU.EX2 R189, R8 ;  /* 0x0000000800bd7308 */ /* 0x0005e20000000800 */
[----:B-1----:R-:W-:-:S07]  /*56b0*/  FFMA.FTZ R4, R185, c[0x0][0x2d0], -R12 ;  /* 0x0000b400b9047a23 */ /* 0x002fce000001080c */
[----:B------:R1:W4:Y:S01]  /*56c0*/  MUFU.EX2 R133, R4 ;  /* 0x0000000400857308 */ /* 0x0003220000000800 */
[----:B--2---:R-:W-:-:S07]  /*56d0*/  F2FP.BF16.PACK_AB R8, R211, R210 ;  /* 0x000000d2d308723e */ /* 0x004fce00000010ff */
[----:B------:R-:W-:Y:S01]  /*56e0*/  HMMA.16816.F32.BF16 R156, R8, R24, R156 ;  /* 0x00000018089c723c */ /* 0x000fe2000004189c */
[----:B-1----:R-:W-:Y:S01]  /*56f0*/  FFMA.FTZ R4, R184, c[0x0][0x2d0], -R12 ;  /* 0x0000b400b8047a23 */ /* 0x002fe2000001080c */
[----:B----4-:R-:W-:-:S06]  /*5700*/  F2FP.BF16.PACK_AB R5, R133, R132 ;  /* 0x000000848505723e */ /* 0x010fcc00000010ff */
[C---:B------:R-:W-:Y:S01]  /*5710*/  HMMA.16816.F32.BF16 R40, R8.reuse, R26, R40 ;  /* 0x0000001a0828723c */ /* 0x040fe20000041828 */
[----:B------:R1:W-:Y:S07]  /*5720*/  MUFU.EX2 R134, R4 ;  /* 0x0000000400867308 */ /* 0x0003ee0000000800 */
[C---:B---3--:R-:W-:Y:S08]  /*5730*/  HMMA.16816.F32.BF16 R144, R8.reuse, R20, R144 ;  /* 0x000000140890723c */ /* 0x048ff00000041890 */
[----:B------:R-:W-:Y:S01]  /*5740*/  HMMA.16816.F32.BF16 R44, R8, R22, R44 ;  /* 0x00000016082c723c */ /* 0x000fe2000004182c */
[----:B-1----:R-:W-:-:S04]  /*5750*/  FFMA.FTZ R4, R176, c[0x0][0x2d0], -R12 ;  /* 0x0000b400b0047a23 */ /* 0x002fc8000001080c */
[----:B------:R1:W2:Y:S03]  /*5760*/  MUFU.EX2 R77, R4 ;  /* 0x00000004004d7308 */ /* 0x0002a60000000800 */
[C---:B------:R-:W-:Y:S08]  /*5770*/  HMMA.16816.F32.BF16 R172, R8.reuse, R16, R172 ;  /* 0x0000001008ac723c */ /* 0x040ff000000418ac */
[----:B------:R-:W-:Y:S01]  /*5780*/  HMMA.16816.F32.BF16 R36, R8, R18, R36 ;  /* 0x000000120824723c */ /* 0x000fe20000041824 */
[----:B-1----:R-:W-:-:S02]  /*5790*/  F2FP.BF16.PACK_AB R4, R189, R188 ;  /* 0x000000bcbd04723e */ /* 0x002fc400000010ff */
[----:B--2---:R-:W-:-:S07]  /*57a0*/  F2FP.BF16.PACK_AB R7, R77, R134 ;  /* 0x000000864d07723e */ /* 0x004fce00000010ff */
[C---:B------:R-:W-:Y:S07]  /*57b0*/  HMMA.16816.F32.BF16 R176, R4.reuse, R16, R32 ;  /* 0x0000001004b0723c */ /* 0x040fee0000041820 */
[----:B------:R-:W-:Y:S01]  /*57c0*/  IMAD.MOV.U32 R32, RZ, RZ, R75 ;  /* 0x000000ffff207224 */ /* 0x000fe200078e004b */
[----:B------:R-:W-:Y:S01]  /*57d0*/  MOV R33, R78 ;  /* 0x0000004e00217202 */ /* 0x000fe20000000f00 */
[----:B------:R-:W-:Y:S01]  /*57e0*/  IMAD.MOV.U32 R78, RZ, RZ, R130 ;  /* 0x000000ffff4e7224 */ /* 0x000fe200078e0082 */
[----:B------:R-:W-:Y:S01]  /*57f0*/  MOV R75, R93 ;  /* 0x0000005d004b7202 */ /* 0x000fe20000000f00 */
[----:B------:R-:W-:Y:S01]  /*5800*/  IMAD.MOV.U32 R93, RZ, RZ, R129 ;  /* 0x000000ffff5d7224 */ /* 0x000fe200078e0081 */
[----:B------:R-:W-:Y:S01]  /*5810*/  MOV R129, R101 ;  /* 0x0000006500817202 */ /* 0x000fe20000000f00 */
[----:B------:R-:W-:Y:S01]  /*5820*/  IMAD.MOV.U32 R34, RZ, RZ, R79 ;  /* 0x000000ffff227224 */ /* 0x000fe200078e004f */
[----:B------:R-:W-:Y:S01]  /*5830*/  HMMA.16816.F32.BF16 R160, R4, R24, R200 ;  /* 0x0000001804a0723c */ /* 0x000fe200000418c8 */
[----:B------:R-:W-:Y:S01]  /*5840*/  IMAD.MOV.U32 R130, RZ, RZ, R98 ;  /* 0x000000ffff827224 */ /* 0x000fe200078e0062 */
[----:B------:R-:W-:Y:S01]  /*5850*/  MOV R98, R68 ;  /* 0x0000004400627202 */ /* 0x000fe20000000f00 */
[----:B------:R-:W-:Y:S01]  /*5860*/  IMAD.MOV.U32 R35, RZ, RZ, R92 ;  /* 0x000000ffff237224 */ /* 0x000fe200078e005c */
[----:B------:R-:W-:Y:S01]  /*5870*/  MOV R92, R128 ;  /* 0x00000080005c7202 */ /* 0x000fe20000000f00 */
[----:B------:R-:W-:-:S02]  /*5880*/  IMAD.MOV.U32 R79, RZ, RZ, R131 ;  /* 0x000000ffff4f7224 */ /* 0x000fc400078e0083 */
[----:B------:R-:W-:Y:S01]  /*5890*/  IMAD.MOV.U32 R101, RZ, RZ, R229 ;  /* 0x000000ffff657224 */ /* 0x000fe200078e00e5 */
[C---:B------:R-:W-:Y:S01]  /*58a0*/  HMMA.16816.F32.BF16 R164, R4.reuse, R26, R164 ;  /* 0x0000001a04a4723c */ /* 0x040fe200000418a4 */
[----:B------:R-:W-:Y:S01]  /*58b0*/  IMAD.MOV.U32 R131, RZ, RZ, R69 ;  /* 0x000000ffff837224 */ /* 0x000fe200078e0045 */
[----:B------:R-:W2:Y:S01]  /*58c0*/  LDL.LU R229, [R1+0x90] ;  /* 0x0000900001e57983 */ /* 0x000ea20000300800 */
[----:B------:R-:W-:Y:S01]  /*58d0*/  IMAD.MOV.U32 R68, RZ, RZ, R135 ;  /* 0x000000ffff447224 */ /* 0x000fe200078e0087 */
[----:B------:R-:W-:Y:S01]  /*58e0*/  MOV R69, R230 ;  /* 0x000000e600457202 */ /* 0x000fe20000000f00 */
[----:B------:R-:W-:Y:S01]  /*58f0*/  IMAD.MOV.U32 R128, RZ, RZ, R100 ;  /* 0x000000ffff807224 */ /* 0x000fe200078e0064 */
[----:B------:R1:W5:Y:S01]  /*5900*/  LDL.LU R135, [R1+0x8c] ;  /* 0x00008c0001877983 */ /* 0x0003620000300800 */
[----:B------:R-:W-:Y:S01]  /*5910*/  IMAD.MOV.U32 R100, RZ, RZ, R231 ;  /* 0x000000ffff647224 */ /* 0x000fe200078e00e7 */
[C---:B------:R-:W-:Y:S02]  /*5920*/  HMMA.16816.F32.BF16 R140, R4.reuse, R20, R196 ;  /* 0x00000014048c723c */ /* 0x040fe400000418c4 */
[----:B------:R-:W3:Y:S04]  /*5930*/  LDL.LU R230, [R1+0x88] ;  /* 0x0000880001e67983 */ /* 0x000ee80000300800 */
[----:B------:R-:W4:Y:S02]  /*5940*/  LDL.LU R231, [R1+0x84] ;  /* 0x0000840001e77983 */ /* 0x000f240000300800 */
[----:B------:R-:W-:Y:S02]  /*5950*/  HMMA.16816.F32.BF16 R148, R4, R22, R148 ;  /* 0x000000160494723c */ /* 0x000fe40000041894 */
[----:B------:R-:W1:Y:S06]  /*5960*/  LDSM.16.MT88.4 R24, [R225+0x3100] ;  /* 0x00310000e118783b */ /* 0x000e6c0000004200 */
[----:B------:R-:W-:Y:S01]  /*5970*/  HMMA.16816.F32.BF16 R20, R8, R28, R80 ;  /* 0x0000001c0814723c */ /* 0x000fe20000041850 */
[----:B------:R-:W-:Y:S01]  /*5980*/  IMAD.MOV.U32 R74, RZ, RZ, R75 ;  /* 0x000000ffff4a7224 */ /* 0x000fe200078e004b */
[----:B------:R-:W-:Y:S01]  /*5990*/  MOV R75, R78 ;  /* 0x0000004e004b7202 */ /* 0x000fe20000000f00 */
[----:B------:R-:W-:Y:S01]  /*59a0*/  IMAD.MOV.U32 R70, RZ, RZ, R79 ;  /* 0x000000ffff467224 */ /* 0x000fe200078e004f */
[----:B------:R-:W-:Y:S01]  /*59b0*/  MOV R78, R93 ;  /* 0x0000005d004e7202 */ /* 0x000fe20000000f00 */
[----:B------:R-:W-:-:S02]  /*59c0*/  IMAD.MOV.U32 R71, RZ, RZ, R92 ;  /* 0x000000ffff477224 */ /* 0x000fc400078e005c */
[----:B------:R-:W-:Y:S01]  /*59d0*/  IMAD.MOV.U32 R79, RZ, RZ, R130 ;  /* 0x000000ffff4f7224 */ /* 0x000fe200078e0082 */
[----:B------:R-:W-:Y:S01]  /*59e0*/  HMMA.16816.F32.BF16 R180, R4, R18, R124 ;  /* 0x0000001204b4723c */ /* 0x000fe2000004187c */
[----:B------:R-:W-:Y:S01]  /*59f0*/  IMAD.MOV.U32 R92, RZ, RZ, R131 ;  /* 0x000000ffff5c7224 */ /* 0x000fe200078e0083 */
[----:B------:R-:W-:Y:S01]  /*5a00*/  MOV R93, R128 ;  /* 0x00000080005d7202 */ /* 0x000fe20000000f00 */
[----:B------:R-:W-:-:S05]  /*5a10*/  IMAD.MOV.U32 R130, RZ, RZ, R129 ;  /* 0x000000ffff827224 */ /* 0x000fca00078e0081 */
[----:B------:R-:W-:Y:S01]  /*5a20*/  HMMA.16816.F32.BF16 R196, R4, R28, R32 ;  /* 0x0000001c04c4723c */ /* 0x000fe20000041820 */
[----:B------:R-:W-:Y:S01]  /*5a30*/  IMAD.MOV.U32 R131, RZ, RZ, R68 ;  /* 0x000000ffff837224 */ /* 0x000fe200078e0044 */
[----:B------:R-:W-:Y:S01]  /*5a40*/  MOV R82, R77 ;  /* 0x0000004d00527202 */ /* 0x000fe20000000f00 */
[----:B------:R-:W-:Y:S01]  /*5a50*/  IMAD.MOV.U32 R129, RZ, RZ, R242 ;  /* 0x000000ffff817224 */ /* 0x000fe200078e00f2 */
[----:B------:R-:W-:Y:S01]  /*5a60*/  MOV R128, R69 ;  /* 0x0000004500807202 */ /* 0x000fe20000000f00 */
[----:B------:R-:W-:Y:S02]  /*5a70*/  LDSM.16.MT88.4 R16, [R228+0x3100] ;  /* 0x00310000e410783b */ /* 0x000fe40000004200 */
[----:B------:R-:W-:Y:S01]  /*5a80*/  IMAD.MOV.U32 R35, RZ, RZ, R78 ;  /* 0x000000ffff237224 */ /* 0x000fe200078e004e */
[----:B------:R-:W-:Y:S01]  /*5a90*/  MOV R125, R23 ;  /* 0x00000017007d7202 */ /* 0x000fe20000000f00 */
        /* <DEDUP_REMOVED lines=14> */
[----:B------:R-:W-:-:S02]  /*5b80*/  IMAD.MOV.U32 R103, RZ, RZ, R240 ;  /* 0x000000ffff677224 */ /* 0x000fc400078e00f0 */
[----:B------:R-:W-:Y:S02]  /*5b90*/  IMAD.MOV.U32 R15, RZ, RZ, R239 ;  /* 0x000000ffff0f7224 */ /* 0x000fe400078e00ef */
[----:B------:R-:W-:Y:S01]  /*5ba0*/  IMAD.MOV.U32 R202, RZ, RZ, R35 ;  /* 0x000000ffffca7224 */ /* 0x000fe200078e0023 */
[----:B------:R-:W-:Y:S01]  /*5bb0*/  MOV R35, R71 ;  /* 0x0000004700237202 */ /* 0x000fe20000000f00 */
[----:B------:R-:W-:Y:S02]  /*5bc0*/  IMAD.MOV.U32 R102, RZ, RZ, R241 ;  /* 0x000000ffff667224 */ /* 0x000fe400078e00f1 */
[----:B------:R-:W-:Y:S02]  /*5bd0*/  IMAD.MOV.U32 R127, RZ, RZ, R21 ;  /* 0x000000ffff7f7224 */ /* 0x000fe400078e0015 */
[----:B------:R-:W-:Y:S02]  /*5be0*/  IMAD.MOV.U32 R126, RZ, RZ, R22 ;  /* 0x000000ffff7e7224 */ /* 0x000fe400078e0016 */
[----:B------:R-:W-:-:S02]  /*5bf0*/  IMAD.MOV.U32 R124, RZ, RZ, R20 ;  /* 0x000000ffff7c7224 */ /* 0x000fc400078e0014 */
[----:B------:R-:W-:Y:S01]  /*5c00*/  IMAD.MOV.U32 R203, RZ, RZ, R70 ;  /* 0x000000ffffcb7224 */ /* 0x000fe200078e0046 */
[----:B------:R-:W1:Y:S01]  /*5c10*/  LDSM.16.MT88.4 R20, [R226+0x3100] ;  /* 0x00310000e214783b */ /* 0x000e620000004200 */
[----:B------:R-:W-:Y:S01]  /*5c20*/  IMAD.MOV.U32 R71, RZ, RZ, R79 ;  /* 0x000000ffff477224 */ /* 0x000fe200078e004f */
[----:B------:R-:W-:Y:S01]  /*5c30*/  MOV R79, R238 ;  /* 0x000000ee004f7202 */ /* 0x000fe20000000f00 */
[----:B------:R-:W-:Y:S01]  /*5c40*/  IMAD.MOV.U32 R34, RZ, RZ, R76 ;  /* 0x000000ffff227224 */ /* 0x000fe200078e004c */
[----:B------:R-:W-:Y:S01]  /*5c50*/  MOV R76, R232 ;  /* 0x000000e8004c7202 */ /* 0x000fe20000000f00 */
[----:B------:R-:W-:Y:S02]  /*5c60*/  IMAD.MOV.U32 R70, RZ, RZ, R78 ;  /* 0x000000ffff467224 */ /* 0x000fe400078e004e */
[----:B------:R-:W-:Y:S01]  /*5c70*/  IMAD.MOV.U32 R200, RZ, RZ, R33 ;  /* 0x000000ffffc87224 */ /* 0x000fe200078e0021 */
[----:B------:R-:W-:Y:S01]  /*5c80*/  MOV R33, R103 ;  /* 0x0000006700217202 */ /* 0x000fe20000000f00 */
[----:B------:R-:W-:-:S02]  /*5c90*/  IMAD.MOV.U32 R78, RZ, RZ, R15 ;  /* 0x000000ffff4e7224 */ /* 0x000fc400078e000f */
[----:B------:R-:W-:Y:S02]  /*5ca0*/  IMAD.MOV.U32 R32, RZ, RZ, R102 ;  /* 0x000000ffff207224 */ /* 0x000fe400078e0066 */
[----:B------:R-:W-:Y:S02]  /*5cb0*/  IMAD.MOV.U32 R185, RZ, RZ, R78 ;  /* 0x000000ffffb97224 */ /* 0x000fe400078e004e */
[----:B------:R-:W-:Y:S02]  /*5cc0*/  IMAD.MOV.U32 R184, RZ, RZ, R79 ;  /* 0x000000ffffb87224 */ /* 0x000fe400078e004f */
[----:B------:R-:W-:Y:S01]  /*5cd0*/  IMAD.MOV.U32 R81, RZ, RZ, R76 ;  /* 0x000000ffff517224 */ /* 0x000fe200078e004c */
[----:B------:R-:W-:Y:S01]  /*5ce0*/  MOV R186, R34 ;  /* 0x0000002200ba7202 */ /* 0x000fe20000000f00 */
[----:B-1----:R-:W-:Y:S01]  /*5cf0*/  HMMA.16816.F32.BF16 R76, R4, R26, R248 ;  /* 0x0000001a044c723c */ /* 0x002fe200000418f8 */
[----:B------:R-:W-:Y:S02]  /*5d00*/  IMAD.MOV.U32 R168, RZ, RZ, R32 ;  /* 0x000000ffffa87224 */ /* 0x000fe400078e0020 */
[----:B------:R-:W-:-:S04]  /*5d10*/  IMAD.MOV.U32 R171, RZ, RZ, R33 ;  /* 0x000000ffffab7224 */ /* 0x000fc800078e0021 */
[----:B------:R-:W-:Y:S02]  /*5d20*/  IMAD.MOV.U32 R249, RZ, RZ, R35 ;  /* 0x000000fffff97224 */ /* 0x000fe400078e0023 */
[----:B------:R-:W1:Y:S01]  /*5d30*/  LDSM.16.MT88.4 R32, [R227+0x3100] ;  /* 0x00310000e320783b */ /* 0x000e620000004200 */
[----:B------:R-:W-:Y:S02]  /*5d40*/  IMAD.MOV.U32 R68, RZ, RZ, R100 ;  /* 0x000000ffff447224 */ /* 0x000fe400078e0064 */
[----:B------:R-:W-:Y:S01]  /*5d50*/  IMAD.MOV.U32 R69, RZ, RZ, R14 ;  /* 0x000000ffff457224 */ /* 0x000fe200078e000e */
[----:B------:R-:W-:Y:S01]  /*5d60*/  MOV R250, R92 ;  /* 0x0000005c00fa7202 */ /* 0x000fe20000000f00 */
[----:B------:R-:W-:Y:S02]  /*5d70*/  IMAD.MOV.U32 R251, RZ, RZ, R93 ;  /* 0x000000fffffb7224 */ /* 0x000fe400078e005d */
[----:B------:R-:W-:Y:S07]  /*5d80*/  HMMA.16816.F32.BF16 R92, R4, R22, R220 ;  /* 0x00000016045c723c */ /* 0x000fee00000418dc */
[----:B------:R-:W-:Y:S01]  /*5d90*/  IMAD.MOV.U32 R220, RZ, RZ, R70 ;  /* 0x000000ffffdc7224 */ /* 0x000fe200078e0046 */
[----:B------:R-:W-:Y:S01]  /*5da0*/  MOV R221, R71 ;  /* 0x0000004700dd7202 */ /* 0x000fe20000000f00 */
[----:B------:R-:W-:-:S02]  /*5db0*/  IMAD.MOV.U32 R222, RZ, RZ, R68 ;  /* 0x000000ffffde7224 */ /* 0x000fc400078e0044 */
[----:B------:R-:W-:Y:S01]  /*5dc0*/  IMAD.MOV.U32 R223, RZ, RZ, R69 ;  /* 0x000000ffffdf7224 */ /* 0x000fe200078e0045 */
[C---:B------:R-:W-:Y:S08]  /*5dd0*/  HMMA.16816.F32.BF16 R72, R4.reuse, R24, R72 ;  /* 0x000000180448723c */ /* 0x040ff00000041848 */
[C---:B------:R-:W-:Y:S08]  /*5de0*/  HMMA.16816.F32.BF16 R88, R4.reuse, R20, R88 ;  /* 0x000000140458723c */ /* 0x040ff00000041858 */
[C---:B------:R-:W-:Y:S08]  /*5df0*/  HMMA.16816.F32.BF16 R104, R4.reuse, R16, R104 ;  /* 0x000000100468723c */ /* 0x040ff00000041868 */
[C---:B------:R-:W-:Y:S08]  /*5e00*/  HMMA.16816.F32.BF16 R200, R4.reuse, R30, R200 ;  /* 0x0000001e04c8723c */ /* 0x040ff000000418c8 */
[C---:B------:R-:W-:Y:S08]  /*5e10*/  HMMA.16816.F32.BF16 R68, R4.reuse, R18, R152 ;  /* 0x000000120444723c */ /* 0x040ff00000041898 */
[----:B-1----:R-:W-:Y:S01]  /*5e20*/  HMMA.16816.F32.BF16 R220, R4, R32, R220 ;  /* 0x0000002004dc723c */ /* 0x002fe200000418dc */
[----:B------:R-:W-:Y:S01]  /*5e30*/  MOV R153, R249 ;  /* 0x000000f900997202 */ /* 0x000fe20000000f00 */
[----:B------:R-:W-:-:S02]  /*5e40*/  IMAD.MOV.U32 R155, RZ, RZ, R250 ;  /* 0x000000ffff9b7224 */ /* 0x000fc400078e00fa */
[----:B------:R-:W-:-:S04]  /*5e50*/  IMAD.MOV.U32 R154, RZ, RZ, R251 ;  /* 0x000000ffff9a7224 */ /* 0x000fc800078e00fb */
[----:B------:R-:W-:Y:S07]  /*5e60*/  HMMA.16816.F32.BF16 R216, R4, R34, R216 ;  /* 0x0000002204d8723c */ /* 0x000fee00000418d8 */
[----:B------:R-:W-:Y:S01]  /*5e70*/  FFMA.FTZ R4, R214, c[0x0][0x2d0], -R3 ;  /* 0x0000b400d6047a23 */ /* 0x000fe20000010803 */
[----:B------:R-:W-:Y:S01]  /*5e80*/  HMMA.16816.F32.BF16 R248, R8, R30, R64 ;  /* 0x0000001e08f8723c */ /* 0x000fe20000041840 */
[----:B------:R-:W-:-:S07]  /*5e90*/  IMAD.MOV.U32 R102, RZ, RZ, R234 ;  /* 0x000000ffff667224 */ /* 0x000fce00078e00ea */
[----:B------:R-:W-:Y:S01]  /*5ea0*/  HMMA.16816.F32.BF16 R64, R8, R24, R120 ;  /* 0x000000180840723c */ /* 0x000fe20000041878 */
[----:B------:R1:W-:Y:S01]  /*5eb0*/  MUFU.EX2 R24, R4 ;  /* 0x0000000400187308 */ /* 0x0003e20000000800 */
[----:B------:R-:W-:-:S06]  /*5ec0*/  MOV R28, R102 ;  /* 0x00000066001c7202 */ /* 0x000fcc0000000f00 */
[----:B------:R-:W-:Y:S01]  /*5ed0*/  HMMA.16816.F32.BF16 R60, R8, R26, R60 ;  /* 0x0000001a083c723c */ /* 0x000fe2000004183c */
[----:B-1----:R-:W-:-:S04]  /*5ee0*/  FFMA.FTZ R4, R207, c[0x0][0x2d0], -R3 ;  /* 0x0000b400cf047a23 */ /* 0x002fc80000010803 */
[----:B------:R1:W1:Y:S01]  /*5ef0*/  MUFU.EX2 R25, R4 ;  /* 0x0000000400197308 */ /* 0x0002620000000800 */
[----:B------:R-:W-:Y:S01]  /*5f00*/  MOV R123, R153 ;  /* 0x00000099007b7202 */ /* 0x000fe20000000f00 */
[----:B------:R-:W-:Y:S02]  /*5f10*/  IMAD.MOV.U32 R153, RZ, RZ, R28 ;  /* 0x000000ffff997224 */ /* 0x000fe400078e001c */
[--C-:B-1----:R-:W-:Y:S02]  /*5f20*/  FFMA.FTZ R4, R206, c[0x0][0x2d0], -R3.reuse ;  /* 0x0000b400ce047a23 */ /* 0x102fe40000010803 */
[----:B------:R-:W-:-:S04]  /*5f30*/  FFMA.FTZ R3, R205, c[0x0][0x2d0], -R3 ;  /* 0x0000b400cd037a23 */ /* 0x000fc80000010803 */
[----:B------:R1:W-:Y:S01]  /*5f40*/  MUFU.EX2 R26, R3 ;  /* 0x00000003001a7308 */ /* 0x0003e20000000800 */
[----:B------:R-:W-:Y:S01]  /*5f50*/  HMMA.16816.F32.BF16 R56, R8, R22, R56 ;  /* 0x000000160838723c */ /* 0x000fe20000041838 */
[----:B------:R-:W-:Y:S01]  /*5f60*/  IMAD.MOV.U32 R103, RZ, RZ, R233 ;  /* 0x000000ffff677224 */ /* 0x000fe200078e00e9 */
[----:B------:R-:W-:Y:S02]  /*5f70*/  MOV R100, R244 ;  /* 0x000000f400647202 */ /* 0x000fe40000000f00 */
[----:B------:R-:W-:Y:S01]  /*5f80*/  MOV R152, R98 ;  /* 0x0000006200987202 */ /* 0x000fe20000000f00 */
[----:B-1----:R-:W-:-:S03]  /*5f90*/  FFMA.FTZ R3, R195, c[0x0][0x2d0], -R0 ;  /* 0x0000b400c3037a23 */ /* 0x002fc60000010800 */
[C---:B------:R-:W-:Y:S01]  /*5fa0*/  HMMA.16816.F32.BF16 R52, R8.reuse, R18, R52 ;  /* 0x000000120834723c */ /* 0x040fe20000041834 */
[----:B------:R-:W-:Y:S02]  /*5fb0*/  IMAD.MOV.U32 R80, RZ, RZ, R103 ;  /* 0x000000ffff507224 */ /* 0x000fe400078e0067 */
[----:B------:R-:W-:Y:S02]  /*5fc0*/  IMAD.MOV.U32 R169, RZ, RZ, R129 ;  /* 0x000000ffffa97224 */ /* 0x000fe400078e0081 */
[----:B------:R-:W-:Y:S01]  /*5fd0*/  IMAD.MOV.U32 R14, RZ, RZ, R243 ;  /* 0x000000ffff0e7224 */ /* 0x000fe200078e00f3 */
[----:B------:R-:W-:Y:S01]  /*5fe0*/  MOV R170, R128 ;  /* 0x0000008000aa7202 */ /* 0x000fe20000000f00 */
[----:B------:R-:W-:Y:S01]  /*5ff0*/  IMAD.MOV.U32 R103, RZ, RZ, R224 ;  /* 0x000000ffff677224 */ /* 0x000fe200078e00e0 */
[----:B------:R-:W-:Y:S01]  /*6000*/  MOV R15, R235 ;  /* 0x000000eb000f7202 */ /* 0x000fe20000000f00 */
[----:B------:R-:W-:Y:S02]  /*6010*/  IMAD.MOV.U32 R98, RZ, RZ, R100 ;  /* 0x000000ffff627224 */ /* 0x000fe400078e0064 */
[----:B----4-:R-:W-:Y:S01]  /*6020*/  IMAD.MOV.U32 R29, RZ, RZ, R231 ;  /* 0x000000ffff1d7224 */ /* 0x010fe200078e00e7 */
[----:B--2---:R-:W-:Y:S01]  /*6030*/  MOV R102, R229 ;  /* 0x000000e500667202 */ /* 0x004fe20000000f00 */
[----:B---3--:R-:W-:Y:S01]  /*6040*/  IMAD.MOV.U32 R83, RZ, RZ, R230 ;  /* 0x000000ffff537224 */ /* 0x008fe200078e00e6 */
[----:B------:R-:W-:Y:S01]  /*6050*/  MUFU.EX2 R27, R4 ;  /* 0x00000004001b7308 */ /* 0x000fe20000000800 */
[----:B------:R-:W-:Y:S01]  /*6060*/  IMAD.MOV.U32 R122, RZ, RZ, R29 ;  /* 0x000000ffff7a7224 */ /* 0x000fe200078e001d */
[----:B------:R-:W-:Y:S01]  /*6070*/  HMMA.16816.F32.BF16 R48, R8, R34, R48 ;  /* 0x000000220830723c */ /* 0x000fe20000041830 */
[----:B------:R1:W5:Y:S01]  /*6080*/  LDL.LU R244, [R1+0x80] ;  /* 0x0000800001f47983 */ /* 0x0003620000300800 */
[----:B------:R-:W-:-:S06]  /*6090*/  MOV R5, R83 ;  /* 0x0000005300057202 */ /* 0x000fcc0000000f00 */
[C---:B------:R-:W-:Y:S01]  /*60a0*/  HMMA.16816.F32.BF16 R28, R8.reuse, R20, R112 ;  /* 0x00000014081c723c */ /* 0x040fe20000041870 */
[----:B------:R2:W-:Y:S01]  /*60b0*/  MUFU.EX2 R20, R3 ;  /* 0x0000000300147308 */ /* 0x0005e20000000800 */
[----:B------:R-:W-:Y:S01]  /*60c0*/  IMAD.MOV.U32 R6, RZ, RZ, R102 ;  /* 0x000000ffff067224 */ /* 0x000fe200078e0066 */
[----:B------:R-:W-:Y:S01]  /*60d0*/  MOV R83, R101 ;  /* 0x0000006500537202 */ /* 0x000fe20000000f00 */
[----:B------:R-:W-:Y:S01]  /*60e0*/  IMAD.MOV.U32 R7, RZ, RZ, R103 ;  /* 0x000000ffff077224 */ /* 0x000fe200078e0067 */
[----:B------:R1:W5:Y:S01]  /*60f0*/  LDL.LU R243, [R1+0x7c] ;  /* 0x00007c0001f37983 */ /* 0x0003620000300800 */
[----:B--2---:R-:W-:Y:S02]  /*6100*/  FFMA.FTZ R3, R194, c[0x0][0x2d0], -R0 ;  /* 0x0000b400c2037a23 */ /* 0x004fe40000010800 */
[----:B------:R-:W-:Y:S01]  /*6110*/  HMMA.16816.F32.BF16 R100, R8, R16, R116 ;  /* 0x000000100864723c */ /* 0x000fe20000041874 */
[----:B------:R-:W-:Y:S01]  /*6120*/  IMAD.MOV.U32 R129, RZ, RZ, R236 ;  /* 0x000000ffff817224 */ /* 0x000fe200078e00ec */
[----:B------:R1:W5:Y:S01]  /*6130*/  LDL.LU R242, [R1+0x78] ;  /* 0x0000780001f27983 */ /* 0x0003620000300800 */
[----:B------:R2:W3:Y:S01]  /*6140*/  MUFU.EX2 R22, R3 ;  /* 0x0000000300167308 */ /* 0x0004e20000000800 */
[----:B------:R-:W-:-:S02]  /*6150*/  IMAD.MOV.U32 R128, RZ, RZ, R237 ;  /* 0x000000ffff807224 */ /* 0x000fc400078e00ed */
[----:B------:R-:W-:Y:S01]  /*6160*/  IMAD.MOV.U32 R34, RZ, RZ, R97 ;  /* 0x000000ffff227224 */ /* 0x000fe200078e0061 */
[----:B------:R1:W5:Y:S01]  /*6170*/  LDL.LU R241, [R1+0x74] ;  /* 0x0000740001f17983 */ /* 0x0003620000300800 */
[--C-:B--2---:R-:W-:Y:S01]  /*6180*/  FFMA.FTZ R3, R193, c[0x0][0x2d0], -R0.reuse ;  /* 0x0000b400c1037a23 */ /* 0x104fe20000010800 */
[----:B------:R-:W-:Y:S01]  /*6190*/  HMMA.16816.F32.BF16 R116, R8, R32, R84 ;  /* 0x000000200874723c */ /* 0x000fe20000041854 */
[----:B------:R-:W-:Y:S01]  /*61a0*/  FFMA.FTZ R0, R187, c[0x0][0x2d0], -R0 ;  /* 0x0000b400bb007a23 */ /* 0x000fe20000010800 */
[----:B------:R1:W5:Y:S03]  /*61b0*/  LDL.LU R240, [R1+0x70] ;  /* 0x0000700001f07983 */ /* 0x0003660000300800 */
[----:B------:R2:W-:Y:S01]  /*61c0*/  MUFU.EX2 R21, R0 ;  /* 0x0000000000157308 */ /* 0x0005e20000000800 */
[----:B------:R-:W-:-:S07]  /*61d0*/  IMAD.MOV.U32 R207, RZ, RZ, R128 ;  /* 0x000000ffffcf7224 */ /* 0x000fce00078e0080 */
[----:B------:R-:W4:Y:S01]  /*61e0*/  MUFU.EX2 R23, R3 ;  /* 0x0000000300177308 */ /* 0x000f220000000800 */
[----:B------:R-:W-:Y:S02]  /*61f0*/  FADD.FTZ R11, R109, R108 ;  /* 0x0000006c6d0b7221 */ /* 0x000fe40000010000 */
[----:B------:R-:W-:Y:S01]  /*6200*/  IMAD.MOV.U32 R35, RZ, RZ, R110 ;  /* 0x000000ffff237224 */ /* 0x000fe200078e006e */
[----:B------:R-:W-:Y:S01]  /*6210*/  MOV R32, R96 ;  /* 0x0000006000207202 */ /* 0x000fe20000000f00 */
[----:B------:R-:W-:Y:S01]  /*6220*/  IMAD.MOV.U32 R33, RZ, RZ, R83 ;  /* 0x000000ffff217224 */ /* 0x000fe200078e0053 */
[----:B------:R1:W5:Y:S01]  /*6230*/  LDL.LU R239, [R1+0x6c] ;  /* 0x00006c0001ef7983 */ /* 0x0003620000300800 */
[----:B--2---:R-:W-:Y:S01]  /*6240*/  FFMA.FTZ R0, R122, c[0x0][0x2d0], -R13 ;  /* 0x0000b4007a007a23 */ /* 0x004fe2000001080d */
[----:B------:R-:W-:Y:S01]  /*6250*/  F2FP.BF16.PACK_AB R128, R25, R24 ;  /* 0x000000181980723e */ /* 0x000fe200000010ff */
[----:B------:R-:W-:Y:S01]  /*6260*/  IMAD.MOV.U32 R87, RZ, RZ, R207 ;  /* 0x000000ffff577224 */ /* 0x000fe200078e00cf */
[----:B------:R1:W5:Y:S01]  /*6270*/  LDL.LU R238, [R1+0x68] ;  /* 0x0000680001ee7983 */ /* 0x0003620000300800 */
[----:B------:R2:W-:Y:S01]  /*6280*/  MUFU.EX2 R16, R0 ;  /* 0x0000000000107308 */ /* 0x0005e20000000800 */
[----:B------:R-:W-:-:S02]  /*6290*/  IMAD.MOV.U32 R122, RZ, RZ, R6 ;  /* 0x000000ffff7a7224 */ /* 0x000fc400078e0006 */
[----:B------:R1:W5:Y:S01]  /*62a0*/  LDL.LU R237, [R1+0x64] ;  /* 0x0000640001ed7983 */ /* 0x0003620000300800 */
[----:B--2---:R-:W-:-:S03]  /*62b0*/  FFMA.FTZ R0, R123, c[0x0][0x2d0], -R13 ;  /* 0x0000b4007b007a23 */ /* 0x004fc6000001080d */
[----:B------:R1:W5:Y:S01]  /*62c0*/  LDL.LU R236, [R1+0x60] ;  /* 0x0000600001ec7983 */ /* 0x0003620000300800 */
[----:B------:R2:W1:Y:S01]  /*62d0*/  MUFU.EX2 R17, R0 ;  /* 0x0000000000117308 */ /* 0x0004620000000800 */
[----:B------:R-:W-:Y:S01]  /*62e0*/  MOV R123, R7 ;  /* 0x00000007007b7202 */ /* 0x000fe20000000f00 */
[----:B------:R-:W-:Y:S01]  /*62f0*/  IMAD.MOV.U32 R6, RZ, RZ, R154 ;  /* 0x000000ffff067224 */ /* 0x000fe200078e009a */
[----:B------:R1:W5:Y:S02]  /*6300*/  LDL.LU R235, [R1+0x5c] ;  /* 0x00005c0001eb7983 */ /* 0x0003640000300800 */
[----:B------:R-:W-:Y:S02]  /*6310*/  MOV R121, R123 ;  /* 0x0000007b00797202 */ /* 0x000fe40000000f00 */
[----:B------:R-:W-:Y:S01]  /*6320*/  MOV R123, R127 ;  /* 0x0000007f007b7202 */ /* 0x000fe20000000f00 */
[----:B--2---:R-:W-:Y:S01]  /*6330*/  FFMA.FTZ R0, R5, c[0x0][0x2d0], -R13 ;  /* 0x0000b40005007a23 */ /* 0x004fe2000001080d */
[----:B------:R-:W-:Y:S01]  /*6340*/  MOV R7, R153 ;  /* 0x0000009900077202 */ /* 0x000fe20000000f00 */
[----:B------:R2:W5:Y:S02]  /*6350*/  LDL.LU R234, [R1+0x58] ;  /* 0x0000580001ea7983 */ /* 0x0005640000300800 */
[----:B------:R1:W-:Y:S01]  /*6360*/  MUFU.EX2 R18, R0 ;  /* 0x0000000000127308 */ /* 0x0003e20000000800 */
[----:B------:R-:W-:Y:S01]  /*6370*/  IMAD.MOV.U32 R5, RZ, RZ, R152 ;  /* 0x000000ffff057224 */ /* 0x000fe200078e0098 */
[----:B------:R2:W5:Y:S01]  /*6380*/  LDL.LU R233, [R1+0x54] ;  /* 0x0000540001e97983 */ /* 0x0005620000300800 */
[----:B------:R-:W-:-:S02]  /*6390*/  IMAD.MOV.U32 R127, RZ, RZ, R185 ;  /* 0x000000ffff7f7224 */ /* 0x000fc400078e00b9 */
[----:B------:R-:W-:Y:S01]  /*63a0*/  IMAD.MOV.U32 R185, RZ, RZ, R171 ;  /* 0x000000ffffb97224 */ /* 0x000fe200078e00ab */
[----:B------:R2:W5:Y:S01]  /*63b0*/  LDL.LU R232, [R1+0x50] ;  /* 0x0000500001e87983 */ /* 0x0005620000300800 */
[----:B------:R-:W-:Y:S02]  /*63c0*/  IMAD.MOV.U32 R171, RZ, RZ, R169 ;  /* 0x000000ffffab7224 */ /* 0x000fe400078e00a9 */
[----:B------:R-:W-:Y:S01]  /*63d0*/  IMAD.MOV.U32 R169, RZ, RZ, R130 ;  /* 0x000000ffffa97224 */ /* 0x000fe200078e0082 */
[----:B------:R2:W5:Y:S01]  /*63e0*/  LDL.LU R231, [R1+0x4c] ;  /* 0x00004c0001e77983 */ /* 0x0005620000300800 */
[----:B-1----:R-:W-:-:S03]  /*63f0*/  FFMA.FTZ R0, R155, c[0x0][0x2d0], -R13 ;  /* 0x0000b4009b007a23 */ /* 0x002fc6000001080d */
[----:B------:R2:W5:Y:S01]  /*6400*/  LDL.LU R230, [R1+0x48] ;  /* 0x0000480001e67983 */ /* 0x0005620000300800 */
[----:B------:R1:W-:Y:S01]  /*6410*/  MUFU.EX2 R19, R0 ;  /* 0x0000000000137308 */ /* 0x0003e20000000800 */
[----:B------:R-:W-:Y:S02]  /*6420*/  IMAD.MOV.U32 R130, RZ, RZ, R14 ;  /* 0x000000ffff827224 */ /* 0x000fe400078e000e */
[----:B------:R-:W-:Y:S01]  /*6430*/  LDSM.16.MT88.4 R152, [R225+0x1900] ;  /* 0x00190000e198783b */ /* 0x000fe20000004200 */
[----:B------:R-:W-:Y:S02]  /*6440*/  IMAD.MOV.U32 R115, RZ, RZ, R127 ;  /* 0x000000ffff737224 */ /* 0x000fe400078e007f */
[----:B------:R-:W-:Y:S01]  /*6450*/  IMAD.MOV.U32 R113, RZ, RZ, R185 ;  /* 0x000000ffff717224 */ /* 0x000fe200078e00b9 */
[----:B------:R2:W5:Y:S01]  /*6460*/  LDL.LU R229, [R1+0x44] ;  /* 0x0000440001e57983 */ /* 0x0005620000300800 */
[----:B-1----:R-:W-:Y:S02]  /*6470*/  FFMA.FTZ R0, R122, c[0x0][0x2d0], -R12 ;  /* 0x0000b4007a007a23 */ /* 0x002fe4000001080c */
[----:B------:R-:W-:Y:S01]  /*6480*/  IMAD.MOV.U32 R4, RZ, RZ, R130 ;  /* 0x000000ffff047224 */ /* 0x000fe200078e0082 */
[----:B------:R-:W-:Y:S01]  /*6490*/  MOV R84, R113 ;  /* 0x0000007100547202 */ /* 0x000fe20000000f00 */
[----:B------:R-:W-:Y:S01]  /*64a0*/  IMAD.MOV.U32 R122, RZ, RZ, R5 ;  /* 0x000000ffff7a7224 */ /* 0x000fe200078e0005 */
[----:B------:R2:W5:Y:S01]  /*64b0*/  LDL.LU R224, [R1+0x40] ;  /* 0x0000400001e07983 */ /* 0x0005620000300800 */
[----:B------:R-:W-:Y:S01]  /*64c0*/  IMAD.MOV.U32 R5, RZ, RZ, R126 ;  /* 0x000000ffff057224 */ /* 0x000fe200078e007e */
[----:B------:R-:W-:Y:S01]  /*64d0*/  MOV R126, R184 ;  /* 0x000000b8007e7202 */ /* 0x000fe20000000f00 */
[----:B------:R1:W-:Y:S01]  /*64e0*/  MUFU.EX2 R14, R0 ;  /* 0x00000000000e7308 */ /* 0x0003e20000000800 */
[----:B------:R-:W-:-:S02]  /*64f0*/  MOV R184, R186 ;  /* 0x000000ba00b87202 */ /* 0x000fc40000000f00 */
[----:B------:R-:W-:Y:S02]  /*6500*/  MOV R186, R168 ;  /* 0x000000a800ba7202 */ /* 0x000fe40000000f00 */
[----:B------:R-:W-:Y:S01]  /*6510*/  MOV R168, R170 ;  /* 0x000000aa00a87202 */ /* 0x000fe20000000f00 */
[----:B------:R-:W-:Y:S01]  /*6520*/  IMAD.MOV.U32 R214, RZ, RZ, R122 ;  /* 0x000000ffffd67224 */ /* 0x000fe200078e007a */
[----:B------:R-:W-:Y:S02]  /*6530*/  MOV R170, R131 ;  /* 0x0000008300aa7202 */ /* 0x000fe40000000f00 */
[----:B------:R-:W-:Y:S02]  /*6540*/  MOV R131, R15 ;  /* 0x0000000f00837202 */ /* 0x000fe40000000f00 */
[----:B------:R-:W-:Y:S01]  /*6550*/  MOV R122, R123 ;  /* 0x0000007b007a7202 */ /* 0x000fe20000000f00 */
[----:B-1----:R-:W-:Y:S01]  /*6560*/  FFMA.FTZ R0, R252, c[0x0][0x2d0], -R12 ;  /* 0x0000b400fc007a23 */ /* 0x002fe2000001080c */
[----:B------:R-:W-:Y:S01]  /*6570*/  MOV R120, R126 ;  /* 0x0000007e00787202 */ /* 0x000fe20000000f00 */
[----:B------:R-:W-:-:S02]  /*6580*/  IMAD.MOV.U32 R123, RZ, RZ, R5 ;  /* 0x000000ffff7b7224 */ /* 0x000fc400078e0005 */
[----:B------:R1:W1:Y:S01]  /*6590*/  MUFU.EX2 R15, R0 ;  /* 0x00000000000f7308 */ /* 0x0002620000000800 */
[----:B------:R-:W-:Y:S01]  /*65a0*/  MOV R5, R125 ;  /* 0x0000007d00057202 */ /* 0x000fe20000000f00 */
[----:B------:R-:W-:Y:S01]  /*65b0*/  IMAD.MOV.U32 R126, RZ, RZ, R169 ;  /* 0x000000ffff7e7224 */ /* 0x000fe200078e00a9 */
[----:B------:R-:W-:Y:S02]  /*65c0*/  MOV R125, R168 ;  /* 0x000000a8007d7202 */ /* 0x000fe40000000f00 */
[----:B------:R-:W-:Y:S01]  /*65d0*/  MOV R127, R170 ;  /* 0x000000aa007f7202 */ /* 0x000fe20000000f00 */
[----:B-1----:R-:W-:Y:S02]  /*65e0*/  FFMA.FTZ R0, R121, c[0x0][0x2d0], -R12 ;  /* 0x0000b40079007a23 */ /* 0x002fe4000001080c */
[----:B------:R-:W-:Y:S02]  /*65f0*/  IMAD.MOV.U32 R121, RZ, RZ, R124 ;  /* 0x000000ffff797224 */ /* 0x000fe400078e007c */
[----:B------:R-:W-:-:S02]  /*6600*/  IMAD.MOV.U32 R124, RZ, RZ, R171 ;  /* 0x000000ffff7c7224 */ /* 0x000fc400078e00ab */
[----:B------:R-:W1:Y:S01]  /*6610*/  LDSM.16.MT88.4 R168, [R226+0x1900] ;  /* 0x00190000e2a8783b */ /* 0x000e620000004200 */
[----:B------:R2:W-:Y:S02]  /*6620*/  MUFU.EX2 R13, R0 ;  /* 0x00000000000d7308 */ /* 0x0005e40000000800 */
[----:B--2---:R-:W-:-:S06]  /*6630*/  FFMA.FTZ R0, R214, c[0x0][0x2d0], -R12 ;  /* 0x0000b400d6007a23 */ /* 0x004fcc000001080c */
[----:B------:R-:W2:Y:S01]  /*6640*/  MUFU.EX2 R12, R0 ;  /* 0x00000000000c7308 */ /* 0x000ea20000000800 */
[----:B------:R-:W-:Y:S01]  /*6650*/  IMAD.MOV.U32 R193, RZ, RZ, R124 ;  /* 0x000000ffffc17224 */ /* 0x000fe200078e007c */
[----:B------:R-:W-:Y:S01]  /*6660*/  MOV R194, R125 ;  /* 0x0000007d00c27202 */ /* 0x000fe20000000f00 */
[----:B------:R-:W-:Y:S01]  /*6670*/  IMAD.MOV.U32 R195, RZ, RZ, R126 ;  /* 0x000000ffffc37224 */ /* 0x000fe200078e007e */
[----:B------:R-:W-:Y:S02]  /*6680*/  MOV R205, R127 ;  /* 0x0000007f00cd7202 */ /* 0x000fe40000000f00 */
[----:B------:R-:W-:Y:S02]  /*6690*/  MOV R206, R131 ;  /* 0x0000008300ce7202 */ /* 0x000fe40000000f00 */
[----:B------:R-:W-:Y:S02]  /*66a0*/  MOV R214, R129 ;  /* 0x0000008100d67202 */ /* 0x000fe40000000f00 */
[----:B---3--:R-:W-:-:S02]  /*66b0*/  F2FP.BF16.PACK_AB R129, R22, R20 ;  /* 0x000000141681723e */ /* 0x008fc400000010ff */
[----:B------:R-:W-:Y:S02]  /*66c0*/  F2FP.BF16.PACK_AB R130, R26, R27 ;  /* 0x0000001b1a82723e */ /* 0x000fe400000010ff */
[----:B----4-:R-:W-:Y:S02]  /*66d0*/  F2FP.BF16.PACK_AB R131, R21, R23 ;  /* 0x000000171583723e */ /* 0x010fe400000010ff */
[----:B------:R-:W-:Y:S02]  /*66e0*/  F2FP.BF16.PACK_AB R124, R17, R16 ;  /* 0x00000010117c723e */ /* 0x000fe400000010ff */
[----:B------:R-:W-:Y:S02]  /*66f0*/  F2FP.BF16.PACK_AB R125, R15, R14 ;  /* 0x0000000e0f7d723e */ /* 0x000fe400000010ff */
[----:B------:R-:W-:Y:S02]  /*6700*/  F2FP.BF16.PACK_AB R126, R19, R18 ;  /* 0x00000012137e723e */ /* 0x000fe400000010ff */
[----:B--2---:R-:W-:-:S02]  /*6710*/  F2FP.BF16.PACK_AB R127, R12, R13 ;  /* 0x0000000d0c7f723e */ /* 0x004fc400000010ff */
[----:B------:R-:W-:Y:S02]  /*6720*/  MOV R114, R184 ;  /* 0x000000b800727202 */ /* 0x000fe40000000f00 */
[----:B------:R-:W-:Y:S02]  /*6730*/  MOV R112, R186 ;  /* 0x000000ba00707202 */ /* 0x000fe40000000f00 */
[----:B------:R-:W2:Y:S01]  /*6740*/  LDSM.16.MT88.4 R184, [R228+0x1900] ;  /* 0x00190000e4b8783b */ /* 0x000ea20000004200 */
[----:B-1----:R-:W-:Y:S01]  /*6750*/  HMMA.16816.F32.BF16 R156, R128, R168, R156 ;  /* 0x000000a8809c723c */ /* 0x002fe2000004189c */
[----:B------:R-:W-:Y:S02]  /*6760*/  IMAD.MOV.U32 R10, RZ, RZ, R195 ;  /* 0x000000ffff0a7224 */ /* 0x000fe400078e00c3 */
[----:B------:R-:W-:Y:S02]  /*6770*/  IMAD.MOV.U32 R3, RZ, RZ, R4 ;  /* 0x000000ffff037224 */ /* 0x000fe400078e0004 */
[----:B------:R-:W-:-:S03]  /*6780*/  IMAD.MOV.U32 R195, RZ, RZ, R5 ;  /* 0x000000ffffc37224 */ /* 0x000fc600078e0005 */
[C---:B------:R-:W-:Y:S08]  /*6790*/  HMMA.16816.F32.BF16 R160, R124.reuse, R168, R160 ;  /* 0x000000a87ca0723c */ /* 0x040ff000000418a0 */
[-C--:B------:R-:W-:Y:S08]  /*67a0*/  HMMA.16816.F32.BF16 R164, R124, R170.reuse, R164 ;  /* 0x000000aa7ca4723c */ /* 0x080ff000000418a4 */
[----:B------:R-:W-:Y:S07]  /*67b0*/  HMMA.16816.F32.BF16 R168, R128, R170, R40 ;  /* 0x000000aa80a8723c */ /* 0x000fee0000041828 */
[----:B------:R-:W-:Y:S01]  /*67c0*/  MOV R42, R6 ;  /* 0x00000006002a7202 */ /* 0x000fe20000000f00 */
[----:B------:R-:W-:-:S02]  /*67d0*/  IMAD.MOV.U32 R43, RZ, RZ, R7 ;  /* 0x000000ffff2b7224 */ /* 0x000fc400078e0007 */
[----:B------:R-:W1:Y:S01]  /*67e0*/  LDSM.16.MT88.4 R4, [R227+0x3900] ;  /* 0x00390000e304783b */ /* 0x000e620000004200 */
[----:B------:R-:W-:Y:S01]  /*67f0*/  IMAD.MOV.U32 R41, RZ, RZ, R114 ;  /* 0x000000ffff297224 */ /* 0x000fe200078e0072 */
[----:B------:R-:W-:Y:S01]  /*6800*/  MOV R40, R115 ;  /* 0x0000007300287202 */ /* 0x000fe20000000f00 */
[----:B--2---:R-:W-:Y:S01]  /*6810*/  HMMA.16816.F32.BF16 R172, R128, R184, R172 ;  /* 0x000000b880ac723c */ /* 0x004fe200000418ac */
[----:B------:R-:W-:Y:S01]  /*6820*/  FADD.FTZ R0, R204, R192 ;  /* 0x000000c0cc007221 */ /* 0x000fe20000010000 */
[----:B------:R-:W-:-:S06]  /*6830*/  MOV R9, R194 ;  /* 0x000000c200097202 */ /* 0x000fcc0000000f00 */
[----:B------:R-:W-:Y:S01]  /*6840*/  HMMA.16816.F32.BF16 R176, R124, R184, R176 ;  /* 0x000000b87cb0723c */ /* 0x000fe200000418b0 */
[----:B------:R-:W-:Y:S02]  /*6850*/  MOV R192, R121 ;  /* 0x0000007900c07202 */ /* 0x000fe40000000f00 */
[----:B------:R-:W-:-:S05]  /*6860*/  MOV R194, R123 ;  /* 0x0000007b00c27202 */ /* 0x000fca0000000f00 */
[----:B------:R-:W-:Y:S01]  /*6870*/  HMMA.16816.F32.BF16 R180, R124, R186, R180 ;  /* 0x000000ba7cb4723c */ /* 0x000fe200000418b4 */
[----:B------:R-:W-:-:S07]  /*6880*/  MOV R8, R206 ;  /* 0x000000ce00087202 */ /* 0x000fce0000000f00 */
[----:B------:R-:W-:Y:S07]  /*6890*/  HMMA.16816.F32.BF16 R184, R128, R186, R36 ;  /* 0x000000ba80b8723c */ /* 0x000fee0000041824 */
[----:B------:R-:W-:Y:S02]  /*68a0*/  IMAD.MOV.U32 R39, RZ, RZ, R120 ;  /* 0x000000ffff277224 */ /* 0x000fe400078e0078 */
[----:B------:R-:W-:Y:S02]  /*68b0*/  IMAD.MOV.U32 R37, RZ, RZ, R193 ;  /* 0x000000ffff257224 */ /* 0x000fe400078e00c1 */
[----:B------:R-:W-:-:S02]  /*68c0*/  IMAD.MOV.U32 R193, RZ, RZ, R122 ;  /* 0x000000ffffc17224 */ /* 0x000fc400078e007a */
[----:B-1----:R-:W-:Y:S01]  /*68d0*/  HMMA.16816.F32.BF16 R120, R124, R4, R220 ;  /* 0x000000047c78723c */ /* 0x002fe200000418dc */
[----:B------:R-:W-:-:S07]  /*68e0*/  MOV R36, R205 ;  /* 0x000000cd00247202 */ /* 0x000fce0000000f00 */
[----:B------:R-:W-:Y:S01]  /*68f0*/  HMMA.16816.F32.BF16 R144, R128, R152, R144 ;  /* 0x000000988090723c */ /* 0x000fe20000041890 */
[----:B------:R-:W-:Y:S01]  /*6900*/  MOV R221, R39 ;  /* 0x0000002700dd7202 */ /* 0x000fe20000000f00 */
[----:B------:R-:W-:Y:S01]  /*6910*/  IMAD.MOV.U32 R222, RZ, RZ, R40 ;  /* 0x000000ffffde7224 */ /* 0x000fe200078e0028 */
[----:B------:R-:W-:-:S05]  /*6920*/  MOV R223, R41 ;  /* 0x0000002900df7202 */ /* 0x000fca0000000f00 */
[C---:B------:R-:W-:Y:S01]  /*6930*/  HMMA.16816.F32.BF16 R140, R124.reuse, R152, R140 ;  /* 0x000000987c8c723c */ /* 0x040fe2000004188c */
[----:B------:R-:W-:Y:S01]  /*6940*/  FADD.FTZ R8, R8, R221 ;  /* 0x000000dd08087221 */ /* 0x000fe20000010000 */
[----:B------:R-:W-:Y:S01]  /*6950*/  MOV R86, R214 ;  /* 0x000000d600567202 */ /* 0x000fe20000000f00 */
[----:B------:R-:W-:Y:S01]  /*6960*/  FADD.FTZ R3, R3, R222 ;  /* 0x000000de03037221 */ /* 0x000fe20000010000 */
[----:B------:R-:W-:Y:S04]  /*6970*/  LDSM.16.MT88.4 R204, [R227+0x1900] ;  /* 0x00190000e3cc783b */ /* 0x000fe80000004200 */
[----:B------:R-:W-:Y:S01]  /*6980*/  HMMA.16816.F32.BF16 R148, R124, R154, R148 ;  /* 0x0000009a7c94723c */ /* 0x000fe20000041894 */
[----:B------:R-:W-:-:S07]  /*6990*/  FADD.FTZ R0, R223, R0 ;  /* 0x00000000df007221 */ /* 0x000fce0000010000 */
[----:B------:R-:W-:Y:S01]  /*69a0*/  HMMA.16816.F32.BF16 R152, R128, R154, R44 ;  /* 0x0000009a8098723c */ /* 0x000fe2000004182c */
[----:B------:R-:W-:-:S06]  /*69b0*/  FADD.FTZ R10, R10, R8 ;  /* 0x000000080a0a7221 */ /* 0x000fcc0000010000 */
[----:B------:R-:W-:Y:S01]  /*69c0*/  MOV R44, R80 ;  /* 0x00000050002c7202 */ /* 0x000fe20000000f00 */
[----:B------:R-:W-:Y:S02]  /*69d0*/  IMAD.MOV.U32 R45, RZ, RZ, R81 ;  /* 0x000000ffff2d7224 */ /* 0x000fe400078e0051 */
[----:B------:R-:W-:Y:S02]  /*69e0*/  IMAD.MOV.U32 R47, RZ, RZ, R99 ;  /* 0x000000ffff2f7224 */ /* 0x000fe400078e0063 */
[----:B------:R-:W-:Y:S01]  /*69f0*/  IMAD.MOV.U32 R40, RZ, RZ, R44 ;  /* 0x000000ffff287224 */ /* 0x000fe200078e002c */
[----:B------:R-:W-:Y:S01]  /*6a00*/  MOV R41, R45 ;  /* 0x0000002d00297202 */ /* 0x000fe20000000f00 */
[----:B------:R-:W-:Y:S01]  /*6a10*/  FADD.FTZ R9, R9, R3 ;  /* 0x0000000309097221 */ /* 0x000fe20000010000 */
[----:B------:R-:W-:Y:S01]  /*6a20*/  MOV R39, R43 ;  /* 0x0000002b00277202 */ /* 0x000fe20000000f00 */
[----:B------:R-:W-:Y:S01]  /*6a30*/  FADD.FTZ R8, R37, R0 ;  /* 0x0000000025087221 */ /* 0x000fe20000010000 */
[----:B------:R-:W-:Y:S01]  /*6a40*/  MOV R46, R98 ;  /* 0x00000062002e7202 */ /* 0x000fe20000000f00 */
[----:B------:R-:W-:Y:S01]  /*6a50*/  IMAD.MOV.U32 R38, RZ, RZ, R42 ;  /* 0x000000ffff267224 */ /* 0x000fe200078e002a */
[----:B------:R-:W-:Y:S01]  /*6a60*/  MOV R43, R47 ;  /* 0x0000002f002b7202 */ /* 0x000fe20000000f00 */
[----:B------:R-:W-:-:S02]  /*6a70*/  FADD.FTZ R11, R36, R11 ;  /* 0x0000000b240b7221 */ /* 0x000fc40000010000 */
[----:B------:R-:W-:Y:S01]  /*6a80*/  IMAD.MOV.U32 R85, RZ, RZ, R112 ;  /* 0x000000ffff557224 */ /* 0x000fe200078e0070 */
[----:B------:R-:W-:Y:S01]  /*6a90*/  HMMA.16816.F32.BF16 R116, R128, R4, R116 ;  /* 0x000000048074723c */ /* 0x000fe20000041874 */
[----:B------:R-:W-:Y:S01]  /*6aa0*/  FADD.FTZ R0, R40, R9 ;  /* 0x0000000928007221 */ /* 0x000fe20000010000 */
[----:B------:R-:W-:Y:S01]  /*6ab0*/  MOV R214, R82 ;  /* 0x0000005200d67202 */ /* 0x000fe20000000f00 */
[----:B------:R-:W-:Y:S01]  /*6ac0*/  IMAD.MOV.U32 R44, RZ, RZ, R34 ;  /* 0x000000ffff2c7224 */ /* 0x000fe200078e0022 */
[----:B------:R-:W-:Y:S01]  /*6ad0*/  MOV R47, R85 ;  /* 0x00000055002f7202 */ /* 0x000fe20000000f00 */
[----:B------:R-:W-:Y:S01]  /*6ae0*/  FADD.FTZ R9, R41, R8 ;  /* 0x0000000829097221 */ /* 0x000fe20000010000 */
[----:B------:R-:W1:Y:S01]  /*6af0*/  LDSM.16.MT88.4 R112, [R228+0x3900] ;  /* 0x00390000e470783b */ /* 0x000e620000004200 */
[----:B------:R-:W-:Y:S02]  /*6b00*/  FADD.FTZ R4, R38, R11 ;  /* 0x0000000b26047221 */ /* 0x000fe40000010000 */
[----:B------:R-:W-:Y:S01]  /*6b10*/  IMAD.MOV.U32 R42, RZ, RZ, R46 ;  /* 0x000000ffff2a7224 */ /* 0x000fe200078e002e */
[----:B------:R-:W2:Y:S01]  /*6b20*/  LDSM.16.MT88.4 R80, [R225+0x3900] ;  /* 0x00390000e150783b */ /* 0x000ea20000004200 */
[----:B------:R-:W-:-:S02]  /*6b30*/  FADD.FTZ R3, R39, R10 ;  /* 0x0000000a27037221 */ /* 0x000fc40000010000 */
[----:B------:R-:W-:Y:S01]  /*6b40*/  FADD.FTZ R5, R43, R0 ;  /* 0x000000002b057221 */ /* 0x000fe20000010000 */
[----:B------:R-:W3:Y:S01]  /*6b50*/  LDSM.16.MT88.4 R96, [R226+0x3900] ;  /* 0x00390000e260783b */ /* 0x000ee20000004200 */
[----:B------:R-:W-:Y:S01]  /*6b60*/  FADD.FTZ R0, R44, R9 ;  /* 0x000000092c007221 */ /* 0x000fe20000010000 */
[----:B------:R-:W-:Y:S01]  /*6b70*/  MOV R45, R35 ;  /* 0x00000023002d7202 */ /* 0x000fe20000000f00 */
[----:B------:R-:W-:Y:S01]  /*6b80*/  FADD.FTZ R8, R245, R4 ;  /* 0x00000004f5087221 */ /* 0x000fe20000010000 */
[----:B------:R-:W-:Y:S01]  /*6b90*/  MOV R252, R111 ;  /* 0x0000006f00fc7202 */ /* 0x000fe20000000f00 */
[----:B------:R-:W-:Y:S02]  /*6ba0*/  IMAD.MOV.U32 R46, RZ, RZ, R84 ;  /* 0x000000ffff2e7224 */ /* 0x000fe400078e0054 */
[----:B------:R-:W-:Y:S02]  /*6bb0*/  FADD.FTZ R4, R42, R3 ;  /* 0x000000032a047221 */ /* 0x000fe40000010000 */
[----:B------:R-:W-:Y:S01]  /*6bc0*/  FADD.FTZ R0, R47, R0 ;  /* 0x000000002f007221 */ /* 0x000fe20000010000 */
[----:B------:R-:W-:Y:S01]  /*6bd0*/  MOV R34, R87 ;  /* 0x0000005700227202 */ /* 0x000fe20000000f00 */
[----:B------:R-:W-:-:S02]  /*6be0*/  FADD.FTZ R3, R247, R8 ;  /* 0x00000008f7037221 */ /* 0x000fc40000010000 */
[----:B------:R-:W-:Y:S02]  /*6bf0*/  IMAD.MOV.U32 R35, RZ, RZ, R86 ;  /* 0x000000ffff237224 */ /* 0x000fe400078e0056 */
[----:B------:R-:W-:Y:S02]  /*6c00*/  FADD.FTZ R5, R46, R5 ;  /* 0x000000052e057221 */ /* 0x000fe40000010000 */
[----:B------:R-:W-:Y:S02]  /*6c10*/  FADD.FTZ R4, R45, R4 ;  /* 0x000000042d047221 */ /* 0x000fe40000010000 */
[----:B------:R-:W-:Y:S02]  /*6c20*/  FADD.FTZ R0, R252, R0 ;  /* 0x00000000fc007221 */ /* 0x000fe40000010000 */
[----:B------:R-:W-:Y:S02]  /*6c30*/  FADD.FTZ R3, R246, R3 ;  /* 0x00000003f6037221 */ /* 0x000fe40000010000 */
[----:B------:R-:W-:-:S02]  /*6c40*/  FADD.FTZ R5, R35, R5 ;  /* 0x0000000523057221 */ /* 0x000fc40000010000 */
[----:B------:R-:W-:Y:S02]  /*6c50*/  FADD.FTZ R4, R34, R4 ;  /* 0x0000000422047221 */ /* 0x000fe40000010000 */
        /* <DEDUP_REMOVED lines=33> */
[----:B------:R-:W-:Y:S01]  /*6e70*/  HMMA.16816.F32.BF16 R196, R124, R204, R196 ;  /* 0x000000cc7cc4723c */ /* 0x000fe200000418c4 */
[----:B------:R1:W-:Y:S01]  /*6e80*/  STL [R1], R0 ;  /* 0x0000000001007387 */ /* 0x0003e20000100800 */
[----:B------:R-:W-:-:S06]  /*6e90*/  UIADD3 UR23, UR21, -0x2, URZ ;  /* 0xfffffffe15177890 */ /* 0x000fcc000fffe03f */
[C---:B------:R-:W-:Y:S08]  /*6ea0*/  HMMA.16816.F32.BF16 R200, R124.reuse, R206, R200 ;  /* 0x000000ce7cc8723c */ /* 0x040ff000000418c8 */
[C---:B--2---:R-:W-:Y:S08]  /*6eb0*/  HMMA.16816.F32.BF16 R72, R124.reuse, R80, R72 ;  /* 0x000000507c48723c */ /* 0x044ff00000041848 */
[----:B------:R-:W-:Y:S01]  /*6ec0*/  HMMA.16816.F32.BF16 R76, R124, R82, R76 ;  /* 0x000000527c4c723c */ /* 0x000fe2000004184c */
[----:B-1----:R-:W-:-:S07]  /*6ed0*/  FADD.FTZ R0, R12, R5 ;  /* 0x000000050c007221 */ /* 0x002fce0000010000 */
[C---:B---3--:R-:W-:Y:S08]  /*6ee0*/  HMMA.16816.F32.BF16 R88, R124.reuse, R96, R88 ;  /* 0x000000607c58723c */ /* 0x048ff00000041858 */
[C---:B------:R-:W-:Y:S08]  /*6ef0*/  HMMA.16816.F32.BF16 R92, R124.reuse, R98, R92 ;  /* 0x000000627c5c723c */ /* 0x040ff0000004185c */
[----:B------:R-:W-:Y:S08]  /*6f00*/  HMMA.16816.F32.BF16 R104, R124, R112, R104 ;  /* 0x000000707c68723c */ /* 0x000ff00000041868 */
[C---:B------:R-:W-:Y:S08]  /*6f10*/  HMMA.16816.F32.BF16 R192, R128.reuse, R204, R192 ;  /* 0x000000cc80c0723c */ /* 0x040ff000000418c0 */
[C---:B------:R-:W-:Y:S08]  /*6f20*/  HMMA.16816.F32.BF16 R68, R128.reuse, R80, R64 ;  /* 0x000000508044723c */ /* 0x040ff00000041840 */
[C---:B------:R-:W-:Y:S08]  /*6f30*/  HMMA.16816.F32.BF16 R84, R128.reuse, R96, R28 ;  /* 0x000000608054723c */ /* 0x040ff0000004181c */
[C---:B------:R-:W-:Y:S08]  /*6f40*/  HMMA.16816.F32.BF16 R100, R128.reuse, R112, R100 ;  /* 0x000000708064723c */ /* 0x040ff00000041864 */
[C---:B------:R-:W-:Y:S08]  /*6f50*/  HMMA.16816.F32.BF16 R204, R128.reuse, R206, R248 ;  /* 0x000000ce80cc723c */ /* 0x040ff000000418f8 */
[C---:B------:R-:W-:Y:S08]  /*6f60*/  HMMA.16816.F32.BF16 R80, R128.reuse, R82, R60 ;  /* 0x000000528050723c */ /* 0x040ff0000004183c */
[C---:B------:R-:W-:Y:S08]  /*6f70*/  HMMA.16816.F32.BF16 R96, R128.reuse, R98, R56 ;  /* 0x000000628060723c */ /* 0x040ff00000041838 */
[----:B------:R-:W-:Y:S01]  /*6f80*/  HMMA.16816.F32.BF16 R112, R128, R114, R52 ;  /* 0x000000728070723c */ /* 0x000fe20000041834 */
[----:B------:R-:W-:-:S07]  /*6f90*/  UISETP.GE.AND UP0, UPT, UR23, UR8, UPT ;  /* 0x000000081700728c */ /* 0x000fce000bf06270 */
[-C--:B------:R-:W-:Y:S08]  /*6fa0*/  HMMA.16816.F32.BF16 R124, R124, R6.reuse, R216 ;  /* 0x000000067c7c723c */ /* 0x080ff000000418d8 */
[----:B------:R-:W-:Y:S07]  /*6fb0*/  HMMA.16816.F32.BF16 R128, R128, R6, R48 ;  /* 0x000000068080723c */ /* 0x000fee0000041830 */
[----:B------:R-:W-:-:S02]  /*6fc0*/  FADD.FTZ R6, R21, R3 ;  /* 0x0000000315067221 */ /* 0x000fc40000010000 */
[----:B------:R-:W-:-:S03]  /*6fd0*/  FADD.FTZ R3, R19, R4 ;  /* 0x0000000413037221 */ /* 0x000fc60000010000 */
[----:B------:R1:W-:Y:S04]  /*6fe0*/  STL [R1+0x4], R6 ;  /* 0x0000040601007387 */ /* 0x0003e80000100800 */
[----:B------:R1:W-:Y:S04]  /*6ff0*/  STL [R1+0x8], R0 ;  /* 0x0000080001007387 */ /* 0x0003e80000100800 */
[----:B------:R1:W-:Y:S01]  /*7000*/  STL [R1+0xc], R3 ;  /* 0x00000c0301007387 */ /* 0x0003e20000100800 */
[----:B------:R-:W-:Y:S11]  /*7010*/  PLOP3.LUT P1, PT, PT, PT, UP0, 0x80, 0x0 ;  /* 0x000000000000781c */ /* 0x000ff60003f2f008 */
[----:B------:R-:W-:Y:S02]  /*7020*/  @!UPT UIADD3 URZ, URZ, URZ, URZ ;  /* 0x0000003f3f3ff290 */ /* 0x000fe4000fffe03f */
[----:B------:R-:W-:Y:S05]  /*7030*/  @!P1 BRA `(.L_x_111) ;  /* 0x00004cd000009947 */ /* 0x000fea0003800000 */
[----:B------:R-:W2:Y:S04]  /*7040*/  LDL.64 R46, [R1+0x30] ;  /* 0x00003000012e7983 */ /* 0x000ea80000100a00 */
[----:B------:R-:W3:Y:S04]  /*7050*/  LDL.64 R34, [R1+0x38] ;  /* 0x0000380001227983 */ /* 0x000ee80000100a00 */
[----:B------:R-:W4:Y:S04]  /*7060*/  LDL R214, [R1+0x20] ;  /* 0x0000200001d67983 */ /* 0x000f280000100800 */
[----:B------:R-:W4:Y:S01]  /*7070*/  LDL.64 R32, [R1+0x28] ;  /* 0x0000280001207983 */ /* 0x000f220000100a00 */
[----:B------:R-:W-:Y:S01]  /*7080*/  MOV R139, R2 ;  /* 0x00000002008b7202 */ /* 0x000fe20000000f00 */
[----:B------:R-:W-:Y:S01]  /*7090*/  IMAD.MOV.U32 R132, RZ, RZ, R136 ;  /* 0x000000ffff847224 */ /* 0x000fe200078e0088 */
[----:B------:R-:W-:Y:S01]  /*70a0*/  ULDC.64 UR6, c[0x0][0x208] ;  /* 0x0000820000067ab9 */ /* 0x000fe20000000a00 */
[----:B-1----:R-:W-:Y:S01]  /*70b0*/  IMAD.MOV.U32 R3, RZ, RZ, R137 ;  /* 0x000000ffff037224 */ /* 0x002fe200078e0089 */
[----:B------:R-:W-:Y:S01]  /*70c0*/  ULDC.64 UR4, c[0x0][0x1e0] ;  /* 0x0000780000047ab9 */ /* 0x000fe20000000a00 */
[----:B-----5:R-:W-:Y:S01]  /*70d0*/  IMAD.MOV.U32 R138, RZ, RZ, R135 ;  /* 0x000000ffff8a7224 */ /* 0x020fe200078e0087 */
[----:B--2---:R-:W-:-:S02]  /*70e0*/  IADD3 R4, P2, R46, 0x40, RZ ;  /* 0x000000402e047810 */ /* 0x004fc40007f5e0ff */
[----:B---3--:R-:W-:-:S03]  /*70f0*/  IADD3 R0, P1, R34, 0x40, RZ ;  /* 0x0000004022007810 */ /* 0x008fc60007f3e0ff */
[----:B------:R-:W-:Y:S01]  /*7100*/  STL [R1+0x1c], R4 ;  /* 0x00001c0401007387 */ /* 0x000fe20000100800 */
[----:B----4-:R-:W-:-:S03]  /*7110*/  IADD3.X R2, RZ, R214, RZ, P2, !PT ;  /* 0x000000d6ff027210 */ /* 0x010fc600017fe4ff */
[----:B------:R1:W-:Y:S04]  /*7120*/  STL [R1+0x14], R0 ;  /* 0x0000140001007387 */ /* 0x0003e80000100800 */
[----:B------:R2:W-:Y:S01]  /*7130*/  STL [R1+0x18], R2 ;  /* 0x0000180201007387 */ /* 0x0005e20000100800 */
[----:B-1----:R-:W-:-:S05]  /*7140*/  IMAD.X R0, RZ, RZ, R33, P1 ;  /* 0x000000ffff007224 */ /* 0x002fca00008e0621 */
[----:B------:R2:W-:Y:S02]  /*7150*/  STL [R1+0x10], R0 ;  /* 0x0000100001007387 */ /* 0x0005e40000100800 */
.L_x_112:
[----:B------:R-:W3:Y:S01]  /*7160*/  LDL.64 R134, [R1+0x30] ;  /* 0x0000300001867983 */ /* 0x000ee20000100a00 */
[----:B------:R-:W-:Y:S04]  /*7170*/  DEPBAR.LE SB0, 0x0 ;  /* 0x000080000000791a */ /* 0x000fe80000000000 */
[----:B------:R-:W-:Y:S01]  /*7180*/  USHF.R.S32.HI UR17, URZ, 0x1f, UR23 ;  /* 0x0000001f3f117899 */ /* 0x000fe20008011417 */
[----:B--2---:R-:W2:Y:S01]  /*7190*/  LDL R2, [R1+0x20] ;  /* 0x0000200001027983 */ /* 0x004ea20000100800 */
[----:B------:R-:W-:Y:S02]  /*71a0*/  UIMAD.WIDE.U32 UR24, UR23, UR6, URZ ;  /* 0x00000006171872a5 */ /* 0x000fe4000f8e003f */
[----:B------:R-:W-:Y:S01]  /*71b0*/  UIMAD UR17, UR17, UR6, URZ ;  /* 0x00000006111172a4 */ /* 0x000fe2000f8e023f */
[----:B------:R-:W4:Y:S01]  /*71c0*/  LDL R136, [R1+0x1c] ;  /* 0x00001c0001887983 */ /* 0x000f220000100800 */
[----:B------:R-:W-:Y:S02]  /*71d0*/  USHF.L.U32 UR20, UR24, 0x6, URZ ;  /* 0x0000000618147899 */ /* 0x000fe4000800063f */
[----:B------:R-:W-:Y:S01]  /*71e0*/  UIMAD UR17, UR23, UR7, UR17 ;  /* 0x00000007171172a4 */ /* 0x000fe2000f8e0211 */
[----:B------:R-:W4:Y:S01]  /*71f0*/  LDL R133, [R1+0x18] ;  /* 0x0000180001857983 */ /* 0x000f220000100800 */
[----:B------:R-:W-:Y:S02]  /*7200*/  UISETP.GT.AND UP1, UPT, UR23, UR8, UPT ;  /* 0x000000081700728c */ /* 0x000fe4000bf24270 */
[----:B------:R-:W-:Y:S01]  /*7210*/  UIADD3 UR17, UR25, UR17, URZ ;  /* 0x0000001119117290 */ /* 0x000fe2000fffe03f */
[----:B------:R-:W-:Y:S01]  /*7220*/  BAR.SYNC.DEFER_BLOCKING 0x0 ;  /* 0x0000000000007b1d */ /* 0x000fe20000010000 */
[----:B------:R-:W-:Y:S02]  /*7230*/  UIADD3 UR23, UR23, -0x1, URZ ;  /* 0xffffffff17177890 */ /* 0x000fe4000fffe03f */
[----:B------:R-:W-:Y:S05]  /*7240*/  USHF.L.U64.HI UR17, UR24, 0x6, UR17 ;  /* 0x0000000618117899 */ /* 0x000fea0008010211 */
[----:B------:R-:W-:Y:S01]  /*7250*/  STL [R1+0x64], R127 ;  /* 0x0000647f01007387 */ /* 0x000fe20000100800 */
[----:B------:R-:W-:Y:S02]  /*7260*/  @UP1 UIMAD.WIDE.U32 UR24, UR23, UR4, URZ ;  /* 0x00000004171812a5 */ /* 0x000fe4000f8e003f */
[----:B------:R-:W-:Y:S01]  /*7270*/  @UP1 USHF.L.U32 UR21, UR4, 0x5, URZ ;  /* 0x0000000504151899 */ /* 0x000fe2000800063f */
[----:B------:R-:W-:Y:S01]  /*7280*/  STL [R1+0x60], R128 ;  /* 0x0000608001007387 */ /* 0x000fe20000100800 */
[----:B------:R-:W-:Y:S03]  /*7290*/  @UP1 USHF.L.U64.HI UR22, UR4, 0x5, UR5 ;  /* 0x0000000504161899 */ /* 0x000fe60008010205 */
[----:B------:R-:W-:Y:S04]  /*72a0*/  STL [R1+0x5c], R129 ;  /* 0x00005c8101007387 */ /* 0x000fe80000100800 */
[----:B------:R-:W-:Y:S04]  /*72b0*/  STL [R1+0x58], R130 ;  /* 0x0000588201007387 */ /* 0x000fe80000100800 */
[----:B-----5:R-:W-:Y:S08]  /*72c0*/  LDSM.16.M88.4 R64, [R231+0x8100] ;  /* 0x00810000e740783b */ /* 0x020ff00000000200 */
[----:B------:R-:W1:Y:S08]  /*72d0*/  LDSM.16.M88.4 R16, [R224+0x4100] ;  /* 0x00410000e010783b */ /* 0x000e700000000200 */
[----:B------:R-:W1:Y:S08]  /*72e0*/  LDSM.16.M88.4 R60, [R231+0xa100] ;  /* 0x00a10000e73c783b */ /* 0x000e700000000200 */
[----:B------:R-:W1:Y:S08]  /*72f0*/  LDSM.16.M88.4 R32, [R224+0x4900] ;  /* 0x00490000e020783b */ /* 0x000e700000000200 */
[----:B------:R-:W1:Y:S08]  /*7300*/  LDSM.16.M88.4 R48, [R224+0x5100] ;  /* 0x00510000e030783b */ /* 0x000e700000000200 */
[----:B------:R-:W1:Y:S02]  /*7310*/  LDSM.16.M88.4 R188, [R224+0x5900] ;  /* 0x00590000e0bc783b */ /* 0x000e640000000200 */
[-C--:B-1----:R-:W-:Y:S06]  /*7320*/  HMMA.16816.F32.BF16 R4, R64, R16.reuse, RZ ;  /* 0x000000104004723c */ /* 0x082fec00000418ff */
[----:B------:R-:W-:Y:S02]  /*7330*/  LDSM.16.M88.4 R208, [R233+0x8100] ;  /* 0x00810000e9d0783b */ /* 0x000fe40000000200 */
[C---:B------:R-:W-:Y:S06]  /*7340*/  HMMA.16816.F32.BF16 R8, R60.reuse, R16, RZ ;  /* 0x000000103c08723c */ /* 0x040fec00000418ff */
[----:B------:R-:W1:Y:S02]  /*7350*/  LDSM.16.M88.4 R212, [R235] ;  /* 0x00000000ebd4783b */ /* 0x000e640000000200 */
[-C--:B------:R-:W-:Y:S06]  /*7360*/  HMMA.16816.F32.BF16 R12, R60, R18.reuse, RZ ;  /* 0x000000123c0c723c */ /* 0x080fec00000418ff */
[----:B------:R-:W1:Y:S02]  /*7370*/  LDSM.16.M88.4 R216, [R233+0xa100] ;  /* 0x00a10000e9d8783b */ /* 0x000e640000000200 */
[C---:B------:R-:W-:Y:S06]  /*7380*/  HMMA.16816.F32.BF16 R16, R64.reuse, R18, RZ ;  /* 0x000000124010723c */ /* 0x040fec00000418ff */
[----:B------:R-:W1:Y:S02]  /*7390*/  LDSM.16.M88.4 R220, [R243] ;  /* 0x00000000f3dc783b */ /* 0x000e640000000200 */
[-C--:B------:R-:W-:Y:S06]  /*73a0*/  HMMA.16816.F32.BF16 R20, R64, R32.reuse, RZ ;  /* 0x000000204014723c */ /* 0x080fec00000418ff */
[----:B------:R-:W-:Y:S04]  /*73b0*/  STL [R1+0x54], R131 ;  /* 0x0000548301007387 */ /* 0x000fe80000100800 */
[----:B------:R-:W-:Y:S01]  /*73c0*/  STL [R1+0x40], R235 ;  /* 0x000040eb01007387 */ /* 0x000fe20000100800 */
[C---:B------:R-:W-:Y:S03]  /*73d0*/  HMMA.16816.F32.BF16 R24, R60.reuse, R32, RZ ;  /* 0x000000203c18723c */ /* 0x040fe600000418ff */
[----:B------:R-:W-:Y:S04]  /*73e0*/  STL [R1+0x44], R243 ;  /* 0x000044f301007387 */ /* 0x000fe80000100800 */
[----:B------:R-:W-:Y:S01]  /*73f0*/  STL [R1+0x48], R242 ;  /* 0x000048f201007387 */ /* 0x000fe20000100800 */
[-C--:B------:R-:W-:Y:S03]  /*7400*/  HMMA.16816.F32.BF16 R28, R60, R34.reuse, RZ ;  /* 0x000000223c1c723c */ /* 0x080fe600000418ff */
[----:B------:R-:W-:Y:S04]  /*7410*/  STL [R1+0x4c], R241 ;  /* 0x00004cf101007387 */ /* 0x000fe80000100800 */
[----:B------:R-:W-:Y:S01]  /*7420*/  STL [R1+0x50], R231 ;  /* 0x000050e701007387 */ /* 0x000fe20000100800 */
[C---:B------:R-:W-:Y:S08]  /*7430*/  HMMA.16816.F32.BF16 R32, R64.reuse, R34, RZ ;  /* 0x000000224020723c */ /* 0x040ff000000418ff */
[-C--:B------:R-:W-:Y:S08]  /*7440*/  HMMA.16816.F32.BF16 R36, R64, R48.reuse, RZ ;  /* 0x000000304024723c */ /* 0x080ff000000418ff */
[C---:B------:R-:W-:Y:S08]  /*7450*/  HMMA.16816.F32.BF16 R40, R60.reuse, R48, RZ ;  /* 0x000000303c28723c */ /* 0x040ff000000418ff */
[-C--:B------:R-:W-:Y:S08]  /*7460*/  HMMA.16816.F32.BF16 R44, R60, R50.reuse, RZ ;  /* 0x000000323c2c723c */ /* 0x080ff000000418ff */
[C---:B------:R-:W-:Y:S08]  /*7470*/  HMMA.16816.F32.BF16 R48, R64.reuse, R50, RZ ;  /* 0x000000324030723c */ /* 0x040ff000000418ff */
[-C--:B------:R-:W-:Y:S08]  /*7480*/  HMMA.16816.F32.BF16 R52, R64, R188.reuse, RZ ;  /* 0x000000bc4034723c */ /* 0x080ff000000418ff */
[C---:B------:R-:W-:Y:S08]  /*7490*/  HMMA.16816.F32.BF16 R56, R60.reuse, R188, RZ ;  /* 0x000000bc3c38723c */ /* 0x040ff000000418ff */
[-C--:B------:R-:W-:Y:S08]  /*74a0*/  HMMA.16816.F32.BF16 R60, R60, R190.reuse, RZ ;  /* 0x000000be3c3c723c */ /* 0x080ff000000418ff */
[----:B------:R-:W-:Y:S01]  /*74b0*/  HMMA.16816.F32.BF16 R64, R64, R190, RZ ;  /* 0x000000be4040723c */ /* 0x000fe200000418ff */
[----:B------:R-:W3:Y:S07]  /*74c0*/  LDSM.16.M88.4 R188, [R242] ;  /* 0x00000000f2bc783b */ /* 0x000eee0000000200 */
[-C--:B-1----:R-:W-:Y:S08]  /*74d0*/  HMMA.16816.F32.BF16 R4, R208, R212.reuse, R4 ;  /* 0x000000d4d004723c */ /* 0x082ff00000041804 */
[C---:B------:R-:W-:Y:S08]  /*74e0*/  HMMA.16816.F32.BF16 R8, R216.reuse, R212, R8 ;  /* 0x000000d4d808723c */ /* 0x040ff00000041808 */
[-C--:B------:R-:W-:Y:S08]  /*74f0*/  HMMA.16816.F32.BF16 R12, R216, R214.reuse, R12 ;  /* 0x000000d6d80c723c */ /* 0x080ff0000004180c */
[C---:B------:R-:W-:Y:S01]  /*7500*/  HMMA.16816.F32.BF16 R16, R208.reuse, R214, R16 ;  /* 0x000000d6d010723c */ /* 0x040fe20000041810 */
[----:B------:R-:W1:Y:S07]  /*7510*/  LDSM.16.M88.4 R212, [R241] ;  /* 0x00000000f1d4783b */ /* 0x000e6e0000000200 */
[-C--:B------:R-:W-:Y:S08]  /*7520*/  HMMA.16816.F32.BF16 R20, R208, R220.reuse, R20 ;  /* 0x000000dcd014723c */ /* 0x080ff00000041814 */
[C---:B------:R-:W-:Y:S08]  /*7530*/  HMMA.16816.F32.BF16 R24, R216.reuse, R220, R24 ;  /* 0x000000dcd818723c */ /* 0x040ff00000041818 */
[-C--:B------:R-:W-:Y:S08]  /*7540*/  HMMA.16816.F32.BF16 R28, R216, R222.reuse, R28 ;  /* 0x000000ded81c723c */ /* 0x080ff0000004181c */
[C---:B------:R-:W-:Y:S08]  /*7550*/  HMMA.16816.F32.BF16 R32, R208.reuse, R222, R32 ;  /* 0x000000ded020723c */ /* 0x040ff00000041820 */
[-C--:B---3--:R-:W-:Y:S08]  /*7560*/  HMMA.16816.F32.BF16 R36, R208, R188.reuse, R36 ;  /* 0x000000bcd024723c */ /* 0x088ff00000041824 */
[C---:B------:R-:W-:Y:S08]  /*7570*/  HMMA.16816.F32.BF16 R40, R216.reuse, R188, R40 ;  /* 0x000000bcd828723c */ /* 0x040ff00000041828 */
[-C--:B------:R-:W-:Y:S04]  /*7580*/  HMMA.16816.F32.BF16 R44, R216, R190.reuse, R44 ;  /* 0x000000bed82c723c */ /* 0x080fe8000004182c */
[----:B------:R-:W-:Y:S04]  /*7590*/  IADD3 R0, P2, R134, UR20, RZ ;  /* 0x0000001486007c10 */ /* 0x000fe8000ff5e0ff */
[C---:B------:R-:W-:Y:S04]  /*75a0*/  HMMA.16816.F32.BF16 R48, R208.reuse, R190, R48 ;  /* 0x000000bed030723c */ /* 0x040fe80000041830 */
[----:B------:R-:W-:Y:S02]  /*75b0*/  LEA R134, P1, R0, c[0x0][0x1f8], 0x1 ;  /* 0x00007e0000867a11 */ /* 0x000fe400078208ff */
[----:B--2---:R-:W-:Y:S02]  /*75c0*/  IADD3.X R2, R2, UR17, RZ, P2, !PT ;  /* 0x0000001102027c10 */ /* 0x004fe400097fe4ff */
[-C--:B-1----:R-:W-:Y:S04]  /*75d0*/  HMMA.16816.F32.BF16 R52, R208, R212.reuse, R52 ;  /* 0x000000d4d034723c */ /* 0x082fe80000041834 */
[----:B------:R-:W-:Y:S02]  /*75e0*/  LEA.HI.X R135, R0, c[0x0][0x1fc], R2, 0x1, P1 ;  /* 0x00007f0000877a11 */ /* 0x000fe400008f0c02 */
[----:B----4-:R-:W-:Y:S01]  /*75f0*/  IADD3 R0, P2, R136, UR20, RZ ;  /* 0x0000001488007c10 */ /* 0x010fe2000ff5e0ff */
[----:B------:R-:W-:Y:S01]  /*7600*/  @UP1 USHF.L.U32 UR20, UR24, 0x6, URZ ;  /* 0x0000000618141899 */ /* 0x000fe2000800063f */
[C---:B------:R-:W-:Y:S01]  /*7610*/  HMMA.16816.F32.BF16 R56, R216.reuse, R212, R56 ;  /* 0x000000d4d838723c */ /* 0x040fe20000041838 */
[----:B------:R-:W-:Y:S01]  /*7620*/  @!PT LDS RZ, [RZ] ;  /* 0x00000000fffff984 */ /* 0x000fe20000000800 */
[----:B------:R-:W-:Y:S01]  /*7630*/  @!PT LDS RZ, [RZ] ;  /* 0x00000000fffff984 */ /* 0x000fe20000000800 */
[----:B------:R-:W-:Y:S01]  /*7640*/  @!PT LDS RZ, [RZ] ;  /* 0x00000000fffff984 */ /* 0x000fe20000000800 */
[----:B------:R1:W-:Y:S03]  /*7650*/  LDGSTS.E.BYPASS.LTC128B.128 [R244+0x100], [R134.64], !P3 ;  /* 0x0010000086f47fae */ /* 0x0003e6000d901d52 */
[C---:B------:R-:W-:Y:S02]  /*7660*/  LEA R136, P1, R0.reuse, c[0x0][0x1f8], 0x1 ;  /* 0x00007e0000887a11 */ /* 0x040fe400078208ff */
[----:B------:R-:W-:Y:S01]  /*7670*/  IADD3.X R2, R133, UR17, RZ, P2, !PT ;  /* 0x0000001185027c10 */ /* 0x000fe200097fe4ff */
[----:B------:R-:W-:Y:S01]  /*7680*/  @UP1 USHF.R.S32.HI UR17, URZ, 0x1f, UR23 ;  /* 0x0000001f3f111899 */ /* 0x000fe20008011417 */
[-C--:B------:R-:W-:Y:S03]  /*7690*/  HMMA.16816.F32.BF16 R60, R216, R214.reuse, R60 ;  /* 0x000000d6d83c723c */ /* 0x080fe6000004183c */
[----:B------:R-:W-:Y:S01]  /*76a0*/  @UP1 UIMAD UR17, UR17, UR4, URZ ;  /* 0x00000004111112a4 */ /* 0x000fe2000f8e023f */
[----:B------:R-:W-:Y:S03]  /*76b0*/  LEA.HI.X R137, R0, c[0x0][0x1fc], R2, 0x1, P1 ;  /* 0x00007f0000897a11 */ /* 0x000fe600008f0c02 */
[----:B------:R-:W-:Y:S01]  /*76c0*/  @UP1 UIMAD UR17, UR23, UR5, UR17 ;  /* 0x00000005171112a4 */ /* 0x000fe2000f8e0211 */
[----:B------:R-:W-:Y:S01]  /*76d0*/  HMMA.16816.F32.BF16 R64, R208, R214, R64 ;  /* 0x000000d6d040723c */ /* 0x000fe20000041840 */
[----:B------:R2:W-:Y:S02]  /*76e0*/  LDGSTS.E.BYPASS.LTC128B.128 [R244+0x2100], [R136.64], !P0 ;  /* 0x0210000088f47fae */ /* 0x0005e4000c101d52 */
[----:B------:R-:W-:Y:S04]  /*76f0*/  @UP1 UIADD3 UR17, UR25, UR17, URZ ;  /* 0x0000001119111290 */ /* 0x000fe8000fffe03f */
[----:B------:R-:W-:Y:S01]  /*7700*/  @UP1 USHF.L.U64.HI UR17, UR24, 0x6, UR17 ;  /* 0x0000000618111899 */ /* 0x000fe20008010211 */
[----:B-1----:R-:W-:Y:S04]  /*7710*/  IADD3 R134, P1, R134, UR10, RZ ;  /* 0x0000000a86867c10 */ /* 0x002fe8000ff3e0ff */
[----:B------:R-:W-:Y:S02]  /*7720*/  IADD3.X R135, R135, UR14, RZ, P1, !PT ;  /* 0x0000000e87877c10 */ /* 0x000fe40008ffe4ff */
[C---:B------:R-:W-:Y:S03]  /*7730*/  IADD3 R190, P4, R134.reuse, UR16, RZ ;  /* 0x0000001086be7c10 */ /* 0x040fe6000ff9e0ff */
[----:B------:R1:W-:Y:S01]  /*7740*/  LDGSTS.E.BYPASS.LTC128B.128 [R244+0x900], [R134.64], !P3 ;  /* 0x0090000086f47fae */ /* 0x0003e2000d901d52 */
[C---:B------:R-:W-:Y:S02]  /*7750*/  IADD3.X R191, R135.reuse, UR15, RZ, P4, !PT ;  /* 0x0000000f87bf7c10 */ /* 0x040fe4000a7fe4ff */
[----:B--2---:R-:W-:Y:S05]  /*7760*/  IADD3 R136, P1, R134, UR10, RZ ;  /* 0x0000000a86887c10 */ /* 0x004fea000ff3e0ff */
[----:B------:R1:W-:Y:S01]  /*7770*/  LDGSTS.E.BYPASS.LTC128B.128 [R244+0x2900], [R134.64+0x80], !P0 ;  /* 0x0290008086f47fae */ /* 0x0003e2000c101d52 */
[----:B------:R-:W-:Y:S02]  /*7780*/  IADD3.X R137, R135, UR14, RZ, P1, !PT ;  /* 0x0000000e87897c10 */ /* 0x000fe40008ffe4ff */
[C---:B------:R-:W-:Y:S05]  /*7790*/  IADD3 R188, P2, R136.reuse, UR10, RZ ;  /* 0x0000000a88bc7c10 */ /* 0x040fea000ff5e0ff */
[----:B------:R4:W-:Y:S01]  /*77a0*/  LDGSTS.E.BYPASS.LTC128B.128 [R244+0x1100], [R136.64], !P3 ;  /* 0x0110000088f47fae */ /* 0x0009e2000d901d52 */
[C---:B------:R-:W-:Y:S07]  /*77b0*/  IADD3.X R189, R137.reuse, UR14, RZ, P2, !PT ;  /* 0x0000000e89bd7c10 */ /* 0x040fee00097fe4ff */
[----:B------:R3:W-:Y:S08]  /*77c0*/  LDGSTS.E.BYPASS.LTC128B.128 [R244+0x3100], [R190.64], !P0 ;  /* 0x03100000bef47fae */ /* 0x0007f0000c101d52 */
[----:B------:R3:W-:Y:S01]  /*77d0*/  LDGSTS.E.BYPASS.LTC128B.128 [R244+0x1900], [R188.64], !P3 ;  /* 0x01900000bcf47fae */ /* 0x0007e2000d901d52 */
[----:B-1----:R-:W-:Y:S04]  /*77e0*/  IADD3 R134, P1, R136, UR16, RZ ;  /* 0x0000001088867c10 */ /* 0x002fe8000ff3e0ff */
[----:B------:R-:W-:Y:S02]  /*77f0*/  IADD3.X R135, R137, UR15, RZ, P1, !PT ;  /* 0x0000000f89877c10 */ /* 0x000fe40008ffe4ff */
[----:B------:R-:W-:Y:S03]  /*7800*/  PLOP3.LUT P1, PT, PT, PT, UP1, 0x80, 0x0 ;  /* 0x000000000000781c */ /* 0x000fe60003f2f018 */
[----:B------:R1:W-:Y:S08]  /*7810*/  LDGSTS.E.BYPASS.LTC128B.128 [R244+0x3900], [R134.64], !P0 ;  /* 0x0390000086f47fae */ /* 0x0003f0000c101d52 */
[----:B------:R-:W-:Y:S08]  /*7820*/  LDSM.16.M88.4 R216, [R230+0x4100] ;  /* 0x00410000e6d8783b */ /* 0x000ff00000000200 */
[----:B---3--:R-:W3:Y:S08]  /*7830*/  LDSM.16.M88.4 R188, [R232+0x8100] ;  /* 0x00810000e8bc783b */ /* 0x008ef00000000200 */
[----:B------:R-:W4:Y:S08]  /*7840*/  LDSM.16.M88.4 R220, [R232+0xa100] ;  /* 0x00a10000e8dc783b */ /* 0x000f300000000200 */
[----:B------:R-:W1:Y:S08]  /*7850*/  LDSM.16.M88.4 R208, [R230+0x4900] ;  /* 0x00490000e6d0783b */ /* 0x000e700000000200 */
[----:B------:R-:W0:Y:S08]  /*7860*/  LDGDEPBAR ;  /* 0x00000000000079af */ /* 0x000e300000000000 */
[----:B------:R-:W1:Y:S01]  /*7870*/  LDSM.16.M88.4 R212, [R230+0x5100] ;  /* 0x00510000e6d4783b */ /* 0x000e620000000200 */
[-C--:B---3--:R-:W-:Y:S08]  /*7880*/  HMMA.16816.F32.BF16 R4, R188, R216.reuse, R4 ;  /* 0x000000d8bc04723c */ /* 0x088ff00000041804 */
[C---:B----4-:R-:W-:Y:S08]  /*7890*/  HMMA.16816.F32.BF16 R8, R220.reuse, R216, R8 ;  /* 0x000000d8dc08723c */ /* 0x050ff00000041808 */
[-C--:B------:R-:W-:Y:S08]  /*78a0*/  HMMA.16816.F32.BF16 R12, R220, R218.reuse, R12 ;  /* 0x000000dadc0c723c */ /* 0x080ff0000004180c */
[C---:B------:R-:W-:Y:S01]  /*78b0*/  HMMA.16816.F32.BF16 R16, R188.reuse, R218, R16 ;  /* 0x000000dabc10723c */ /* 0x040fe20000041810 */
[----:B------:R-:W3:Y:S07]  /*78c0*/  LDSM.16.M88.4 R216, [R230+0x5900] ;  /* 0x00590000e6d8783b */ /* 0x000eee0000000200 */
[-C--:B-1----:R-:W-:Y:S08]  /*78d0*/  HMMA.16816.F32.BF16 R20, R188, R208.reuse, R20 ;  /* 0x000000d0bc14723c */ /* 0x082ff00000041814 */
[C---:B------:R-:W-:Y:S08]  /*78e0*/  HMMA.16816.F32.BF16 R24, R220.reuse, R208, R24 ;  /* 0x000000d0dc18723c */ /* 0x040ff00000041818 */
[-C--:B------:R-:W-:Y:S08]  /*78f0*/  HMMA.16816.F32.BF16 R28, R220, R210.reuse, R28 ;  /* 0x000000d2dc1c723c */ /* 0x080ff0000004181c */
[C---:B------:R-:W-:Y:S01]  /*7900*/  HMMA.16816.F32.BF16 R32, R188.reuse, R210, R32 ;  /* 0x000000d2bc20723c */ /* 0x040fe20000041820 */
[----:B------:R-:W-:Y:S07]  /*7910*/  LDSM.16.M88.4 R208, [R234+0x8100] ;  /* 0x00810000ead0783b */ /* 0x000fee0000000200 */
[-C--:B------:R-:W-:Y:S08]  /*7920*/  HMMA.16816.F32.BF16 R36, R188, R212.reuse, R36 ;  /* 0x000000d4bc24723c */ /* 0x080ff00000041824 */
[C---:B------:R-:W-:Y:S08]  /*7930*/  HMMA.16816.F32.BF16 R40, R220.reuse, R212, R40 ;  /* 0x000000d4dc28723c */ /* 0x040ff00000041828 */
[-C--:B------:R-:W-:Y:S08]  /*7940*/  HMMA.16816.F32.BF16 R44, R220, R214.reuse, R44 ;  /* 0x000000d6dc2c723c */ /* 0x080ff0000004182c */
[C---:B------:R-:W-:Y:S01]  /*7950*/  HMMA.16816.F32.BF16 R48, R188.reuse, R214, R48 ;  /* 0x000000d6bc30723c */ /* 0x040fe20000041830 */
[----:B------:R-:W1:Y:S07]  /*7960*/  LDSM.16.M88.4 R212, [R229] ;  /* 0x00000000e5d4783b */ /* 0x000e6e0000000200 */
[-C--:B---3--:R-:W-:Y:S08]  /*7970*/  HMMA.16816.F32.BF16 R52, R188, R216.reuse, R52 ;  /* 0x000000d8bc34723c */ /* 0x088ff00000041834 */
[C---:B------:R-:W-:Y:S08]  /*7980*/  HMMA.16816.F32.BF16 R56, R220.reuse, R216, R56 ;  /* 0x000000d8dc38723c */ /* 0x040ff00000041838 */
[-C--:B------:R-:W-:Y:S01]  /*7990*/  HMMA.16816.F32.BF16 R60, R220, R218.reuse, R60 ;  /* 0x000000dadc3c723c */ /* 0x080fe2000004183c */
[----:B------:R-:W3:Y:S07]  /*79a0*/  LDSM.16.M88.4 R220, [R234+0xa100] ;  /* 0x00a10000eadc783b */ /* 0x000eee0000000200 */
[----:B------:R-:W-:Y:S01]  /*79b0*/  HMMA.16816.F32.BF16 R64, R188, R218, R64 ;  /* 0x000000dabc40723c */ /* 0x000fe20000041840 */
[----:B------:R-:W4:Y:S07]  /*79c0*/  LDSM.16.M88.4 R188, [R229+0x800] ;  /* 0x00080000e5bc783b */ /* 0x000f2e0000000200 */
[-C--:B-1----:R-:W-:Y:S01]  /*79d0*/  HMMA.16816.F32.BF16 R4, R208, R212.reuse, R4 ;  /* 0x000000d4d004723c */ /* 0x082fe20000041804 */
[----:B------:R-:W-:Y:S07]  /*79e0*/  LDSM.16.M88.4 R216, [R229+0x1800] ;  /* 0x00180000e5d8783b */ /* 0x000fee0000000200 */
[C---:B---3--:R-:W-:Y:S08]  /*79f0*/  HMMA.16816.F32.BF16 R8, R220.reuse, R212, R8 ;  /* 0x000000d4dc08723c */ /* 0x048ff00000041808 */
[-C--:B------:R-:W-:Y:S08]  /*7a00*/  HMMA.16816.F32.BF16 R12, R220, R214.reuse, R12 ;  /* 0x000000d6dc0c723c */ /* 0x080ff0000004180c */
[C---:B------:R-:W-:Y:S01]  /*7a10*/  HMMA.16816.F32.BF16 R16, R208.reuse, R214, R16 ;  /* 0x000000d6d010723c */ /* 0x040fe20000041810 */
[----:B------:R-:W1:Y:S07]  /*7a20*/  LDSM.16.M88.4 R212, [R229+0x1000] ;  /* 0x00100000e5d4783b */ /* 0x000e6e0000000200 */
[-C--:B----4-:R-:W-:Y:S08]  /*7a30*/  HMMA.16816.F32.BF16 R20, R208, R188.reuse, R20 ;  /* 0x000000bcd014723c */ /* 0x090ff00000041814 */
[C---:B------:R-:W-:Y:S08]  /*7a40*/  HMMA.16816.F32.BF16 R24, R220.reuse, R188, R24 ;  /* 0x000000bcdc18723c */ /* 0x040ff00000041818 */
[-C--:B------:R-:W-:Y:S08]  /*7a50*/  HMMA.16816.F32.BF16 R28, R220, R190.reuse, R28 ;  /* 0x000000bedc1c723c */ /* 0x080ff0000004181c */
[C---:B------:R-:W-:Y:S01]  /*7a60*/  HMMA.16816.F32.BF16 R32, R208.reuse, R190, R32 ;  /* 0x000000bed020723c */ /* 0x040fe20000041820 */
[----:B------:R-:W-:Y:S07]  /*7a70*/  LDSM.16.M88.4 R188, [R231+0xc100] ;  /* 0x00c10000e7bc783b */ /* 0x000fee0000000200 */
[-C--:B-1----:R-:W-:Y:S08]  /*7a80*/  HMMA.16816.F32.BF16 R36, R208, R212.reuse, R36 ;  /* 0x000000d4d024723c */ /* 0x082ff00000041824 */
[C---:B------:R-:W-:Y:S08]  /*7a90*/  HMMA.16816.F32.BF16 R40, R220.reuse, R212, R40 ;  /* 0x000000d4dc28723c */ /* 0x040ff00000041828 */
[-C--:B------:R-:W-:Y:S08]  /*7aa0*/  HMMA.16816.F32.BF16 R44, R220, R214.reuse, R44 ;  /* 0x000000d6dc2c723c */ /* 0x080ff0000004182c */
[C---:B------:R-:W-:Y:S01]  /*7ab0*/  HMMA.16816.F32.BF16 R48, R208.reuse, R214, R48 ;  /* 0x000000d6d030723c */ /* 0x040fe20000041830 */
[----:B------:R-:W1:Y:S07]  /*7ac0*/  LDSM.16.M88.4 R212, [R224+0x6100] ;  /* 0x00610000e0d4783b */ /* 0x000e6e0000000200 */
[-C--:B------:R-:W-:Y:S08]  /*7ad0*/  HMMA.16816.F32.BF16 R52, R208, R216.reuse, R52 ;  /* 0x000000d8d034723c */ /* 0x080ff00000041834 */
        /* <DEDUP_REMOVED lines=20> */
[----:B------:R-:W1:Y:S07]  /*7c20*/  LDSM.16.M88.4 R212, [R240] ;  /* 0x00000000f0d4783b */ /* 0x000e6e0000000200 */
[-C--:B------:R-:W-:Y:S08]  /*7c30*/  HMMA.16816.F32.BF16 R52, R188, R216.reuse, R52 ;  /* 0x000000d8bc34723c */ /* 0x080ff00000041834 */
[C---:B------:R-:W-:Y:S08]  /*7c40*/  HMMA.16816.F32.BF16 R56, R220.reuse, R216, R56 ;  /* 0x000000d8dc38723c */ /* 0x040ff00000041838 */
[-C--:B------:R-:W-:Y:S01]  /*7c50*/  HMMA.16816.F32.BF16 R60, R220, R218.reuse, R60 ;  /* 0x000000dadc3c723c */ /* 0x080fe2000004183c */
[----:B------:R-:W3:Y:S07]  /*7c60*/  LDSM.16.M88.4 R220, [R233+0xe100] ;  /* 0x00e10000e9dc783b */ /* 0x000eee0000000200 */
[----:B------:R-:W-:Y:S01]  /*7c70*/  HMMA.16816.F32.BF16 R64, R188, R218, R64 ;  /* 0x000000dabc40723c */ /* 0x000fe20000041840 */
[----:B------:R-:W4:Y:S07]  /*7c80*/  LDSM.16.M88.4 R188, [R239] ;  /* 0x00000000efbc783b */ /* 0x000f2e0000000200 */
[-C--:B-1----:R-:W-:Y:S01]  /*7c90*/  HMMA.16816.F32.BF16 R4, R208, R212.reuse, R4 ;  /* 0x000000d4d004723c */ /* 0x082fe20000041804 */
[----:B------:R-:W-:Y:S07]  /*7ca0*/  LDSM.16.M88.4 R216, [R237] ;  /* 0x00000000edd8783b */ /* 0x000fee0000000200 */
[C---:B---3--:R-:W-:Y:S08]  /*7cb0*/  HMMA.16816.F32.BF16 R8, R220.reuse, R212, R8 ;  /* 0x000000d4dc08723c */ /* 0x048ff00000041808 */
[-C--:B------:R-:W-:Y:S08]  /*7cc0*/  HMMA.16816.F32.BF16 R12, R220, R214.reuse, R12 ;  /* 0x000000d6dc0c723c */ /* 0x080ff0000004180c */
[C---:B------:R-:W-:Y:S01]  /*7cd0*/  HMMA.16816.F32.BF16 R16, R208.reuse, R214, R16 ;  /* 0x000000d6d010723c */ /* 0x040fe20000041810 */
[----:B------:R-:W1:Y:S07]  /*7ce0*/  LDSM.16.M88.4 R212, [R238] ;  /* 0x00000000eed4783b */ /* 0x000e6e0000000200 */
        /* <DEDUP_REMOVED lines=36> */
[----:B------:R-:W-:Y:S08]  /*7f30*/  HMMA.16816.F32.BF16 R64, R188, R218, R64 ;  /* 0x000000dabc40723c */ /* 0x000ff00000041840 */
[-C--:B-1----:R-:W-:Y:S11]  /*7f40*/  HMMA.16816.F32.BF16 R4, R208, R212.reuse, R4 ;  /* 0x000000d4d004723c */ /* 0x082ff60000041804 */
[----:B------:R-:W-:Y:S11]  /*7f50*/  @!UPT UIADD3 URZ, URZ, URZ, URZ ;  /* 0x0000003f3f3ff290 */ /* 0x000ff6000fffe03f */
[----:B------:R-:W-:Y:S02]  /*7f60*/  @!UPT UIADD3 URZ, URZ, URZ, URZ ;  /* 0x0000003f3f3ff290 */ /* 0x000fe4000fffe03f */
[----:B------:R-:W-:Y:S01]  /*7f70*/  FMUL.FTZ R4, R4, c[0x0][0x320] ;  /* 0x0000c80004047a20 */ /* 0x000fe20000410000 */
[C---:B---3--:R-:W-:Y:S03]  /*7f80*/  HMMA.16816.F32.BF16 R8, R220.reuse, R212, R8 ;  /* 0x000000d4dc08723c */ /* 0x048fe60000041808 */
[----:B------:R-:W-:Y:S01]  /*7f90*/  MUFU.TANH R191, R4 ;  /* 0x0000000400bf7308 */ /* 0x000fe20000002400 */
[----:B------:R-:W-:Y:S02]  /*7fa0*/  FMUL.FTZ R5, R5, c[0x0][0x320] ;  /* 0x0000c80005057a20 */ /* 0x000fe40000410000 */
[----:B------:R-:W-:Y:S02]  /*7fb0*/  FMUL.FTZ R6, R6, c[0x0][0x320] ;  /* 0x0000c80006067a20 */ /* 0x000fe40000410000 */
[----:B------:R-:W-:Y:S01]  /*7fc0*/  FMUL.FTZ R7, R7, c[0x0][0x320] ;  /* 0x0000c80007077a20 */ /* 0x000fe20000410000 */
[-C--:B------:R-:W-:Y:S04]  /*7fd0*/  HMMA.16816.F32.BF16 R12, R220, R214.reuse, R12 ;  /* 0x000000d6dc0c723c */ /* 0x080fe8000004180c */
[----:B------:R-:W-:Y:S04]  /*7fe0*/  MUFU.TANH R190, R5 ;  /* 0x0000000500be7308 */ /* 0x000fe80000002400 */
[C---:B------:R-:W-:Y:S06]  /*7ff0*/  HMMA.16816.F32.BF16 R16, R208.reuse, R214, R16 ;  /* 0x000000d6d010723c */ /* 0x040fec0000041810 */
[----:B------:R-:W1:Y:S01]  /*8000*/  MUFU.TANH R213, R6 ;  /* 0x0000000600d57308 */ /* 0x000e620000002400 */
[----:B------:R-:W-:Y:S02]  /*8010*/  FMUL.FTZ R8, R8, c[0x0][0x320] ;  /* 0x0000c80008087a20 */ /* 0x000fe40000410000 */
[----:B------:R-:W-:Y:S03]  /*8020*/  FMUL.FTZ R9, R9, c[0x0][0x320] ;  /* 0x0000c80009097a20 */ /* 0x000fe60000410000 */
[----:B------:R-:W-:Y:S02]  /*8030*/  FMUL.FTZ R10, R10, c[0x0][0x320] ;  /* 0x0000c8000a0a7a20 */ /* 0x000fe40000410000 */
[----:B------:R-:W-:Y:S02]  /*8040*/  FMUL.FTZ R11, R11, c[0x0][0x320] ;  /* 0x0000c8000b0b7a20 */ /* 0x000fe40000410000 */
[----:B------:R3:W-:Y:S01]  /*8050*/  MUFU.TANH R212, R7 ;  /* 0x0000000700d47308 */ /* 0x0007e20000002400 */
        /* <DEDUP_REMOVED lines=8> */
[----:B-1----:R-:W-:Y:S01]  /*80e0*/  FMNMX.FTZ R2, R213, R132, !PT ;  /* 0x00000084d5027209 */ /* 0x002fe20007810000 */
[----:B------:R-:W-:Y:S05]  /*80f0*/  FMUL.FTZ R19, R19, c[0x0][0x320] ;  /* 0x0000c80013137a20 */ /* 0x000fea0000410000 */
[----:B------:R-:W1:Y:S01]  /*8100*/  MUFU.TANH R216, R9 ;  /* 0x0000000900d87308 */ /* 0x000e620000002400 */
[----:B---3--:R-:W3:Y:S09]  /*8110*/  LDSM.16.M88.4 R4, [R229+0x2800] ;  /* 0x00280000e504783b */ /* 0x008ef20000000200 */
[----:B------:R-:W-:Y:S01]  /*8120*/  MUFU.TANH R218, R10 ;  /* 0x0000000a00da7308 */ /* 0x000fe20000002400 */
[----:B----4-:R-:W-:Y:S09]  /*8130*/  FMNMX.FTZ R0, R217, R138, !PT ;  /* 0x0000008ad9007209 */ /* 0x010ff20007810000 */
[----:B------:R4:W-:Y:S10]  /*8140*/  MUFU.TANH R219, R11 ;  /* 0x0000000b00db7308 */ /* 0x0009f40000002400 */
[----:B------:R-:W1:Y:S10]  /*8150*/  MUFU.TANH R16, R16 ;  /* 0x0000001000107308 */ /* 0x000e740000002400 */
[----:B------:R-:W-:Y:S01]  /*8160*/  MUFU.TANH R17, R17 ;  /* 0x0000001100117308 */ /* 0x000fe20000002400 */
[----:B----4-:R-:W4:Y:S01]  /*8170*/  LDSM.16.M88.4 R8, [R229+0x3000] ;  /* 0x00300000e508783b */ /* 0x010f220000000200 */
[-C--:B---3--:R-:W-:Y:S08]  /*8180*/  HMMA.16816.F32.BF16 R20, R208, R4.reuse, R20 ;  /* 0x00000004d014723c */ /* 0x088ff00000041814 */
[----:B------:R-:W3:Y:S01]  /*8190*/  MUFU.TANH R18, R18 ;  /* 0x0000001200127308 */ /* 0x000ee20000002400 */
[C---:B------:R-:W-:Y:S09]  /*81a0*/  HMMA.16816.F32.BF16 R24, R220.reuse, R4, R24 ;  /* 0x00000004dc18723c */ /* 0x040ff20000041818 */
[----:B------:R-:W1:Y:S01]  /*81b0*/  MUFU.TANH R12, R12 ;  /* 0x0000000c000c7308 */ /* 0x000e620000002400 */
[-C--:B------:R-:W-:Y:S08]  /*81c0*/  HMMA.16816.F32.BF16 R28, R220, R6.reuse, R28 ;  /* 0x00000006dc1c723c */ /* 0x080ff0000004181c */
[C---:B------:R-:W-:Y:S01]  /*81d0*/  HMMA.16816.F32.BF16 R32, R208.reuse, R6, R32 ;  /* 0x00000006d020723c */ /* 0x040fe20000041820 */
[----:B------:R-:W1:Y:S01]  /*81e0*/  MUFU.TANH R19, R19 ;  /* 0x0000001300137308 */ /* 0x000e620000002400 */
[----:B------:R-:W1:Y:S01]  /*81f0*/  LDSM.16.M88.4 R4, [R229+0x3800] ;  /* 0x00380000e504783b */ /* 0x000e620000000200 */
[----:B------:R-:W-:Y:S04]  /*8200*/  DEPBAR.LE SB0, 0x0 ;  /* 0x000080000000791a */ /* 0x000fe80000000000 */
[----:B------:R-:W-:Y:S02]  /*8210*/  FMUL.FTZ R20, R20, c[0x0][0x320] ;  /* 0x0000c80014147a20 */ /* 0x000fe40000410000 */
[----:B------:R-:W-:Y:S02]  /*8220*/  FMUL.FTZ R21, R21, c[0x0][0x320] ;  /* 0x0000c80015157a20 */ /* 0x000fe40000410000 */
[----:B------:R-:W1:Y:S01]  /*8230*/  MUFU.TANH R248, R20 ;  /* 0x0000001400f87308 */ /* 0x000e620000002400 */
[----:B------:R-:W-:Y:S01]  /*8240*/  FMUL.FTZ R23, R23, c[0x0][0x320] ;  /* 0x0000c80017177a20 */ /* 0x000fe20000410000 */
[----:B------:R-:W-:Y:S01]  /*8250*/  BAR.SYNC.DEFER_BLOCKING 0x0 ;  /* 0x0000000000007b1d */ /* 0x000fe20000010000 */
[----:B------:R-:W-:Y:S01]  /*8260*/  FMUL.FTZ R22, R22, c[0x0][0x320] ;  /* 0x0000c80016167a20 */ /* 0x000fe20000410000 */
[-C--:B----4-:R-:W-:Y:S05]  /*8270*/  HMMA.16816.F32.BF16 R36, R208, R8.reuse, R36 ;  /* 0x00000008d024723c */ /* 0x090fea0000041824 */
[----:B------:R-:W-:Y:S01]  /*8280*/  FMUL.FTZ R31, R31, c[0x0][0x320] ;  /* 0x0000c8001f1f7a20 */ /* 0x000fe20000410000 */
[----:B------:R-:W4:Y:S01]  /*8290*/  MUFU.TANH R247, R21 ;  /* 0x0000001500f77308 */ /* 0x000f220000002400 */
[----:B------:R-:W-:Y:S01]  /*82a0*/  FMUL.FTZ R30, R30, c[0x0][0x320] ;  /* 0x0000c8001e1e7a20 */ /* 0x000fe20000410000 */
[C---:B------:R-:W-:Y:S04]  /*82b0*/  HMMA.16816.F32.BF16 R40, R220.reuse, R8, R40 ;  /* 0x00000008dc28723c */ /* 0x040fe80000041828 */
[----:B------:R-:W-:Y:S02]  /*82c0*/  FMUL.FTZ R32, R32, c[0x0][0x320] ;  /* 0x0000c80020207a20 */ /* 0x000fe40000410000 */
[----:B------:R-:W-:Y:S02]  /*82d0*/  FMUL.FTZ R33, R33, c[0x0][0x320] ;  /* 0x0000c80021217a20 */ /* 0x000fe40000410000 */
[----:B------:R-:W4:Y:S01]  /*82e0*/  MUFU.TANH R127, R31 ;  /* 0x0000001f007f7308 */ /* 0x000f220000002400 */
[-C--:B------:R-:W-:Y:S03]  /*82f0*/  HMMA.16816.F32.BF16 R44, R220, R10.reuse, R44 ;  /* 0x0000000adc2c723c */ /* 0x080fe6000004182c */
[----:B------:R-:W-:Y:S02]  /*8300*/  FMUL.FTZ R27, R27, c[0x0][0x320] ;  /* 0x0000c8001b1b7a20 */ /* 0x000fe40000410000 */
[----:B------:R-:W-:Y:S02]  /*8310*/  FMUL.FTZ R29, R29, c[0x0][0x320] ;  /* 0x0000c8001d1d7a20 */ /* 0x000fe40000410000 */
[----:B------:R-:W-:Y:S01]  /*8320*/  FMUL.FTZ R36, R36, c[0x0][0x320] ;  /* 0x0000c80024247a20 */ /* 0x000fe20000410000 */
[C---:B------:R-:W-:Y:S01]  /*8330*/  HMMA.16816.F32.BF16 R48, R208.reuse, R10, R48 ;  /* 0x0000000ad030723c */ /* 0x040fe20000041830 */
[----:B------:R-:W-:Y:S03]  /*8340*/  MUFU.TANH R243, R23 ;  /* 0x0000001700f37308 */ /* 0x000fe60000002400 */
[----:B------:R-:W-:Y:S02]  /*8350*/  FMUL.FTZ R24, R24, c[0x0][0x320] ;  /* 0x0000c80018187a20 */ /* 0x000fe40000410000 */
[----:B------:R-:W-:Y:S02]  /*8360*/  FMUL.FTZ R26, R26, c[0x0][0x320] ;  /* 0x0000c8001a1a7a20 */ /* 0x000fe40000410000 */
[-C--:B-1----:R-:W-:Y:S03]  /*8370*/  HMMA.16816.F32.BF16 R52, R208, R4.reuse, R52 ;  /* 0x00000004d034723c */ /* 0x082fe60000041834 */
[----:B------:R-:W1:Y:S01]  /*8380*/  MUFU.TANH R245, R32 ;  /* 0x0000002000f57308 */ /* 0x000e620000002400 */
[----:B------:R-:W-:Y:S02]  /*8390*/  FMUL.FTZ R25, R25, c[0x0][0x320] ;  /* 0x0000c80019197a20 */ /* 0x000fe40000410000 */
[----:B------:R-:W-:Y:S02]  /*83a0*/  FMUL.FTZ R37, R37, c[0x0][0x320] ;  /* 0x0000c80025257a20 */ /* 0x000fe40000410000 */
[C---:B------:R-:W-:Y:S04]  /*83b0*/  HMMA.16816.F32.BF16 R56, R220.reuse, R4, R56 ;  /* 0x00000004dc38723c */ /* 0x040fe80000041838 */
[----:B------:R-:W-:Y:S01]  /*83c0*/  FMUL.FTZ R45, R45, c[0x0][0x320] ;  /* 0x0000c8002d2d7a20 */ /* 0x000fe20000410000 */
[----:B------:R1:W1:Y:S01]  /*83d0*/  MUFU.TANH R129, R30 ;  /* 0x0000001e00817308 */ /* 0x0002620000002400 */
[----:B------:R-:W-:Y:S01]  /*83e0*/  FMUL.FTZ R38, R38, c[0x0][0x320] ;  /* 0x0000c80026267a20 */ /* 0x000fe20000410000 */
[----:B------:R-:W-:Y:S01]  /*83f0*/  FMNMX.FTZ R4, R191, R3, !PT ;  /* 0x00000003bf047209 */ /* 0x000fe20007810000 */
[-C--:B------:R-:W-:Y:S04]  /*8400*/  HMMA.16816.F32.BF16 R60, R220, R6.reuse, R60 ;  /* 0x00000006dc3c723c */ /* 0x080fe8000004183c */
[----:B------:R-:W-:Y:S01]  /*8410*/  FMUL.FTZ R49, R49, c[0x0][0x320] ;  /* 0x0000c80031317a20 */ /* 0x000fe20000410000 */
[----:B------:R-:W-:Y:S01]  /*8420*/  FMNMX.FTZ R5, R212, R2, !PT ;  /* 0x00000002d4057209 */ /* 0x000fe20007810000 */
[----:B------:R-:W-:Y:S01]  /*8430*/  FMUL.FTZ R39, R39, c[0x0][0x320] ;  /* 0x0000c80027277a20 */ /* 0x000fe20000410000 */
[----:B------:R-:W-:Y:S01]  /*8440*/  MUFU.TANH R131, R45 ;  /* 0x0000002d00837308 */ /* 0x000fe20000002400 */
[----:B------:R-:W-:Y:S04]  /*8450*/  HMMA.16816.F32.BF16 R64, R208, R6, R64 ;  /* 0x00000006d040723c */ /* 0x000fe80000041840 */
[----:B------:R-:W-:Y:S01]  /*8460*/  FMUL.FTZ R52, R52, c[0x0][0x320] ;  /* 0x0000c80034347a20 */ /* 0x000fe20000410000 */
[----:B------:R-:W-:Y:S01]  /*8470*/  FMNMX.FTZ R2, R216, R0, !PT ;  /* 0x00000000d8027209 */ /* 0x000fe20007810000 */
[----:B------:R-:W-:Y:S01]  /*8480*/  FMUL.FTZ R53, R53, c[0x0][0x320] ;  /* 0x0000c80035357a20 */ /* 0x000fe20000410000 */
[----:B------:R-:W-:Y:S01]  /*8490*/  FMNMX.FTZ R4, R190, R4, !PT ;  /* 0x00000004be047209 */ /* 0x000fe20007810000 */
[----:B------:R-:W-:Y:S01]  /*84a0*/  FMUL.FTZ R55, R55, c[0x0][0x320] ;  /* 0x0000c80037377a20 */ /* 0x000fe20000410000 */
[----:B------:R4:W-:Y:S03]  /*84b0*/  MUFU.TANH R10, R49 ;  /* 0x00000031000a7308 */ /* 0x0009e60000002400 */
[----:B------:R-:W-:Y:S01]  /*84c0*/  FMUL.FTZ R48, R48, c[0x0][0x320] ;  /* 0x0000c80030307a20 */ /* 0x000fe20000410000 */
[----:B-1----:R-:W2:Y:S01]  /*84d0*/  LDL R30, [R1+0x10] ;  /* 0x00001000011e7983 */ /* 0x002ea20000100800 */
[----:B------:R-:W-:Y:S01]  /*84e0*/  FMUL.FTZ R54, R54, c[0x0][0x320] ;  /* 0x0000c80036367a20 */ /* 0x000fe20000410000 */
[----:B------:R-:W-:Y:S01]  /*84f0*/  FMNMX.FTZ R4, R16, R4, !PT ;  /* 0x0000000410047209 */ /* 0x000fe20007810000 */
[----:B------:R-:W-:Y:S01]  /*8500*/  FMUL.FTZ R62, R62, c[0x0][0x320] ;  /* 0x0000c8003e3e7a20 */ /* 0x000fe20000410000 */
[----:B---3--:R-:W-:Y:S01]  /*8510*/  FMNMX.FTZ R0, R18, R5, !PT ;  /* 0x0000000512007209 */ /* 0x008fe20007810000 */
[----:B------:R-:W-:Y:S01]  /*8520*/  FMUL.FTZ R50, R50, c[0x0][0x320] ;  /* 0x0000c80032327a20 */ /* 0x000fe20000410000 */
[----:B------:R1:W-:Y:S01]  /*8530*/  MUFU.TANH R241, R48 ;  /* 0x0000003000f17308 */ /* 0x0003e20000002400 */
[----:B------:R-:W-:Y:S01]  /*8540*/  FMUL.FTZ R51, R51, c[0x0][0x320] ;  /* 0x0000c80033337a20 */ /* 0x000fe20000410000 */
[----:B------:R-:W-:Y:S01]  /*8550*/  FMNMX.FTZ R4, R17, R4, !PT ;  /* 0x0000000411047209 */ /* 0x000fe20007810000 */
[----:B------:R-:W-:Y:S01]  /*8560*/  FMUL.FTZ R43, R43, c[0x0][0x320] ;  /* 0x0000c8002b2b7a20 */ /* 0x000fe20000410000 */
[----:B------:R-:W-:Y:S01]  /*8570*/  FMNMX.FTZ R2, R12, R2, !PT ;  /* 0x000000020c027209 */ /* 0x000fe20007810000 */
[----:B------:R-:W-:Y:S01]  /*8580*/  FMUL.FTZ R64, R64, c[0x0][0x320] ;  /* 0x0000c80040407a20 */ /* 0x000fe20000410000 */
[----:B------:R-:W-:Y:S01]  /*8590*/  FMNMX.FTZ R0, R19, R0, !PT ;  /* 0x0000000013007209 */ /* 0x000fe20007810000 */
[----:B------:R-:W-:Y:S01]  /*85a0*/  FMUL.FTZ R65, R65, c[0x0][0x320] ;  /* 0x0000c80041417a20 */ /* 0x000fe20000410000 */
[----:B------:R-:W-:Y:S01]  /*85b0*/  FMNMX.FTZ R4, R248, R4, !PT ;  /* 0x00000004f8047209 */ /* 0x000fe20007810000 */
[----:B------:R-:W-:Y:S01]  /*85c0*/  FMUL.FTZ R41, R41, c[0x0][0x320] ;  /* 0x0000c80029297a20 */ /* 0x000fe20000410000 */
[----:B------:R-:W-:Y:S01]  /*85d0*/  MUFU.TANH R189, R62 ;  /* 0x0000003e00bd7308 */ /* 0x000fe20000002400 */
[----:B------:R-:W-:Y:S01]  /*85e0*/  FMUL.FTZ R44, R44, c[0x0][0x320] ;  /* 0x0000c8002c2c7a20 */ /* 0x000fe20000410000 */
[----:B----4-:R-:W-:Y:S01]  /*85f0*/  FMNMX.FTZ R4, R247, R4, !PT ;  /* 0x00000004f7047209 */ /* 0x010fe20007810000 */
[----:B------:R-:W-:Y:S01]  /*8600*/  FMUL.FTZ R42, R42, c[0x0][0x320] ;  /* 0x0000c8002a2a7a20 */ /* 0x000fe20000410000 */
[----:B------:R-:W-:Y:S01]  /*8610*/  MOV R49, R127 ;  /* 0x0000007f00317202 */ /* 0x000fe20000000f00 */
[----:B------:R-:W-:Y:S01]  /*8620*/  FMUL.FTZ R61, R61, c[0x0][0x320] ;  /* 0x0000c8003d3d7a20 */ /* 0x000fe20000410000 */
[----:B------:R-:W-:Y:S01]  /*8630*/  FMNMX.FTZ R4, R245, R4, !PT ;  /* 0x00000004f5047209 */ /* 0x000fe20007810000 */
[----:B------:R-:W-:Y:S02]  /*8640*/  FMUL.FTZ R56, R56, c[0x0][0x320] ;  /* 0x0000c80038387a20 */ /* 0x000fe40000410000 */
[----:B------:R-:W-:Y:S01]  /*8650*/  FMUL.FTZ R58, R58, c[0x0][0x320] ;  /* 0x0000c8003a3a7a20 */ /* 0x000fe20000410000 */
[----:B------:R3:W-:Y:S01]  /*8660*/  MUFU.TANH R45, R51 ;  /* 0x00000033002d7308 */ /* 0x0007e20000002400 */
[----:B------:R-:W-:Y:S02]  /*8670*/  FMUL.FTZ R60, R60, c[0x0][0x320] ;  /* 0x0000c8003c3c7a20 */ /* 0x000fe40000410000 */
[----:B------:R-:W-:Y:S01]  /*8680*/  FMUL.FTZ R40, R40, c[0x0][0x320] ;  /* 0x0000c80028287a20 */ /* 0x000fe20000410000 */
[----:B-1----:R-:W-:Y:S01]  /*8690*/  MOV R48, R243 ;  /* 0x000000f300307202 */ /* 0x002fe20000000f00 */
        /* <DEDUP_REMOVED lines=9> */
[----:B------:R1:W4:Y:S01]  /*8730*/  MUFU.TANH R246, R33 ;  /* 0x0000002100f67308 */ /* 0x0003220000002400 */
[----:B------:R-:W-:Y:S01]  /*8740*/  FMUL.FTZ R57, R57, c[0x0][0x320] ;  /* 0x0000c80039397a20 */ /* 0x000fe20000410000 */
[----:B---3--:R-:W-:Y:S08]  /*8750*/  MOV R51, R129 ;  /* 0x0000008100337202 */ /* 0x008ff00000000f00 */
[----:B------:R-:W3:Y:S10]  /*8760*/  MUFU.TANH R242, R36 ;  /* 0x0000002400f27308 */ /* 0x000ef40000002400 */
[----:B------:R3:W-:Y:S01]  /*8770*/  MUFU.TANH R127, R50 ;  /* 0x00000032007f7308 */ /* 0x0007e20000002400 */
[----:B-1----:R-:W2:Y:S01]  /*8780*/  LDL.64 R32, [R1+0x28] ;  /* 0x0000280001207983 */ /* 0x002ea20000100a00 */
[----:B----4-:R-:W-:Y:S08]  /*8790*/  FMNMX.FTZ R4, R246, R4, !PT ;  /* 0x00000004f6047209 */ /* 0x010ff00007810000 */
[----:B------:R-:W-:Y:S10]  /*87a0*/  MUFU.TANH R133, R24 ;  /* 0x0000001800857308 */ /* 0x000ff40000002400 */
[----:B------:R-:W1:Y:S01]  /*87b0*/  MUFU.TANH R128, R25 ;  /* 0x0000001900807308 */ /* 0x000e620000002400 */
[----:B---3--:R-:W-:Y:S04]  /*87c0*/  MOV R50, R242 ;  /* 0x000000f200327202 */ /* 0x008fe80000000f00 */
[----:B------:R-:W-:Y:S05]  /*87d0*/  FMNMX.FTZ R4, R50, R4, !PT ;  /* 0x0000000432047209 */ /* 0x000fea0007810000 */
[----:B------:R-:W-:Y:S10]  /*87e0*/  MUFU.TANH R24, R26 ;  /* 0x0000001a00187308 */ /* 0x000ff40000002400 */
[----:B------:R1:W-:Y:S10]  /*87f0*/  MUFU.TANH R26, R64 ;  /* 0x00000040001a7308 */ /* 0x0003f40000002400 */
[----:B------:R-:W3:Y:S10]  /*8800*/  MUFU.TANH R251, R22 ;  /* 0x0000001600fb7308 */ /* 0x000ef40000002400 */
[----:B------:R-:W-:Y:S01]  /*8810*/  MUFU.TANH R22, R29 ;  /* 0x0000001d00167308 */ /* 0x000fe20000002400 */
[----:B-1----:R-:W-:Y:S09]  /*8820*/  MOV R64, R128 ;  /* 0x0000008000407202 */ /* 0x002ff20000000f00 */
[----:B------:R-:W-:Y:S01]  /*8830*/  MUFU.TANH R235, R27 ;  /* 0x0000001b00eb7308 */ /* 0x000fe20000002400 */
[----:B---3--:R-:W-:Y:S04]  /*8840*/  FMNMX.FTZ R0, R251, R0, !PT ;  /* 0x00000000fb007209 */ /* 0x008fe80007810000 */
[----:B------:R-:W-:Y:S05]  /*8850*/  FMNMX.FTZ R0, R48, R0, !PT ;  /* 0x0000000030007209 */ /* 0x000fea0007810000 */
[----:B------:R-:W1:Y:S10]  /*8860*/  MUFU.TANH R27, R37 ;  /* 0x00000025001b7308 */ /* 0x000e740000002400 */
[----:B------:R3:W-:Y:S10]  /*8870*/  MUFU.TANH R29, R56 ;  /* 0x00000038001d7308 */ /* 0x0007f40000002400 */
[----:B------:R-:W4:Y:S01]  /*8880*/  MUFU.TANH R243, R52 ;  /* 0x0000003400f37308 */ /* 0x000f220000002400 */
[----:B-1----:R-:W-:Y:S09]  /*8890*/  FMNMX.FTZ R4, R27, R4, !PT ;  /* 0x000000041b047209 */ /* 0x002ff20007810000 */
[----:B------:R-:W1:Y:S01]  /*88a0*/  MUFU.TANH R129, R53 ;  /* 0x0000003500817308 */ /* 0x000e620000002400 */
[----:B---3--:R-:W-:Y:S04]  /*88b0*/  MOV R56, R241 ;  /* 0x000000f100387202 */ /* 0x008fe80000000f00 */
[----:B------:R-:W-:Y:S05]  /*88c0*/  FMNMX.FTZ R4, R56, R4, !PT ;  /* 0x0000000438047209 */ /* 0x000fea0007810000 */
[----:B------:R-:W3:Y:S01]  /*88d0*/  MUFU.TANH R8, R55 ;  /* 0x0000003700087308 */ /* 0x000ee20000002400 */
[----:B------:R-:W-:Y:S04]  /*88e0*/  FMNMX.FTZ R4, R10, R4, !PT ;  /* 0x000000040a047209 */ /* 0x000fe80007810000 */
[----:B----4-:R-:W-:Y:S05]  /*88f0*/  FMNMX.FTZ R4, R243, R4, !PT ;  /* 0x00000004f3047209 */ /* 0x010fea0007810000 */
[----:B------:R3:W4:Y:S01]  /*8900*/  MUFU.TANH R128, R65 ;  /* 0x0000004100807308 */ /* 0x0007220000002400 */
[----:B-1----:R-:W-:Y:S04]  /*8910*/  FMNMX.FTZ R4, R129, R4, !PT ;  /* 0x0000000481047209 */ /* 0x002fe80007810000 */
[----:B------:R-:W-:Y:S05]  /*8920*/  FMNMX.FTZ R4, R26, R4, !PT ;  /* 0x000000041a047209 */ /* 0x000fea0007810000 */
[----:B------:R1:W-:Y:S10]  /*8930*/  MUFU.TANH R25, R60 ;  /* 0x0000003c00197308 */ /* 0x0003f40000002400 */
[----:B------:R-:W1:Y:S01]  /*8940*/  MUFU.TANH R13, R13 ;  /* 0x0000000d000d7308 */ /* 0x000e620000002400 */
[----:B---3--:R-:W-:Y:S02]  /*8950*/  MOV R65, R8 ;  /* 0x0000000800417202 */ /* 0x008fe40000000f00 */
[----:B----4-:R-:W-:Y:S07]  /*8960*/  FMNMX.FTZ R4, R128, R4, !PT ;  /* 0x0000000480047209 */ /* 0x010fee0007810000 */
[----:B------:R-:W3:Y:S01]  /*8970*/  MUFU.TANH R8, R43 ;  /* 0x0000002b00087308 */ /* 0x000ee20000002400 */
[----:B------:R-:W4:Y:S01]  /*8980*/  SHFL.BFLY PT, R7, R4, 0x2, 0x1f ;  /* 0x0c401f0004077f89 */ /* 0x000f2200000e0000 */
[----:B-1----:R-:W-:Y:S08]  /*8990*/  MOV R60, R133 ;  /* 0x00000085003c7202 */ /* 0x002ff00000000f00 */
[----:B------:R-:W1:Y:S01]  /*89a0*/  MUFU.TANH R250, R34 ;  /* 0x0000002200fa7308 */ /* 0x000e620000002400 */
[----:B------:R-:W-:Y:S04]  /*89b0*/  FMNMX.FTZ R5, R13, R2, !PT ;  /* 0x000000020d057209 */ /* 0x000fe80007810000 */
[----:B------:R-:W-:Y:S05]  /*89c0*/  FMNMX.FTZ R5, R60, R5, !PT ;  /* 0x000000053c057209 */ /* 0x000fea0007810000 */
[----:B------:R-:W1:Y:S01]  /*89d0*/  MUFU.TANH R252, R28 ;  /* 0x0000001c00fc7308 */ /* 0x000e620000002400 */
[----:B------:R-:W-:Y:S02]  /*89e0*/  FMNMX.FTZ R5, R64, R5, !PT ;  /* 0x0000000540057209 */ /* 0x000fe40007810000 */
[----:B---3--:R-:W-:Y:S02]  /*89f0*/  MOV R62, R8 ;  /* 0x00000008003e7202 */ /* 0x008fe40000000f00 */
[----:B------:R-:W3:Y:S01]  /*8a00*/  LDL.64 R8, [R1+0x38] ;  /* 0x0000380001087983 */ /* 0x000ee20000100a00 */
[----:B----4-:R-:W-:Y:S04]  /*8a10*/  FMNMX.FTZ R4, R4, R7, !PT ;  /* 0x0000000704047209 */ /* 0x010fe80007810000 */
[----:B------:R-:W4:Y:S01]  /*8a20*/  MUFU.TANH R249, R35 ;  /* 0x0000002300f97308 */ /* 0x000f220000002400 */
[----:B------:R-:W3:Y:S01]  /*8a30*/  LDL R7, [R1+0x14] ;  /* 0x0000140001077983 */ /* 0x000ee20000100800 */
[----:B-1----:R-:W-:Y:S03]  /*8a40*/  FMNMX.FTZ R0, R250, R0, !PT ;  /* 0x00000000fa007209 */ /* 0x002fe60007810000 */
[----:B------:R-:W1:Y:S05]  /*8a50*/  SHFL.BFLY PT, R137, R4, 0x1, 0x1f ;  /* 0x0c201f0004897f89 */ /* 0x000e6a00000e0000 */
[----:B------:R-:W1:Y:S01]  /*8a60*/  MUFU.TANH R130, R38 ;  /* 0x0000002600827308 */ /* 0x000e620000002400 */
[----:B------:R-:W-:Y:S04]  /*8a70*/  FMNMX.FTZ R5, R252, R5, !PT ;  /* 0x00000005fc057209 */ /* 0x000fe80007810000 */
[----:B------:R-:W-:Y:S05]  /*8a80*/  FMNMX.FTZ R5, R22, R5, !PT ;  /* 0x0000000516057209 */ /* 0x000fea0007810000 */
[----:B------:R-:W1:Y:S01]  /*8a90*/  MUFU.TANH R23, R39 ;  /* 0x0000002700177308 */ /* 0x000e620000002400 */
[----:B----4-:R-:W-:Y:S09]  /*8aa0*/  FMNMX.FTZ R0, R249, R0, !PT ;  /* 0x00000000f9007209 */ /* 0x010ff20007810000 */
[----:B------:R-:W4:Y:S01]  /*8ab0*/  MUFU.TANH R35, R40 ;  /* 0x0000002800237308 */ /* 0x000f220000002400 */
[----:B-1----:R-:W-:Y:S02]  /*8ac0*/  FMNMX.FTZ R137, R4, R137, !PT ;  /* 0x0000008904897209 */ /* 0x002fe40007810000 */
[----:B------:R-:W-:Y:S03]  /*8ad0*/  FMNMX.FTZ R0, R130, R0, !PT ;  /* 0x0000000082007209 */ /* 0x000fe60007810000 */
[----:B------:R-:W-:Y:S04]  /*8ae0*/  FMUL.FTZ R208, R137, c[0x0][0x2d0] ;  /* 0x0000b40089d07a20 */ /* 0x000fe80000410000 */
[----:B------:R-:W1:Y:S01]  /*8af0*/  MUFU.TANH R21, R41 ;  /* 0x0000002900157308 */ /* 0x000e620000002400 */
[----:B------:R-:W-:Y:S04]  /*8b00*/  FMNMX.FTZ R0, R23, R0, !PT ;  /* 0x0000000017007209 */ /* 0x000fe80007810000 */
[----:B------:R-:W-:Y:S05]  /*8b10*/  FMNMX.FTZ R0, R127, R0, !PT ;  /* 0x000000007f007209 */ /* 0x000fea0007810000 */
[----:B------:R-:W1:Y:S01]  /*8b20*/  MUFU.TANH R20, R44 ;  /* 0x0000002c00147308 */ /* 0x000e620000002400 */
[----:B------:R-:W-:Y:S02]  /*8b30*/  FMNMX.FTZ R0, R45, R0, !PT ;  /* 0x000000002d007209 */ /* 0x000fe40007810000 */
[----:B----4-:R-:W-:Y:S07]  /*8b40*/  FMNMX.FTZ R5, R35, R5, !PT ;  /* 0x0000000523057209 */ /* 0x010fee0007810000 */
[----:B------:R-:W4:Y:S01]  /*8b50*/  MUFU.TANH R44, R54 ;  /* 0x00000036002c7308 */ /* 0x000f220000002400 */
[----:B-1----:R-:W-:Y:S09]  /*8b60*/  FMNMX.FTZ R5, R21, R5, !PT ;  /* 0x0000000515057209 */ /* 0x002ff20007810000 */
[----:B------:R-:W1:Y:S01]  /*8b70*/  MUFU.TANH R28, R57 ;  /* 0x00000039001c7308 */ /* 0x000e620000002400 */
[----:B------:R-:W-:Y:S04]  /*8b80*/  FMNMX.FTZ R5, R20, R5, !PT ;  /* 0x0000000514057209 */ /* 0x000fe80007810000 */
[----:B------:R-:W-:Y:S05]  /*8b90*/  FMNMX.FTZ R5, R131, R5, !PT ;  /* 0x0000000583057209 */ /* 0x000fea0007810000 */
[----:B------:R-:W1:Y:S01]  /*8ba0*/  MUFU.TANH R14, R14 ;  /* 0x0000000e000e7308 */ /* 0x000e620000002400 */
[----:B----4-:R-:W-:Y:S04]  /*8bb0*/  FMNMX.FTZ R0, R44, R0, !PT ;  /* 0x000000002c007209 */ /* 0x010fe80007810000 */
[----:B------:R-:W-:Y:S02]  /*8bc0*/  FMNMX.FTZ R2, R65, R0, !PT ;  /* 0x0000000041027209 */ /* 0x000fe40007810000 */
[----:B------:R-:W-:Y:S03]  /*8bd0*/  FMNMX.FTZ R0, R29, R5, !PT ;  /* 0x000000051d007209 */ /* 0x000fe60007810000 */
[----:B------:R-:W4:Y:S01]  /*8be0*/  MUFU.TANH R15, R15 ;  /* 0x0000000f000f7308 */ /* 0x000f220000002400 */
[----:B------:R-:W-:Y:S02]  /*8bf0*/  FMNMX.FTZ R5, R218, R139, !PT ;  /* 0x0000008bda057209 */ /* 0x000fe40007810000 */
[----:B-1----:R-:W-:Y:S02]  /*8c00*/  FMNMX.FTZ R0, R28, R0, !PT ;  /* 0x000000001c007209 */ /* 0x002fe40007810000 */
[----:B------:R-:W-:Y:S02]  /*8c10*/  FMNMX.FTZ R5, R219, R5, !PT ;  /* 0x00000005db057209 */ /* 0x000fe40007810000 */
[----:B------:R-:W-:Y:S02]  /*8c20*/  FMNMX.FTZ R0, R25, R0, !PT ;  /* 0x0000000019007209 */ /* 0x000fe40007810000 */
[----:B------:R-:W-:Y:S01]  /*8c30*/  MOV R57, R235 ;  /* 0x000000eb00397202 */ /* 0x000fe20000000f00 */
[----:B------:R-:W1:Y:S01]  /*8c40*/  MUFU.TANH R66, R66 ;  /* 0x0000004200427308 */ /* 0x000e620000002400 */
[----:B------:R-:W-:Y:S02]  /*8c50*/  FMNMX.FTZ R0, R11, R0, !PT ;  /* 0x000000000b007209 */ /* 0x000fe40007810000 */
[----:B------:R-:W-:Y:S03]  /*8c60*/  FMNMX.FTZ R5, R14, R5, !PT ;  /* 0x000000050e057209 */ /* 0x000fe60007810000 */
[----:B------:R-:W2:Y:S04]  /*8c70*/  SHFL.BFLY PT, R135, R0, 0x2, 0x1f ;  /* 0x0c401f0000877f89 */ /* 0x000ea800000e0000 */
[----:B------:R-:W2:Y:S01]  /*8c80*/  MUFU.TANH R67, R67 ;  /* 0x0000004300437308 */ /* 0x000ea20000002400 */
[----:B----4-:R-:W-:Y:S04]  /*8c90*/  FMNMX.FTZ R5, R15, R5, !PT ;  /* 0x000000050f057209 */ /* 0x010fe80007810000 */
[----:B------:R-:W-:Y:S05]  /*8ca0*/  FMNMX.FTZ R5, R24, R5, !PT ;  /* 0x0000000518057209 */ /* 0x000fea0007810000 */
[----:B------:R-:W4:Y:S01]  /*8cb0*/  MUFU.TANH R235, R42 ;  /* 0x0000002a00eb7308 */ /* 0x000f220000002400 */
[----:B------:R-:W-:Y:S02]  /*8cc0*/  FMNMX.FTZ R5, R57, R5, !PT ;  /* 0x0000000539057209 */ /* 0x000fe40007810000 */
[----:B-1----:R-:W-:Y:S02]  /*8cd0*/  FMNMX.FTZ R2, R66, R2, !PT ;  /* 0x0000000242027209 */ /* 0x002fe40007810000 */
[----:B------:R-:W-:Y:S02]  /*8ce0*/  FMNMX.FTZ R5, R51, R5, !PT ;  /* 0x0000000533057209 */ /* 0x000fe40007810000 */
[----:B--2---:R-:W-:Y:S03]  /*8cf0*/  FMNMX.FTZ R135, R0, R135, !PT ;  /* 0x0000008700877209 */ /* 0x004fe60007810000 */
[----:B------:R-:W1:Y:S01]  /*8d00*/  MUFU.TANH R34, R46 ;  /* 0x0000002e00227308 */ /* 0x000e620000002400 */
[----:B------:R-:W-:Y:S02]  /*8d10*/  FMNMX.FTZ R0, R49, R5, !PT ;  /* 0x0000000531007209 */ /* 0x000fe40007810000 */
[----:B------:R-:W-:Y:S05]  /*8d20*/  FMNMX.FTZ R2, R67, R2, !PT ;  /* 0x0000000243027209 */ /* 0x000fea0007810000 */
[----:B------:R-:W2:Y:S02]  /*8d30*/  SHFL.BFLY PT, R6, R2, 0x2, 0x1f ;  /* 0x0c401f0002067f89 */ /* 0x000ea400000e0000 */
[----:B------:R-:W2:Y:S01]  /*8d40*/  MUFU.TANH R61, R47 ;  /* 0x0000002f003d7308 */ /* 0x000ea20000002400 */
[----:B----4-:R-:W-:Y:S01]  /*8d50*/  FMNMX.FTZ R5, R235, R0, !PT ;  /* 0x00000000eb057209 */ /* 0x010fe20007810000 */
[----:B------:R-:W-:Y:S01]  /*8d60*/  FMUL.FTZ R0, R63, c[0x0][0x320] ;  /* 0x0000c8003f007a20 */ /* 0x000fe20000410000 */
[----:B------:R-:W-:Y:S02]  /*8d70*/  MOV R63, R10 ;  /* 0x0000000a003f7202 */ /* 0x000fe40000000f00 */
[----:B------:R-:W-:Y:S02]  /*8d80*/  FMNMX.FTZ R5, R62, R5, !PT ;  /* 0x000000053e057209 */ /* 0x000fe40007810000 */
[----:B------:R-:W-:Y:S03]  /*8d90*/  MOV R42, R21 ;  /* 0x00000015002a7202 */ /* 0x000fe60000000f00 */
[----:B------:R4:W-:Y:S01]  /*8da0*/  MUFU.TANH R188, R0 ;  /* 0x0000000000bc7308 */ /* 0x0009e20000002400 */
[----:B-1----:R-:W-:Y:S02]  /*8db0*/  FMNMX.FTZ R4, R34, R5, !PT ;  /* 0x0000000522047209 */ /* 0x002fe40007810000 */
[----:B------:R-:W-:Y:S07]  /*8dc0*/  MOV R46, R29 ;  /* 0x0000001d002e7202 */ /* 0x000fee0000000f00 */
[----:B------:R1:W1:Y:S01]  /*8dd0*/  MUFU.TANH R43, R58 ;  /* 0x0000003a002b7308 */ /* 0x0002620000002400 */
[----:B--2---:R-:W-:Y:S02]  /*8de0*/  FMNMX.FTZ R2, R2, R6, !PT ;  /* 0x0000000602027209 */ /* 0x004fe40007810000 */
[----:B------:R-:W-:Y:S01]  /*8df0*/  FMNMX.FTZ R4, R61, R4, !PT ;  /* 0x000000043d047209 */ /* 0x000fe20007810000 */
[----:B------:R-:W2:Y:S01]  /*8e00*/  SHFL.BFLY PT, R6, R135, 0x1, 0x1f ;  /* 0x0c201f0087067f89 */ /* 0x000ea200000e0000 */
[----:B------:R-:W-:Y:S05]  /*8e10*/  MOV R47, R28 ;  /* 0x0000001c002f7202 */ /* 0x000fea0000000f00 */
[----:B------:R2:W2:Y:S02]  /*8e20*/  MUFU.TANH R41, R59 ;  /* 0x0000003b00297308 */ /* 0x0004a40000002400 */
[----:B------:R-:W2:Y:S01]  /*8e30*/  SHFL.BFLY PT, R136, R2, 0x1, 0x1f ;  /* 0x0c201f0002887f89 */ /* 0x000ea200000e0000 */
[----:B----4-:R-:W-:Y:S04]  /*8e40*/  FADD.FTZ R0, -R137, R3 ;  /* 0x0000000389007221 */ /* 0x010fe80000010100 */
[----:B------:R-:W-:Y:S04]  /*8e50*/  FMUL.FTZ R0, R0, c[0x0][0x2d0] ;  /* 0x0000b40000007a20 */ /* 0x000fe80000410000 */
[----:B------:R4:W4:Y:S01]  /*8e60*/  MUFU.EX2 R134, R0 ;  /* 0x0000000000867308 */ /* 0x0009220000000800 */
[----:B-1----:R-:W-:Y:S02]  /*8e70*/  MOV R58, R11 ;  /* 0x0000000b003a7202 */ /* 0x002fe40000000f00 */
[----:B--2---:R-:W-:Y:S02]  /*8e80*/  FMNMX.FTZ R135, R135, R6, !PT ;  /* 0x0000000687877209 */ /* 0x004fe40007810000 */
[----:B------:R-:W-:Y:S02]  /*8e90*/  MOV R59, R27 ;  /* 0x0000001b003b7202 */ /* 0x000fe40000000f00 */
[----:B------:R-:W-:Y:S02]  /*8ea0*/  FMNMX.FTZ R136, R2, R136, !PT ;  /* 0x0000008802887209 */ /* 0x000fe40007810000 */
[----:B------:R-:W-:Y:S01]  /*8eb0*/  FMNMX.FTZ R2, R43, R4, !PT ;  /* 0x000000042b027209 */ /* 0x000fe20007810000 */
[----:B------:R-:W-:Y:S02]  /*8ec0*/  FFMA.FTZ R4, R191, c[0x0][0x2d0], -R208 ;  /* 0x0000b400bf047a23 */ /* 0x000fe400000108d0 */
[C---:B------:R-:W-:Y:S02]  /*8ed0*/  FMUL.FTZ R191, R136.reuse, c[0x0][0x2d0] ;  /* 0x0000b40088bf7a20 */ /* 0x040fe40000410000 */
[----:B------:R-:W-:Y:S01]  /*8ee0*/  MUFU.EX2 R215, R4 ;  /* 0x0000000400d77308 */ /* 0x000fe20000000800 */
[----:B----4-:R-:W-:Y:S01]  /*8ef0*/  FMNMX.FTZ R0, R41, R2, !PT ;  /* 0x0000000229007209 */ /* 0x010fe20007810000 */
[----:B------:R-:W-:Y:S02]  /*8f00*/  FADD.FTZ R2, -R136, R132 ;  /* 0x0000008488027221 */ /* 0x000fe40000010100 */
[----:B------:R-:W-:Y:S01]  /*8f10*/  FMUL.FTZ R32, R134, R168 ;  /* 0x000000a886207220 */ /* 0x000fe20000410000 */
[----:B------:R-:W-:Y:S01]  /*8f20*/  FMNMX.FTZ R0, R189, R0, !PT ;  /* 0x00000000bd007209 */ /* 0x000fe20007810000 */
[----:B------:R-:W-:Y:S01]  /*8f30*/  FMUL.FTZ R2, R2, c[0x0][0x2d0] ;  /* 0x0000b40002027a20 */ /* 0x000fe20000410000 */
[----:B------:R-:W-:Y:S01]  /*8f40*/  MOV R168, R45 ;  /* 0x0000002d00a87202 */ /* 0x000fe20000000f00 */
[----:B------:R-:W-:Y:S01]  /*8f50*/  FMUL.FTZ R68, R134, R68 ;  /* 0x0000004486447220 */ /* 0x000fe20000410000 */
[----:B------:R-:W-:Y:S01]  /*8f60*/  FMNMX.FTZ R0, R188, R0, !PT ;  /* 0x00000000bc007209 */ /* 0x000fe20007810000 */
[----:B------:R1:W2:Y:S01]  /*8f70*/  MUFU.EX2 R133, R2 ;  /* 0x0000000200857308 */ /* 0x0002a20000000800 */
[C---:B------:R-:W-:Y:S02]  /*8f80*/  FMUL.FTZ R69, R134.reuse, R69 ;  /* 0x0000004586457220 */ /* 0x040fe40000410000 */
[C---:B------:R-:W-:Y:S01]  /*8f90*/  FMUL.FTZ R80, R134.reuse, R80 ;  /* 0x0000005086507220 */ /* 0x040fe20000410000 */
[----:B------:R-:W4:Y:S01]  /*8fa0*/  SHFL.BFLY PT, R3, R0, 0x2, 0x1f ;  /* 0x0c401f0000037f89 */ /* 0x000f2200000e0000 */
[C---:B------:R-:W-:Y:S02]  /*8fb0*/  FMUL.FTZ R81, R134.reuse, R81 ;  /* 0x0000005186517220 */ /* 0x040fe40000410000 */
        /* <DEDUP_REMOVED lines=8> */
[----:B------:R-:W-:Y:S02]  /*9040*/  FMUL.FTZ R116, R134, R116 ;  /* 0x0000007486747220 */ /* 0x000fe40000410000 */
[----:B-1----:R-:W-:Y:S01]  /*9050*/  FADD.FTZ R2, -R135, R138 ;  /* 0x0000008a87027221 */ /* 0x002fe20000010100 */
[----:B------:R-:W-:Y:S01]  /*9060*/  MOV R138, R23 ;  /* 0x00000017008a7202 */ /* 0x000fe20000000f00 */
[----:B--2---:R-:W-:Y:S01]  /*9070*/  FMUL.FTZ R70, R133, R70 ;  /* 0x0000004685467220 */ /* 0x004fe20000410000 */
[----:B----4-:R-:W-:Y:S01]  /*9080*/  FMNMX.FTZ R0, R0, R3, !PT ;  /* 0x0000000300007209 */ /* 0x010fe20007810000 */
[--C-:B------:R-:W-:Y:S02]  /*9090*/  FFMA.FTZ R3, R17, c[0x0][0x2d0], -R208.reuse ;  /* 0x0000b40011037a23 */ /* 0x100fe400000108d0 */
[----:B------:R-:W-:Y:S02]  /*90a0*/  FMUL.FTZ R2, R2, c[0x0][0x2d0] ;  /* 0x0000b40002027a20 */ /* 0x000fe40000410000 */
[----:B------:R1:W-:Y:S01]  /*90b0*/  MUFU.EX2 R241, R3 ;  /* 0x0000000300f17308 */ /* 0x0003e20000000800 */
[C---:B------:R-:W-:Y:S02]  /*90c0*/  FMUL.FTZ R17, R134.reuse, R153 ;  /* 0x0000009986117220 */ /* 0x040fe40000410000 */
[C---:B------:R-:W-:Y:S02]  /*90d0*/  FMUL.FTZ R71, R133.reuse, R71 ;  /* 0x0000004785477220 */ /* 0x040fe40000410000 */
[C---:B------:R-:W-:Y:S02]  /*90e0*/  FMUL.FTZ R82, R133.reuse, R82 ;  /* 0x0000005285527220 */ /* 0x040fe40000410000 */
[C---:B------:R-:W-:Y:S02]  /*90f0*/  FMUL.FTZ R83, R133.reuse, R83 ;  /* 0x0000005385537220 */ /* 0x040fe40000410000 */
[C---:B------:R-:W-:Y:S01]  /*9100*/  FMUL.FTZ R86, R133.reuse, R86 ;  /* 0x0000005685567220 */ /* 0x040fe20000410000 */
[----:B------:R2:W4:Y:S01]  /*9110*/  MUFU.EX2 R132, R2 ;  /* 0x0000000200847308 */ /* 0x0005220000000800 */
[C---:B------:R-:W-:Y:S02]  /*9120*/  FMUL.FTZ R87, R133.reuse, R87 ;  /* 0x0000005785577220 */ /* 0x040fe40000410000 */
[C---:B------:R-:W-:Y:S02]  /*9130*/  FMUL.FTZ R98, R133.reuse, R98 ;  /* 0x0000006285627220 */ /* 0x040fe40000410000 */
[C---:B------:R-:W-:Y:S02]  /*9140*/  FMUL.FTZ R99, R133.reuse, R99 ;  /* 0x0000006385637220 */ /* 0x040fe40000410000 */
[C---:B------:R-:W-:Y:S02]  /*9150*/  FMUL.FTZ R102, R133.reuse, R102 ;  /* 0x0000006685667220 */ /* 0x040fe40000410000 */
[C---:B------:R-:W-:Y:S02]  /*9160*/  FMUL.FTZ R103, R133.reuse, R103 ;  /* 0x0000006785677220 */ /* 0x040fe40000410000 */
[C---:B------:R-:W-:Y:S02]  /*9170*/  FMUL.FTZ R114, R133.reuse, R114 ;  /* 0x0000007285727220 */ /* 0x040fe40000410000 */
[----:B------:R-:W-:Y:S02]  /*9180*/  FMUL.FTZ R115, R133, R115 ;  /* 0x0000007385737220 */ /* 0x000fe40000410000 */
[--C-:B-1----:R-:W-:Y:S02]  /*9190*/  FFMA.FTZ R3, R213, c[0x0][0x2d0], -R191.reuse ;  /* 0x0000b400d5037a23 */ /* 0x102fe400000108bf */
[----:B------:R-:W-:Y:S02]  /*91a0*/  FMUL.FTZ R117, R134, R117 ;  /* 0x0000007586757220 */ /* 0x000fe40000410000 */
[----:B------:R1:W-:Y:S01]  /*91b0*/  MUFU.EX2 R214, R3 ;  /* 0x0000000300d67308 */ /* 0x0003e20000000800 */
[C---:B------:R-:W-:Y:S02]  /*91c0*/  FMUL.FTZ R118, R133.reuse, R118 ;  /* 0x0000007685767220 */ /* 0x040fe40000410000 */
[----:B------:R-:W-:Y:S02]  /*91d0*/  FMUL.FTZ R119, R133, R119 ;  /* 0x0000007785777220 */ /* 0x000fe40000410000 */
[----:B--2---:R-:W-:Y:S02]  /*91e0*/  FFMA.FTZ R2, R190, c[0x0][0x2d0], -R208 ;  /* 0x0000b400be027a23 */ /* 0x004fe400000108d0 */
[----:B------:R-:W-:Y:S02]  /*91f0*/  FMUL.FTZ R190, R135, c[0x0][0x2d0] ;  /* 0x0000b40087be7a20 */ /* 0x000fe40000410000 */
[C---:B----4-:R-:W-:Y:S01]  /*9200*/  FMUL.FTZ R45, R132.reuse, R181 ;  /* 0x000000b5842d7220 */ /* 0x050fe20000410000 */
[----:B------:R2:W-:Y:S01]  /*9210*/  MUFU.EX2 R222, R2 ;  /* 0x0000000200de7308 */ /* 0x0005e20000000800 */
[----:B------:R-:W-:Y:S02]  /*9220*/  FFMA.FTZ R10, R217, c[0x0][0x2d0], -R190 ;  /* 0x0000b400d90a7a23 */ /* 0x000fe400000108be */
[C---:B------:R-:W-:Y:S01]  /*9230*/  FMUL.FTZ R28, R132.reuse, R164 ;  /* 0x000000a4841c7220 */ /* 0x040fe20000410000 */
[----:B------:R-:W-:Y:S01]  /*9240*/  MOV R164, R59 ;  /* 0x0000003b00a47202 */ /* 0x000fe20000000f00 */
[C---:B------:R-:W-:Y:S01]  /*9250*/  FMUL.FTZ R29, R132.reuse, R165 ;  /* 0x000000a5841d7220 */ /* 0x040fe20000410000 */
[----:B------:R-:W-:Y:S01]  /*9260*/  MOV R165, R62 ;  /* 0x0000003e00a57202 */ /* 0x000fe20000000f00 */
[C---:B------:R-:W-:Y:S02]  /*9270*/  FMUL.FTZ R40, R132.reuse, R176 ;  /* 0x000000b084287220 */ /* 0x040fe40000410000 */
[C---:B------:R-:W-:Y:S01]  /*9280*/  FMUL.FTZ R72, R132.reuse, R72 ;  /* 0x0000004884487220 */ /* 0x040fe20000410000 */
[----:B------:R-:W-:Y:S01]  /*9290*/  MUFU.EX2 R213, R10 ;  /* 0x0000000a00d57308 */ /* 0x000fe20000000800 */
[----:B------:R-:W-:Y:S01]  /*92a0*/  FMUL.FTZ R73, R132, R73 ;  /* 0x0000004984497220 */ /* 0x000fe20000410000 */
[----:B---3--:R-:W-:Y:S01]  /*92b0*/  @P1 IADD3 R4, P4, R7, UR20, RZ ;  /* 0x0000001407041c10 */ /* 0x008fe2000ff9e0ff */
[--C-:B-1----:R-:W-:Y:S02]  /*92c0*/  FFMA.FTZ R3, R212, c[0x0][0x2d0], -R191.reuse ;  /* 0x0000b400d4037a23 */ /* 0x102fe400000108bf */
[----:B------:R-:W-:Y:S01]  /*92d0*/  FMUL.FTZ R76, R132, R76 ;  /* 0x0000004c844c7220 */ /* 0x000fe20000410000 */
[----:B------:R-:W-:Y:S01]  /*92e0*/  @P1 IADD3.X R9, R30, UR17, RZ, P4, !PT ;  /* 0x000000111e091c10 */ /* 0x000fe2000a7fe4ff */
[C---:B------:R-:W-:Y:S03]  /*92f0*/  FMUL.FTZ R77, R132.reuse, R77 ;  /* 0x0000004d844d7220 */ /* 0x040fe60000410000 */
[----:B------:R1:W-:Y:S01]  /*9300*/  MUFU.EX2 R221, R3 ;  /* 0x0000000300dd7308 */ /* 0x0003e20000000800 */
[C---:B------:R-:W-:Y:S02]  /*9310*/  FMUL.FTZ R88, R132.reuse, R88 ;  /* 0x0000005884587220 */ /* 0x040fe40000410000 */
[----:B------:R-:W-:Y:S02]  /*9320*/  FMUL.FTZ R89, R132, R89 ;  /* 0x0000005984597220 */ /* 0x000fe40000410000 */
[----:B--2---:R-:W-:Y:S02]  /*9330*/  FFMA.FTZ R2, R16, c[0x0][0x2d0], -R208 ;  /* 0x0000b40010027a23 */ /* 0x004fe400000108d0 */
[----:B------:R-:W-:Y:S01]  /*9340*/  FMUL.FTZ R16, R134, R152 ;  /* 0x0000009886107220 */ /* 0x000fe20000410000 */
[----:B------:R-:W-:Y:S01]  /*9350*/  MOV R152, R42 ;  /* 0x0000002a00987202 */ /* 0x000fe20000000f00 */
[C---:B------:R-:W-:Y:S01]  /*9360*/  FMUL.FTZ R92, R132.reuse, R92 ;  /* 0x0000005c845c7220 */ /* 0x040fe20000410000 */
[----:B------:R2:W-:Y:S01]  /*9370*/  MUFU.EX2 R231, R2 ;  /* 0x0000000200e77308 */ /* 0x0005e20000000800 */
[C---:B------:R-:W-:Y:S02]  /*9380*/  FMUL.FTZ R93, R132.reuse, R93 ;  /* 0x0000005d845d7220 */ /* 0x040fe40000410000 */
[C---:B------:R-:W-:Y:S02]  /*9390*/  FMUL.FTZ R104, R132.reuse, R104 ;  /* 0x0000006884687220 */ /* 0x040fe40000410000 */
[C---:B------:R-:W-:Y:S02]  /*93a0*/  FMUL.FTZ R105, R132.reuse, R105 ;  /* 0x0000006984697220 */ /* 0x040fe40000410000 */
[C---:B------:R-:W-:Y:S02]  /*93b0*/  FMUL.FTZ R108, R132.reuse, R108 ;  /* 0x0000006c846c7220 */ /* 0x040fe40000410000 */
[C---:B------:R-:W-:Y:S02]  /*93c0*/  FMUL.FTZ R109, R132.reuse, R109 ;  /* 0x0000006d846d7220 */ /* 0x040fe40000410000 */
[C---:B------:R-:W-:Y:S02]  /*93d0*/  FMUL.FTZ R120, R132.reuse, R120 ;  /* 0x0000007884787220 */ /* 0x040fe40000410000 */
[----:B------:R-:W-:Y:S02]  /*93e0*/  FMUL.FTZ R121, R132, R121 ;  /* 0x0000007984797220 */ /* 0x000fe40000410000 */
[----:B-1----:R-:W-:Y:S02]  /*93f0*/  FFMA.FTZ R3, R18, c[0x0][0x2d0], -R191 ;  /* 0x0000b40012037a23 */ /* 0x002fe400000108bf */
[----:B------:R-:W-:Y:S02]  /*9400*/  FMUL.FTZ R18, R133, R154 ;  /* 0x0000009a85127220 */ /* 0x000fe40000410000 */
[----:B------:R1:W-:Y:S01]  /*9410*/  MUFU.EX2 R223, R3 ;  /* 0x0000000300df7308 */ /* 0x0003e20000000800 */
[C---:B------:R-:W-:Y:S02]  /*9420*/  FMUL.FTZ R124, R132.reuse, R124 ;  /* 0x0000007c847c7220 */ /* 0x040fe40000410000 */
[----:B------:R-:W-:Y:S01]  /*9430*/  FMUL.FTZ R125, R132, R125 ;  /* 0x0000007d847d7220 */ /* 0x000fe20000410000 */
[----:B--2---:R-:W2:Y:S01]  /*9440*/  SHFL.BFLY PT, R2, R0, 0x1, 0x1f ;  /* 0x0c201f0000027f89 */ /* 0x004ea200000e0000 */
[----:B-1----:R-:W-:Y:S01]  /*9450*/  @P1 IADD3 R3, P6, R8, UR20, RZ ;  /* 0x0000001408031c10 */ /* 0x002fe2000ffde0ff */
[----:B------:R-:W-:Y:S01]  /*9460*/  @UP1 UIADD3 UR20, UP0, UR12, 0x80, URZ ;  /* 0x000000800c141890 */ /* 0x000fe2000ff1e03f */
[C---:B------:R-:W-:Y:S02]  /*9470*/  @P1 LEA R8, P2, R4.reuse, c[0x0][0x1c8], 0x1 ;  /* 0x0000720004081a11 */ /* 0x040fe400078408ff */
[----:B------:R-:W-:Y:S02]  /*9480*/  @P1 LEA R6, P5, R3, c[0x0][0x1c8], 0x1 ;  /* 0x0000720003061a11 */ /* 0x000fe400078a08ff */
[----:B------:R-:W-:Y:S01]  /*9490*/  @P1 IADD3.X R5, R33, UR17, RZ, P6, !PT ;  /* 0x0000001121051c10 */ /* 0x000fe2000b7fe4ff */
[----:B------:R-:W-:Y:S01]  /*94a0*/  @UP1 UIADD3.X UR17, URZ, UR9, URZ, UP0, !UPT ;  /* 0x000000093f111290 */ /* 0x000fe200087fe43f */
[----:B------:R-:W-:Y:S01]  /*94b0*/  @P1 LEA.HI.X R9, R4, c[0x0][0x1cc], R9, 0x1, P2 ;  /* 0x0000730004091a11 */ /* 0x000fe200010f0c09 */
[----:B------:R-:W-:Y:S01]  /*94c0*/  FMUL.FTZ R33, R134, R169 ;  /* 0x000000a986217220 */ /* 0x000fe20000410000 */
[----:B------:R-:W-:Y:S01]  /*94d0*/  @P1 LEA.HI.X R7, R3, c[0x0][0x1cc], R5, 0x1, P5 ;  /* 0x0000730003071a11 */ /* 0x000fe200028f0c05 */
[--C-:B------:R-:W-:Y:S01]  /*94e0*/  FFMA.FTZ R3, R216, c[0x0][0x2d0], -R190.reuse ;  /* 0x0000b400d8037a23 */ /* 0x100fe200000108be */
[----:B------:R-:W-:Y:S02]  /*94f0*/  @P1 IADD3 R4, P4, R6, UR21, RZ ;  /* 0x0000001506041c10 */ /* 0x000fe4000ff9e0ff */
[----:B--2---:R-:W-:Y:S01]  /*9500*/  FMNMX.FTZ R2, R0, R2, !PT ;  /* 0x0000000200027209 */ /* 0x004fe20007810000 */
[----:B------:R1:W-:Y:S01]  /*9510*/  @P1 LDGSTS.E.BYPASS.LTC128B.128 [R244+0x4100], [R6.64], !P3 ;  /* 0x0410000006f41fae */ /* 0x0003e2000d901d52 */
[----:B------:R2:W-:Y:S01]  /*9520*/  MUFU.EX2 R216, R3 ;  /* 0x0000000300d87308 */ /* 0x0005e20000000800 */
[----:B------:R-:W-:Y:S01]  /*9530*/  @P1 IADD3.X R5, R7, UR22, RZ, P4, !PT ;  /* 0x0000001607051c10 */ /* 0x000fe2000a7fe4ff */
[----:B------:R-:W-:Y:S01]  /*9540*/  FFMA.FTZ R0, R19, c[0x0][0x2d0], -R191 ;  /* 0x0000b40013007a23 */ /* 0x000fe200000108bf */
[----:B------:R-:W-:Y:S01]  /*9550*/  MOV R169, R34 ;  /* 0x0000002200a97202 */ /* 0x000fe20000000f00 */
[C---:B------:R-:W-:Y:S02]  /*9560*/  FMUL.FTZ R19, R133.reuse, R155 ;  /* 0x0000009b85137220 */ /* 0x040fe40000410000 */
[C---:B------:R-:W-:Y:S01]  /*9570*/  FMUL.FTZ R34, R133.reuse, R170 ;  /* 0x000000aa85227220 */ /* 0x040fe20000410000 */
[----:B------:R3:W-:Y:S01]  /*9580*/  @P1 LDGSTS.E.BYPASS.LTC128B.128 [R244+0x6100], [R8.64], !P0 ;  /* 0x0610000008f41fae */ /* 0x0007e2000c101d52 */
[----:B------:R-:W-:Y:S01]  /*9590*/  MOV R170, R35 ;  /* 0x0000002300aa7202 */ /* 0x000fe20000000f00 */
[----:B------:R-:W-:Y:S01]  /*95a0*/  FMUL.FTZ R35, R133, R171 ;  /* 0x000000ab85237220 */ /* 0x000fe20000410000 */
[----:B------:R4:W3:Y:S01]  /*95b0*/  MUFU.EX2 R242, R0 ;  /* 0x0000000000f27308 */ /* 0x0008e20000000800 */
[----:B------:R-:W-:Y:S01]  /*95c0*/  MOV R171, R49 ;  /* 0x0000003100ab7202 */ /* 0x000fe20000000f00 */
[----:B------:R-:W-:Y:S03]  /*95d0*/  FMUL.FTZ R49, R134, R185 ;  /* 0x000000b986317220 */ /* 0x000fe60000410000 */
[----:B------:R3:W-:Y:S08]  /*95e0*/  @P1 LDGSTS.E.BYPASS.LTC128B.128 [R244+0x4900], [R4.64], !P3 ;  /* 0x0490000004f41fae */ /* 0x0007f0000d901d52 */
[----:B------:R3:W-:Y:S01]  /*95f0*/  @P1 LDGSTS.E.BYPASS.LTC128B.128 [R244+0x6900], [R4.64+0x80], !P0 ;  /* 0x0690008004f41fae */ /* 0x0007e2000c101d52 */
[--C-:B--2---:R-:W-:Y:S01]  /*9600*/  FFMA.FTZ R3, R12, c[0x0][0x2d0], -R190.reuse ;  /* 0x0000b4000c037a23 */ /* 0x104fe200000108be */
[----:B-1----:R-:W-:Y:S01]  /*9610*/  @P1 IADD3 R6, P2, R4, UR21, RZ ;  /* 0x0000001504061c10 */ /* 0x002fe2000ff5e0ff */
[C---:B------:R-:W-:Y:S02]  /*9620*/  FMUL.FTZ R12, R132.reuse, R148 ;  /* 0x00000094840c7220 */ /* 0x040fe40000410000 */
[----:B------:R1:W-:Y:S01]  /*9630*/  MUFU.EX2 R217, R3 ;  /* 0x0000000300d97308 */ /* 0x0003e20000000800 */
[----:B------:R-:W-:Y:S01]  /*9640*/  MOV R148, R25 ;  /* 0x0000001900947202 */ /* 0x000fe20000000f00 */
[----:B------:R-:W-:Y:S01]  /*9650*/  FMUL.FTZ R25, R132, R161 ;  /* 0x000000a184197220 */ /* 0x000fe20000410000 */
[C---:B------:R-:W-:Y:S02]  /*9660*/  @P1 IADD3.X R7, R5.reuse, UR22, RZ, P2, !PT ;  /* 0x0000001605071c10 */ /* 0x040fe400097fe4ff */
[----:B------:R-:W-:Y:S01]  /*9670*/  @P1 IADD3 R10, P2, R4, UR20, RZ ;  /* 0x00000014040a1c10 */ /* 0x000fe2000ff5e0ff */
[----:B----4-:R-:W-:Y:S01]  /*9680*/  FADD.FTZ R0, -R2, R139 ;  /* 0x0000008b02007221 */ /* 0x010fe20000010100 */
[----:B---3--:R-:W-:Y:S01]  /*9690*/  @P1 IADD3 R8, P4, R6, UR21, RZ ;  /* 0x0000001506081c10 */ /* 0x008fe2000ff9e0ff */
[----:B------:R2:W-:Y:S01]  /*96a0*/  @P1 LDGSTS.E.BYPASS.LTC128B.128 [R244+0x5100], [R6.64], !P3 ;  /* 0x0510000006f41fae */ /* 0x0005e2000d901d52 */
[----:B------:R-:W-:Y:S01]  /*96b0*/  @P1 IADD3.X R11, R5, UR17, RZ, P2, !PT ;  /* 0x00000011050b1c10 */ /* 0x000fe200097fe4ff */
[----:B------:R-:W-:Y:S01]  /*96c0*/  FMUL.FTZ R0, R0, c[0x0][0x2d0] ;  /* 0x0000b40000007a20 */ /* 0x000fe20000410000 */
[----:B------:R-:W-:Y:S02]  /*96d0*/  @P1 IADD3.X R9, R7, UR22, RZ, P4, !PT ;  /* 0x0000001607091c10 */ /* 0x000fe4000a7fe4ff */
[----:B------:R-:W-:Y:S02]  /*96e0*/  MOV R139, R22 ;  /* 0x00000016008b7202 */ /* 0x000fe40000000f00 */
[----:B------:R-:W-:Y:S01]  /*96f0*/  MOV R155, R148 ;  /* 0x00000094009b7202 */ /* 0x000fe20000000f00 */
[----:B------:R3:W-:Y:S01]  /*9700*/  @P1 LDGSTS.E.BYPASS.LTC128B.128 [R244+0x7100], [R10.64], !P0 ;  /* 0x071000000af41fae */ /* 0x0007e2000c101d52 */
[----:B------:R-:W4:Y:S01]  /*9710*/  MUFU.EX2 R0, R0 ;  /* 0x0000000000007308 */ /* 0x000f220000000800 */
[----:B------:R-:W-:Y:S01]  /*9720*/  MOV R161, R61 ;  /* 0x0000003d00a17202 */ /* 0x000fe20000000f00 */
[----:B------:R-:W-:Y:S01]  /*9730*/  FMUL.FTZ R61, R132, R201 ;  /* 0x000000c9843d7220 */ /* 0x000fe20000410000 */
[----:B------:R-:W-:Y:S04]  /*9740*/  @P1 IADD3 R4, P2, R6, UR20, RZ ;  /* 0x0000001406041c10 */ /* 0x000fe8000ff5e0ff */
[----:B------:R3:W-:Y:S01]  /*9750*/  @P1 LDGSTS.E.BYPASS.LTC128B.128 [R244+0x5900], [R8.64], !P3 ;  /* 0x0590000008f41fae */ /* 0x0007e2000d901d52 */
[----:B-1----:R-:W-:Y:S01]  /*9760*/  FFMA.FTZ R3, R13, c[0x0][0x2d0], -R190 ;  /* 0x0000b4000d037a23 */ /* 0x002fe200000108be */
[----:B------:R-:W-:Y:S01]  /*9770*/  @P1 IADD3.X R5, R7, UR17, RZ, P2, !PT ;  /* 0x0000001107051c10 */ /* 0x000fe200097fe4ff */
[C---:B------:R-:W-:Y:S01]  /*9780*/  FMUL.FTZ R13, R132.reuse, R149 ;  /* 0x00000095840d7220 */ /* 0x040fe20000410000 */
[----:B------:R-:W-:Y:S01]  /*9790*/  MOV R149, R24 ;  /* 0x0000001800957202 */ /* 0x000fe20000000f00 */
[----:B------:R1:W1:Y:S01]  /*97a0*/  MUFU.EX2 R220, R3 ;  /* 0x0000000300dc7308 */ /* 0x0002620000000800 */
[----:B------:R-:W-:Y:S01]  /*97b0*/  FMUL.FTZ R24, R132, R160 ;  /* 0x000000a084187220 */ /* 0x000fe20000410000 */
[----:B------:R-:W-:Y:S01]  /*97c0*/  MOV R160, R46 ;  /* 0x0000002e00a07202 */ /* 0x000fe20000000f00 */
[----:B------:R1:W-:Y:S01]  /*97d0*/  @P1 LDGSTS.E.BYPASS.LTC128B.128 [R244+0x7900], [R4.64], !P0 ;  /* 0x0790000004f41fae */ /* 0x0003e2000c101d52 */
[----:B------:R-:W-:Y:S01]  /*97e0*/  MOV R176, R149 ;  /* 0x0000009500b07202 */ /* 0x000fe20000000f00 */
[----:B--2---:R-:W-:Y:S01]  /*97f0*/  FMUL.FTZ R7, R133, R147 ;  /* 0x0000009385077220 */ /* 0x004fe20000410000 */
[----:B------:R-:W-:Y:S05]  /*9800*/  F2FP.BF16.PACK_AB R147, R242, R223 ;  /* 0x000000dff293723e */ /* 0x000fea00000010ff */
[----:B------:R-:W-:Y:S01]  /*9810*/  LDSM.16.MT88.4 R36, [R226+0x100] ;  /* 0x00010000e224783b */ /* 0x000fe20000004200 */
[----:B----4-:R-:W-:Y:S01]  /*9820*/  FMUL.FTZ R31, R0, R167 ;  /* 0x000000a7001f7220 */ /* 0x010fe20000410000 */
[----:B------:R-:W-:Y:S01]  /*9830*/  MOV R167, R138 ;  /* 0x0000008a00a77202 */ /* 0x000fe20000000f00 */
[--C-:B------:R-:W-:Y:S02]  /*9840*/  FFMA.FTZ R138, R248, c[0x0][0x2d0], -R208.reuse ;  /* 0x0000b400f88a7a23 */ /* 0x100fe400000108d0 */
[C---:B------:R-:W-:Y:S02]  /*9850*/  FMUL.FTZ R42, R0.reuse, R178 ;  /* 0x000000b2002a7220 */ /* 0x040fe40000410000 */
[----:B------:R2:W-:Y:S01]  /*9860*/  MUFU.EX2 R178, R138 ;  /* 0x0000008a00b27308 */ /* 0x0005e20000000800 */
[C---:B---3--:R-:W-:Y:S01]  /*9870*/  FMUL.FTZ R10, R0.reuse, R142 ;  /* 0x0000008e000a7220 */ /* 0x048fe20000410000 */
[----:B------:R-:W-:Y:S01]  /*9880*/  LDSM.16.MT88.4 R52, [R228+0x100] ;  /* 0x00010000e434783b */ /* 0x000fe20000004200 */
[----:B------:R-:W-:Y:S02]  /*9890*/  FMUL.FTZ R11, R0, R143 ;  /* 0x0000008f000b7220 */ /* 0x000fe40000410000 */
[----:B------:R-:W-:Y:S01]  /*98a0*/  FMUL.FTZ R8, R132, R140 ;  /* 0x0000008c84087220 */ /* 0x000fe20000410000 */
[----:B------:R-:W-:Y:S01]  /*98b0*/  F2FP.BF16.PACK_AB R140, R216, R213 ;  /* 0x000000d5d88c723e */ /* 0x000fe200000010ff */
[----:B-1----:R-:W-:Y:S01]  /*98c0*/  FMUL.FTZ R3, R2, c[0x0][0x2d0] ;  /* 0x0000b40002037a20 */ /* 0x002fe20000410000 */
[----:B------:R-:W-:Y:S01]  /*98d0*/  F2FP.BF16.PACK_AB R142, R220, R217 ;  /* 0x000000d9dc8e723e */ /* 0x000fe200000010ff */
[----:B------:R-:W-:Y:S01]  /*98e0*/  FMUL.FTZ R9, R132, R141 ;  /* 0x0000008d84097220 */ /* 0x000fe20000410000 */
[----:B------:R-:W0:Y:S01]  /*98f0*/  LDGDEPBAR ;  /* 0x00000000000079af */ /* 0x000e220000000000 */
[--C-:B------:R-:W-:Y:S01]  /*9900*/  FFMA.FTZ R6, R218, c[0x0][0x2d0], -R3.reuse ;  /* 0x0000b400da067a23 */ /* 0x100fe20000010803 */
[----:B------:R-:W-:Y:S01]  /*9910*/  MOV R218, R20 ;  /* 0x0000001400da7202 */ /* 0x000fe20000000f00 */
[--C-:B------:R-:W-:Y:S01]  /*9920*/  FFMA.FTZ R4, R219, c[0x0][0x2d0], -R3.reuse ;  /* 0x0000b400db047a23 */ /* 0x100fe20000010803 */
[----:B------:R-:W-:Y:S01]  /*9930*/  MOV R219, R26 ;  /* 0x0000001a00db7202 */ /* 0x000fe20000000f00 */
[----:B------:R1:W-:Y:S01]  /*9940*/  MUFU.EX2 R209, R6 ;  /* 0x0000000600d17308 */ /* 0x0003e20000000800 */
[----:B------:R-:W-:Y:S01]  /*9950*/  FMUL.FTZ R5, R134, R145 ;  /* 0x0000009186057220 */ /* 0x000fe20000410000 */
[----:B------:R-:W-:Y:S01]  /*9960*/  F2FP.BF16.PACK_AB R145, R221, R214 ;  /* 0x000000d6dd91723e */ /* 0x000fe200000010ff */
[----:B------:R-:W3:Y:S01]  /*9970*/  LDSM.16.MT88.4 R20, [R225+0x100] ;  /* 0x00010000e114783b */ /* 0x000ee20000004200 */
[C---:B------:R-:W-:Y:S01]  /*9980*/  FMUL.FTZ R59, R0.reuse, R199 ;  /* 0x000000c7003b7220 */ /* 0x040fe20000410000 */
[----:B------:R-:W-:Y:S01]  /*9990*/  MOV R153, R218 ;  /* 0x000000da00997202 */ /* 0x000fe20000000f00 */
[----:B------:R-:W-:Y:S01]  /*99a0*/  FMUL.FTZ R62, R0, R202 ;  /* 0x000000ca003e7220 */ /* 0x000fe20000410000 */
[----:B------:R-:W-:Y:S01]  /*99b0*/  MOV R218, R41 ;  /* 0x0000002900da7202 */ /* 0x000fe20000000f00 */
[----:B------:R-:W-:Y:S01]  /*99c0*/  FMUL.FTZ R41, R132, R177 ;  /* 0x000000b184297220 */ /* 0x000fe20000410000 */
[----:B------:R-:W-:Y:S01]  /*99d0*/  MOV R154, R219 ;  /* 0x000000db009a7202 */ /* 0x000fe20000000f00 */
[----:B------:R-:W4:Y:S01]  /*99e0*/  MUFU.EX2 R210, R4 ;  /* 0x0000000400d27308 */ /* 0x000f220000000800 */
[--C-:B--2---:R-:W-:Y:S01]  /*99f0*/  FFMA.FTZ R138, R247, c[0x0][0x2d0], -R208.reuse ;  /* 0x0000b400f78a7a23 */ /* 0x104fe200000108d0 */
[----:B------:R-:W-:Y:S01]  /*9a00*/  MOV R219, R43 ;  /* 0x0000002b00db7202 */ /* 0x000fe20000000f00 */
[C---:B------:R-:W-:Y:S01]  /*9a10*/  FMUL.FTZ R46, R0.reuse, R182 ;  /* 0x000000b6002e7220 */ /* 0x040fe20000410000 */
[----:B------:R-:W-:Y:S01]  /*9a20*/  MOV R182, R60 ;  /* 0x0000003c00b67202 */ /* 0x000fe20000000f00 */
[C---:B------:R-:W-:Y:S01]  /*9a30*/  FMUL.FTZ R26, R0.reuse, R162 ;  /* 0x000000a2001a7220 */ /* 0x040fe20000410000 */
[----:B------:R-:W-:Y:S01]  /*9a40*/  MOV R162, R67 ;  /* 0x0000004300a27202 */ /* 0x000fe20000000f00 */
[C---:B------:R-:W-:Y:S01]  /*9a50*/  FMUL.FTZ R27, R0.reuse, R163 ;  /* 0x000000a3001b7220 */ /* 0x040fe20000410000 */
[----:B------:R-:W-:Y:S01]  /*9a60*/  MOV R163, R66 ;  /* 0x0000004200a37202 */ /* 0x000fe20000000f00 */
[C---:B------:R-:W-:Y:S01]  /*9a70*/  FMUL.FTZ R43, R0.reuse, R179 ;  /* 0x000000b3002b7220 */ /* 0x040fe20000410000 */
[----:B------:R-:W-:Y:S01]  /*9a80*/  MOV R179, R139 ;  /* 0x0000008b00b37202 */ /* 0x000fe20000000f00 */
[----:B------:R-:W-:Y:S01]  /*9a90*/  FMUL.FTZ R30, R0, R166 ;  /* 0x000000a6001e7220 */ /* 0x000fe20000410000 */
[----:B------:R-:W-:Y:S01]  /*9aa0*/  MOV R139, R48 ;  /* 0x00000030008b7202 */ /* 0x000fe20000000f00 */
[----:B------:R-:W-:Y:S01]  /*9ab0*/  FMUL.FTZ R48, R134, R184 ;  /* 0x000000b886307220 */ /* 0x000fe20000410000 */
[----:B------:R-:W-:Y:S01]  /*9ac0*/  MOV R184, R182 ;  /* 0x000000b600b87202 */ /* 0x000fe20000000f00 */
[----:B-1----:R-:W-:Y:S01]  /*9ad0*/  FMUL.FTZ R6, R133, R146 ;  /* 0x0000009285067220 */ /* 0x002fe20000410000 */
[----:B------:R-:W-:Y:S01]  /*9ae0*/  F2FP.BF16.PACK_AB R146, R241, R231 ;  /* 0x000000e7f192723e */ /* 0x000fe200000010ff */
[----:B------:R-:W-:Y:S01]  /*9af0*/  FMUL.FTZ R60, R132, R200 ;  /* 0x000000c8843c7220 */ /* 0x000fe20000410000 */
[----:B------:R-:W-:Y:S01]  /*9b00*/  MOV R182, R179 ;  /* 0x000000b300b67202 */ /* 0x000fe20000000f00 */
[C---:B------:R-:W-:Y:S01]  /*9b10*/  FMUL.FTZ R67, R133.reuse, R207 ;  /* 0x000000cf85437220 */ /* 0x040fe20000410000 */
[----:B------:R-:W-:Y:S01]  /*9b20*/  MOV R179, R176 ;  /* 0x000000b000b37202 */ /* 0x000fe20000000f00 */
[----:B------:R-:W-:Y:S01]  /*9b30*/  FMUL.FTZ R66, R133, R206 ;  /* 0x000000ce85427220 */ /* 0x000fe20000410000 */
[----:B------:R-:W-:Y:S01]  /*9b40*/  MOV R176, R170 ;  /* 0x000000aa00b07202 */ /* 0x000fe20000000f00 */
[----:B------:R-:W-:Y:S01]  /*9b50*/  FMUL.FTZ R74, R0, R74 ;  /* 0x0000004a004a7220 */ /* 0x000fe20000410000 */
[----:B----4-:R-:W-:Y:S01]  /*9b60*/  F2FP.BF16.PACK_AB R141, R210, R209 ;  /* 0x000000d1d28d723e */ /* 0x010fe200000010ff */
[--C-:B------:R-:W-:Y:S01]  /*9b70*/  FFMA.FTZ R4, R14, c[0x0][0x2d0], -R3.reuse ;  /* 0x0000b4000e047a23 */ /* 0x100fe20000010803 */
[----:B------:R-:W-:Y:S01]  /*9b80*/  MOV R166, R63 ;  /* 0x0000003f00a67202 */ /* 0x000fe20000000f00 */
[C---:B------:R-:W-:Y:S01]  /*9b90*/  FMUL.FTZ R14, R0.reuse, R150 ;  /* 0x00000096000e7220 */ /* 0x040fe20000410000 */
[----:B------:R-:W-:Y:S01]  /*9ba0*/  MOV R170, R169 ;  /* 0x000000a900aa7202 */ /* 0x000fe20000000f00 */
[----:B------:R1:W-:Y:S01]  /*9bb0*/  MUFU.EX2 R211, R4 ;  /* 0x0000000400d37308 */ /* 0x0003e20000000800 */
[C---:B------:R-:W-:Y:S01]  /*9bc0*/  FMUL.FTZ R63, R0.reuse, R203 ;  /* 0x000000cb003f7220 */ /* 0x040fe20000410000 */
[----:B------:R-:W-:Y:S01]  /*9bd0*/  MOV R169, R243 ;  /* 0x000000f300a97202 */ /* 0x000fe20000000f00 */
        /* <DEDUP_REMOVED lines=11> */
[----:B-1----:R-:W-:Y:S02]  /*9c90*/  FFMA.FTZ R4, R15, c[0x0][0x2d0], -R3 ;  /* 0x0000b4000f047a23 */ /* 0x002fe40000010803 */
[C---:B------:R-:W-:Y:S02]  /*9ca0*/  FMUL.FTZ R15, R0.reuse, R151 ;  /* 0x00000097000f7220 */ /* 0x040fe40000410000 */
[----:B------:R1:W2:Y:S01]  /*9cb0*/  MUFU.EX2 R212, R4 ;  /* 0x0000000400d47308 */ /* 0x0002a20000000800 */
[----:B------:R-:W4:Y:S01]  /*9cc0*/  LDSM.16.MT88.4 R148, [R227+0x100] ;  /* 0x00010000e394783b */ /* 0x000f220000004200 */
[----:B------:R-:W-:Y:S02]  /*9cd0*/  FFMA.FTZ R139, R139, c[0x0][0x2d0], -R191 ;  /* 0x0000b4008b8b7a23 */ /* 0x000fe400000108bf */
[C---:B------:R-:W-:Y:S02]  /*9ce0*/  FMUL.FTZ R122, R0.reuse, R122 ;  /* 0x0000007a007a7220 */ /* 0x040fe40000410000 */
[C---:B------:R-:W-:Y:S02]  /*9cf0*/  FMUL.FTZ R123, R0.reuse, R123 ;  /* 0x0000007b007b7220 */ /* 0x040fe40000410000 */
[----:B------:R-:W-:Y:S02]  /*9d00*/  FMUL.FTZ R126, R0, R126 ;  /* 0x0000007e007e7220 */ /* 0x000fe40000410000 */
[----:B------:R-:W-:Y:S01]  /*9d10*/  MUFU.EX2 R243, R139 ;  /* 0x0000008b00f37308 */ /* 0x000fe20000000800 */
[--C-:B------:R-:W-:Y:S02]  /*9d20*/  FFMA.FTZ R189, R189, c[0x0][0x2d0], -R3.reuse ;  /* 0x0000b400bdbd7a23 */ /* 0x100fe40000010803 */
[----:B-1----:R-:W-:Y:S01]  /*9d30*/  FMUL.FTZ R4, R134, R144 ;  /* 0x0000009086047220 */ /* 0x002fe20000410000 */
[----:B------:R-:W-:Y:S02]  /*9d40*/  F2FP.BF16.PACK_AB R144, R222, R215 ;  /* 0x000000d7de90723e */ /* 0x000fe400000010ff */
[----:B--2---:R-:W-:Y:S05]  /*9d50*/  F2FP.BF16.PACK_AB R143, R212, R211 ;  /* 0x000000d3d48f723e */ /* 0x004fea00000010ff */
[-C--:B---3--:R-:W-:Y:S08]  /*9d60*/  HMMA.16816.F32.BF16 R4, R144, R20.reuse, R4 ;  /* 0x000000149004723c */ /* 0x088ff00000041804 */
[C---:B------:R-:W-:Y:S07]  /*9d70*/  HMMA.16816.F32.BF16 R8, R140.reuse, R20, R8 ;  /* 0x000000148c08723c */ /* 0x040fee0000041808 */
[----:B------:R-:W-:Y:S01]  /*9d80*/  FMUL.FTZ R21, R134, R157 ;  /* 0x0000009d86157220 */ /* 0x000fe20000410000 */
[-C--:B------:R-:W-:Y:S04]  /*9d90*/  HMMA.16816.F32.BF16 R12, R140, R22.reuse, R12 ;  /* 0x000000168c0c723c */ /* 0x080fe8000004180c */
[----:B------:R-:W-:Y:S01]  /*9da0*/  MOV R157, R58 ;  /* 0x0000003a009d7202 */ /* 0x000fe20000000f00 */
[----:B------:R-:W-:Y:S02]  /*9db0*/  FMUL.FTZ R58, R0, R198 ;  /* 0x000000c6003a7220 */ /* 0x000fe40000410000 */
[----:B------:R1:W-:Y:S01]  /*9dc0*/  MUFU.EX2 R198, R138 ;  /* 0x0000008a00c67308 */ /* 0x0003e20000000800 */
[C---:B------:R-:W-:Y:S04]  /*9dd0*/  HMMA.16816.F32.BF16 R16, R144.reuse, R22, R16 ;  /* 0x000000169010723c */ /* 0x040fe80000041810 */
[----:B------:R-:W-:Y:S01]  /*9de0*/  FMUL.FTZ R20, R134, R156 ;  /* 0x0000009c86147220 */ /* 0x000fe20000410000 */
[----:B------:R-:W-:Y:S01]  /*9df0*/  MOV R156, R44 ;  /* 0x0000002c009c7202 */ /* 0x000fe20000000f00 */
[----:B------:R-:W-:Y:S01]  /*9e00*/  FMUL.FTZ R44, R132, R180 ;  /* 0x000000b4842c7220 */ /* 0x000fe20000410000 */
[----:B------:R-:W-:Y:S01]  /*9e10*/  MOV R180, R64 ;  /* 0x0000004000b47202 */ /* 0x000fe20000000f00 */
[C---:B------:R-:W-:Y:S01]  /*9e20*/  FMUL.FTZ R23, R133.reuse, R159 ;  /* 0x0000009f85177220 */ /* 0x040fe20000410000 */
[----:B------:R-:W-:Y:S03]  /*9e30*/  MOV R159, R47 ;  /* 0x0000002f009f7202 */ /* 0x000fe60000000f00 */
[----:B------:R-:W-:Y:S01]  /*9e40*/  FMUL.FTZ R47, R0, R183 ;  /* 0x000000b7002f7220 */ /* 0x000fe20000410000 */
[----:B------:R-:W-:Y:S01]  /*9e50*/  MOV R183, R180 ;  /* 0x000000b400b77202 */ /* 0x000fe20000000f00 */
[----:B------:R-:W-:Y:S01]  /*9e60*/  FMUL.FTZ R22, R133, R158 ;  /* 0x0000009e85167220 */ /* 0x000fe20000410000 */
[----:B------:R-:W-:Y:S01]  /*9e70*/  MOV R158, R65 ;  /* 0x00000041009e7202 */ /* 0x000fe20000000f00 */
[C---:B------:R-:W-:Y:S01]  /*9e80*/  FMUL.FTZ R65, R134.reuse, R205 ;  /* 0x000000cd86417220 */ /* 0x040fe20000410000 */
[----:B------:R-:W-:Y:S01]  /*9e90*/  MOV R185, R183 ;  /* 0x000000b700b97202 */ /* 0x000fe20000000f00 */
[----:B------:R-:W-:Y:S01]  /*9ea0*/  FMUL.FTZ R64, R134, R204 ;  /* 0x000000cc86407220 */ /* 0x000fe20000410000 */
[----:B------:R-:W-:Y:S02]  /*9eb0*/  MOV R183, R179 ;  /* 0x000000b300b77202 */ /* 0x000fe40000000f00 */
[-C--:B------:R-:W-:Y:S03]  /*9ec0*/  HMMA.16816.F32.BF16 R20, R144, R36.reuse, R20 ;  /* 0x000000249014723c */ /* 0x080fe60000041814 */
[--C-:B-1----:R-:W-:Y:S02]  /*9ed0*/  FFMA.FTZ R138, R245, c[0x0][0x2d0], -R208.reuse ;  /* 0x0000b400f58a7a23 */ /* 0x102fe400000108d0 */
[--C-:B------:R-:W-:Y:S02]  /*9ee0*/  FFMA.FTZ R245, R218, c[0x0][0x2d0], -R3.reuse ;  /* 0x0000b400daf57a23 */ /* 0x100fe40000010803 */
[----:B------:R1:W-:Y:S01]  /*9ef0*/  MUFU.EX2 R181, R138 ;  /* 0x0000008a00b57308 */ /* 0x0003e20000000800 */
[C---:B------:R-:W-:Y:S07]  /*9f00*/  HMMA.16816.F32.BF16 R24, R140.reuse, R36, R24 ;  /* 0x000000248c18723c */ /* 0x040fee0000041818 */
[C---:B------:R-:W-:Y:S01]  /*9f10*/  FMUL.FTZ R36, R134.reuse, R172 ;  /* 0x000000ac86247220 */ /* 0x040fe20000410000 */
[-C--:B------:R-:W-:Y:S01]  /*9f20*/  HMMA.16816.F32.BF16 R28, R140, R38.reuse, R28 ;  /* 0x000000268c1c723c */ /* 0x080fe2000004181c */
[----:B------:R-:W-:Y:S03]  /*9f30*/  MUFU.EX2 R245, R245 ;  /* 0x000000f500f57308 */ /* 0x000fe60000000800 */
[----:B------:R-:W-:Y:S01]  /*9f40*/  MOV R172, R50 ;  /* 0x0000003200ac7202 */ /* 0x000fe20000000f00 */
[C---:B------:R-:W-:Y:S02]  /*9f50*/  FMUL.FTZ R50, R133.reuse, R186 ;  /* 0x000000ba85327220 */ /* 0x040fe40000410000 */
[----:B------:R-:W-:Y:S01]  /*9f60*/  FMUL.FTZ R37, R134, R173 ;  /* 0x000000ad86257220 */ /* 0x000fe20000410000 */
[C---:B------:R-:W-:Y:S04]  /*9f70*/  HMMA.16816.F32.BF16 R32, R144.reuse, R38, R32 ;  /* 0x000000269020723c */ /* 0x040fe80000041820 */
[----:B------:R-:W-:Y:S01]  /*9f80*/  MOV R173, R56 ;  /* 0x0000003800ad7202 */ /* 0x000fe20000000f00 */
[----:B------:R-:W-:Y:S02]  /*9f90*/  FMUL.FTZ R56, R132, R196 ;  /* 0x000000c484387220 */ /* 0x000fe40000410000 */
[----:B-1----:R-:W-:Y:S02]  /*9fa0*/  FFMA.FTZ R138, R246, c[0x0][0x2d0], -R208 ;  /* 0x0000b400f68a7a23 */ /* 0x002fe400000108d0 */
[C---:B------:R-:W-:Y:S02]  /*9fb0*/  FMUL.FTZ R38, R133.reuse, R174 ;  /* 0x000000ae85267220 */ /* 0x040fe40000410000 */
[----:B------:R1:W-:Y:S01]  /*9fc0*/  MUFU.EX2 R199, R138 ;  /* 0x0000008a00c77308 */ /* 0x0003e20000000800 */
[----:B------:R-:W-:Y:S01]  /*9fd0*/  FMUL.FTZ R39, R133, R175 ;  /* 0x000000af85277220 */ /* 0x000fe20000410000 */
[----:B------:R-:W-:Y:S01]  /*9fe0*/  MOV R175, R57 ;  /* 0x0000003900af7202 */ /* 0x000fe20000000f00 */
[----:B------:R-:W-:Y:S01]  /*9ff0*/  FFMA.FTZ R246, R219, c[0x0][0x2d0], -R3 ;  /* 0x0000b400dbf67a23 */ /* 0x000fe20000010803 */
[----:B------:R-:W-:Y:S01]  /*a000*/  MOV R174, R51 ;  /* 0x0000003300ae7202 */ /* 0x000fe20000000f00 */
[----:B------:R-:W-:Y:S01]  /*a010*/  FMUL.FTZ R51, R133, R187 ;  /* 0x000000bb85337220 */ /* 0x000fe20000410000 */
[----:B------:R-:W-:Y:S01]  /*a020*/  MOV R179, R175 ;  /* 0x000000af00b37202 */ /* 0x000fe20000000f00 */
[----:B------:R-:W-:Y:S01]  /*a030*/  FMUL.FTZ R57, R132, R197 ;  /* 0x000000c584397220 */ /* 0x000fe20000410000 */
[-C--:B------:R-:W-:Y:S02]  /*a040*/  HMMA.16816.F32.BF16 R36, R144, R52.reuse, R36 ;  /* 0x000000349024723c */ /* 0x080fe40000041824 */
[----:B------:R-:W-:Y:S01]  /*a050*/  MUFU.EX2 R246, R246 ;  /* 0x000000f600f67308 */ /* 0x000fe20000000800 */
[----:B------:R-:W-:Y:S02]  /*a060*/  MOV R175, R174 ;  /* 0x000000ae00af7202 */ /* 0x000fe40000000f00 */
[----:B------:R-:W-:Y:S02]  /*a070*/  MOV R174, R172 ;  /* 0x000000ac00ae7202 */ /* 0x000fe40000000f00 */
[----:B------:R-:W-:Y:S01]  /*a080*/  MOV R172, R171 ;  /* 0x000000ab00ac7202 */ /* 0x000fe20000000f00 */
[C---:B------:R-:W-:Y:S04]  /*a090*/  HMMA.16816.F32.BF16 R40, R140.reuse, R52, R40 ;  /* 0x000000348c28723c */ /* 0x040fe80000041828 */
[----:B------:R-:W-:Y:S02]  /*a0a0*/  MOV R171, R127 ;  /* 0x0000007f00ab7202 */ /* 0x000fe40000000f00 */
[----:B------:R-:W2:Y:S01]  /*a0b0*/  LDL.LU R127, [R1+0x64] ;  /* 0x00006400017f7983 */ /* 0x000ea20000300800 */
[C---:B------:R-:W-:Y:S01]  /*a0c0*/  FMUL.FTZ R52, R134.reuse, R192 ;  /* 0x000000c086347220 */ /* 0x040fe20000410000 */
[-C--:B------:R-:W-:Y:S04]  /*a0d0*/  HMMA.16816.F32.BF16 R44, R140, R54.reuse, R44 ;  /* 0x000000368c2c723c */ /* 0x080fe8000004182c */
[--C-:B-1----:R-:W-:Y:S02]  /*a0e0*/  FFMA.FTZ R138, R251, c[0x0][0x2d0], -R191.reuse ;  /* 0x0000b400fb8a7a23 */ /* 0x102fe400000108bf */
[----:B------:R-:W-:Y:S02]  /*a0f0*/  FMUL.FTZ R53, R134, R193 ;  /* 0x000000c186357220 */ /* 0x000fe40000410000 */
[C---:B------:R-:W-:Y:S01]  /*a100*/  HMMA.16816.F32.BF16 R48, R144.reuse, R54, R48 ;  /* 0x000000369030723c */ /* 0x040fe20000041830 */
[----:B------:R1:W3:Y:S06]  /*a110*/  MUFU.EX2 R177, R138 ;  /* 0x0000008a00b17308 */ /* 0x0002ec0000000800 */
[C---:B------:R-:W-:Y:S02]  /*a120*/  FMUL.FTZ R55, R133.reuse, R195 ;  /* 0x000000c385377220 */ /* 0x040fe40000410000 */
[----:B------:R-:W-:Y:S07]  /*a130*/  FMUL.FTZ R54, R133, R194 ;  /* 0x000000c285367220 */ /* 0x000fee0000410000 */
[-C--:B----4-:R-:W-:Y:S08]  /*a140*/  HMMA.16816.F32.BF16 R52, R144, R148.reuse, R52 ;  /* 0x000000949034723c */ /* 0x090ff00000041834 */
[C---:B------:R-:W-:Y:S04]  /*a150*/  HMMA.16816.F32.BF16 R56, R140.reuse, R148, R56 ;  /* 0x000000948c38723c */ /* 0x040fe80000041838 */
[--C-:B-1----:R-:W-:Y:S04]  /*a160*/  FFMA.FTZ R138, R250, c[0x0][0x2d0], -R191.reuse ;  /* 0x0000b400fa8a7a23 */ /* 0x102fe800000108bf */
[-C--:B------:R-:W-:Y:S01]  /*a170*/  HMMA.16816.F32.BF16 R60, R140, R150.reuse, R60 ;  /* 0x000000968c3c723c */ /* 0x080fe2000004183c */
[----:B------:R1:W-:Y:S07]  /*a180*/  MUFU.EX2 R180, R138 ;  /* 0x0000008a00b47308 */ /* 0x0003ee0000000800 */
[C---:B------:R-:W-:Y:S01]  /*a190*/  HMMA.16816.F32.BF16 R64, R144.reuse, R150, R64 ;  /* 0x000000969040723c */ /* 0x040fe20000041840 */
[----:B------:R-:W4:Y:S03]  /*a1a0*/  LDSM.16.MT88.4 R148, [R225+0x2100] ;  /* 0x00210000e194783b */ /* 0x000f260000004200 */
[----:B-1----:R-:W-:Y:S04]  /*a1b0*/  FFMA.FTZ R138, R249, c[0x0][0x2d0], -R191 ;  /* 0x0000b400f98a7a23 */ /* 0x002fe800000108bf */
[----:B------:R1:W1:Y:S01]  /*a1c0*/  MUFU.EX2 R202, R138 ;  /* 0x0000008a00ca7308 */ /* 0x0002620000000800 */
[-C--:B----4-:R-:W-:Y:S03]  /*a1d0*/  HMMA.16816.F32.BF16 R68, R144, R148.reuse, R68 ;  /* 0x000000949044723c */ /* 0x090fe60000041844 */
[--C-:B-1----:R-:W-:Y:S01]  /*a1e0*/  FFMA.FTZ R138, R184, c[0x0][0x2d0], -R190.reuse ;  /* 0x0000b400b88a7a23 */ /* 0x102fe200000108be */
[----:B------:R-:W-:Y:S02]  /*a1f0*/  MOV R184, R182 ;  /* 0x000000b600b87202 */ /* 0x000fe40000000f00 */
[----:B------:R-:W-:Y:S02]  /*a200*/  MOV R182, R176 ;  /* 0x000000b000b67202 */ /* 0x000fe40000000f00 */
[C---:B------:R-:W-:Y:S01]  /*a210*/  HMMA.16816.F32.BF16 R72, R140.reuse, R148, R72 ;  /* 0x000000948c48723c */ /* 0x040fe20000041848 */
[----:B------:R1:W-:Y:S03]  /*a220*/  MUFU.EX2 R176, R138 ;  /* 0x0000008a00b07308 */ /* 0x0003e60000000800 */
[----:B------:R-:W-:Y:S02]  /*a230*/  MOV R186, R184 ;  /* 0x000000b800ba7202 */ /* 0x000fe40000000f00 */
[----:B------:R-:W-:Y:S02]  /*a240*/  MOV R184, R179 ;  /* 0x000000b300b87202 */ /* 0x000fe40000000f00 */
[-C--:B------:R-:W-:Y:S08]  /*a250*/  HMMA.16816.F32.BF16 R76, R140, R150.reuse, R76 ;  /* 0x000000968c4c723c */ /* 0x080ff0000004184c */
[C---:B------:R-:W-:Y:S01]  /*a260*/  HMMA.16816.F32.BF16 R80, R144.reuse, R150, R80 ;  /* 0x000000969050723c */ /* 0x040fe20000041850 */
[----:B------:R-:W4:Y:S03]  /*a270*/  LDSM.16.MT88.4 R148, [R226+0x2100] ;  /* 0x00210000e294783b */ /* 0x000f260000004200 */
[--C-:B-1----:R-:W-:Y:S01]  /*a280*/  FFMA.FTZ R138, R185, c[0x0][0x2d0], -R190.reuse ;  /* 0x0000b400b98a7a23 */ /* 0x102fe200000108be */
[----:B------:R-:W-:Y:S02]  /*a290*/  MOV R185, R183 ;  /* 0x000000b700b97202 */ /* 0x000fe40000000f00 */
[----:B------:R-:W-:Y:S02]  /*a2a0*/  MOV R183, R175 ;  /* 0x000000af00b77202 */ /* 0x000fe40000000f00 */
[----:B------:R-:W-:Y:S03]  /*a2b0*/  MOV R175, R174 ;  /* 0x000000ae00af7202 */ /* 0x000fe60000000f00 */
[----:B------:R-:W-:Y:S02]  /*a2c0*/  MOV R174, R172 ;  /* 0x000000ac00ae7202 */ /* 0x000fe40000000f00 */
[----:B------:R-:W-:Y:S02]  /*a2d0*/  MOV R172, R171 ;  /* 0x000000ab00ac7202 */ /* 0x000fe40000000f00 */
[----:B------:R-:W-:Y:S02]  /*a2e0*/  MOV R171, R168 ;  /* 0x000000a800ab7202 */ /* 0x000fe40000000f00 */
[----:B------:R-:W-:Y:S02]  /*a2f0*/  MOV R168, R235 ;  /* 0x000000eb00a87202 */ /* 0x000fe40000000f00 */
[----:B------:R1:W1:Y:S01]  /*a300*/  MUFU.EX2 R235, R138 ;  /* 0x0000008a00eb7308 */ /* 0x0002620000000800 */
[-C--:B----4-:R-:W-:Y:S08]  /*a310*/  HMMA.16816.F32.BF16 R84, R144, R148.reuse, R84 ;  /* 0x000000949054723c */ /* 0x090ff00000041854 */
[C---:B------:R-:W-:Y:S04]  /*a320*/  HMMA.16816.F32.BF16 R88, R140.reuse, R148, R88 ;  /* 0x000000948c58723c */ /* 0x040fe80000041858 */
[--C-:B-1----:R-:W-:Y:S04]  /*a330*/  FFMA.FTZ R138, R252, c[0x0][0x2d0], -R190.reuse ;  /* 0x0000b400fc8a7a23 */ /* 0x102fe800000108be */
[-C--:B------:R-:W-:Y:S01]  /*a340*/  HMMA.16816.F32.BF16 R92, R140, R150.reuse, R92 ;  /* 0x000000968c5c723c */ /* 0x080fe2000004185c */
[----:B------:R1:W-:Y:S07]  /*a350*/  MUFU.EX2 R179, R138 ;  /* 0x0000008a00b37308 */ /* 0x0003ee0000000800 */
[C---:B------:R-:W-:Y:S01]  /*a360*/  HMMA.16816.F32.BF16 R96, R144.reuse, R150, R96 ;  /* 0x000000969060723c */ /* 0x040fe20000041860 */
[----:B------:R-:W4:Y:S03]  /*a370*/  LDSM.16.MT88.4 R148, [R228+0x2100] ;  /* 0x00210000e494783b */ /* 0x000f260000004200 */
[----:B-1----:R-:W-:Y:S01]  /*a380*/  FFMA.FTZ R138, R186, c[0x0][0x2d0], -R190 ;  /* 0x0000b400ba8a7a23 */ /* 0x002fe200000108be */
[----:B------:R-:W-:Y:S02]  /*a390*/  MOV R186, R185 ;  /* 0x000000b900ba7202 */ /* 0x000fe40000000f00 */
[----:B------:R-:W-:Y:S01]  /*a3a0*/  MOV R185, R184 ;  /* 0x000000b800b97202 */ /* 0x000fe20000000f00 */
[----:B------:R1:W1:Y:S01]  /*a3b0*/  MUFU.EX2 R203, R138 ;  /* 0x0000008a00cb7308 */ /* 0x0002620000000800 */
[----:B------:R-:W-:Y:S03]  /*a3c0*/  MOV R184, R183 ;  /* 0x000000b700b87202 */ /* 0x000fe60000000f00 */
[----:B------:R-:W-:Y:S02]  /*a3d0*/  MOV R183, R175 ;  /* 0x000000af00b77202 */ /* 0x000fe40000000f00 */
[----:B------:R-:W-:Y:S02]  /*a3e0*/  MOV R175, R174 ;  /* 0x000000ae00af7202 */ /* 0x000fe40000000f00 */
[----:B------:R-:W-:Y:S02]  /*a3f0*/  MOV R174, R172 ;  /* 0x000000ac00ae7202 */ /* 0x000fe40000000f00 */
[----:B------:R-:W-:Y:S02]  /*a400*/  MOV R172, R171 ;  /* 0x000000ab00ac7202 */ /* 0x000fe40000000f00 */
[----:B------:R-:W-:Y:S02]  /*a410*/  MOV R171, R168 ;  /* 0x000000a800ab7202 */ /* 0x000fe40000000f00 */
[----:B------:R-:W-:Y:S02]  /*a420*/  MOV R168, R167 ;  /* 0x000000a700a87202 */ /* 0x000fe40000000f00 */
[----:B------:R-:W-:Y:S02]  /*a430*/  MOV R167, R166 ;  /* 0x000000a600a77202 */ /* 0x000fe40000000f00 */
[----:B------:R-:W-:Y:S02]  /*a440*/  MOV R166, R165 ;  /* 0x000000a500a67202 */ /* 0x000fe40000000f00 */
[----:B------:R-:W-:Y:S01]  /*a450*/  MOV R165, R164 ;  /* 0x000000a400a57202 */ /* 0x000fe20000000f00 */
[-C--:B----4-:R-:W-:Y:S03]  /*a460*/  HMMA.16816.F32.BF16 R100, R144, R148.reuse, R100 ;  /* 0x000000949064723c */ /* 0x090fe60000041864 */
[----:B------:R-:W-:Y:S01]  /*a470*/  MOV R164, R158 ;  /* 0x0000009e00a47202 */ /* 0x000fe20000000f00 */
[--C-:B-1----:R-:W-:Y:S01]  /*a480*/  FFMA.FTZ R138, R186, c[0x0][0x2d0], -R3.reuse ;  /* 0x0000b400ba8a7a23 */ /* 0x102fe20000010803 */
[----:B------:R-:W-:Y:S02]  /*a490*/  MOV R187, R165 ;  /* 0x000000a500bb7202 */ /* 0x000fe40000000f00 */
[----:B------:R-:W-:Y:S01]  /*a4a0*/  MOV R165, R164 ;  /* 0x000000a400a57202 */ /* 0x000fe20000000f00 */
[C---:B------:R-:W-:Y:S01]  /*a4b0*/  HMMA.16816.F32.BF16 R104, R140.reuse, R148, R104 ;  /* 0x000000948c68723c */ /* 0x040fe20000041868 */
[----:B------:R1:W-:Y:S03]  /*a4c0*/  MUFU.EX2 R164, R138 ;  /* 0x0000008a00a47308 */ /* 0x0003e60000000800 */
[----:B------:R-:W-:Y:S02]  /*a4d0*/  MOV R195, R185 ;  /* 0x000000b900c37202 */ /* 0x000fe40000000f00 */
[----:B------:R-:W-:Y:S02]  /*a4e0*/  MOV R158, R156 ;  /* 0x0000009c009e7202 */ /* 0x000fe40000000f00 */
[-C--:B------:R-:W-:Y:S04]  /*a4f0*/  HMMA.16816.F32.BF16 R108, R140, R150.reuse, R108 ;  /* 0x000000968c6c723c */ /* 0x080fe8000004186c */
[----:B------:R-:W-:Y:S02]  /*a500*/  MOV R156, R128 ;  /* 0x00000080009c7202 */ /* 0x000fe40000000f00 */
[----:B------:R-:W4:Y:S01]  /*a510*/  LDL.LU R128, [R1+0x60] ;  /* 0x0000600001807983 */ /* 0x000f220000300800 */
[----:B------:R-:W-:Y:S01]  /*a520*/  MOV R194, R184 ;  /* 0x000000b800c27202 */ /* 0x000fe20000000f00 */
[C---:B------:R-:W-:Y:S02]  /*a530*/  HMMA.16816.F32.BF16 R112, R144.reuse, R150, R112 ;  /* 0x000000969070723c */ /* 0x040fe40000041870 */
[----:B------:R-:W3:Y:S02]  /*a540*/  LDSM.16.MT88.4 R148, [R227+0x2100] ;  /* 0x00210000e394783b */ /* 0x000ee40000004200 */
[----:B------:R-:W-:Y:S02]  /*a550*/  MOV R192, R175 ;  /* 0x000000af00c07202 */ /* 0x000fe40000000f00 */
[----:B------:R-:W-:Y:S02]  /*a560*/  MOV R193, R183 ;  /* 0x000000b700c17202 */ /* 0x000fe40000000f00 */
[----:B------:R-:W-:Y:S01]  /*a570*/  MOV R186, R167 ;  /* 0x000000a700ba7202 */ /* 0x000fe20000000f00 */
[--C-:B-1----:R-:W-:Y:S03]  /*a580*/  FFMA.FTZ R138, R195, c[0x0][0x2d0], -R3.reuse ;  /* 0x0000b400c38a7a23 */ /* 0x102fe60000010803 */
[----:B------:R-:W-:Y:S01]  /*a590*/  MOV R167, R156 ;  /* 0x0000009c00a77202 */ /* 0x000fe20000000f00 */
[----:B------:R1:W1:Y:S01]  /*a5a0*/  MUFU.EX2 R205, R138 ;  /* 0x0000008a00cd7308 */ /* 0x0002620000000800 */
[----:B------:R-:W-:Y:S02]  /*a5b0*/  MOV R156, R129 ;  /* 0x00000081009c7202 */ /* 0x000fe40000000f00 */
[----:B------:R-:W4:Y:S01]  /*a5c0*/  LDL.LU R129, [R1+0x5c] ;  /* 0x00005c0001817983 */ /* 0x000f220000300800 */
[----:B------:R-:W-:Y:S02]  /*a5d0*/  MOV R195, R194 ;  /* 0x000000c200c37202 */ /* 0x000fe40000000f00 */
[----:B------:R-:W-:Y:S02]  /*a5e0*/  MOV R194, R193 ;  /* 0x000000c100c27202 */ /* 0x000fe40000000f00 */
[----:B------:R-:W-:Y:S02]  /*a5f0*/  MOV R193, R192 ;  /* 0x000000c000c17202 */ /* 0x000fe40000000f00 */
[----:B------:R-:W-:Y:S02]  /*a600*/  MOV R192, R187 ;  /* 0x000000bb00c07202 */ /* 0x000fe40000000f00 */
[----:B------:R-:W-:Y:S02]  /*a610*/  MOV R187, R130 ;  /* 0x0000008200bb7202 */ /* 0x000fe40000000f00 */
[----:B------:R-:W4:Y:S01]  /*a620*/  LDL.LU R130, [R1+0x58] ;  /* 0x0000580001827983 */ /* 0x000f220000300800 */
[----:B------:R-:W-:Y:S02]  /*a630*/  MOV R196, R193 ;  /* 0x000000c100c47202 */ /* 0x000fe40000000f00 */
[----:B------:R-:W-:Y:S02]  /*a640*/  MOV R193, R192 ;  /* 0x000000c000c17202 */ /* 0x000fe40000000f00 */
[----:B------:R-:W-:Y:S02]  /*a650*/  MOV R175, R152 ;  /* 0x0000009800af7202 */ /* 0x000fe40000000f00 */
[----:B------:R-:W-:Y:S02]  /*a660*/  MOV R185, R174 ;  /* 0x000000ae00b97202 */ /* 0x000fe40000000f00 */
[----:B------:R-:W-:Y:S01]  /*a670*/  MOV R174, R153 ;  /* 0x0000009900ae7202 */ /* 0x000fe20000000f00 */
[----:B-1----:R-:W-:Y:S01]  /*a680*/  FFMA.FTZ R138, R195, c[0x0][0x2d0], -R3 ;  /* 0x0000b400c38a7a23 */ /* 0x002fe20000010803 */
[----:B------:R-:W-:Y:S02]  /*a690*/  MOV R195, R194 ;  /* 0x000000c200c37202 */ /* 0x000fe40000000f00 */
[----:B------:R-:W-:Y:S01]  /*a6a0*/  MOV R194, R173 ;  /* 0x000000ad00c27202 */ /* 0x000fe20000000f00 */
[----:B------:R1:W-:Y:S01]  /*a6b0*/  MUFU.EX2 R192, R138 ;  /* 0x0000008a00c07308 */ /* 0x0003e20000000800 */
[-C--:B---3--:R-:W-:Y:S03]  /*a6c0*/  HMMA.16816.F32.BF16 R116, R144, R148.reuse, R116 ;  /* 0x000000949074723c */ /* 0x088fe60000041874 */
[----:B------:R-:W-:Y:S02]  /*a6d0*/  MOV R173, R131 ;  /* 0x0000008300ad7202 */ /* 0x000fe40000000f00 */
[----:B------:R-:W3:Y:S01]  /*a6e0*/  LDL.LU R131, [R1+0x54] ;  /* 0x0000540001837983 */ /* 0x000ee20000300800 */
[----:B------:R-:W-:Y:S02]  /*a6f0*/  MOV R183, R172 ;  /* 0x000000ac00b77202 */ /* 0x000fe40000000f00 */
[C---:B------:R-:W-:Y:S04]  /*a700*/  HMMA.16816.F32.BF16 R120, R140.reuse, R148, R120 ;  /* 0x000000948c78723c */ /* 0x040fe80000041878 */
[----:B------:R-:W-:Y:S01]  /*a710*/  MOV R172, R171 ;  /* 0x000000ab00ac7202 */ /* 0x000fe20000000f00 */
[----:B--2---:R-:W-:Y:S01]  /*a720*/  FMUL.FTZ R127, R0, R127 ;  /* 0x0000007f007f7220 */ /* 0x004fe20000410000 */
[----:B------:R-:W-:Y:S01]  /*a730*/  MOV R184, R168 ;  /* 0x000000a800b87202 */ /* 0x000fe20000000f00 */
[----:B------:R-:W-:Y:S01]  /*a740*/  FFMA.FTZ R139, R183, c[0x0][0x2d0], -R191 ;  /* 0x0000b400b78b7a23 */ /* 0x000fe200000108bf */
[----:B------:R-:W-:Y:S03]  /*a750*/  MOV R168, R154 ;  /* 0x0000009a00a87202 */ /* 0x000fe60000000f00 */
[----:B------:R2:W-:Y:S01]  /*a760*/  MUFU.EX2 R183, R139 ;  /* 0x0000008b00b77308 */ /* 0x0005e20000000800 */
[-C--:B------:R-:W-:Y:S03]  /*a770*/  HMMA.16816.F32.BF16 R124, R140, R150.reuse, R124 ;  /* 0x000000968c7c723c */ /* 0x080fe6000004187c */
[----:B------:R-:W-:Y:S01]  /*a780*/  MOV R171, R166 ;  /* 0x000000a600ab7202 */ /* 0x000fe20000000f00 */
[----:B-1----:R-:W-:Y:S01]  /*a790*/  FFMA.FTZ R138, R196, c[0x0][0x2d0], -R3 ;  /* 0x0000b400c48a7a23 */ /* 0x002fe20000010803 */
[----:B------:R-:W-:Y:S02]  /*a7a0*/  MOV R166, R158 ;  /* 0x0000009e00a67202 */ /* 0x000fe40000000f00 */
[----:B------:R-:W-:Y:S02]  /*a7b0*/  MOV R158, R155 ;  /* 0x0000009b009e7202 */ /* 0x000fe40000000f00 */
[----:B------:R-:W1:Y:S01]  /*a7c0*/  LDSM.16.MT88.4 R152, [R225+0x900] ;  /* 0x00090000e198783b */ /* 0x000e620000004200 */
[----:B------:R2:W1:Y:S02]  /*a7d0*/  MUFU.EX2 R204, R138 ;  /* 0x0000008a00cc7308 */ /* 0x0004640000000800 */
[----:B------:R-:W-:Y:S02]  /*a7e0*/  F2FP.BF16.PACK_AB R141, R243, R177 ;  /* 0x000000b1f38d723e */ /* 0x000fe400000010ff */
[----:B------:R-:W-:Y:S02]  /*a7f0*/  F2FP.BF16.PACK_AB R140, R198, R178 ;  /* 0x000000b2c68c723e */ /* 0x000fe400000010ff */
[----:B------:R-:W-:Y:S02]  /*a800*/  F2FP.BF16.PACK_AB R142, R199, R181 ;  /* 0x000000b5c78e723e */ /* 0x000fe400000010ff */
[----:B------:R-:W-:Y:S01]  /*a810*/  F2FP.BF16.PACK_AB R143, R202, R180 ;  /* 0x000000b4ca8f723e */ /* 0x000fe200000010ff */
[----:B--2---:R-:W2:Y:S01]  /*a820*/  LDL.LU R139, [R1] ;  /* 0x00000000018b7983 */ /* 0x004ea20000300800 */
[--C-:B------:R-:W-:Y:S04]  /*a830*/  FFMA.FTZ R138, R195, c[0x0][0x2d0], -R208.reuse ;  /* 0x0000b400c38a7a23 */ /* 0x100fe800000108d0 */
[----:B------:R1:W-:Y:S02]  /*a840*/  MUFU.EX2 R206, R138 ;  /* 0x0000008a00ce7308 */ /* 0x0003e40000000800 */
[--C-:B-1----:R-:W-:Y:S01]  /*a850*/  FFMA.FTZ R138, R193, c[0x0][0x2d0], -R208.reuse ;  /* 0x0000b400c18a7a23 */ /* 0x102fe200000108d0 */
[----:B------:R-:W-:Y:S02]  /*a860*/  MOV R193, R186 ;  /* 0x000000ba00c17202 */ /* 0x000fe40000000f00 */
[----:B------:R-:W-:Y:S05]  /*a870*/  MOV R186, R185 ;  /* 0x000000b900ba7202 */ /* 0x000fea0000000f00 */
[----:B------:R1:W-:Y:S02]  /*a880*/  MUFU.EX2 R185, R138 ;  /* 0x0000008a00b97308 */ /* 0x0003e40000000800 */
[--C-:B-1----:R-:W-:Y:S08]  /*a890*/  FFMA.FTZ R138, R194, c[0x0][0x2d0], -R208.reuse ;  /* 0x0000b400c28a7a23 */ /* 0x102ff000000108d0 */
[----:B------:R1:W-:Y:S02]  /*a8a0*/  MUFU.EX2 R196, R138 ;  /* 0x0000008a00c47308 */ /* 0x0003e40000000800 */
[----:B-1----:R-:W-:Y:S08]  /*a8b0*/  FFMA.FTZ R138, R193, c[0x0][0x2d0], -R208 ;  /* 0x0000b400c18a7a23 */ /* 0x002ff000000108d0 */
[----:B------:R1:W-:Y:S02]  /*a8c0*/  MUFU.EX2 R193, R138 ;  /* 0x0000008a00c17308 */ /* 0x0003e40000000800 */
[--C-:B-1----:R-:W-:Y:S08]  /*a8d0*/  FFMA.FTZ R138, R184, c[0x0][0x2d0], -R191.reuse ;  /* 0x0000b400b88a7a23 */ /* 0x102ff000000108bf */
[----:B------:R1:W-:Y:S02]  /*a8e0*/  MUFU.EX2 R184, R138 ;  /* 0x0000008a00b87308 */ /* 0x0003e40000000800 */
[--C-:B-1----:R-:W-:Y:S08]  /*a8f0*/  FFMA.FTZ R138, R186, c[0x0][0x2d0], -R191.reuse ;  /* 0x0000b400ba8a7a23 */ /* 0x102ff000000108bf */
[----:B------:R1:W-:Y:S02]  /*a900*/  MUFU.EX2 R195, R138 ;  /* 0x0000008a00c37308 */ /* 0x0003e40000000800 */
[--C-:B-1----:R-:W-:Y:S08]  /*a910*/  FFMA.FTZ R138, R182, c[0x0][0x2d0], -R190.reuse ;  /* 0x0000b400b68a7a23 */ /* 0x102ff000000108be */
[----:B------:R1:W-:Y:S02]  /*a920*/  MUFU.EX2 R186, R138 ;  /* 0x0000008a00ba7308 */ /* 0x0003e40000000800 */
[--C-:B-1----:R-:W-:Y:S02]  /*a930*/  FFMA.FTZ R138, R175, c[0x0][0x2d0], -R190.reuse ;  /* 0x0000b400af8a7a23 */ /* 0x102fe400000108be */
[--C-:B------:R-:W-:Y:S06]  /*a940*/  FFMA.FTZ R175, R158, c[0x0][0x2d0], -R190.reuse ;  /* 0x0000b4009eaf7a23 */ /* 0x100fec00000108be */
[----:B------:R1:W-:Y:S01]  /*a950*/  MUFU.EX2 R197, R138 ;  /* 0x0000008a00c57308 */ /* 0x0003e20000000800 */
[C---:B----4-:R-:W-:Y:S09]  /*a960*/  FMUL.FTZ R128, R134.reuse, R128 ;  /* 0x0000008086807220 */ /* 0x050ff20000410000 */
[----:B------:R-:W-:Y:S01]  /*a970*/  MUFU.EX2 R252, R175 ;  /* 0x000000af00fc7308 */ /* 0x000fe20000000800 */
[----:B------:R-:W-:Y:S02]  /*a980*/  FMUL.FTZ R129, R134, R129 ;  /* 0x0000008186817220 */ /* 0x000fe40000410000 */
[--C-:B-1----:R-:W-:Y:S02]  /*a990*/  FFMA.FTZ R138, R174, c[0x0][0x2d0], -R190.reuse ;  /* 0x0000b400ae8a7a23 */ /* 0x102fe400000108be */
[--C-:B------:R-:W-:Y:S05]  /*a9a0*/  FFMA.FTZ R174, R159, c[0x0][0x2d0], -R190.reuse ;  /* 0x0000b4009fae7a23 */ /* 0x100fea00000108be */
[----:B------:R1:W-:Y:S01]  /*a9b0*/  MUFU.EX2 R194, R138 ;  /* 0x0000008a00c27308 */ /* 0x0003e20000000800 */
[C---:B------:R-:W-:Y:S09]  /*a9c0*/  FMUL.FTZ R130, R133.reuse, R130 ;  /* 0x0000008285827220 */ /* 0x040ff20000410000 */
[----:B------:R-:W-:Y:S01]  /*a9d0*/  MUFU.EX2 R174, R174 ;  /* 0x000000ae00ae7308 */ /* 0x000fe20000000800 */
[----:B---3--:R-:W-:Y:S02]  /*a9e0*/  FMUL.FTZ R131, R133, R131 ;  /* 0x0000008385837220 */ /* 0x008fe40000410000 */
[----:B-1----:R-:W-:Y:S02]  /*a9f0*/  FFMA.FTZ R138, R173, c[0x0][0x2d0], -R190 ;  /* 0x0000b400ad8a7a23 */ /* 0x002fe400000108be */
[--C-:B------:R-:W-:Y:S02]  /*aa00*/  FFMA.FTZ R173, R169, c[0x0][0x2d0], -R208.reuse ;  /* 0x0000b400a9ad7a23 */ /* 0x100fe400000108d0 */
[--C-:B------:R-:W-:Y:S01]  /*aa10*/  FFMA.FTZ R169, R166, c[0x0][0x2d0], -R191.reuse ;  /* 0x0000b400a6a97a23 */ /* 0x100fe200000108bf */
[----:B------:R-:W-:Y:S01]  /*aa20*/  HMMA.16816.F32.BF16 R128, R144, R150, R128 ;  /* 0x000000969080723c */ /* 0x000fe20000041880 */
[----:B------:R-:W1:Y:S01]  /*aa30*/  LDSM.16.MT88.4 R148, [R226+0x900] ;  /* 0x00090000e294783b */ /* 0x000e620000004200 */
[----:B------:R3:W-:Y:S02]  /*aa40*/  MUFU.EX2 R182, R138 ;  /* 0x0000008a00b67308 */ /* 0x0007e40000000800 */
[----:B------:R-:W-:Y:S03]  /*aa50*/  FFMA.FTZ R166, R162, c[0x0][0x2d0], -R191 ;  /* 0x0000b400a2a67a23 */ /* 0x000fe600000108bf */
[----:B------:R-:W-:Y:S01]  /*aa60*/  F2FP.BF16.PACK_AB R144, R235, R176 ;  /* 0x000000b0eb90723e */ /* 0x000fe200000010ff */
[-C--:B------:R-:W-:Y:S04]  /*aa70*/  HMMA.16816.F32.BF16 R4, R140, R152.reuse, R4 ;  /* 0x000000988c04723c */ /* 0x080fe80000041804 */
[----:B------:R-:W-:Y:S01]  /*aa80*/  MUFU.EX2 R200, R169 ;  /* 0x000000a900c87308 */ /* 0x000fe20000000800 */
[----:B------:R-:W-:Y:S02]  /*aa90*/  F2FP.BF16.PACK_AB R146, R203, R179 ;  /* 0x000000b3cb92723e */ /* 0x000fe400000010ff */
[----:B------:R-:W-:Y:S02]  /*aaa0*/  F2FP.BF16.PACK_AB R145, R205, R164 ;  /* 0x000000a4cd91723e */ /* 0x000fe400000010ff */
[----:B------:R-:W-:Y:S05]  /*aab0*/  F2FP.BF16.PACK_AB R147, R204, R192 ;  /* 0x000000c0cc93723e */ /* 0x000fea00000010ff */
[----:B------:R-:W-:Y:S02]  /*aac0*/  MUFU.EX2 R166, R166 ;  /* 0x000000a600a67308 */ /* 0x000fe40000000800 */
[C---:B------:R-:W-:Y:S04]  /*aad0*/  HMMA.16816.F32.BF16 R8, R144.reuse, R152, R8 ;  /* 0x000000989008723c */ /* 0x040fe80000041808 */
[----:B---3--:R-:W-:Y:S02]  /*aae0*/  FFMA.FTZ R138, R172, c[0x0][0x2d0], -R3 ;  /* 0x0000b400ac8a7a23 */ /* 0x008fe40000010803 */
[--C-:B------:R-:W-:Y:S02]  /*aaf0*/  FFMA.FTZ R172, R156, c[0x0][0x2d0], -R208.reuse ;  /* 0x0000b4009cac7a23 */ /* 0x100fe400000108d0 */
[-C--:B------:R-:W-:Y:S01]  /*ab00*/  HMMA.16816.F32.BF16 R12, R144, R154.reuse, R12 ;  /* 0x0000009a900c723c */ /* 0x080fe2000004180c */
[----:B------:R-:W3:Y:S01]  /*ab10*/  LDL.LU R156, [R1+0x4] ;  /* 0x00000400019c7983 */ /* 0x000ee20000300800 */
[----:B------:R4:W-:Y:S02]  /*ab20*/  MUFU.EX2 R248, R138 ;  /* 0x0000008a00f87308 */ /* 0x0009e40000000800 */
[----:B------:R-:W-:Y:S02]  /*ab30*/  FFMA.FTZ R152, R187, c[0x0][0x2d0], -R191 ;  /* 0x0000b400bb987a23 */ /* 0x000fe400000108bf */
[----:B--2---:R-:W-:Y:S02]  /*ab40*/  FFMA.FTZ R139, R134, R139, R215 ;  /* 0x0000008b868b7223 */ /* 0x004fe400000100d7 */
[C---:B------:R-:W-:Y:S04]  /*ab50*/  HMMA.16816.F32.BF16 R16, R140.reuse, R154, R16 ;  /* 0x0000009a8c10723c */ /* 0x040fe80000041810 */
[----:B------:R2:W-:Y:S04]  /*ab60*/  MUFU.EX2 R187, R152 ;  /* 0x0000009800bb7308 */ /* 0x0005e80000000800 */
[-C--:B-1----:R-:W-:Y:S06]  /*ab70*/  HMMA.16816.F32.BF16 R20, R140, R148.reuse, R20 ;  /* 0x000000948c14723c */ /* 0x082fec0000041814 */
[----:B------:R-:W-:Y:S02]  /*ab80*/  MUFU.EX2 R173, R173 ;  /* 0x000000ad00ad7308 */ /* 0x000fe40000000800 */
[C---:B------:R-:W-:Y:S04]  /*ab90*/  HMMA.16816.F32.BF16 R24, R144.reuse, R148, R24 ;  /* 0x000000949018723c */ /* 0x040fe80000041818 */
[----:B----4-:R-:W-:Y:S02]  /*aba0*/  FFMA.FTZ R138, R171, c[0x0][0x2d0], -R3 ;  /* 0x0000b400ab8a7a23 */ /* 0x010fe40000010803 */
[----:B------:R-:W-:Y:S02]  /*abb0*/  FFMA.FTZ R171, R168, c[0x0][0x2d0], -R208 ;  /* 0x0000b400a8ab7a23 */ /* 0x000fe400000108d0 */
[-C--:B------:R-:W-:Y:S01]  /*abc0*/  HMMA.16816.F32.BF16 R28, R144, R150.reuse, R28 ;  /* 0x00000096901c723c */ /* 0x080fe2000004181c */
[----:B------:R1:W-:Y:S01]  /*abd0*/  MUFU.EX2 R249, R138 ;  /* 0x0000008a00f97308 */ /* 0x0003e20000000800 */
[----:B--2---:R-:W-:Y:S02]  /*abe0*/  LDSM.16.MT88.4 R152, [R226+0x1100] ;  /* 0x00110000e298783b */ /* 0x004fe40000004200 */
[----:B------:R-:W-:Y:S02]  /*abf0*/  FFMA.FTZ R168, R165, c[0x0][0x2d0], -R191 ;  /* 0x0000b400a5a87a23 */ /* 0x000fe400000108bf */
[--C-:B------:R-:W-:Y:S02]  /*ac00*/  FFMA.FTZ R165, R160, c[0x0][0x2d0], -R190.reuse ;  /* 0x0000b400a0a57a23 */ /* 0x100fe400000108be */
[C---:B------:R-:W-:Y:S03]  /*ac10*/  HMMA.16816.F32.BF16 R32, R140.reuse, R150, R32 ;  /* 0x000000968c20723c */ /* 0x040fe60000041820 */
[----:B------:R-:W2:Y:S01]  /*ac20*/  MUFU.EX2 R168, R168 ;  /* 0x000000a800a87308 */ /* 0x000ea20000000800 */
[----:B------:R-:W4:Y:S01]  /*ac30*/  LDSM.16.MT88.4 R148, [R228+0x900] ;  /* 0x00090000e494783b */ /* 0x000f220000004200 */
[----:B------:R-:W-:Y:S08]  /*ac40*/  FFMA.FTZ R190, R157, c[0x0][0x2d0], -R190 ;  /* 0x0000b4009dbe7a23 */ /* 0x000ff000000108be */
[----:B------:R-:W-:Y:S01]  /*ac50*/  MUFU.EX2 R251, R190 ;  /* 0x000000be00fb7308 */ /* 0x000fe20000000800 */
[----:B-1----:R-:W-:Y:S02]  /*ac60*/  FFMA.FTZ R138, R170, c[0x0][0x2d0], -R3 ;  /* 0x0000b400aa8a7a23 */ /* 0x002fe40000010803 */
[----:B------:R-:W-:Y:S02]  /*ac70*/  FFMA.FTZ R170, R167, c[0x0][0x2d0], -R208 ;  /* 0x0000b400a7aa7a23 */ /* 0x000fe400000108d0 */
[----:B------:R-:W-:Y:S05]  /*ac80*/  FFMA.FTZ R167, R163, c[0x0][0x2d0], -R191 ;  /* 0x0000b400a3a77a23 */ /* 0x000fea00000108bf */
[----:B------:R1:W-:Y:S01]  /*ac90*/  MUFU.EX2 R247, R138 ;  /* 0x0000008a00f77308 */ /* 0x0003e20000000800 */
[----:B--2---:R-:W-:Y:S09]  /*aca0*/  MOV R175, R168 ;  /* 0x000000a800af7202 */ /* 0x004ff20000000f00 */
[----:B------:R-:W-:Y:S10]  /*acb0*/  MUFU.EX2 R167, R167 ;  /* 0x000000a700a77308 */ /* 0x000ff40000000800 */
[----:B------:R2:W2:Y:S01]  /*acc0*/  MUFU.EX2 R201, R165 ;  /* 0x000000a500c97308 */ /* 0x0004a20000000800 */
[-C--:B----4-:R-:W-:Y:S03]  /*acd0*/  HMMA.16816.F32.BF16 R36, R140, R148.reuse, R36 ;  /* 0x000000948c24723c */ /* 0x090fe60000041824 */
[--C-:B-1----:R-:W-:Y:S02]  /*ace0*/  FFMA.FTZ R138, R161, c[0x0][0x2d0], -R3.reuse ;  /* 0x0000b400a18a7a23 */ /* 0x102fe40000010803 */
[----:B------:R-:W-:Y:S01]  /*acf0*/  LDSM.16.MT88.4 R160, [R227+0x1100] ;  /* 0x00110000e3a0783b */ /* 0x000fe20000004200 */
[----:B------:R-:W-:Y:S02]  /*ad00*/  FFMA.FTZ R3, R188, c[0x0][0x2d0], -R3 ;  /* 0x0000b400bc037a23 */ /* 0x000fe40000010803 */
[C---:B------:R-:W-:Y:S01]  /*ad10*/  HMMA.16816.F32.BF16 R40, R144.reuse, R148, R40 ;  /* 0x000000949028723c */ /* 0x040fe20000041828 */
[----:B------:R-:W-:Y:S07]  /*ad20*/  MUFU.EX2 R188, R171 ;  /* 0x000000ab00bc7308 */ /* 0x000fee0000000800 */
[-C--:B------:R-:W-:Y:S03]  /*ad30*/  HMMA.16816.F32.BF16 R44, R144, R150.reuse, R44 ;  /* 0x00000096902c723c */ /* 0x080fe6000004182c */
[----:B------:R3:W1:Y:S01]  /*ad40*/  MUFU.EX2 R250, R138 ;  /* 0x0000008a00fa7308 */ /* 0x0006620000000800 */
[----:B--2---:R-:W-:Y:S04]  /*ad50*/  MOV R165, R185 ;  /* 0x000000b900a57202 */ /* 0x004fe80000000f00 */
[C---:B------:R-:W-:Y:S01]  /*ad60*/  HMMA.16816.F32.BF16 R48, R140.reuse, R150, R48 ;  /* 0x000000968c30723c */ /* 0x040fe20000041830 */
[----:B------:R-:W2:Y:S03]  /*ad70*/  LDSM.16.MT88.4 R148, [R227+0x900] ;  /* 0x00090000e394783b */ /* 0x000ea60000004200 */
[----:B------:R-:W-:Y:S01]  /*ad80*/  F2FP.BF16.PACK_AB R208, R174, R201 ;  /* 0x000000c9aed0723e */ /* 0x000fe200000010ff */
[----:B------:R-:W4:Y:S03]  /*ad90*/  MUFU.EX2 R172, R172 ;  /* 0x000000ac00ac7308 */ /* 0x000f260000000800 */
[-C--:B--2---:R-:W-:Y:S08]  /*ada0*/  HMMA.16816.F32.BF16 R52, R140, R148.reuse, R52 ;  /* 0x000000948c34723c */ /* 0x084ff00000041834 */
[C---:B------:R-:W-:Y:S08]  /*adb0*/  HMMA.16816.F32.BF16 R56, R144.reuse, R148, R56 ;  /* 0x000000949038723c */ /* 0x040ff00000041838 */
[-C--:B------:R-:W-:Y:S08]  /*adc0*/  HMMA.16816.F32.BF16 R60, R144, R150.reuse, R60 ;  /* 0x00000096903c723c */ /* 0x080ff0000004183c */
[C---:B------:R-:W-:Y:S01]  /*add0*/  HMMA.16816.F32.BF16 R64, R140.reuse, R150, R64 ;  /* 0x000000968c40723c */ /* 0x040fe20000041840 */
[----:B------:R-:W2:Y:S07]  /*ade0*/  LDSM.16.MT88.4 R148, [R225+0x2900] ;  /* 0x00290000e194783b */ /* 0x000eae0000004200 */
[-C--:B--2---:R-:W-:Y:S08]  /*adf0*/  HMMA.16816.F32.BF16 R68, R140, R148.reuse, R68 ;  /* 0x000000948c44723c */ /* 0x084ff00000041844 */
[C---:B------:R-:W-:Y:S08]  /*ae00*/  HMMA.16816.F32.BF16 R72, R144.reuse, R148, R72 ;  /* 0x000000949048723c */ /* 0x040ff00000041848 */
[-C--:B------:R-:W-:Y:S08]  /*ae10*/  HMMA.16816.F32.BF16 R76, R144, R150.reuse, R76 ;  /* 0x00000096904c723c */ /* 0x080ff0000004184c */
[C---:B------:R-:W-:Y:S01]  /*ae20*/  HMMA.16816.F32.BF16 R80, R140.reuse, R150, R80 ;  /* 0x000000968c50723c */ /* 0x040fe20000041850 */
[----:B------:R-:W2:Y:S07]  /*ae30*/  LDSM.16.MT88.4 R148, [R226+0x2900] ;  /* 0x00290000e294783b */ /* 0x000eae0000004200 */
[-C--:B--2---:R-:W-:Y:S08]  /*ae40*/  HMMA.16816.F32.BF16 R84, R140, R148.reuse, R84 ;  /* 0x000000948c54723c */ /* 0x084ff00000041854 */
[C---:B------:R-:W-:Y:S08]  /*ae50*/  HMMA.16816.F32.BF16 R88, R144.reuse, R148, R88 ;  /* 0x000000949058723c */ /* 0x040ff00000041858 */
[-C--:B------:R-:W-:Y:S04]  /*ae60*/  HMMA.16816.F32.BF16 R92, R144, R150.reuse, R92 ;  /* 0x00000096905c723c */ /* 0x080fe8000004185c */
[----:B---3--:R-:W-:Y:S04]  /*ae70*/  FFMA.FTZ R138, R133, R156, R214 ;  /* 0x0000009c858a7223 */ /* 0x008fe800000100d6 */
[C---:B------:R-:W-:Y:S01]  /*ae80*/  HMMA.16816.F32.BF16 R96, R140.reuse, R150, R96 ;  /* 0x000000968c60723c */ /* 0x040fe20000041860 */
[----:B------:R-:W2:Y:S08]  /*ae90*/  LDSM.16.MT88.4 R148, [R228+0x2900] ;  /* 0x00290000e494783b */ /* 0x000eb00000004200 */
[----:B------:R-:W-:Y:S01]  /*aea0*/  LDSM.16.MT88.4 R156, [R228+0x1100] ;  /* 0x00110000e49c783b */ /* 0x000fe20000004200 */
[-C--:B--2---:R-:W-:Y:S08]  /*aeb0*/  HMMA.16816.F32.BF16 R100, R140, R148.reuse, R100 ;  /* 0x000000948c64723c */ /* 0x084ff00000041864 */
[C---:B------:R-:W-:Y:S08]  /*aec0*/  HMMA.16816.F32.BF16 R104, R144.reuse, R148, R104 ;  /* 0x000000949068723c */ /* 0x040ff00000041868 */
[-C--:B------:R-:W-:Y:S08]  /*aed0*/  HMMA.16816.F32.BF16 R108, R144, R150.reuse, R108 ;  /* 0x00000096906c723c */ /* 0x080ff0000004186c */
[C---:B------:R-:W-:Y:S01]  /*aee0*/  HMMA.16816.F32.BF16 R112, R140.reuse, R150, R112 ;  /* 0x000000968c70723c */ /* 0x040fe20000041870 */
[----:B------:R-:W2:Y:S07]  /*aef0*/  LDSM.16.MT88.4 R148, [R227+0x2900] ;  /* 0x00290000e394783b */ /* 0x000eae0000004200 */
[-C--:B--2---:R-:W-:Y:S08]  /*af00*/  HMMA.16816.F32.BF16 R116, R140, R148.reuse, R116 ;  /* 0x000000948c74723c */ /* 0x084ff00000041874 */
[C---:B------:R-:W-:Y:S01]  /*af10*/  HMMA.16816.F32.BF16 R120, R144.reuse, R148, R120 ;  /* 0x000000949078723c */ /* 0x040fe20000041878 */
[----:B------:R-:W2:Y:S04]  /*af20*/  LDL.LU R149, [R1+0xc] ;  /* 0x00000c0001957983 */ /* 0x000ea80000300800 */
[----:B------:R-:W3:Y:S03]  /*af30*/  LDL.LU R148, [R1+0x8] ;  /* 0x0000080001947983 */ /* 0x000ee60000300800 */
[-C--:B------:R-:W-:Y:S01]  /*af40*/  HMMA.16816.F32.BF16 R124, R144, R150.reuse, R124 ;  /* 0x00000096907c723c */ /* 0x080fe2000004187c */
[----:B------:R-:W4:Y:S07]  /*af50*/  LDSM.16.MT88.4 R144, [R225+0x1100] ;  /* 0x00110000e190783b */ /* 0x000f2e0000004200 */
[----:B------:R-:W-:Y:S07]  /*af60*/  HMMA.16816.F32.BF16 R128, R140, R150, R128 ;  /* 0x000000968c80723c */ /* 0x000fee0000041880 */
[----:B------:R-:W-:Y:S02]  /*af70*/  F2FP.BF16.PACK_AB R140, R185, R206 ;  /* 0x000000ceb98c723e */ /* 0x000fe400000010ff */
[----:B------:R-:W-:Y:S03]  /*af80*/  F2FP.BF16.PACK_AB R141, R184, R187 ;  /* 0x000000bbb88d723e */ /* 0x000fe600000010ff */
[----:B------:R-:W-:Y:S02]  /*af90*/  F2FP.BF16.PACK_AB R142, R193, R196 ;  /* 0x000000c4c18e723e */ /* 0x000fe400000010ff */
[----:B------:R-:W-:Y:S02]  /*afa0*/  F2FP.BF16.PACK_AB R143, R183, R195 ;  /* 0x000000c3b78f723e */ /* 0x000fe400000010ff */
[----:B------:R-:W-:Y:S02]  /*afb0*/  F2FP.BF16.PACK_AB R150, R182, R194 ;  /* 0x000000c2b696723e */ /* 0x000fe400000010ff */
[----:B-1----:R-:W-:Y:S03]  /*afc0*/  F2FP.BF16.PACK_AB R151, R250, R247 ;  /* 0x000000f7fa97723e */ /* 0x002fe600000010ff */
[-C--:B----4-:R-:W-:Y:S03]  /*afd0*/  HMMA.16816.F32.BF16 R4, R140, R144.reuse, R4 ;  /* 0x000000908c04723c */ /* 0x090fe60000041804 */
[----:B--2---:R-:W-:Y:S01]  /*afe0*/  FFMA.FTZ R133, R132, R149, R213 ;  /* 0x0000009584857223 */ /* 0x004fe200000100d5 */
[----:B------:R-:W-:Y:S01]  /*aff0*/  F2FP.BF16.PACK_AB R149, R249, R248 ;  /* 0x000000f8f995723e */ /* 0x000fe200000010ff */
[----:B------:R1:W2:Y:S01]  /*b000*/  MUFU.EX2 R132, R170 ;  /* 0x000000aa00847308 */ /* 0x0002a20000000800 */
[----:B---3--:R-:W-:Y:S01]  /*b010*/  FFMA.FTZ R134, R0, R148, R209 ;  /* 0x0000009400867223 */ /* 0x008fe200000100d1 */
[----:B------:R-:W-:Y:S01]  /*b020*/  F2FP.BF16.PACK_AB R148, R197, R186 ;  /* 0x000000bac594723e */ /* 0x000fe200000010ff */
[----:B------:R-:W-:Y:S01]  /*b030*/  FADD.FTZ R0, R221, R138 ;  /* 0x0000008add007221 */ /* 0x000fe20000010000 */
[----:B------:R-:W-:Y:S03]  /*b040*/  F2FP.BF16.PACK_AB R209, R245, R246 ;  /* 0x000000f6f5d1723e */ /* 0x000fe600000010ff */
[----:B------:R-:W-:Y:S02]  /*b050*/  FADD.FTZ R133, R216, R133 ;  /* 0x00000085d8857221 */ /* 0x000fe40000010000 */
[----:B------:R-:W-:Y:S01]  /*b060*/  FADD.FTZ R0, R223, R0 ;  /* 0x00000000df007221 */ /* 0x000fe20000010000 */
[C---:B------:R-:W-:Y:S01]  /*b070*/  HMMA.16816.F32.BF16 R8, R148.reuse, R144, R8 ;  /* 0x000000909408723c */ /* 0x040fe20000041808 */
[----:B------:R3:W-:Y:S03]  /*b080*/  MUFU.EX2 R138, R3 ;  /* 0x00000003008a7308 */ /* 0x0007e60000000800 */
[----:B------:R-:W-:Y:S02]  /*b090*/  FADD.FTZ R133, R217, R133 ;  /* 0x00000085d9857221 */ /* 0x000fe40000010000 */
[----:B------:R-:W-:Y:S01]  /*b0a0*/  LDSM.16.MT88.4 R216, [R226+0x3900] ;  /* 0x00390000e2d8783b */ /* 0x000fe20000004200 */
[----:B------:R-:W-:Y:S01]  /*b0b0*/  FADD.FTZ R134, R210, R134 ;  /* 0x00000086d2867221 */ /* 0x000fe20000010000 */
[-C--:B------:R-:W-:Y:S04]  /*b0c0*/  HMMA.16816.F32.BF16 R12, R148, R146.reuse, R12 ;  /* 0x00000092940c723c */ /* 0x080fe8000004180c */
[----:B------:R-:W-:Y:S01]  /*b0d0*/  FADD.FTZ R134, R211, R134 ;  /* 0x00000086d3867221 */ /* 0x000fe20000010000 */
[----:B------:R-:W-:Y:S01]  /*b0e0*/  F2FP.BF16.PACK_AB R210, R251, R252 ;  /* 0x000000fcfbd2723e */ /* 0x000fe200000010ff */
[----:B-1----:R-:W-:Y:S02]  /*b0f0*/  LDSM.16.MT88.4 R168, [R226+0x1900] ;  /* 0x00190000e2a8783b */ /* 0x002fe40000004200 */
[C---:B------:R-:W-:Y:S04]  /*b100*/  HMMA.16816.F32.BF16 R16, R140.reuse, R146, R16 ;  /* 0x000000928c10723c */ /* 0x040fe80000041810 */
[----:B------:R-:W-:Y:S02]  /*b110*/  FADD.FTZ R134, R212, R134 ;  /* 0x00000086d4867221 */ /* 0x000fe40000010000 */
[----:B------:R-:W1:Y:S02]  /*b120*/  LDSM.16.MT88.4 R144, [R225+0x3100] ;  /* 0x00310000e190783b */ /* 0x000e640000004200 */
[-C--:B------:R-:W-:Y:S04]  /*b130*/  HMMA.16816.F32.BF16 R20, R140, R152.reuse, R20 ;  /* 0x000000988c14723c */ /* 0x080fe80000041814 */
[----:B---3--:R-:W-:Y:S02]  /*b140*/  FADD.FTZ R3, R242, R0 ;  /* 0x00000000f2037221 */ /* 0x008fe40000010000 */
[----:B------:R-:W-:Y:S01]  /*b150*/  LDSM.16.MT88.4 R212, [R225+0x3900] ;  /* 0x00390000e1d4783b */ /* 0x000fe20000004200 */
[----:B------:R-:W-:Y:S01]  /*b160*/  FADD.FTZ R0, R220, R133 ;  /* 0x00000085dc007221 */ /* 0x000fe20000010000 */
[C---:B------:R-:W-:Y:S04]  /*b170*/  HMMA.16816.F32.BF16 R24, R148.reuse, R152, R24 ;  /* 0x000000989418723c */ /* 0x040fe80000041818 */
[----:B------:R-:W-:Y:S01]  /*b180*/  MOV R133, R166 ;  /* 0x000000a600857202 */ /* 0x000fe20000000f00 */
[----:B------:R-:W-:Y:S01]  /*b190*/  FADD.FTZ R0, R176, R0 ;  /* 0x00000000b0007221 */ /* 0x000fe20000010000 */
[----:B------:R-:W-:Y:S01]  /*b1a0*/  MOV R166, R184 ;  /* 0x000000b800a67202 */ /* 0x000fe20000000f00 */
[----:B------:R-:W-:Y:S01]  /*b1b0*/  FADD.FTZ R3, R177, R3 ;  /* 0x00000003b1037221 */ /* 0x000fe20000010000 */
[-C--:B------:R-:W-:Y:S04]  /*b1c0*/  HMMA.16816.F32.BF16 R28, R148, R154.reuse, R28 ;  /* 0x0000009a941c723c */ /* 0x080fe8000004181c */
[----:B------:R-:W-:Y:S01]  /*b1d0*/  MOV R177, R204 ;  /* 0x000000cc00b17202 */ /* 0x000fe20000000f00 */
[----:B------:R-:W-:Y:S01]  /*b1e0*/  FADD.FTZ R3, R243, R3 ;  /* 0x00000003f3037221 */ /* 0x000fe20000010000 */
[----:B------:R-:W-:Y:S01]  /*b1f0*/  MOV R176, R188 ;  /* 0x000000bc00b07202 */ /* 0x000fe20000000f00 */
[----:B------:R-:W-:Y:S01]  /*b200*/  FADD.FTZ R0, R235, R0 ;  /* 0x00000000eb007221 */ /* 0x000fe20000010000 */
[C---:B------:R-:W-:Y:S01]  /*b210*/  HMMA.16816.F32.BF16 R32, R140.reuse, R154, R32 ;  /* 0x0000009a8c20723c */ /* 0x040fe20000041820 */
[----:B------:R-:W3:Y:S03]  /*b220*/  LDSM.16.MT88.4 R152, [R226+0x3100] ;  /* 0x00310000e298783b */ /* 0x000ee60000004200 */
[----:B------:R-:W-:Y:S01]  /*b230*/  F2FP.BF16.PACK_AB R188, R172, R173 ;  /* 0x000000adacbc723e */ /* 0x000fe200000010ff */
[----:B------:R-:W-:Y:S03]  /*b240*/  FADD.FTZ R134, R164, R134 ;  /* 0x00000086a4867221 */ /* 0x000fe60000010000 */
[-C--:B------:R-:W-:Y:S08]  /*b250*/  HMMA.16816.F32.BF16 R36, R140, R156.reuse, R36 ;  /* 0x0000009c8c24723c */ /* 0x080ff00000041824 */
[C---:B------:R-:W-:Y:S08]  /*b260*/  HMMA.16816.F32.BF16 R40, R148.reuse, R156, R40 ;  /* 0x0000009c9428723c */ /* 0x040ff00000041828 */
[-C--:B------:R-:W-:Y:S08]  /*b270*/  HMMA.16816.F32.BF16 R44, R148, R158.reuse, R44 ;  /* 0x0000009e942c723c */ /* 0x080ff0000004182c */
[C---:B------:R-:W-:Y:S01]  /*b280*/  HMMA.16816.F32.BF16 R48, R140.reuse, R158, R48 ;  /* 0x0000009e8c30723c */ /* 0x040fe20000041830 */
[----:B------:R-:W4:Y:S07]  /*b290*/  LDSM.16.MT88.4 R156, [R228+0x3100] ;  /* 0x00310000e49c783b */ /* 0x000f2e0000004200 */
[-C--:B------:R-:W-:Y:S08]  /*b2a0*/  HMMA.16816.F32.BF16 R52, R140, R160.reuse, R52 ;  /* 0x000000a08c34723c */ /* 0x080ff00000041834 */
[C---:B------:R-:W-:Y:S08]  /*b2b0*/  HMMA.16816.F32.BF16 R56, R148.reuse, R160, R56 ;  /* 0x000000a09438723c */ /* 0x040ff00000041838 */
[-C--:B------:R-:W-:Y:S08]  /*b2c0*/  HMMA.16816.F32.BF16 R60, R148, R162.reuse, R60 ;  /* 0x000000a2943c723c */ /* 0x080ff0000004183c */
[C---:B------:R-:W-:Y:S01]  /*b2d0*/  HMMA.16816.F32.BF16 R64, R140.reuse, R162, R64 ;  /* 0x000000a28c40723c */ /* 0x040fe20000041840 */
[----:B------:R-:W2:Y:S07]  /*b2e0*/  LDSM.16.MT88.4 R160, [R227+0x3100] ;  /* 0x00310000e3a0783b */ /* 0x000eae0000004200 */
[-C--:B-1----:R-:W-:Y:S08]  /*b2f0*/  HMMA.16816.F32.BF16 R68, R140, R144.reuse, R68 ;  /* 0x000000908c44723c */ /* 0x082ff00000041844 */
[C---:B------:R-:W-:Y:S08]  /*b300*/  HMMA.16816.F32.BF16 R72, R148.reuse, R144, R72 ;  /* 0x000000909448723c */ /* 0x040ff00000041848 */
[-C--:B------:R-:W-:Y:S08]  /*b310*/  HMMA.16816.F32.BF16 R76, R148, R146.reuse, R76 ;  /* 0x00000092944c723c */ /* 0x080ff0000004184c */
[C---:B------:R-:W-:Y:S08]  /*b320*/  HMMA.16816.F32.BF16 R80, R140.reuse, R146, R80 ;  /* 0x000000928c50723c */ /* 0x040ff00000041850 */
[-C--:B---3--:R-:W-:Y:S08]  /*b330*/  HMMA.16816.F32.BF16 R84, R140, R152.reuse, R84 ;  /* 0x000000988c54723c */ /* 0x088ff00000041854 */
[C---:B------:R-:W-:Y:S08]  /*b340*/  HMMA.16816.F32.BF16 R88, R148.reuse, R152, R88 ;  /* 0x000000989458723c */ /* 0x040ff00000041858 */
[-C--:B------:R-:W-:Y:S08]  /*b350*/  HMMA.16816.F32.BF16 R92, R148, R154.reuse, R92 ;  /* 0x0000009a945c723c */ /* 0x080ff0000004185c */
[C---:B------:R-:W-:Y:S01]  /*b360*/  HMMA.16816.F32.BF16 R96, R140.reuse, R154, R96 ;  /* 0x0000009a8c60723c */ /* 0x040fe20000041860 */
[----:B------:R-:W1:Y:S07]  /*b370*/  LDSM.16.MT88.4 R152, [R225+0x1900] ;  /* 0x00190000e198783b */ /* 0x000e6e0000004200 */
[-C--:B----4-:R-:W-:Y:S08]  /*b380*/  HMMA.16816.F32.BF16 R100, R140, R156.reuse, R100 ;  /* 0x0000009c8c64723c */ /* 0x090ff00000041864 */
[C---:B------:R-:W-:Y:S07]  /*b390*/  HMMA.16816.F32.BF16 R104, R148.reuse, R156, R104 ;  /* 0x0000009c9468723c */ /* 0x040fee0000041868 */
[----:B------:R-:W-:Y:S01]  /*b3a0*/  MOV R156, R206 ;  /* 0x000000ce009c7202 */ /* 0x000fe20000000f00 */
[-C--:B------:R-:W-:Y:S04]  /*b3b0*/  HMMA.16816.F32.BF16 R108, R148, R158.reuse, R108 ;  /* 0x0000009e946c723c */ /* 0x080fe8000004186c */
[----:B------:R-:W-:Y:S02]  /*b3c0*/  MOV R157, R167 ;  /* 0x000000a7009d7202 */ /* 0x000fe40000000f00 */
[----:B------:R-:W-:Y:S02]  /*b3d0*/  MOV R167, R186 ;  /* 0x000000ba00a77202 */ /* 0x000fe40000000f00 */
[C---:B------:R-:W-:Y:S04]  /*b3e0*/  HMMA.16816.F32.BF16 R112, R140.reuse, R158, R112 ;  /* 0x0000009e8c70723c */ /* 0x040fe80000041870 */
[----:B------:R-:W-:Y:S03]  /*b3f0*/  F2FP.BF16.PACK_AB R191, R133, R157 ;  /* 0x0000009d85bf723e */ /* 0x000fe600000010ff */
[----:B--2---:R-:W-:Y:S01]  /*b400*/  MOV R158, R132 ;  /* 0x00000084009e7202 */ /* 0x004fe20000000f00 */
[-C--:B------:R-:W-:Y:S04]  /*b410*/  HMMA.16816.F32.BF16 R116, R140, R160.reuse, R116 ;  /* 0x000000a08c74723c */ /* 0x080fe80000041874 */
[----:B------:R-:W-:Y:S01]  /*b420*/  FADD.FTZ R132, R222, R139 ;  /* 0x0000008bde847221 */ /* 0x000fe20000010000 */
[----:B------:R-:W-:Y:S01]  /*b430*/  MOV R159, R187 ;  /* 0x000000bb009f7202 */ /* 0x000fe20000000f00 */
[----:B------:R2:W3:Y:S01]  /*b440*/  MUFU.EX2 R139, R189 ;  /* 0x000000bd008b7308 */ /* 0x0004e20000000800 */
[----:B------:R-:W4:Y:S01]  /*b450*/  LDSM.16.MT88.4 R184, [R228+0x1900] ;  /* 0x00190000e4b8783b */ /* 0x000f220000004200 */
[C---:B------:R-:W-:Y:S04]  /*b460*/  HMMA.16816.F32.BF16 R120, R148.reuse, R160, R120 ;  /* 0x000000a09478723c */ /* 0x040fe80000041878 */
[----:B------:R-:W-:Y:S01]  /*b470*/  FADD.FTZ R132, R231, R132 ;  /* 0x00000084e7847221 */ /* 0x000fe20000010000 */
[----:B------:R-:W-:Y:S02]  /*b480*/  F2FP.BF16.PACK_AB R190, R158, R176 ;  /* 0x000000b09ebe723e */ /* 0x000fe400000010ff */
[----:B------:R-:W-:Y:S01]  /*b490*/  LDSM.16.MT88.4 R220, [R228+0x3900] ;  /* 0x00390000e4dc783b */ /* 0x000fe20000004200 */
[-C--:B------:R-:W-:Y:S04]  /*b4a0*/  HMMA.16816.F32.BF16 R124, R148, R162.reuse, R124 ;  /* 0x000000a2947c723c */ /* 0x080fe8000004187c */
[----:B------:R-:W-:Y:S03]  /*b4b0*/  FADD.FTZ R132, R241, R132 ;  /* 0x00000084f1847221 */ /* 0x000fe60000010000 */
[----:B------:R4:W5:Y:S01]  /*b4c0*/  LDL.LU R231, [R1+0x50] ;  /* 0x0000500001e77983 */ /* 0x0009620000300800 */
[----:B------:R-:W-:Y:S03]  /*b4d0*/  HMMA.16816.F32.BF16 R128, R140, R162, R128 ;  /* 0x000000a28c80723c */ /* 0x000fe60000041880 */
[----:B------:R4:W5:Y:S01]  /*b4e0*/  LDL.LU R241, [R1+0x4c] ;  /* 0x00004c0001f17983 */ /* 0x0009620000300800 */
[----:B------:R-:W-:Y:S01]  /*b4f0*/  FADD.FTZ R132, R178, R132 ;  /* 0x00000084b2847221 */ /* 0x000fe20000010000 */
[----:B------:R-:W-:Y:S02]  /*b500*/  MOV R178, R205 ;  /* 0x000000cd00b27202 */ /* 0x000fe40000000f00 */
[----:B--2---:R-:W-:Y:S01]  /*b510*/  F2FP.BF16.PACK_AB R189, R175, R200 ;  /* 0x000000c8afbd723e */ /* 0x004fe200000010ff */
[----:B------:R2:W5:Y:S01]  /*b520*/  LDL.LU R242, [R1+0x48] ;  /* 0x0000480001f27983 */ /* 0x0005620000300800 */
[----:B---3--:R-:W-:Y:S03]  /*b530*/  F2FP.BF16.PACK_AB R211, R138, R139 ;  /* 0x0000008b8ad3723e */ /* 0x008fe600000010ff */
[----:B------:R2:W5:Y:S02]  /*b540*/  LDL.LU R243, [R1+0x44] ;  /* 0x0000440001f37983 */ /* 0x0005640000300800 */
[-C--:B-1----:R-:W-:Y:S02]  /*b550*/  HMMA.16816.F32.BF16 R144, R188, R152.reuse, R4 ;  /* 0x00000098bc90723c */ /* 0x082fe40000041804 */
[----:B------:R2:W5:Y:S04]  /*b560*/  LDL.LU R235, [R1+0x40] ;  /* 0x0000400001eb7983 */ /* 0x0005680000300800 */
[----:B------:R-:W1:Y:S02]  /*b570*/  LDSM.16.MT88.4 R204, [R227+0x1900] ;  /* 0x00190000e3cc783b */ /* 0x000e640000004200 */
[C---:B------:R-:W-:Y:S06]  /*b580*/  HMMA.16816.F32.BF16 R140, R208.reuse, R152, R8 ;  /* 0x00000098d08c723c */ /* 0x040fec0000041808 */
[----:B------:R-:W3:Y:S01]  /*b590*/  LDSM.16.MT88.4 R4, [R227+0x3900] ;  /* 0x00390000e304783b */ /* 0x000ee20000004200 */
[----:B------:R-:W-:Y:S01]  /*b5a0*/  MOV R8, R158 ;  /* 0x0000009e00087202 */ /* 0x000fe20000000f00 */
[-C--:B------:R-:W-:Y:S04]  /*b5b0*/  HMMA.16816.F32.BF16 R148, R208, R154.reuse, R12 ;  /* 0x0000009ad094723c */ /* 0x080fe8000004180c */
[----:B------:R-:W-:Y:S02]  /*b5c0*/  MOV R11, R157 ;  /* 0x0000009d000b7202 */ /* 0x000fe40000000f00 */
[----:B------:R-:W-:Y:S02]  /*b5d0*/  MOV R9, R159 ;  /* 0x0000009f00097202 */ /* 0x000fe40000000f00 */
[C---:B------:R-:W-:Y:S04]  /*b5e0*/  HMMA.16816.F32.BF16 R152, R188.reuse, R154, R16 ;  /* 0x0000009abc98723c */ /* 0x040fe80000041810 */
[----:B------:R-:W-:Y:S02]  /*b5f0*/  MOV R10, R156 ;  /* 0x0000009c000a7202 */ /* 0x000fe40000000f00 */
[----:B------:R-:W-:Y:S02]  /*b600*/  MOV R15, R167 ;  /* 0x000000a7000f7202 */ /* 0x000fe40000000f00 */
        /* <DEDUP_REMOVED lines=12> */
[-C--:B----4-:R-:W-:Y:S04]  /*b6d0*/  HMMA.16816.F32.BF16 R172, R188, R184.reuse, R36 ;  /* 0x000000b8bcac723c */ /* 0x090fe80000041824 */
[----:B------:R-:W-:Y:S02]  /*b6e0*/  MOV R29, R13 ;  /* 0x0000000d001d7202 */ /* 0x000fe40000000f00 */
[----:B------:R-:W-:Y:S02]  /*b6f0*/  MOV R13, R176 ;  /* 0x000000b0000d7202 */ /* 0x000fe40000000f00 */
[----:B------:R-:W-:Y:S04]  /*b700*/  MOV R33, R177 ;  /* 0x000000b100217202 */ /* 0x000fe80000000f00 */
[----:B------:R-:W-:Y:S02]  /*b710*/  MOV R39, R179 ;  /* 0x000000b300277202 */ /* 0x000fe40000000f00 */
[----:B------:R-:W-:Y:S02]  /*b720*/  MOV R12, R178 ;  /* 0x000000b2000c7202 */ /* 0x000fe40000000f00 */
[C---:B------:R-:W-:Y:S04]  /*b730*/  HMMA.16816.F32.BF16 R176, R208.reuse, R184, R40 ;  /* 0x000000b8d0b0723c */ /* 0x040fe80000041828 */
[----:B------:R-:W-:Y:S01]  /*b740*/  MOV R20, R183 ;  /* 0x000000b700147202 */ /* 0x000fe20000000f00 */
[----:B------:R-:W-:Y:S01]  /*b750*/  FADD.FTZ R0, R39, R0 ;  /* 0x0000000027007221 */ /* 0x000fe20000010000 */
[----:B------:R-:W-:Y:S01]  /*b760*/  MOV R21, R182 ;  /* 0x000000b600157202 */ /* 0x000fe20000000f00 */
[----:B------:R-:W-:Y:S01]  /*b770*/  FADD.FTZ R12, R12, R134 ;  /* 0x000000860c0c7221 */ /* 0x000fe20000010000 */
[----:B------:R-:W-:Y:S04]  /*b780*/  MOV R38, R180 ;  /* 0x000000b400267202 */ /* 0x000fe80000000f00 */
[----:B------:R-:W-:Y:S01]  /*b790*/  MOV R37, R181 ;  /* 0x000000b500257202 */ /* 0x000fe20000000f00 */
[----:B------:R-:W-:Y:S01]  /*b7a0*/  FADD.FTZ R3, R38, R3 ;  /* 0x0000000326037221 */ /* 0x000fe20000010000 */
[-C--:B------:R-:W-:Y:S03]  /*b7b0*/  HMMA.16816.F32.BF16 R180, R208, R186.reuse, R44 ;  /* 0x000000bad0b4723c */ /* 0x080fe6000004182c */
[----:B------:R-:W-:Y:S02]  /*b7c0*/  MOV R15, R8 ;  /* 0x00000008000f7202 */ /* 0x000fe40000000f00 */
[----:B------:R-:W-:Y:S02]  /*b7d0*/  MOV R30, R14 ;  /* 0x0000000e001e7202 */ /* 0x000fe40000000f00 */
[----:B------:R-:W-:Y:S01]  /*b7e0*/  MOV R14, R11 ;  /* 0x0000000b000e7202 */ /* 0x000fe20000000f00 */
[C---:B------:R-:W-:Y:S04]  /*b7f0*/  HMMA.16816.F32.BF16 R184, R188.reuse, R186, R48 ;  /* 0x000000babcb8723c */ /* 0x040fe80000041830 */
[----:B------:R-:W-:Y:S02]  /*b800*/  MOV R25, R195 ;  /* 0x000000c300197202 */ /* 0x000fe40000000f00 */
[----:B------:R-:W-:Y:S02]  /*b810*/  MOV R26, R194 ;  /* 0x000000c2001a7202 */ /* 0x000fe40000000f00 */
[----:B------:R-:W-:Y:S04]  /*b820*/  MOV R27, R193 ;  /* 0x000000c1001b7202 */ /* 0x000fe80000000f00 */
[----:B------:R-:W-:Y:S02]  /*b830*/  MOV R32, R192 ;  /* 0x000000c000207202 */ /* 0x000fe40000000f00 */
[-C--:B-1----:R-:W-:Y:S03]  /*b840*/  HMMA.16816.F32.BF16 R192, R188, R204.reuse, R52 ;  /* 0x000000ccbcc0723c */ /* 0x082fe60000041834 */
[----:B------:R-:W-:Y:S01]  /*b850*/  MOV R31, R197 ;  /* 0x000000c5001f7202 */ /* 0x000fe20000000f00 */
[----:B------:R-:W-:Y:S01]  /*b860*/  FADD.FTZ R12, R32, R12 ;  /* 0x0000000c200c7221 */ /* 0x000fe20000010000 */
[----:B------:R-:W-:Y:S02]  /*b870*/  MOV R24, R196 ;  /* 0x000000c400187202 */ /* 0x000fe40000000f00 */
[----:B------:R-:W-:Y:S02]  /*b880*/  MOV R11, R199 ;  /* 0x000000c7000b7202 */ /* 0x000fe40000000f00 */
[----:B------:R-:W-:Y:S02]  /*b890*/  MOV R8, R198 ;  /* 0x000000c600087202 */ /* 0x000fe40000000f00 */
[C---:B------:R-:W-:Y:S04]  /*b8a0*/  HMMA.16816.F32.BF16 R196, R208.reuse, R204, R56 ;  /* 0x000000ccd0c4723c */ /* 0x040fe80000041838 */
[----:B------:R-:W-:Y:S01]  /*b8b0*/  MOV R23, R200 ;  /* 0x000000c800177202 */ /* 0x000fe20000000f00 */
[----:B------:R-:W-:Y:S01]  /*b8c0*/  FADD.FTZ R8, R8, R132 ;  /* 0x0000008408087221 */ /* 0x000fe20000010000 */
[----:B------:R-:W-:Y:S02]  /*b8d0*/  MOV R35, R9 ;  /* 0x0000000900237202 */ /* 0x000fe40000000f00 */
[----:B------:R-:W-:Y:S01]  /*b8e0*/  MOV R34, R10 ;  /* 0x0000000a00227202 */ /* 0x000fe20000000f00 */
[----:B------:R-:W-:Y:S03]  /*b8f0*/  FADD.FTZ R8, R37, R8 ;  /* 0x0000000825087221 */ /* 0x000fe60000010000 */
[----:B------:R-:W-:Y:S01]  /*b900*/  MOV R9, R203 ;  /* 0x000000cb00097202 */ /* 0x000fe20000000f00 */
[----:B------:R-:W-:Y:S01]  /*b910*/  FADD.FTZ R11, R11, R8 ;  /* 0x000000080b0b7221 */ /* 0x000fe20000010000 */
[----:B------:R-:W-:Y:S01]  /*b920*/  MOV R10, R202 ;  /* 0x000000ca000a7202 */ /* 0x000fe20000000f00 */
[----:B------:R-:W-:Y:S01]  /*b930*/  FADD.FTZ R8, R33, R12 ;  /* 0x0000000c21087221 */ /* 0x000fe20000010000 */
[-C--:B------:R-:W-:Y:S03]  /*b940*/  HMMA.16816.F32.BF16 R200, R208, R206.reuse, R60 ;  /* 0x000000ced0c8723c */ /* 0x080fe6000004183c */
[----:B------:R-:W-:Y:S01]  /*b950*/  FADD.FTZ R10, R10, R3 ;  /* 0x000000030a0a7221 */ /* 0x000fe20000010000 */
[----:B------:R-:W-:Y:S01]  /*b960*/  MOV R132, R136 ;  /* 0x0000008800847202 */ /* 0x000fe20000000f00 */
[----:B------:R-:W-:Y:S02]  /*b970*/  FADD.FTZ R3, R34, R11 ;  /* 0x0000000b22037221 */ /* 0x000fe40000010000 */
[----:B------:R-:W-:Y:S01]  /*b980*/  FADD.FTZ R9, R9, R0 ;  /* 0x0000000009097221 */ /* 0x000fe20000010000 */
[C---:B------:R-:W-:Y:S04]  /*b990*/  HMMA.16816.F32.BF16 R204, R188.reuse, R206, R64 ;  /* 0x000000cebccc723c */ /* 0x040fe80000041840 */
[----:B------:R-:W-:Y:S02]  /*b9a0*/  FADD.FTZ R0, R35, R10 ;  /* 0x0000000a23007221 */ /* 0x000fe40000010000 */
[----:B------:R-:W-:Y:S02]  /*b9b0*/  FADD.FTZ R11, R28, R9 ;  /* 0x000000091c0b7221 */ /* 0x000fe40000010000 */
[-C--:B------:R-:W-:Y:S04]  /*b9c0*/  HMMA.16816.F32.BF16 R68, R188, R212.reuse, R68 ;  /* 0x000000d4bc44723c */ /* 0x080fe80000041844 */
[----:B------:R-:W-:Y:S02]  /*b9d0*/  FADD.FTZ R9, R29, R3 ;  /* 0x000000031d097221 */ /* 0x000fe40000010000 */
[----:B------:R-:W-:Y:S02]  /*b9e0*/  FADD.FTZ R10, R248, R8 ;  /* 0x00000008f80a7221 */ /* 0x000fe40000010000 */
[C---:B------:R-:W-:Y:S04]  /*b9f0*/  HMMA.16816.F32.BF16 R72, R208.reuse, R212, R72 ;  /* 0x000000d4d048723c */ /* 0x040fe80000041848 */
[----:B------:R-:W-:Y:S02]  /*ba00*/  FADD.FTZ R3, R249, R10 ;  /* 0x0000000af9037221 */ /* 0x000fe40000010000 */
[----:B------:R-:W-:Y:S02]  /*ba10*/  FADD.FTZ R8, R30, R0 ;  /* 0x000000001e087221 */ /* 0x000fe40000010000 */
[-C--:B------:R-:W-:Y:S04]  /*ba20*/  HMMA.16816.F32.BF16 R76, R208, R214.reuse, R76 ;  /* 0x000000d6d04c723c */ /* 0x080fe8000004184c */
[----:B------:R-:W-:Y:S02]  /*ba30*/  FADD.FTZ R0, R24, R9 ;  /* 0x0000000918007221 */ /* 0x000fe40000010000 */
[----:B------:R-:W-:Y:S02]  /*ba40*/  FADD.FTZ R10, R25, R8 ;  /* 0x00000008190a7221 */ /* 0x000fe40000010000 */
[C---:B------:R-:W-:Y:S04]  /*ba50*/  HMMA.16816.F32.BF16 R80, R188.reuse, R214, R80 ;  /* 0x000000d6bc50723c */ /* 0x040fe80000041850 */
[----:B------:R-:W-:Y:S04]  /*ba60*/  FADD.FTZ R9, R27, R0 ;  /* 0x000000001b097221 */ /* 0x000fe80000010000 */
[-C--:B------:R-:W-:Y:S04]  /*ba70*/  HMMA.16816.F32.BF16 R84, R188, R216.reuse, R84 ;  /* 0x000000d8bc54723c */ /* 0x080fe80000041854 */
[----:B------:R-:W-:Y:S04]  /*ba80*/  FADD.FTZ R9, R22, R9 ;  /* 0x0000000916097221 */ /* 0x000fe80000010000 */
[C---:B------:R-:W-:Y:S08]  /*ba90*/  HMMA.16816.F32.BF16 R88, R208.reuse, R216, R88 ;  /* 0x000000d8d058723c */ /* 0x040ff00000041858 */
[-C--:B------:R-:W-:Y:S08]  /*baa0*/  HMMA.16816.F32.BF16 R92, R208, R218.reuse, R92 ;  /* 0x000000dad05c723c */ /* 0x080ff0000004185c */
[C---:B------:R-:W-:Y:S08]  /*bab0*/  HMMA.16816.F32.BF16 R96, R188.reuse, R218, R96 ;  /* 0x000000dabc60723c */ /* 0x040ff00000041860 */
[-C--:B------:R-:W-:Y:S08]  /*bac0*/  HMMA.16816.F32.BF16 R100, R188, R220.reuse, R100 ;  /* 0x000000dcbc64723c */ /* 0x080ff00000041864 */
[C---:B------:R-:W-:Y:S08]  /*bad0*/  HMMA.16816.F32.BF16 R104, R208.reuse, R220, R104 ;  /* 0x000000dcd068723c */ /* 0x040ff00000041868 */
[-C--:B------:R-:W-:Y:S08]  /*bae0*/  HMMA.16816.F32.BF16 R108, R208, R222.reuse, R108 ;  /* 0x000000ded06c723c */ /* 0x080ff0000004186c */
[C---:B------:R-:W-:Y:S08]  /*baf0*/  HMMA.16816.F32.BF16 R112, R188.reuse, R222, R112 ;  /* 0x000000debc70723c */ /* 0x040ff00000041870 */
[-C--:B---3--:R-:W-:Y:S08]  /*bb00*/  HMMA.16816.F32.BF16 R116, R188, R4.reuse, R116 ;  /* 0x00000004bc74723c */ /* 0x088ff00000041874 */
[C---:B------:R-:W-:Y:S07]  /*bb10*/  HMMA.16816.F32.BF16 R120, R208.reuse, R4, R120 ;  /* 0x00000004d078723c */ /* 0x040fee0000041878 */
[----:B------:R-:W-:Y:S01]  /*bb20*/  FADD.FTZ R4, R31, R11 ;  /* 0x0000000b1f047221 */ /* 0x000fe20000010000 */
[-C--:B------:R-:W-:Y:S04]  /*bb30*/  HMMA.16816.F32.BF16 R124, R208, R6.reuse, R124 ;  /* 0x00000006d07c723c */ /* 0x080fe8000004187c */
        /* <DEDUP_REMOVED lines=16> */
[----:B------:R-:W-:Y:S01]  /*bc40*/  FADD.FTZ R4, R14, R0 ;  /* 0x000000000e047221 */ /* 0x000fe20000010000 */
[----:B------:R-:W-:Y:S01]  /*bc50*/  STL [R1], R5 ;  /* 0x0000000501007387 */ /* 0x000fe20000100800 */
[----:B------:R-:W-:Y:S02]  /*bc60*/  FADD.FTZ R3, R251, R3 ;  /* 0x00000003fb037221 */ /* 0x000fe40000010000 */
[----:B------:R-:W-:Y:S02]  /*bc70*/  FADD.FTZ R4, R133, R4 ;  /* 0x0000000485047221 */ /* 0x000fe40000010000 */
[----:B------:R-:W-:Y:S01]  /*bc80*/  FADD.FTZ R0, R139, R7 ;  /* 0x000000078b007221 */ /* 0x000fe20000010000 */
[----:B------:R-:W-:Y:S02]  /*bc90*/  MOV R139, R2 ;  /* 0x00000002008b7202 */ /* 0x000fe40000000f00 */
[----:B------:R-:W-:Y:S01]  /*bca0*/  STL [R1+0x4], R4 ;  /* 0x0000040401007387 */ /* 0x000fe20000100800 */
[----:B------:R-:W-:Y:S01]  /*bcb0*/  FADD.FTZ R0, R138, R0 ;  /* 0x000000008a007221 */ /* 0x000fe20000010000 */
[----:B------:R-:W-:Y:S02]  /*bcc0*/  MOV R138, R135 ;  /* 0x00000087008a7202 */ /* 0x000fe40000000f00 */
[----:B------:R1:W-:Y:S04]  /*bcd0*/  STL [R1+0xc], R3 ;  /* 0x00000c0301007387 */ /* 0x0003e80000100800 */
[----:B------:R2:W-:Y:S01]  /*bce0*/  STL [R1+0x8], R0 ;  /* 0x0000080001007387 */ /* 0x0005e20000100800 */
[----:B-1----:R-:W-:Y:S01]  /*bcf0*/  MOV R3, R137 ;  /* 0x0000008900037202 */ /* 0x002fe20000000f00 */
[----:B------:R-:W-:-:S05]  /*bd00*/  @P1 BRA `(.L_x_112) ;  /* 0xffffb45000001947 */ /* 0x000fca000383ffff */
.L_x_111:
[----:B-12---:R-:W2:Y:S04]  /*bd10*/  LDL.LU R0, [R1] ;  /* 0x0000000001007983 */ /* 0x006ea80000300800 */
[----:B------:R-:W3:Y:S04]  /*bd20*/  LDL.LU R4, [R1+0x4] ;  /* 0x0000040001047983 */ /* 0x000ee80000300800 */
[----:B------:R-:W4:Y:S04]  /*bd30*/  LDL.LU R8, [R1+0xc] ;  /* 0x00000c0001087983 */ /* 0x000f280000300800 */
[----:B------:R-:W4:Y:S01]  /*bd40*/  LDL.LU R5, [R1+0x8] ;  /* 0x0000080001057983 */ /* 0x000f220000300800 */
[----:B------:R-:W-:-:S02]  /*bd50*/  MOV R18, 0xff800000 ;  /* 0xff80000000127802 */ /* 0x000fc40000000f00 */
[----:B------:R-:W-:Y:S02]  /*bd60*/  MOV R19, 0xff800000 ;  /* 0xff80000000137802 */ /* 0x000fe40000000f00 */
[----:B------:R-:W-:Y:S02]  /*bd70*/  MOV R20, 0xff800000 ;  /* 0xff80000000147802 */ /* 0x000fe40000000f00 */
[----:B------:R-:W-:Y:S02]  /*bd80*/  MOV R21, 0xff800000 ;  /* 0xff80000000157802 */ /* 0x000fe40000000f00 */
[----:B------:R-:W-:Y:S01]  /*bd90*/  PLOP3.LUT P4, PT, PT, PT, PT, 0x8, 0x0 ;  /* 0x000000000000781c */ /* 0x000fe20003f8e170 */
[----:B--2---:R-:W1:Y:S04]  /*bda0*/  SHFL.BFLY PT, R11, R0, 0x2, 0x1f ;  /* 0x0c401f00000b7f89 */ /* 0x004e6800000e0000 */
[----:B---3--:R-:W2:Y:S04]  /*bdb0*/  SHFL.BFLY PT, R9, R4, 0x2, 0x1f ;  /* 0x0c401f0004097f89 */ /* 0x008ea800000e0000 */
[----:B----4-:R-:W3:Y:S04]  /*bdc0*/  SHFL.BFLY PT, R7, R8, 0x2, 0x1f ;  /* 0x0c401f0008077f89 */ /* 0x010ee800000e0000 */
[----:B------:R-:W4:Y:S01]  /*bdd0*/  SHFL.BFLY PT, R6, R5, 0x2, 0x1f ;  /* 0x0c401f0005067f89 */ /* 0x000f2200000e0000 */
[----:B-1----:R-:W-:-:S02]  /*bde0*/  FADD.FTZ R11, R11, R0 ;  /* 0x000000000b0b7221 */ /* 0x002fc40000010000 */
[----:B--2---:R-:W-:-:S03]  /*bdf0*/  FADD.FTZ R9, R9, R4 ;  /* 0x0000000409097221 */ /* 0x004fc60000010000 */
[----:B------:R-:W1:Y:S01]  /*be00*/  SHFL.BFLY PT, R0, R11, 0x1, 0x1f ;  /* 0x0c201f000b007f89 */ /* 0x000e6200000e0000 */
[----:B---3--:R-:W-:-:S03]  /*be10*/  FADD.FTZ R7, R7, R8 ;  /* 0x0000000807077221 */ /* 0x008fc60000010000 */
[----:B------:R-:W2:Y:S01]  /*be20*/  SHFL.BFLY PT, R4, R9, 0x1, 0x1f ;  /* 0x0c201f0009047f89 */ /* 0x000ea200000e0000 */
[----:B----4-:R-:W-:-:S03]  /*be30*/  FADD.FTZ R6, R6, R5 ;  /* 0x0000000506067221 */ /* 0x010fc60000010000 */
[----:B------:R-:W3:Y:S04]  /*be40*/  SHFL.BFLY PT, R3, R7, 0x1, 0x1f ;  /* 0x0c201f0007037f89 */ /* 0x000ee800000e0000 */
[----:B------:R-:W4:Y:S01]  /*be50*/  SHFL.BFLY PT, R5, R6, 0x1, 0x1f ;  /* 0x0c201f0006057f89 */ /* 0x000f2200000e0000 */
[----:B-1----:R-:W-:Y:S01]  /*be60*/  FADD.FTZ R11, R11, R0 ;  /* 0x000000000b0b7221 */ /* 0x002fe20000010000 */
[----:B------:R-:W-:Y:S01]  /*be70*/  MOV R0, RZ ;  /* 0x000000ff00007202 */ /* 0x000fe20000000f00 */
[----:B--2---:R-:W-:-:S03]  /*be80*/  FADD.FTZ R9, R9, R4 ;  /* 0x0000000409097221 */ /* 0x004fc60000010000 */
[----:B------:R-:W-:Y:S02]  /*be90*/  FSETP.NE.FTZ.AND P3, PT, R11, RZ, PT ;  /* 0x000000ff0b00720b */ /* 0x000fe40003f75000 */
[----:B------:R-:W-:Y:S01]  /*bea0*/  MOV R4, RZ ;  /* 0x000000ff00047202 */ /* 0x000fe20000000f00 */
[----:B---3--:R-:W-:Y:S01]  /*beb0*/  FADD.FTZ R7, R7, R3 ;  /* 0x0000000307077221 */ /* 0x008fe20000010000 */
[----:B------:R-:W-:Y:S02]  /*bec0*/  FSETP.NE.FTZ.AND P2, PT, R9, RZ, PT ;  /* 0x000000ff0900720b */ /* 0x000fe40003f55000 */
[----:B------:R-:W-:Y:S01]  /*bed0*/  MOV R3, RZ ;  /* 0x000000ff00037202 */ /* 0x000fe20000000f00 */
[----:B----4-:R-:W-:Y:S01]  /*bee0*/  FADD.FTZ R6, R5, R6 ;  /* 0x0000000605067221 */ /* 0x010fe20000010000 */
[----:B------:R-:W-:-:S04]  /*bef0*/  FSETP.NE.FTZ.AND P1, PT, R7, RZ, PT ;  /* 0x000000ff0700720b */ /* 0x000fc80003f35000 */
[----:B------:R-:W-:Y:S01]  /*bf00*/  FSETP.NE.FTZ.AND P0, PT, R6, RZ, PT ;  /* 0x000000ff0600720b */ /* 0x000fe20003f15000 */
[----:B------:R-:W1:Y:S08]  /*bf10*/  @P3 MUFU.RCP R0, R11 ;  /* 0x0000000b00003308 */ /* 0x000e700000001000 */
[----:B------:R-:W2:Y:S04]  /*bf20*/  @P1 MUFU.RCP R3, R7 ;  /* 0x0000000700031308 */ /* 0x000ea80000001000 */
[----:B------:R-:W-:Y:S01]  /*bf30*/  @P0 MOV R8, 0x3f317218 ;  /* 0x3f31721800080802 */ /* 0x000fe20000000f00 */
[----:B-1----:R-:W-:-:S03]  /*bf40*/  FMUL.FTZ R144, R0, R144 ;  /* 0x0000009000907220 */ /* 0x002fc60000410000 */
[----:B------:R-:W1:Y:S01]  /*bf50*/  @P2 MUFU.RCP R4, R9 ;  /* 0x0000000900042308 */ /* 0x000e620000001000 */
[C---:B------:R-:W-:Y:S02]  /*bf60*/  FMUL.FTZ R145, R0.reuse, R145 ;  /* 0x0000009100917220 */ /* 0x040fe40000410000 */
[C---:B------:R-:W-:Y:S02]  /*bf70*/  FMUL.FTZ R152, R0.reuse, R152 ;  /* 0x0000009800987220 */ /* 0x040fe40000410000 */
[C---:B------:R-:W-:Y:S02]  /*bf80*/  FMUL.FTZ R153, R0.reuse, R153 ;  /* 0x0000009900997220 */ /* 0x040fe40000410000 */
[C---:B------:R-:W-:Y:S01]  /*bf90*/  FMUL.FTZ R156, R0.reuse, R156 ;  /* 0x0000009c009c7220 */ /* 0x040fe20000410000 */
[----:B------:R-:W-:Y:S01]  /*bfa0*/  @P3 MUFU.LG2 R11, R11 ;  /* 0x0000000b000b3308 */ /* 0x000fe20000000c00 */
[C---:B------:R-:W-:Y:S02]  /*bfb0*/  FMUL.FTZ R157, R0.reuse, R157 ;  /* 0x0000009d009d7220 */ /* 0x040fe40000410000 */
[----:B------:R-:W-:-:S02]  /*bfc0*/  FMUL.FTZ R168, R0, R168 ;  /* 0x000000a800a87220 */ /* 0x000fc40000410000 */
[C---:B------:R-:W-:Y:S02]  /*bfd0*/  FMUL.FTZ R169, R0.reuse, R169 ;  /* 0x000000a900a97220 */ /* 0x040fe40000410000 */
[C---:B------:R-:W-:Y:S01]  /*bfe0*/  FMUL.FTZ R172, R0.reuse, R172 ;  /* 0x000000ac00ac7220 */ /* 0x040fe20000410000 */
[----:B------:R-:W-:Y:S01]  /*bff0*/  @P2 MUFU.LG2 R9, R9 ;  /* 0x0000000900092308 */ /* 0x000fe20000000c00 */
[C---:B------:R-:W-:Y:S02]  /*c000*/  FMUL.FTZ R173, R0.reuse, R173 ;  /* 0x000000ad00ad7220 */ /* 0x040fe40000410000 */
[C---:B------:R-:W-:Y:S02]  /*c010*/  FMUL.FTZ R184, R0.reuse, R184 ;  /* 0x000000b800b87220 */ /* 0x040fe40000410000 */
[C---:B------:R-:W-:Y:S02]  /*c020*/  FMUL.FTZ R185, R0.reuse, R185 ;  /* 0x000000b900b97220 */ /* 0x040fe40000410000 */
[C---:B------:R-:W-:Y:S01]  /*c030*/  FMUL.FTZ R192, R0.reuse, R192 ;  /* 0x000000c000c07220 */ /* 0x040fe20000410000 */
[----:B------:R-:W-:Y:S01]  /*c040*/  @P1 MUFU.LG2 R7, R7 ;  /* 0x0000000700071308 */ /* 0x000fe20000000c00 */
        /* <DEDUP_REMOVED lines=18> */
[----:B------:R-:W-:Y:S01]  /*c170*/  FMUL.FTZ R129, R0, R129 ;  /* 0x0000008100817220 */ /* 0x000fe20000410000 */
[----:B------:R-:W-:Y:S01]  /*c180*/  MOV R0, RZ ;  /* 0x000000ff00007202 */ /* 0x000fe20000000f00 */
[----:B--2---:R-:W-:-:S02]  /*c190*/  FMUL.FTZ R140, R3, R140 ;  /* 0x0000008c038c7220 */ /* 0x004fc40000410000 */
[C---:B------:R-:W-:Y:S02]  /*c1a0*/  FMUL.FTZ R141, R3.reuse, R141 ;  /* 0x0000008d038d7220 */ /* 0x040fe40000410000 */
[C---:B------:R-:W-:Y:S01]  /*c1b0*/  FMUL.FTZ R148, R3.reuse, R148 ;  /* 0x0000009403947220 */ /* 0x040fe20000410000 */
[----:B------:R-:W2:Y:S01]  /*c1c0*/  @P0 MUFU.RCP R0, R6 ;  /* 0x0000000600000308 */ /* 0x000ea20000001000 */
[C---:B------:R-:W-:Y:S02]  /*c1d0*/  FMUL.FTZ R149, R3.reuse, R149 ;  /* 0x0000009503957220 */ /* 0x040fe40000410000 */
[C---:B------:R-:W-:Y:S02]  /*c1e0*/  FMUL.FTZ R160, R3.reuse, R160 ;  /* 0x000000a003a07220 */ /* 0x040fe40000410000 */
[C---:B------:R-:W-:Y:S02]  /*c1f0*/  FMUL.FTZ R161, R3.reuse, R161 ;  /* 0x000000a103a17220 */ /* 0x040fe40000410000 */
[C---:B------:R-:W-:Y:S01]  /*c200*/  FMUL.FTZ R164, R3.reuse, R164 ;  /* 0x000000a403a47220 */ /* 0x040fe20000410000 */
[----:B------:R-:W3:Y:S01]  /*c210*/  @P0 MUFU.LG2 R6, R6 ;  /* 0x0000000600060308 */ /* 0x000ee20000000c00 */
        /* <DEDUP_REMOVED lines=25> */
[----:B------:R-:W-:Y:S01]  /*c3b0*/  @P2 MOV R3, 0x3f317218 ;  /* 0x3f31721800032802 */ /* 0x000fe20000000f00 */
[----:B-1----:R-:W-:-:S02]  /*c3c0*/  FMUL.FTZ R146, R4, R146 ;  /* 0x0000009204927220 */ /* 0x002fc40000410000 */
        /* <DEDUP_REMOVED lines=30> */
[----:B------:R-:W-:Y:S01]  /*c5b0*/  FMUL.FTZ R131, R4, R131 ;  /* 0x0000008304837220 */ /* 0x000fe20000410000 */
[----:B------:R-:W-:Y:S01]  /*c5c0*/  @P3 MOV R4, 0x3f317218 ;  /* 0x3f31721800043802 */ /* 0x000fe20000000f00 */
[C---:B--2---:R-:W-:Y:S02]  /*c5d0*/  FMUL.FTZ R142, R0.reuse, R142 ;  /* 0x0000008e008e7220 */ /* 0x044fe40000410000 */
        /* <DEDUP_REMOVED lines=30> */
[----:B------:R-:W-:Y:S01]  /*c7c0*/  FMUL.FTZ R127, R0, R127 ;  /* 0x0000007f007f7220 */ /* 0x000fe20000410000 */
[----:B------:R-:W-:Y:S01]  /*c7d0*/  @P1 MOV R0, 0x3f317218 ;  /* 0x3f31721800001802 */ /* 0x000fe20000000f00 */
[----:B------:R-:W-:Y:S02]  /*c7e0*/  @P2 FMUL.FTZ R5, R3, c[0x0][0x2d0] ;  /* 0x0000b40003052a20 */ /* 0x000fe40000410000 */
[----:B------:R-:W-:Y:S02]  /*c7f0*/  @P3 FMUL.FTZ R10, R4, c[0x0][0x2d0] ;  /* 0x0000b400040a3a20 */ /* 0x000fe40000410000 */
[----:B------:R-:W-:-:S02]  /*c800*/  @P1 FMUL.FTZ R3, R0, c[0x0][0x2d0] ;  /* 0x0000b40000031a20 */ /* 0x000fc40000410000 */
[----:B------:R-:W-:Y:S02]  /*c810*/  @P3 FMUL.FTZ R11, R11, 0.69314718246459960938 ;  /* 0x3f3172180b0b3820 */ /* 0x000fe40000410000 */
[----:B------:R-:W-:Y:S02]  /*c820*/  @P2 FMUL.FTZ R9, R9, 0.69314718246459960938 ;  /* 0x3f31721809092820 */ /* 0x000fe40000410000 */
[----:B------:R-:W-:Y:S02]  /*c830*/  @P1 FMUL.FTZ R7, R7, 0.69314718246459960938 ;  /* 0x3f31721807071820 */ /* 0x000fe40000410000 */
[----:B---3--:R-:W-:Y:S02]  /*c840*/  @P0 FMUL.FTZ R4, R6, 0.69314718246459960938 ;  /* 0x3f31721806040820 */ /* 0x008fe40000410000 */
[----:B------:R-:W-:Y:S02]  /*c850*/  @P0 FMUL.FTZ R0, R8, c[0x0][0x2d0] ;  /* 0x0000b40008000a20 */ /* 0x000fe40000410000 */
[----:B------:R-:W-:-:S02]  /*c860*/  @P3 FFMA.FTZ R18, R10, R137, R11 ;  /* 0x000000890a123223 */ /* 0x000fc4000001000b */
[----:B------:R-:W-:Y:S02]  /*c870*/  @P2 FFMA.FTZ R19, R5, R136, R9 ;  /* 0x0000008805132223 */ /* 0x000fe40000010009 */
[----:B-----5:R-:W-:Y:S02]  /*c880*/  @P1 FFMA.FTZ R20, R3, R135, R7 ;  /* 0x0000008703141223 */ /* 0x020fe40000010007 */
[----:B------:R-:W-:Y:S02]  /*c890*/  @P0 FFMA.FTZ R21, R0, R2, R4 ;  /* 0x0000000200150223 */ /* 0x000fe40000010004 */
.L_x_95:
[----:B------:R-:W-:Y:S05]  /*c8a0*/  @P4 BRA `(.L_x_113) ;  /* 0x0000209000004947 */ /* 0x000fea0003800000 */
[----:B------:R-:W1:Y:S01]  /*c8b0*/  S2R R16, SR_TID.X ;  /* 0x0000000000107919 */ /* 0x000e620000002100 */
[----:B------:R-:W-:Y:S01]  /*c8c0*/  ULDC.64 UR4, c[0x0][0x4d0] ;  /* 0x0001340000047ab9 */ /* 0x000fe20000000a00 */
[----:B------:R-:W-:Y:S01]  /*c8d0*/  IMAD R4, RZ, RZ, -UR11 ;  /* 0x8000000bff047e24 */ /* 0x000fe2000f8e02ff */
[----:B------:R-:W-:Y:S01]  /*c8e0*/  UIMAD.WIDE.U32 UR8, UR11, UR4, URZ ;  /* 0x000000040b0872a5 */ /* 0x000fe2000f8e003f */
[----:B------:R-:W2:Y:S01]  /*c8f0*/  S2R R11, SR_CTAID.Y ;  /* 0x00000000000b7919 */ /* 0x000ea20000002600 */
[----:B------:R-:W-:Y:S01]  /*c900*/  USHF.R.S32.HI UR6, URZ, 0x1f, UR11 ;  /* 0x0000001f3f067899 */ /* 0x000fe2000801140b */
[----:B------:R-:W-:Y:S01]  /*c910*/  MOV R24, c[0x0][0x4e8] ;  /* 0x00013a0000187a02 */ /* 0x000fe20000000f00 */
[----:B------:R-:W-:Y:S01]  /*c920*/  BSSY B0, `(.L_x_114) ;  /* 0x00000db000007945 */ /* 0x000fe20003800000 */
[----:B------:R-:W3:Y:S01]  /*c930*/  S2R R9, SR_CTAID.Z ;  /* 0x0000000000097919 */ /* 0x000ee20000002700 */
[----:B------:R-:W-:Y:S01]  /*c940*/  IMAD.U32 R3, RZ, RZ, UR9 ;  /* 0x00000009ff037e24 */ /* 0x000fe2000f8e00ff */
[----:B------:R-:W-:Y:S01]  /*c950*/  UIMAD UR7, UR6, UR4, URZ ;  /* 0x00000004060772a4 */ /* 0x000fe2000f8e023f */
[----:B------:R-:W-:Y:S01]  /*c960*/  IMAD.U32 R2, RZ, RZ, UR8 ;  /* 0x00000008ff027e24 */ /* 0x000fe2000f8e00ff */
[----:B------:R-:W4:Y:S04]  /*c970*/  S2R R15, SR_CTAID.X ;  /* 0x00000000000f7919 */ /* 0x000f280000002500 */
[----:B------:R-:W-:Y:S01]  /*c980*/  BAR.SYNC.DEFER_BLOCKING 0x1, 0x80 ;  /* 0x0042000000007b1d */ /* 0x000fe20000010000 */
[----:B------:R-:W-:Y:S01]  /*c990*/  UIMAD UR5, UR11, UR5, UR7 ;  /* 0x000000050b0572a4 */ /* 0x000fe2000f8e0207 */
[C---:B------:R-:W-:Y:S01]  /*c9a0*/  ISETP.NE.AND P0, PT, R24.reuse, 0x1, PT ;  /* 0x000000011800780c */ /* 0x040fe20003f05270 */
[----:B------:R-:W-:-:S02]  /*c9b0*/  IMAD R24, R24, c[0x0][0x388], RZ ;  /* 0x0000e20018187a24 */ /* 0x000fc400078e02ff */
[----:B------:R-:W-:Y:S01]  /*c9c0*/  UIADD3 UR5, UR9, UR5, URZ ;  /* 0x0000000509057290 */ /* 0x000fe2000fffe03f */
[----:B-1----:R-:W-:-:S05]  /*c9d0*/  SHF.R.S32.HI R6, RZ, 0x1f, R16 ;  /* 0x0000001fff067819 */ /* 0x002fca0000011410 */
[----:B------:R-:W-:Y:S01]  /*c9e0*/  IMAD.U32 R5, RZ, RZ, UR5 ;  /* 0x00000005ff057e24 */ /* 0x000fe2000f8e00ff */
[-C--:B------:R-:W-:Y:S01]  /*c9f0*/  LEA.HI R0, R6, R16.reuse, RZ, 0x2 ;  /* 0x0000001006007211 */ /* 0x080fe200078f10ff */
[----:B--2---:R-:W-:Y:S01]  /*ca00*/  IMAD R12, R4, c[0x0][0x550], R11 ;  /* 0x00015400040c7a24 */ /* 0x004fe200078e020b */
[-C--:B------:R-:W-:Y:S01]  /*ca10*/  LEA.HI R6, R6, R16.reuse, RZ, 0x5 ;  /* 0x0000001006067211 */ /* 0x080fe200078f28ff */
[----:B------:R-:W-:Y:S01]  /*ca20*/  IMAD.MOV.U32 R4, RZ, RZ, R2 ;  /* 0x000000ffff047224 */ /* 0x000fe200078e0002 */
[----:B------:R-:W-:Y:S01]  /*ca30*/  LOP3.LUT R0, R0, 0xfffffffc, RZ, 0xc0, !PT ;  /* 0xfffffffc00007812 */ /* 0x000fe200078ec0ff */
[----:B------:R-:W-:Y:S01]  /*ca40*/  ULDC.64 UR4, c[0x0][0x438] ;  /* 0x00010e0000047ab9 */ /* 0x000fe20000000a00 */
[----:B------:R-:W-:Y:S01]  /*ca50*/  LOP3.LUT R7, R6, 0xffffffe0, RZ, 0xc0, !PT ;  /* 0xffffffe006077812 */ /* 0x000fe200078ec0ff */
[----:B------:R-:W-:Y:S01]  /*ca60*/  UIMAD UR6, UR6, UR4, URZ ;  /* 0x00000004060672a4 */ /* 0x000fe2000f8e023f */
[----:B------:R-:W-:Y:S01]  /*ca70*/  IADD3 R0, -R0, R16, RZ ;  /* 0x0000001000007210 */ /* 0x000fe20007ffe1ff */
[----:B------:R-:W-:Y:S01]  /*ca80*/  UIMAD.WIDE.U32 UR8, UR11, UR4, URZ ;  /* 0x000000040b0872a5 */ /* 0x000fe2000f8e003f */
[--C-:B------:R-:W-:Y:S01]  /*ca90*/  SHF.R.S32.HI R8, RZ, 0x5, R6.reuse ;  /* 0x00000005ff087819 */ /* 0x100fe20000011406 */
[----:B------:R-:W-:Y:S01]  /*caa0*/  IMAD.IADD R16, R16, 0x1, -R7 ;  /* 0x0000000110107824 */ /* 0x000fe200078e0a07 */
[----:B------:R-:W-:Y:S01]  /*cab0*/  LEA.HI R3, R0, R0, RZ, 0x1 ;  /* 0x0000000000037211 */ /* 0x000fe200078f08ff */
[----:B------:R-:W-:Y:S01]  /*cac0*/  UIMAD UR4, UR11, UR5, UR6 ;  /* 0x000000050b0472a4 */ /* 0x000fe2000f8e0206 */
[----:B------:R-:W-:Y:S01]  /*cad0*/  SHF.R.S32.HI R2, RZ, 0x1f, R6 ;  /* 0x0000001fff027819 */ /* 0x000fe20000011406 */
[----:B---3--:R-:W-:Y:S01]  /*cae0*/  IMAD.WIDE.U32 R4, R9, c[0x0][0x4d8], R4 ;  /* 0x0001360009047a25 */ /* 0x008fe200078e0004 */
[----:B------:R-:W-:Y:S01]  /*caf0*/  LOP3.LUT R7, R3, 0x1ffffffe, RZ, 0xc0, !PT ;  /* 0x1ffffffe03077812 */ /* 0x000fe200078ec0ff */
[----:B------:R-:W-:Y:S01]  /*cb00*/  UIADD3 UR4, UR9, UR4, URZ ;  /* 0x0000000409047290 */ /* 0x000fe2000fffe03f */
[----:B------:R-:W-:-:S02]  /*cb10*/  LEA.HI R2, R2, R8, RZ, 0x2 ;  /* 0x0000000802027211 */ /* 0x000fc400078f10ff */
[----:B------:R-:W-:Y:S01]  /*cb20*/  IADD3 R7, R0, -R7, RZ ;  /* 0x8000000700077210 */ /* 0x000fe20007ffe0ff */
[----:B------:R-:W-:Y:S01]  /*cb30*/  IMAD.SHL.U32 R0, R3, 0x20, RZ ;  /* 0x0000002003007824 */ /* 0x000fe200078e00ff */
[----:B------:R-:W-:Y:S02]  /*cb40*/  SHF.R.S32.HI R3, RZ, 0x1f, R16 ;  /* 0x0000001fff037819 */ /* 0x000fe40000011410 */
[----:B------:R-:W-:Y:S02]  /*cb50*/  LOP3.LUT R2, R2, 0xffffffc, RZ, 0xc0, !PT ;  /* 0x0ffffffc02027812 */ /* 0x000fe400078ec0ff */
[----:B------:R-:W-:Y:S01]  /*cb60*/  LEA.HI R17, R3, R16, RZ, 0x2 ;  /* 0x0000001003117211 */ /* 0x000fe200078f10ff */
[----:B------:R-:W-:Y:S01]  /*cb70*/  IMAD.U32 R3, RZ, RZ, UR9 ;  /* 0x00000009ff037e24 */ /* 0x000fe2000f8e00ff */
[----:B------:R-:W-:Y:S01]  /*cb80*/  LOP3.LUT R0, R0, 0xffffffc0, RZ, 0xc0, !PT ;  /* 0xffffffc000007812 */ /* 0x000fe200078ec0ff */
[----:B------:R-:W-:Y:S01]  /*cb90*/  IMAD.IADD R8, R8, 0x1, -R2 ;  /* 0x0000000108087824 */ /* 0x000fe200078e0a02 */
[----:B------:R-:W-:Y:S01]  /*cba0*/  SHF.R.S32.HI R6, RZ, 0x2, R17 ;  /* 0x00000002ff067819 */ /* 0x000fe20000011411 */
[----:B------:R-:W-:Y:S01]  /*cbb0*/  IMAD.U32 R2, RZ, RZ, UR8 ;  /* 0x00000008ff027e24 */ /* 0x000fe2000f8e00ff */
[----:B------:R-:W-:Y:S01]  /*cbc0*/  SHF.R.S32.HI R10, RZ, 0x1f, R9 ;  /* 0x0000001fff0a7819 */ /* 0x000fe20000011409 */
[----:B------:R-:W-:Y:S01]  /*cbd0*/  IMAD R7, R7, 0x8, R0 ;  /* 0x0000000807077824 */ /* 0x000fe200078e0200 */
[----:B------:R-:W-:Y:S01]  /*cbe0*/  MOV R3, UR4 ;  /* 0x0000000400037c02 */ /* 0x000fe20008000f00 */
[----:B------:R-:W-:Y:S01]  /*cbf0*/  IMAD R14, R8, 0x10, R6 ;  /* 0x00000010080e7824 */ /* 0x000fe200078e0206 */
[----:B------:R-:W-:Y:S01]  /*cc00*/  LOP3.LUT P1, RZ, R16, 0x3, RZ, 0xc0, !PT ;  /* 0x0000000310ff7812 */ /* 0x000fe2000782c0ff */
[----:B------:R-:W-:-:S02]  /*cc10*/  IMAD R0, R10, c[0x0][0x4d8], RZ ;  /* 0x000136000a007a24 */ /* 0x000fc400078e02ff */
[----:B------:R-:W-:Y:S01]  /*cc20*/  IMAD R6, R10, c[0x0][0x440], RZ ;  /* 0x000110000a067a24 */ /* 0x000fe200078e02ff */
[----:B------:R-:W-:Y:S01]  /*cc30*/  IADD3 R8, R14, R7, RZ ;  /* 0x000000070e087210 */ /* 0x000fe20007ffe0ff */
[C---:B------:R-:W-:Y:S02]  /*cc40*/  IMAD R0, R9.reuse, c[0x0][0x4dc], R0 ;  /* 0x0001370009007a24 */ /* 0x040fe400078e0200 */
[----:B------:R-:W-:Y:S02]  /*cc50*/  IMAD R6, R9, c[0x0][0x444], R6 ;  /* 0x0001110009067a24 */ /* 0x000fe400078e0206 */
[----:B----4-:R-:W-:Y:S02]  /*cc60*/  IMAD R8, R15, 0x80, R8 ;  /* 0x000000800f087824 */ /* 0x010fe400078e0208 */
[----:B------:R-:W-:-:S04]  /*cc70*/  IMAD.WIDE.U32 R2, R9, c[0x0][0x440], R2 ;  /* 0x0001100009027a25 */ /* 0x000fc800078e0002 */
[----:B------:R-:W-:-:S04]  /*cc80*/  @P0 IMAD.HI.U32 R11, R8, c[0x0][0x4ec], RZ ;  /* 0x00013b00080b0a27 */ /* 0x000fc800078e00ff */
[----:B------:R-:W-:Y:S01]  /*cc90*/  IMAD.IADD R5, R5, 0x1, R0 ;  /* 0x0000000105057824 */ /* 0x000fe200078e0200 */
[----:B------:R-:W-:Y:S01]  /*cca0*/  SHF.R.S32.HI R0, RZ, 0x1f, R12 ;  /* 0x0000001fff007819 */ /* 0x000fe2000001140c */
[----:B------:R-:W-:Y:S01]  /*ccb0*/  IMAD.IADD R3, R3, 0x1, R6 ;  /* 0x0000000103037824 */ /* 0x000fe200078e0206 */
[----:B------:R-:W-:Y:S01]  /*ccc0*/  MOV R6, R8 ;  /* 0x0000000800067202 */ /* 0x000fe20000000f00 */
[----:B------:R-:W-:Y:S01]  /*ccd0*/  @P0 IMAD.HI.U32 R10, R8, c[0x0][0x4ec], RZ ;  /* 0x00013b00080a0a27 */ /* 0x000fe200078e00ff */
[----:B------:R-:W-:-:S03]  /*cce0*/  @P0 SHF.R.U32.HI R6, RZ, c[0x0][0x4f0], R11 ;  /* 0x00013c00ff060a19 */ /* 0x000fc6000001160b */
[----:B------:R-:W-:Y:S01]  /*ccf0*/  IMAD.MOV.U32 R7, RZ, RZ, R8 ;  /* 0x000000ffff077224 */ /* 0x000fe200078e0008 */
[----:B------:R-:W-:Y:S01]  /*cd00*/  @P0 SHF.R.U32.HI R7, RZ, c[0x0][0x4f0], R10 ;  /* 0x00013c00ff070a19 */ /* 0x000fe2000001160a */
[C---:B------:R-:W-:Y:S02]  /*cd10*/  IMAD R9, R0.reuse, c[0x0][0x448], RZ ;  /* 0x0001120000097a24 */ /* 0x040fe400078e02ff */
[----:B------:R-:W-:Y:S02]  /*cd20*/  IMAD R0, R0, c[0x0][0x4e0], RZ ;  /* 0x0001380000007a24 */ /* 0x000fe400078e02ff */
[----:B------:R-:W-:Y:S02]  /*cd30*/  IMAD.MOV R10, RZ, RZ, -R6 ;  /* 0x000000ffff0a7224 */ /* 0x000fe400078e0a06 */
[C---:B------:R-:W-:Y:S01]  /*cd40*/  IMAD R11, R12.reuse, c[0x0][0x44c], R9 ;  /* 0x000113000c0b7a24 */ /* 0x040fe200078e0209 */
[----:B------:R-:W-:Y:S01]  /*cd50*/  SHF.R.S32.HI R9, RZ, 0x1f, R7 ;  /* 0x0000001fff097819 */ /* 0x000fe20000011407 */
[----:B------:R-:W-:-:S02]  /*cd60*/  IMAD R13, R12, c[0x0][0x4e4], R0 ;  /* 0x000139000c0d7a24 */ /* 0x000fc400078e0200 */
[----:B------:R-:W-:-:S04]  /*cd70*/  IMAD.WIDE.U32 R4, R12, c[0x0][0x4e0], R4 ;  /* 0x000138000c047a25 */ /* 0x000fc800078e0004 */
[----:B------:R-:W-:Y:S01]  /*cd80*/  IMAD R0, R10, c[0x0][0x4e8], R8 ;  /* 0x00013a000a007a24 */ /* 0x000fe200078e0208 */
[----:B------:R-:W-:Y:S01]  /*cd90*/  SHF.R.S32.HI R10, RZ, 0x1f, R6 ;  /* 0x0000001fff0a7819 */ /* 0x000fe20000011406 */
[----:B------:R-:W-:Y:S01]  /*cda0*/  IMAD R9, R9, c[0x0][0x430], RZ ;  /* 0x00010c0009097a24 */ /* 0x000fe200078e02ff */
[----:B------:R-:W-:Y:S01]  /*cdb0*/  IADD3 R4, P0, R6, R4, RZ ;  /* 0x0000000406047210 */ /* 0x000fe20007f1e0ff */
[----:B------:R-:W-:Y:S01]  /*cdc0*/  IMAD.WIDE.U32 R2, R12, c[0x0][0x448], R2 ;  /* 0x000112000c027a25 */ /* 0x000fe200078e0002 */
[----:B------:R-:W-:Y:S02]  /*cdd0*/  SHF.R.S32.HI R6, RZ, 0x1f, R0 ;  /* 0x0000001fff067819 */ /* 0x000fe40000011400 */
[----:B------:R-:W-:Y:S01]  /*cde0*/  IADD3.X R5, R10, R5, R13, P0, !PT ;  /* 0x000000050a057210 */ /* 0x000fe200007fe40d */
[----:B------:R-:W-:Y:S01]  /*cdf0*/  IMAD R10, R7, c[0x0][0x434], R9 ;  /* 0x00010d00070a7a24 */ /* 0x000fe200078e0209 */
[----:B------:R-:W-:Y:S01]  /*ce00*/  IADD3 R3, R3, R11, RZ ;  /* 0x0000000b03037210 */ /* 0x000fe20007ffe0ff */
[----:B------:R-:W-:-:S02]  /*ce10*/  IMAD R9, R6, c[0x0][0x4c8], RZ ;  /* 0x0001320006097a24 */ /* 0x000fc400078e02ff */
[----:B------:R-:W-:Y:S02]  /*ce20*/  IMAD.MOV R6, RZ, RZ, -R7 ;  /* 0x000000ffff067224 */ /* 0x000fe400078e0a07 */
[----:B------:R-:W-:-:S04]  /*ce30*/  IMAD.WIDE.U32 R4, R0, c[0x0][0x4c8], R4 ;  /* 0x0001320000047a25 */ /* 0x000fc800078e0004 */
[----:B------:R-:W-:Y:S02]  /*ce40*/  IMAD R0, R0, c[0x0][0x4cc], R9 ;  /* 0x0001330000007a24 */ /* 0x000fe400078e0209 */
[----:B------:R-:W-:Y:S01]  /*ce50*/  IMAD R13, R6, c[0x0][0x4e8], R8 ;  /* 0x00013a00060d7a24 */ /* 0x000fe200078e0208 */
[C---:B------:R-:W-:Y:S01]  /*ce60*/  LEA R6, P0, R4.reuse, c[0x0][0x4a8], 0x2 ;  /* 0x00012a0004067a11 */ /* 0x040fe200078010ff */
[----:B------:R-:W-:Y:S01]  /*ce70*/  IMAD.WIDE.U32 R2, R7, c[0x0][0x430], R2 ;  /* 0x00010c0007027a25 */ /* 0x000fe200078e0002 */
[----:B------:R-:W-:Y:S02]  /*ce80*/  IADD3 R0, R5, R0, RZ ;  /* 0x0000000005007210 */ /* 0x000fe40007ffe0ff */
[----:B------:R-:W-:Y:S01]  /*ce90*/  SHF.R.S32.HI R7, RZ, 0x1f, R13 ;  /* 0x0000001fff077819 */ /* 0x000fe2000001140d */
[----:B------:R-:W-:Y:S01]  /*cea0*/  IMAD.IADD R3, R3, 0x1, R10 ;  /* 0x0000000103037824 */ /* 0x000fe200078e020a */
[----:B------:R-:W-:Y:S01]  /*ceb0*/  LEA.HI.X R0, R4, c[0x0][0x4ac], R0, 0x2, P0 ;  /* 0x00012b0004007a11 */ /* 0x000fe200000f1400 */
[----:B------:R-:W-:Y:S01]  /*cec0*/  IMAD R12, R15, 0x80, R14 ;  /* 0x000000800f0c7824 */ /* 0x000fe200078e020e */
[----:B------:R-:W-:Y:S01]  /*ced0*/  SHFL.IDX PT, R4, R6, RZ, 0x1c1f ;  /* 0x001c1fff06047589 */ /* 0x000fe200000e0000 */
[----:B------:R-:W-:-:S02]  /*cee0*/  IMAD R7, R7, c[0x0][0x428], RZ ;  /* 0x00010a0007077a24 */ /* 0x000fc400078e02ff */
[C---:B------:R-:W-:Y:S01]  /*cef0*/  IMAD.WIDE.U32 R2, R13.reuse, c[0x0][0x428], R2 ;  /* 0x00010a000d027a25 */ /* 0x040fe200078e0002 */
[----:B------:R-:W1:Y:S01]  /*cf00*/  SHFL.IDX PT, R5, R0, RZ, 0x1c1f ;  /* 0x001c1fff00057589 */ /* 0x000e6200000e0000 */
[C---:B------:R-:W-:Y:S02]  /*cf10*/  IADD3 R14, R12.reuse, 0x40, RZ ;  /* 0x000000400c0e7810 */ /* 0x040fe40007ffe0ff */
[----:B------:R-:W-:Y:S01]  /*cf20*/  IMAD R15, R13, c[0x0][0x42c], R7 ;  /* 0x00010b000d0f7a24 */ /* 0x000fe200078e0207 */
[----:B------:R-:W-:Y:S01]  /*cf30*/  SHFL.IDX PT, R10, R6, 0x1, 0x1c1f ;  /* 0x003c1f00060a7f89 */ /* 0x000fe200000e0000 */
[C---:B------:R-:W-:Y:S02]  /*cf40*/  IADD3 R13, R12.reuse, 0x48, RZ ;  /* 0x000000480c0d7810 */ /* 0x040fe40007ffe0ff */
[-C--:B------:R-:W-:Y:S01]  /*cf50*/  ISETP.GE.OR P4, PT, R12, R24.reuse, P1 ;  /* 0x000000180c00720c */ /* 0x080fe20000f86670 */
[----:B------:R-:W2:Y:S01]  /*cf60*/  SHFL.IDX PT, R11, R0, 0x1, 0x1c1f ;  /* 0x003c1f00000b7f89 */ /* 0x000ea200000e0000 */
[-C--:B------:R-:W-:Y:S01]  /*cf70*/  ISETP.GE.OR P2, PT, R14, R24.reuse, P1 ;  /* 0x000000180e00720c */ /* 0x080fe20000f46670 */
[----:B------:R-:W-:Y:S01]  /*cf80*/  IMAD.IADD R3, R3, 0x1, R15 ;  /* 0x0000000103037824 */ /* 0x000fe200078e020f */
[----:B------:R-:W-:Y:S01]  /*cf90*/  LEA R23, P0, R2, c[0x0][0x400], 0x2 ;  /* 0x0001000002177a11 */ /* 0x000fe200078010ff */
[----:B------:R-:W-:Y:S01]  /*cfa0*/  SHFL.IDX PT, R8, R6, 0x2, 0x1c1f ;  /* 0x005c1f0006087f89 */ /* 0x000fe200000e0000 */
[----:B------:R-:W-:-:S02]  /*cfb0*/  ISETP.GE.AND P5, PT, R14, R24, PT ;  /* 0x000000180e00720c */ /* 0x000fc40003fa6270 */
[----:B------:R-:W-:Y:S01]  /*cfc0*/  LEA.HI.X R22, R2, c[0x0][0x404], R3, 0x2, P0 ;  /* 0x0001010002167a11 */ /* 0x000fe200000f1403 */
[----:B------:R-:W3:Y:S01]  /*cfd0*/  SHFL.IDX PT, R9, R0, 0x2, 0x1c1f ;  /* 0x005c1f0000097f89 */ /* 0x000ee200000e0000 */
[----:B------:R-:W-:-:S03]  /*cfe0*/  ISETP.GE.AND P6, PT, R13, R24, PT ;  /* 0x000000180d00720c */ /* 0x000fc60003fc6270 */
[----:B------:R-:W-:Y:S04]  /*cff0*/  SHFL.IDX PT, R6, R6, 0x3, 0x1c1f ;  /* 0x007c1f0006067f89 */ /* 0x000fe800000e0000 */
[----:B------:R4:W5:Y:S04]  /*d000*/  SHFL.IDX PT, R7, R0, 0x3, 0x1c1f ;  /* 0x007c1f0000077f89 */ /* 0x00096800000e0000 */
[----:B-1----:R1:W-:Y:S04]  /*d010*/  @!P4 ST.E [R4.64], R18 ;  /* 0x000000120400c985 */ /* 0x0023e8000c101912 */
[----:B------:R1:W1:Y:S04]  /*d020*/  SHFL.IDX PT, R2, R23, RZ, 0x1c1f ;  /* 0x001c1fff17027589 */ /* 0x00026800000e0000 */
[----:B------:R1:W1:Y:S01]  /*d030*/  SHFL.IDX PT, R3, R22, RZ, 0x1c1f ;  /* 0x001c1fff16037589 */ /* 0x00026200000e0000 */
[----:B----4-:R-:W-:-:S04]  /*d040*/  IADD3 R0, R12, 0x8, RZ ;  /* 0x000000080c007810 */ /* 0x010fc80007ffe0ff */
[CC--:B------:R-:W-:Y:S02]  /*d050*/  ISETP.GE.OR P3, PT, R0.reuse, R24.reuse, P1 ;  /* 0x000000180000720c */ /* 0x0c0fe40000f66670 */
[-C--:B------:R-:W-:Y:S02]  /*d060*/  ISETP.GE.OR P1, PT, R13, R24.reuse, P1 ;  /* 0x000000180d00720c */ /* 0x080fe40000f26670 */
[----:B------:R-:W-:Y:S02]  /*d070*/  ISETP.GE.AND P0, PT, R0, R24, PT ;  /* 0x000000180000720c */ /* 0x000fe40003f06270 */
[----:B------:R-:W-:-:S04]  /*d080*/  LOP3.LUT R0, R17, 0x7ffffffc, RZ, 0xc0, !PT ;  /* 0x7ffffffc11007812 */ /* 0x000fc800078ec0ff */
[----:B------:R-:W-:-:S03]  /*d090*/  IADD3 R0, R16, -R0, RZ ;  /* 0x8000000010007210 */ /* 0x000fc60007ffe0ff */
[----:B--2---:R2:W-:Y:S02]  /*d0a0*/  @!P3 ST.E [R10.64], R19 ;  /* 0x000000130a00b985 */ /* 0x0045e4000c101912 */
[----:B------:R-:W-:Y:S02]  /*d0b0*/  IMAD.SHL.U32 R0, R0, 0x2, RZ ;  /* 0x0000000200007824 */ /* 0x000fe400078e00ff */
[----:B---3--:R2:W-:Y:S04]  /*d0c0*/  @!P2 ST.E [R8.64], R20 ;  /* 0x000000140800a985 */ /* 0x0085e8000c101912 */
[----:B-----5:R2:W-:Y:S01]  /*d0d0*/  @!P1 ST.E [R6.64], R21 ;  /* 0x0000001506009985 */ /* 0x0205e2000c101912 */
[----:B------:R-:W-:-:S13]  /*d0e0*/  ISETP.GE.AND P1, PT, R12, R24, PT ;  /* 0x000000180c00720c */ /* 0x000fda0003f26270 */
[----:B------:R-:W-:Y:S05]  /*d0f0*/  @P1 BRA `(.L_x_115) ;  /* 0x000005d000001947 */ /* 0x000fea0003800000 */
[C---:B-1----:R-:W-:Y:S02]  /*d100*/  IADD3 R4, R0.reuse, 0x8, RZ ;  /* 0x0000000800047810 */ /* 0x042fe40007ffe0ff */
[----:B------:R-:W-:Y:S02]  /*d110*/  IADD3 R5, R0, 0x10, RZ ;  /* 0x0000001000057810 */ /* 0x000fe40007ffe0ff */
[----:B------:R-:W-:Y:S02]  /*d120*/  ISETP.GE.AND P3, PT, R4, c[0x0][0x3c8], PT ;  /* 0x0000f20004007a0c */ /* 0x000fe40003f66270 */
[----:B------:R-:W-:Y:S02]  /*d130*/  ISETP.GE.AND P2, PT, R5, c[0x0][0x3c8], PT ;  /* 0x0000f20005007a0c */ /* 0x000fe40003f46270 */
[C---:B------:R-:W-:Y:S02]  /*d140*/  ISETP.GE.AND P4, PT, R0.reuse, c[0x0][0x3c8], PT ;  /* 0x0000f20000007a0c */ /* 0x040fe40003f86270 */
[----:B--2---:R-:W-:-:S02]  /*d150*/  IADD3 R8, R0, 0x18, RZ ;  /* 0x0000001800087810 */ /* 0x004fc40007ffe0ff */
[----:B------:R-:W-:Y:S02]  /*d160*/  IADD3 R10, R0, 0x38, RZ ;  /* 0x00000038000a7810 */ /* 0x000fe40007ffe0ff */
[----:B------:R-:W-:-:S03]  /*d170*/  ISETP.GE.AND P1, PT, R8, c[0x0][0x3c8], PT ;  /* 0x0000f20008007a0c */ /* 0x000fc60003f26270 */
[----:B------:R-:W-:Y:S02]  /*d180*/  @!P3 LEA.HI R4, R4, R4, RZ, 0x1 ;  /* 0x000000040404b211 */ /* 0x000fe400078f08ff */
[----:B------:R-:W-:Y:S02]  /*d190*/  @!P2 LEA.HI R9, R5, R5, RZ, 0x1 ;  /* 0x000000050509a211 */ /* 0x000fe400078f08ff */
[----:B------:R-:W-:Y:S01]  /*d1a0*/  @!P3 LOP3.LUT R4, R4, 0xfffffffe, RZ, 0xc0, !PT ;  /* 0xfffffffe0404b812 */ /* 0x000fe200078ec0ff */
[----:B------:R-:W-:Y:S01]  /*d1b0*/  @!P4 IMAD.WIDE R6, R0, 0x4, R2 ;  /* 0x000000040006c825 */ /* 0x000fe200078e0202 */
[----:B------:R-:W-:-:S03]  /*d1c0*/  @!P2 LOP3.LUT R9, R9, 0xfffffffe, RZ, 0xc0, !PT ;  /* 0xfffffffe0909a812 */ /* 0x000fc600078ec0ff */
[----:B------:R-:W-:Y:S01]  /*d1d0*/  @!P3 IMAD.WIDE R4, R4, 0x4, R2 ;  /* 0x000000040404b825 */ /* 0x000fe200078e0202 */
[----:B------:R1:W-:Y:S01]  /*d1e0*/  @!P4 ST.E.64 [R6.64], R144 ;  /* 0x000000900600c985 */ /* 0x0003e2000c101b12 */
[----:B------:R-:W-:-:S03]  /*d1f0*/  @!P1 LEA.HI R8, R8, R8, RZ, 0x1 ;  /* 0x0000000808089211 */ /* 0x000fc600078f08ff */
[----:B------:R2:W-:Y:S01]  /*d200*/  @!P3 ST.E.64 [R4.64], R152 ;  /* 0x000000980400b985 */ /* 0x0005e2000c101b12 */
[----:B------:R-:W-:Y:S02]  /*d210*/  @!P1 LOP3.LUT R8, R8, 0xfffffffe, RZ, 0xc0, !PT ;  /* 0xfffffffe08089812 */ /* 0x000fe400078ec0ff */
[C---:B-1----:R-:W-:Y:S02]  /*d220*/  IADD3 R7, R0.reuse, 0x20, RZ ;  /* 0x0000002000077810 */ /* 0x042fe40007ffe0ff */
[C---:B------:R-:W-:Y:S01]  /*d230*/  IADD3 R6, R0.reuse, 0x28, RZ ;  /* 0x0000002800067810 */ /* 0x040fe20007ffe0ff */
[----:B--2---:R-:W-:Y:S01]  /*d240*/  @!P2 IMAD.WIDE R4, R9, 0x4, R2 ;  /* 0x000000040904a825 */ /* 0x004fe200078e0202 */
[----:B------:R-:W-:Y:S02]  /*d250*/  IADD3 R9, R0, 0x30, RZ ;  /* 0x0000003000097810 */ /* 0x000fe40007ffe0ff */
[----:B------:R-:W-:Y:S02]  /*d260*/  ISETP.GE.AND P4, PT, R7, c[0x0][0x3c8], PT ;  /* 0x0000f20007007a0c */ /* 0x000fe40003f86270 */
[----:B------:R1:W-:Y:S01]  /*d270*/  @!P2 ST.E.64 [R4.64], R156 ;  /* 0x0000009c0400a985 */ /* 0x0003e2000c101b12 */
[----:B------:R-:W-:-:S02]  /*d280*/  ISETP.GE.AND P3, PT, R6, c[0x0][0x3c8], PT ;  /* 0x0000f20006007a0c */ /* 0x000fc40003f66270 */
[----:B------:R-:W-:Y:S01]  /*d290*/  ISETP.GE.AND P2, PT, R9, c[0x0][0x3c8], PT ;  /* 0x0000f20009007a0c */ /* 0x000fe20003f46270 */
[----:B-1----:R-:W-:-:S07]  /*d2a0*/  @!P1 IMAD.WIDE R4, R8, 0x4, R2 ;  /* 0x0000000408049825 */ /* 0x002fce00078e0202 */
[----:B------:R-:W-:Y:S01]  /*d2b0*/  @!P4 LEA.HI R8, R7, R7, RZ, 0x1 ;  /* 0x000000070708c211 */ /* 0x000fe200078f08ff */
[----:B------:R1:W-:Y:S01]  /*d2c0*/  @!P1 ST.E.64 [R4.64], R168 ;  /* 0x000000a804009985 */ /* 0x0003e2000c101b12 */
[----:B------:R-:W-:Y:S02]  /*d2d0*/  ISETP.GE.AND P1, PT, R10, c[0x0][0x3c8], PT ;  /* 0x0000f2000a007a0c */ /* 0x000fe40003f26270 */
[----:B------:R-:W-:-:S11]  /*d2e0*/  @!P4 LOP3.LUT R8, R8, 0xfffffffe, RZ, 0xc0, !PT ;  /* 0xfffffffe0808c812 */ /* 0x000fd600078ec0ff */
[----:B------:R-:W-:Y:S02]  /*d2f0*/  @!P1 LEA.HI R10, R10, R10, RZ, 0x1 ;  /* 0x0000000a0a0a9211 */ /* 0x000fe400078f08ff */
[----:B-1----:R-:W-:Y:S02]  /*d300*/  @!P3 LEA.HI R5, R6, R6, RZ, 0x1 ;  /* 0x000000060605b211 */ /* 0x002fe400078f08ff */
[----:B------:R-:W-:Y:S01]  /*d310*/  @!P2 LEA.HI R4, R9, R9, RZ, 0x1 ;  /* 0x000000090904a211 */ /* 0x000fe200078f08ff */
[--C-:B------:R-:W-:Y:S01]  /*d320*/  @!P4 IMAD.WIDE R8, R8, 0x4, R2.reuse ;  /* 0x000000040808c825 */ /* 0x100fe200078e0202 */
[----:B------:R-:W-:Y:S02]  /*d330*/  @!P3 LOP3.LUT R5, R5, 0xfffffffe, RZ, 0xc0, !PT ;  /* 0xfffffffe0505b812 */ /* 0x000fe400078ec0ff */
[----:B------:R-:W-:Y:S02]  /*d340*/  @!P2 LOP3.LUT R4, R4, 0xfffffffe, RZ, 0xc0, !PT ;  /* 0xfffffffe0404a812 */ /* 0x000fe400078ec0ff */
[----:B------:R1:W-:Y:S01]  /*d350*/  @!P4 ST.E.64 [R8.64], R172 ;  /* 0x000000ac0800c985 */ /* 0x0003e2000c101b12 */
[----:B------:R-:W-:-:S04]  /*d360*/  @!P3 IMAD.WIDE R6, R5, 0x4, R2 ;  /* 0x000000040506b825 */ /* 0x000fc800078e0202 */
[----:B------:R-:W-:Y:S01]  /*d370*/  @!P2 IMAD.WIDE R4, R4, 0x4, R2 ;  /* 0x000000040404a825 */ /* 0x000fe200078e0202 */
[----:B------:R2:W-:Y:S04]  /*d380*/  @!P3 ST.E.64 [R6.64], R184 ;  /* 0x000000b80600b985 */ /* 0x0005e8000c101b12 */
[----:B------:R3:W-:Y:S01]  /*d390*/  @!P2 ST.E.64 [R4.64], R192 ;  /* 0x000000c00400a985 */ /* 0x0007e2000c101b12 */
[----:B-1----:R-:W-:Y:S02]  /*d3a0*/  @!P1 LOP3.LUT R8, R10, 0xfffffffe, RZ, 0xc0, !PT ;  /* 0xfffffffe0a089812 */ /* 0x002fe400078ec0ff */
[----:B------:R-:W-:-:S03]  /*d3b0*/  IADD3 R9, R0, 0x40, RZ ;  /* 0x0000004000097810 */ /* 0x000fc60007ffe0ff */
[----:B--2---:R-:W-:Y:S01]  /*d3c0*/  @!P1 IMAD.WIDE R6, R8, 0x4, R2 ;  /* 0x0000000408069825 */ /* 0x004fe200078e0202 */
[----:B------:R-:W-:Y:S02]  /*d3d0*/  ISETP.GE.AND P4, PT, R9, c[0x0][0x3c8], PT ;  /* 0x0000f20009007a0c */ /* 0x000fe40003f86270 */
[C---:B------:R-:W-:Y:S02]  /*d3e0*/  IADD3 R8, R0.reuse, 0x58, RZ ;  /* 0x0000005800087810 */ /* 0x040fe40007ffe0ff */
[C---:B---3--:R-:W-:Y:S01]  /*d3f0*/  IADD3 R5, R0.reuse, 0x48, RZ ;  /* 0x0000004800057810 */ /* 0x048fe20007ffe0ff */
[----:B------:R1:W-:Y:S01]  /*d400*/  @!P1 ST.E.64 [R6.64], R204 ;  /* 0x000000cc06009985 */ /* 0x0003e2000c101b12 */
[----:B------:R-:W-:Y:S02]  /*d410*/  IADD3 R4, R0, 0x50, RZ ;  /* 0x0000005000047810 */ /* 0x000fe40007ffe0ff */
[----:B------:R-:W-:Y:S02]  /*d420*/  ISETP.GE.AND P3, PT, R5, c[0x0][0x3c8], PT ;  /* 0x0000f20005007a0c */ /* 0x000fe40003f66270 */
[----:B------:R-:W-:-:S02]  /*d430*/  ISETP.GE.AND P2, PT, R4, c[0x0][0x3c8], PT ;  /* 0x0000f20004007a0c */ /* 0x000fc40003f46270 */
[----:B------:R-:W-:Y:S02]  /*d440*/  ISETP.GE.AND P1, PT, R8, c[0x0][0x3c8], PT ;  /* 0x0000f20008007a0c */ /* 0x000fe40003f26270 */
[----:B------:R-:W-:-:S09]  /*d450*/  @!P4 LEA.HI R9, R9, R9, RZ, 0x1 ;  /* 0x000000090909c211 */ /* 0x000fd200078f08ff */
[----:B------:R-:W-:Y:S02]  /*d460*/  @!P2 LEA.HI R4, R4, R4, RZ, 0x1 ;  /* 0x000000040404a211 */ /* 0x000fe400078f08ff */
[----:B------:R-:W-:-:S04]  /*d470*/  @!P1 LEA.HI R8, R8, R8, RZ, 0x1 ;  /* 0x0000000808089211 */ /* 0x000fc800078f08ff */
[----:B------:R-:W-:Y:S02]  /*d480*/  @!P1 LOP3.LUT R10, R8, 0xfffffffe, RZ, 0xc0, !PT ;  /* 0xfffffffe080a9812 */ /* 0x000fe400078ec0ff */
[----:B-1----:R-:W-:Y:S02]  /*d490*/  @!P3 LEA.HI R6, R5, R5, RZ, 0x1 ;  /* 0x000000050506b211 */ /* 0x002fe400078f08ff */
[----:B------:R-:W-:Y:S02]  /*d4a0*/  @!P4 LOP3.LUT R5, R9, 0xfffffffe, RZ, 0xc0, !PT ;  /* 0xfffffffe0905c812 */ /* 0x000fe400078ec0ff */
[----:B------:R-:W-:Y:S02]  /*d4b0*/  @!P3 LOP3.LUT R9, R6, 0xfffffffe, RZ, 0xc0, !PT ;  /* 0xfffffffe0609b812 */ /* 0x000fe400078ec0ff */
[----:B------:R-:W-:Y:S01]  /*d4c0*/  @!P2 LOP3.LUT R6, R4, 0xfffffffe, RZ, 0xc0, !PT ;  /* 0xfffffffe0406a812 */ /* 0x000fe200078ec0ff */
[----:B------:R-:W-:-:S04]  /*d4d0*/  @!P4 IMAD.WIDE R4, R5, 0x4, R2 ;  /* 0x000000040504c825 */ /* 0x000fc800078e0202 */
[--C-:B------:R-:W-:Y:S01]  /*d4e0*/  @!P3 IMAD.WIDE R8, R9, 0x4, R2.reuse ;  /* 0x000000040908b825 */ /* 0x100fe200078e0202 */
[----:B------:R1:W-:Y:S03]  /*d4f0*/  @!P4 ST.E.64 [R4.64], R68 ;  /* 0x000000440400c985 */ /* 0x0003e6000c101b12 */
[--C-:B------:R-:W-:Y:S01]  /*d500*/  @!P2 IMAD.WIDE R6, R6, 0x4, R2.reuse ;  /* 0x000000040606a825 */ /* 0x100fe200078e0202 */
[----:B------:R2:W-:Y:S04]  /*d510*/  @!P3 ST.E.64 [R8.64], R80 ;  /* 0x000000500800b985 */ /* 0x0005e8000c101b12 */
[----:B------:R3:W-:Y:S01]  /*d520*/  @!P2 ST.E.64 [R6.64], R84 ;  /* 0x000000540600a985 */ /* 0x0007e2000c101b12 */
[----:B-1----:R-:W-:Y:S01]  /*d530*/  @!P1 IMAD.WIDE R4, R10, 0x4, R2 ;  /* 0x000000040a049825 */ /* 0x002fe200078e0202 */
[----:B--2---:R-:W-:-:S04]  /*d540*/  IADD3 R8, R0, 0x60, RZ ;  /* 0x0000006000087810 */ /* 0x004fc80007ffe0ff */
[----:B------:R1:W-:Y:S01]  /*d550*/  @!P1 ST.E.64 [R4.64], R96 ;  /* 0x0000006004009985 */ /* 0x0003e2000c101b12 */
[----:B---3--:R-:W-:Y:S02]  /*d560*/  IADD3 R6, R0, 0x68, RZ ;  /* 0x0000006800067810 */ /* 0x008fe40007ffe0ff */
[----:B------:R-:W-:Y:S02]  /*d570*/  ISETP.GE.AND P4, PT, R8, c[0x0][0x3c8], PT ;  /* 0x0000f20008007a0c */ /* 0x000fe40003f86270 */
[----:B------:R-:W-:-:S11]  /*d580*/  ISETP.GE.AND P3, PT, R6, c[0x0][0x3c8], PT ;  /* 0x0000f20006007a0c */ /* 0x000fd60003f66270 */
[----:B------:R-:W-:Y:S02]  /*d590*/  @!P4 LEA.HI R8, R8, R8, RZ, 0x1 ;  /* 0x000000080808c211 */ /* 0x000fe400078f08ff */
[----:B------:R-:W-:-:S04]  /*d5a0*/  @!P3 LEA.HI R7, R6, R6, RZ, 0x1 ;  /* 0x000000060607b211 */ /* 0x000fc800078f08ff */
[----:B------:R-:W-:Y:S02]  /*d5b0*/  @!P3 LOP3.LUT R7, R7, 0xfffffffe, RZ, 0xc0, !PT ;  /* 0xfffffffe0707b812 */ /* 0x000fe400078ec0ff */
[C---:B-1----:R-:W-:Y:S02]  /*d5c0*/  IADD3 R5, R0.reuse, 0x70, RZ ;  /* 0x0000007000057810 */ /* 0x042fe40007ffe0ff */
[----:B------:R-:W-:Y:S02]  /*d5d0*/  IADD3 R4, R0, 0x78, RZ ;  /* 0x0000007800047810 */ /* 0x000fe40007ffe0ff */
[----:B------:R-:W-:Y:S02]  /*d5e0*/  ISETP.GE.AND P2, PT, R5, c[0x0][0x3c8], PT ;  /* 0x0000f20005007a0c */ /* 0x000fe40003f46270 */
[----:B------:R-:W-:-:S11]  /*d5f0*/  ISETP.GE.AND P1, PT, R4, c[0x0][0x3c8], PT ;  /* 0x0000f20004007a0c */ /* 0x000fd60003f26270 */
[----:B------:R-:W-:Y:S02]  /*d600*/  @!P2 LEA.HI R6, R5, R5, RZ, 0x1 ;  /* 0x000000050506a211 */ /* 0x000fe400078f08ff */
[----:B------:R-:W-:Y:S02]  /*d610*/  @!P1 LEA.HI R4, R4, R4, RZ, 0x1 ;  /* 0x0000000404049211 */ /* 0x000fe400078f08ff */
[----:B------:R-:W-:Y:S02]  /*d620*/  @!P4 LOP3.LUT R5, R8, 0xfffffffe, RZ, 0xc0, !PT ;  /* 0xfffffffe0805c812 */ /* 0x000fe400078ec0ff */
[----:B------:R-:W-:Y:S01]  /*d630*/  @!P2 LOP3.LUT R10, R6, 0xfffffffe, RZ, 0xc0, !PT ;  /* 0xfffffffe060aa812 */ /* 0x000fe200078ec0ff */
[----:B------:R-:W-:Y:S01]  /*d640*/  @!P3 IMAD.WIDE R6, R7, 0x4, R2 ;  /* 0x000000040706b825 */ /* 0x000fe200078e0202 */
[----:B------:R-:W-:-:S03]  /*d650*/  @!P1 LOP3.LUT R11, R4, 0xfffffffe, RZ, 0xc0, !PT ;  /* 0xfffffffe040b9812 */ /* 0x000fc600078ec0ff */
[----:B------:R-:W-:-:S04]  /*d660*/  @!P4 IMAD.WIDE R8, R5, 0x4, R2 ;  /* 0x000000040508c825 */ /* 0x000fc800078e0202 */
[--C-:B------:R-:W-:Y:S01]  /*d670*/  @!P2 IMAD.WIDE R4, R10, 0x4, R2.reuse ;  /* 0x000000040a04a825 */ /* 0x100fe200078e0202 */
[----:B------:R1:W-:Y:S03]  /*d680*/  @!P4 ST.E.64 [R8.64], R100 ;  /* 0x000000640800c985 */ /* 0x0003e6000c101b12 */
[----:B------:R-:W-:Y:S01]  /*d690*/  @!P1 IMAD.WIDE R2, R11, 0x4, R2 ;  /* 0x000000040b029825 */ /* 0x000fe200078e0202 */
[----:B------:R1:W-:Y:S04]  /*d6a0*/  @!P3 ST.E.64 [R6.64], R112 ;  /* 0x000000700600b985 */ /* 0x0003e8000c101b12 */
[----:B------:R1:W-:Y:S04]  /*d6b0*/  @!P2 ST.E.64 [R4.64], R116 ;  /* 0x000000740400a985 */ /* 0x0003e8000c101b12 */
[----:B------:R1:W-:Y:S02]  /*d6c0*/  @!P1 ST.E.64 [R2.64], R128 ;  /* 0x0000008002009985 */ /* 0x0003e4000c101b12 */
.L_x_115:
[----:B-1----:R-:W-:Y:S05]  /*d6d0*/  BSYNC B0 ;  /* 0x0000000000007941 */ /* 0x002fea0003800000 */
.L_x_114:
[----:B------:R1:W3:Y:S01]  /*d6e0*/  SHFL.IDX PT, R3, R22, 0x1, 0x1c1f ;  /* 0x003c1f0016037f89 */ /* 0x0002e200000e0000 */
[----:B------:R-:W-:Y:S03]  /*d6f0*/  BSSY B0, `(.L_x_116) ;  /* 0x0000060000007945 */ /* 0x000fe60003800000 */
[----:B------:R1:W4:Y:S01]  /*d700*/  SHFL.IDX PT, R2, R23, 0x1, 0x1c1f ;  /* 0x003c1f0017027f89 */ /* 0x00032200000e0000 */
[----:B------:R-:W-:Y:S05]  /*d710*/  @P0 BRA `(.L_x_117) ;  /* 0x000005d000000947 */ /* 0x000fea0003800000 */
[C---:B--2---:R-:W-:Y:S02]  /*d720*/  IADD3 R6, R0.reuse, 0x8, RZ ;  /* 0x0000000800067810 */ /* 0x044fe40007ffe0ff */
[----:B------:R-:W-:-:S02]  /*d730*/  IADD3 R5, R0, 0x10, RZ ;  /* 0x0000001000057810 */ /* 0x000fc40007ffe0ff */
[C---:B------:R-:W-:Y:S02]  /*d740*/  ISETP.GE.AND P0, PT, R0.reuse, c[0x0][0x3c8], PT ;  /* 0x0000f20000007a0c */ /* 0x040fe40003f06270 */
[----:B------:R-:W-:Y:S02]  /*d750*/  IADD3 R4, R0, 0x18, RZ ;  /* 0x0000001800047810 */ /* 0x000fe40007ffe0ff */
[----:B------:R-:W-:Y:S02]  /*d760*/  ISETP.GE.AND P4, PT, R6, c[0x0][0x3c8], PT ;  /* 0x0000f20006007a0c */ /* 0x000fe40003f86270 */
[----:B------:R-:W-:Y:S02]  /*d770*/  ISETP.GE.AND P3, PT, R5, c[0x0][0x3c8], PT ;  /* 0x0000f20005007a0c */ /* 0x000fe40003f66270 */
[----:B------:R-:W-:Y:S02]  /*d780*/  ISETP.GE.AND P2, PT, R4, c[0x0][0x3c8], PT ;  /* 0x0000f20004007a0c */ /* 0x000fe40003f46270 */
[----:B------:R-:W-:-:S02]  /*d790*/  IADD3 R10, R0, 0x20, RZ ;  /* 0x00000020000a7810 */ /* 0x000fc40007ffe0ff */
[C---:B------:R-:W-:Y:S01]  /*d7a0*/  IADD3 R11, R0.reuse, 0x28, RZ ;  /* 0x00000028000b7810 */ /* 0x040fe20007ffe0ff */
[----:B---34-:R-:W-:Y:S01]  /*d7b0*/  @!P0 IMAD.WIDE R8, R0, 0x4, R2 ;  /* 0x0000000400088825 */ /* 0x018fe200078e0202 */
[----:B------:R-:W-:Y:S02]  /*d7c0*/  ISETP.GE.AND P1, PT, R10, c[0x0][0x3c8], PT ;  /* 0x0000f2000a007a0c */ /* 0x000fe40003f26270 */
[----:B------:R-:W-:Y:S02]  /*d7d0*/  IADD3 R12, R0, 0x50, RZ ;  /* 0x00000050000c7810 */ /* 0x000fe40007ffe0ff */
[----:B------:R-:W-:Y:S01]  /*d7e0*/  @!P4 LEA.HI R7, R6, R6, RZ, 0x1 ;  /* 0x000000060607c211 */ /* 0x000fe200078f08ff */
[----:B------:R2:W-:Y:S01]  /*d7f0*/  @!P0 ST.E.64 [R8.64], R146 ;  /* 0x0000009208008985 */ /* 0x0005e2000c101b12 */
[----:B------:R-:W-:Y:S02]  /*d800*/  @!P3 LEA.HI R6, R5, R5, RZ, 0x1 ;  /* 0x000000050506b211 */ /* 0x000fe400078f08ff */
[----:B------:R-:W-:-:S02]  /*d810*/  @!P2 LEA.HI R4, R4, R4, RZ, 0x1 ;  /* 0x000000040404a211 */ /* 0x000fc400078f08ff */
[----:B------:R-:W-:Y:S02]  /*d820*/  @!P4 LOP3.LUT R5, R7, 0xfffffffe, RZ, 0xc0, !PT ;  /* 0xfffffffe0705c812 */ /* 0x000fe400078ec0ff */
[----:B------:R-:W-:Y:S02]  /*d830*/  @!P3 LOP3.LUT R6, R6, 0xfffffffe, RZ, 0xc0, !PT ;  /* 0xfffffffe0606b812 */ /* 0x000fe400078ec0ff */
[----:B------:R-:W-:Y:S02]  /*d840*/  ISETP.GE.AND P0, PT, R11, c[0x0][0x3c8], PT ;  /* 0x0000f2000b007a0c */ /* 0x000fe40003f06270 */
[----:B------:R-:W-:Y:S01]  /*d850*/  @!P2 LOP3.LUT R4, R4, 0xfffffffe, RZ, 0xc0, !PT ;  /* 0xfffffffe0404a812 */ /* 0x000fe200078ec0ff */
[----:B------:R-:W-:-:S04]  /*d860*/  @!P3 IMAD.WIDE R6, R6, 0x4, R2 ;  /* 0x000000040606b825 */ /* 0x000fc800078e0202 */
[----:B--2---:R-:W-:-:S04]  /*d870*/  @!P4 IMAD.WIDE R8, R5, 0x4, R2 ;  /* 0x000000040508c825 */ /* 0x004fc800078e0202 */
[----:B------:R-:W-:Y:S01]  /*d880*/  @!P2 IMAD.WIDE R4, R4, 0x4, R2 ;  /* 0x000000040404a825 */ /* 0x000fe200078e0202 */
[----:B------:R2:W-:Y:S04]  /*d890*/  @!P4 ST.E.64 [R8.64], R154 ;  /* 0x0000009a0800c985 */ /* 0x0005e8000c101b12 */
[----:B------:R3:W-:Y:S04]  /*d8a0*/  @!P3 ST.E.64 [R6.64], R158 ;  /* 0x0000009e0600b985 */ /* 0x0007e8000c101b12 */
[----:B------:R4:W-:Y:S01]  /*d8b0*/  @!P2 ST.E.64 [R4.64], R170 ;  /* 0x000000aa0400a985 */ /* 0x0009e2000c101b12 */
[----:B--2---:R-:W-:-:S02]  /*d8c0*/  IADD3 R8, R0, 0x30, RZ ;  /* 0x0000003000087810 */ /* 0x004fc40007ffe0ff */
[----:B------:R-:W-:Y:S02]  /*d8d0*/  IADD3 R9, R0, 0x40, RZ ;  /* 0x0000004000097810 */ /* 0x000fe40007ffe0ff */
[----:B---3--:R-:W-:Y:S02]  /*d8e0*/  @!P1 LEA.HI R6, R10, R10, RZ, 0x1 ;  /* 0x0000000a0a069211 */ /* 0x008fe400078f08ff */
[----:B------:R-:W-:Y:S02]  /*d8f0*/  IADD3 R10, R0, 0x38, RZ ;  /* 0x00000038000a7810 */ /* 0x000fe40007ffe0ff */
[----:B----4-:R-:W-:Y:S02]  /*d900*/  @!P0 LEA.HI R4, R11, R11, RZ, 0x1 ;  /* 0x0000000b0b048211 */ /* 0x010fe400078f08ff */
[----:B------:R-:W-:Y:S02]  /*d910*/  @!P1 LOP3.LUT R6, R6, 0xfffffffe, RZ, 0xc0, !PT ;  /* 0xfffffffe06069812 */ /* 0x000fe400078ec0ff */
[----:B------:R-:W-:-:S02]  /*d920*/  @!P0 LOP3.LUT R4, R4, 0xfffffffe, RZ, 0xc0, !PT ;  /* 0xfffffffe04048812 */ /* 0x000fc400078ec0ff */
[----:B------:R-:W-:Y:S01]  /*d930*/  IADD3 R11, R0, 0x48, RZ ;  /* 0x00000048000b7810 */ /* 0x000fe20007ffe0ff */
[--C-:B------:R-:W-:Y:S01]  /*d940*/  @!P1 IMAD.WIDE R6, R6, 0x4, R2.reuse ;  /* 0x0000000406069825 */ /* 0x100fe200078e0202 */
[----:B------:R-:W-:Y:S02]  /*d950*/  ISETP.GE.AND P4, PT, R8, c[0x0][0x3c8], PT ;  /* 0x0000f20008007a0c */ /* 0x000fe40003f86270 */
[----:B------:R-:W-:Y:S01]  /*d960*/  ISETP.GE.AND P3, PT, R10, c[0x0][0x3c8], PT ;  /* 0x0000f2000a007a0c */ /* 0x000fe20003f66270 */
[----:B------:R-:W-:Y:S01]  /*d970*/  @!P0 IMAD.WIDE R4, R4, 0x4, R2 ;  /* 0x0000000404048825 */ /* 0x000fe200078e0202 */
[----:B------:R-:W-:Y:S01]  /*d980*/  ISETP.GE.AND P2, PT, R9, c[0x0][0x3c8], PT ;  /* 0x0000f20009007a0c */ /* 0x000fe20003f46270 */
[----:B------:R2:W-:Y:S01]  /*d990*/  @!P1 ST.E.64 [R6.64], R174 ;  /* 0x000000ae06009985 */ /* 0x0005e2000c101b12 */
[----:B------:R-:W-:-:S03]  /*d9a0*/  ISETP.GE.AND P1, PT, R11, c[0x0][0x3c8], PT ;  /* 0x0000f2000b007a0c */ /* 0x000fc60003f26270 */
[----:B------:R3:W-:Y:S01]  /*d9b0*/  @!P0 ST.E.64 [R4.64], R186 ;  /* 0x000000ba04008985 */ /* 0x0007e2000c101b12 */
[----:B------:R-:W-:-:S13]  /*d9c0*/  ISETP.GE.AND P0, PT, R12, c[0x0][0x3c8], PT ;  /* 0x0000f2000c007a0c */ /* 0x000fda0003f06270 */
[----:B------:R-:W-:-:S04]  /*d9d0*/  @!P0 LEA.HI R12, R12, R12, RZ, 0x1 ;  /* 0x0000000c0c0c8211 */ /* 0x000fc800078f08ff */
[----:B------:R-:W-:Y:S02]  /*d9e0*/  @!P0 LOP3.LUT R12, R12, 0xfffffffe, RZ, 0xc0, !PT ;  /* 0xfffffffe0c0c8812 */ /* 0x000fe400078ec0ff */
[----:B--2---:R-:W-:Y:S02]  /*d9f0*/  @!P3 LEA.HI R6, R10, R10, RZ, 0x1 ;  /* 0x0000000a0a06b211 */ /* 0x004fe400078f08ff */
[----:B------:R-:W-:Y:S02]  /*da00*/  @!P1 LEA.HI R7, R11, R11, RZ, 0x1 ;  /* 0x0000000b0b079211 */ /* 0x000fe400078f08ff */
[----:B---3--:R-:W-:Y:S02]  /*da10*/  @!P4 LEA.HI R4, R8, R8, RZ, 0x1 ;  /* 0x000000080804c211 */ /* 0x008fe400078f08ff */
[----:B------:R-:W-:Y:S02]  /*da20*/  @!P2 LEA.HI R5, R9, R9, RZ, 0x1 ;  /* 0x000000090905a211 */ /* 0x000fe400078f08ff */
[----:B------:R-:W-:-:S02]  /*da30*/  @!P4 LOP3.LUT R4, R4, 0xfffffffe, RZ, 0xc0, !PT ;  /* 0xfffffffe0404c812 */ /* 0x000fc400078ec0ff */
[----:B------:R-:W-:Y:S02]  /*da40*/  @!P3 LOP3.LUT R6, R6, 0xfffffffe, RZ, 0xc0, !PT ;  /* 0xfffffffe0606b812 */ /* 0x000fe400078ec0ff */
[----:B------:R-:W-:Y:S01]  /*da50*/  @!P2 LOP3.LUT R10, R5, 0xfffffffe, RZ, 0xc0, !PT ;  /* 0xfffffffe050aa812 */ /* 0x000fe200078ec0ff */
[----:B------:R-:W-:Y:S01]  /*da60*/  @!P4 IMAD.WIDE R4, R4, 0x4, R2 ;  /* 0x000000040404c825 */ /* 0x000fe200078e0202 */
[----:B------:R-:W-:-:S03]  /*da70*/  @!P1 LOP3.LUT R7, R7, 0xfffffffe, RZ, 0xc0, !PT ;  /* 0xfffffffe07079812 */ /* 0x000fc600078ec0ff */
[--C-:B------:R-:W-:Y:S01]  /*da80*/  @!P3 IMAD.WIDE R8, R6, 0x4, R2.reuse ;  /* 0x000000040608b825 */ /* 0x100fe200078e0202 */
[----:B------:R2:W-:Y:S03]  /*da90*/  @!P4 ST.E.64 [R4.64], R194 ;  /* 0x000000c20400c985 */ /* 0x0005e6000c101b12 */
[--C-:B------:R-:W-:Y:S01]  /*daa0*/  @!P2 IMAD.WIDE R10, R10, 0x4, R2.reuse ;  /* 0x000000040a0aa825 */ /* 0x100fe200078e0202 */
[----:B------:R3:W-:Y:S03]  /*dab0*/  @!P3 ST.E.64 [R8.64], R206 ;  /* 0x000000ce0800b985 */ /* 0x0007e6000c101b12 */
[--C-:B------:R-:W-:Y:S01]  /*dac0*/  @!P1 IMAD.WIDE R6, R7, 0x4, R2.reuse ;  /* 0x0000000407069825 */ /* 0x100fe200078e0202 */
[----:B------:R-:W-:Y:S04]  /*dad0*/  @!P2 ST.E.64 [R10.64], R70 ;  /* 0x000000460a00a985 */ /* 0x000fe8000c101b12 */
[----:B------:R4:W-:Y:S01]  /*dae0*/  @!P1 ST.E.64 [R6.64], R82 ;  /* 0x0000005206009985 */ /* 0x0009e2000c101b12 */
[----:B--2---:R-:W-:Y:S01]  /*daf0*/  @!P0 IMAD.WIDE R4, R12, 0x4, R2 ;  /* 0x000000040c048825 */ /* 0x004fe200078e0202 */
[----:B---3--:R-:W-:-:S04]  /*db00*/  IADD3 R8, R0, 0x58, RZ ;  /* 0x0000005800087810 */ /* 0x008fc80007ffe0ff */
[----:B------:R2:W-:Y:S01]  /*db10*/  @!P0 ST.E.64 [R4.64], R86 ;  /* 0x0000005604008985 */ /* 0x0005e2000c101b12 */
[----:B------:R-:W-:Y:S02]  /*db20*/  ISETP.GE.AND P4, PT, R8, c[0x0][0x3c8], PT ;  /* 0x0000f20008007a0c */ /* 0x000fe40003f86270 */
[C---:B----4-:R-:W-:Y:S02]  /*db30*/  IADD3 R7, R0.reuse, 0x60, RZ ;  /* 0x0000006000077810 */ /* 0x050fe40007ffe0ff */
[----:B------:R-:W-:Y:S02]  /*db40*/  IADD3 R6, R0, 0x68, RZ ;  /* 0x0000006800067810 */ /* 0x000fe40007ffe0ff */
[----:B------:R-:W-:Y:S02]  /*db50*/  ISETP.GE.AND P3, PT, R7, c[0x0][0x3c8], PT ;  /* 0x0000f20007007a0c */ /* 0x000fe40003f66270 */
[----:B------:R-:W-:-:S05]  /*db60*/  ISETP.GE.AND P2, PT, R6, c[0x0][0x3c8], PT ;  /* 0x0000f20006007a0c */ /* 0x000fca0003f46270 */
[----:B------:R-:W-:-:S06]  /*db70*/  @!P4 LEA.HI R9, R8, R8, RZ, 0x1 ;  /* 0x000000080809c211 */ /* 0x000fcc00078f08ff */
[----:B------:R-:W-:Y:S02]  /*db80*/  @!P3 LEA.HI R8, R7, R7, RZ, 0x1 ;  /* 0x000000070708b211 */ /* 0x000fe400078f08ff */
[----:B------:R-:W-:Y:S02]  /*db90*/  @!P2 LEA.HI R7, R6, R6, RZ, 0x1 ;  /* 0x000000060607a211 */ /* 0x000fe400078f08ff */
[----:B------:R-:W-:Y:S02]  /*dba0*/  @!P3 LOP3.LUT R8, R8, 0xfffffffe, RZ, 0xc0, !PT ;  /* 0xfffffffe0808b812 */ /* 0x000fe400078ec0ff */
[C---:B--2---:R-:W-:Y:S02]  /*dbb0*/  IADD3 R5, R0.reuse, 0x70, RZ ;  /* 0x0000007000057810 */ /* 0x044fe40007ffe0ff */
[----:B------:R-:W-:Y:S02]  /*dbc0*/  IADD3 R4, R0, 0x78, RZ ;  /* 0x0000007800047810 */ /* 0x000fe40007ffe0ff */
[----:B------:R-:W-:-:S02]  /*dbd0*/  ISETP.GE.AND P1, PT, R5, c[0x0][0x3c8], PT ;  /* 0x0000f20005007a0c */ /* 0x000fc40003f26270 */
[----:B------:R-:W-:Y:S02]  /*dbe0*/  ISETP.GE.AND P0, PT, R4, c[0x0][0x3c8], PT ;  /* 0x0000f20004007a0c */ /* 0x000fe40003f06270 */
[----:B------:R-:W-:-:S09]  /*dbf0*/  @!P2 LOP3.LUT R7, R7, 0xfffffffe, RZ, 0xc0, !PT ;  /* 0xfffffffe0707a812 */ /* 0x000fd200078ec0ff */
[----:B------:R-:W-:Y:S02]  /*dc00*/  @!P1 LEA.HI R6, R5, R5, RZ, 0x1 ;  /* 0x0000000505069211 */ /* 0x000fe400078f08ff */
[----:B------:R-:W-:Y:S02]  /*dc10*/  @!P0 LEA.HI R4, R4, R4, RZ, 0x1 ;  /* 0x0000000404048211 */ /* 0x000fe400078f08ff */
[----:B------:R-:W-:Y:S01]  /*dc20*/  @!P4 LOP3.LUT R5, R9, 0xfffffffe, RZ, 0xc0, !PT ;  /* 0xfffffffe0905c812 */ /* 0x000fe200078ec0ff */
[--C-:B------:R-:W-:Y:S01]  /*dc30*/  @!P3 IMAD.WIDE R8, R8, 0x4, R2.reuse ;  /* 0x000000040808b825 */ /* 0x100fe200078e0202 */
[----:B------:R-:W-:Y:S02]  /*dc40*/  @!P1 LOP3.LUT R12, R6, 0xfffffffe, RZ, 0xc0, !PT ;  /* 0xfffffffe060c9812 */ /* 0x000fe400078ec0ff */
[----:B------:R-:W-:Y:S01]  /*dc50*/  @!P0 LOP3.LUT R13, R4, 0xfffffffe, RZ, 0xc0, !PT ;  /* 0xfffffffe040d8812 */ /* 0x000fe200078ec0ff */
        /* <DEDUP_REMOVED lines=9> */
.L_x_117:
[----:B------:R-:W-:Y:S05]  /*dcf0*/  BSYNC B0 ;  /* 0x0000000000007941 */ /* 0x000fea0003800000 */
.L_x_116:
[----:B--23--:R2:W3:Y:S01]  /*dd00*/  SHFL.IDX PT, R3, R22, 0x2, 0x1c1f ;  /* 0x005c1f0016037f89 */ /* 0x00c4e200000e0000 */
[----:B------:R-:W-:Y:S03]  /*dd10*/  BSSY B0, `(.L_x_118) ;  /* 0x0000060000007945 */ /* 0x000fe60003800000 */
[----:B----4-:R2:W4:Y:S01]  /*dd20*/  SHFL.IDX PT, R2, R23, 0x2, 0x1c1f ;  /* 0x005c1f0017027f89 */ /* 0x01052200000e0000 */
[----:B------:R-:W-:Y:S05]  /*dd30*/  @P5 BRA `(.L_x_119) ;  /* 0x000005d000005947 */ /* 0x000fea0003800000 */
[C---:B------:R-:W-:Y:S02]  /*dd40*/  IADD3 R5, R0.reuse, 0x8, RZ ;  /* 0x0000000800057810 */ /* 0x040fe40007ffe0ff */
[----:B------:R-:W-:-:S02]  /*dd50*/  IADD3 R4, R0, 0x10, RZ ;  /* 0x0000001000047810 */ /* 0x000fc40007ffe0ff */
[----:B------:R-:W-:Y:S02]  /*dd60*/  ISETP.GE.AND P2, PT, R5, c[0x0][0x3c8], PT ;  /* 0x0000f20005007a0c */ /* 0x000fe40003f46270 */
[----:B------:R-:W-:Y:S02]  /*dd70*/  ISETP.GE.AND P1, PT, R4, c[0x0][0x3c8], PT ;  /* 0x0000f20004007a0c */ /* 0x000fe40003f26270 */
[C---:B------:R-:W-:Y:S02]  /*dd80*/  ISETP.GE.AND P3, PT, R0.reuse, c[0x0][0x3c8], PT ;  /* 0x0000f20000007a0c */ /* 0x040fe40003f66270 */
[C---:B------:R-:W-:Y:S02]  /*dd90*/  IADD3 R10, R0.reuse, 0x18, RZ ;  /* 0x00000018000a7810 */ /* 0x040fe40007ffe0ff */
[----:B------:R-:W-:Y:S02]  /*dda0*/  IADD3 R11, R0, 0x20, RZ ;  /* 0x00000020000b7810 */ /* 0x000fe40007ffe0ff */
[----:B------:R-:W-:-:S02]  /*ddb0*/  ISETP.GE.AND P0, PT, R10, c[0x0][0x3c8], PT ;  /* 0x0000f2000a007a0c */ /* 0x000fc40003f06270 */
[----:B------:R-:W-:Y:S02]  /*ddc0*/  ISETP.GE.AND P5, PT, R11, c[0x0][0x3c8], PT ;  /* 0x0000f2000b007a0c */ /* 0x000fe40003fa6270 */
[----:B------:R-:W-:Y:S02]  /*ddd0*/  @!P2 LEA.HI R5, R5, R5, RZ, 0x1 ;  /* 0x000000050505a211 */ /* 0x000fe400078f08ff */
[----:B------:R-:W-:Y:S01]  /*dde0*/  @!P1 LEA.HI R4, R4, R4, RZ, 0x1 ;  /* 0x0000000404049211 */ /* 0x000fe200078f08ff */
[--C-:B---34-:R-:W-:Y:S01]  /*ddf0*/  @!P3 IMAD.WIDE R6, R0, 0x4, R2.reuse ;  /* 0x000000040006b825 */ /* 0x118fe200078e0202 */
[----:B------:R-:W-:Y:S02]  /*de00*/  @!P2 LOP3.LUT R5, R5, 0xfffffffe, RZ, 0xc0, !PT ;  /* 0xfffffffe0505a812 */ /* 0x000fe400078ec0ff */
[----:B------:R-:W-:Y:S02]  /*de10*/  @!P1 LOP3.LUT R8, R4, 0xfffffffe, RZ, 0xc0, !PT ;  /* 0xfffffffe04089812 */ /* 0x000fe400078ec0ff */
[----:B------:R3:W-:Y:S01]  /*de20*/  @!P3 ST.E.64 [R6.64], R140 ;  /* 0x0000008c0600b985 */ /* 0x0007e2000c101b12 */
[----:B------:R-:W-:Y:S01]  /*de30*/  @!P2 IMAD.WIDE R4, R5, 0x4, R2 ;  /* 0x000000040504a825 */ /* 0x000fe200078e0202 */
[----:B------:R-:W-:-:S03]  /*de40*/  IADD3 R12, R0, 0x48, RZ ;  /* 0x00000048000c7810 */ /* 0x000fc60007ffe0ff */
[----:B------:R-:W-:Y:S01]  /*de50*/  @!P1 IMAD.WIDE R8, R8, 0x4, R2 ;  /* 0x0000000408089825 */ /* 0x000fe200078e0202 */
[----:B------:R4:W-:Y:S04]  /*de60*/  @!P2 ST.E.64 [R4.64], R148 ;  /* 0x000000940400a985 */ /* 0x0009e8000c101b12 */
[----:B------:R5:W-:Y:S01]  /*de70*/  @!P1 ST.E.64 [R8.64], R160 ;  /* 0x000000a008009985 */ /* 0x000be2000c101b12 */
[----:B---3--:R-:W-:Y:S02]  /*de80*/  IADD3 R7, R0, 0x28, RZ ;  /* 0x0000002800077810 */ /* 0x008fe40007ffe0ff */
[----:B------:R-:W-:Y:S02]  /*de90*/  @!P5 LEA.HI R6, R11, R11, RZ, 0x1 ;  /* 0x0000000b0b06d211 */ /* 0x000fe400078f08ff */
[----:B------:R-:W-:-:S02]  /*dea0*/  ISETP.GE.AND P4, PT, R7, c[0x0][0x3c8], PT ;  /* 0x0000f20007007a0c */ /* 0x000fc40003f86270 */
[----:B----4-:R-:W-:Y:S02]  /*deb0*/  @!P0 LEA.HI R4, R10, R10, RZ, 0x1 ;  /* 0x0000000a0a048211 */ /* 0x010fe400078f08ff */
[----:B------:R-:W-:Y:S02]  /*dec0*/  IADD3 R10, R0, 0x40, RZ ;  /* 0x00000040000a7810 */ /* 0x000fe40007ffe0ff */
[----:B------:R-:W-:Y:S02]  /*ded0*/  @!P0 LOP3.LUT R4, R4, 0xfffffffe, RZ, 0xc0, !PT ;  /* 0xfffffffe04048812 */ /* 0x000fe400078ec0ff */
[C---:B-----5:R-:W-:Y:S02]  /*dee0*/  IADD3 R8, R0.reuse, 0x30, RZ ;  /* 0x0000003000087810 */ /* 0x060fe40007ffe0ff */
[----:B------:R-:W-:Y:S01]  /*def0*/  IADD3 R9, R0, 0x38, RZ ;  /* 0x0000003800097810 */ /* 0x000fe20007ffe0ff */
[----:B------:R-:W-:Y:S01]  /*df00*/  @!P0 IMAD.WIDE R4, R4, 0x4, R2 ;  /* 0x0000000404048825 */ /* 0x000fe200078e0202 */
[----:B------:R-:W-:-:S02]  /*df10*/  ISETP.GE.AND P3, PT, R8, c[0x0][0x3c8], PT ;  /* 0x0000f20008007a0c */ /* 0x000fc40003f66270 */
[----:B------:R-:W-:Y:S02]  /*df20*/  ISETP.GE.AND P2, PT, R9, c[0x0][0x3c8], PT ;  /* 0x0000f20009007a0c */ /* 0x000fe40003f46270 */
[----:B------:R-:W-:Y:S01]  /*df30*/  @!P5 LOP3.LUT R6, R6, 0xfffffffe, RZ, 0xc0, !PT ;  /* 0xfffffffe0606d812 */ /* 0x000fe200078ec0ff */
[----:B------:R3:W-:Y:S01]  /*df40*/  @!P0 ST.E.64 [R4.64], R164 ;  /* 0x000000a404008985 */ /* 0x0007e2000c101b12 */
[----:B------:R-:W-:Y:S02]  /*df50*/  ISETP.GE.AND P1, PT, R10, c[0x0][0x3c8], PT ;  /* 0x0000f2000a007a0c */ /* 0x000fe40003f26270 */
[----:B------:R-:W-:-:S13]  /*df60*/  ISETP.GE.AND P0, PT, R12, c[0x0][0x3c8], PT ;  /* 0x0000f2000c007a0c */ /* 0x000fda0003f06270 */
[----:B------:R-:W-:-:S04]  /*df70*/  @!P0 LEA.HI R12, R12, R12, RZ, 0x1 ;  /* 0x0000000c0c0c8211 */ /* 0x000fc800078f08ff */
[----:B------:R-:W-:Y:S01]  /*df80*/  @!P0 LOP3.LUT R12, R12, 0xfffffffe, RZ, 0xc0, !PT ;  /* 0xfffffffe0c0c8812 */ /* 0x000fe200078ec0ff */
[----:B---3--:R-:W-:Y:S01]  /*df90*/  @!P5 IMAD.WIDE R4, R6, 0x4, R2 ;  /* 0x000000040604d825 */ /* 0x008fe200078e0202 */
[----:B------:R-:W-:Y:S02]  /*dfa0*/  @!P4 LEA.HI R6, R7, R7, RZ, 0x1 ;  /* 0x000000070706c211 */ /* 0x000fe400078f08ff */
[----:B------:R-:W-:Y:S02]  /*dfb0*/  @!P1 LEA.HI R7, R10, R10, RZ, 0x1 ;  /* 0x0000000a0a079211 */ /* 0x000fe400078f08ff */
[----:B------:R3:W-:Y:S01]  /*dfc0*/  @!P5 ST.E.64 [R4.64], R176 ;  /* 0x000000b00400d985 */ /* 0x0007e2000c101b12 */
[----:B------:R-:W-:Y:S02]  /*dfd0*/  @!P4 LOP3.LUT R6, R6, 0xfffffffe, RZ, 0xc0, !PT ;  /* 0xfffffffe0606c812 */ /* 0x000fe400078ec0ff */
[----:B------:R-:W-:Y:S02]  /*dfe0*/  @!P1 LOP3.LUT R7, R7, 0xfffffffe, RZ, 0xc0, !PT ;  /* 0xfffffffe07079812 */ /* 0x000fe400078ec0ff */
[----:B---3--:R-:W-:-:S02]  /*dff0*/  @!P3 LEA.HI R5, R8, R8, RZ, 0x1 ;  /* 0x000000080805b211 */ /* 0x008fc400078f08ff */
[----:B------:R-:W-:Y:S02]  /*e000*/  @!P2 LEA.HI R4, R9, R9, RZ, 0x1 ;  /* 0x000000090904a211 */ /* 0x000fe400078f08ff */
[----:B------:R-:W-:Y:S02]  /*e010*/  @!P3 LOP3.LUT R8, R5, 0xfffffffe, RZ, 0xc0, !PT ;  /* 0xfffffffe0508b812 */ /* 0x000fe400078ec0ff */
[----:B------:R-:W-:Y:S01]  /*e020*/  @!P2 LOP3.LUT R10, R4, 0xfffffffe, RZ, 0xc0, !PT ;  /* 0xfffffffe040aa812 */ /* 0x000fe200078ec0ff */
[----:B------:R-:W-:-:S04]  /*e030*/  @!P4 IMAD.WIDE R4, R6, 0x4, R2 ;  /* 0x000000040604c825 */ /* 0x000fc800078e0202 */
[--C-:B------:R-:W-:Y:S01]  /*e040*/  @!P3 IMAD.WIDE R8, R8, 0x4, R2.reuse ;  /* 0x000000040808b825 */ /* 0x100fe200078e0202 */
[----:B------:R3:W-:Y:S03]  /*e050*/  @!P4 ST.E.64 [R4.64], R180 ;  /* 0x000000b40400c985 */ /* 0x0007e6000c101b12 */
[--C-:B------:R-:W-:Y:S01]  /*e060*/  @!P2 IMAD.WIDE R10, R10, 0x4, R2.reuse ;  /* 0x000000040a0aa825 */ /* 0x100fe200078e0202 */
[----:B------:R4:W-:Y:S03]  /*e070*/  @!P3 ST.E.64 [R8.64], R196 ;  /* 0x000000c40800b985 */ /* 0x0009e6000c101b12 */
[--C-:B------:R-:W-:Y:S01]  /*e080*/  @!P1 IMAD.WIDE R6, R7, 0x4, R2.reuse ;  /* 0x0000000407069825 */ /* 0x100fe200078e0202 */
[----:B------:R-:W-:Y:S04]  /*e090*/  @!P2 ST.E.64 [R10.64], R200 ;  /* 0x000000c80a00a985 */ /* 0x000fe8000c101b12 */
[----:B------:R5:W-:Y:S01]  /*e0a0*/  @!P1 ST.E.64 [R6.64], R72 ;  /* 0x0000004806009985 */ /* 0x000be2000c101b12 */
[----:B---3--:R-:W-:Y:S01]  /*e0b0*/  @!P0 IMAD.WIDE R4, R12, 0x4, R2 ;  /* 0x000000040c048825 */ /* 0x008fe200078e0202 */
[----:B----4-:R-:W-:-:S04]  /*e0c0*/  IADD3 R9, R0, 0x50, RZ ;  /* 0x0000005000097810 */ /* 0x010fc80007ffe0ff */
[----:B------:R3:W-:Y:S01]  /*e0d0*/  @!P0 ST.E.64 [R4.64], R76 ;  /* 0x0000004c04008985 */ /* 0x0007e2000c101b12 */
[----:B------:R-:W-:Y:S02]  /*e0e0*/  IADD3 R8, R0, 0x58, RZ ;  /* 0x0000005800087810 */ /* 0x000fe40007ffe0ff */
[----:B------:R-:W-:Y:S02]  /*e0f0*/  ISETP.GE.AND P5, PT, R9, c[0x0][0x3c8], PT ;  /* 0x0000f20009007a0c */ /* 0x000fe40003fa6270 */
[----:B------:R-:W-:Y:S02]  /*e100*/  ISETP.GE.AND P4, PT, R8, c[0x0][0x3c8], PT ;  /* 0x0000f20008007a0c */ /* 0x000fe40003f86270 */
[C---:B-----5:R-:W-:Y:S02]  /*e110*/  IADD3 R7, R0.reuse, 0x60, RZ ;  /* 0x0000006000077810 */ /* 0x060fe40007ffe0ff */
[----:B------:R-:W-:Y:S02]  /*e120*/  IADD3 R6, R0, 0x68, RZ ;  /* 0x0000006800067810 */ /* 0x000fe40007ffe0ff */
[----:B------:R-:W-:-:S02]  /*e130*/  ISETP.GE.AND P3, PT, R7, c[0x0][0x3c8], PT ;  /* 0x0000f20007007a0c */ /* 0x000fc40003f66270 */
[----:B------:R-:W-:-:S03]  /*e140*/  ISETP.GE.AND P2, PT, R6, c[0x0][0x3c8], PT ;  /* 0x0000f20006007a0c */ /* 0x000fc60003f46270 */
[----:B------:R-:W-:Y:S02]  /*e150*/  @!P5 LEA.HI R9, R9, R9, RZ, 0x1 ;  /* 0x000000090909d211 */ /* 0x000fe400078f08ff */
[----:B------:R-:W-:-:S04]  /*e160*/  @!P4 LEA.HI R10, R8, R8, RZ, 0x1 ;  /* 0x00000008080ac211 */ /* 0x000fc800078f08ff */
[----:B------:R-:W-:Y:S02]  /*e170*/  @!P4 LOP3.LUT R10, R10, 0xfffffffe, RZ, 0xc0, !PT ;  /* 0xfffffffe0a0ac812 */ /* 0x000fe400078ec0ff */
[----:B------:R-:W-:Y:S02]  /*e180*/  @!P3 LEA.HI R8, R7, R7, RZ, 0x1 ;  /* 0x000000070708b211 */ /* 0x000fe400078f08ff */
[----:B------:R-:W-:Y:S01]  /*e190*/  @!P2 LEA.HI R7, R6, R6, RZ, 0x1 ;  /* 0x000000060607a211 */ /* 0x000fe200078f08ff */
[----:B------:R-:W-:Y:S01]  /*e1a0*/  @!P4 IMAD.WIDE R10, R10, 0x4, R2 ;  /* 0x000000040a0ac825 */ /* 0x000fe200078e0202 */
[----:B------:R-:W-:Y:S02]  /*e1b0*/  @!P3 LOP3.LUT R8, R8, 0xfffffffe, RZ, 0xc0, !PT ;  /* 0xfffffffe0808b812 */ /* 0x000fe400078ec0ff */
[C---:B---3--:R-:W-:Y:S02]  /*e1c0*/  IADD3 R5, R0.reuse, 0x70, RZ ;  /* 0x0000007000057810 */ /* 0x048fe40007ffe0ff */
[----:B------:R-:W-:-:S02]  /*e1d0*/  IADD3 R4, R0, 0x78, RZ ;  /* 0x0000007800047810 */ /* 0x000fc40007ffe0ff */
[----:B------:R-:W-:Y:S02]  /*e1e0*/  ISETP.GE.AND P1, PT, R5, c[0x0][0x3c8], PT ;  /* 0x0000f20005007a0c */ /* 0x000fe40003f26270 */
[----:B------:R-:W-:Y:S02]  /*e1f0*/  ISETP.GE.AND P0, PT, R4, c[0x0][0x3c8], PT ;  /* 0x0000f20004007a0c */ /* 0x000fe40003f06270 */
[----:B------:R-:W-:-:S09]  /*e200*/  @!P2 LOP3.LUT R7, R7, 0xfffffffe, RZ, 0xc0, !PT ;  /* 0xfffffffe0707a812 */ /* 0x000fd200078ec0ff */
[----:B------:R-:W-:Y:S02]  /*e210*/  @!P1 LEA.HI R6, R5, R5, RZ, 0x1 ;  /* 0x0000000505069211 */ /* 0x000fe400078f08ff */
[----:B------:R-:W-:Y:S01]  /*e220*/  @!P5 LOP3.LUT R5, R9, 0xfffffffe, RZ, 0xc0, !PT ;  /* 0xfffffffe0905d812 */ /* 0x000fe200078ec0ff */
[--C-:B------:R-:W-:Y:S01]  /*e230*/  @!P3 IMAD.WIDE R8, R8, 0x4, R2.reuse ;  /* 0x000000040808b825 */ /* 0x100fe200078e0202 */
[----:B------:R-:W-:Y:S02]  /*e240*/  @!P0 LEA.HI R4, R4, R4, RZ, 0x1 ;  /* 0x0000000404048211 */ /* 0x000fe400078f08ff */
[----:B------:R-:W-:Y:S01]  /*e250*/  @!P1 LOP3.LUT R14, R6, 0xfffffffe, RZ, 0xc0, !PT ;  /* 0xfffffffe060e9812 */ /* 0x000fe200078ec0ff */
[----:B------:R-:W-:Y:S01]  /*e260*/  @!P5 IMAD.WIDE R12, R5, 0x4, R2 ;  /* 0x00000004050cd825 */ /* 0x000fe200078e0202 */
[----:B------:R-:W-:-:S03]  /*e270*/  @!P0 LOP3.LUT R15, R4, 0xfffffffe, RZ, 0xc0, !PT ;  /* 0xfffffffe040f8812 */ /* 0x000fc600078ec0ff */
[--C-:B------:R-:W-:Y:S01]  /*e280*/  @!P2 IMAD.WIDE R6, R7, 0x4, R2.reuse ;  /* 0x000000040706a825 */ /* 0x100fe200078e0202 */
[----:B------:R3:W-:Y:S03]  /*e290*/  @!P5 ST.E.64 [R12.64], R88 ;  /* 0x000000580c00d985 */ /* 0x0007e6000c101b12 */
[--C-:B------:R-:W-:Y:S01]  /*e2a0*/  @!P1 IMAD.WIDE R4, R14, 0x4, R2.reuse ;  /* 0x000000040e049825 */ /* 0x100fe200078e0202 */
[----:B------:R3:W-:Y:S03]  /*e2b0*/  @!P4 ST.E.64 [R10.64], R92 ;  /* 0x0000005c0a00c985 */ /* 0x0007e6000c101b12 */
[----:B------:R-:W-:Y:S01]  /*e2c0*/  @!P0 IMAD.WIDE R2, R15, 0x4, R2 ;  /* 0x000000040f028825 */ /* 0x000fe200078e0202 */
[----:B------:R3:W-:Y:S04]  /*e2d0*/  @!P3 ST.E.64 [R8.64], R104 ;  /* 0x000000680800b985 */ /* 0x0007e8000c101b12 */
[----:B------:R3:W-:Y:S04]  /*e2e0*/  @!P2 ST.E.64 [R6.64], R108 ;  /* 0x0000006c0600a985 */ /* 0x0007e8000c101b12 */
[----:B------:R3:W-:Y:S04]  /*e2f0*/  @!P1 ST.E.64 [R4.64], R120 ;  /* 0x0000007804009985 */ /* 0x0007e8000c101b12 */
[----:B------:R3:W-:Y:S02]  /*e300*/  @!P0 ST.E.64 [R2.64], R124 ;  /* 0x0000007c02008985 */ /* 0x0007e4000c101b12 */
.L_x_119:
[----:B------:R-:W-:Y:S05]  /*e310*/  BSYNC B0 ;  /* 0x0000000000007941 */ /* 0x000fea0003800000 */
.L_x_118:
[----:B---3--:R3:W1:Y:S04]  /*e320*/  SHFL.IDX PT, R3, R22, 0x3, 0x1c1f ;  /* 0x007c1f0016037f89 */ /* 0x00866800000e0000 */
[----:B----4-:R3:W4:Y:S01]  /*e330*/  SHFL.IDX PT, R2, R23, 0x3, 0x1c1f ;  /* 0x007c1f0017027f89 */ /* 0x01072200000e0000 */
[----:B------:R-:W-:Y:S05]  /*e340*/  @P6 EXIT ;  /* 0x000000000000694d */ /* 0x000fea0003800000 */
[C---:B------:R-:W-:Y:S02]  /*e350*/  ISETP.GE.AND P0, PT, R0.reuse, c[0x0][0x3c8], PT ;  /* 0x0000f20000007a0c */ /* 0x040fe40003f06270 */
[----:B------:R-:W-:-:S02]  /*e360*/  IADD3 R5, R0, 0x8, RZ ;  /* 0x0000000800057810 */ /* 0x000fc40007ffe0ff */
[----:B------:R-:W-:Y:S02]  /*e370*/  IADD3 R4, R0, 0x10, RZ ;  /* 0x0000001000047810 */ /* 0x000fe40007ffe0ff */
[----:B------:R-:W-:Y:S02]  /*e380*/  ISETP.GE.AND P6, PT, R5, c[0x0][0x3c8], PT ;  /* 0x0000f20005007a0c */ /* 0x000fe40003fc6270 */
[----:B------:R-:W-:Y:S02]  /*e390*/  ISETP.GE.AND P5, PT, R4, c[0x0][0x3c8], PT ;  /* 0x0000f20004007a0c */ /* 0x000fe40003fa6270 */
[C---:B------:R-:W-:Y:S02]  /*e3a0*/  IADD3 R8, R0.reuse, 0x18, RZ ;  /* 0x0000001800087810 */ /* 0x040fe40007ffe0ff */
[C---:B------:R-:W-:Y:S01]  /*e3b0*/  IADD3 R9, R0.reuse, 0x20, RZ ;  /* 0x0000002000097810 */ /* 0x040fe20007ffe0ff */
[C---:B-1--4-:R-:W-:Y:S01]  /*e3c0*/  @!P0 IMAD.WIDE R6, R0.reuse, 0x4, R2 ;  /* 0x0000000400068825 */ /* 0x052fe200078e0202 */
[----:B------:R-:W-:-:S02]  /*e3d0*/  IADD3 R10, R0, 0x28, RZ ;  /* 0x00000028000a7810 */ /* 0x000fc40007ffe0ff */
[C---:B------:R-:W-:Y:S02]  /*e3e0*/  IADD3 R11, R0.reuse, 0x30, RZ ;  /* 0x00000030000b7810 */ /* 0x040fe40007ffe0ff */
[----:B------:R1:W-:Y:S01]  /*e3f0*/  @!P0 ST.E.64 [R6.64], R142 ;  /* 0x0000008e06008985 */ /* 0x0003e2000c101b12 */
[----:B------:R-:W-:Y:S02]  /*e400*/  IADD3 R12, R0, 0x38, RZ ;  /* 0x00000038000c7810 */ /* 0x000fe40007ffe0ff */
[----:B------:R-:W-:Y:S02]  /*e410*/  @!P5 LEA.HI R4, R4, R4, RZ, 0x1 ;  /* 0x000000040404d211 */ /* 0x000fe400078f08ff */
[----:B------:R-:W-:Y:S02]  /*e420*/  ISETP.GE.AND P4, PT, R8, c[0x0][0x3c8], PT ;  /* 0x0000f20008007a0c */ /* 0x000fe40003f86270 */
[----:B------:R-:W-:Y:S02]  /*e430*/  ISETP.GE.AND P3, PT, R9, c[0x0][0x3c8], PT ;  /* 0x0000f20009007a0c */ /* 0x000fe40003f66270 */
[----:B------:R-:W-:-:S02]  /*e440*/  @!P5 LOP3.LUT R4, R4, 0xfffffffe, RZ, 0xc0, !PT ;  /* 0xfffffffe0404d812 */ /* 0x000fc400078ec0ff */
[----:B------:R-:W-:Y:S02]  /*e450*/  ISETP.GE.AND P2, PT, R10, c[0x0][0x3c8], PT ;  /* 0x0000f2000a007a0c */ /* 0x000fe40003f46270 */
[----:B------:R-:W-:Y:S02]  /*e460*/  ISETP.GE.AND P1, PT, R11, c[0x0][0x3c8], PT ;  /* 0x0000f2000b007a0c */ /* 0x000fe40003f26270 */
[----:B------:R-:W-:Y:S02]  /*e470*/  ISETP.GE.AND P0, PT, R12, c[0x0][0x3c8], PT ;  /* 0x0000f2000c007a0c */ /* 0x000fe40003f06270 */
[C---:B------:R-:W-:Y:S02]  /*e480*/  IADD3 R14, R0.reuse, 0x40, RZ ;  /* 0x00000040000e7810 */ /* 0x040fe40007ffe0ff */
[----:B------:R-:W-:Y:S02]  /*e490*/  IADD3 R15, R0, 0x48, RZ ;  /* 0x00000048000f7810 */ /* 0x000fe40007ffe0ff */
[----:B-1----:R-:W-:Y:S01]  /*e4a0*/  @!P6 LEA.HI R6, R5, R5, RZ, 0x1 ;  /* 0x000000050506e211 */ /* 0x002fe200078f08ff */
[----:B------:R-:W-:-:S03]  /*e4b0*/  @!P5 IMAD.WIDE R4, R4, 0x4, R2 ;  /* 0x000000040404d825 */ /* 0x000fc600078e0202 */
[----:B------:R-:W-:-:S05]  /*e4c0*/  @!P6 LOP3.LUT R6, R6, 0xfffffffe, RZ, 0xc0, !PT ;  /* 0xfffffffe0606e812 */ /* 0x000fca00078ec0ff */
[----:B------:R-:W-:-:S05]  /*e4d0*/  @!P6 IMAD.WIDE R6, R6, 0x4, R2 ;  /* 0x000000040606e825 */ /* 0x000fca00078e0202 */
[----:B------:R1:W-:Y:S01]  /*e4e0*/  @!P6 ST.E.64 [R6.64], R150 ;  /* 0x000000960600e985 */ /* 0x0003e2000c101b12 */
[----:B------:R-:W-:-:S03]  /*e4f0*/  ISETP.GE.AND P6, PT, R14, c[0x0][0x3c8], PT ;  /* 0x0000f2000e007a0c */ /* 0x000fc60003fc6270 */
[----:B------:R4:W-:Y:S01]  /*e500*/  @!P5 ST.E.64 [R4.64], R162 ;  /* 0x000000a20400d985 */ /* 0x0009e2000c101b12 */
[----:B------:R-:W-:Y:S02]  /*e510*/  ISETP.GE.AND P5, PT, R15, c[0x0][0x3c8], PT ;  /* 0x0000f2000f007a0c */ /* 0x000fe40003fa6270 */
[----:B-1----:R-:W-:Y:S02]  /*e520*/  @!P2 LEA.HI R7, R10, R10, RZ, 0x1 ;  /* 0x0000000a0a07a211 */ /* 0x002fe400078f08ff */
[----:B------:R-:W-:Y:S02]  /*e530*/  @!P1 LEA.HI R6, R11, R11, RZ, 0x1 ;  /* 0x0000000b0b069211 */ /* 0x000fe400078f08ff */
[----:B----4-:R-:W-:Y:S02]  /*e540*/  @!P4 LEA.HI R4, R8, R8, RZ, 0x1 ;  /* 0x000000080804c211 */ /* 0x010fe400078f08ff */
[----:B------:R-:W-:Y:S02]  /*e550*/  @!P3 LEA.HI R8, R9, R9, RZ, 0x1 ;  /* 0x000000090908b211 */ /* 0x000fe400078f08ff */
[----:B------:R-:W-:-:S02]  /*e560*/  @!P0 LEA.HI R5, R12, R12, RZ, 0x1 ;  /* 0x0000000c0c058211 */ /* 0x000fc400078f08ff */
[----:B------:R-:W-:Y:S02]  /*e570*/  @!P4 LOP3.LUT R4, R4, 0xfffffffe, RZ, 0xc0, !PT ;  /* 0xfffffffe0404c812 */ /* 0x000fe400078ec0ff */
[----:B------:R-:W-:Y:S02]  /*e580*/  @!P3 LOP3.LUT R8, R8, 0xfffffffe, RZ, 0xc0, !PT ;  /* 0xfffffffe0808b812 */ /* 0x000fe400078ec0ff */
[----:B------:R-:W-:Y:S01]  /*e590*/  @!P2 LOP3.LUT R7, R7, 0xfffffffe, RZ, 0xc0, !PT ;  /* 0xfffffffe0707a812 */ /* 0x000fe200078ec0ff */
[--C-:B------:R-:W-:Y:S01]  /*e5a0*/  @!P4 IMAD.WIDE R12, R4, 0x4, R2.reuse ;  /* 0x00000004040cc825 */ /* 0x100fe200078e0202 */
[----:B------:R-:W-:Y:S02]  /*e5b0*/  @!P1 LOP3.LUT R6, R6, 0xfffffffe, RZ, 0xc0, !PT ;  /* 0xfffffffe06069812 */ /* 0x000fe400078ec0ff */
[----:B------:R-:W-:Y:S01]  /*e5c0*/  @!P0 LOP3.LUT R5, R5, 0xfffffffe, RZ, 0xc0, !PT ;  /* 0xfffffffe05058812 */ /* 0x000fe200078ec0ff */
[--C-:B------:R-:W-:Y:S01]  /*e5d0*/  @!P3 IMAD.WIDE R10, R8, 0x4, R2.reuse ;  /* 0x00000004080ab825 */ /* 0x100fe200078e0202 */
[----:B------:R1:W-:Y:S03]  /*e5e0*/  @!P4 ST.E.64 [R12.64], R166 ;  /* 0x000000a60c00c985 */ /* 0x0003e6000c101b12 */
[--C-:B------:R-:W-:Y:S01]  /*e5f0*/  @!P2 IMAD.WIDE R8, R7, 0x4, R2.reuse ;  /* 0x000000040708a825 */ /* 0x100fe200078e0202 */
[----:B------:R4:W-:Y:S03]  /*e600*/  @!P3 ST.E.64 [R10.64], R178 ;  /* 0x000000b20a00b985 */ /* 0x0009e6000c101b12 */
[--C-:B------:R-:W-:Y:S01]  /*e610*/  @!P1 IMAD.WIDE R6, R6, 0x4, R2.reuse ;  /* 0x0000000406069825 */ /* 0x100fe200078e0202 */
[----:B------:R5:W-:Y:S03]  /*e620*/  @!P2 ST.E.64 [R8.64], R182 ;  /* 0x000000b60800a985 */ /* 0x000be6000c101b12 */
[----:B------:R-:W-:Y:S01]  /*e630*/  @!P0 IMAD.WIDE R4, R5, 0x4, R2 ;  /* 0x0000000405048825 */ /* 0x000fe200078e0202 */
[----:B------:R-:W-:Y:S04]  /*e640*/  @!P1 ST.E.64 [R6.64], R198 ;  /* 0x000000c606009985 */ /* 0x000fe8000c101b12 */
[----:B------:R2:W-:Y:S01]  /*e650*/  @!P0 ST.E.64 [R4.64], R202 ;  /* 0x000000ca04008985 */ /* 0x0005e2000c101b12 */
[----:B-1----:R-:W-:-:S02]  /*e660*/  IADD3 R12, R0, 0x70, RZ ;  /* 0x00000070000c7810 */ /* 0x002fc40007ffe0ff */
[C---:B----4-:R-:W-:Y:S02]  /*e670*/  IADD3 R10, R0.reuse, 0x60, RZ ;  /* 0x00000060000a7810 */ /* 0x050fe40007ffe0ff */
[C---:B------:R-:W-:Y:S02]  /*e680*/  IADD3 R11, R0.reuse, 0x68, RZ ;  /* 0x00000068000b7810 */ /* 0x040fe40007ffe0ff */
[C---:B-----5:R-:W-:Y:S02]  /*e690*/  IADD3 R8, R0.reuse, 0x50, RZ ;  /* 0x0000005000087810 */ /* 0x060fe40007ffe0ff */
[----:B------:R-:W-:Y:S02]  /*e6a0*/  IADD3 R9, R0, 0x58, RZ ;  /* 0x0000005800097810 */ /* 0x000fe40007ffe0ff */
[----:B------:R-:W-:Y:S02]  /*e6b0*/  ISETP.GE.AND P4, PT, R8, c[0x0][0x3c8], PT ;  /* 0x0000f20008007a0c */ /* 0x000fe40003f86270 */
[----:B------:R-:W-:-:S02]  /*e6c0*/  ISETP.GE.AND P3, PT, R9, c[0x0][0x3c8], PT ;  /* 0x0000f20009007a0c */ /* 0x000fc40003f66270 */
[----:B--2---:R-:W-:Y:S02]  /*e6d0*/  @!P6 LEA.HI R4, R14, R14, RZ, 0x1 ;  /* 0x0000000e0e04e211 */ /* 0x004fe400078f08ff */
[----:B------:R-:W-:Y:S02]  /*e6e0*/  @!P5 LEA.HI R5, R15, R15, RZ, 0x1 ;  /* 0x0000000f0f05d211 */ /* 0x000fe400078f08ff */
[----:B------:R-:W-:Y:S02]  /*e6f0*/  @!P6 LOP3.LUT R4, R4, 0xfffffffe, RZ, 0xc0, !PT ;  /* 0xfffffffe0404e812 */ /* 0x000fe400078ec0ff */
[----:B------:R-:W-:Y:S02]  /*e700*/  ISETP.GE.AND P2, PT, R10, c[0x0][0x3c8], PT ;  /* 0x0000f2000a007a0c */ /* 0x000fe40003f46270 */
[----:B------:R-:W-:Y:S01]  /*e710*/  @!P5 LOP3.LUT R5, R5, 0xfffffffe, RZ, 0xc0, !PT ;  /* 0xfffffffe0505d812 */ /* 0x000fe200078ec0ff */
[----:B------:R-:W-:Y:S01]  /*e720*/  @!P6 IMAD.WIDE R6, R4, 0x4, R2 ;  /* 0x000000040406e825 */ /* 0x000fe200078e0202 */
[----:B------:R-:W-:-:S02]  /*e730*/  ISETP.GE.AND P1, PT, R11, c[0x0][0x3c8], PT ;  /* 0x0000f2000b007a0c */ /* 0x000fc40003f26270 */
[----:B------:R-:W-:Y:S01]  /*e740*/  ISETP.GE.AND P0, PT, R12, c[0x0][0x3c8], PT ;  /* 0x0000f2000c007a0c */ /* 0x000fe20003f06270 */
[----:B------:R-:W-:Y:S01]  /*e750*/  @!P5 IMAD.WIDE R4, R5, 0x4, R2 ;  /* 0x000000040504d825 */ /* 0x000fe200078e0202 */
[----:B------:R1:W-:Y:S01]  /*e760*/  @!P6 ST.E.64 [R6.64], R74 ;  /* 0x0000004a0600e985 */ /* 0x0003e2000c101b12 */
[----:B------:R-:W-:-:S03]  /*e770*/  IADD3 R0, R0, 0x78, RZ ;  /* 0x0000007800007810 */ /* 0x000fc60007ffe0ff */
[----:B------:R2:W-:Y:S01]  /*e780*/  @!P5 ST.E.64 [R4.64], R78 ;  /* 0x0000004e0400d985 */ /* 0x0005e2000c101b12 */
[----:B-1----:R-:W-:-:S04]  /*e790*/  @!P2 LEA.HI R7, R10, R10, RZ, 0x1 ;  /* 0x0000000a0a07a211 */ /* 0x002fc800078f08ff */
[----:B------:R-:W-:Y:S02]  /*e7a0*/  @!P1 LEA.HI R6, R11, R11, RZ, 0x1 ;  /* 0x0000000b0b069211 */ /* 0x000fe400078f08ff */
[----:B--2---:R-:W-:Y:S02]  /*e7b0*/  @!P4 LEA.HI R4, R8, R8, RZ, 0x1 ;  /* 0x000000080804c211 */ /* 0x004fe400078f08ff */
[----:B------:R-:W-:Y:S02]  /*e7c0*/  @!P3 LEA.HI R8, R9, R9, RZ, 0x1 ;  /* 0x000000090908b211 */ /* 0x000fe400078f08ff */
[----:B------:R-:W-:Y:S02]  /*e7d0*/  @!P0 LEA.HI R5, R12, R12, RZ, 0x1 ;  /* 0x0000000c0c058211 */ /* 0x000fe400078f08ff */
[----:B------:R-:W-:Y:S02]  /*e7e0*/  @!P4 LOP3.LUT R4, R4, 0xfffffffe, RZ, 0xc0, !PT ;  /* 0xfffffffe0404c812 */ /* 0x000fe400078ec0ff */
[----:B------:R-:W-:-:S02]  /*e7f0*/  @!P3 LOP3.LUT R8, R8, 0xfffffffe, RZ, 0xc0, !PT ;  /* 0xfffffffe0808b812 */ /* 0x000fc400078ec0ff */
        /* <DEDUP_REMOVED lines=11> */
[----:B------:R1:W-:Y:S04]  /*e8b0*/  @!P1 ST.E.64 [R6.64], R110 ;  /* 0x0000006e06009985 */ /* 0x0003e8000c101b12 */
[----:B------:R1:W-:Y:S01]  /*e8c0*/  @!P0 ST.E.64 [R4.64], R122 ;  /* 0x0000007a04008985 */ /* 0x0003e2000c101b12 */
[----:B------:R-:W-:-:S13]  /*e8d0*/  ISETP.GE.AND P0, PT, R0, c[0x0][0x3c8], PT ;  /* 0x0000f20000007a0c */ /* 0x000fda0003f06270 */
[----:B------:R-:W-:Y:S05]  /*e8e0*/  @P0 EXIT ;  /* 0x000000000000094d */ /* 0x000fea0003800000 */
[----:B------:R-:W-:-:S04]  /*e8f0*/  LEA.HI R0, R0, R0, RZ, 0x1 ;  /* 0x0000000000007211 */ /* 0x000fc800078f08ff */
[----:B------:R-:W-:-:S05]  /*e900*/  LOP3.LUT R0, R0, 0xfffffffe, RZ, 0xc0, !PT ;  /* 0xfffffffe00007812 */ /* 0x000fca00078ec0ff */
[----:B------:R-:W-:-:S05]  /*e910*/  IMAD.WIDE R2, R0, 0x4, R2 ;  /* 0x0000000400027825 */ /* 0x000fca00078e0202 */
[----:B------:R-:W-:Y:S01]  /*e920*/  ST.E.64 [R2.64], R126 ;  /* 0x0000007e02007985 */ /* 0x000fe2000c101b12 */
[----:B------:R-:W-:Y:S05]  /*e930*/  EXIT ;  /* 0x000000000000794d */ /* 0x000fea0003800000 */
.L_x_113:
        /* <DEDUP_REMOVED lines=26> */
[----:B------:R-:W-:-:S04]  /*eae0*/  IMAD.WIDE.U32 R2, R7, c[0x0][0x4d8], R2 ;  /* 0x0001360007027a25 */ /* 0x000fc800078e0002 */
[----:B------:R-:W-:Y:S02]  /*eaf0*/  IMAD R6, R6, c[0x0][0x4d8], RZ ;  /* 0x0001360006067a24 */ /* 0x000fe400078e02ff */
[----:B--2---:R-:W-:Y:S02]  /*eb00*/  IMAD R4, R4, c[0x0][0x550], R9 ;  /* 0x0001540004047a24 */ /* 0x004fe400078e0209 */
[----:B------:R-:W-:Y:S01]  /*eb10*/  IMAD R5, R7, c[0x0][0x4dc], R6 ;  /* 0x0001370007057a24 */ /* 0x000fe200078e0206 */
[----:B------:R-:W-:Y:S02]  /*eb20*/  IADD3 R7, -R0, RZ, RZ ;  /* 0x000000ff00077210 */ /* 0x000fe40007ffe1ff */
[----:B------:R-:W-:Y:S01]  /*eb30*/  SHF.R.S32.HI R6, RZ, 0x1f, R4 ;  /* 0x0000001fff067819 */ /* 0x000fe20000011404 */
[----:B------:R-:W-:Y:S02]  /*eb40*/  IMAD.IADD R3, R5, 0x1, R3 ;  /* 0x0000000105037824 */ /* 0x000fe400078e0203 */
[----:B------:R-:W-:Y:S01]  /*eb50*/  IMAD R5, R7, c[0x0][0x4e8], R8 ;  /* 0x00013a0007057a24 */ /* 0x000fe200078e0208 */
[----:B------:R-:W-:Y:S01]  /*eb60*/  SHF.R.S32.HI R7, RZ, 0x1f, R0 ;  /* 0x0000001fff077819 */ /* 0x000fe20000011400 */
[----:B------:R-:W-:-:S02]  /*eb70*/  IMAD R6, R6, c[0x0][0x4e0], RZ ;  /* 0x0001380006067a24 */ /* 0x000fc400078e02ff */
        /* <DEDUP_REMOVED lines=14> */
.L_x_120:
        /* <DEDUP_REMOVED lines=10> */
.L_x_2677:


//--------------------- .text._ZN7cutlass13device_kernelIN5flash19enable_sm80_to_sm89INS1_16FlashAttnFwdSm80INS1_25CollectiveMainloopFwdSm80ILi8ELi1ELb1EN4cute5tupleIJNS5_1CILi128EEENS7_ILi112EEES8_EEELi128ENS_10bfloat16_tEfNS_4arch4Sm80ELb0ELb0ELb1ELb1ELb0ELb0ELb1ELb1EEENS1_21CollectiveEpilogueFwdINS6_IJS8_S8_S9_EEENS6_IJNS7_ILi1EEESH_SH_EEESB_SD_Li256ELb1ELb1ELb1ELb0EEENS1_36VarlenDynamicPersistentTileSchedulerILi128ELi112ELi256ELi256ELb1ELb1ELb0ELb0ELb1ELb1EEEEEEEEEvNT_6ParamsE --------------------------
	.section	.text._ZN7cutlass13device_kernelIN5flash19enable_sm80_to_sm89INS1_16FlashAttnFwdSm80INS1_25CollectiveMainloopFwdSm80ILi8ELi1ELb1EN4cute5tupleIJNS5_1CILi128EEENS7_ILi112EEES8_EEELi128ENS_10bfloat16_tEfNS_4arch4Sm80ELb0ELb0ELb1ELb1ELb0ELb0ELb1ELb1EEENS1_21CollectiveEpilogueFwdINS6_IJS8_S8_S9_EEENS6_IJNS7_ILi1EEESH_SH_EEESB_SD_Li256ELb1ELb1ELb1ELb0EEENS1_36VarlenDynamicPersistentTileSchedulerILi128ELi112ELi256ELi256ELb1ELb1ELb0ELb0ELb1ELb1EEEEEEEEEvNT_6ParamsE,"ax",@progbits
	.sectioninfo	@"SHI_REGISTERS=255"
	.align	128
.text._ZN7cutlass13device_kernelIN5flash19enable_sm80_to_sm89INS1_16FlashAttnFwdSm80INS1_25CollectiveMainloopFwdSm80ILi8ELi1ELb1EN4cute5tupleIJNS5_1CILi128EEENS7_ILi112EEES8_EEELi128ENS_10bfloat16_tEfNS_4arch4Sm80ELb0ELb0ELb1ELb1ELb0ELb0ELb1ELb1EEENS1_21CollectiveEpilogueFwdINS6_IJS8_S8_S9_EEENS6_IJNS7_ILi1EEESH_SH_EEESB_SD_Li256ELb1ELb1ELb1ELb0EEENS1_36VarlenDynamicPersistentTileSchedulerILi128ELi112ELi256ELi256ELb1ELb1ELb0ELb0ELb1ELb1EEEEEEEEEvNT_6ParamsE:
        .type           _ZN7cutlass13device_kernelIN5flash19enable_sm80_to_sm89INS1_16FlashAttnFwdSm80INS1_25CollectiveMainloopFwdSm80ILi8ELi1ELb1EN4cute5tupleIJNS5_1CILi128EEENS7_ILi112EEES8_EEELi128ENS_10bfloat16_tEfNS_4arch4Sm80ELb0ELb0ELb1ELb1ELb0ELb0ELb1ELb1EEENS1_21CollectiveEpilogueFwdINS6_IJS8_S8_S9_EEENS6_IJNS7_ILi1EEESH_SH_EEESB_SD_Li256ELb1ELb1ELb1ELb0EEENS1_36VarlenDynamicPersistentTileSchedulerILi128ELi112ELi256ELi256ELb1ELb1ELb0ELb0ELb1ELb1EEEEEEEEEvNT_6ParamsE,@function
        .size           _ZN7cutlass13device_kernelIN5flash19enable_sm80_to_sm89INS1_16FlashAttnFwdSm80INS1_25CollectiveMainloopFwdSm80ILi8ELi1ELb1EN4cute5tupleIJNS5_1CILi128EEENS7_ILi112EEES8_EEELi128ENS_10bfloat16_tEfNS_4arch4Sm80ELb0ELb0ELb1ELb1ELb0ELb0ELb1ELb1EEENS1_21CollectiveEpilogueFwdINS6_IJS8_S8_S9_EEENS6_IJNS7_ILi1EEESH_SH_EEESB_SD_Li256ELb1ELb1ELb1ELb0EEENS1_36VarlenDynamicPersistentTileSchedulerILi128ELi112ELi256ELi256ELb1ELb1ELb0ELb0ELb1ELb1EEEEEEEEEvNT_6ParamsE,(.L_x_2678 - _ZN7cutlass13device_kernelIN5flash19enable_sm80_to_sm89INS1_16FlashAttnFwdSm80INS1_25CollectiveMainloopFwdSm80ILi8ELi1ELb1EN4cute5tupleIJNS5_1CILi128EEENS7_ILi112EEES8_EEELi128ENS_10bfloat16_tEfNS_4arch4Sm80ELb0ELb0ELb1ELb1ELb0ELb0ELb1ELb1EEENS1_21CollectiveEpilogueFwdINS6_IJS8_S8_S9_EEENS6_IJNS7_ILi1EEESH_SH_EEESB_SD_Li256ELb1ELb1ELb1ELb0EEENS1_36VarlenDynamicPersistentTileSchedulerILi128ELi112ELi256ELi256ELb1ELb1ELb0ELb0ELb1ELb1EEEEEEEEEvNT_6ParamsE)
        .other          _ZN7cutlass13device_kernelIN5flash19enable_sm80_to_sm89INS1_16FlashAttnFwdSm80INS1_25CollectiveMainloopFwdSm80ILi8ELi1ELb1EN4cute5tupleIJNS5_1CILi128EEENS7_ILi112EEES8_EEELi128ENS_10bfloat16_tEfNS_4arch4Sm80ELb0ELb0ELb1ELb1ELb0ELb0ELb1ELb1EEENS1_21CollectiveEpilogueFwdINS6_IJS8_S8_S9_EEENS6_IJNS7_ILi1EEESH_SH_EEESB_SD_Li256ELb1ELb1ELb1ELb0EEENS1_36VarlenDynamicPersistentTileSchedulerILi128ELi112ELi256ELi256ELb1ELb1ELb0ELb0ELb1ELb1EEEEEEEEEvNT_6ParamsE,@"STO_CUDA_ENTRY STV_DEFAULT"
_ZN7cutlass13device_kernelIN5flash19enable_sm80_to_sm89INS1_16FlashAttnFwdSm80INS1_25CollectiveMainloopFwdSm80ILi8ELi1ELb1EN4cute5tupleIJNS5_1CILi128EEENS7_ILi112EEES8_EEELi128ENS_10bfloat16_tEfNS_4arch4Sm80ELb0ELb0ELb1ELb1ELb0ELb0ELb1ELb1EEENS1_21CollectiveEpilogueFwdINS6_IJS8_S8_S9_EEENS6_IJNS7_ILi1EEESH_SH_EEESB_SD_Li256ELb1ELb1ELb1ELb0EEENS1_36VarlenDynamicPersistentTileSchedulerILi128ELi112ELi256ELi256ELb1ELb1ELb0ELb0ELb1ELb1EEEEEEEEEvNT_6ParamsE:
[----:B------:R-:W-:-:S03]  /*0000*/  MOV R1, c[0x0][0x28] ;  /* 0x00000a0000017a02 */ /* 0x000fc60000000f00 */
[----:B------:R-:W1:Y:S01]  /*0010*/  S2R R2, SR_TID.X ;  /* 0x0000000000027919 */ /* 0x000e620000002100 */
[----:B------:R-:W-:Y:S01]  /*0020*/  IADD3 R1, R1, -0x88, RZ ;  /* 0xffffff7801017810 */ /* 0x000fe20007ffe0ff */
[----:B------:R-:W-:Y:S01]  /*0030*/  ULDC.64 UR6, c[0x0][0x118] ;  /* 0x0000460000067ab9 */ /* 0x000fe20000000a00 */
[----:B-1----:R-:W-:-:S05]  /*0040*/  SHF.R.U32.HI R0, RZ, 0x5, R2 ;  /* 0x00000005ff007819 */ /* 0x002fca0000011602 */
[----:B------:R-:W1:Y:S02]  /*0050*/  SHFL.IDX PT, R3, R0, RZ, 0x1f ;  /* 0x00001fff00037589 */ /* 0x000e6400000e0000 */
[----:B-1----:R-:W-:Y:S02]  /*0060*/  ISETP.NE.AND P0, PT, R3, RZ, PT ;  /* 0x000000ff0300720c */ /* 0x002fe40003f05270 */
[----:B------:R-:W-:Y:S11]  /*0070*/  STL [R1+0x78], R3 ;  /* 0x0000780301007387 */ /* 0x000ff60000100800 */
[----:B------:R-:W-:Y:S06]  /*0080*/  @P0 BAR.SYNC.DEFER_BLOCKING 0x5, 0x100 ;  /* 0x0144000000000b1d */ /* 0x000fec0000010000 */
[----:B------:R-:W1:Y:S04]  /*0090*/  @P0 LDS.128 R4, [0xf100] ;  /* 0x00f10000ff040984 */ /* 0x000e680000000c00 */
[----:B-1----:R1:W-:Y:S04]  /*00a0*/  @P0 STL.64 [R1+0x28], R4 ;  /* 0x0000280401000387 */ /* 0x0023e80000100a00 */
[----:B------:R1:W-:Y:S04]  /*00b0*/  @P0 STL.64 [R1+0x30], R6 ;  /* 0x0000300601000387 */ /* 0x0003e80000100a00 */
[----:B------:R-:W-:Y:S06]  /*00c0*/  @P0 BAR.ARV 0x4, 0x100 ;  /* 0x0104000000000b1d */ /* 0x000fec0000002000 */
[----:B------:R-:W-:Y:S05]  /*00d0*/  @P0 BRA `(.L_x_121) ;  /* 0x00000b1000000947 */ /* 0x000fea0003800000 */
[----:B------:R-:W-:Y:S01]  /*00e0*/  LOP3.LUT R14, R2, 0x1f, RZ, 0xc0, !PT ;  /* 0x0000001f020e7812 */ /* 0x000fe200078ec0ff */
[----:B------:R-:W-:Y:S01]  /*00f0*/  CS2R R8, SRZ ;  /* 0x0000000000087805 */ /* 0x000fe2000001ff00 */
[----:B-1----:R-:W-:-:S02]  /*0100*/  IMAD.MOV.U32 R7, RZ, RZ, RZ ;  /* 0x000000ffff077224 */ /* 0x002fc400078e00ff */
[----:B------:R-:W-:-:S04]  /*0110*/  ISETP.NE.AND P6, PT, R14, 0x1f, PT ;  /* 0x0000001f0e00780c */ /* 0x000fc80003fc5270 */
[----:B------:R-:W-:-:S13]  /*0120*/  ISETP.GE.OR P0, PT, R14, c[0x0][0x53c], !P6 ;  /* 0x00014f000e007a0c */ /* 0x000fda0007706670 */
[----:B------:R-:W-:Y:S02]  /*0130*/  @!P0 IMAD.MOV.U32 R4, RZ, RZ, 0x4 ;  /* 0x00000004ff048424 */ /* 0x000fe400078e00ff */
[----:B------:R-:W-:Y:S02]  /*0140*/  @!P0 IMAD.MOV.U32 R2, RZ, RZ, 0x4 ;  /* 0x00000004ff028424 */ /* 0x000fe400078e00ff */
[----:B------:R-:W-:-:S04]  /*0150*/  @!P0 IMAD.WIDE.U32 R4, R14, R4, c[0x0][0x580] ;  /* 0x000160000e048625 */ /* 0x000fc800078e0004 */
[C---:B------:R-:W-:Y:S01]  /*0160*/  @!P0 IMAD.WIDE.U32 R2, R14.reuse, R2, c[0x0][0x578] ;  /* 0x00015e000e028625 */ /* 0x040fe200078e0002 */
[----:B------:R-:W2:Y:S04]  /*0170*/  @!P0 LDG.E R8, [R4.64] ;  /* 0x0000000604088981 */ /* 0x000ea8000c1e1900 */
[----:B------:R-:W2:Y:S01]  /*0180*/  @!P0 LDG.E R7, [R2.64] ;  /* 0x0000000602078981 */ /* 0x000ea2000c1e1900 */
[C---:B------:R-:W-:Y:S01]  /*0190*/  ISETP.NE.AND P5, PT, R14.reuse, RZ, PT ;  /* 0x000000ff0e00720c */ /* 0x040fe20003fa5270 */
[----:B------:R-:W1:Y:S01]  /*01a0*/  S2UR UR4, SR_CTAID.X ;  /* 0x00000000000479c3 */ /* 0x000e620000002500 */
[C---:B------:R-:W-:Y:S02]  /*01b0*/  ISETP.GE.U32.AND P4, PT, R14.reuse, 0x2, PT ;  /* 0x000000020e00780c */ /* 0x040fe40003f86070 */
[----:B------:R-:W-:-:S02]  /*01c0*/  ISETP.GE.U32.AND P3, PT, R14, 0x4, PT ;  /* 0x000000040e00780c */ /* 0x000fc40003f66070 */
[C---:B------:R-:W-:Y:S02]  /*01d0*/  ISETP.GE.U32.AND P2, PT, R14.reuse, 0x8, PT ;  /* 0x000000080e00780c */ /* 0x040fe40003f46070 */
[----:B------:R-:W-:Y:S01]  /*01e0*/  ISETP.GE.U32.AND P1, PT, R14, 0x10, PT ;  /* 0x000000100e00780c */ /* 0x000fe20003f26070 */
[----:B--2---:R-:W-:-:S05]  /*01f0*/  IMAD R4, R8, R7, RZ ;  /* 0x0000000708047224 */ /* 0x004fca00078e02ff */
[----:B------:R-:W2:Y:S02]  /*0200*/  SHFL.UP PT, R0, R4, 0x1, RZ ;  /* 0x0420000004007989 */ /* 0x000ea400000e00ff */
[----:B--2---:R-:W-:-:S05]  /*0210*/  SEL R0, R0, RZ, P5 ;  /* 0x000000ff00007207 */ /* 0x004fca0002800000 */
[----:B------:R-:W-:-:S05]  /*0220*/  IMAD.IADD R4, R4, 0x1, R0 ;  /* 0x0000000104047824 */ /* 0x000fca00078e0200 */
        /* <DEDUP_REMOVED lines=12> */
[----:B------:R-:W2:Y:S02]  /*02f0*/  SHFL.IDX PT, R6, R4, 0x1f, 0x1f ;  /* 0x03e01f0004067f89 */ /* 0x000ea400000e0000 */
[----:B--2---:R-:W-:-:S04]  /*0300*/  IMAD R6, R6, c[0x0][0x538], RZ ;  /* 0x00014e0006067a24 */ /* 0x004fc800078e02ff */
[----:B------:R-:W-:Y:S01]  /*0310*/  IMAD.MOV.U32 R0, RZ, RZ, R6 ;  /* 0x000000ffff007224 */ /* 0x000fe200078e0006 */
[----:B-1----:R-:W-:-:S13]  /*0320*/  ISETP.GT.AND P0, PT, R6, UR4, PT ;  /* 0x0000000406007c0c */ /* 0x002fda000bf04270 */
[----:B------:R-:W-:Y:S05]  /*0330*/  @P0 BRA `(.L_x_122) ;  /* 0x0000027000000947 */ /* 0x000fea0003800000 */
[----:B------:R-:W-:Y:S02]  /*0340*/  MOV R6, R0 ;  /* 0x0000000000067202 */ /* 0x000fe40000000f00 */
[----:B------:R-:W-:-:S04]  /*0350*/  MOV R9, RZ ;  /* 0x000000ff00097202 */ /* 0x000fc80000000f00 */
.L_x_126:
[----:B------:R-:W-:-:S04]  /*0360*/  IADD3 R0, R9, 0x1f, RZ ;  /* 0x0000001f09007810 */ /* 0x000fc80007ffe0ff */
[----:B------:R-:W-:-:S13]  /*0370*/  ISETP.GE.AND P0, PT, R0, c[0x0][0x53c], PT ;  /* 0x00014f0000007a0c */ /* 0x000fda0003f06270 */
[----:B------:R-:W-:Y:S05]  /*0380*/  @P0 BRA `(.L_x_123) ;  /* 0x0000078000000947 */ /* 0x000fea0003800000 */
[----:B------:R-:W-:Y:S01]  /*0390*/  MOV R9, R0 ;  /* 0x0000000000097202 */ /* 0x000fe20000000f00 */
[----:B------:R-:W-:Y:S01]  /*03a0*/  IMAD.MOV.U32 R7, RZ, RZ, RZ ;  /* 0x000000ffff077224 */ /* 0x000fe200078e00ff */
[----:B------:R-:W-:Y:S02]  /*03b0*/  MOV R8, RZ ;  /* 0x000000ff00087202 */ /* 0x000fe40000000f00 */
[----:B------:R-:W-:-:S04]  /*03c0*/  IADD3 R0, R14, R9, RZ ;  /* 0x000000090e007210 */ /* 0x000fc80007ffe0ff */
[----:B------:R-:W-:-:S13]  /*03d0*/  ISETP.GE.OR P0, PT, R0, c[0x0][0x53c], !P6 ;  /* 0x00014f0000007a0c */ /* 0x000fda0007706670 */
[----:B------:R-:W-:Y:S01]  /*03e0*/  @!P0 MOV R2, 0x4 ;  /* 0x0000000400028802 */ /* 0x000fe20000000f00 */
[----:B------:R-:W-:-:S04]  /*03f0*/  @!P0 IMAD.MOV.U32 R3, RZ, RZ, 0x4 ;  /* 0x00000004ff038424 */ /* 0x000fc800078e00ff */
[----:B------:R-:W-:-:S04]  /*0400*/  @!P0 IMAD.WIDE R4, R0, R2, c[0x0][0x580] ;  /* 0x0001600000048625 */ /* 0x000fc800078e0202 */
[----:B------:R-:W-:Y:S01]  /*0410*/  @!P0 IMAD.WIDE R2, R0, R3, c[0x0][0x578] ;  /* 0x00015e0000028625 */ /* 0x000fe200078e0203 */
[----:B------:R-:W2:Y:S04]  /*0420*/  @!P0 LDG.E R8, [R4.64] ;  /* 0x0000000604088981 */ /* 0x000ea8000c1e1900 */
[----:B------:R-:W2:Y:S02]  /*0430*/  @!P0 LDG.E R7, [R2.64] ;  /* 0x0000000602078981 */ /* 0x000ea4000c1e1900 */
[----:B--2---:R-:W-:Y:S01]  /*0440*/  IMAD R5, R8, R7, RZ ;  /* 0x0000000708057224 */ /* 0x004fe200078e02ff */
[----:B------:R-:W-:Y:S05]  /*0450*/  BRA.DIV ~URZ, `(.L_x_124) ;  /* 0x0000d8b27f007947 */ /* 0x000fea000b800000 */
[----:B------:R1:W2:Y:S02]  /*0460*/  SHFL.UP PT, R0, R5, 0x1, RZ ;  /* 0x0420000005007989 */ /* 0x0002a400000e00ff */
.L_x_204:
[----:B--2---:R-:W-:-:S04]  /*0470*/  SEL R0, R0, RZ, P5 ;  /* 0x000000ff00007207 */ /* 0x004fc80002800000 */
[----:B-1----:R-:W-:Y:S01]  /*0480*/  IADD3 R5, R5, R0, RZ ;  /* 0x0000000005057210 */ /* 0x002fe20007ffe0ff */
[----:B------:R-:W-:Y:S05]  /*0490*/  BRA.DIV ~URZ, `(.L_x_125) ;  /* 0x0000d8d27f007947 */ /* 0x000fea000b800000 */
[----:B------:R-:W1:Y:S02]  /*04a0*/  SHFL.UP PT, R0, R5, 0x2, RZ ;  /* 0x0440000005007989 */ /* 0x000e6400000e00ff */
[----:B-1----:R-:W-:-:S05]  /*04b0*/  SEL R0, R0, RZ, P4 ;  /* 0x000000ff00007207 */ /* 0x002fca0002000000 */
[----:B------:R-:W-:-:S05]  /*04c0*/  IMAD.IADD R0, R5, 0x1, R0 ;  /* 0x0000000105007824 */ /* 0x000fca00078e0200 */
        /* <DEDUP_REMOVED lines=9> */
[----:B------:R1:W2:Y:S02]  /*0560*/  SHFL.IDX PT, R0, R4, 0x1f, 0x1f ;  /* 0x03e01f0004007f89 */ /* 0x0002a400000e0000 */
.L_x_205:
[----:B--2---:R-:W-:-:S05]  /*0570*/  IMAD R0, R0, c[0x0][0x538], RZ ;  /* 0x00014e0000007a24 */ /* 0x004fca00078e02ff */
[----:B------:R-:W-:-:S04]  /*0580*/  IADD3 R6, R0, R6, RZ ;  /* 0x0000000600067210 */ /* 0x000fc80007ffe0ff */
[----:B------:R-:W-:-:S13]  /*0590*/  ISETP.GT.AND P0, PT, R6, UR4, PT ;  /* 0x0000000406007c0c */ /* 0x000fda000bf04270 */
[----:B-1----:R-:W-:Y:S05]  /*05a0*/  @!P0 BRA `(.L_x_126) ;  /* 0xfffffdb000008947 */ /* 0x002fea000383ffff */
.L_x_122:
[----:B------:R-:W-:-:S05]  /*05b0*/  IADD3 R12, -R0, R6, RZ ;  /* 0x00000006000c7210 */ /* 0x000fca0007ffe1ff */
[----:B------:R-:W-:-:S05]  /*05c0*/  IMAD R0, R4, c[0x0][0x538], R12 ;  /* 0x00014e0004007a24 */ /* 0x000fca00078e020c */
[----:B------:R-:W-:Y:S01]  /*05d0*/  ISETP.GT.AND P0, PT, R0, UR4, PT ;  /* 0x0000000400007c0c */ /* 0x000fe2000bf04270 */
[----:B------:R-:W-:-:S12]  /*05e0*/  BRA.DIV ~URZ, `(.L_x_127) ;  /* 0x0000d9327f007947 */ /* 0x000fd8000b800000 */
[----:B------:R-:W-:-:S04]  /*05f0*/  VOTE.ANY R6, PT, !P0 ;  /* 0x0000000000067806 */ /* 0x000fc800040e0100 */
.L_x_206:
[----:B------:R1:W2:Y:S01]  /*0600*/  POPC R13, R6 ;  /* 0x00000006000d7309 */ /* 0x0002a20000000000 */
[----:B------:R-:W-:Y:S05]  /*0610*/  BRA.DIV ~URZ, `(.L_x_128) ;  /* 0x0000d9527f007947 */ /* 0x000fea000b800000 */
[----:B--2---:R-:W2:Y:S04]  /*0620*/  SHFL.IDX PT, R11, R8, R13, 0x1f ;  /* 0x00001f0d080b7589 */ /* 0x004ea800000e0000 */
[----:B------:R3:W4:Y:S02]  /*0630*/  SHFL.IDX PT, R10, R7, R13, 0x1f ;  /* 0x00001f0d070a7589 */ /* 0x00072400000e0000 */
[----:B---3--:R-:W-:Y:S02]  /*0640*/  MOV R7, RZ ;  /* 0x000000ff00077202 */ /* 0x008fe40000000f00 */
.L_x_207:
[----:B--2-4-:R-:W-:Y:S01]  /*0650*/  ISETP.NE.AND P0, PT, R6, RZ, PT ;  /* 0x000000ff0600720c */ /* 0x014fe20003f05270 */
[----:B------:R-:W-:-:S12]  /*0660*/  BSSY B0, `(.L_x_129) ;  /* 0x0000005000007945 */ /* 0x000fd80003800000 */
[----:B------:R-:W-:Y:S05]  /*0670*/  @!P0 BRA `(.L_x_130) ;  /* 0x0000003000008947 */ /* 0x000fea0003800000 */
[----:B------:R-:W-:Y:S01]  /*0680*/  IADD3 R3, R13, -0x1, RZ ;  /* 0xffffffff0d037810 */ /* 0x000fe20007ffe0ff */
[----:B------:R-:W-:Y:S05]  /*0690*/  BRA.DIV ~URZ, `(.L_x_131) ;  /* 0x0000d9b27f007947 */ /* 0x000fea000b800000 */
[----:B------:R2:W3:Y:S02]  /*06a0*/  SHFL.IDX PT, R7, R4, R3, 0x1f ;  /* 0x00001f0304077589 */ /* 0x0004e400000e0000 */
.L_x_130:
[----:B------:R-:W-:Y:S05]  /*06b0*/  BSYNC B0 ;  /* 0x0000000000007941 */ /* 0x000fea0003800000 */
.L_x_129:
[----:B------:R-:W-:Y:S01]  /*06c0*/  IABS R0, R11 ;  /* 0x0000000b00007213 */ /* 0x000fe20000000000 */
[----:B--23--:R-:W-:-:S04]  /*06d0*/  IMAD R4, R7, c[0x0][0x538], R12 ;  /* 0x00014e0007047a24 */ /* 0x00cfc800078e020c */
[----:B------:R-:W-:Y:S01]  /*06e0*/  IMAD.MOV.U32 R5, RZ, RZ, R0 ;  /* 0x000000ffff057224 */ /* 0x000fe200078e0000 */
[----:B------:R-:W-:Y:S01]  /*06f0*/  IABS R0, R10 ;  /* 0x0000000a00007213 */ /* 0x000fe20000000000 */
[----:B------:R2:W-:Y:S01]  /*0700*/  STL [R1+0x28], R4 ;  /* 0x0000280401007387 */ /* 0x0005e20000100800 */
[----:B------:R-:W-:Y:S01]  /*0710*/  IADD3 R12, -R4, UR4, RZ ;  /* 0x00000004040c7c10 */ /* 0x000fe2000fffe1ff */
[----:B------:R-:W3:Y:S02]  /*0720*/  I2F.RP R2, R5 ;  /* 0x0000000500027306 */ /* 0x000ee40000209400 */
[----:B------:R-:W-:Y:S01]  /*0730*/  IMAD.MOV.U32 R7, RZ, RZ, R0 ;  /* 0x000000ffff077224 */ /* 0x000fe200078e0000 */
[----:B-1----:R-:W-:Y:S02]  /*0740*/  IABS R6, R12 ;  /* 0x0000000c00067213 */ /* 0x002fe40000000000 */
[----:B------:R-:W-:-:S03]  /*0750*/  IABS R0, R11 ;  /* 0x0000000b00007213 */ /* 0x000fc60000000000 */
[----:B------:R-:W-:Y:S01]  /*0760*/  I2F.RP R8, R7 ;  /* 0x0000000700087306 */ /* 0x000fe20000209400 */
[----:B------:R-:W-:-:S07]  /*0770*/  IADD3 R0, RZ, -R0, RZ ;  /* 0x80000000ff007210 */ /* 0x000fce0007ffe0ff */
[----:B---3--:R-:W1:Y:S02]  /*0780*/  MUFU.RCP R2, R2 ;  /* 0x0000000200027308 */ /* 0x008e640000001000 */
[----:B-1----:R-:W-:-:S06]  /*0790*/  IADD3 R2, R2, 0xffffffe, RZ ;  /* 0x0ffffffe02027810 */ /* 0x002fcc0007ffe0ff */
[----:B------:R-:W1:Y:S02]  /*07a0*/  F2I.FTZ.U32.TRUNC.NTZ R3, R2 ;  /* 0x0000000200037305 */ /* 0x000e64000021f000 */
[----:B-1----:R-:W-:-:S04]  /*07b0*/  IMAD.MOV R2, RZ, RZ, -R3 ;  /* 0x000000ffff027224 */ /* 0x002fc800078e0a03 */
[----:B--2---:R-:W-:Y:S02]  /*07c0*/  IMAD R4, R2, R5, RZ ;  /* 0x0000000502047224 */ /* 0x004fe400078e02ff */
[----:B------:R-:W-:-:S04]  /*07d0*/  IMAD.MOV.U32 R2, RZ, RZ, RZ ;  /* 0x000000ffff027224 */ /* 0x000fc800078e00ff */
[----:B------:R-:W-:-:S04]  /*07e0*/  IMAD.HI.U32 R2, R3, R4, R2 ;  /* 0x0000000403027227 */ /* 0x000fc800078e0002 */
[----:B------:R-:W-:-:S04]  /*07f0*/  IMAD.MOV.U32 R3, RZ, RZ, R6 ;  /* 0x000000ffff037224 */ /* 0x000fc800078e0006 */
[----:B------:R-:W-:-:S04]  /*0800*/  IMAD.HI.U32 R2, R2, R3, RZ ;  /* 0x0000000302027227 */ /* 0x000fc800078e00ff */
[----:B------:R-:W-:Y:S02]  /*0810*/  IMAD R0, R2, R0, R3 ;  /* 0x0000000002007224 */ /* 0x000fe400078e0203 */
[----:B------:R-:W1:Y:S03]  /*0820*/  MUFU.RCP R3, R8 ;  /* 0x0000000800037308 */ /* 0x000e660000001000 */
[----:B------:R-:W-:Y:S02]  /*0830*/  ISETP.GT.U32.AND P1, PT, R5, R0, PT ;  /* 0x000000000500720c */ /* 0x000fe40003f24070 */
[----:B-1----:R-:W-:-:S11]  /*0840*/  IADD3 R3, R3, 0xffffffe, RZ ;  /* 0x0ffffffe03037810 */ /* 0x002fd60007ffe0ff */
[----:B------:R-:W-:Y:S01]  /*0850*/  @!P1 IMAD.IADD R0, R0, 0x1, -R5 ;  /* 0x0000000100009824 */ /* 0x000fe200078e0a05 */
[----:B------:R-:W-:Y:S02]  /*0860*/  @!P1 IADD3 R2, R2, 0x1, RZ ;  /* 0x0000000102029810 */ /* 0x000fe40007ffe0ff */
[----:B------:R-:W-:Y:S01]  /*0870*/  ISETP.NE.AND P1, PT, R11, RZ, PT ;  /* 0x000000ff0b00720c */ /* 0x000fe20003f25270 */
[----:B------:R-:W1:Y:S01]  /*0880*/  F2I.FTZ.U32.TRUNC.NTZ R3, R3 ;  /* 0x0000000300037305 */ /* 0x000e62000021f000 */
[----:B------:R-:W-:Y:S02]  /*0890*/  ISETP.GE.U32.AND P2, PT, R0, R5, PT ;  /* 0x000000050000720c */ /* 0x000fe40003f46070 */
[----:B------:R-:W-:-:S04]  /*08a0*/  LOP3.LUT R0, R12, R11, RZ, 0x3c, !PT ;  /* 0x0000000b0c007212 */ /* 0x000fc800078e3cff */
[----:B------:R-:W-:-:S07]  /*08b0*/  ISETP.GE.AND P0, PT, R0, RZ, PT ;  /* 0x000000ff0000720c */ /* 0x000fce0003f06270 */
[----:B------:R-:W-:Y:S02]  /*08c0*/  @P2 IADD3 R2, R2, 0x1, RZ ;  /* 0x0000000102022810 */ /* 0x000fe40007ffe0ff */
[----:B-1----:R-:W-:-:S03]  /*08d0*/  IADD3 R0, RZ, -R3, RZ ;  /* 0x80000003ff007210 */ /* 0x002fc60007ffe0ff */
[----:B------:R-:W-:Y:S02]  /*08e0*/  IMAD.MOV.U32 R4, RZ, RZ, R2 ;  /* 0x000000ffff047224 */ /* 0x000fe400078e0002 */
[----:B------:R-:W-:Y:S01]  /*08f0*/  IMAD.MOV.U32 R2, RZ, RZ, R0 ;  /* 0x000000ffff027224 */ /* 0x000fe200078e0000 */
[----:B------:R-:W-:Y:S01]  /*0900*/  IABS R0, R10 ;  /* 0x0000000a00007213 */ /* 0x000fe20000000000 */
[----:B------:R-:W-:Y:S01]  /*0910*/  @!P0 IMAD.MOV R4, RZ, RZ, -R4 ;  /* 0x000000ffff048224 */ /* 0x000fe200078e0a04 */
[----:B------:R-:W-:Y:S01]  /*0920*/  @!P1 LOP3.LUT R4, RZ, R11, RZ, 0x33, !PT ;  /* 0x0000000bff049212 */ /* 0x000fe200078e33ff */
[----:B------:R-:W-:Y:S01]  /*0930*/  IMAD R5, R2, R7, RZ ;  /* 0x0000000702057224 */ /* 0x000fe200078e02ff */
[----:B------:R-:W-:Y:S01]  /*0940*/  MOV R2, RZ ;  /* 0x000000ff00027202 */ /* 0x000fe20000000f00 */
[----:B------:R-:W-:Y:S01]  /*0950*/  IMAD.MOV R6, RZ, RZ, -R0 ;  /* 0x000000ffff067224 */ /* 0x000fe200078e0a00 */
[----:B------:R-:W-:-:S03]  /*0960*/  IABS R8, R4 ;  /* 0x0000000400087213 */ /* 0x000fc60000000000 */
[----:B------:R-:W-:-:S04]  /*0970*/  IMAD.HI.U32 R0, R3, R5, R2 ;  /* 0x0000000503007227 */ /* 0x000fc800078e0002 */
[----:B------:R-:W-:Y:S02]  /*0980*/  IMAD.MOV.U32 R2, RZ, RZ, R8 ;  /* 0x000000ffff027224 */ /* 0x000fe400078e0008 */
[----:B------:R-:W-:Y:S02]  /*0990*/  IMAD.MOV.U32 R3, RZ, RZ, R6 ;  /* 0x000000ffff037224 */ /* 0x000fe400078e0006 */
[----:B------:R-:W-:-:S04]  /*09a0*/  IMAD.HI.U32 R0, R0, R2, RZ ;  /* 0x0000000200007227 */ /* 0x000fc800078e00ff */
[----:B------:R-:W-:Y:S02]  /*09b0*/  IMAD R2, R0, R3, R2 ;  /* 0x0000000300027224 */ /* 0x000fe400078e0202 */
[----:B------:R-:W-:-:S03]  /*09c0*/  IMAD R3, R4, R11, RZ ;  /* 0x0000000b04037224 */ /* 0x000fc600078e02ff */
[----:B------:R-:W-:Y:S02]  /*09d0*/  ISETP.GT.U32.AND P1, PT, R7, R2, PT ;  /* 0x000000020700720c */ /* 0x000fe40003f24070 */
[----:B------:R-:W-:-:S11]  /*09e0*/  IADD3 R3, R12, -R3, RZ ;  /* 0x800000030c037210 */ /* 0x000fd60007ffe0ff */
[----:B------:R-:W-:Y:S01]  /*09f0*/  @!P1 IMAD.IADD R2, R2, 0x1, -R7 ;  /* 0x0000000102029824 */ /* 0x000fe200078e0a07 */
[----:B------:R-:W-:Y:S02]  /*0a00*/  @!P1 IADD3 R0, R0, 0x1, RZ ;  /* 0x0000000100009810 */ /* 0x000fe40007ffe0ff */
[----:B------:R-:W-:Y:S02]  /*0a10*/  ISETP.NE.AND P1, PT, R10, RZ, PT ;  /* 0x000000ff0a00720c */ /* 0x000fe40003f25270 */
[----:B------:R-:W-:Y:S02]  /*0a20*/  ISETP.GE.U32.AND P2, PT, R2, R7, PT ;  /* 0x000000070200720c */ /* 0x000fe40003f46070 */
[----:B------:R-:W-:-:S04]  /*0a30*/  LOP3.LUT R2, R4, R10, RZ, 0x3c, !PT ;  /* 0x0000000a04027212 */ /* 0x000fc800078e3cff */
[----:B------:R-:W-:-:S07]  /*0a40*/  ISETP.GE.AND P0, PT, R2, RZ, PT ;  /* 0x000000ff0200720c */ /* 0x000fce0003f06270 */
[----:B------:R-:W-:-:S06]  /*0a50*/  @P2 IADD3 R0, R0, 0x1, RZ ;  /* 0x0000000100002810 */ /* 0x000fcc0007ffe0ff */
[----:B------:R-:W-:Y:S02]  /*0a60*/  @!P0 IADD3 R0, -R0, RZ, RZ ;  /* 0x000000ff00008210 */ /* 0x000fe40007ffe1ff */
[----:B------:R-:W-:-:S05]  /*0a70*/  @!P1 LOP3.LUT R0, RZ, R10, RZ, 0x33, !PT ;  /* 0x0000000aff009212 */ /* 0x000fca00078e33ff */
[--C-:B------:R-:W-:Y:S02]  /*0a80*/  IMAD.MOV R2, RZ, RZ, -R0.reuse ;  /* 0x000000ffff027224 */ /* 0x100fe400078e0a00 */
[C---:B------:R-:W-:Y:S02]  /*0a90*/  IMAD R0, R10.reuse, 0x1000000, R0 ;  /* 0x010000000a007824 */ /* 0x040fe400078e0200 */
[----:B------:R-:W-:Y:S02]  /*0aa0*/  IMAD R2, R10, R2, R4 ;  /* 0x000000020a027224 */ /* 0x000fe400078e0204 */
[----:B------:R-:W-:Y:S02]  /*0ab0*/  IMAD.IADD R4, R13, 0x1, R9 ;  /* 0x000000010d047824 */ /* 0x000fe400078e0209 */
[----:B------:R-:W-:-:S03]  /*0ac0*/  IMAD R0, R2, 0x10000, R0 ;  /* 0x0001000002007824 */ /* 0x000fc600078e0200 */
[----:B------:R1:W-:Y:S04]  /*0ad0*/  STL [R1+0x34], R4 ;  /* 0x0000340401007387 */ /* 0x0003e80000100800 */
[----:B------:R1:W-:Y:S04]  /*0ae0*/  STL [R1+0x30], R0 ;  /* 0x0000300001007387 */ /* 0x0003e80000100800 */
[----:B------:R1:W-:Y:S01]  /*0af0*/  STL [R1+0x2c], R3 ;  /* 0x00002c0301007387 */ /* 0x0003e20000100800 */
[----:B------:R-:W-:Y:S05]  /*0b00*/  BRA `(.L_x_132) ;  /* 0x0000006000007947 */ /* 0x000fea0003800000 */
.L_x_123:
[----:B------:R-:W-:Y:S01]  /*0b10*/  MOV R0, UR4 ;  /* 0x0000000400007c02 */ /* 0x000fe20008000f00 */
[----:B------:R-:W-:Y:S04]  /*0b20*/  STL [R1+0x2c], RZ ;  /* 0x00002cff01007387 */ /* 0x000fe80000100800 */
[----:B------:R-:W-:Y:S04]  /*0b30*/  STL [R1+0x30], RZ ;  /* 0x000030ff01007387 */ /* 0x000fe80000100800 */
[----:B------:R1:W-:Y:S02]  /*0b40*/  STL [R1+0x28], R0 ;  /* 0x0000280001007387 */ /* 0x0003e40000100800 */
[----:B-1----:R-:W-:-:S05]  /*0b50*/  MOV R0, c[0x0][0x53c] ;  /* 0x00014f0000007a02 */ /* 0x002fca0000000f00 */
[----:B------:R1:W-:Y:S02]  /*0b60*/  STL [R1+0x34], R0 ;  /* 0x0000340001007387 */ /* 0x0003e40000100800 */
.L_x_132:
[----:B-1----:R-:W2:Y:S04]  /*0b70*/  LDL R4, [R1+0x28] ;  /* 0x0000280001047983 */ /* 0x002ea80000100800 */
[----:B------:R-:W2:Y:S04]  /*0b80*/  LDL R5, [R1+0x2c] ;  /* 0x00002c0001057983 */ /* 0x000ea80000100800 */
[----:B------:R-:W2:Y:S04]  /*0b90*/  LDL R6, [R1+0x30] ;  /* 0x0000300001067983 */ /* 0x000ea80000100800 */
[----:B------:R-:W2:Y:S01]  /*0ba0*/  LDL R7, [R1+0x34] ;  /* 0x0000340001077983 */ /* 0x000ea20000100800 */
[----:B------:R-:W-:Y:S01]  /*0bb0*/  ISETP.NE.AND P0, PT, R14, RZ, PT ;  /* 0x000000ff0e00720c */ /* 0x000fe20003f05270 */
[----:B------:R-:W-:-:S12]  /*0bc0*/  WARPSYNC 0xffffffff ;  /* 0xffffffff00007948 */ /* 0x000fd80003800000 */
[----:B--2---:R1:W-:Y:S04]  /*0bd0*/  @!P0 STS.128 [0xf100], R4 ;  /* 0x00f10004ff008388 */ /* 0x0043e80000000c00 */
[----:B------:R-:W-:Y:S06]  /*0be0*/  BAR.ARV 0x5, 0x100 ;  /* 0x0144000000007b1d */ /* 0x000fec0000002000 */
.L_x_121:
[----:B------:R-:W2:Y:S02]  /*0bf0*/  LDL R0, [R1+0x34] ;  /* 0x0000340001007983 */ /* 0x000ea40000100800 */
[----:B--2---:R-:W-:-:S13]  /*0c00*/  ISETP.GE.AND P0, PT, R0, c[0x0][0x53c], PT ;  /* 0x00014f0000007a0c */ /* 0x004fda0003f06270 */
[----:B------:R-:W-:Y:S05]  /*0c10*/  @P0 EXIT ;  /* 0x000000000000094d */ /* 0x000fea0003800000 */
[----:B------:R-:W2:Y:S02]  /*0c20*/  S2R R15, SR_TID.X ;  /* 0x00000000000f7919 */ /* 0x000ea40000002100 */
[----:B-12---:R-:W-:-:S04]  /*0c30*/  SHF.R.S32.HI R7, RZ, 0x1f, R15 ;  /* 0x0000001fff077819 */ /* 0x006fc8000001140f */
[CC--:B------:R-:W-:Y:S02]  /*0c40*/  LEA.HI R2, R7.reuse, R15.reuse, RZ, 0x4 ;  /* 0x0000000f07027211 */ /* 0x0c0fe400078f20ff */
[----:B------:R-:W-:Y:S02]  /*0c50*/  LEA.HI R14, R7, R15, RZ, 0x2 ;  /* 0x0000000f070e7211 */ /* 0x000fe400078f10ff */
[----:B------:R-:W-:Y:S02]  /*0c60*/  SHF.R.S32.HI R3, RZ, 0x4, R2 ;  /* 0x00000004ff037819 */ /* 0x000fe40000011402 */
[--C-:B------:R-:W-:Y:S02]  /*0c70*/  SHF.R.S32.HI R8, RZ, 0x2, R14.reuse ;  /* 0x00000002ff087819 */ /* 0x100fe4000001140e */
[----:B------:R-:W-:Y:S02]  /*0c80*/  LEA.HI R0, R2, R3, RZ, 0x1 ;  /* 0x0000000302007211 */ /* 0x000fe400078f08ff */
[----:B------:R-:W-:-:S02]  /*0c90*/  SHF.R.S32.HI R4, RZ, 0x1f, R14 ;  /* 0x0000001fff047819 */ /* 0x000fc4000001140e */
[----:B------:R-:W-:Y:S02]  /*0ca0*/  LOP3.LUT R0, R0, 0xfffffffe, RZ, 0xc0, !PT ;  /* 0xfffffffe00007812 */ /* 0x000fe400078ec0ff */
[----:B------:R-:W-:Y:S02]  /*0cb0*/  LEA.HI R10, R7, R15, RZ, 0x3 ;  /* 0x0000000f070a7211 */ /* 0x000fe400078f18ff */
[----:B------:R-:W-:Y:S01]  /*0cc0*/  LOP3.LUT R2, R2, 0xfffffff0, RZ, 0xc0, !PT ;  /* 0xfffffff002027812 */ /* 0x000fe200078ec0ff */
[----:B------:R-:W-:Y:S01]  /*0cd0*/  IMAD.IADD R12, R3, 0x1, -R0 ;  /* 0x00000001030c7824 */ /* 0x000fe200078e0a00 */
[----:B------:R-:W-:Y:S02]  /*0ce0*/  LEA.HI R0, R4, R8, RZ, 0x3 ;  /* 0x0000000804007211 */ /* 0x000fe400078f18ff */
[----:B------:R-:W-:Y:S01]  /*0cf0*/  SHF.R.S32.HI R5, RZ, 0x3, R10 ;  /* 0x00000003ff057819 */ /* 0x000fe2000001140a */
[----:B------:R-:W-:Y:S01]  /*0d00*/  IMAD.IADD R3, R15, 0x1, -R2 ;  /* 0x000000010f037824 */ /* 0x000fe200078e0a02 */
[----:B------:R-:W-:-:S02]  /*0d10*/  LOP3.LUT R4, R10, 0xfffffff8, RZ, 0xc0, !PT ;  /* 0xfffffff80a047812 */ /* 0x000fc400078ec0ff */
[----:B------:R-:W-:Y:S01]  /*0d20*/  LOP3.LUT R0, R0, 0xfffffff8, RZ, 0xc0, !PT ;  /* 0xfffffff800007812 */ /* 0x000fe200078ec0ff */
[----:B------:R-:W-:Y:S01]  /*0d30*/  IMAD.SHL.U32 R2, R5, 0x40, RZ ;  /* 0x0000004005027824 */ /* 0x000fe200078e00ff */
[----:B------:R-:W-:Y:S01]  /*0d40*/  LEA.HI R9, R7, R15, RZ, 0x5 ;  /* 0x0000000f07097211 */ /* 0x000fe200078f28ff */
[----:B------:R-:W-:Y:S01]  /*0d50*/  IMAD.IADD R5, R15, 0x1, -R4 ;  /* 0x000000010f057824 */ /* 0x000fe200078e0a04 */
[----:B------:R-:W-:Y:S01]  /*0d60*/  SHF.R.S32.HI R4, RZ, 0x1f, R3 ;  /* 0x0000001fff047819 */ /* 0x000fe20000011403 */
[----:B------:R-:W-:Y:S01]  /*0d70*/  IMAD.IADD R8, R8, 0x1, -R0 ;  /* 0x0000000108087824 */ /* 0x000fe200078e0a00 */
[----:B------:R-:W-:Y:S01]  /*0d80*/  LOP3.LUT R0, R2, 0x1c0, RZ, 0xc0, !PT ;  /* 0x000001c002007812 */ /* 0x000fe200078ec0ff */
[C---:B------:R-:W-:Y:S01]  /*0d90*/  IMAD.SHL.U32 R18, R5.reuse, 0x8, RZ ;  /* 0x0000000805127824 */ /* 0x040fe200078e00ff */
[----:B------:R-:W-:Y:S01]  /*0da0*/  LEA.HI R13, R4, R3, RZ, 0x3 ;  /* 0x00000003040d7211 */ /* 0x000fe200078f18ff */
[----:B------:R-:W-:Y:S01]  /*0db0*/  IMAD.SHL.U32 R4, R5, 0x40, RZ ;  /* 0x0000004005047824 */ /* 0x000fe200078e00ff */
[----:B------:R-:W-:-:S02]  /*0dc0*/  SHF.R.U32.HI R6, RZ, 0x3, R0 ;  /* 0x00000003ff067819 */ /* 0x000fc40000011600 */
[----:B------:R-:W-:Y:S01]  /*0dd0*/  LOP3.LUT R5, R0, 0x38, R18, 0xf8, !PT ;  /* 0x0000003800057812 */ /* 0x000fe200078ef812 */
[----:B------:R-:W-:Y:S01]  /*0de0*/  STL [R1+0x8], R18 ;  /* 0x0000081201007387 */ /* 0x000fe20000100800 */
[----:B------:R-:W-:Y:S02]  /*0df0*/  LOP3.LUT R2, R13, 0xfffffff8, RZ, 0xc0, !PT ;  /* 0xfffffff80d027812 */ /* 0x000fe400078ec0ff */
[----:B------:R-:W-:Y:S02]  /*0e00*/  LOP3.LUT R11, R5, R6, RZ, 0x3c, !PT ;  /* 0x00000006050b7212 */ /* 0x000fe400078e3cff */
[----:B------:R-:W-:Y:S01]  /*0e10*/  LOP3.LUT R0, R4, 0x1c0, RZ, 0xc0, !PT ;  /* 0x000001c004007812 */ /* 0x000fe200078ec0ff */
[----:B------:R-:W-:Y:S01]  /*0e20*/  IMAD.IADD R6, R3, 0x1, -R2 ;  /* 0x0000000103067824 */ /* 0x000fe200078e0a02 */
[----:B------:R-:W-:Y:S02]  /*0e30*/  LOP3.LUT R3, R9, 0xffffffe0, RZ, 0xc0, !PT ;  /* 0xffffffe009037812 */ /* 0x000fe400078ec0ff */
[----:B------:R-:W-:-:S02]  /*0e40*/  LOP3.LUT R4, R0, 0x8, R10, 0xf8, !PT ;  /* 0x0000000800047812 */ /* 0x000fc400078ef80a */
[----:B------:R-:W-:Y:S01]  /*0e50*/  SHF.R.U32.HI R2, RZ, 0x3, R0 ;  /* 0x00000003ff027819 */ /* 0x000fe20000011600 */
[----:B------:R-:W-:Y:S01]  /*0e60*/  IMAD.IADD R17, R15, 0x1, -R3 ;  /* 0x000000010f117824 */ /* 0x000fe200078e0a03 */
[--C-:B------:R-:W-:Y:S02]  /*0e70*/  SHF.R.S32.HI R204, RZ, 0x5, R9.reuse ;  /* 0x00000005ffcc7819 */ /* 0x100fe40000011409 */
[----:B------:R-:W-:Y:S02]  /*0e80*/  SHF.R.S32.HI R0, RZ, 0x1f, R9 ;  /* 0x0000001fff007819 */ /* 0x000fe40000011409 */
[----:B------:R-:W-:Y:S02]  /*0e90*/  LOP3.LUT R10, R4, R2, RZ, 0x3c, !PT ;  /* 0x00000002040a7212 */ /* 0x000fe400078e3cff */
[----:B------:R-:W-:Y:S02]  /*0ea0*/  LEA.HI R0, R0, R204, RZ, 0x3 ;  /* 0x000000cc00007211 */ /* 0x000fe400078f18ff */
[----:B------:R-:W-:-:S02]  /*0eb0*/  SHF.R.S32.HI R9, RZ, 0x1f, R17 ;  /* 0x0000001fff097819 */ /* 0x000fc40000011411 */
[----:B------:R-:W-:Y:S01]  /*0ec0*/  LOP3.LUT R2, R14, 0xfffffffc, RZ, 0xc0, !PT ;  /* 0xfffffffc0e027812 */ /* 0x000fe200078ec0ff */
[----:B------:R-:W-:Y:S01]  /*0ed0*/  IMAD.MOV.U32 R14, RZ, RZ, 0x20 ;  /* 0x00000020ff0e7424 */ /* 0x000fe200078e00ff */
[----:B------:R-:W-:Y:S02]  /*0ee0*/  LOP3.LUT R0, R0, 0xffffff8, RZ, 0xc0, !PT ;  /* 0x0ffffff800007812 */ /* 0x000fe400078ec0ff */
[----:B------:R-:W-:Y:S01]  /*0ef0*/  LEA.HI R9, R9, R17, RZ, 0x2 ;  /* 0x0000001109097211 */ /* 0x000fe200078f10ff */
[----:B------:R-:W-:Y:S01]  /*0f00*/  IMAD.IADD R5, R15, 0x1, -R2 ;  /* 0x000000010f057824 */ /* 0x000fe200078e0a02 */
[----:B------:R-:W-:Y:S01]  /*0f10*/  LOP3.LUT R4, R8, 0x1, RZ, 0xc0, !PT ;  /* 0x0000000108047812 */ /* 0x000fe200078ec0ff */
[----:B------:R-:W-:Y:S01]  /*0f20*/  IMAD.IADD R3, R204, 0x1, -R0 ;  /* 0x00000001cc037824 */ /* 0x000fe200078e0a00 */
[----:B------:R-:W-:Y:S02]  /*0f30*/  SHF.R.S32.HI R2, RZ, 0x2, R9 ;  /* 0x00000002ff027819 */ /* 0x000fe40000011409 */
[----:B------:R-:W-:-:S02]  /*0f40*/  LEA.HI R0, R5, R5, RZ, 0x1 ;  /* 0x0000000505007211 */ /* 0x000fc400078f08ff */
[----:B------:R-:W-:Y:S01]  /*0f50*/  LEA.HI R7, R7, R15, RZ, 0x6 ;  /* 0x0000000f07077211 */ /* 0x000fe200078f30ff */
[----:B------:R-:W-:Y:S01]  /*0f60*/  IMAD R16, R3, 0x10, R2 ;  /* 0x0000001003107824 */ /* 0x000fe200078e0202 */
[----:B------:R-:W-:Y:S01]  /*0f70*/  ISETP.NE.U32.AND P0, PT, R4, 0x1, PT ;  /* 0x000000010400780c */ /* 0x000fe20003f05070 */
[----:B------:R-:W-:Y:S01]  /*0f80*/  IMAD.SHL.U32 R2, R6, 0x40, RZ ;  /* 0x0000004006027824 */ /* 0x000fe200078e00ff */
[----:B------:R-:W-:Y:S01]  /*0f90*/  LOP3.LUT R3, R0, 0x1ffffffe, RZ, 0xc0, !PT ;  /* 0x1ffffffe00037812 */ /* 0x000fe200078ec0ff */
[C---:B------:R-:W-:Y:S01]  /*0fa0*/  IMAD.SHL.U32 R4, R8.reuse, 0x40, RZ ;  /* 0x0000004008047824 */ /* 0x040fe200078e00ff */
[----:B------:R-:W-:Y:S01]  /*0fb0*/  R2P PR, R8, 0x6 ;  /* 0x0000000608007804 */ /* 0x000fe20000000000 */
[----:B------:R-:W-:Y:S01]  /*0fc0*/  IMAD.SHL.U32 R7, R7, 0x8, RZ ;  /* 0x0000000807077824 */ /* 0x000fe200078e00ff */
[C---:B------:R-:W-:Y:S01]  /*0fd0*/  LOP3.LUT P4, RZ, R6.reuse, 0x2, RZ, 0xc0, !PT ;  /* 0x0000000206ff7812 */ /* 0x040fe2000788c0ff */
[----:B------:R-:W-:Y:S01]  /*0fe0*/  IMAD.IADD R8, R5, 0x1, -R3 ;  /* 0x0000000105087824 */ /* 0x000fe200078e0a03 */
[----:B------:R-:W-:Y:S01]  /*0ff0*/  LOP3.LUT P3, RZ, R6, 0x4, RZ, 0xc0, !PT ;  /* 0x0000000406ff7812 */ /* 0x000fe2000786c0ff */
[----:B------:R-:W-:Y:S01]  /*1000*/  IMAD.SHL.U32 R6, R12, 0x8, RZ ;  /* 0x000000080c067824 */ /* 0x000fe200078e00ff */
[----:B------:R-:W-:Y:S01]  /*1010*/  LOP3.LUT R2, R2, 0x1c0, RZ, 0xc0, !PT ;  /* 0x000001c002027812 */ /* 0x000fe200078ec0ff */
[----:B------:R-:W-:Y:S01]  /*1020*/  IMAD.MOV.U32 R15, RZ, RZ, 0x10 ;  /* 0x00000010ff0f7424 */ /* 0x000fe200078e00ff */
[----:B------:R-:W-:Y:S01]  /*1030*/  LOP3.LUT R3, R4, 0x1c0, RZ, 0xc0, !PT ;  /* 0x000001c004037812 */ /* 0x000fe200078ec0ff */
[----:B------:R-:W-:Y:S01]  /*1040*/  IMAD R0, R12, 0x200, R10 ;  /* 0x000002000c007824 */ /* 0x000fe200078e020a */
[----:B------:R-:W-:Y:S01]  /*1050*/  LOP3.LUT R11, R11, 0x7ffffe00, R7, 0xf8, !PT ;  /* 0x7ffffe000b0b7812 */ /* 0x000fe200078ef807 */
[----:B------:R-:W-:Y:S01]  /*1060*/  IMAD R7, R204, 0x200, R5 ;  /* 0x00000200cc077824 */ /* 0x000fe200078e0205 */
[----:B------:R-:W-:Y:S01]  /*1070*/  LOP3.LUT R6, R2, 0x8, R6, 0xf8, !PT ;  /* 0x0000000802067812 */ /* 0x000fe200078ef806 */
[----:B------:R-:W-:Y:S01]  /*1080*/  STL [R1+0x7c], R16 ;  /* 0x00007c1001007387 */ /* 0x000fe20000100800 */
[----:B------:R-:W-:Y:S01]  /*1090*/  SHF.R.U32.HI R5, RZ, 0x3, R2 ;  /* 0x00000003ff057819 */ /* 0x000fe20000011602 */
[----:B------:R-:W-:Y:S01]  /*10a0*/  IMAD.SHL.U32 R208, R11, 0x2, RZ ;  /* 0x000000020bd07824 */ /* 0x000fe200078e00ff */
[----:B------:R-:W-:-:S02]  /*10b0*/  LEA.HI R2, R3, R3, RZ, 0x1d ;  /* 0x0000000303027211 */ /* 0x000fc400078fe8ff */
[----:B------:R-:W-:Y:S02]  /*10c0*/  SEL R4, R15, 0xfffffff0, !P4 ;  /* 0xfffffff00f047807 */ /* 0x000fe40006000000 */
[----:B------:R-:W-:Y:S01]  /*10d0*/  SEL R3, R14, 0xffffffe0, !P3 ;  /* 0xffffffe00e037807 */ /* 0x000fe20005800000 */
[----:B------:R-:W-:Y:S01]  /*10e0*/  IMAD.U32 R7, R7, 0x2, R2 ;  /* 0x0000000207077824 */ /* 0x000fe200078e0002 */
[----:B------:R-:W-:Y:S01]  /*10f0*/  LOP3.LUT R5, R6, R5, RZ, 0x3c, !PT ;  /* 0x0000000506057212 */ /* 0x000fe200078e3cff */
[----:B------:R-:W-:Y:S01]  /*1100*/  IMAD.SHL.U32 R6, R13, 0x40, RZ ;  /* 0x000000400d067824 */ /* 0x000fe200078e00ff */
[----:B------:R-:W-:Y:S01]  /*1110*/  LOP3.LUT R2, R9, 0x7ffffffc, RZ, 0xc0, !PT ;  /* 0x7ffffffc09027812 */ /* 0x000fe200078ec0ff */
[----:B------:R-:W-:Y:S01]  /*1120*/  IMAD.IADD R4, R4, 0x1, R3 ;  /* 0x0000000104047824 */ /* 0x000fe200078e0203 */
[----:B------:R-:W-:Y:S01]  /*1130*/  LEA R12, R7, 0x80, 0x1 ;  /* 0x00000080070c7811 */ /* 0x000fe200078e08ff */
[----:B------:R-:W-:Y:S01]  /*1140*/  IMAD.MOV.U32 R9, RZ, RZ, 0x40 ;  /* 0x00000040ff097424 */ /* 0x000fe200078e00ff */
[----:B------:R-:W-:Y:S01]  /*1150*/  LOP3.LUT R3, R5, 0x7ffffe00, R6, 0xf8, !PT ;  /* 0x7ffffe0005037812 */ /* 0x000fe200078ef806 */
[----:B------:R-:W-:Y:S01]  /*1160*/  IMAD.IADD R2, R17, 0x1, -R2 ;  /* 0x0000000111027824 */ /* 0x000fe200078e0a02 */
[----:B------:R-:W-:-:S02]  /*1170*/  IADD3 R5, R18, 0x40, RZ ;  /* 0x0000004012057810 */ /* 0x000fc40007ffe0ff */
[----:B------:R-:W-:Y:S01]  /*1180*/  SEL R6, R14, 0xffffffe0, !P1 ;  /* 0xffffffe00e067807 */ /* 0x000fe20004800000 */
[----:B------:R-:W-:Y:S01]  /*1190*/  IMAD.SHL.U32 R7, R2, 0x2, RZ ;  /* 0x0000000202077824 */ /* 0x000fe200078e00ff */
[----:B------:R-:W-:Y:S01]  /*11a0*/  LEA R198, R3, 0x100, 0x1 ;  /* 0x0000010003c67811 */ /* 0x000fe200078e08ff */
[----:B------:R1:W-:Y:S01]  /*11b0*/  STL [R1+0x10], R5 ;  /* 0x0000100501007387 */ /* 0x0003e20000100800 */
[----:B------:R-:W-:Y:S01]  /*11c0*/  IMAD R2, R8, 0x8, R16 ;  /* 0x0000000808027824 */ /* 0x000fe200078e0210 */
[----:B------:R-:W-:Y:S01]  /*11d0*/  LEA R196, R0, 0x8100, 0x1 ;  /* 0x0000810000c47811 */ /* 0x000fe200078e08ff */
[----:B------:R-:W-:Y:S01]  /*11e0*/  IMAD.IADD R10, R12, 0x1, R6 ;  /* 0x000000010c0a7824 */ /* 0x000fe200078e0206 */
[----:B------:R2:W-:Y:S01]  /*11f0*/  STL [R1+0x48], R7 ;  /* 0x0000480701007387 */ /* 0x0005e20000100800 */
[----:B------:R-:W-:Y:S01]  /*1200*/  SEL R0, R9, 0xffffffc0, !P3 ;  /* 0xffffffc009007807 */ /* 0x000fe20005800000 */
[--C-:B------:R-:W-:Y:S02]  /*1210*/  IMAD R204, R204, 0x800, R198.reuse ;  /* 0x00000800cccc7824 */ /* 0x100fe400078e02c6 */
[----:B------:R-:W-:Y:S01]  /*1220*/  STL [R1+0x58], R12 ;  /* 0x0000580c01007387 */ /* 0x000fe20000100800 */
[----:B------:R-:W-:-:S02]  /*1230*/  IMAD R203, R4, 0x2, R198 ;  /* 0x0000000204cb7824 */ /* 0x000fc400078e02c6 */
[----:B------:R-:W-:Y:S01]  /*1240*/  IMAD.IADD R199, R198, 0x1, R0 ;  /* 0x00000001c6c77824 */ /* 0x000fe200078e0200 */
[----:B------:R3:W-:Y:S01]  /*1250*/  STL [R1+0x80], R2 ;  /* 0x0000800201007387 */ /* 0x0007e20000100800 */
[----:B------:R-:W-:-:S03]  /*1260*/  IMAD.IADD R207, R0, 0x1, R204 ;  /* 0x0000000100cf7824 */ /* 0x000fc600078e02cc */
[----:B------:R-:W-:Y:S01]  /*1270*/  STL [R1+0x64], R10 ;  /* 0x0000640a01007387 */ /* 0x000fe20000100800 */
[----:B-1----:R-:W-:Y:S02]  /*1280*/  SEL R5, R9, 0xffffffc0, !P2 ;  /* 0xffffffc009057807 */ /* 0x002fe40005000000 */
[----:B--2---:R-:W-:-:S03]  /*1290*/  IADD3 R7, R12, -0x10, RZ ;  /* 0xfffffff00c077810 */ /* 0x004fc60007ffe0ff */
[C---:B------:R-:W-:Y:S01]  /*12a0*/  IMAD.IADD R8, R12.reuse, 0x1, R5 ;  /* 0x000000010c087824 */ /* 0x040fe200078e0205 */
[----:B------:R-:W-:-:S04]  /*12b0*/  @P0 IADD3 R7, R12, 0x10, RZ ;  /* 0x000000100c070810 */ /* 0x000fc80007ffe0ff */
[----:B------:R1:W-:Y:S01]  /*12c0*/  STL [R1+0x74], R8 ;  /* 0x0000740801007387 */ /* 0x0003e20000100800 */
[--C-:B------:R-:W-:Y:S01]  /*12d0*/  IMAD.IADD R3, R6, 0x1, R7.reuse ;  /* 0x0000000106037824 */ /* 0x100fe200078e0207 */
[----:B---3--:R-:W-:Y:S01]  /*12e0*/  SEL R2, R14, 0xffffffe0, !P4 ;  /* 0xffffffe00e027807 */ /* 0x008fe20006000000 */
[----:B------:R-:W-:Y:S01]  /*12f0*/  IMAD.IADD R6, R5, 0x1, R7 ;  /* 0x0000000105067824 */ /* 0x000fe200078e0207 */
[----:B------:R2:W-:Y:S02]  /*1300*/  STL [R1+0x5c], R7 ;  /* 0x00005c0701007387 */ /* 0x0005e40000100800 */
[--C-:B------:R-:W-:Y:S01]  /*1310*/  IADD3 R201, R0, R198, R2.reuse ;  /* 0x000000c600c97210 */ /* 0x100fe20007ffe002 */
[----:B------:R-:W-:Y:S02]  /*1320*/  IMAD.IADD R200, R198, 0x1, R2 ;  /* 0x00000001c6c87824 */ /* 0x000fe400078e0202 */
[----:B------:R-:W-:Y:S02]  /*1330*/  IMAD.IADD R205, R2, 0x1, R204 ;  /* 0x0000000102cd7824 */ /* 0x000fe400078e02cc */
[----:B------:R-:W-:-:S02]  /*1340*/  IMAD.IADD R2, R3, 0x1, R5 ;  /* 0x0000000103027824 */ /* 0x000fc400078e0205 */
[----:B------:R-:W-:Y:S02]  /*1350*/  IMAD.IADD R206, R0, 0x1, R205 ;  /* 0x0000000100ce7824 */ /* 0x000fe400078e02cd */
[----:B-1----:R-:W-:-:S05]  /*1360*/  IMAD.IADD R8, R10, 0x1, R5 ;  /* 0x000000010a087824 */ /* 0x002fca00078e0205 */
[----:B------:R2:W-:Y:S04]  /*1370*/  STL [R1+0x70], R8 ;  /* 0x0000700801007387 */ /* 0x0005e80000100800 */
[----:B------:R2:W-:Y:S04]  /*1380*/  STL [R1+0x6c], R6 ;  /* 0x00006c0601007387 */ /* 0x0005e80000100800 */
[----:B------:R2:W-:Y:S04]  /*1390*/  STL [R1+0x60], R3 ;  /* 0x0000600301007387 */ /* 0x0005e80000100800 */
[----:B------:R2:W-:Y:S02]  /*13a0*/  STL [R1+0x68], R2 ;  /* 0x0000680201007387 */ /* 0x0005e40000100800 */
.L_x_203:
[----:B------:R-:W3:Y:S01]  /*13b0*/  LDL R0, [R1+0x34] ;  /* 0x0000340001007983 */ /* 0x000ee20000100800 */
[----:B------:R-:W-:Y:S01]  /*13c0*/  IMAD.MOV.U32 R14, RZ, RZ, 0x4 ;  /* 0x00000004ff0e7424 */ /* 0x000fe200078e00ff */
[----:B------:R-:W-:-:S02]  /*13d0*/  ISETP.NE.U32.AND P1, PT, RZ, c[0x0][0x370], PT ;  /* 0x0000dc00ff007a0c */ /* 0x000fc40003f25070 */
[----:B------:R-:W4:Y:S02]  /*13e0*/  LDL R10, [R1+0x30] ;  /* 0x00003000010a7983 */ /* 0x000f240000100800 */
[----:B------:R-:W-:Y:S01]  /*13f0*/  ISETP.NE.AND.EX P1, PT, RZ, c[0x0][0x374], PT, P1 ;  /* 0x0000dd00ff007a0c */ /* 0x000fe20003f25310 */
[----:B--23--:R-:W-:-:S05]  /*1400*/  IMAD.WIDE R2, R0, R14, c[0x0][0x588] ;  /* 0x0001620000027625 */ /* 0x00cfca00078e020e */
[----:B------:R-:W2:Y:S01]  /*1410*/  LDG.E R16, [R2.64] ;  /* 0x0000000602107981 */ /* 0x000ea2000c1e1900 */
[----:B------:R-:W-:Y:S01]  /*1420*/  ISETP.NE.U32.AND P4, PT, RZ, c[0x0][0x360], PT ;  /* 0x0000d800ff007a0c */ /* 0x000fe20003f85070 */
[----:B------:R-:W-:Y:S01]  /*1430*/  CS2R R8, SRZ ;  /* 0x0000000000087805 */ /* 0x000fe2000001ff00 */
[----:B------:R-:W-:Y:S02]  /*1440*/  ISETP.NE.U32.AND P6, PT, RZ, c[0x0][0x350], PT ;  /* 0x0000d400ff007a0c */ /* 0x000fe40003fc5070 */
[----:B------:R-:W-:Y:S02]  /*1450*/  ISETP.NE.AND.EX P4, PT, RZ, c[0x0][0x364], PT, P4 ;  /* 0x0000d900ff007a0c */ /* 0x000fe40003f85340 */
[----:B------:R-:W-:Y:S01]  /*1460*/  ISETP.NE.AND.EX P6, PT, RZ, c[0x0][0x354], PT, P6 ;  /* 0x0000d500ff007a0c */ /* 0x000fe20003fc5360 */
[----:B------:R-:W-:Y:S01]  /*1470*/  IMAD.MOV.U32 R11, RZ, RZ, RZ ;  /* 0x000000ffff0b7224 */ /* 0x000fe200078e00ff */
[----:B--2---:R-:W-:Y:S01]  /*1480*/  SHF.R.S32.HI R12, RZ, 0x1f, R16 ;  /* 0x0000001fff0c7819 */ /* 0x004fe20000011410 */
[----:B------:R1:W-:Y:S01]  /*1490*/  STL [R1+0x20], R16 ;  /* 0x0000201001007387 */ /* 0x0003e20000100800 */
[----:B------:R-:W-:-:S04]  /*14a0*/  @P1 LEA R2, P0, R16, c[0x0][0x370], 0x2 ;  /* 0x0000dc0010021a11 */ /* 0x000fc800078010ff */
[C-C-:B------:R-:W-:Y:S02]  /*14b0*/  @P1 LEA.HI.X R3, R16.reuse, c[0x0][0x374], R12.reuse, 0x2, P0 ;  /* 0x0000dd0010031a11 */ /* 0x140fe400000f140c */
[----:B------:R-:W-:Y:S02]  /*14c0*/  ISETP.NE.U32.AND P0, PT, RZ, c[0x0][0x348], PT ;  /* 0x0000d200ff007a0c */ /* 0x000fe40003f05070 */
[C---:B------:R-:W-:Y:S01]  /*14d0*/  LEA R4, P3, R16.reuse, c[0x0][0x348], 0x2 ;  /* 0x0000d20010047a11 */ /* 0x040fe200078610ff */
[----:B------:R2:W5:Y:S01]  /*14e0*/  @P1 LDG.E R8, [R2.64] ;  /* 0x0000000602081981 */ /* 0x000562000c1e1900 */
[----:B------:R-:W-:Y:S02]  /*14f0*/  ISETP.NE.AND.EX P0, PT, RZ, c[0x0][0x34c], PT, P0 ;  /* 0x0000d300ff007a0c */ /* 0x000fe40003f05300 */
[C---:B------:R-:W-:Y:S02]  /*1500*/  @P4 LEA R6, P1, R16.reuse, c[0x0][0x360], 0x2 ;  /* 0x0000d80010064a11 */ /* 0x040fe400078210ff */
[----:B------:R-:W-:-:S02]  /*1510*/  LEA.HI.X R5, R16, c[0x0][0x34c], R12, 0x2, P3 ;  /* 0x0000d30010057a11 */ /* 0x000fc400018f140c */
[----:B------:R-:W-:-:S05]  /*1520*/  @P4 LEA.HI.X R7, R16, c[0x0][0x364], R12, 0x2, P1 ;  /* 0x0000d90010074a11 */ /* 0x000fca00008f140c */
[----:B------:R1:W5:Y:S04]  /*1530*/  @P4 LDG.E R15, [R6.64] ;  /* 0x00000006060f4981 */ /* 0x000368000c1e1900 */
[----:B------:R1:W5:Y:S01]  /*1540*/  @P0 LDG.E R11, [R4.64] ;  /* 0x00000006040b0981 */ /* 0x000362000c1e1900 */
[----:B--2---:R-:W-:-:S04]  /*1550*/  LEA R2, P2, R16, c[0x0][0x350], 0x2 ;  /* 0x0000d40010027a11 */ /* 0x004fc800078410ff */
[----:B------:R-:W-:-:S05]  /*1560*/  LEA.HI.X R3, R16, c[0x0][0x354], R12, 0x2, P2 ;  /* 0x0000d50010037a11 */ /* 0x000fca00010f140c */
[----:B------:R1:W5:Y:S01]  /*1570*/  @P6 LDG.E R9, [R2.64] ;  /* 0x0000000602096981 */ /* 0x000362000c1e1900 */
[----:B----4-:R-:W-:-:S05]  /*1580*/  LOP3.LUT R29, R10, 0xffff, RZ, 0xc0, !PT ;  /* 0x0000ffff0a1d7812 */ /* 0x010fca00078ec0ff */
[----:B------:R1:W-:Y:S01]  /*1590*/  STL [R1+0x4c], R29 ;  /* 0x00004c1d01007387 */ /* 0x0003e20000100800 */
[----:B------:R-:W-:Y:S01]  /*15a0*/  YIELD ;  /* 0x0000000000007946 */ /* 0x000fe20003800000 */
[----:B------:R-:W-:Y:S05]  /*15b0*/  @P4 BRA `(.L_x_133) ;  /* 0x0000005000004947 */ /* 0x000fea0003800000 */
[----:B-----5:R-:W-:Y:S01]  /*15c0*/  MOV R15, c[0x0][0x168] ;  /* 0x00005a00000f7a02 */ /* 0x020fe20000000f00 */
[----:B------:R-:W-:Y:S05]  /*15d0*/  @!P0 BRA `(.L_x_133) ;  /* 0x0000003000008947 */ /* 0x000fea0003800000 */
[----:B-1----:R-:W2:Y:S04]  /*15e0*/  LDG.E R6, [R4.64] ;  /* 0x0000000604067981 */ /* 0x002ea8000c1e1900 */
[----:B------:R-:W2:Y:S02]  /*15f0*/  LDG.E R0, [R4.64+0x4] ;  /* 0x0000040604007981 */ /* 0x000ea4000c1e1900 */
[----:B--2---:R-:W-:Y:S02]  /*1600*/  IADD3 R15, -R6, R0, RZ ;  /* 0x00000000060f7210 */ /* 0x004fe40007ffe1ff */
.L_x_133:
[----:B------:R-:W-:-:S04]  /*1610*/  ISETP.NE.U32.AND P1, PT, RZ, c[0x0][0x368], PT ;  /* 0x0000da00ff007a0c */ /* 0x000fc80003f25070 */
[----:B------:R-:W-:-:S13]  /*1620*/  ISETP.NE.AND.EX P1, PT, RZ, c[0x0][0x36c], PT, P1 ;  /* 0x0000db00ff007a0c */ /* 0x000fda0003f25310 */
[----:B------:R-:W-:Y:S05]  /*1630*/  @!P1 BRA `(.L_x_134) ;  /* 0x0000004000009947 */ /* 0x000fea0003800000 */
[----:B-1----:R-:W-:-:S04]  /*1640*/  LEA R2, P1, R16, c[0x0][0x368], 0x2 ;  /* 0x0000da0010027a11 */ /* 0x002fc800078210ff */
[----:B------:R-:W-:-:S05]  /*1650*/  LEA.HI.X R3, R16, c[0x0][0x36c], R12, 0x2, P1 ;  /* 0x0000db0010037a11 */ /* 0x000fca00008f140c */
[----:B------:R1:W5:Y:S01]  /*1660*/  LDG.E R0, [R2.64] ;  /* 0x0000000602007981 */ /* 0x000362000c1e1900 */
[----:B------:R-:W-:Y:S05]  /*1670*/  BRA `(.L_x_135) ;  /* 0x0000005000007947 */ /* 0x000fea0003800000 */
.L_x_134:
[----:B------:R-:W-:Y:S01]  /*1680*/  MOV R0, c[0x0][0x1d0] ;  /* 0x0000740000007a02 */ /* 0x000fe20000000f00 */
[----:B------:R-:W-:Y:S05]  /*1690*/  @!P6 BRA `(.L_x_135) ;  /* 0x000000300000e947 */ /* 0x000fea0003800000 */
[----:B-1----:R-:W2:Y:S04]  /*16a0*/  LDG.E R4, [R2.64] ;  /* 0x0000000602047981 */ /* 0x002ea8000c1e1900 */
[----:B------:R-:W2:Y:S02]  /*16b0*/  LDG.E R0, [R2.64+0x4] ;  /* 0x0000040602007981 */ /* 0x000ea4000c1e1900 */
[----:B--2---:R-:W-:-:S05]  /*16c0*/  IADD3 R0, -R4, R0, RZ ;  /* 0x0000000004007210 */ /* 0x004fca0007ffe1ff */
.L_x_135:
[--C-:B-----5:R-:W-:Y:S01]  /*16d0*/  IMAD.IADD R26, R0, 0x1, -R8.reuse ;  /* 0x00000001001a7824 */ /* 0x120fe200078e0a08 */
[----:B------:R-:W-:Y:S01]  /*16e0*/  LOP3.LUT R0, R10, 0xff000000, RZ, 0xc0, !PT ;  /* 0xff0000000a007812 */ /* 0x000fe200078ec0ff */
[----:B-1----:R-:W-:Y:S01]  /*16f0*/  IMAD.MOV.U32 R2, RZ, RZ, RZ ;  /* 0x000000ffff027224 */ /* 0x002fe200078e00ff */
[----:B------:R-:W-:Y:S01]  /*1700*/  BSSY B0, `(.L_x_136) ;  /* 0x000002e000007945 */ /* 0x000fe20003800000 */
[----:B------:R-:W-:Y:S01]  /*1710*/  IMAD.IADD R13, R9, 0x1, R8 ;  /* 0x00000001090d7824 */ /* 0x000fe200078e0208 */
[----:B------:R-:W-:-:S02]  /*1720*/  IADD3 R3, R26, 0x6f, RZ ;  /* 0x0000006f1a037810 */ /* 0x000fc40007ffe0ff */
[----:B------:R-:W-:Y:S02]  /*1730*/  SHF.R.U32.HI R4, RZ, 0x8, R0 ;  /* 0x00000008ff047819 */ /* 0x000fe40000011600 */
[----:B------:R-:W-:Y:S01]  /*1740*/  ISETP.GE.AND P1, PT, R26, 0x1, PT ;  /* 0x000000011a00780c */ /* 0x000fe20003f26270 */
[----:B------:R-:W-:Y:S01]  /*1750*/  IMAD.HI R2, R3, -0x6db6db6d, R2 ;  /* 0x9249249303027827 */ /* 0x000fe200078e0202 */
[----:B------:R-:W-:-:S04]  /*1760*/  LOP3.LUT R3, R10, 0xff0000, RZ, 0xc0, !PT ;  /* 0x00ff00000a037812 */ /* 0x000fc800078ec0ff */
[----:B------:R-:W-:Y:S02]  /*1770*/  LEA.HI R3, R3, R4, RZ, 0x10 ;  /* 0x0000000403037211 */ /* 0x000fe400078f80ff */
[----:B------:R-:W-:Y:S02]  /*1780*/  SHF.R.U32.HI R0, RZ, 0x1f, R2 ;  /* 0x0000001fff007819 */ /* 0x000fe40000011602 */
[----:B------:R-:W-:Y:S02]  /*1790*/  LOP3.LUT R17, R3, 0xff, RZ, 0xc0, !PT ;  /* 0x000000ff03117812 */ /* 0x000fe400078ec0ff */
[----:B------:R-:W-:Y:S02]  /*17a0*/  SHF.R.U32.HI R5, RZ, 0x10, R3 ;  /* 0x00000010ff057819 */ /* 0x000fe40000011603 */
[----:B------:R-:W-:Y:S01]  /*17b0*/  LEA.HI.SX32 R10, R2, R0, 0x1a ;  /* 0x00000000020a7211 */ /* 0x000fe200078fd2ff */
[----:B------:R1:W-:Y:S01]  /*17c0*/  STL [R1+0x54], R17 ;  /* 0x0000541101007387 */ /* 0x0003e20000100800 */
[----:B------:R-:W-:-:S03]  /*17d0*/  IMAD.MOV.U32 R2, RZ, RZ, RZ ;  /* 0x000000ffff027224 */ /* 0x000fc600078e00ff */
[----:B------:R1:W-:Y:S01]  /*17e0*/  STL [R1+0x50], R5 ;  /* 0x0000500501007387 */ /* 0x0003e20000100800 */
[----:B------:R-:W-:Y:S05]  /*17f0*/  @!P1 BRA `(.L_x_137) ;  /* 0x000001e000009947 */ /* 0x000fea0003800000 */
[----:B------:R-:W-:Y:S01]  /*1800*/  ISETP.NE.AND P1, PT, R5, RZ, PT ;  /* 0x000000ff0500720c */ /* 0x000fe20003f25270 */
[----:B------:R-:W-:-:S03]  /*1810*/  IMAD.MOV.U32 R4, RZ, RZ, RZ ;  /* 0x000000ffff047224 */ /* 0x000fc600078e00ff */
[----:B------:R-:W-:-:S04]  /*1820*/  SEL R0, R5, c[0x0][0x338], P1 ;  /* 0x0000ce0005007a07 */ /* 0x000fc80000800000 */
[----:B------:R-:W-:Y:S02]  /*1830*/  IABS R3, R0 ;  /* 0x0000000000037213 */ /* 0x000fe40000000000 */
[----:B------:R-:W-:Y:S02]  /*1840*/  IADD3 R6, R10, -0x1, R0 ;  /* 0xffffffff0a067810 */ /* 0x000fe40007ffe000 */
[----:B------:R-:W2:Y:S02]  /*1850*/  I2F.RP R2, R3 ;  /* 0x0000000300027306 */ /* 0x000ea40000209400 */
[----:B------:R-:W-:-:S06]  /*1860*/  IABS R9, R6 ;  /* 0x0000000600097213 */ /* 0x000fcc0000000000 */
[----:B--2---:R-:W2:Y:S02]  /*1870*/  MUFU.RCP R2, R2 ;  /* 0x0000000200027308 */ /* 0x004ea40000001000 */
[----:B--2---:R-:W-:-:S06]  /*1880*/  IADD3 R2, R2, 0xffffffe, RZ ;  /* 0x0ffffffe02027810 */ /* 0x004fcc0007ffe0ff */
[----:B-1----:R-:W1:Y:S02]  /*1890*/  F2I.FTZ.U32.TRUNC.NTZ R5, R2 ;  /* 0x0000000200057305 */ /* 0x002e64000021f000 */
[----:B-1----:R-:W-:-:S04]  /*18a0*/  IMAD.MOV R2, RZ, RZ, -R5 ;  /* 0x000000ffff027224 */ /* 0x002fc800078e0a05 */
        /* <DEDUP_REMOVED lines=13> */
[----:B------:R-:W-:Y:S02]  /*1980*/  ISETP.GE.U32.AND P3, PT, R4, R3, PT ;  /* 0x000000030400720c */ /* 0x000fe40003f66070 */
[----:B------:R-:W-:-:S04]  /*1990*/  LOP3.LUT R3, R6, R0, RZ, 0x3c, !PT ;  /* 0x0000000006037212 */ /* 0x000fc800078e3cff */
[----:B------:R-:W-:-:S07]  /*19a0*/  ISETP.GE.AND P1, PT, R3, RZ, PT ;  /* 0x000000ff0300720c */ /* 0x000fce0003f26270 */
[----:B------:R-:W-:-:S06]  /*19b0*/  @P3 IADD3 R2, R2, 0x1, RZ ;  /* 0x0000000102023810 */ /* 0x000fcc0007ffe0ff */
[----:B------:R-:W-:Y:S01]  /*19c0*/  @!P1 IMAD.MOV R2, RZ, RZ, -R2 ;  /* 0x000000ffff029224 */ /* 0x000fe200078e0a02 */
[----:B------:R-:W-:Y:S02]  /*19d0*/  @!P2 LOP3.LUT R2, RZ, R0, RZ, 0x33, !PT ;  /* 0x00000000ff02a212 */ /* 0x000fe400078e33ff */
.L_x_137:
[----:B------:R-:W-:Y:S05]  /*19e0*/  BSYNC B0 ;  /* 0x0000000000007941 */ /* 0x000fea0003800000 */
.L_x_136:
        /* <DEDUP_REMOVED lines=40> */
[----:B--2---:R-:W2:Y:S04]  /*1c70*/  LDL.64 R18, [R1+0x8] ;  /* 0x0000080001127983 */ /* 0x004ea80000100a00 */
[----:B------:R3:W2:Y:S04]  /*1c80*/  LDL.64 R30, [R1+0x8] ;  /* 0x00000800011e7983 */ /* 0x0006a80000100a00 */
[----:B------:R-:W4:Y:S01]  /*1c90*/  LDL R8, [R1+0x2c] ;  /* 0x00002c0001087983 */ /* 0x000f220000100800 */
[----:B------:R-:W-:-:S04]  /*1ca0*/  ISETP.NE.U32.AND P1, PT, RZ, c[0x0][0x340], PT ;  /* 0x0000d000ff007a0c */ /* 0x000fc80003f25070 */
[----:B------:R-:W-:-:S13]  /*1cb0*/  ISETP.NE.AND.EX P1, PT, RZ, c[0x0][0x344], PT, P1 ;  /* 0x0000d100ff007a0c */ /* 0x000fda0003f25310 */
[----:B------:R-:W-:-:S05]  /*1cc0*/  @P1 IMAD.WIDE R2, R16, R14, c[0x0][0x340] ;  /* 0x0000d00010021625 */ /* 0x000fca00078e020e */
[----:B------:R5:W3:Y:S01]  /*1cd0*/  @P1 LDG.E R14, [R2.64] ;  /* 0x00000006020e1981 */ /* 0x000ae2000c1e1900 */
[----:B------:R-:W-:Y:S02]  /*1ce0*/  SHF.R.S32.HI R0, RZ, 0x1f, R11 ;  /* 0x0000001fff007819 */ /* 0x000fe4000001140b */
[----:B------:R-:W-:Y:S01]  /*1cf0*/  MOV R4, c[0x0][0x2c4] ;  /* 0x0000b10000047a02 */ /* 0x000fe20000000f00 */
[----:B-1----:R-:W1:Y:S02]  /*1d00*/  S2R R5, SR_TID.X ;  /* 0x0000000000057919 */ /* 0x002e640000002100 */
[----:B------:R-:W-:Y:S01]  /*1d10*/  IMAD R0, R0, c[0x0][0x178], RZ ;  /* 0x00005e0000007a24 */ /* 0x000fe200078e02ff */
[----:B------:R-:W-:Y:S02]  /*1d20*/  ISETP.NE.AND P2, PT, R4, 0x1, PT ;  /* 0x000000010400780c */ /* 0x000fe40003f45270 */
[--C-:B-1----:R-:W-:Y:S02]  /*1d30*/  SHF.R.S32.HI R251, RZ, 0x1f, R5.reuse ;  /* 0x0000001ffffb7819 */ /* 0x102fe40000011405 */
[----:B------:R-:W-:-:S02]  /*1d40*/  SHF.R.S32.HI R146, RZ, 0x1f, R5 ;  /* 0x0000001fff927819 */ /* 0x000fc40000011405 */
[-C--:B------:R-:W-:Y:S02]  /*1d50*/  LEA.HI R251, R251, R5.reuse, RZ, 0x3 ;  /* 0x00000005fbfb7211 */ /* 0x080fe400078f18ff */
[----:B------:R-:W-:Y:S02]  /*1d60*/  LEA.HI R146, R146, R5, RZ, 0x3 ;  /* 0x0000000592927211 */ /* 0x000fe400078f18ff */
[----:B------:R-:W-:Y:S02]  /*1d70*/  LOP3.LUT R251, R251, 0xfffffff8, RZ, 0xc0, !PT ;  /* 0xfffffff8fbfb7812 */ /* 0x000fe400078ec0ff */
[----:B------:R-:W-:-:S03]  /*1d80*/  SHF.R.S32.HI R146, RZ, 0x3, R146 ;  /* 0x00000003ff927819 */ /* 0x000fc60000011492 */
[----:B------:R-:W-:Y:S02]  /*1d90*/  IMAD.IADD R251, R5, 0x1, -R251 ;  /* 0x0000000105fb7824 */ /* 0x000fe400078e0afb */
[----:B--2---:R-:W-:-:S05]  /*1da0*/  IMAD.MOV.U32 R30, RZ, RZ, R18 ;  /* 0x000000ffff1e7224 */ /* 0x004fca00078e0012 */
[----:B------:R-:W-:-:S05]  /*1db0*/  SHF.R.S32.HI R31, RZ, 0x1f, R30 ;  /* 0x0000001fff1f7819 */ /* 0x000fca000001141e */
[----:B------:R-:W-:Y:S04]  /*1dc0*/  STL [R1+0xc], R31 ;  /* 0x00000c1f01007387 */ /* 0x000fe80000100800 */
[----:B------:R-:W2:Y:S01]  /*1dd0*/  LDL R252, [R1+0x10] ;  /* 0x0000100001fc7983 */ /* 0x000ea20000100800 */
[----:B------:R-:W-:Y:S01]  /*1de0*/  LEA R5, R251, R146, 0x5 ;  /* 0x00000092fb057211 */ /* 0x000fe200078e28ff */
[C---:B------:R-:W-:Y:S02]  /*1df0*/  IMAD R0, R11.reuse, c[0x0][0x17c], R0 ;  /* 0x00005f000b007a24 */ /* 0x040fe400078e0200 */
[----:B-----5:R-:W-:Y:S01]  /*1e00*/  IMAD.WIDE.U32 R2, R11, c[0x0][0x178], RZ ;  /* 0x00005e000b027a25 */ /* 0x020fe200078e00ff */
[----:B----4-:R-:W-:-:S03]  /*1e10*/  LEA R5, R8, R5, 0x7 ;  /* 0x0000000508057211 */ /* 0x010fc600078e38ff */
[----:B------:R-:W-:Y:S01]  /*1e20*/  IMAD.IADD R3, R3, 0x1, R0 ;  /* 0x0000000103037824 */ /* 0x000fe200078e0200 */
[----:B------:R-:W-:Y:S01]  /*1e30*/  SEL R6, R12, RZ, !P0 ;  /* 0x000000ff0c067207 */ /* 0x000fe20004000000 */
[----:B------:R-:W-:Y:S01]  /*1e40*/  @P2 IMAD.HI.U32 R7, R5, c[0x0][0x2c8], RZ ;  /* 0x0000b20005072a27 */ /* 0x000fe200078e00ff */
[----:B------:R-:W-:-:S03]  /*1e50*/  SEL R4, R16, RZ, !P0 ;  /* 0x000000ff10047207 */ /* 0x000fc60004000000 */
[----:B------:R-:W-:-:S04]  /*1e60*/  IMAD.WIDE.U32 R2, R29, c[0x0][0x1b8], R2 ;  /* 0x00006e001d027a25 */ /* 0x000fc800078e0002 */
[----:B------:R-:W-:Y:S01]  /*1e70*/  IMAD.MOV.U32 R0, RZ, RZ, R5 ;  /* 0x000000ffff007224 */ /* 0x000fe200078e0005 */
[----:B------:R-:W-:Y:S01]  /*1e80*/  @P2 SHF.R.U32.HI R0, RZ, c[0x0][0x2cc], R7 ;  /* 0x0000b300ff002a19 */ /* 0x000fe20000011607 */
[----:B------:R-:W-:Y:S02]  /*1e90*/  IMAD R3, R29, c[0x0][0x1bc], R3 ;  /* 0x00006f001d037a24 */ /* 0x000fe400078e0203 */
[----:B------:R-:W-:Y:S02]  /*1ea0*/  IMAD R6, R6, c[0x0][0x1c0], RZ ;  /* 0x0000700006067a24 */ /* 0x000fe400078e02ff */
[----:B------:R-:W-:-:S04]  /*1eb0*/  IMAD.WIDE.U32 R2, R4, c[0x0][0x1c0], R2 ;  /* 0x0000700004027a25 */ /* 0x000fc800078e0002 */
[----:B------:R-:W-:Y:S01]  /*1ec0*/  IMAD R7, R4, c[0x0][0x1c4], R6 ;  /* 0x0000710004077a24 */ /* 0x000fe200078e0206 */
[----:B------:R-:W-:Y:S02]  /*1ed0*/  SHF.R.S32.HI R6, RZ, 0x1f, R0 ;  /* 0x0000001fff067819 */ /* 0x000fe40000011400 */
[----:B------:R-:W-:Y:S01]  /*1ee0*/  IADD3 R4, -R0, RZ, RZ ;  /* 0x000000ff00047210 */ /* 0x000fe20007ffe1ff */
[----:B------:R-:W-:Y:S02]  /*1ef0*/  IMAD.IADD R3, R3, 0x1, R7 ;  /* 0x0000000103037824 */ /* 0x000fe400078e0207 */
[----:B------:R-:W-:Y:S02]  /*1f00*/  IMAD R6, R6, c[0x0][0x1b0], RZ ;  /* 0x00006c0006067a24 */ /* 0x000fe400078e02ff */
[----:B------:R-:W-:Y:S02]  /*1f10*/  IMAD R4, R4, c[0x0][0x2c4], R5 ;  /* 0x0000b10004047a24 */ /* 0x000fe400078e0205 */
[----:B------:R-:W-:-:S02]  /*1f20*/  IMAD R5, R0, c[0x0][0x1b4], R6 ;  /* 0x00006d0000057a24 */ /* 0x000fc400078e0206 */
[----:B------:R-:W-:Y:S01]  /*1f30*/  IMAD.WIDE.U32 R2, R0, c[0x0][0x1b0], R2 ;  /* 0x00006c0000027a25 */ /* 0x000fe200078e0002 */
[----:B------:R-:W-:Y:S02]  /*1f40*/  SHF.R.S32.HI R0, RZ, 0x1f, R4 ;  /* 0x0000001fff007819 */ /* 0x000fe40000011404 */
[----:B------:R-:W-:Y:S02]  /*1f50*/  SHF.R.S32.HI R6, RZ, 0x1f, R13 ;  /* 0x0000001fff067819 */ /* 0x000fe4000001140d */
[----:B------:R-:W-:Y:S01]  /*1f60*/  IADD3 R22, P0, R146, R13, RZ ;  /* 0x0000000d92167210 */ /* 0x000fe20007f1e0ff */
[----:B------:R-:W-:Y:S01]  /*1f70*/  IMAD R0, R0, c[0x0][0x1a8], RZ ;  /* 0x00006a0000007a24 */ /* 0x000fe200078e02ff */
[----:B------:R-:W-:Y:S02]  /*1f80*/  IADD3 R3, R3, R5, RZ ;  /* 0x0000000503037210 */ /* 0x000fe40007ffe0ff */
[----:B------:R-:W-:Y:S01]  /*1f90*/  LEA.HI.X.SX32 R27, R146, R6, 0x1, P0 ;  /* 0x00000006921b7211 */ /* 0x000fe200000f0eff */
[----:B------:R-:W-:-:S02]  /*1fa0*/  IMAD R0, R4, c[0x0][0x1ac], R0 ;  /* 0x00006b0004007a24 */ /* 0x000fc400078e0200 */
[----:B------:R-:W-:-:S04]  /*1fb0*/  IMAD.WIDE.U32 R2, R4, c[0x0][0x1a8], R2 ;  /* 0x00006a0004027a25 */ /* 0x000fc800078e0002 */
[----:B------:R-:W-:Y:S01]  /*1fc0*/  IMAD R4, R27, c[0x0][0x1e0], RZ ;  /* 0x000078001b047a24 */ /* 0x000fe200078e02ff */
[----:B------:R-:W-:Y:S01]  /*1fd0*/  LEA R8, R8, R146, 0x7 ;  /* 0x0000009208087211 */ /* 0x000fe200078e38ff */
[----:B------:R-:W-:Y:S01]  /*1fe0*/  IMAD.WIDE.U32 R6, R22, c[0x0][0x1e0], R30 ;  /* 0x0000780016067a25 */ /* 0x000fe200078e001e */
[----:B------:R-:W-:-:S03]  /*1ff0*/  LEA R5, P0, R2, c[0x0][0x160], 0x1 ;  /* 0x0000580002057a11 */ /* 0x000fc600078008ff */
[----:B------:R-:W-:Y:S02]  /*2000*/  IMAD R9, R22, c[0x0][0x1e4], R4 ;  /* 0x0000790016097a24 */ /* 0x000fe400078e0204 */
[----:B------:R-:W-:Y:S01]  /*2010*/  IMAD.IADD R0, R3, 0x1, R0 ;  /* 0x0000000103007824 */ /* 0x000fe200078e0200 */
[----:B------:R-:W-:Y:S01]  /*2020*/  IADD3 R10, R8, 0x20, RZ ;  /* 0x00000020080a7810 */ /* 0x000fe20007ffe0ff */
[----:B------:R-:W-:Y:S01]  /*2030*/  IMAD R4, R15, c[0x0][0x2c4], RZ ;  /* 0x0000b1000f047a24 */ /* 0x000fe200078e02ff */
[----:B------:R-:W-:Y:S01]  /*2040*/  IADD3 R3, R7, R9, RZ ;  /* 0x0000000907037210 */ /* 0x000fe20007ffe0ff */
[----:B------:R-:W-:Y:S01]  /*2050*/  WARPSYNC 0xffffffff ;  /* 0xffffffff00007948 */ /* 0x000fe20003800000 */
[----:B------:R-:W-:Y:S01]  /*2060*/  LEA.HI.X R0, R2, c[0x0][0x164], R0, 0x1, P0 ;  /* 0x0000590002007a11 */ /* 0x000fe200000f0c00 */
[----:B------:R-:W1:Y:S01]  /*2070*/  SHFL.IDX PT, R9, R5, RZ, 0x181f ;  /* 0x00181fff05097589 */ /* 0x000e6200000e0000 */
[----:B------:R-:W-:-:S03]  /*2080*/  ISETP.GE.AND P3, PT, R10, R4, PT ;  /* 0x000000040a00720c */ /* 0x000fc60003f66270 */
[----:B------:R-:W4:Y:S01]  /*2090*/  SHFL.IDX PT, R11, R0, RZ, 0x181f ;  /* 0x00181fff000b7589 */ /* 0x000f2200000e0000 */
[----:B------:R-:W-:-:S03]  /*20a0*/  IMAD.MOV.U32 R2, RZ, RZ, R6 ;  /* 0x000000ffff027224 */ /* 0x000fc600078e0006 */
[----:B------:R-:W5:Y:S01]  /*20b0*/  SHFL.IDX PT, R10, R5, 0x1, 0x181f ;  /* 0x00381f00050a7f89 */ /* 0x000f6200000e0000 */
[C---:B------:R-:W-:Y:S02]  /*20c0*/  ISETP.GE.AND P4, PT, R8.reuse, R4, PT ;  /* 0x000000040800720c */ /* 0x040fe40003f86270 */
[C---:B------:R-:W-:Y:S01]  /*20d0*/  IADD3 R7, R8.reuse, 0x40, RZ ;  /* 0x0000004008077810 */ /* 0x040fe20007ffe0ff */
[----:B------:R-:W4:Y:S01]  /*20e0*/  SHFL.IDX PT, R13, R0, 0x1, 0x181f ;  /* 0x00381f00000d7f89 */ /* 0x000f2200000e0000 */
[----:B------:R-:W-:-:S03]  /*20f0*/  IADD3 R6, R8, 0x60, RZ ;  /* 0x0000006008067810 */ /* 0x000fc60007ffe0ff */
[----:B------:R-:W5:Y:S04]  /*2100*/  SHFL.IDX PT, R8, R5, 0x2, 0x181f ;  /* 0x00581f0005087f89 */ /* 0x000f6800000e0000 */
[----:B------:R-:W2:Y:S01]  /*2110*/  SHFL.IDX PT, R19, R0, 0x2, 0x181f ;  /* 0x00581f0000137f89 */ /* 0x000ea200000e0000 */
[-C--:B------:R-:W-:Y:S02]  /*2120*/  ISETP.GE.AND P0, PT, R7, R4.reuse, PT ;  /* 0x000000040700720c */ /* 0x080fe40003f06270 */
[----:B---3--:R-:W-:Y:S01]  /*2130*/  @P1 SHF.R.S32.HI R7, RZ, 0x1f, R14 ;  /* 0x0000001fff071819 */ /* 0x008fe2000001140e */
[----:B------:R3:W2:Y:S01]  /*2140*/  SHFL.IDX PT, R18, R5, 0x3, 0x181f ;  /* 0x00781f0005127f89 */ /* 0x0006a200000e0000 */
[----:B------:R-:W-:Y:S01]  /*2150*/  @!P1 IMAD.MOV.U32 R14, RZ, RZ, R16 ;  /* 0x000000ffff0e9224 */ /* 0x000fe200078e0010 */
[----:B------:R-:W-:-:S02]  /*2160*/  ISETP.GE.AND P5, PT, R6, R4, PT ;  /* 0x000000040600720c */ /* 0x000fc40003fa6270 */
[----:B------:R-:W-:Y:S01]  /*2170*/  @!P1 MOV R7, R12 ;  /* 0x0000000c00079202 */ /* 0x000fe20000000f00 */
[----:B------:R-:W2:Y:S01]  /*2180*/  SHFL.IDX PT, R0, R0, 0x3, 0x181f ;  /* 0x00781f0000007f89 */ /* 0x000ea200000e0000 */
[----:B-1----:R-:W-:Y:S02]  /*2190*/  @!P4 LEA R6, P2, R30, R9, 0x1 ;  /* 0x000000091e06c211 */ /* 0x002fe400078408ff */
[----:B------:R-:W-:Y:S01]  /*21a0*/  SEL R24, R14, RZ, !P6 ;  /* 0x000000ff0e187207 */ /* 0x000fe20007000000 */
[----:B------:R-:W-:Y:S01]  /*21b0*/  BAR.SYNC.DEFER_BLOCKING 0x0 ;  /* 0x0000000000007b1d */ /* 0x000fe20000010000 */
[----:B------:R-:W-:Y:S02]  /*21c0*/  SEL R23, R7, RZ, !P6 ;  /* 0x000000ff07177207 */ /* 0x000fe40007000000 */
[C---:B----4-:R-:W-:Y:S02]  /*21d0*/  @!P4 LEA.HI.X R7, R30.reuse, R11, R31, 0x1, P2 ;  /* 0x0000000b1e07c211 */ /* 0x050fe400010f0c1f */
[----:B-----5:R-:W-:-:S04]  /*21e0*/  @!P3 LEA R16, P2, R30, R10, 0x1 ;  /* 0x0000000a1e10b211 */ /* 0x020fc800078408ff */
[C---:B------:R-:W-:Y:S02]  /*21f0*/  @!P3 LEA.HI.X R17, R30.reuse, R13, R31, 0x1, P2 ;  /* 0x0000000d1e11b211 */ /* 0x040fe400010f0c1f */
[----:B------:R-:W-:Y:S01]  /*2200*/  @!P0 LEA R12, P2, R30, R8, 0x1 ;  /* 0x000000081e0c8211 */ /* 0x000fe200078408ff */
[----:B------:R-:W-:Y:S01]  /*2210*/  IMAD.WIDE.U32 R2, R29, c[0x0][0x1e8], R2 ;  /* 0x00007a001d027a25 */ /* 0x000fe200078e0002 */
[----:B------:R-:W-:-:S03]  /*2220*/  MOV R25, 0x70 ;  /* 0x0000007000197802 */ /* 0x000fc60000000f00 */
[----:B------:R-:W-:Y:S02]  /*2230*/  IMAD R3, R29, c[0x0][0x1ec], R3 ;  /* 0x00007b001d037a24 */ /* 0x000fe400078e0203 */
[----:B------:R-:W-:Y:S01]  /*2240*/  IMAD R25, R250, -0x70, R25 ;  /* 0xffffff90fa197824 */ /* 0x000fe200078e0219 */
[----:B------:R-:W-:Y:S01]  /*2250*/  ISETP.GE.AND P1, PT, R30, c[0x0][0x198], PT ;  /* 0x000066001e007a0c */ /* 0x000fe20003f26270 */
[----:B------:R-:W-:Y:S01]  /*2260*/  IMAD.WIDE.U32 R232, R24, c[0x0][0x1f0], R2 ;  /* 0x00007c0018e87a25 */ /* 0x000fe200078e0002 */
[----:B------:R-:W-:Y:S02]  /*2270*/  IADD3 R145, R250, -0x1, RZ ;  /* 0xfffffffffa917810 */ /* 0x000fe40007ffe0ff */
[----:B------:R-:W-:Y:S02]  /*2280*/  IADD3 R144, R26, R25, RZ ;  /* 0x000000191a907210 */ /* 0x000fe40007ffe0ff */
[----:B------:R-:W-:Y:S01]  /*2290*/  SHF.R.S32.HI R28, RZ, 0x1f, R145 ;  /* 0x0000001fff1c7819 */ /* 0x000fe20000011491 */
[----:B------:R-:W-:-:S04]  /*22a0*/  IMAD.WIDE.U32 R2, R145, c[0x0][0x1e0], RZ ;  /* 0x0000780091027a25 */ /* 0x000fc800078e00ff */
[----:B------:R-:W-:Y:S02]  /*22b0*/  IMAD R21, R28, c[0x0][0x1e0], RZ ;  /* 0x000078001c157a24 */ /* 0x000fe400078e02ff */
[----:B------:R-:W-:Y:S01]  /*22c0*/  @!PT LDS RZ, [RZ] ;  /* 0x00000000fffff984 */ /* 0x000fe20000000800 */
[----:B------:R-:W-:Y:S01]  /*22d0*/  @!PT LDS RZ, [RZ] ;  /* 0x00000000fffff984 */ /* 0x000fe20000000800 */
[----:B------:R-:W-:Y:S01]  /*22e0*/  @!PT LDS RZ, [RZ] ;  /* 0x00000000fffff984 */ /* 0x000fe20000000800 */
[----:B------:R1:W-:Y:S02]  /*22f0*/  @!P4 LDGSTS.E.BYPASS.LTC128B.128 [R208+0x100], [R6.64], !P1 ;  /* 0x0010000006d0cfae */ /* 0x0003e4000c901d46 */
[----:B------:R-:W-:Y:S01]  /*2300*/  IMAD R21, R145, c[0x0][0x1e4], R21 ;  /* 0x0000790091157a24 */ /* 0x000fe200078e0215 */
[----:B------:R-:W-:Y:S02]  /*2310*/  MOV R230, R232 ;  /* 0x000000e800e67202 */ /* 0x000fe40000000f00 */
[----:B------:R-:W-:Y:S02]  /*2320*/  MOV R64, 0x40 ;  /* 0x0000004000407802 */ /* 0x000fe40000000f00 */
[----:B--2---:R-:W-:Y:S02]  /*2330*/  SHF.R.S32.HI R20, RZ, 0x1f, R252 ;  /* 0x0000001fff147819 */ /* 0x004fe400000114fc */
[----:B------:R-:W-:-:S04]  /*2340*/  @!P4 LEA R4, P6, R252, R9, 0x1 ;  /* 0x00000009fc04c211 */ /* 0x000fc800078c08ff */
[C---:B---3--:R-:W-:Y:S02]  /*2350*/  @!P4 LEA.HI.X R5, R252.reuse, R11, R20, 0x1, P6 ;  /* 0x0000000bfc05c211 */ /* 0x048fe400030f0c14 */
[----:B------:R-:W-:-:S04]  /*2360*/  @!P3 LEA R14, P6, R252, R10, 0x1 ;  /* 0x0000000afc0eb211 */ /* 0x000fc800078c08ff */
[----:B------:R-:W-:Y:S02]  /*2370*/  @!P3 LEA.HI.X R15, R252, R13, R20, 0x1, P6 ;  /* 0x0000000dfc0fb211 */ /* 0x000fe400030f0c14 */
[----:B------:R-:W-:Y:S02]  /*2380*/  @!P0 LEA.HI.X R13, R30, R19, R31, 0x1, P2 ;  /* 0x000000131e0d8211 */ /* 0x000fe400010f0c1f */
[----:B------:R-:W-:Y:S01]  /*2390*/  @!P0 LEA R10, P2, R252, R8, 0x1 ;  /* 0x00000008fc0a8211 */ /* 0x000fe200078408ff */
[----:B------:R-:W-:-:S03]  /*23a0*/  IMAD R9, R23, c[0x0][0x1f0], RZ ;  /* 0x00007c0017097a24 */ /* 0x000fc600078e02ff */
[----:B------:R-:W-:Y:S02]  /*23b0*/  @!P0 LEA.HI.X R11, R252, R19, R20, 0x1, P2 ;  /* 0x00000013fc0b8211 */ /* 0x000fe400010f0c14 */
[----:B------:R-:W-:Y:S01]  /*23c0*/  @!P5 LEA R8, P2, R30, R18, 0x1 ;  /* 0x000000121e08d211 */ /* 0x000fe200078408ff */
[----:B------:R-:W-:Y:S01]  /*23d0*/  IMAD R19, R24, c[0x0][0x1f4], R9 ;  /* 0x00007d0018137a24 */ /* 0x000fe200078e0209 */
[----:B------:R-:W-:Y:S02]  /*23e0*/  ISETP.GE.AND P6, PT, R252, c[0x0][0x198], PT ;  /* 0x00006600fc007a0c */ /* 0x000fe40003fc6270 */
[----:B------:R-:W-:Y:S02]  /*23f0*/  @!P5 LEA.HI.X R9, R30, R0, R31, 0x1, P2 ;  /* 0x000000001e09d211 */ /* 0x000fe400010f0c1f */
[----:B------:R-:W-:Y:S01]  /*2400*/  @!P5 LEA R18, P2, R252, R18, 0x1 ;  /* 0x00000012fc12d211 */ /* 0x000fe200078408ff */
[----:B------:R-:W-:-:S03]  /*2410*/  IMAD.IADD R231, R233, 0x1, R19 ;  /* 0x00000001e9e77824 */ /* 0x000fc600078e0213 */
[----:B------:R-:W-:Y:S02]  /*2420*/  @!P5 LEA.HI.X R19, R252, R0, R20, 0x1, P2 ;  /* 0x00000000fc13d211 */ /* 0x000fe400010f0c14 */
[----:B------:R-:W-:-:S03]  /*2430*/  IMNMX R0, R144, 0x70, PT ;  /* 0x0000007090007817 */ /* 0x000fc60003800200 */
[----:B------:R2:W-:Y:S02]  /*2440*/  @!P4 LDGSTS.E.BYPASS.LTC128B.128 [R208+0x4100], [R4.64], !P6 ;  /* 0x0410000004d0cfae */ /* 0x0005e4000f101d46 */
[----:B------:R-:W-:Y:S02]  /*2450*/  IMAD.IADD R0, R0, 0x1, -R146 ;  /* 0x0000000100007824 */ /* 0x000fe400078e0a92 */
[----:B------:R-:W-:Y:S01]  /*2460*/  IMAD.IADD R20, R3, 0x1, R21 ;  /* 0x0000000103147824 */ /* 0x000fe200078e0215 */
[----:B------:R3:W-:Y:S02]  /*2470*/  @!P3 LDGSTS.E.BYPASS.LTC128B.128 [R208+0x1100], [R16.64], !P1 ;  /* 0x0110000010d0bfae */ /* 0x0007e4000c901d46 */
[C---:B------:R-:W-:Y:S02]  /*2480*/  ISETP.GE.AND P4, PT, R0.reuse, 0x1, PT ;  /* 0x000000010000780c */ /* 0x040fe40003f86270 */
[----:B------:R4:W-:Y:S01]  /*2490*/  @!P3 LDGSTS.E.BYPASS.LTC128B.128 [R208+0x5100], [R14.64], !P6 ;  /* 0x051000000ed0bfae */ /* 0x0009e2000f101d46 */
[----:B------:R-:W-:Y:S01]  /*24a0*/  ISETP.GE.AND P3, PT, R0, 0x21, PT ;  /* 0x000000210000780c */ /* 0x000fe20003f66270 */
[----:B------:R-:W-:-:S02]  /*24b0*/  IMAD.WIDE.U32 R2, R2, 0x70, R230 ;  /* 0x0000007002027825 */ /* 0x000fc400078e00e6 */
[----:B------:R5:W-:Y:S04]  /*24c0*/  @!P0 LDGSTS.E.BYPASS.LTC128B.128 [R208+0x2100], [R12.64], !P1 ;  /* 0x021000000cd08fae */ /* 0x000be8000c901d46 */
[----:B------:R3:W-:Y:S04]  /*24d0*/  @!P0 LDGSTS.E.BYPASS.LTC128B.128 [R208+0x6100], [R10.64], !P6 ;  /* 0x061000000ad08fae */ /* 0x0007e8000f101d46 */
[----:B------:R4:W-:Y:S01]  /*24e0*/  @!P5 LDGSTS.E.BYPASS.LTC128B.128 [R208+0x3100], [R8.64], !P1 ;  /* 0x0310000008d0dfae */ /* 0x0009e2000c901d46 */
[----:B--2---:R-:W-:Y:S01]  /*24f0*/  MOV R5, 0x20 ;  /* 0x0000002000057802 */ /* 0x004fe20000000f00 */
[----:B------:R-:W-:Y:S01]  /*2500*/  IMAD R4, R20, 0x70, RZ ;  /* 0x0000007014047824 */ /* 0x000fe200078e02ff */
[----:B------:R-:W-:Y:S01]  /*2510*/  ISETP.GE.AND P2, PT, R0, 0x41, PT ;  /* 0x000000410000780c */ /* 0x000fe20003f46270 */
[----:B------:R2:W-:Y:S02]  /*2520*/  @!P5 LDGSTS.E.BYPASS.LTC128B.128 [R208+0x7100], [R18.64], !P6 ;  /* 0x0710000012d0dfae */ /* 0x0005e4000f101d46 */
[----:B------:R-:W-:-:S02]  /*2530*/  IMAD.IADD R3, R3, 0x1, R4 ;  /* 0x0000000103037824 */ /* 0x000fc400078e0204 */
[----:B-1----:R-:W-:Y:S01]  /*2540*/  IMAD.WIDE.U32 R6, R5, c[0x0][0x1e0], RZ ;  /* 0x0000780005067a25 */ /* 0x002fe200078e00ff */
[----:B---3--:R-:W-:-:S03]  /*2550*/  @P4 LEA R10, P1, R2, c[0x0][0x1c8], 0x1 ;  /* 0x00007200020a4a11 */ /* 0x008fc600078208ff */
[----:B------:R-:W-:Y:S01]  /*2560*/  IMAD R5, R5, c[0x0][0x1e4], RZ ;  /* 0x0000790005057a24 */ /* 0x000fe200078e02ff */
[----:B------:R-:W-:Y:S01]  /*2570*/  ISETP.GE.AND P6, PT, R30, c[0x0][0x1d4], PT ;  /* 0x000075001e007a0c */ /* 0x000fe20003fc6270 */
[----:B------:R-:W0:Y:S01]  /*2580*/  LDGDEPBAR ;  /* 0x00000000000079af */ /* 0x000e220000000000 */
[----:B------:R-:W-:Y:S02]  /*2590*/  @P4 LEA.HI.X R11, R2, c[0x0][0x1cc], R3, 0x1, P1 ;  /* 0x00007300020b4a11 */ /* 0x000fe400008f0c03 */
[----:B------:R-:W-:Y:S02]  /*25a0*/  ISETP.GE.AND P1, PT, R0, 0x61, PT ;  /* 0x000000610000780c */ /* 0x000fe40003f26270 */
[----:B------:R-:W-:-:S04]  /*25b0*/  @P3 IADD3 R4, P0, R2, R6, RZ ;  /* 0x0000000602043210 */ /* 0x000fc80007f1e0ff */
[----:B------:R-:W-:Y:S01]  /*25c0*/  @P3 IADD3.X R0, R3, R7, R5, P0, !PT ;  /* 0x0000000703003210 */ /* 0x000fe200007fe405 */
[----:B------:R-:W-:Y:S01]  /*25d0*/  IMAD.WIDE.U32 R6, R64, c[0x0][0x1e0], RZ ;  /* 0x0000780040067a25 */ /* 0x000fe200078e00ff */
[----:B----4-:R-:W-:Y:S01]  /*25e0*/  @P3 LEA R8, P0, R4, c[0x0][0x1c8], 0x1 ;  /* 0x0000720004083a11 */ /* 0x010fe200078008ff */
[----:B------:R1:W-:Y:S02]  /*25f0*/  @P4 LDGSTS.E.BYPASS.LTC128B.128 [R208+0x8100], [R10.64], !P6 ;  /* 0x081000000ad04fae */ /* 0x0003e4000f101d46 */
[----:B------:R-:W-:Y:S01]  /*2600*/  IMAD R5, R64, c[0x0][0x1e4], RZ ;  /* 0x0000790040057a24 */ /* 0x000fe200078e02ff */
[----:B------:R-:W-:Y:S01]  /*2610*/  @P3 LEA.HI.X R9, R4, c[0x0][0x1cc], R0, 0x1, P0 ;  /* 0x0000730004093a11 */ /* 0x000fe200000f0c00 */
[----:B------:R-:W-:Y:S01]  /*2620*/  @P1 IMAD.MOV.U32 R0, RZ, RZ, 0x60 ;  /* 0x00000060ff001424 */ /* 0x000fe200078e00ff */
[----:B------:R-:W-:Y:S02]  /*2630*/  @P2 IADD3 R4, P0, R2, R6, RZ ;  /* 0x0000000602042210 */ /* 0x000fe40007f1e0ff */
[----:B------:R-:W-:-:S02]  /*2640*/  ISETP.GE.AND P5, PT, R252, c[0x0][0x1d4], PT ;  /* 0x00007500fc007a0c */ /* 0x000fc40003fa6270 */
[----:B------:R-:W-:Y:S01]  /*2650*/  @P2 IADD3.X R5, R3, R7, R5, P0, !PT ;  /* 0x0000000703052210 */ /* 0x000fe200007fe405 */
[----:B------:R-:W-:Y:S01]  /*2660*/  @P1 IMAD.WIDE.U32 R2, R0, c[0x0][0x1e0], R2 ;  /* 0x0000780000021a25 */ /* 0x000fe200078e0002 */
[----:B------:R-:W-:-:S03]  /*2670*/  @P2 LEA R6, P0, R4, c[0x0][0x1c8], 0x1 ;  /* 0x0000720004062a11 */ /* 0x000fc600078008ff */
[----:B------:R-:W-:Y:S01]  /*2680*/  @P1 IMAD R0, R0, c[0x0][0x1e4], RZ ;  /* 0x0000790000001a24 */ /* 0x000fe200078e02ff */
[----:B------:R-:W-:Y:S01]  /*2690*/  @P2 LEA.HI.X R7, R4, c[0x0][0x1cc], R5, 0x1, P0 ;  /* 0x0000730004072a11 */ /* 0x000fe200000f0c05 */
[----:B------:R-:W-:Y:S01]  /*26a0*/  IMAD R5, R27, c[0x0][0x208], RZ ;  /* 0x000082001b057a24 */ /* 0x000fe200078e02ff */
[----:B------:R-:W-:Y:S02]  /*26b0*/  @P1 LEA R4, P0, R2, c[0x0][0x1c8], 0x1 ;  /* 0x0000720002041a11 */ /* 0x000fe400078008ff */
[----:B------:R-:W-:Y:S01]  /*26c0*/  @P1 IADD3 R0, R3, R0, RZ ;  /* 0x0000000003001210 */ /* 0x000fe20007ffe0ff */
[----:B------:R-:W-:Y:S01]  /*26d0*/  IMAD R3, R22, c[0x0][0x20c], R5 ;  /* 0x0000830016037a24 */ /* 0x000fe200078e0205 */
[----:B------:R1:W-:Y:S02]  /*26e0*/  @P4 LDGSTS.E.BYPASS.LTC128B.128 [R208+0xb900], [R10.64+0x80], !P5 ;  /* 0x0b9000800ad04fae */ /* 0x0003e4000e901d46 */
[----:B------:R-:W-:Y:S02]  /*26f0*/  @P1 LEA.HI.X R5, R2, c[0x0][0x1cc], R0, 0x1, P0 ;  /* 0x0000730002051a11 */ /* 0x000fe400000f0c00 */
[----:B------:R3:W-:Y:S04]  /*2700*/  @P3 LDGSTS.E.BYPASS.LTC128B.128 [R208+0x9100], [R8.64], !P6 ;  /* 0x0910000008d03fae */ /* 0x0007e8000f101d46 */
[----:B------:R3:W-:Y:S04]  /*2710*/  @P3 LDGSTS.E.BYPASS.LTC128B.128 [R208+0xc900], [R8.64+0x80], !P5 ;  /* 0x0c90008008d03fae */ /* 0x0007e8000e901d46 */
[----:B------:R4:W-:Y:S04]  /*2720*/  @P2 LDGSTS.E.BYPASS.LTC128B.128 [R208+0xa100], [R6.64], !P6 ;  /* 0x0a10000006d02fae */ /* 0x0009e8000f101d46 */
[----:B------:R4:W-:Y:S04]  /*2730*/  @P2 LDGSTS.E.BYPASS.LTC128B.128 [R208+0xd900], [R6.64+0x80], !P5 ;  /* 0x0d90008006d02fae */ /* 0x0009e8000e901d46 */
[----:B------:R1:W-:Y:S04]  /*2740*/  @P1 LDGSTS.E.BYPASS.LTC128B.128 [R208+0xb100], [R4.64], !P6 ;  /* 0x0b10000004d01fae */ /* 0x0003e8000f101d46 */
[----:B------:R1:W-:Y:S04]  /*2750*/  @P1 LDGSTS.E.BYPASS.LTC128B.128 [R208+0xe900], [R4.64+0x80], !P5 ;  /* 0x0e90008004d01fae */ /* 0x0003e8000e901d46 */
[----:B------:R-:W0:Y:S01]  /*2760*/  LDGDEPBAR ;  /* 0x00000000000079af */ /* 0x000e220000000000 */
[----:B------:R-:W-:-:S04]  /*2770*/  DEPBAR.LE SB0, 0x1 ;  /* 0x000080400000791a */ /* 0x000fc80000000000 */
[----:B------:R-:W-:Y:S01]  /*2780*/  BAR.SYNC.DEFER_BLOCKING 0x0 ;  /* 0x0000000000007b1d */ /* 0x000fe20000010000 */
[----:B-----5:R-:W-:-:S04]  /*2790*/  IMAD.WIDE.U32 R12, R22, c[0x0][0x208], R30 ;  /* 0x00008200160c7a25 */ /* 0x020fc800078e001e */
[----:B------:R-:W-:Y:S01]  /*27a0*/  IMAD.MOV.U32 R2, RZ, RZ, R12 ;  /* 0x000000ffff027224 */ /* 0x000fe200078e000c */
[----:B------:R-:W-:Y:S01]  /*27b0*/  IADD3 R3, R13, R3, RZ ;  /* 0x000000030d037210 */ /* 0x000fe20007ffe0ff */
        /* <DEDUP_REMOVED lines=8> */
[----:B------:R-:W-:Y:S01]  /*2840*/  BAR.SYNC.DEFER_BLOCKING 0x0 ;  /* 0x0000000000007b1d */ /* 0x000fe20000010000 */
[----:B------:R-:W-:-:S04]  /*2850*/  IMAD.WIDE.U32 R2, R29, c[0x0][0x210], R2 ;  /* 0x000084001d027a25 */ /* 0x000fc800078e0002 */
[----:B------:R-:W-:Y:S01]  /*2860*/  IMAD R0, R28, c[0x0][0x208], RZ ;  /* 0x000082001c007a24 */ /* 0x000fe200078e02ff */
[----:B------:R-:W5:Y:S01]  /*2870*/  S2R R14, SR_TID.X ;  /* 0x00000000000e7919 */ /* 0x000f620000002100 */
[----:B------:R-:W-:Y:S02]  /*2880*/  IMAD R3, R29, c[0x0][0x214], R3 ;  /* 0x000085001d037a24 */ /* 0x000fe400078e0203 */
[----:B-1----:R-:W-:Y:S02]  /*2890*/  IMAD R5, R23, c[0x0][0x218], RZ ;  /* 0x0000860017057a24 */ /* 0x002fe400078e02ff */
[----:B----4-:R-:W-:-:S04]  /*28a0*/  IMAD.WIDE.U32 R6, R145, c[0x0][0x208], RZ ;  /* 0x0000820091067a25 */ /* 0x010fc800078e00ff */
[----:B------:R-:W-:Y:S02]  /*28b0*/  IMAD R4, R145, c[0x0][0x20c], R0 ;  /* 0x0000830091047a24 */ /* 0x000fe400078e0200 */
[C---:B------:R-:W-:Y:S02]  /*28c0*/  IMAD R0, R24.reuse, c[0x0][0x21c], R5 ;  /* 0x0000870018007a24 */ /* 0x040fe400078e0205 */
[----:B------:R-:W-:Y:S01]  /*28d0*/  IMAD.WIDE.U32 R10, R24, c[0x0][0x218], R2 ;  /* 0x00008600180a7a25 */ /* 0x000fe200078e0002 */
[----:B------:R-:W-:-:S04]  /*28e0*/  DEPBAR.LE SB0, 0x0 ;  /* 0x000080000000791a */ /* 0x000fc80000000000 */
[----:B------:R-:W-:Y:S01]  /*28f0*/  BAR.SYNC.DEFER_BLOCKING 0x0 ;  /* 0x0000000000007b1d */ /* 0x000fe20000010000 */
[----:B------:R-:W-:Y:S01]  /*2900*/  IADD3 R2, R7, R4, RZ ;  /* 0x0000000407027210 */ /* 0x000fe20007ffe0ff */
[----:B---3--:R-:W-:Y:S01]  /*2910*/  IMAD.MOV.U32 R8, RZ, RZ, R10 ;  /* 0x000000ffff087224 */ /* 0x008fe200078e000a */
[----:B------:R-:W-:-:S03]  /*2920*/  IADD3 R9, R11, R0, RZ ;  /* 0x000000000b097210 */ /* 0x000fc60007ffe0ff */
[----:B------:R-:W-:Y:S02]  /*2930*/  IMAD R0, R2, 0x70, RZ ;  /* 0x0000007002007824 */ /* 0x000fe400078e02ff */
[----:B------:R-:W-:Y:S01]  /*2940*/  IMAD.WIDE.U32 R2, R6, 0x70, R8 ;  /* 0x0000007006027825 */ /* 0x000fe200078e0008 */
[----:B------:R-:W-:Y:S01]  /*2950*/  MOV R15, c[0x0][0x208] ;  /* 0x00008200000f7a02 */ /* 0x000fe20000000f00 */
[----:B------:R1:W-:Y:S03]  /*2960*/  STL.64 [R1+0x40], R10 ;  /* 0x0000400a01007387 */ /* 0x0003e60000100a00 */
[----:B------:R-:W-:Y:S02]  /*2970*/  IADD3 R0, R3, R0, RZ ;  /* 0x0000000003007210 */ /* 0x000fe40007ffe0ff */
[----:B------:R-:W-:Y:S02]  /*2980*/  LEA R4, P0, R2, c[0x0][0x1f8], 0x1 ;  /* 0x00007e0002047a11 */ /* 0x000fe400078008ff */
[----:B------:R-:W-:Y:S01]  /*2990*/  SHF.L.U32 R12, R15, 0x6, RZ ;  /* 0x000000060f0c7819 */ /* 0x000fe200000006ff */
[----:B------:R3:W-:Y:S01]  /*29a0*/  STL.64 [R1+0x38], R8 ;  /* 0x0000380801007387 */ /* 0x0007e20000100a00 */
[----:B-----5:R-:W-:-:S02]  /*29b0*/  ISETP.GT.AND P3, PT, R14, 0x7f, PT ;  /* 0x0000007f0e00780c */ /* 0x020fc40003f64270 */
[----:B------:R-:W-:Y:S01]  /*29c0*/  LEA.HI.X R5, R2, c[0x0][0x1fc], R0, 0x1, P0 ;  /* 0x00007f0002057a11 */ /* 0x000fe200000f0c00 */
[----:B------:R-:W4:Y:S01]  /*29d0*/  LDSM.16.M88.4 R20, [R196] ;  /* 0x00000000c414783b */ /* 0x000f220000000200 */
[----:B------:R-:W-:Y:S02]  /*29e0*/  SEL R0, RZ, 0x1, P6 ;  /* 0x00000001ff007807 */ /* 0x000fe40003000000 */
[----:B------:R-:W-:Y:S01]  /*29f0*/  SEL R3, RZ, 0x2, P5 ;  /* 0x00000002ff037807 */ /* 0x000fe20002800000 */
[----:B------:R-:W-:Y:S01]  /*2a00*/  LDSM.16.M88.4 R28, [R196+0x800] ;  /* 0x00080000c41c783b */ /* 0x000fe20000000200 */
[----:B------:R-:W-:Y:S02]  /*2a10*/  LOP3.LUT P4, RZ, R251, 0x2, RZ, 0xc0, !PT ;  /* 0x00000002fbff7812 */ /* 0x000fe4000788c0ff */
[----:B------:R-:W-:Y:S01]  /*2a20*/  IADD3 R202, R196, 0x20, RZ ;  /* 0x00000020c4ca7810 */ /* 0x000fe20007ffe0ff */
[----:B------:R-:W-:Y:S04]  /*2a30*/  LDSM.16.M88.4 R36, [R196+0x1000] ;  /* 0x00100000c424783b */ /* 0x000fe80000000200 */
[----:B------:R-:W-:Y:S01]  /*2a40*/  LDSM.16.M88.4 R40, [R196+0x1800] ;  /* 0x00180000c428783b */ /* 0x000fe20000000200 */
[----:B-1----:R-:W-:-:S03]  /*2a50*/  IMAD.MOV.U32 R11, RZ, RZ, 0x6 ;  /* 0x00000006ff0b7424 */ /* 0x002fc600078e00ff */
[----:B------:R-:W-:Y:S02]  /*2a60*/  LDSM.16.M88.4 R48, [R196+0x2000] ;  /* 0x00200000c430783b */ /* 0x000fe40000000200 */
[----:B------:R-:W-:Y:S02]  /*2a70*/  SHF.L.U64.HI R11, R15, R11, c[0x0][0x20c] ;  /* 0x000083000f0b7619 */ /* 0x000fe4000001020b */
[----:B------:R-:W-:Y:S01]  /*2a80*/  LDSM.16.M88.4 R60, [R196+0x2800] ;  /* 0x00280000c43c783b */ /* 0x000fe20000000200 */
[----:B---3--:R-:W-:-:S03]  /*2a90*/  IADD3 R8, P0, R12, R4, RZ ;  /* 0x000000040c087210 */ /* 0x008fc60007f1e0ff */
[----:B------:R-:W-:Y:S01]  /*2aa0*/  LDSM.16.M88.4 R68, [R196+0x3000] ;  /* 0x00300000c444783b */ /* 0x000fe20000000200 */
[----:B------:R-:W-:Y:S02]  /*2ab0*/  IADD3.X R9, R11, R5, RZ, P0, !PT ;  /* 0x000000050b097210 */ /* 0x000fe400007fe4ff */
[----:B------:R-:W-:Y:S02]  /*2ac0*/  IADD3 R6, P0, R8, R12, RZ ;  /* 0x0000000c08067210 */ /* 0x000fe40007f1e0ff */
[----:B------:R-:W-:Y:S02]  /*2ad0*/  IADD3 R12, P2, P1, R12, 0x80, R4 ;  /* 0x000000800c0c7810 */ /* 0x000fe4000795e004 */
[----:B------:R-:W-:Y:S01]  /*2ae0*/  IADD3 R3, R0, R3, RZ ;  /* 0x0000000300037210 */ /* 0x000fe20007ffe0ff */
[----:B------:R-:W-:Y:S01]  /*2af0*/  IMAD.X R7, R9, 0x1, R11, P0 ;  /* 0x0000000109077824 */ /* 0x000fe200000e060b */
[----:B------:R-:W-:Y:S02]  /*2b00*/  @!P3 MOV R14, c[0x0][0x20c] ;  /* 0x00008300000eba02 */ /* 0x000fe40000000f00 */
[----:B------:R-:W-:-:S02]  /*2b10*/  @!P3 LEA R10, P0, R15, R6, 0x6 ;  /* 0x000000060f0ab211 */ /* 0x000fc400078030ff */
[----:B------:R-:W-:Y:S02]  /*2b20*/  IADD3.X R13, R11, RZ, R5, P2, P1 ;  /* 0x000000ff0b0d7210 */ /* 0x000fe400017e2405 */
[----:B------:R-:W-:Y:S02]  /*2b30*/  IADD3 R2, R25, R26, -R146 ;  /* 0x0000001a19027210 */ /* 0x000fe40007ffe892 */
[----:B------:R-:W-:Y:S02]  /*2b40*/  LOP3.LUT P2, RZ, R3, 0x1, RZ, 0xc0, !PT ;  /* 0x0000000103ff7812 */ /* 0x000fe4000784c0ff */
[----:B------:R-:W-:Y:S02]  /*2b50*/  @!P3 LEA.HI.X R11, R15, R7, R14, 0x6, P0 ;  /* 0x000000070f0bb211 */ /* 0x000fe400000f340e */
[----:B------:R-:W-:Y:S01]  /*2b60*/  ISETP.LT.OR P0, PT, R2, 0x1, !P2 ;  /* 0x000000010200780c */ /* 0x000fe20005701670 */
[----:B------:R-:W-:Y:S01]  /*2b70*/  IMAD.MOV.U32 R0, RZ, RZ, R202 ;  /* 0x000000ffff007224 */ /* 0x000fe200078e00ca */
[----:B------:R-:W-:-:S02]  /*2b80*/  @P4 IADD3 R0, R196, -0x20, RZ ;  /* 0xffffffe0c4004810 */ /* 0x000fc40007ffe0ff */
[----:B------:R-:W-:-:S03]  /*2b90*/  LOP3.LUT P1, RZ, R3, 0x2, RZ, 0xc0, !PT ;  /* 0x0000000203ff7812 */ /* 0x000fc6000782c0ff */
[----:B------:R-:W1:Y:S04]  /*2ba0*/  LDSM.16.M88.4 R32, [R0] ;  /* 0x000000000020783b */ /* 0x000e680000000200 */
[----:B------:R-:W3:Y:S04]  /*2bb0*/  LDSM.16.M88.4 R44, [R0+0x800] ;  /* 0x00080000002c783b */ /* 0x000ee80000000200 */
[----:B------:R-:W5:Y:S04]  /*2bc0*/  LDSM.16.M88.4 R56, [R0+0x1000] ;  /* 0x001000000038783b */ /* 0x000f680000000200 */
[----:B------:R-:W-:Y:S04]  /*2bd0*/  LDSM.16.M88.4 R52, [R0+0x1800] ;  /* 0x001800000034783b */ /* 0x000fe80000000200 */
[----:B------:R-:W1:Y:S04]  /*2be0*/  LDSM.16.M88.4 R76, [R0+0x2000] ;  /* 0x00200000004c783b */ /* 0x000e680000000200 */
[----:B------:R-:W-:Y:S04]  /*2bf0*/  LDSM.16.M88.4 R112, [R0+0x2800] ;  /* 0x002800000070783b */ /* 0x000fe80000000200 */
[----:B------:R1:W-:Y:S04]  /*2c00*/  LDSM.16.M88.4 R108, [R0+0x3000] ;  /* 0x00300000006c783b */ /* 0x0003e80000000200 */
[----:B------:R-:W-:Y:S01]  /*2c10*/  @!PT LDS RZ, [RZ] ;  /* 0x00000000fffff984 */ /* 0x000fe20000000800 */
[----:B------:R-:W-:Y:S01]  /*2c20*/  @!PT LDS RZ, [RZ] ;  /* 0x00000000fffff984 */ /* 0x000fe20000000800 */
[----:B------:R-:W-:Y:S01]  /*2c30*/  @!PT LDS RZ, [RZ] ;  /* 0x00000000fffff984 */ /* 0x000fe20000000800 */
[----:B------:R1:W-:Y:S01]  /*2c40*/  LDGSTS.E.BYPASS.LTC128B.128 [R208+0x100], [R4.64], !P0 ;  /* 0x0010000004d07fae */ /* 0x0003e2000c101d46 */
[C---:B------:R-:W-:Y:S01]  /*2c50*/  ISETP.LT.OR P0, PT, R2.reuse, 0x1, !P1 ;  /* 0x000000010200780c */ /* 0x040fe20004f01670 */
[C---:B----4-:R-:W-:Y:S08]  /*2c60*/  HMMA.16816.F32.BF16 R24, R128.reuse, R20, RZ ;  /* 0x000000148018723c */ /* 0x050ff000000418ff */
[----:B------:R-:W-:Y:S04]  /*2c70*/  HMMA.16816.F32.BF16 R20, R128, R22, RZ ;  /* 0x000000168014723c */ /* 0x000fe800000418ff */
[----:B------:R4:W-:Y:S01]  /*2c80*/  LDGSTS.E.BYPASS.LTC128B.128 [R208+0x3900], [R4.64+0x80], !P0 ;  /* 0x0390008004d07fae */ /* 0x0009e2000c101d46 */
[----:B------:R-:W-:-:S02]  /*2c90*/  ISETP.LT.OR P0, PT, R2, 0x21, !P2 ;  /* 0x000000210200780c */ /* 0x000fc40005701670 */
[----:B------:R-:W-:-:S11]  /*2ca0*/  ISETP.LT.OR P2, PT, R2, 0x41, !P2 ;  /* 0x000000410200780c */ /* 0x000fd60005741670 */
[----:B------:R2:W-:Y:S01]  /*2cb0*/  LDGSTS.E.BYPASS.LTC128B.128 [R208+0x1100], [R8.64], !P0 ;  /* 0x0110000008d07fae */ /* 0x0005e2000c101d46 */
[C---:B------:R-:W-:Y:S01]  /*2cc0*/  ISETP.LT.OR P0, PT, R2.reuse, 0x21, !P1 ;  /* 0x000000210200780c */ /* 0x040fe20004f01670 */
[C---:B-1----:R-:W-:Y:S08]  /*2cd0*/  HMMA.16816.F32.BF16 R72, R132.reuse, R32, R24 ;  /* 0x000000208448723c */ /* 0x042ff00000041818 */
[----:B------:R-:W-:Y:S04]  /*2ce0*/  HMMA.16816.F32.BF16 R84, R132, R34, R20 ;  /* 0x000000228454723c */ /* 0x000fe80000041814 */
[----:B------:R1:W-:Y:S04]  /*2cf0*/  LDGSTS.E.BYPASS.LTC128B.128 [R208+0x4900], [R12.64], !P0 ;  /* 0x049000000cd07fae */ /* 0x0003e8000c101d46 */
[----:B------:R-:W-:Y:S01]  /*2d00*/  HMMA.16816.F32.BF16 R32, R128, R30, RZ ;  /* 0x0000001e8020723c */ /* 0x000fe200000418ff */
[----:B------:R-:W-:Y:S01]  /*2d10*/  LOP3.LUT P0, RZ, R251, 0x4, RZ, 0xc0, !PT ;  /* 0x00000004fbff7812 */ /* 0x000fe2000780c0ff */
[----:B------:R4:W-:Y:S01]  /*2d20*/  LDGSTS.E.BYPASS.LTC128B.128 [R208+0x2100], [R6.64], !P2 ;  /* 0x0210000006d07fae */ /* 0x0009e2000d101d46 */
[----:B------:R-:W-:-:S02]  /*2d30*/  ISETP.LT.OR P1, PT, R2, 0x41, !P1 ;  /* 0x000000410200780c */ /* 0x000fc40004f21670 */
[----:B------:R-:W-:Y:S02]  /*2d40*/  SEL R0, R64, 0xffffffc0, !P0 ;  /* 0xffffffc040007807 */ /* 0x000fe40004000000 */
[C---:B------:R-:W-:Y:S02]  /*2d50*/  @!P3 ISETP.LT.OR P2, PT, R2.reuse, 0x61, P6 ;  /* 0x000000610200b80c */ /* 0x040fe40003741670 */
[----:B------:R-:W-:Y:S02]  /*2d60*/  @!P3 ISETP.LT.OR P0, PT, R2, 0x61, P5 ;  /* 0x000000610200b80c */ /* 0x000fe40002f01670 */
[C---:B------:R-:W-:Y:S01]  /*2d70*/  IADD3 R2, R196.reuse, R0, RZ ;  /* 0x00000000c4027210 */ /* 0x040fe20007ffe0ff */
[C---:B--2---:R-:W-:Y:S04]  /*2d80*/  HMMA.16816.F32.BF16 R16, R128.reuse, R28, RZ ;  /* 0x0000001c8010723c */ /* 0x044fe800000418ff */
[----:B------:R4:W-:Y:S04]  /*2d90*/  LDGSTS.E.BYPASS.LTC128B.128 [R208+0x5900], [R6.64+0x80], !P1 ;  /* 0x0590008006d07fae */ /* 0x0009e8000c901d46 */
[----:B------:R2:W-:Y:S01]  /*2da0*/  @!P3 LDGSTS.E.BYPASS.LTC128B.128 [R208+0x3100], [R10.64], !P2 ;  /* 0x031000000ad0bfae */ /* 0x0005e2000d101d46 */
[----:B------:R-:W-:Y:S03]  /*2db0*/  HMMA.16816.F32.BF16 R28, R128, R36, RZ ;  /* 0x00000024801c723c */ /* 0x000fe600000418ff */
[----:B------:R2:W-:Y:S01]  /*2dc0*/  @!P3 LDGSTS.E.BYPASS.LTC128B.128 [R208+0x6900], [R10.64+0x80], !P0 ;  /* 0x069000800ad0bfae */ /* 0x0005e2000c101d46 */
[----:B------:R-:W-:-:S03]  /*2dd0*/  @P4 IADD3 R202, R196, -0x20, RZ ;  /* 0xffffffe0c4ca4810 */ /* 0x000fc60007ffe0ff */
[----:B------:R-:W0:Y:S01]  /*2de0*/  LDGDEPBAR ;  /* 0x00000000000079af */ /* 0x000e220000000000 */
[----:B---3--:R-:W-:Y:S03]  /*2df0*/  HMMA.16816.F32.BF16 R104, R132, R46, R32 ;  /* 0x0000002e8468723c */ /* 0x008fe60000041820 */
[----:B------:R-:W3:Y:S05]  /*2e00*/  LDSM.16.M88.4 R32, [R2] ;  /* 0x000000000220783b */ /* 0x000eea0000000200 */
[----:B-1----:R-:W-:Y:S01]  /*2e10*/  HMMA.16816.F32.BF16 R12, R128, R48, RZ ;  /* 0x00000030800c723c */ /* 0x002fe200000418ff */
[----:B------:R-:W-:-:S07]  /*2e20*/  IADD3 R197, R0, R202, RZ ;  /* 0x000000ca00c57210 */ /* 0x000fce0007ffe0ff */
[----:B------:R-:W-:Y:S01]  /*2e30*/  HMMA.16816.F32.BF16 R24, R128, R38, RZ ;  /* 0x000000268018723c */ /* 0x000fe200000418ff */
[----:B------:R-:W-:Y:S07]  /*2e40*/  LDSM.16.M88.4 R36, [R197+0x800] ;  /* 0x00080000c524783b */ /* 0x000fee0000000200 */
[----:B------:R-:W-:Y:S01]  /*2e50*/  HMMA.16816.F32.BF16 R100, R132, R44, R16 ;  /* 0x0000002c8464723c */ /* 0x000fe20000041810 */
[----:B------:R-:W-:Y:S07]  /*2e60*/  LDSM.16.M88.4 R44, [R2+0x800] ;  /* 0x00080000022c783b */ /* 0x000fee0000000200 */
[C---:B------:R-:W-:Y:S08]  /*2e70*/  HMMA.16816.F32.BF16 R20, R128.reuse, R40, RZ ;  /* 0x000000288014723c */ /* 0x040ff000000418ff */
[----:B------:R-:W-:Y:S01]  /*2e80*/  HMMA.16816.F32.BF16 R16, R128, R42, RZ ;  /* 0x0000002a8010723c */ /* 0x000fe200000418ff */
[----:B------:R-:W-:Y:S07]  /*2e90*/  LDSM.16.M88.4 R40, [R2+0x1000] ;  /* 0x001000000228783b */ /* 0x000fee0000000200 */
[----:B-----5:R-:W-:Y:S01]  /*2ea0*/  HMMA.16816.F32.BF16 R92, R132, R56, R28 ;  /* 0x00000038845c723c */ /* 0x020fe2000004181c */
[----:B------:R-:W1:Y:S07]  /*2eb0*/  LDSM.16.M88.4 R28, [R197] ;  /* 0x00000000c51c783b */ /* 0x000e6e0000000200 */
[----:B----4-:R-:W-:Y:S08]  /*2ec0*/  HMMA.16816.F32.BF16 R4, R128, R70, RZ ;  /* 0x000000468004723c */ /* 0x010ff000000418ff */
[C---:B------:R-:W-:Y:S08]  /*2ed0*/  HMMA.16816.F32.BF16 R88, R132.reuse, R76, R12 ;  /* 0x0000004c8458723c */ /* 0x040ff0000004180c */
[----:B------:R-:W-:Y:S01]  /*2ee0*/  HMMA.16816.F32.BF16 R80, R132, R58, R24 ;  /* 0x0000003a8450723c */ /* 0x000fe20000041818 */
[----:B------:R-:W-:Y:S07]  /*2ef0*/  LDSM.16.M88.4 R56, [R2+0x1800] ;  /* 0x001800000238783b */ /* 0x000fee0000000200 */
[----:B------:R-:W-:Y:S08]  /*2f00*/  HMMA.16816.F32.BF16 R12, R128, R62, RZ ;  /* 0x0000003e800c723c */ /* 0x000ff000000418ff */
[----:B---3--:R-:W-:Y:S08]  /*2f10*/  HMMA.16816.F32.BF16 R24, R164, R32, R72 ;  /* 0x00000020a418723c */ /* 0x008ff00000041848 */
[C---:B------:R-:W-:Y:S08]  /*2f20*/  HMMA.16816.F32.BF16 R64, R132.reuse, R52, R20 ;  /* 0x000000348440723c */ /* 0x040ff00000041814 */
[----:B------:R-:W-:Y:S01]  /*2f30*/  HMMA.16816.F32.BF16 R96, R132, R54, R16 ;  /* 0x000000368460723c */ /* 0x000fe20000041810 */
[----:B------:R-:W3:Y:S07]  /*2f40*/  LDSM.16.M88.4 R52, [R196+0x3800] ;  /* 0x00380000c434783b */ /* 0x000eee0000000200 */
[C---:B------:R-:W-:Y:S08]  /*2f50*/  HMMA.16816.F32.BF16 R20, R128.reuse, R50, RZ ;  /* 0x000000328014723c */ /* 0x040ff000000418ff */
[----:B------:R-:W-:Y:S08]  /*2f60*/  HMMA.16816.F32.BF16 R16, R128, R60, RZ ;  /* 0x0000003c8010723c */ /* 0x000ff000000418ff */
[----:B------:R-:W-:Y:S08]  /*2f70*/  HMMA.16816.F32.BF16 R124, R132, R110, R4 ;  /* 0x0000006e847c723c */ /* 0x000ff00000041804 */
[----:B------:R-:W-:Y:S01]  /*2f80*/  HMMA.16816.F32.BF16 R4, R164, R34, R84 ;  /* 0x00000022a404723c */ /* 0x000fe20000041854 */
[----:B------:R-:W-:Y:S04]  /*2f90*/  LDSM.16.M88.4 R84, [R196+0x4000] ;  /* 0x00400000c454783b */ /* 0x000fe80000000200 */
[----:B------:R-:W-:Y:S03]  /*2fa0*/  LDSM.16.M88.4 R32, [R197+0x2800] ;  /* 0x00280000c520783b */ /* 0x000fe60000000200 */
[----:B------:R-:W-:Y:S08]  /*2fb0*/  HMMA.16816.F32.BF16 R136, R132, R114, R12 ;  /* 0x000000728488723c */ /* 0x000ff0000004180c */
[----:B-1----:R-:W-:Y:S08]  /*2fc0*/  HMMA.16816.F32.BF16 R12, R172, R28, R24 ;  /* 0x0000001cac0c723c */ /* 0x002ff00000041818 */
[----:B--2---:R-:W-:Y:S01]  /*2fd0*/  HMMA.16816.F32.BF16 R8, R128, R68, RZ ;  /* 0x000000448008723c */ /* 0x004fe200000418ff */
[----:B------:R-:W-:Y:S07]  /*2fe0*/  LDSM.16.M88.4 R68, [R197+0x1000] ;  /* 0x00100000c544783b */ /* 0x000fee0000000200 */
[C---:B------:R-:W-:Y:S01]  /*2ff0*/  HMMA.16816.F32.BF16 R60, R132.reuse, R78, R20 ;  /* 0x0000004e843c723c */ /* 0x040fe20000041814 */
[----:B------:R-:W1:Y:S04]  /*3000*/  LDSM.16.M88.4 R76, [R202+0x3800] ;  /* 0x00380000ca4c783b */ /* 0x000e680000000200 */
[----:B------:R-:W2:Y:S03]  /*3010*/  LDSM.16.M88.4 R20, [R2+0x2800] ;  /* 0x002800000214783b */ /* 0x000ea60000000200 */
[----:B------:R-:W-:Y:S08]  /*3020*/  HMMA.16816.F32.BF16 R48, R132, R112, R16 ;  /* 0x000000708430723c */ /* 0x000ff00000041810 */
[C---:B------:R-:W-:Y:S01]  /*3030*/  HMMA.16816.F32.BF16 R16, R164.reuse, R44, R100 ;  /* 0x0000002ca410723c */ /* 0x040fe20000041864 */
[----:B------:R-:W-:Y:S07]  /*3040*/  LDSM.16.M88.4 R100, [R197+0x3800] ;  /* 0x00380000c564783b */ /* 0x000fee0000000200 */
[C---:B------:R-:W-:Y:S08]  /*3050*/  HMMA.16816.F32.BF16 R92, R164.reuse, R40, R92 ;  /* 0x00000028a45c723c */ /* 0x040ff0000004185c */
[----:B------:R-:W-:Y:S01]  /*3060*/  HMMA.16816.F32.BF16 R116, R164, R42, R80 ;  /* 0x0000002aa474723c */ /* 0x000fe20000041850 */
[----:B------:R-:W4:Y:S04]  /*3070*/  LDSM.16.M88.4 R40, [R2+0x3000] ;  /* 0x003000000228783b */ /* 0x000f280000000200 */
[----:B------:R-:W-:Y:S03]  /*3080*/  LDSM.16.M88.4 R80, [R202+0x4000] ;  /* 0x00400000ca50783b */ /* 0x000fe60000000200 */
[----:B------:R-:W-:Y:S08]  /*3090*/  HMMA.16816.F32.BF16 R4, R172, R30, R4 ;  /* 0x0000001eac04723c */ /* 0x000ff00000041804 */
[----:B---3--:R-:W-:Y:S08]  /*30a0*/  HMMA.16816.F32.BF16 R12, R180, R52, R12 ;  /* 0x00000034b40c723c */ /* 0x008ff0000004180c */
[----:B------:R-:W-:Y:S01]  /*30b0*/  HMMA.16816.F32.BF16 R140, R132, R108, R8 ;  /* 0x0000006c848c723c */ /* 0x000fe20000041808 */
[----:B------:R-:W3:Y:S07]  /*30c0*/  LDSM.16.M88.4 R8, [R2+0x2000] ;  /* 0x002000000208783b */ /* 0x000eee0000000200 */
[C---:B------:R-:W-:Y:S01]  /*30d0*/  HMMA.16816.F32.BF16 R112, R164.reuse, R58, R96 ;  /* 0x0000003aa470723c */ /* 0x040fe20000041860 */
[----:B------:R-:W5:Y:S07]  /*30e0*/  LDSM.16.M88.4 R96, [R2+0x3800] ;  /* 0x003800000260783b */ /* 0x000f6e0000000200 */
[----:B------:R-:W-:Y:S01]  /*30f0*/  HMMA.16816.F32.BF16 R104, R164, R46, R104 ;  /* 0x0000002ea468723c */ /* 0x000fe20000041868 */
[----:B------:R-:W-:Y:S07]  /*3100*/  LDSM.16.M88.4 R44, [R197+0x2000] ;  /* 0x00200000c52c783b */ /* 0x000fee0000000200 */
[----:B------:R-:W-:Y:S08]  /*3110*/  HMMA.16816.F32.BF16 R16, R172, R36, R16 ;  /* 0x00000024ac10723c */ /* 0x000ff00000041810 */
[----:B------:R-:W-:Y:S01]  /*3120*/  HMMA.16816.F32.BF16 R120, R164, R56, R64 ;  /* 0x00000038a478723c */ /* 0x000fe20000041840 */
[----:B------:R-:W3:Y:S07]  /*3130*/  LDSM.16.M88.4 R56, [R197+0x3000] ;  /* 0x00300000c538783b */ /* 0x000eee0000000200 */
[----:B------:R-:W-:Y:S08]  /*3140*/  HMMA.16816.F32.BF16 R4, R180, R54, R4 ;  /* 0x00000036b404723c */ /* 0x000ff00000041804 */
[----:B-1----:R-:W-:Y:S08]  /*3150*/  HMMA.16816.F32.BF16 R12, R184, R76, R12 ;  /* 0x0000004cb80c723c */ /* 0x002ff0000004180c */
[C---:B--2---:R-:W-:Y:S01]  /*3160*/  HMMA.16816.F32.BF16 R72, R164.reuse, R20, R48 ;  /* 0x00000014a448723c */ /* 0x044fe20000041830 */
[----:B------:R-:W1:Y:S07]  /*3170*/  LDSM.16.M88.4 R48, [R197+0x1800] ;  /* 0x00180000c530783b */ /* 0x000e6e0000000200 */
[C---:B------:R-:W-:Y:S08]  /*3180*/  HMMA.16816.F32.BF16 R28, R164.reuse, R22, R136 ;  /* 0x00000016a41c723c */ /* 0x040ff00000041888 */
[----:B----4-:R-:W-:Y:S08]  /*3190*/  HMMA.16816.F32.BF16 R24, R164, R40, R140 ;  /* 0x00000028a418723c */ /* 0x010ff0000004188c */
[----:B------:R-:W-:Y:S01]  /*31a0*/  HMMA.16816.F32.BF16 R20, R172, R38, R104 ;  /* 0x00000026ac14723c */ /* 0x000fe20000041868 */
[----:B------:R-:W2:Y:S07]  /*31b0*/  LDSM.16.M88.4 R36, [R196+0x4800] ;  /* 0x00480000c424783b */ /* 0x000eae0000000200 */
[----:B------:R-:W-:Y:S08]  /*31c0*/  HMMA.16816.F32.BF16 R16, R180, R84, R16 ;  /* 0x00000054b410723c */ /* 0x000ff00000041810 */
[C---:B---3--:R-:W-:Y:S08]  /*31d0*/  HMMA.16816.F32.BF16 R108, R164.reuse, R8, R88 ;  /* 0x00000008a46c723c */ /* 0x048ff00000041858 */
[----:B------:R-:W-:Y:S08]  /*31e0*/  HMMA.16816.F32.BF16 R88, R164, R10, R60 ;  /* 0x0000000aa458723c */ /* 0x000ff0000004183c */
[----:B------:R-:W-:Y:S01]  /*31f0*/  HMMA.16816.F32.BF16 R8, R184, R78, R4 ;  /* 0x0000004eb808723c */ /* 0x000fe20000041804 */
[----:B------:R-:W-:Y:S07]  /*3200*/  LDSM.16.M88.4 R76, [R196+0x5000] ;  /* 0x00500000c44c783b */ /* 0x000fee0000000200 */
[----:B------:R-:W-:Y:S08]  /*3210*/  HMMA.16816.F32.BF16 R60, R164, R42, R124 ;  /* 0x0000002aa43c723c */ /* 0x000ff0000004187c */
[C---:B------:R-:W-:Y:S08]  /*3220*/  HMMA.16816.F32.BF16 R64, R172.reuse, R68, R92 ;  /* 0x00000044ac40723c */ /* 0x040ff0000004185c */
[----:B------:R-:W-:Y:S01]  /*3230*/  HMMA.16816.F32.BF16 R40, R172, R70, R116 ;  /* 0x00000046ac28723c */ /* 0x000fe20000041874 */
[----:B------:R-:W3:Y:S07]  /*3240*/  LDSM.16.M88.4 R68, [R2+0x4000] ;  /* 0x004000000244783b */ /* 0x000eee0000000200 */
[----:B-----5:R-:W-:Y:S08]  /*3250*/  HMMA.16816.F32.BF16 R4, R188, R96, R12 ;  /* 0x00000060bc04723c */ /* 0x020ff0000004180c */
[----:B------:R-:W-:Y:S08]  /*3260*/  HMMA.16816.F32.BF16 R104, R172, R56, R24 ;  /* 0x00000038ac68723c */ /* 0x000ff00000041818 */
[----:B------:R-:W-:Y:S08]  /*3270*/  HMMA.16816.F32.BF16 R24, R180, R86, R20 ;  /* 0x00000056b418723c */ /* 0x000ff00000041814 */
[----:B------:R-:W-:Y:S08]  /*3280*/  HMMA.16816.F32.BF16 R20, R184, R80, R16 ;  /* 0x00000050b814723c */ /* 0x000ff00000041810 */
[C---:B-1----:R-:W-:Y:S08]  /*3290*/  HMMA.16816.F32.BF16 R52, R172.reuse, R48, R120 ;  /* 0x00000030ac34723c */ /* 0x042ff00000041878 */
[C---:B------:R-:W-:Y:S08]  /*32a0*/  HMMA.16816.F32.BF16 R48, R172.reuse, R50, R112 ;  /* 0x00000032ac30723c */ /* 0x040ff00000041870 */
[C---:B------:R-:W-:Y:S08]  /*32b0*/  HMMA.16816.F32.BF16 R72, R172.reuse, R32, R72 ;  /* 0x00000020ac48723c */ /* 0x040ff00000041848 */
[----:B------:R-:W-:Y:S01]  /*32c0*/  HMMA.16816.F32.BF16 R92, R172, R34, R28 ;  /* 0x00000022ac5c723c */ /* 0x000fe2000004181c */
[----:B------:R-:W1:Y:S04]  /*32d0*/  LDSM.16.M88.4 R32, [R202+0x4800] ;  /* 0x00480000ca20783b */ /* 0x000e680000000200 */
[----:B------:R-:W-:Y:S03]  /*32e0*/  LDSM.16.M88.4 R28, [R202+0x5000] ;  /* 0x00500000ca1c783b */ /* 0x000fe60000000200 */
[----:B------:R-:W-:Y:S08]  /*32f0*/  HMMA.16816.F32.BF16 R16, R188, R98, R8 ;  /* 0x00000062bc10723c */ /* 0x000ff00000041808 */
[----:B------:R-:W-:Y:S01]  /*3300*/  HMMA.16816.F32.BF16 R84, R172, R58, R60 ;  /* 0x0000003aac54723c */ /* 0x000fe2000004183c */
[----:B------:R-:W4:Y:S07]  /*3310*/  LDSM.16.M88.4 R56, [R197+0x4000] ;  /* 0x00400000c538783b */ /* 0x000f2e0000000200 */
[----:B------:R-:W-:Y:S08]  /*3320*/  HMMA.16816.F32.BF16 R4, R192, R100, R4 ;  /* 0x00000064c004723c */ /* 0x000ff00000041804 */
[----:B--2---:R-:W-:Y:S08]  /*3330*/  HMMA.16816.F32.BF16 R12, R180, R36, R64 ;  /* 0x00000024b40c723c */ /* 0x004ff00000041840 */
[----:B---3--:R-:W-:Y:S08]  /*3340*/  HMMA.16816.F32.BF16 R8, R188, R68, R20 ;  /* 0x00000044bc08723c */ /* 0x008ff00000041814 */
[----:B------:R-:W-:Y:S01]  /*3350*/  HMMA.16816.F32.BF16 R24, R184, R82, R24 ;  /* 0x00000052b818723c */ /* 0x000fe20000041818 */
[----:B------:R-:W-:-:S07]  /*3360*/  FMUL.FTZ R0, R4, c[0x0][0x320] ;  /* 0x0000c80004007a20 */ /* 0x000fce0000410000 */
[C---:B------:R-:W-:Y:S01]  /*3370*/  HMMA.16816.F32.BF16 R60, R180.reuse, R76, R52 ;  /* 0x0000004cb43c723c */ /* 0x040fe20000041834 */
[----:B------:R2:W3:Y:S01]  /*3380*/  MUFU.TANH R113, R0 ;  /* 0x0000000000717308 */ /* 0x0004e20000002400 */
[----:B------:R-:W-:Y:S06]  /*3390*/  LDSM.16.M88.4 R52, [R196+0x6000] ;  /* 0x00600000c434783b */ /* 0x000fec0000000200 */
[----:B------:R-:W-:Y:S01]  /*33a0*/  HMMA.16816.F32.BF16 R76, R180, R78, R48 ;  /* 0x0000004eb44c723c */ /* 0x000fe20000041830 */
[----:B------:R-:W5:Y:S07]  /*33b0*/  LDSM.16.M88.4 R48, [R2+0x4800] ;  /* 0x004800000230783b */ /* 0x000f6e0000000200 */
[----:B------:R-:W-:Y:S01]  /*33c0*/  HMMA.16816.F32.BF16 R16, R192, R102, R16 ;  /* 0x00000066c010723c */ /* 0x000fe20000041810 */
[----:B--2---:R-:W-:-:S04]  /*33d0*/  FMUL.FTZ R0, R5, c[0x0][0x320] ;  /* 0x0000c80005007a20 */ /* 0x004fc80000410000 */
[----:B------:R2:W1:Y:S03]  /*33e0*/  MUFU.TANH R112, R0 ;  /* 0x0000000000707308 */ /* 0x0004660000002400 */
[C---:B------:R-:W-:Y:S08]  /*33f0*/  HMMA.16816.F32.BF16 R108, R172.reuse, R44, R108 ;  /* 0x0000002cac6c723c */ /* 0x040ff0000004186c */
[----:B------:R-:W-:Y:S01]  /*3400*/  HMMA.16816.F32.BF16 R88, R172, R46, R88 ;  /* 0x0000002eac58723c */ /* 0x000fe20000041858 */
[----:B--2---:R-:W-:-:S07]  /*3410*/  FMUL.FTZ R0, R6, c[0x0][0x320] ;  /* 0x0000c80006007a20 */ /* 0x004fce0000410000 */
[----:B------:R-:W-:Y:S01]  /*3420*/  HMMA.16816.F32.BF16 R44, R180, R38, R40 ;  /* 0x00000026b42c723c */ /* 0x000fe20000041828 */
[----:B------:R-:W2:Y:S01]  /*3430*/  LDSM.16.M88.4 R40, [R196+0x5800] ;  /* 0x00580000c428783b */ /* 0x000ea20000000200 */
[----:B------:R3:W2:Y:S03]  /*3440*/  MUFU.TANH R103, R0 ;  /* 0x0000000000677308 */ /* 0x0006a60000002400 */
[----:B------:R-:W2:Y:S03]  /*3450*/  LDSM.16.M88.4 R36, [R197+0x4800] ;  /* 0x00480000c524783b */ /* 0x000ea60000000200 */
[----:B-1----:R-:W-:Y:S01]  /*3460*/  HMMA.16816.F32.BF16 R12, R184, R32, R12 ;  /* 0x00000020b80c723c */ /* 0x002fe2000004180c */
[----:B---3--:R-:W-:-:S07]  /*3470*/  FMUL.FTZ R0, R7, c[0x0][0x320] ;  /* 0x0000c80007007a20 */ /* 0x008fce0000410000 */
[----:B----4-:R-:W-:Y:S01]  /*3480*/  HMMA.16816.F32.BF16 R4, R192, R56, R8 ;  /* 0x00000038c004723c */ /* 0x010fe20000041808 */
[----:B------:R1:W3:Y:S07]  /*3490*/  MUFU.TANH R102, R0 ;  /* 0x0000000000667308 */ /* 0x0002ee0000002400 */
[----:B------:R-:W-:Y:S01]  /*34a0*/  HMMA.16816.F32.BF16 R8, R188, R70, R24 ;  /* 0x00000046bc08723c */ /* 0x000fe20000041818 */
[----:B-1----:R-:W-:-:S04]  /*34b0*/  FMUL.FTZ R0, R16, c[0x0][0x320] ;  /* 0x0000c80010007a20 */ /* 0x002fc80000410000 */
[----:B------:R1:W4:Y:S03]  /*34c0*/  MUFU.TANH R101, R0 ;  /* 0x0000000000657308 */ /* 0x0003260000002400 */
[----:B------:R-:W-:Y:S01]  /*34d0*/  HMMA.16816.F32.BF16 R20, R184, R34, R44 ;  /* 0x00000022b814723c */ /* 0x000fe2000004182c */
[----:B------:R-:W2:Y:S04]  /*34e0*/  LDSM.16.M88.4 R32, [R2+0x5000] ;  /* 0x005000000220783b */ /* 0x000ea80000000200 */
[----:B------:R-:W-:Y:S01]  /*34f0*/  LDSM.16.M88.4 R44, [R2+0x5800] ;  /* 0x00580000022c783b */ /* 0x000fe20000000200 */
[----:B-1----:R-:W-:-:S04]  /*3500*/  FMUL.FTZ R0, R17, c[0x0][0x320] ;  /* 0x0000c80011007a20 */ /* 0x002fc80000410000 */
[----:B------:R1:W1:Y:S02]  /*3510*/  MUFU.TANH R100, R0 ;  /* 0x0000000000647308 */ /* 0x0002640000002400 */
[----:B-1----:R-:W-:-:S06]  /*3520*/  FMUL.FTZ R0, R18, c[0x0][0x320] ;  /* 0x0000c80012007a20 */ /* 0x002fcc0000410000 */
[----:B------:R1:W1:Y:S02]  /*3530*/  MUFU.TANH R99, R0 ;  /* 0x0000000000637308 */ /* 0x0002640000002400 */
[----:B-1----:R-:W-:Y:S02]  /*3540*/  FMUL.FTZ R0, R19, c[0x0][0x320] ;  /* 0x0000c80013007a20 */ /* 0x002fe40000410000 */
[----:B-----5:R-:W-:Y:S04]  /*3550*/  HMMA.16816.F32.BF16 R16, R188, R48, R12 ;  /* 0x00000030bc10723c */ /* 0x020fe8000004180c */
[----:B------:R1:W1:Y:S04]  /*3560*/  MUFU.TANH R98, R0 ;  /* 0x0000000000627308 */ /* 0x0002680000002400 */
[----:B------:R-:W-:Y:S01]  /*3570*/  HMMA.16816.F32.BF16 R12, R192, R58, R8 ;  /* 0x0000003ac00c723c */ /* 0x000fe20000041808 */
[----:B------:R-:W-:Y:S01]  /*3580*/  LDSM.16.M88.4 R56, [R196+0x6800] ;  /* 0x00680000c438783b */ /* 0x000fe20000000200 */
[----:B-1----:R-:W-:-:S04]  /*3590*/  FMUL.FTZ R0, R4, c[0x0][0x320] ;  /* 0x0000c80004007a20 */ /* 0x002fc80000410000 */
[----:B------:R1:W1:Y:S02]  /*35a0*/  MUFU.TANH R97, R0 ;  /* 0x0000000000617308 */ /* 0x0002640000002400 */
[----:B--2---:R-:W-:Y:S01]  /*35b0*/  HMMA.16816.F32.BF16 R64, R180, R42, R88 ;  /* 0x0000002ab440723c */ /* 0x004fe20000041858 */
[----:B-1----:R-:W-:-:S05]  /*35c0*/  FMUL.FTZ R0, R5, c[0x0][0x320] ;  /* 0x0000c80005007a20 */ /* 0x002fca0000410000 */
[----:B------:R1:W2:Y:S02]  /*35d0*/  MUFU.TANH R96, R0 ;  /* 0x0000000000607308 */ /* 0x0002a40000002400 */
[----:B------:R-:W-:Y:S01]  /*35e0*/  HMMA.16816.F32.BF16 R68, R180, R40, R108 ;  /* 0x00000028b444723c */ /* 0x000fe2000004186c */
[----:B------:R-:W5:Y:S07]  /*35f0*/  LDSM.16.M88.4 R40, [R202+0x5800] ;  /* 0x00580000ca28783b */ /* 0x000f6e0000000200 */
[----:B------:R-:W-:Y:S01]  /*3600*/  HMMA.16816.F32.BF16 R8, R184, R28, R60 ;  /* 0x0000001cb808723c */ /* 0x000fe2000004183c */
[----:B-1----:R-:W-:-:S04]  /*3610*/  FMUL.FTZ R0, R6, c[0x0][0x320] ;  /* 0x0000c80006007a20 */ /* 0x002fc80000410000 */
[----:B------:R1:W1:Y:S03]  /*3620*/  MUFU.TANH R88, R0 ;  /* 0x0000000000587308 */ /* 0x0002660000002400 */
[----:B------:R-:W-:Y:S01]  /*3630*/  HMMA.16816.F32.BF16 R24, R192, R36, R16 ;  /* 0x00000024c018723c */ /* 0x000fe20000041810 */
[----:B-1----:R-:W-:-:S07]  /*3640*/  FMUL.FTZ R0, R7, c[0x0][0x320] ;  /* 0x0000c80007007a20 */ /* 0x002fce0000410000 */
[----:B------:R-:W-:Y:S01]  /*3650*/  HMMA.16816.F32.BF16 R4, R188, R50, R20 ;  /* 0x00000032bc04723c */ /* 0x000fe20000041814 */
[----:B------:R-:W1:Y:S01]  /*3660*/  LDSM.16.M88.4 R48, [R197+0x5000] ;  /* 0x00500000c530783b */ /* 0x000e620000000200 */
[----:B------:R2:W1:Y:S06]  /*3670*/  MUFU.TANH R83, R0 ;  /* 0x0000000000537308 */ /* 0x00046c0000002400 */
[----:B------:R-:W-:Y:S01]  /*3680*/  HMMA.16816.F32.BF16 R20, R184, R30, R76 ;  /* 0x0000001eb814723c */ /* 0x000fe2000004184c */
[----:B------:R-:W1:Y:S01]  /*3690*/  LDSM.16.M88.4 R28, [R202+0x6000] ;  /* 0x00600000ca1c783b */ /* 0x000e620000000200 */
[----:B--2---:R-:W-:-:S04]  /*36a0*/  FMUL.FTZ R0, R12, c[0x0][0x320] ;  /* 0x0000c8000c007a20 */ /* 0x004fc80000410000 */
[----:B------:R2:W1:Y:S02]  /*36b0*/  MUFU.TANH R82, R0 ;  /* 0x0000000000527308 */ /* 0x0004640000002400 */
[----:B------:R-:W-:Y:S01]  /*36c0*/  HMMA.16816.F32.BF16 R16, R188, R32, R8 ;  /* 0x00000020bc10723c */ /* 0x000fe20000041808 */
[----:B--2---:R-:W-:-:S05]  /*36d0*/  FMUL.FTZ R0, R13, c[0x0][0x320] ;  /* 0x0000c8000d007a20 */ /* 0x004fca0000410000 */
[----:B------:R2:W1:Y:S02]  /*36e0*/  MUFU.TANH R81, R0 ;  /* 0x0000000000517308 */ /* 0x0004640000002400 */
        /* <DEDUP_REMOVED lines=8> */
[----:B--2---:R-:W-:-:S05]  /*3770*/  FMUL.FTZ R0, R24, c[0x0][0x320] ;  /* 0x0000c80018007a20 */ /* 0x004fca0000410000 */
[----:B------:R2:W1:Y:S02]  /*3780*/  MUFU.TANH R75, R0 ;  /* 0x00000000004b7308 */ /* 0x0004640000002400 */
[----:B-----5:R-:W-:Y:S01]  /*3790*/  HMMA.16816.F32.BF16 R12, R184, R40, R68 ;  /* 0x00000028b80c723c */ /* 0x020fe20000041844 */
[----:B--2---:R-:W-:-:S05]  /*37a0*/  FMUL.FTZ R0, R25, c[0x0][0x320] ;  /* 0x0000c80019007a20 */ /* 0x004fca0000410000 */
[----:B------:R2:W1:Y:S02]  /*37b0*/  MUFU.TANH R74, R0 ;  /* 0x00000000004a7308 */ /* 0x0004640000002400 */
[----:B--2---:R-:W-:-:S06]  /*37c0*/  FMUL.FTZ R0, R26, c[0x0][0x320] ;  /* 0x0000c8001a007a20 */ /* 0x004fcc0000410000 */
[----:B------:R2:W1:Y:S01]  /*37d0*/  MUFU.TANH R70, R0 ;  /* 0x0000000000467308 */ /* 0x0004620000002400 */
[----:B------:R-:W-:Y:S01]  /*37e0*/  HMMA.16816.F32.BF16 R20, R184, R42, R64 ;  /* 0x0000002ab814723c */ /* 0x000fe20000041840 */
[----:B------:R-:W-:Y:S01]  /*37f0*/  LDSM.16.M88.4 R40, [R197+0x6000] ;  /* 0x00600000c528783b */ /* 0x000fe20000000200 */
[----:B--2---:R-:W-:-:S06]  /*3800*/  FMUL.FTZ R0, R27, c[0x0][0x320] ;  /* 0x0000c8001b007a20 */ /* 0x004fcc0000410000 */
[----:B-1----:R-:W-:Y:S01]  /*3810*/  HMMA.16816.F32.BF16 R24, R192, R48, R16 ;  /* 0x00000030c018723c */ /* 0x002fe20000041810 */
[----:B------:R1:W2:Y:S02]  /*3820*/  MUFU.TANH R73, R0 ;  /* 0x0000000000497308 */ /* 0x0002a40000002400 */
[----:B-1----:R-:W-:-:S06]  /*3830*/  FMUL.FTZ R0, R4, c[0x0][0x320] ;  /* 0x0000c80004007a20 */ /* 0x002fcc0000410000 */
[----:B------:R1:W1:Y:S01]  /*3840*/  MUFU.TANH R71, R0 ;  /* 0x0000000000477308 */ /* 0x0002620000002400 */
[----:B------:R-:W-:Y:S01]  /*3850*/  HMMA.16816.F32.BF16 R16, R188, R44, R12 ;  /* 0x0000002cbc10723c */ /* 0x000fe2000004180c */
[----:B-1----:R-:W-:-:S06]  /*3860*/  FMUL.FTZ R0, R5, c[0x0][0x320] ;  /* 0x0000c80005007a20 */ /* 0x002fcc0000410000 */
[----:B------:R1:W1:Y:S02]  /*3870*/  MUFU.TANH R72, R0 ;  /* 0x0000000000487308 */ /* 0x0002640000002400 */
[----:B-1----:R-:W-:-:S06]  /*3880*/  FMUL.FTZ R0, R6, c[0x0][0x320] ;  /* 0x0000c80006007a20 */ /* 0x002fcc0000410000 */
[----:B------:R1:W1:Y:S01]  /*3890*/  MUFU.TANH R69, R0 ;  /* 0x0000000000457308 */ /* 0x0002620000002400 */
[----:B------:R-:W-:Y:S01]  /*38a0*/  HMMA.16816.F32.BF16 R32, R180, R54, R92 ;  /* 0x00000036b420723c */ /* 0x000fe2000004185c */
[----:B-1----:R-:W-:-:S07]  /*38b0*/  FMUL.FTZ R0, R7, c[0x0][0x320] ;  /* 0x0000c80007007a20 */ /* 0x002fce0000410000 */
[----:B------:R-:W-:Y:S01]  /*38c0*/  HMMA.16816.F32.BF16 R4, R192, R50, R8 ;  /* 0x00000032c004723c */ /* 0x000fe20000041808 */
[----:B------:R-:W1:Y:S01]  /*38d0*/  LDSM.16.M88.4 R48, [R2+0x6000] ;  /* 0x006000000230783b */ /* 0x000e620000000200 */
[----:B------:R5:W1:Y:S06]  /*38e0*/  MUFU.TANH R67, R0 ;  /* 0x0000000000437308 */ /* 0x000a6c0000002400 */
[----:B------:R-:W-:Y:S01]  /*38f0*/  HMMA.16816.F32.BF16 R8, R188, R46, R20 ;  /* 0x0000002ebc08723c */ /* 0x000fe20000041814 */
[----:B------:R-:W1:Y:S01]  /*3900*/  LDSM.16.M88.4 R44, [R202+0x6800] ;  /* 0x00680000ca2c783b */ /* 0x000e620000000200 */
[----:B-----5:R-:W-:-:S04]  /*3910*/  FMUL.FTZ R0, R24, c[0x0][0x320] ;  /* 0x0000c80018007a20 */ /* 0x020fc80000410000 */
[----:B------:R5:W1:Y:S02]  /*3920*/  MUFU.TANH R66, R0 ;  /* 0x0000000000427308 */ /* 0x000a640000002400 */
[----:B------:R-:W-:Y:S01]  /*3930*/  HMMA.16816.F32.BF16 R12, R184, R28, R60 ;  /* 0x0000001cb80c723c */ /* 0x000fe2000004183c */
[----:B-----5:R-:W-:-:S05]  /*3940*/  FMUL.FTZ R0, R25, c[0x0][0x320] ;  /* 0x0000c80019007a20 */ /* 0x020fca0000410000 */
        /* <DEDUP_REMOVED lines=8> */
[----:B------:R-:W2:Y:S04]  /*39d0*/  LDSM.16.M88.4 R32, [R2+0x6800] ;  /* 0x006800000220783b */ /* 0x000ea80000000200 */
[----:B------:R-:W2:Y:S01]  /*39e0*/  LDSM.16.M88.4 R28, [R197+0x6800] ;  /* 0x00680000c51c783b */ /* 0x000ea20000000200 */
[----:B------:R-:W-:Y:S01]  /*39f0*/  ISETP.GT.AND P0, PT, R145, R161, PT ;  /* 0x000000a19100720c */ /* 0x000fe20003f04270 */
[----:B------:R-:W-:-:S04]  /*3a00*/  DEPBAR.LE SB0, 0x0 ;  /* 0x000080000000791a */ /* 0x000fc80000000000 */
[----:B-----5:R-:W-:-:S04]  /*3a10*/  FMUL.FTZ R0, R4, c[0x0][0x320] ;  /* 0x0000c80004007a20 */ /* 0x020fc80000410000 */
[----:B------:R5:W2:Y:S01]  /*3a20*/  MUFU.TANH R63, R0 ;  /* 0x00000000003f7308 */ /* 0x000aa20000002400 */
[----:B-1----:R-:W-:Y:S01]  /*3a30*/  HMMA.16816.F32.BF16 R16, R188, R48, R12 ;  /* 0x00000030bc10723c */ /* 0x002fe2000004180c */
[----:B-----5:R-:W-:-:S06]  /*3a40*/  FMUL.FTZ R0, R5, c[0x0][0x320] ;  /* 0x0000c80005007a20 */ /* 0x020fcc0000410000 */
[----:B------:R1:W1:Y:S01]  /*3a50*/  MUFU.TANH R62, R0 ;  /* 0x00000000003e7308 */ /* 0x0002620000002400 */
[----:B------:R-:W-:Y:S01]  /*3a60*/  HMMA.16816.F32.BF16 R8, R192, R38, R8 ;  /* 0x00000026c008723c */ /* 0x000fe20000041808 */
[----:B-1----:R-:W-:-:S06]  /*3a70*/  FMUL.FTZ R0, R6, c[0x0][0x320] ;  /* 0x0000c80006007a20 */ /* 0x002fcc0000410000 */
        /* <DEDUP_REMOVED lines=15> */
[----:B------:R1:W1:Y:S02]  /*3b70*/  MUFU.TANH R50, R0 ;  /* 0x0000000000327308 */ /* 0x0002640000002400 */
[----:B-1----:R-:W-:-:S06]  /*3b80*/  FMUL.FTZ R0, R8, c[0x0][0x320] ;  /* 0x0000c80008007a20 */ /* 0x002fcc0000410000 */
[----:B------:R1:W1:Y:S01]  /*3b90*/  MUFU.TANH R49, R0 ;  /* 0x0000000000317308 */ /* 0x0002620000002400 */
[----:B--2---:R-:W-:Y:S01]  /*3ba0*/  HMMA.16816.F32.BF16 R12, R188, R32, R12 ;  /* 0x00000020bc0c723c */ /* 0x004fe2000004180c */
[----:B-1----:R-:W-:-:S06]  /*3bb0*/  FMUL.FTZ R0, R9, c[0x0][0x320] ;  /* 0x0000c80009007a20 */ /* 0x002fcc0000410000 */
[----:B------:R1:W2:Y:S01]  /*3bc0*/  MUFU.TANH R48, R0 ;  /* 0x0000000000307308 */ /* 0x0002a20000002400 */
[----:B------:R-:W-:Y:S01]  /*3bd0*/  HMMA.16816.F32.BF16 R16, R192, R42, R24 ;  /* 0x0000002ac010723c */ /* 0x000fe20000041818 */
[----:B-1----:R-:W-:-:S06]  /*3be0*/  FMUL.FTZ R0, R10, c[0x0][0x320] ;  /* 0x0000c8000a007a20 */ /* 0x002fcc0000410000 */
[----:B------:R1:W1:Y:S02]  /*3bf0*/  MUFU.TANH R45, R0 ;  /* 0x00000000002d7308 */ /* 0x0002640000002400 */
        /* <DEDUP_REMOVED lines=9> */
[----:B------:R1:W1:Y:S02]  /*3c90*/  MUFU.TANH R41, R0 ;  /* 0x0000000000297308 */ /* 0x0002640000002400 */
[----:B-1----:R-:W-:-:S06]  /*3ca0*/  FMUL.FTZ R0, R23, c[0x0][0x320] ;  /* 0x0000c80017007a20 */ /* 0x002fcc0000410000 */
[----:B------:R1:W1:Y:S02]  /*3cb0*/  MUFU.TANH R32, R0 ;  /* 0x0000000000207308 */ /* 0x0002640000002400 */
        /* <DEDUP_REMOVED lines=23> */
[----:B------:R-:W-:Y:S01]  /*3e30*/  BSSY B0, `(.L_x_139) ;  /* 0x000003a000007945 */ /* 0x000fe20003800000 */
[----:B-1----:R-:W-:-:S06]  /*3e40*/  FMUL.FTZ R0, R7, c[0x0][0x320] ;  /* 0x0000c80007007a20 */ /* 0x002fcc0000410000 */
[----:B------:R1:W1:Y:S01]  /*3e50*/  MUFU.TANH R14, R0 ;  /* 0x00000000000e7308 */ /* 0x0002620000002400 */
[----:B------:R-:W-:Y:S06]  /*3e60*/  BAR.SYNC.DEFER_BLOCKING 0x0 ;  /* 0x0000000000007b1d */ /* 0x000fec0000010000 */
[----:B------:R-:W-:Y:S05]  /*3e70*/  @!P0 BRA `(.L_x_140) ;  /* 0x0000035000008947 */ /* 0x000fea0003800000 */
[----:B--234-:R-:W-:Y:S02]  /*3e80*/  IADD3 R2, R250, -0x2, RZ ;  /* 0xfffffffefa027810 */ /* 0x01cfe40007ffe0ff */
[----:B-1----:R-:W-:Y:S02]  /*3e90*/  IADD3 R0, -R146, 0x70, RZ ;  /* 0x0000007092007810 */ /* 0x002fe40007ffe1ff */
[----:B------:R-:W-:Y:S01]  /*3ea0*/  SHF.R.S32.HI R3, RZ, 0x1f, R2 ;  /* 0x0000001fff037819 */ /* 0x000fe20000011402 */
[----:B------:R-:W-:Y:S01]  /*3eb0*/  IMAD.WIDE.U32 R4, R2, c[0x0][0x1e0], RZ ;  /* 0x0000780002047a25 */ /* 0x000fe200078e00ff */
[----:B------:R-:W-:-:S02]  /*3ec0*/  ISETP.GE.AND P3, PT, R0, 0x21, PT ;  /* 0x000000210000780c */ /* 0x000fc40003f66270 */
[C---:B------:R-:W-:Y:S01]  /*3ed0*/  ISETP.GE.AND P4, PT, R0.reuse, 0x1, PT ;  /* 0x000000010000780c */ /* 0x040fe20003f86270 */
[----:B------:R-:W-:Y:S01]  /*3ee0*/  IMAD R3, R3, c[0x0][0x1e0], RZ ;  /* 0x0000780003037a24 */ /* 0x000fe200078e02ff */
[----:B------:R-:W-:-:S03]  /*3ef0*/  ISETP.GE.AND P2, PT, R0, 0x41, PT ;  /* 0x000000410000780c */ /* 0x000fc60003f46270 */
[----:B------:R-:W-:-:S04]  /*3f00*/  IMAD R2, R2, c[0x0][0x1e4], R3 ;  /* 0x0000790002027a24 */ /* 0x000fc800078e0203 */
[----:B------:R-:W-:Y:S02]  /*3f10*/  IMAD.IADD R5, R5, 0x1, R2 ;  /* 0x0000000105057824 */ /* 0x000fe400078e0202 */
[----:B------:R-:W-:-:S04]  /*3f20*/  IMAD.WIDE.U32 R2, R4, 0x70, RZ ;  /* 0x0000007004027825 */ /* 0x000fc800078e00ff */
[----:B------:R-:W-:Y:S01]  /*3f30*/  IMAD R5, R5, 0x70, RZ ;  /* 0x0000007005057824 */ /* 0x000fe200078e02ff */
[-C--:B------:R-:W-:Y:S01]  /*3f40*/  @P4 IADD3 R4, P1, R232, R2.reuse, RZ ;  /* 0x00000002e8044210 */ /* 0x080fe20007f3e0ff */
[----:B------:R-:W-:Y:S02]  /*3f50*/  @P3 IMAD.MOV.U32 R7, RZ, RZ, c[0x0][0x1e0] ;  /* 0x00007800ff073624 */ /* 0x000fe400078e00ff */
[----:B------:R-:W-:Y:S02]  /*3f60*/  IMAD.IADD R3, R3, 0x1, R5 ;  /* 0x0000000103037824 */ /* 0x000fe400078e0205 */
[----:B------:R-:W-:Y:S01]  /*3f70*/  @P3 IMAD.MOV.U32 R9, RZ, RZ, c[0x0][0x1e4] ;  /* 0x00007900ff093624 */ /* 0x000fe200078e00ff */
[----:B------:R-:W-:Y:S01]  /*3f80*/  @P3 LEA R6, P0, R7, R2, 0x5 ;  /* 0x0000000207063211 */ /* 0x000fe200078028ff */
[----:B------:R-:W-:Y:S01]  /*3f90*/  @P4 IMAD.X R5, R3, 0x1, R231, P1 ;  /* 0x0000000103054824 */ /* 0x000fe200008e06e7 */
[----:B------:R-:W-:Y:S02]  /*3fa0*/  @P4 LEA R8, P1, R4, c[0x0][0x1c8], 0x1 ;  /* 0x0000720004084a11 */ /* 0x000fe400078208ff */
[----:B------:R-:W-:-:S02]  /*3fb0*/  @P3 LEA.HI.X R7, R7, R3, R9, 0x5, P0 ;  /* 0x0000000307073211 */ /* 0x000fc400000f2c09 */
[----:B------:R-:W-:Y:S01]  /*3fc0*/  @P4 LEA.HI.X R9, R4, c[0x0][0x1cc], R5, 0x1, P1 ;  /* 0x0000730004094a11 */ /* 0x000fe200008f0c05 */
[----:B------:R-:W-:Y:S01]  /*3fd0*/  @P2 IMAD.MOV.U32 R5, RZ, RZ, c[0x0][0x1e0] ;  /* 0x00007800ff052624 */ /* 0x000fe200078e00ff */
[----:B------:R-:W-:Y:S02]  /*3fe0*/  @P3 IADD3 R4, P0, R6, R232, RZ ;  /* 0x000000e806043210 */ /* 0x000fe40007f1e0ff */
[----:B------:R-:W-:Y:S01]  /*3ff0*/  ISETP.GE.AND P1, PT, R0, 0x61, PT ;  /* 0x000000610000780c */ /* 0x000fe20003f26270 */
[----:B------:R-:W-:Y:S01]  /*4000*/  @!PT LDS RZ, [RZ] ;  /* 0x00000000fffff984 */ /* 0x000fe20000000800 */
[----:B------:R-:W-:Y:S01]  /*4010*/  @!PT LDS RZ, [RZ] ;  /* 0x00000000fffff984 */ /* 0x000fe20000000800 */
[----:B------:R-:W-:Y:S01]  /*4020*/  @!PT LDS RZ, [RZ] ;  /* 0x00000000fffff984 */ /* 0x000fe20000000800 */
[----:B------:R1:W-:Y:S02]  /*4030*/  @P4 LDGSTS.E.BYPASS.LTC128B.128 [R208+0x8100], [R8.64], !P6 ;  /* 0x0810000008d04fae */ /* 0x0003e4000f101d46 */
[----:B------:R-:W-:Y:S01]  /*4040*/  @P3 IMAD.X R0, R7, 0x1, R231, P0 ;  /* 0x0000000107003824 */ /* 0x000fe200000e06e7 */
[C---:B------:R-:W-:Y:S01]  /*4050*/  @P3 LEA R6, P0, R4.reuse, c[0x0][0x1c8], 0x1 ;  /* 0x0000720004063a11 */ /* 0x040fe200078008ff */
[----:B------:R1:W-:Y:S03]  /*4060*/  @P4 LDGSTS.E.BYPASS.LTC128B.128 [R208+0xb900], [R8.64+0x80], !P5 ;  /* 0x0b90008008d04fae */ /* 0x0003e6000e901d46 */
[----:B------:R-:W-:Y:S01]  /*4070*/  @P3 LEA.HI.X R7, R4, c[0x0][0x1cc], R0, 0x1, P0 ;  /* 0x0000730004073a11 */ /* 0x000fe200000f0c00 */
[----:B------:R-:W-:Y:S01]  /*4080*/  @P2 IMAD.MOV.U32 R4, RZ, RZ, c[0x0][0x1e4] ;  /* 0x00007900ff042624 */ /* 0x000fe200078e00ff */
[----:B------:R-:W-:-:S03]  /*4090*/  @P2 LEA R0, P0, R5, R2, 0x6 ;  /* 0x0000000205002211 */ /* 0x000fc600078030ff */
[----:B------:R-:W-:Y:S01]  /*40a0*/  @P1 IMAD.MOV.U32 R11, RZ, RZ, c[0x0][0x1e0] ;  /* 0x00007800ff0b1624 */ /* 0x000fe200078e00ff */
[----:B------:R-:W-:Y:S01]  /*40b0*/  @P2 LEA.HI.X R4, R5, R3, R4, 0x6, P0 ;  /* 0x0000000305042211 */ /* 0x000fe200000f3404 */
[----:B------:R-:W-:Y:S01]  /*40c0*/  @P1 IMAD.MOV.U32 R10, RZ, RZ, c[0x0][0x1e4] ;  /* 0x00007900ff0a1624 */ /* 0x000fe200078e00ff */
[----:B------:R-:W-:Y:S01]  /*40d0*/  @P2 IADD3 R0, P0, R0, R232, RZ ;  /* 0x000000e800002210 */ /* 0x000fe20007f1e0ff */
[----:B------:R-:W-:Y:S01]  /*40e0*/  @P1 IMAD.WIDE.U32 R2, R11, 0x60, R2 ;  /* 0x000000600b021825 */ /* 0x000fe200078e0002 */
[----:B------:R1:W-:Y:S03]  /*40f0*/  @P3 LDGSTS.E.BYPASS.LTC128B.128 [R208+0x9100], [R6.64], !P6 ;  /* 0x0910000006d03fae */ /* 0x0003e6000f101d46 */
[----:B------:R-:W-:Y:S01]  /*4100*/  @P2 IMAD.X R5, R4, 0x1, R231, P0 ;  /* 0x0000000104052824 */ /* 0x000fe200000e06e7 */
[----:B------:R-:W-:Y:S01]  /*4110*/  @P2 LEA R4, P0, R0, c[0x0][0x1c8], 0x1 ;  /* 0x0000720000042a11 */ /* 0x000fe200078008ff */
[----:B------:R-:W-:Y:S01]  /*4120*/  @P1 IMAD R10, R10, 0x60, RZ ;  /* 0x000000600a0a1824 */ /* 0x000fe200078e02ff */
[----:B------:R1:W-:Y:S02]  /*4130*/  @P3 LDGSTS.E.BYPASS.LTC128B.128 [R208+0xc900], [R6.64+0x80], !P5 ;  /* 0x0c90008006d03fae */ /* 0x0003e4000e901d46 */
[----:B------:R-:W-:-:S02]  /*4140*/  @P2 LEA.HI.X R5, R0, c[0x0][0x1cc], R5, 0x1, P0 ;  /* 0x0000730000052a11 */ /* 0x000fc400000f0c05 */
[----:B------:R-:W-:-:S03]  /*4150*/  @P1 IADD3 R0, P0, R232, R2, RZ ;  /* 0x00000002e8001210 */ /* 0x000fc60007f1e0ff */
[----:B------:R1:W-:Y:S01]  /*4160*/  @P2 LDGSTS.E.BYPASS.LTC128B.128 [R208+0xa100], [R4.64], !P6 ;  /* 0x0a10000004d02fae */ /* 0x0003e2000f101d46 */
[----:B------:R-:W-:Y:S02]  /*4170*/  @P1 IADD3.X R3, R231, R3, R10, P0, !PT ;  /* 0x00000003e7031210 */ /* 0x000fe400007fe40a */
[C---:B------:R-:W-:Y:S01]  /*4180*/  @P1 LEA R2, P0, R0.reuse, c[0x0][0x1c8], 0x1 ;  /* 0x0000720000021a11 */ /* 0x040fe200078008ff */
[----:B------:R1:W-:Y:S03]  /*4190*/  @P2 LDGSTS.E.BYPASS.LTC128B.128 [R208+0xd900], [R4.64+0x80], !P5 ;  /* 0x0d90008004d02fae */ /* 0x0003e6000e901d46 */
[----:B------:R-:W-:-:S05]  /*41a0*/  @P1 LEA.HI.X R3, R0, c[0x0][0x1cc], R3, 0x1, P0 ;  /* 0x0000730000031a11 */ /* 0x000fca00000f0c03 */
[----:B------:R1:W-:Y:S04]  /*41b0*/  @P1 LDGSTS.E.BYPASS.LTC128B.128 [R208+0xb100], [R2.64], !P6 ;  /* 0x0b10000002d01fae */ /* 0x0003e8000f101d46 */
[----:B------:R1:W-:Y:S02]  /*41c0*/  @P1 LDGSTS.E.BYPASS.LTC128B.128 [R208+0xe900], [R2.64+0x80], !P5 ;  /* 0x0e90008002d01fae */ /* 0x0003e4000e901d46 */
.L_x_140:
[----:B--234-:R-:W-:Y:S05]  /*41d0*/  BSYNC B0 ;  /* 0x0000000000007941 */ /* 0x01cfea0003800000 */
.L_x_139:
[----:B-1----:R-:W2:Y:S04]  /*41e0*/  LDL R0, [R1+0x48] ;  /* 0x0000480001007983 */ /* 0x002ea80000100800 */
[----:B------:R-:W0:Y:S01]  /*41f0*/  LDGDEPBAR ;  /* 0x00000000000079af */ /* 0x000e220000000000 */
[----:B--2---:R-:W-:-:S05]  /*4200*/  IMAD.IADD R0, R144, 0x1, -R0 ;  /* 0x0000000190007824 */ /* 0x004fca00078e0a00 */
[C---:B------:R-:W-:Y:S02]  /*4210*/  ISETP.GT.AND P6, PT, R0.reuse, RZ, PT ;  /* 0x000000ff0000720c */ /* 0x040fe40003fc4270 */
[C---:B------:R-:W-:Y:S02]  /*4220*/  ISETP.GT.AND P5, PT, R0.reuse, 0x1, PT ;  /* 0x000000010000780c */ /* 0x040fe40003fa4270 */
[----:B------:R-:W-:Y:S02]  /*4230*/  ISETP.GT.AND P4, PT, R0, 0x8, PT ;  /* 0x000000080000780c */ /* 0x000fe40003f84270 */
        /* <DEDUP_REMOVED lines=17> */
[----:B------:R-:W-:Y:S02]  /*4350*/  FSEL R26, R82, -INF , P0 ;  /* 0xff800000521a7808 */ /* 0x000fe40000000000 */
[----:B------:R-:W-:Y:S02]  /*4360*/  FMNMX.FTZ R2, R25, R2, !PT ;  /* 0x0000000219027209 */ /* 0x000fe40007810000 */
[----:B------:R-:W-:Y:S02]  /*4370*/  ISETP.GT.AND P5, PT, R0, 0x20, PT ;  /* 0x000000200000780c */ /* 0x000fe40003fa4270 */
[----:B------:R-:W-:-:S02]  /*4380*/  FSEL R16, R99, -INF , P4 ;  /* 0xff80000063107808 */ /* 0x000fc40002000000 */
[----:B------:R-:W-:Y:S02]  /*4390*/  FSEL R27, R81, -INF , P6 ;  /* 0xff800000511b7808 */ /* 0x000fe40003000000 */
[----:B------:R-:W-:Y:S02]  /*43a0*/  FMNMX.FTZ R3, R10, R11, !PT ;  /* 0x0000000b0a037209 */ /* 0x000fe40007810000 */
[----:B------:R-:W-:Y:S02]  /*43b0*/  FMNMX.FTZ R2, R26, R2, !PT ;  /* 0x000000021a027209 */ /* 0x000fe40007810000 */
[----:B------:R-:W-:Y:S02]  /*43c0*/  FSEL R93, R70, -INF , P5 ;  /* 0xff800000465d7808 */ /* 0x000fe40002800000 */
        /* <DEDUP_REMOVED lines=10> */
[----:B------:R-:W-:Y:S02]  /*4470*/  ISETP.GT.AND P2, PT, R0, 0x29, PT ;  /* 0x000000290000780c */ /* 0x000fe40003f44270 */
[----:B------:R-:W-:Y:S02]  /*4480*/  FSEL R37, R83, -INF , P1 ;  /* 0xff80000053257808 */ /* 0x000fe40000800000 */
[----:B------:R-:W-:Y:S02]  /*4490*/  FSEL R71, R71, -INF , P3 ;  /* 0xff80000047477808 */ /* 0x000fe40001800000 */
[----:B------:R-:W-:-:S02]  /*44a0*/  FMNMX.FTZ R3, R36, R3, !PT ;  /* 0x0000000324037209 */ /* 0x000fc40007810000 */
[----:B------:R-:W-:Y:S02]  /*44b0*/  FMNMX.FTZ R2, R88, R2, !PT ;  /* 0x0000000258027209 */ /* 0x000fe40007810000 */
[----:B------:R-:W-:Y:S02]  /*44c0*/  ISETP.GT.AND P1, PT, R0, 0x30, PT ;  /* 0x000000300000780c */ /* 0x000fe40003f24270 */
[----:B------:R-:W-:Y:S02]  /*44d0*/  FSEL R38, R80, -INF , P0 ;  /* 0xff80000050267808 */ /* 0x000fe40000000000 */
[----:B------:R-:W-:Y:S02]  /*44e0*/  FSEL R92, R72, -INF , P2 ;  /* 0xff800000485c7808 */ /* 0x000fe40001000000 */
[----:B------:R-:W-:Y:S02]  /*44f0*/  FMNMX.FTZ R3, R37, R3, !PT ;  /* 0x0000000325037209 */ /* 0x000fe40007810000 */
[----:B------:R-:W-:-:S02]  /*4500*/  FMNMX.FTZ R2, R71, R2, !PT ;  /* 0x0000000247027209 */ /* 0x000fc40007810000 */
[----:B------:R-:W-:Y:S02]  /*4510*/  ISETP.GT.AND P0, PT, R0, 0x31, PT ;  /* 0x000000310000780c */ /* 0x000fe40003f04270 */
[----:B------:R-:W-:Y:S02]  /*4520*/  FSEL R39, R76, -INF , P6 ;  /* 0xff8000004c277808 */ /* 0x000fe40003000000 */
[----:B------:R-:W-:Y:S02]  /*4530*/  FSEL R145, R66, -INF , P1 ;  /* 0xff80000042917808 */ /* 0x000fe40000800000 */
[----:B------:R-:W-:Y:S02]  /*4540*/  FMNMX.FTZ R3, R38, R3, !PT ;  /* 0x0000000326037209 */ /* 0x000fe40007810000 */
[----:B------:R-:W-:Y:S02]  /*4550*/  FMNMX.FTZ R2, R92, R2, !PT ;  /* 0x000000025c027209 */ /* 0x000fe40007810000 */
[----:B------:R-:W-:-:S02]  /*4560*/  ISETP.GT.AND P6, PT, R0, 0x38, PT ;  /* 0x000000380000780c */ /* 0x000fc40003fc4270 */
[----:B------:R-:W-:Y:S02]  /*4570*/  FSEL R146, R68, -INF , P0 ;  /* 0xff80000044927808 */ /* 0x000fe40000000000 */
[----:B------:R-:W-:Y:S02]  /*4580*/  FMNMX.FTZ R3, R39, R3, !PT ;  /* 0x0000000327037209 */ /* 0x000fe40007810000 */
[----:B------:R-:W-:Y:S02]  /*4590*/  FMNMX.FTZ R2, R145, R2, !PT ;  /* 0x0000000291027209 */ /* 0x000fe40007810000 */
[----:B------:R-:W-:Y:S02]  /*45a0*/  ISETP.GT.AND P5, PT, R0, 0x39, PT ;  /* 0x000000390000780c */ /* 0x000fe40003fa4270 */
[----:B------:R-:W-:Y:S02]  /*45b0*/  FSEL R94, R73, -INF , P4 ;  /* 0xff800000495e7808 */ /* 0x000fe40002000000 */
        /* <DEDUP_REMOVED lines=20> */
[----:B------:R-:W-:Y:S02]  /*4700*/  FSEL R155, R49, -INF , P2 ;  /* 0xff800000319b7808 */ /* 0x000fe40001000000 */
[----:B------:R-:W-:Y:S02]  /*4710*/  FMNMX.FTZ R3, R149, R3, !PT ;  /* 0x0000000395037209 */ /* 0x000fe40007810000 */
[----:B------:R-:W-:Y:S02]  /*4720*/  FMNMX.FTZ R2, R154, R2, !PT ;  /* 0x000000029a027209 */ /* 0x000fe40007810000 */
[----:B------:R-:W-:Y:S02]  /*4730*/  ISETP.GT.AND P0, PT, R0, 0x50, PT ;  /* 0x000000500000780c */ /* 0x000fe40003f04270 */
[----:B------:R-:W-:-:S02]  /*4740*/  FSEL R150, R61, -INF , P6 ;  /* 0xff8000003d967808 */ /* 0x000fc40003000000 */
        /* <DEDUP_REMOVED lines=28> */
[----:B------:R-:W-:Y:S02]  /*4910*/  FSEL R209, R41, -INF , P0 ;  /* 0xff80000029d17808 */ /* 0x000fe40000000000 */
[----:B------:R-:W-:-:S02]  /*4920*/  ISETP.GT.AND P1, PT, R0, 0x68, PT ;  /* 0x000000680000780c */ /* 0x000fc40003f24270 */
[----:B------:R-:W-:Y:S02]  /*4930*/  ISETP.GT.AND P0, PT, R0, 0x69, PT ;  /* 0x000000690000780c */ /* 0x000fe40003f04270 */
[----:B------:R-:W-:Y:S02]  /*4940*/  FSEL R222, R15, -INF , P2 ;  /* 0xff8000000fde7808 */ /* 0x000fe40001000000 */
[----:B------:R-:W-:Y:S02]  /*4950*/  FMNMX.FTZ R3, R160, R3, !PT ;  /* 0x00000003a0037209 */ /* 0x000fe40007810000 */
[----:B------:R-:W-:Y:S02]  /*4960*/  FMNMX.FTZ R0, R221, R2, !PT ;  /* 0x00000002dd007209 */ /* 0x000fe40007810000 */
[----:B------:R-:W-:Y:S02]  /*4970*/  FSEL R210, R32, -INF , P6 ;  /* 0xff80000020d27808 */ /* 0x000fe40003000000 */
[----:B------:R-:W-:Y:S01]  /*4980*/  FSEL R223, R13, -INF , P1 ;  /* 0xff8000000ddf7808 */ /* 0x000fe20000800000 */
[----:B------:R-:W-:Y:S01]  /*4990*/  LDSM.16.MT88.4 R32, [R200+0x3800] ;  /* 0x00380000c820783b */ /* 0x000fe20000004200 */
[----:B------:R-:W-:-:S02]  /*49a0*/  FMNMX.FTZ R2, R209, R3, !PT ;  /* 0x00000003d1027209 */ /* 0x000fc40007810000 */
[----:B------:R-:W-:Y:S02]  /*49b0*/  FMNMX.FTZ R0, R222, R0, !PT ;  /* 0x00000000de007209 */ /* 0x000fe40007810000 */
[----:B------:R-:W-:Y:S02]  /*49c0*/  FSEL R212, R29, -INF , P5 ;  /* 0xff8000001dd47808 */ /* 0x000fe40002800000 */
[----:B------:R-:W-:Y:S02]  /*49d0*/  FSEL R224, R12, -INF , P0 ;  /* 0xff8000000ce07808 */ /* 0x000fe40000000000 */
[----:B------:R-:W-:Y:S02]  /*49e0*/  FMNMX.FTZ R2, R210, R2, !PT ;  /* 0x00000002d2027209 */ /* 0x000fe40007810000 */
[----:B------:R-:W-:Y:S02]  /*49f0*/  FMNMX.FTZ R0, R223, R0, !PT ;  /* 0x00000000df007209 */ /* 0x000fe40007810000 */
[----:B------:R-:W-:-:S02]  /*4a00*/  FSEL R211, R28, -INF , P4 ;  /* 0xff8000001cd37808 */ /* 0x000fc40002000000 */
[----:B------:R-:W-:Y:S01]  /*4a10*/  FMNMX.FTZ R2, R212, R2, !PT ;  /* 0x00000002d4027209 */ /* 0x000fe20007810000 */
[----:B------:R-:W-:Y:S01]  /*4a20*/  LDSM.16.MT88.4 R28, [R198+0x3800] ;  /* 0x00380000c61c783b */ /* 0x000fe20000004200 */
[----:B------:R-:W-:Y:S02]  /*4a30*/  FMNMX.FTZ R0, R224, R0, !PT ;  /* 0x00000000e0007209 */ /* 0x000fe40007810000 */
[----:B------:R-:W-:Y:S02]  /*4a40*/  FSEL R225, R21, -INF , P3 ;  /* 0xff80000015e17808 */ /* 0x000fe40001800000 */
[----:B------:R-:W-:Y:S01]  /*4a50*/  FMNMX.FTZ R2, R211, R2, !PT ;  /* 0x00000002d3027209 */ /* 0x000fe20007810000 */
[----:B------:R-:W1:Y:S01]  /*4a60*/  SHFL.BFLY PT, R4, R0, 0x2, 0x1f ;  /* 0x0c401f0000047f89 */ /* 0x000e6200000e0000 */
[----:B------:R-:W-:Y:S02]  /*4a70*/  FSEL R227, R20, -INF , P2 ;  /* 0xff80000014e37808 */ /* 0x000fe40001000000 */
[----:B------:R-:W-:Y:S01]  /*4a80*/  FMNMX.FTZ R2, R225, R2, !PT ;  /* 0x00000002e1027209 */ /* 0x000fe20007810000 */
[----:B------:R-:W-:Y:S01]  /*4a90*/  LDSM.16.MT88.4 R20, [R203] ;  /* 0x00000000cb14783b */ /* 0x000fe20000004200 */
[----:B------:R-:W-:-:S02]  /*4aa0*/  FSEL R226, R19, -INF , P1 ;  /* 0xff80000013e27808 */ /* 0x000fc40000800000 */
        /* <DEDUP_REMOVED lines=19> */
[----:B------:R2:W-:Y:S01]  /*4be0*/  MUFU.EX2 R246, R3 ;  /* 0x0000000300f67308 */ /* 0x0005e20000000800 */
[----:B-1----:R-:W-:-:S07]  /*4bf0*/  FFMA.FTZ R0, R7, c[0x0][0x2d0], -R2 ;  /* 0x0000b40007007a23 */ /* 0x002fce0000010802 */
[----:B------:R1:W3:Y:S01]  /*4c00*/  MUFU.EX2 R247, R0 ;  /* 0x0000000000f77308 */ /* 0x0002e20000000800 */
[----:B--2---:R-:W-:-:S07]  /*4c10*/  FFMA.FTZ R3, R9, c[0x0][0x2d0], -R2 ;  /* 0x0000b40009037a23 */ /* 0x004fce0000010802 */
[----:B------:R-:W2:Y:S01]  /*4c20*/  MUFU.EX2 R249, R3 ;  /* 0x0000000300f97308 */ /* 0x000ea20000000800 */
[----:B-1----:R-:W-:Y:S01]  /*4c30*/  FMUL.FTZ R0, R68, c[0x0][0x2d0] ;  /* 0x0000b40044007a20 */ /* 0x002fe20000410000 */
[----:B---3--:R-:W-:-:S04]  /*4c40*/  F2FP.BF16.PACK_AB R4, R247, R248 ;  /* 0x000000f8f704723e */ /* 0x008fc800000010ff */
[----:B------:R-:W-:Y:S02]  /*4c50*/  FSEL R0, R0, RZ, P0 ;  /* 0x000000ff00007208 */ /* 0x000fe40000000000 */
[----:B--2---:R-:W-:-:S03]  /*4c60*/  F2FP.BF16.PACK_AB R6, R249, R246 ;  /* 0x000000f6f906723e */ /* 0x004fc600000010ff */
[----:B------:R-:W-:-:S04]  /*4c70*/  FFMA.FTZ R3, R10, c[0x0][0x2d0], -R0 ;  /* 0x0000b4000a037a23 */ /* 0x000fc80000010800 */
        /* <DEDUP_REMOVED lines=9> */
[----:B------:R3:W4:Y:S02]  /*4d10*/  MUFU.EX2 R245, R3 ;  /* 0x0000000300f57308 */ /* 0x0007240000000800 */
[----:B---3--:R-:W-:Y:S01]  /*4d20*/  FFMA.FTZ R3, R24, c[0x0][0x2d0], -R2 ;  /* 0x0000b40018037a23 */ /* 0x008fe20000010802 */
[----:B----4-:R-:W-:-:S05]  /*4d30*/  F2FP.BF16.PACK_AB R7, R245, R243 ;  /* 0x000000f3f507723e */ /* 0x010fca00000010ff */
[----:B------:R3:W-:Y:S02]  /*4d40*/  MUFU.EX2 R239, R3 ;  /* 0x0000000300ef7308 */ /* 0x0007e40000000800 */
[C---:B------:R-:W-:Y:S08]  /*4d50*/  HMMA.16816.F32.BF16 R80, R4.reuse, R12, RZ ;  /* 0x0000000c0450723c */ /* 0x040ff000000418ff */
[----:B------:R-:W-:Y:S01]  /*4d60*/  HMMA.16816.F32.BF16 R76, R4, R14, RZ ;  /* 0x0000000e044c723c */ /* 0x000fe200000418ff */
[----:B------:R-:W4:Y:S01]  /*4d70*/  LDSM.16.MT88.4 R12, [R199+0x3800] ;  /* 0x00380000c70c783b */ /* 0x000f220000004200 */
[----:B---3--:R-:W-:-:S04]  /*4d80*/  FFMA.FTZ R3, R25, c[0x0][0x2d0], -R2 ;  /* 0x0000b40019037a23 */ /* 0x008fc80000010802 */
[----:B------:R3:W5:Y:S02]  /*4d90*/  MUFU.EX2 R241, R3 ;  /* 0x0000000300f17308 */ /* 0x0007640000000800 */
[C---:B-1----:R-:W-:Y:S08]  /*4da0*/  HMMA.16816.F32.BF16 R72, R4.reuse, R8, RZ ;  /* 0x000000080448723c */ /* 0x042ff000000418ff */
[----:B------:R-:W-:Y:S01]  /*4db0*/  HMMA.16816.F32.BF16 R64, R4, R10, RZ ;  /* 0x0000000a0440723c */ /* 0x000fe200000418ff */
[----:B------:R-:W1:Y:S01]  /*4dc0*/  LDSM.16.MT88.4 R8, [R201+0x3800] ;  /* 0x00380000c908783b */ /* 0x000e620000004200 */
[----:B---3--:R-:W-:-:S06]  /*4dd0*/  FFMA.FTZ R3, R26, c[0x0][0x2d0], -R2 ;  /* 0x0000b4001a037a23 */ /* 0x008fcc0000010802 */
[C---:B--2---:R-:W-:Y:S01]  /*4de0*/  HMMA.16816.F32.BF16 R60, R4.reuse, R16, RZ ;  /* 0x00000010043c723c */ /* 0x044fe200000418ff */
[----:B------:R2:W-:Y:S07]  /*4df0*/  MUFU.EX2 R238, R3 ;  /* 0x0000000300ee7308 */ /* 0x0005ee0000000800 */
[C---:B------:R-:W-:Y:S01]  /*4e00*/  HMMA.16816.F32.BF16 R56, R4.reuse, R18, RZ ;  /* 0x000000120438723c */ /* 0x040fe200000418ff */
[----:B------:R-:W3:Y:S07]  /*4e10*/  LDSM.16.MT88.4 R16, [R200+0x800] ;  /* 0x00080000c810783b */ /* 0x000eee0000004200 */
[----:B------:R-:W-:Y:S01]  /*4e20*/  HMMA.16816.F32.BF16 R44, R4, R20, RZ ;  /* 0x00000014042c723c */ /* 0x000fe200000418ff */
[----:B--2---:R-:W-:-:S02]  /*4e30*/  FFMA.FTZ R3, R27, c[0x0][0x2d0], -R2 ;  /* 0x0000b4001b037a23 */ /* 0x004fc40000010802 */
[----:B------:R-:W-:Y:S02]  /*4e40*/  LDSM.16.MT88.4 R24, [R199+0x800] ;  /* 0x00080000c718783b */ /* 0x000fe40000004200 */
[----:B------:R2:W1:Y:S03]  /*4e50*/  MUFU.EX2 R244, R3 ;  /* 0x0000000300f47308 */ /* 0x0004660000000800 */
[C---:B------:R-:W-:Y:S01]  /*4e60*/  HMMA.16816.F32.BF16 R52, R4.reuse, R22, RZ ;  /* 0x000000160434723c */ /* 0x040fe200000418ff */
[----:B------:R-:W3:Y:S07]  /*4e70*/  LDSM.16.MT88.4 R20, [R198+0x800] ;  /* 0x00080000c614783b */ /* 0x000eee0000004200 */
[----:B------:R-:W-:Y:S01]  /*4e80*/  HMMA.16816.F32.BF16 R40, R4, R28, RZ ;  /* 0x0000001c0428723c */ /* 0x000fe200000418ff */
[----:B--2---:R-:W-:-:S07]  /*4e90*/  FFMA.FTZ R3, R36, c[0x0][0x2d0], -R0 ;  /* 0x0000b40024037a23 */ /* 0x004fce0000010800 */
[C---:B------:R-:W-:Y:S01]  /*4ea0*/  HMMA.16816.F32.BF16 R48, R4.reuse, R30, RZ ;  /* 0x0000001e0430723c */ /* 0x040fe200000418ff */
[----:B------:R-:W2:Y:S01]  /*4eb0*/  LDSM.16.MT88.4 R28, [R201+0x800] ;  /* 0x00080000c91c783b */ /* 0x000ea20000004200 */
[----:B------:R1:W-:Y:S06]  /*4ec0*/  MUFU.EX2 R236, R3 ;  /* 0x0000000300ec7308 */ /* 0x0003ec0000000800 */
[C---:B----4-:R-:W-:Y:S08]  /*4ed0*/  HMMA.16816.F32.BF16 R84, R4.reuse, R12, RZ ;  /* 0x0000000c0454723c */ /* 0x050ff000000418ff */
[----:B------:R-:W-:Y:S01]  /*4ee0*/  HMMA.16816.F32.BF16 R100, R4, R14, RZ ;  /* 0x0000000e0464723c */ /* 0x000fe200000418ff */
[----:B------:R-:W-:Y:S01]  /*4ef0*/  LDSM.16.MT88.4 R12, [R200+0x4000] ;  /* 0x00400000c80c783b */ /* 0x000fe20000004200 */
[----:B-1----:R-:W-:-:S04]  /*4f00*/  FFMA.FTZ R3, R37, c[0x0][0x2d0], -R0 ;  /* 0x0000b40025037a23 */ /* 0x002fc80000010800 */
[----:B------:R1:W4:Y:S02]  /*4f10*/  MUFU.EX2 R234, R3 ;  /* 0x0000000300ea7308 */ /* 0x0003240000000800 */
[C---:B------:R-:W-:Y:S08]  /*4f20*/  HMMA.16816.F32.BF16 R124, R4.reuse, R8, RZ ;  /* 0x00000008047c723c */ /* 0x040ff000000418ff */
[----:B------:R-:W-:Y:S01]  /*4f30*/  HMMA.16816.F32.BF16 R112, R4, R10, RZ ;  /* 0x0000000a0470723c */ /* 0x000fe200000418ff */
[----:B------:R-:W-:Y:S01]  /*4f40*/  LDSM.16.MT88.4 R8, [R198+0x4000] ;  /* 0x00400000c608783b */ /* 0x000fe20000004200 */
[----:B-1----:R-:W-:-:S04]  /*4f50*/  FFMA.FTZ R3, R38, c[0x0][0x2d0], -R0 ;  /* 0x0000b40026037a23 */ /* 0x002fc80000010800 */
[----:B------:R1:W-:Y:S02]  /*4f60*/  MUFU.EX2 R235, R3 ;  /* 0x0000000300eb7308 */ /* 0x0003e40000000800 */
[----:B-1----:R-:W-:Y:S02]  /*4f70*/  FFMA.FTZ R3, R39, c[0x0][0x2d0], -R0 ;  /* 0x0000b40027037a23 */ /* 0x002fe40000010800 */
[C---:B------:R-:W-:Y:S04]  /*4f80*/  HMMA.16816.F32.BF16 R36, R4.reuse, R32, RZ ;  /* 0x000000200424723c */ /* 0x040fe800000418ff */
[----:B------:R1:W1:Y:S04]  /*4f90*/  MUFU.EX2 R237, R3 ;  /* 0x0000000300ed7308 */ /* 0x0002680000000800 */
[----:B------:R-:W-:Y:S07]  /*4fa0*/  HMMA.16816.F32.BF16 R32, R4, R34, RZ ;  /* 0x000000220420723c */ /* 0x000fee00000418ff */
[----:B-----5:R-:W-:-:S02]  /*4fb0*/  F2FP.BF16.PACK_AB R4, R241, R239 ;  /* 0x000000eff104723e */ /* 0x020fc400000010ff */
[----:B------:R-:W-:Y:S01]  /*4fc0*/  F2FP.BF16.PACK_AB R6, R244, R238 ;  /* 0x000000eef406723e */ /* 0x000fe200000010ff */
[--C-:B-1----:R-:W-:Y:S01]  /*4fd0*/  FFMA.FTZ R3, R70, c[0x0][0x2d0], -R2.reuse ;  /* 0x0000b40046037a23 */ /* 0x102fe20000010802 */
[----:B----4-:R-:W-:Y:S01]  /*4fe0*/  F2FP.BF16.PACK_AB R5, R234, R236 ;  /* 0x000000ecea05723e */ /* 0x010fe200000010ff */
[----:B------:R-:W-:Y:S01]  /*4ff0*/  IMAD.MOV.U32 R70, RZ, RZ, R161 ;  /* 0x000000ffff467224 */ /* 0x000fe200078e00a1 */
[----:B------:R-:W-:Y:S01]  /*5000*/  F2FP.BF16.PACK_AB R7, R237, R235 ;  /* 0x000000ebed07723e */ /* 0x000fe200000010ff */
[----:B------:R1:W-:Y:S06]  /*5010*/  MUFU.EX2 R219, R3 ;  /* 0x0000000300db7308 */ /* 0x0003ec0000000800 */
[C---:B---3--:R-:W-:Y:S08]  /*5020*/  HMMA.16816.F32.BF16 R120, R4.reuse, R16, R72 ;  /* 0x000000100478723c */ /* 0x048ff00000041848 */
[----:B------:R-:W-:Y:S01]  /*5030*/  HMMA.16816.F32.BF16 R108, R4, R18, R64 ;  /* 0x00000012046c723c */ /* 0x000fe20000041840 */
[----:B------:R-:W3:Y:S01]  /*5040*/  LDSM.16.MT88.4 R16, [R199+0x4000] ;  /* 0x00400000c710783b */ /* 0x000ee20000004200 */
[----:B-1----:R-:W-:-:S04]  /*5050*/  FFMA.FTZ R3, R88, c[0x0][0x2d0], -R2 ;  /* 0x0000b40058037a23 */ /* 0x002fc80000010802 */
[----:B------:R1:W4:Y:S02]  /*5060*/  MUFU.EX2 R220, R3 ;  /* 0x0000000300dc7308 */ /* 0x0003240000000800 */
[C---:B------:R-:W-:Y:S08]  /*5070*/  HMMA.16816.F32.BF16 R140, R4.reuse, R20, R80 ;  /* 0x00000014048c723c */ /* 0x040ff00000041850 */
[----:B------:R-:W-:Y:S01]  /*5080*/  HMMA.16816.F32.BF16 R136, R4, R22, R76 ;  /* 0x000000160488723c */ /* 0x000fe2000004184c */
[----:B------:R-:W5:Y:S01]  /*5090*/  LDSM.16.MT88.4 R20, [R201+0x4000] ;  /* 0x00400000c914783b */ /* 0x000f620000004200 */
[----:B-1----:R-:W-:-:S06]  /*50a0*/  FFMA.FTZ R3, R71, c[0x0][0x2d0], -R2 ;  /* 0x0000b40047037a23 */ /* 0x002fcc0000010802 */
[C---:B------:R-:W-:Y:S01]  /*50b0*/  HMMA.16816.F32.BF16 R116, R4.reuse, R24, R60 ;  /* 0x000000180474723c */ /* 0x040fe2000004183c */
[----:B------:R1:W-:Y:S07]  /*50c0*/  MUFU.EX2 R217, R3 ;  /* 0x0000000300d97308 */ /* 0x0003ee0000000800 */
[C---:B------:R-:W-:Y:S01]  /*50d0*/  HMMA.16816.F32.BF16 R104, R4.reuse, R26, R56 ;  /* 0x0000001a0468723c */ /* 0x040fe20000041838 */
[----:B------:R-:W4:Y:S07]  /*50e0*/  LDSM.16.MT88.4 R24, [R200+0x1000] ;  /* 0x00100000c818783b */ /* 0x000f2e0000004200 */
[----:B--2---:R-:W-:Y:S01]  /*50f0*/  HMMA.16816.F32.BF16 R96, R4, R28, R44 ;  /* 0x0000001c0460723c */ /* 0x004fe2000004182c */
[----:B-1----:R-:W-:-:S04]  /*5100*/  FFMA.FTZ R3, R92, c[0x0][0x2d0], -R2 ;  /* 0x0000b4005c037a23 */ /* 0x002fc80000010802 */
[----:B------:R1:W2:Y:S03]  /*5110*/  MUFU.EX2 R218, R3 ;  /* 0x0000000300da7308 */ /* 0x0002a60000000800 */
[C---:B---3--:R-:W-:Y:S08]  /*5120*/  HMMA.16816.F32.BF16 R72, R4.reuse, R16, R84 ;  /* 0x000000100448723c */ /* 0x048ff00000041854 */
[----:B------:R-:W-:Y:S01]  /*5130*/  HMMA.16816.F32.BF16 R64, R4, R18, R100 ;  /* 0x000000120440723c */ /* 0x000fe20000041864 */
[----:B------:R-:W3:Y:S01]  /*5140*/  LDSM.16.MT88.4 R16, [R201+0x1000] ;  /* 0x00100000c910783b */ /* 0x000ee20000004200 */
[----:B-1----:R-:W-:-:S06]  /*5150*/  FFMA.FTZ R3, R93, c[0x0][0x2d0], -R0 ;  /* 0x0000b4005d037a23 */ /* 0x002fcc0000010800 */
[C---:B------:R-:W-:Y:S01]  /*5160*/  HMMA.16816.F32.BF16 R88, R4.reuse, R30, R52 ;  /* 0x0000001e0458723c */ /* 0x040fe20000041834 */
[----:B------:R-:W1:Y:S01]  /*5170*/  LDSM.16.MT88.4 R28, [R198+0x1000] ;  /* 0x00100000c61c783b */ /* 0x000e620000004200 */
[----:B------:R2:W-:Y:S06]  /*5180*/  MUFU.EX2 R216, R3 ;  /* 0x0000000300d87308 */ /* 0x0005ec0000000800 */
[C---:B------:R-:W-:Y:S08]  /*5190*/  HMMA.16816.F32.BF16 R36, R4.reuse, R12, R36 ;  /* 0x0000000c0424723c */ /* 0x040ff00000041824 */
[----:B------:R-:W-:Y:S01]  /*51a0*/  HMMA.16816.F32.BF16 R44, R4, R14, R32 ;  /* 0x0000000e042c723c */ /* 0x000fe20000041820 */
[----:B------:R-:W1:Y:S01]  /*51b0*/  LDSM.16.MT88.4 R12, [R199+0x1000] ;  /* 0x00100000c70c783b */ /* 0x000e620000004200 */
[----:B--2---:R-:W-:-:S04]  /*51c0*/  FFMA.FTZ R3, R94, c[0x0][0x2d0], -R0 ;  /* 0x0000b4005e037a23 */ /* 0x004fc80000010800 */
[----:B------:R2:W1:Y:S02]  /*51d0*/  MUFU.EX2 R215, R3 ;  /* 0x0000000300d77308 */ /* 0x0004640000000800 */
[C---:B------:R-:W-:Y:S08]  /*51e0*/  HMMA.16816.F32.BF16 R80, R4.reuse, R8, R40 ;  /* 0x000000080450723c */ /* 0x040ff00000041828 */
[----:B------:R-:W-:Y:S01]  /*51f0*/  HMMA.16816.F32.BF16 R76, R4, R10, R48 ;  /* 0x0000000a044c723c */ /* 0x000fe20000041830 */
[----:B------:R-:W3:Y:S01]  /*5200*/  LDSM.16.MT88.4 R8, [R198+0x4800] ;  /* 0x00480000c608783b */ /* 0x000ee20000004200 */
[----:B--2---:R-:W-:-:S06]  /*5210*/  FFMA.FTZ R3, R95, c[0x0][0x2d0], -R0 ;  /* 0x0000b4005f037a23 */ /* 0x004fcc0000010800 */
[C---:B-----5:R-:W-:Y:S01]  /*5220*/  HMMA.16816.F32.BF16 R56, R4.reuse, R20, R124 ;  /* 0x000000140438723c */ /* 0x060fe2000004187c */
[----:B------:R2:W-:Y:S07]  /*5230*/  MUFU.EX2 R214, R3 ;  /* 0x0000000300d67308 */ /* 0x0005ee0000000800 */
[----:B------:R-:W-:Y:S01]  /*5240*/  HMMA.16816.F32.BF16 R40, R4, R22, R112 ;  /* 0x000000160428723c */ /* 0x000fe20000041870 */
[----:B------:R-:W5:Y:S06]  /*5250*/  LDSM.16.MT88.4 R20, [R200+0x4800] ;  /* 0x00480000c814783b */ /* 0x000f6c0000004200 */
[----:B----4-:R-:W-:-:S02]  /*5260*/  F2FP.BF16.PACK_AB R4, R220, R219 ;  /* 0x000000dbdc04723e */ /* 0x010fc400000010ff */
[----:B------:R-:W-:Y:S01]  /*5270*/  F2FP.BF16.PACK_AB R6, R218, R217 ;  /* 0x000000d9da06723e */ /* 0x000fe200000010ff */
[----:B--2---:R-:W-:Y:S01]  /*5280*/  FFMA.FTZ R3, R144, c[0x0][0x2d0], -R0 ;  /* 0x0000b40090037a23 */ /* 0x004fe20000010800 */
[----:B-1----:R-:W-:-:S03]  /*5290*/  F2FP.BF16.PACK_AB R5, R215, R216 ;  /* 0x000000d8d705723e */ /* 0x002fc600000010ff */
[----:B------:R1:W2:Y:S02]  /*52a0*/  MUFU.EX2 R213, R3 ;  /* 0x0000000300d57308 */ /* 0x0002a40000000800 */
[----:B-1----:R-:W-:Y:S01]  /*52b0*/  FFMA.FTZ R3, R145, c[0x0][0x2d0], -R2 ;  /* 0x0000b40091037a23 */ /* 0x002fe20000010802 */
[----:B--2---:R-:W-:-:S05]  /*52c0*/  F2FP.BF16.PACK_AB R7, R213, R214 ;  /* 0x000000d6d507723e */ /* 0x004fca00000010ff */
[----:B------:R1:W-:Y:S02]  /*52d0*/  MUFU.EX2 R171, R3 ;  /* 0x0000000300ab7308 */ /* 0x0003e40000000800 */
[C---:B------:R-:W-:Y:S08]  /*52e0*/  HMMA.16816.F32.BF16 R48, R4.reuse, R24, R120 ;  /* 0x000000180430723c */ /* 0x040ff00000041878 */
[----:B------:R-:W-:Y:S01]  /*52f0*/  HMMA.16816.F32.BF16 R32, R4, R26, R108 ;  /* 0x0000001a0420723c */ /* 0x000fe2000004186c */
[----:B------:R-:W2:Y:S01]  /*5300*/  LDSM.16.MT88.4 R24, [R199+0x4800] ;  /* 0x00480000c718783b */ /* 0x000ea20000004200 */
[----:B-1----:R-:W-:-:S04]  /*5310*/  FFMA.FTZ R3, R146, c[0x0][0x2d0], -R2 ;  /* 0x0000b40092037a23 */ /* 0x002fc80000010802 */
[----:B------:R1:W4:Y:S02]  /*5320*/  MUFU.EX2 R170, R3 ;  /* 0x0000000300aa7308 */ /* 0x0003240000000800 */
[C---:B---3--:R-:W-:Y:S08]  /*5330*/  HMMA.16816.F32.BF16 R100, R4.reuse, R16, R96 ;  /* 0x000000100464723c */ /* 0x048ff00000041860 */
[----:B------:R-:W-:Y:S01]  /*5340*/  HMMA.16816.F32.BF16 R92, R4, R18, R88 ;  /* 0x00000012045c723c */ /* 0x000fe20000041858 */
[----:B------:R-:W3:Y:S01]  /*5350*/  LDSM.16.MT88.4 R16, [R201+0x4800] ;  /* 0x00480000c910783b */ /* 0x000ee20000004200 */
[----:B-1----:R-:W-:-:S06]  /*5360*/  FFMA.FTZ R3, R147, c[0x0][0x2d0], -R2 ;  /* 0x0000b40093037a23 */ /* 0x002fcc0000010802 */
[C---:B------:R-:W-:Y:S01]  /*5370*/  HMMA.16816.F32.BF16 R52, R4.reuse, R28, R140 ;  /* 0x0000001c0434723c */ /* 0x040fe2000004188c */
[----:B------:R1:W-:Y:S07]  /*5380*/  MUFU.EX2 R169, R3 ;  /* 0x0000000300a97308 */ /* 0x0003ee0000000800 */
[C---:B------:R-:W-:Y:S08]  /*5390*/  HMMA.16816.F32.BF16 R60, R4.reuse, R30, R136 ;  /* 0x0000001e043c723c */ /* 0x040ff00000041888 */
[----:B------:R-:W-:Y:S01]  /*53a0*/  HMMA.16816.F32.BF16 R28, R4, R12, R116 ;  /* 0x0000000c041c723c */ /* 0x000fe20000041874 */
[----:B-1----:R-:W-:-:S04]  /*53b0*/  FFMA.FTZ R3, R148, c[0x0][0x2d0], -R2 ;  /* 0x0000b40094037a23 */ /* 0x002fc80000010802 */
[----:B------:R1:W1:Y:S03]  /*53c0*/  MUFU.EX2 R168, R3 ;  /* 0x0000000300a87308 */ /* 0x0002660000000800 */
[C---:B------:R-:W-:Y:S01]  /*53d0*/  HMMA.16816.F32.BF16 R108, R4.reuse, R14, R104 ;  /* 0x0000000e046c723c */ /* 0x040fe20000041868 */
[----:B------:R-:W3:Y:S07]  /*53e0*/  LDSM.16.MT88.4 R12, [R198+0x1800] ;  /* 0x00180000c60c783b */ /* 0x000eee0000004200 */
[----:B------:R-:W-:Y:S01]  /*53f0*/  HMMA.16816.F32.BF16 R112, R4, R8, R80 ;  /* 0x000000080470723c */ /* 0x000fe20000041850 */
[----:B-1----:R-:W-:-:S07]  /*5400*/  FFMA.FTZ R3, R149, c[0x0][0x2d0], -R0 ;  /* 0x0000b40095037a23 */ /* 0x002fce0000010800 */
[C---:B------:R-:W-:Y:S01]  /*5410*/  HMMA.16816.F32.BF16 R104, R4.reuse, R10, R76 ;  /* 0x0000000a0468723c */ /* 0x040fe2000004184c */
[----:B------:R-:W1:Y:S01]  /*5420*/  LDSM.16.MT88.4 R8, [R200+0x1800] ;  /* 0x00180000c808783b */ /* 0x000e620000004200 */
[----:B------:R2:W-:Y:S06]  /*5430*/  MUFU.EX2 R163, R3 ;  /* 0x0000000300a37308 */ /* 0x0005ec0000000800 */
[C---:B-----5:R-:W-:Y:S08]  /*5440*/  HMMA.16816.F32.BF16 R36, R4.reuse, R20, R36 ;  /* 0x000000140424723c */ /* 0x060ff00000041824 */
[----:B------:R-:W-:Y:S01]  /*5450*/  HMMA.16816.F32.BF16 R116, R4, R22, R44 ;  /* 0x000000160474723c */ /* 0x000fe2000004182c */
[----:B------:R-:W5:Y:S01]  /*5460*/  LDSM.16.MT88.4 R20, [R199+0x1800] ;  /* 0x00180000c714783b */ /* 0x000f620000004200 */
[----:B--2---:R-:W-:-:S04]  /*5470*/  FFMA.FTZ R3, R151, c[0x0][0x2d0], -R0 ;  /* 0x0000b40097037a23 */ /* 0x004fc80000010800 */
[----:B------:R2:W1:Y:S02]  /*5480*/  MUFU.EX2 R162, R3 ;  /* 0x0000000300a27308 */ /* 0x0004640000000800 */
[C---:B------:R-:W-:Y:S08]  /*5490*/  HMMA.16816.F32.BF16 R124, R4.reuse, R24, R72 ;  /* 0x00000018047c723c */ /* 0x040ff00000041848 */
[----:B------:R-:W-:Y:S01]  /*54a0*/  HMMA.16816.F32.BF16 R120, R4, R26, R64 ;  /* 0x0000001a0478723c */ /* 0x000fe20000041840 */
[----:B------:R-:W5:Y:S01]  /*54b0*/  LDSM.16.MT88.4 R24, [R201+0x1800] ;  /* 0x00180000c918783b */ /* 0x000f620000004200 */
[----:B--2---:R-:W-:-:S06]  /*54c0*/  FFMA.FTZ R3, R150, c[0x0][0x2d0], -R0 ;  /* 0x0000b40096037a23 */ /* 0x004fcc0000010800 */
[C---:B---3--:R-:W-:Y:S01]  /*54d0*/  HMMA.16816.F32.BF16 R96, R4.reuse, R16, R56 ;  /* 0x000000100460723c */ /* 0x048fe20000041838 */
[----:B------:R2:W-:Y:S07]  /*54e0*/  MUFU.EX2 R161, R3 ;  /* 0x0000000300a17308 */ /* 0x0005ee0000000800 */
[----:B------:R-:W-:Y:S01]  /*54f0*/  HMMA.16816.F32.BF16 R88, R4, R18, R40 ;  /* 0x000000120458723c */ /* 0x000fe20000041828 */
[----:B------:R-:W3:Y:S06]  /*5500*/  LDSM.16.MT88.4 R16, [R198+0x5000] ;  /* 0x00500000c610783b */ /* 0x000eec0000004200 */
[----:B----4-:R-:W-:-:S02]  /*5510*/  F2FP.BF16.PACK_AB R4, R170, R171 ;  /* 0x000000abaa04723e */ /* 0x010fc400000010ff */
[----:B------:R-:W-:Y:S01]  /*5520*/  F2FP.BF16.PACK_AB R6, R168, R169 ;  /* 0x000000a9a806723e */ /* 0x000fe200000010ff */
[----:B--2---:R-:W-:Y:S01]  /*5530*/  FFMA.FTZ R3, R152, c[0x0][0x2d0], -R0 ;  /* 0x0000b40098037a23 */ /* 0x004fe20000010800 */
[----:B-1----:R-:W-:Y:S01]  /*5540*/  F2FP.BF16.PACK_AB R5, R162, R163 ;  /* 0x000000a3a205723e */ /* 0x002fe200000010ff */
[----:B------:R-:W-:Y:S02]  /*5550*/  IMAD.MOV.U32 R152, RZ, RZ, R70 ;  /* 0x000000ffff987224 */ /* 0x000fe400078e0046 */
[----:B------:R-:W1:Y:S02]  /*5560*/  MUFU.EX2 R151, R3 ;  /* 0x0000000300977308 */ /* 0x000e640000000800 */
[----:B-1----:R-:W-:Y:S01]  /*5570*/  F2FP.BF16.PACK_AB R7, R151, R161 ;  /* 0x000000a19707723e */ /* 0x002fe200000010ff */
[----:B------:R-:W-:-:S05]  /*5580*/  FFMA.FTZ R3, R153, c[0x0][0x2d0], -R2 ;  /* 0x0000b40099037a23 */ /* 0x000fca0000010802 */
[----:B------:R1:W-:Y:S01]  /*5590*/  MUFU.EX2 R150, R3 ;  /* 0x0000000300967308 */ /* 0x0003e20000000800 */
[C---:B------:R-:W-:Y:S08]  /*55a0*/  HMMA.16816.F32.BF16 R84, R4.reuse, R12, R52 ;  /* 0x0000000c0454723c */ /* 0x040ff00000041834 */
[----:B------:R-:W-:Y:S01]  /*55b0*/  HMMA.16816.F32.BF16 R80, R4, R14, R60 ;  /* 0x0000000e0450723c */ /* 0x000fe2000004183c */
[----:B------:R-:W2:Y:S01]  /*55c0*/  LDSM.16.MT88.4 R12, [R200+0x5000] ;  /* 0x00500000c80c783b */ /* 0x000ea20000004200 */
[----:B-1----:R-:W-:-:S06]  /*55d0*/  FFMA.FTZ R3, R154, c[0x0][0x2d0], -R2 ;  /* 0x0000b4009a037a23 */ /* 0x002fcc0000010802 */
[C---:B------:R-:W-:Y:S01]  /*55e0*/  HMMA.16816.F32.BF16 R76, R4.reuse, R8, R48 ;  /* 0x00000008044c723c */ /* 0x040fe20000041830 */
[----:B------:R1:W4:Y:S07]  /*55f0*/  MUFU.EX2 R149, R3 ;  /* 0x0000000300957308 */ /* 0x00032e0000000800 */
[C---:B------:R-:W-:Y:S01]  /*5600*/  HMMA.16816.F32.BF16 R72, R4.reuse, R10, R32 ;  /* 0x0000000a0448723c */ /* 0x040fe20000041820 */
[----:B------:R-:W2:Y:S04]  /*5610*/  LDSM.16.MT88.4 R8, [R199+0x5000] ;  /* 0x00500000c708783b */ /* 0x000ea80000004200 */
[----:B------:R-:W-:Y:S03]  /*5620*/  LDSM.16.MT88.4 R32, [R198+0x2000] ;  /* 0x00200000c620783b */ /* 0x000fe60000004200 */
[----:B-----5:R-:W-:Y:S01]  /*5630*/  HMMA.16816.F32.BF16 R64, R4, R20, R28 ;  /* 0x000000140440723c */ /* 0x020fe2000004181c */
[----:B------:R-:W5:Y:S01]  /*5640*/  LDSM.16.MT88.4 R28, [R201+0x5000] ;  /* 0x00500000c91c783b */ /* 0x000f620000004200 */
[----:B-1----:R-:W-:-:S04]  /*5650*/  FFMA.FTZ R3, R155, c[0x0][0x2d0], -R2 ;  /* 0x0000b4009b037a23 */ /* 0x002fc80000010802 */
[----:B------:R1:W-:Y:S02]  /*5660*/  MUFU.EX2 R148, R3 ;  /* 0x0000000300947308 */ /* 0x0003e40000000800 */
[C---:B------:R-:W-:Y:S08]  /*5670*/  HMMA.16816.F32.BF16 R52, R4.reuse, R24, R100 ;  /* 0x000000180434723c */ /* 0x040ff00000041864 */
[----:B------:R-:W-:Y:S01]  /*5680*/  HMMA.16816.F32.BF16 R56, R4, R26, R92 ;  /* 0x0000001a0438723c */ /* 0x000fe2000004185c */
[----:B------:R-:W4:Y:S01]  /*5690*/  LDSM.16.MT88.4 R24, [R200+0x2000] ;  /* 0x00200000c818783b */ /* 0x000f220000004200 */
[----:B-1----:R-:W-:-:S06]  /*56a0*/  FFMA.FTZ R3, R156, c[0x0][0x2d0], -R2 ;  /* 0x0000b4009c037a23 */ /* 0x002fcc0000010802 */
[C---:B---3--:R-:W-:Y:S01]  /*56b0*/  HMMA.16816.F32.BF16 R48, R4.reuse, R16, R112 ;  /* 0x000000100430723c */ /* 0x048fe20000041870 */
[----:B------:R1:W3:Y:S07]  /*56c0*/  MUFU.EX2 R147, R3 ;  /* 0x0000000300937308 */ /* 0x0002ee0000000800 */
[C---:B------:R-:W-:Y:S01]  /*56d0*/  HMMA.16816.F32.BF16 R40, R4.reuse, R18, R104 ;  /* 0x000000120428723c */ /* 0x040fe20000041868 */
[----:B------:R-:W3:Y:S07]  /*56e0*/  LDSM.16.MT88.4 R16, [R199+0x2000] ;  /* 0x00200000c710783b */ /* 0x000eee0000004200 */
[----:B------:R-:W-:Y:S01]  /*56f0*/  HMMA.16816.F32.BF16 R60, R4, R22, R108 ;  /* 0x00000016043c723c */ /* 0x000fe2000004186c */
[----:B------:R-:W3:Y:S01]  /*5700*/  LDSM.16.MT88.4 R20, [R201+0x2000] ;  /* 0x00200000c914783b */ /* 0x000ee20000004200 */
[----:B-1----:R-:W-:-:S04]  /*5710*/  FFMA.FTZ R3, R157, c[0x0][0x2d0], -R0 ;  /* 0x0000b4009d037a23 */ /* 0x002fc80000010800 */
[----:B------:R1:W-:Y:S02]  /*5720*/  MUFU.EX2 R146, R3 ;  /* 0x0000000300927308 */ /* 0x0003e40000000800 */
[C---:B--2---:R-:W-:Y:S08]  /*5730*/  HMMA.16816.F32.BF16 R44, R4.reuse, R12, R36 ;  /* 0x0000000c042c723c */ /* 0x044ff00000041824 */
[----:B------:R-:W-:Y:S01]  /*5740*/  HMMA.16816.F32.BF16 R36, R4, R14, R116 ;  /* 0x0000000e0424723c */ /* 0x000fe20000041874 */
[----:B------:R-:W2:Y:S01]  /*5750*/  LDSM.16.MT88.4 R12, [R198+0x5800] ;  /* 0x00580000c60c783b */ /* 0x000ea20000004200 */
[----:B-1----:R-:W-:-:S06]  /*5760*/  FFMA.FTZ R3, R159, c[0x0][0x2d0], -R0 ;  /* 0x0000b4009f037a23 */ /* 0x002fcc0000010800 */
[C---:B------:R-:W-:Y:S01]  /*5770*/  HMMA.16816.F32.BF16 R100, R4.reuse, R8, R124 ;  /* 0x000000080464723c */ /* 0x040fe2000004187c */
[----:B------:R-:W-:Y:S01]  /*5780*/  LDSM.16.MT88.4 R124, [R199+0x6800] ;  /* 0x00680000c77c783b */ /* 0x000fe20000004200 */
[----:B------:R1:W1:Y:S06]  /*5790*/  MUFU.EX2 R145, R3 ;  /* 0x0000000300917308 */ /* 0x00026c0000000800 */
[C---:B------:R-:W-:Y:S01]  /*57a0*/  HMMA.16816.F32.BF16 R108, R4.reuse, R10, R120 ;  /* 0x0000000a046c723c */ /* 0x040fe20000041878 */
[----:B------:R-:W2:Y:S07]  /*57b0*/  LDSM.16.MT88.4 R8, [R200+0x5800] ;  /* 0x00580000c808783b */ /* 0x000eae0000004200 */
[----:B-----5:R-:W-:Y:S01]  /*57c0*/  HMMA.16816.F32.BF16 R116, R4, R28, R96 ;  /* 0x0000001c0474723c */ /* 0x020fe20000041860 */
[----:B-1----:R-:W-:-:S04]  /*57d0*/  FFMA.FTZ R3, R158, c[0x0][0x2d0], -R0 ;  /* 0x0000b4009e037a23 */ /* 0x002fc80000010800 */
[----:B------:R1:W-:Y:S03]  /*57e0*/  MUFU.EX2 R144, R3 ;  /* 0x0000000300907308 */ /* 0x0003e60000000800 */
[----:B------:R-:W-:Y:S01]  /*57f0*/  HMMA.16816.F32.BF16 R92, R4, R30, R88 ;  /* 0x0000001e045c723c */ /* 0x000fe20000041858 */
[----:B------:R-:W-:Y:S06]  /*5800*/  LDSM.16.MT88.4 R28, [R199+0x5800] ;  /* 0x00580000c71c783b */ /* 0x000fec0000004200 */
[----:B----4-:R-:W-:-:S02]  /*5810*/  F2FP.BF16.PACK_AB R4, R149, R150 ;  /* 0x000000969504723e */ /* 0x010fc400000010ff */
[----:B---3--:R-:W-:Y:S02]  /*5820*/  F2FP.BF16.PACK_AB R6, R147, R148 ;  /* 0x000000949306723e */ /* 0x008fe400000010ff */
[----:B------:R-:W-:Y:S01]  /*5830*/  F2FP.BF16.PACK_AB R5, R145, R146 ;  /* 0x000000929105723e */ /* 0x000fe200000010ff */
[----:B-1----:R-:W-:-:S04]  /*5840*/  FFMA.FTZ R3, R160, c[0x0][0x2d0], -R0 ;  /* 0x0000b400a0037a23 */ /* 0x002fc80000010800 */
[----:B------:R1:W3:Y:S02]  /*5850*/  MUFU.EX2 R143, R3 ;  /* 0x00000003008f7308 */ /* 0x0002e40000000800 */
[----:B-1----:R-:W-:Y:S01]  /*5860*/  FFMA.FTZ R3, R176, c[0x0][0x2d0], -R2 ;  /* 0x0000b400b0037a23 */ /* 0x002fe20000010802 */
[----:B---3--:R-:W-:-:S05]  /*5870*/  F2FP.BF16.PACK_AB R7, R143, R144 ;  /* 0x000000908f07723e */ /* 0x008fca00000010ff */
[----:B------:R1:W-:Y:S02]  /*5880*/  MUFU.EX2 R142, R3 ;  /* 0x00000003008e7308 */ /* 0x0003e40000000800 */
[C---:B------:R-:W-:Y:S08]  /*5890*/  HMMA.16816.F32.BF16 R104, R4.reuse, R34, R80 ;  /* 0x000000220468723c */ /* 0x040ff00000041850 */
[----:B------:R-:W-:Y:S01]  /*58a0*/  HMMA.16816.F32.BF16 R80, R4, R24, R76 ;  /* 0x000000180450723c */ /* 0x000fe2000004184c */
[----:B-1----:R-:W-:-:S07]  /*58b0*/  FFMA.FTZ R3, R177, c[0x0][0x2d0], -R2 ;  /* 0x0000b400b1037a23 */ /* 0x002fce0000010802 */
[C---:B------:R-:W-:Y:S01]  /*58c0*/  HMMA.16816.F32.BF16 R96, R4.reuse, R16, R64 ;  /* 0x000000100460723c */ /* 0x040fe20000041840 */
[----:B------:R1:W3:Y:S07]  /*58d0*/  MUFU.EX2 R141, R3 ;  /* 0x00000003008d7308 */ /* 0x0002ee0000000800 */
[C---:B------:R-:W-:Y:S08]  /*58e0*/  HMMA.16816.F32.BF16 R76, R4.reuse, R20, R52 ;  /* 0x00000014044c723c */ /* 0x040ff00000041834 */
[C---:B------:R-:W-:Y:S01]  /*58f0*/  HMMA.16816.F32.BF16 R64, R4.reuse, R22, R56 ;  /* 0x000000160440723c */ /* 0x040fe20000041838 */
[--C-:B-1----:R-:W-:Y:S01]  /*5900*/  FFMA.FTZ R3, R178, c[0x0][0x2d0], -R2.reuse ;  /* 0x0000b400b2037a23 */ /* 0x102fe20000010802 */
[----:B------:R-:W1:Y:S03]  /*5910*/  LDSM.16.MT88.4 R20, [R201+0x5800] ;  /* 0x00580000c914783b */ /* 0x000e660000004200 */
[----:B------:R4:W-:Y:S03]  /*5920*/  MUFU.EX2 R140, R3 ;  /* 0x00000003008c7308 */ /* 0x0009e60000000800 */
[C---:B------:R-:W-:Y:S08]  /*5930*/  HMMA.16816.F32.BF16 R112, R4.reuse, R32, R84 ;  /* 0x000000200470723c */ /* 0x040ff00000041854 */
[----:B------:R-:W-:Y:S01]  /*5940*/  HMMA.16816.F32.BF16 R84, R4, R18, R60 ;  /* 0x000000120454723c */ /* 0x000fe2000004183c */
[----:B------:R-:W-:Y:S01]  /*5950*/  LDSM.16.MT88.4 R16, [R198+0x2800] ;  /* 0x00280000c610783b */ /* 0x000fe20000004200 */
[----:B----4-:R-:W-:-:S06]  /*5960*/  FFMA.FTZ R3, R179, c[0x0][0x2d0], -R2 ;  /* 0x0000b400b3037a23 */ /* 0x010fcc0000010802 */
[C---:B--2---:R-:W-:Y:S01]  /*5970*/  HMMA.16816.F32.BF16 R60, R4.reuse, R12, R48 ;  /* 0x0000000c043c723c */ /* 0x044fe20000041830 */
[----:B------:R2:W4:Y:S07]  /*5980*/  MUFU.EX2 R139, R3 ;  /* 0x00000003008b7308 */ /* 0x00052e0000000800 */
[C---:B------:R-:W-:Y:S01]  /*5990*/  HMMA.16816.F32.BF16 R52, R4.reuse, R14, R40 ;  /* 0x0000000e0434723c */ /* 0x040fe20000041828 */
[----:B------:R-:W5:Y:S07]  /*59a0*/  LDSM.16.MT88.4 R12, [R200+0x2800] ;  /* 0x00280000c80c783b */ /* 0x000f6e0000004200 */
[----:B------:R-:W-:Y:S01]  /*59b0*/  HMMA.16816.F32.BF16 R88, R4, R26, R72 ;  /* 0x0000001a0458723c */ /* 0x000fe20000041848 */
[----:B--2---:R-:W-:Y:S01]  /*59c0*/  FFMA.FTZ R3, R209, c[0x0][0x2d0], -R0 ;  /* 0x0000b400d1037a23 */ /* 0x004fe20000010800 */
[----:B------:R-:W2:Y:S01]  /*59d0*/  LDSM.16.MT88.4 R24, [R201+0x2800] ;  /* 0x00280000c918783b */ /* 0x000ea20000004200 */
[----:B------:R-:W-:-:S02]  /*59e0*/  IADD3 R209, R250, -0x2, RZ ;  /* 0xfffffffefad17810 */ /* 0x000fc40007ffe0ff */
[----:B------:R3:W-:Y:S02]  /*59f0*/  MUFU.EX2 R138, R3 ;  /* 0x00000003008a7308 */ /* 0x0007e40000000800 */
[----:B------:R-:W-:Y:S01]  /*5a00*/  ISETP.GE.AND P0, PT, R209, R152, PT ;  /* 0x00000098d100720c */ /* 0x000fe20003f06270 */
[C---:B------:R-:W-:Y:S08]  /*5a10*/  HMMA.16816.F32.BF16 R48, R4.reuse, R8, R44 ;  /* 0x000000080430723c */ /* 0x040ff0000004182c */
[----:B-1----:R-:W-:Y:S01]  /*5a20*/  HMMA.16816.F32.BF16 R44, R4, R20, R116 ;  /* 0x00000014042c723c */ /* 0x002fe20000041874 */
[----:B------:R-:W-:Y:S01]  /*5a30*/  LDSM.16.MT88.4 R116, [R200+0x6800] ;  /* 0x00680000c874783b */ /* 0x000fe20000004200 */
[----:B---3--:R-:W-:-:S06]  /*5a40*/  FFMA.FTZ R3, R210, c[0x0][0x2d0], -R0 ;  /* 0x0000b400d2037a23 */ /* 0x008fcc0000010800 */
[C---:B------:R-:W-:Y:S01]  /*5a50*/  HMMA.16816.F32.BF16 R40, R4.reuse, R22, R92 ;  /* 0x000000160428723c */ /* 0x040fe2000004185c */
[----:B------:R1:W3:Y:S01]  /*5a60*/  MUFU.EX2 R137, R3 ;  /* 0x0000000300897308 */ /* 0x0002e20000000800 */
[----:B------:R-:W2:Y:S04]  /*5a70*/  LDSM.16.MT88.4 R20, [R200+0x6000] ;  /* 0x00600000c814783b */ /* 0x000ea80000004200 */
[----:B------:R-:W-:Y:S02]  /*5a80*/  LDSM.16.MT88.4 R92, [R199+0x3000] ;  /* 0x00300000c75c783b */ /* 0x000fe40000004200 */
[C---:B------:R-:W-:Y:S02]  /*5a90*/  HMMA.16816.F32.BF16 R36, R4.reuse, R10, R36 ;  /* 0x0000000a0424723c */ /* 0x040fe40000041824 */
[----:B------:R-:W-:Y:S06]  /*5aa0*/  LDSM.16.MT88.4 R8, [R199+0x2800] ;  /* 0x00280000c708783b */ /* 0x000fec0000004200 */
[C---:B------:R-:W-:Y:S01]  /*5ab0*/  HMMA.16816.F32.BF16 R32, R4.reuse, R28, R100 ;  /* 0x0000001c0420723c */ /* 0x040fe20000041864 */
[----:B-1----:R-:W-:Y:S01]  /*5ac0*/  FFMA.FTZ R3, R212, c[0x0][0x2d0], -R0 ;  /* 0x0000b400d4037a23 */ /* 0x002fe20000010800 */
[----:B------:R-:W-:Y:S03]  /*5ad0*/  LDSM.16.MT88.4 R100, [R201+0x3000] ;  /* 0x00300000c964783b */ /* 0x000fe60000004200 */
[----:B------:R1:W-:Y:S03]  /*5ae0*/  MUFU.EX2 R136, R3 ;  /* 0x0000000300887308 */ /* 0x0003e60000000800 */
[----:B------:R-:W-:Y:S01]  /*5af0*/  HMMA.16816.F32.BF16 R56, R4, R30, R108 ;  /* 0x0000001e0438723c */ /* 0x000fe2000004186c */
[----:B------:R-:W-:Y:S04]  /*5b00*/  LDSM.16.MT88.4 R28, [R198+0x6000] ;  /* 0x00600000c61c783b */ /* 0x000fe80000004200 */
[----:B------:R-:W-:Y:S02]  /*5b10*/  LDSM.16.MT88.4 R108, [R198+0x6800] ;  /* 0x00680000c66c783b */ /* 0x000fe40000004200 */
[----:B------:R-:W-:-:S02]  /*5b20*/  F2FP.BF16.PACK_AB R4, R141, R142 ;  /* 0x0000008e8d04723e */ /* 0x000fc400000010ff */
[----:B----4-:R-:W-:Y:S02]  /*5b30*/  F2FP.BF16.PACK_AB R6, R139, R140 ;  /* 0x0000008c8b06723e */ /* 0x010fe400000010ff */
[----:B---3--:R-:W-:Y:S01]  /*5b40*/  F2FP.BF16.PACK_AB R5, R137, R138 ;  /* 0x0000008a8905723e */ /* 0x008fe200000010ff */
[----:B-1----:R-:W-:-:S04]  /*5b50*/  FFMA.FTZ R3, R211, c[0x0][0x2d0], -R0 ;  /* 0x0000b400d3037a23 */ /* 0x002fc80000010800 */
[----:B------:R-:W1:Y:S02]  /*5b60*/  MUFU.EX2 R71, R3 ;  /* 0x0000000300477308 */ /* 0x000e640000000800 */
[----:B-1----:R-:W-:Y:S01]  /*5b70*/  F2FP.BF16.PACK_AB R7, R71, R136 ;  /* 0x000000884707723e */ /* 0x002fe200000010ff */
[----:B------:R-:W-:-:S05]  /*5b80*/  FFMA.FTZ R3, R221, c[0x0][0x2d0], -R2 ;  /* 0x0000b400dd037a23 */ /* 0x000fca0000010802 */
[----:B------:R1:W-:Y:S01]  /*5b90*/  MUFU.EX2 R70, R3 ;  /* 0x0000000300467308 */ /* 0x0003e20000000800 */
[C---:B-----5:R-:W-:Y:S08]  /*5ba0*/  HMMA.16816.F32.BF16 R80, R4.reuse, R12, R80 ;  /* 0x0000000c0450723c */ /* 0x060ff00000041850 */
[----:B------:R-:W-:Y:S01]  /*5bb0*/  HMMA.16816.F32.BF16 R88, R4, R14, R88 ;  /* 0x0000000e0458723c */ /* 0x000fe20000041858 */
[----:B------:R-:W3:Y:S01]  /*5bc0*/  LDSM.16.MT88.4 R12, [R199+0x6000] ;  /* 0x00600000c70c783b */ /* 0x000ee20000004200 */
[----:B-1----:R-:W-:-:S06]  /*5bd0*/  FFMA.FTZ R3, R222, c[0x0][0x2d0], -R2 ;  /* 0x0000b400de037a23 */ /* 0x002fcc0000010802 */
[C---:B--2---:R-:W-:Y:S01]  /*5be0*/  HMMA.16816.F32.BF16 R120, R4.reuse, R26, R64 ;  /* 0x0000001a0478723c */ /* 0x044fe20000041840 */
[----:B------:R1:W2:Y:S07]  /*5bf0*/  MUFU.EX2 R26, R3 ;  /* 0x00000003001a7308 */ /* 0x0002ae0000000800 */
[C---:B------:R-:W-:Y:S08]  /*5c00*/  HMMA.16816.F32.BF16 R72, R4.reuse, R16, R112 ;  /* 0x000000100448723c */ /* 0x040ff00000041870 */
[----:B------:R-:W-:Y:S01]  /*5c10*/  HMMA.16816.F32.BF16 R112, R4, R24, R76 ;  /* 0x000000180470723c */ /* 0x000fe2000004184c */
[----:B------:R-:W-:Y:S01]  /*5c20*/  LDSM.16.MT88.4 R76, [R198+0x3000] ;  /* 0x00300000c64c783b */ /* 0x000fe20000004200 */
[--C-:B-1----:R-:W-:Y:S01]  /*5c30*/  FFMA.FTZ R3, R223, c[0x0][0x2d0], -R2.reuse ;  /* 0x0000b400df037a23 */ /* 0x102fe20000010802 */
[----:B--2---:R-:W-:Y:S01]  /*5c40*/  F2FP.BF16.PACK_AB R64, R26, R70 ;  /* 0x000000461a40723e */ /* 0x004fe200000010ff */
[----:B------:R-:W-:-:S02]  /*5c50*/  FFMA.FTZ R2, R224, c[0x0][0x2d0], -R2 ;  /* 0x0000b400e0027a23 */ /* 0x000fc40000010802 */
[----:B------:R-:W-:Y:S02]  /*5c60*/  MUFU.EX2 R25, R3 ;  /* 0x0000000300197308 */ /* 0x000fe40000000800 */
[C---:B------:R-:W-:Y:S06]  /*5c70*/  HMMA.16816.F32.BF16 R48, R4.reuse, R20, R48 ;  /* 0x000000140430723c */ /* 0x040fec0000041830 */
[----:B------:R1:W2:Y:S02]  /*5c80*/  MUFU.EX2 R24, R2 ;  /* 0x0000000200187308 */ /* 0x0002a40000000800 */
[C---:B------:R-:W-:Y:S08]  /*5c90*/  HMMA.16816.F32.BF16 R16, R4.reuse, R18, R104 ;  /* 0x000000120410723c */ /* 0x040ff00000041868 */
[----:B---3--:R-:W-:Y:S01]  /*5ca0*/  HMMA.16816.F32.BF16 R32, R4, R12, R32 ;  /* 0x0000000c0420723c */ /* 0x008fe20000041820 */
[----:B-1----:R-:W-:Y:S01]  /*5cb0*/  FFMA.FTZ R2, R225, c[0x0][0x2d0], -R0 ;  /* 0x0000b400e1027a23 */ /* 0x002fe20000010800 */
[----:B--2---:R-:W-:-:S06]  /*5cc0*/  F2FP.BF16.PACK_AB R66, R24, R25 ;  /* 0x000000191842723e */ /* 0x004fcc00000010ff */
[C---:B------:R-:W-:Y:S01]  /*5cd0*/  HMMA.16816.F32.BF16 R96, R4.reuse, R8, R96 ;  /* 0x000000080460723c */ /* 0x040fe20000041860 */
[----:B------:R1:W-:Y:S07]  /*5ce0*/  MUFU.EX2 R21, R2 ;  /* 0x0000000200157308 */ /* 0x0003ee0000000800 */
[C---:B------:R-:W-:Y:S01]  /*5cf0*/  HMMA.16816.F32.BF16 R104, R4.reuse, R10, R84 ;  /* 0x0000000a0468723c */ /* 0x040fe20000041854 */
[----:B------:R-:W2:Y:S04]  /*5d00*/  LDSM.16.MT88.4 R8, [R201+0x6000] ;  /* 0x00600000c908783b */ /* 0x000ea80000004200 */
[----:B------:R-:W3:Y:S03]  /*5d10*/  LDSM.16.MT88.4 R84, [R200+0x3000] ;  /* 0x00300000c854783b */ /* 0x000ee60000004200 */
[----:B------:R-:W-:Y:S01]  /*5d20*/  HMMA.16816.F32.BF16 R60, R4, R28, R60 ;  /* 0x0000001c043c723c */ /* 0x000fe2000004183c */
[----:B-1----:R-:W-:-:S04]  /*5d30*/  FFMA.FTZ R2, R227, c[0x0][0x2d0], -R0 ;  /* 0x0000b400e3027a23 */ /* 0x002fc80000010800 */
[----:B------:R1:W4:Y:S03]  /*5d40*/  MUFU.EX2 R20, R2 ;  /* 0x0000000200147308 */ /* 0x0003260000000800 */
[C---:B------:R-:W-:Y:S08]  /*5d50*/  HMMA.16816.F32.BF16 R52, R4.reuse, R30, R52 ;  /* 0x0000001e0434723c */ /* 0x040ff00000041834 */
[----:B------:R-:W-:Y:S01]  /*5d60*/  HMMA.16816.F32.BF16 R36, R4, R22, R36 ;  /* 0x000000160424723c */ /* 0x000fe20000041824 */
[--C-:B-1----:R-:W-:Y:S01]  /*5d70*/  FFMA.FTZ R2, R226, c[0x0][0x2d0], -R0.reuse ;  /* 0x0000b400e2027a23 */ /* 0x102fe20000010800 */
[----:B----4-:R-:W-:Y:S01]  /*5d80*/  F2FP.BF16.PACK_AB R65, R20, R21 ;  /* 0x000000151441723e */ /* 0x010fe200000010ff */
[----:B------:R-:W-:-:S05]  /*5d90*/  FFMA.FTZ R0, R228, c[0x0][0x2d0], -R0 ;  /* 0x0000b400e4007a23 */ /* 0x000fca0000010800 */
[C---:B------:R-:W-:Y:S01]  /*5da0*/  HMMA.16816.F32.BF16 R56, R4.reuse, R14, R56 ;  /* 0x0000000e0438723c */ /* 0x040fe20000041838 */
[----:B------:R1:W-:Y:S07]  /*5db0*/  MUFU.EX2 R13, R2 ;  /* 0x00000002000d7308 */ /* 0x0003ee0000000800 */
[C---:B--2---:R-:W-:Y:S01]  /*5dc0*/  HMMA.16816.F32.BF16 R44, R4.reuse, R8, R44 ;  /* 0x00000008042c723c */ /* 0x044fe2000004182c */
[----:B------:R2:W4:Y:S07]  /*5dd0*/  MUFU.EX2 R12, R0 ;  /* 0x00000000000c7308 */ /* 0x00052e0000000800 */
[----:B------:R-:W-:Y:S01]  /*5de0*/  HMMA.16816.F32.BF16 R40, R4, R10, R40 ;  /* 0x0000000a0428723c */ /* 0x000fe20000041828 */
[----:B-1----:R-:W-:Y:S01]  /*5df0*/  FADD.FTZ R2, R242, R240 ;  /* 0x000000f0f2027221 */ /* 0x002fe20000010000 */
[----:B------:R-:W1:Y:S03]  /*5e00*/  LDSM.16.MT88.4 R4, [R201+0x6800] ;  /* 0x00680000c904783b */ /* 0x000e660000004200 */
[----:B------:R-:W-:-:S02]  /*5e10*/  FADD.FTZ R2, R243, R2 ;  /* 0x00000002f3027221 */ /* 0x000fc40000010000 */
[----:B--2---:R-:W-:Y:S01]  /*5e20*/  FADD.FTZ R0, R248, R247 ;  /* 0x000000f7f8007221 */ /* 0x004fe20000010000 */
[----:B----4-:R-:W-:Y:S01]  /*5e30*/  F2FP.BF16.PACK_AB R67, R12, R13 ;  /* 0x0000000d0c43723e */ /* 0x010fe200000010ff */
[----:B------:R-:W-:Y:S02]  /*5e40*/  FADD.FTZ R2, R245, R2 ;  /* 0x00000002f5027221 */ /* 0x000fe40000010000 */
[----:B------:R-:W-:Y:S02]  /*5e50*/  FADD.FTZ R0, R246, R0 ;  /* 0x00000000f6007221 */ /* 0x000fe40000010000 */
[----:B------:R-:W-:Y:S02]  /*5e60*/  FADD.FTZ R2, R236, R2 ;  /* 0x00000002ec027221 */ /* 0x000fe40000010000 */
[----:B------:R-:W-:Y:S01]  /*5e70*/  FADD.FTZ R0, R249, R0 ;  /* 0x00000000f9007221 */ /* 0x000fe20000010000 */
[----:B---3--:R-:W-:Y:S01]  /*5e80*/  HMMA.16816.F32.BF16 R80, R64, R84, R80 ;  /* 0x000000544050723c */ /* 0x008fe20000041850 */
[----:B------:R-:W-:-:S02]  /*5e90*/  FADD.FTZ R2, R234, R2 ;  /* 0x00000002ea027221 */ /* 0x000fc40000010000 */
[----:B------:R-:W-:Y:S02]  /*5ea0*/  FADD.FTZ R0, R239, R0 ;  /* 0x00000000ef007221 */ /* 0x000fe40000010000 */
[----:B------:R-:W-:Y:S02]  /*5eb0*/  FADD.FTZ R2, R235, R2 ;  /* 0x00000002eb027221 */ /* 0x000fe40000010000 */
[----:B------:R-:W-:Y:S01]  /*5ec0*/  FADD.FTZ R0, R241, R0 ;  /* 0x00000000f1007221 */ /* 0x000fe20000010000 */
[----:B------:R-:W-:Y:S01]  /*5ed0*/  HMMA.16816.F32.BF16 R84, R64, R86, R88 ;  /* 0x000000564054723c */ /* 0x000fe20000041858 */
        /* <DEDUP_REMOVED lines=9> */
[----:B------:R-:W-:Y:S03]  /*5f70*/  HMMA.16816.F32.BF16 R96, R64, R100, R112 ;  /* 0x000000644060723c */ /* 0x000fe60000041870 */
[----:B------:R-:W-:-:S04]  /*5f80*/  FADD.FTZ R0, R217, R0 ;  /* 0x00000000d9007221 */ /* 0x000fc80000010000 */
        /* <DEDUP_REMOVED lines=42> */
[----:B------:R-:W-:-:S05]  /*6230*/  FADD.FTZ R0, R12, R0 ;  /* 0x000000000c007221 */ /* 0x000fca0000010000 */
[----:B------:R2:W-:Y:S02]  /*6240*/  STL [R1+0x4], R0 ;  /* 0x0000040001007387 */ /* 0x0005e40000100800 */
[C---:B------:R-:W-:Y:S02]  /*6250*/  HMMA.16816.F32.BF16 R124, R64.reuse, R126, R56 ;  /* 0x0000007e407c723c */ /* 0x040fe40000041838 */
[----:B------:R2:W-:Y:S06]  /*6260*/  STL [R1], R2 ;  /* 0x0000000201007387 */ /* 0x0005ec0000100800 */
[C---:B-1----:R-:W-:Y:S08]  /*6270*/  HMMA.16816.F32.BF16 R60, R64.reuse, R4, R44 ;  /* 0x00000004403c723c */ /* 0x042ff0000004182c */
[----:B------:R-:W-:Y:S01]  /*6280*/  HMMA.16816.F32.BF16 R64, R64, R6, R40 ;  /* 0x000000064040723c */ /* 0x000fe20000041828 */
[----:B------:R-:W-:Y:S07]  /*6290*/  @!UPT UIADD3 URZ, URZ, URZ, URZ ;  /* 0x0000003f3f3ff290 */ /* 0x000fee000fffe03f */
[----:B------:R-:W-:Y:S11]  /*62a0*/  @!P0 BRA `(.L_x_141) ;  /* 0x00003ae000008947 */ /* 0x000ff60003800000 */
[----:B------:R-:W3:Y:S04]  /*62b0*/  LDL.64 R154, [R1+0x38] ;  /* 0x00003800019a7983 */ /* 0x000ee80000100a00 */
[----:B------:R-:W4:Y:S04]  /*62c0*/  LDL.64 R152, [R1+0x40] ;  /* 0x0000400001987983 */ /* 0x000f280000100a00 */
[----:B------:R-:W5:Y:S01]  /*62d0*/  LDL.64 R156, [R1+0x8] ;  /* 0x00000800019c7983 */ /* 0x000f620000100a00 */
[----:B--2---:R-:W-:Y:S01]  /*62e0*/  IMAD.MOV.U32 R0, RZ, RZ, c[0x0][0x208] ;  /* 0x00008200ff007624 */ /* 0x004fe200078e00ff */
[----:B------:R-:W-:Y:S01]  /*62f0*/  LOP3.LUT P1, RZ, R251, 0x2, RZ, 0xc0, !PT ;  /* 0x00000002fbff7812 */ /* 0x000fe2000782c0ff */
[----:B------:R-:W-:Y:S01]  /*6300*/  IMAD.MOV.U32 R236, RZ, RZ, c[0x0][0x20c] ;  /* 0x00008300ffec7624 */ /* 0x000fe200078e00ff */
[----:B------:R-:W1:Y:S01]  /*6310*/  S2R R159, SR_TID.X ;  /* 0x00000000009f7919 */ /* 0x000e620000002100 */
[----:B------:R-:W-:-:S02]  /*6320*/  LOP3.LUT R229, R229, 0xfffffffd, RZ, 0xc0, !PT ;  /* 0xfffffffde5e57812 */ /* 0x000fc400078ec0ff */
[----:B------:R-:W-:Y:S02]  /*6330*/  ISETP.GE.AND P6, PT, R252, c[0x0][0x1d4], PT ;  /* 0x00007500fc007a0c */ /* 0x000fe40003fc6270 */
[C-C-:B------:R-:W-:Y:S02]  /*6340*/  SHF.L.U64.HI R2, R0.reuse, 0x6, R236.reuse ;  /* 0x0000000600027819 */ /* 0x140fe400000102ec */
[C---:B------:R-:W-:Y:S01]  /*6350*/  SHF.L.U64.HI R237, R0.reuse, 0x5, R236 ;  /* 0x0000000500ed7819 */ /* 0x040fe200000102ec */
[----:B------:R-:W-:Y:S01]  /*6360*/  IMAD.SHL.U32 R236, R0, 0x20, RZ ;  /* 0x0000002000ec7824 */ /* 0x000fe200078e00ff */
[----:B------:R-:W-:Y:S02]  /*6370*/  LOP3.LUT P4, RZ, R251, 0x4, RZ, 0xc0, !PT ;  /* 0x00000004fbff7812 */ /* 0x000fe4000788c0ff */
[----:B------:R-:W-:-:S04]  /*6380*/  @P1 LOP3.LUT R229, R229, 0x2, RZ, 0xfc, !PT ;  /* 0x00000002e5e51812 */ /* 0x000fc800078efcff */
[----:B------:R-:W-:Y:S02]  /*6390*/  LOP3.LUT R229, R229, 0xfffffffe, RZ, 0xc0, !PT ;  /* 0xfffffffee5e57812 */ /* 0x000fe400078ec0ff */
[----:B-1----:R-:W-:-:S13]  /*63a0*/  ISETP.GT.AND P0, PT, R159, 0x7f, PT ;  /* 0x0000007f9f00780c */ /* 0x002fda0003f04270 */
[----:B------:R-:W-:Y:S01]  /*63b0*/  @P0 LOP3.LUT R229, R229, 0x1, RZ, 0xfc, !PT ;  /* 0x00000001e5e50812 */ /* 0x000fe200078efcff */
[----:B---3--:R-:W-:Y:S02]  /*63c0*/  IMAD.MOV.U32 R3, RZ, RZ, R155 ;  /* 0x000000ffff037224 */ /* 0x008fe400078e009b */
[----:B----4-:R-:W-:Y:S01]  /*63d0*/  IMAD.MOV.U32 R2, RZ, RZ, R152 ;  /* 0x000000ffff027224 */ /* 0x010fe200078e0098 */
[----:B-----5:R-:W-:-:S04]  /*63e0*/  ISETP.GE.AND P5, PT, R156, c[0x0][0x1d4], PT ;  /* 0x000075009c007a0c */ /* 0x020fc80003fa6270 */
[----:B------:R1:W-:Y:S04]  /*63f0*/  STL.64 [R1+0x18], R2 ;  /* 0x0000180201007387 */ /* 0x0003e80000100a00 */
.L_x_144:
[----:B-1----:R-:W2:Y:S01]  /*6400*/  LDL.64 R2, [R1+0x18] ;  /* 0x0000180001027983 */ /* 0x002ea20000100a00 */
[----:B------:R-:W-:Y:S04]  /*6410*/  DEPBAR.LE SB0, 0x0 ;  /* 0x000080000000791a */ /* 0x000fe80000000000 */
[----:B------:R-:W-:Y:S01]  /*6420*/  WARPSYNC 0xffffffff ;  /* 0xffffffff00007948 */ /* 0x000fe20003800000 */
[----:B------:R-:W3:Y:S01]  /*6430*/  LDL.64 R54, [R1+0x40] ;  /* 0x0000400001367983 */ /* 0x000ee20000100a00 */
[----:B------:R-:W-:Y:S01]  /*6440*/  SHF.R.S32.HI R0, RZ, 0x1f, R209 ;  /* 0x0000001fff007819 */ /* 0x000fe200000114d1 */
[----:B------:R-:W-:Y:S01]  /*6450*/  IMAD.WIDE.U32 R36, R209, c[0x0][0x208], RZ ;  /* 0x00008200d1247a25 */ /* 0x000fe200078e00ff */
[----:B------:R-:W-:Y:S01]  /*6460*/  MOV R169, c[0x0][0x20c] ;  /* 0x0000830000a97a02 */ /* 0x000fe20000000f00 */
[----:B------:R-:W-:Y:S01]  /*6470*/  BSSY B0, `(.L_x_142) ;  /* 0x000018e000007945 */ /* 0x000fe20003800000 */
[----:B------:R-:W-:Y:S01]  /*6480*/  MOV R168, c[0x0][0x208] ;  /* 0x0000820000a87a02 */ /* 0x000fe20000000f00 */
[----:B------:R-:W4:Y:S01]  /*6490*/  LDL.64 R46, [R1+0x38] ;  /* 0x00003800012e7983 */ /* 0x000f220000100a00 */
[----:B------:R-:W-:Y:S01]  /*64a0*/  IMAD R0, R0, c[0x0][0x208], RZ ;  /* 0x0000820000007a24 */ /* 0x000fe200078e02ff */
[----:B------:R-:W-:Y:S01]  /*64b0*/  LOP3.LUT R229, R229, 0xfffffffb, RZ, 0xc0, !PT ;  /* 0xfffffffbe5e57812 */ /* 0x000fe200078ec0ff */
[----:B------:R-:W-:Y:S01]  /*64c0*/  IMAD.WIDE.U32 R38, R36, 0x70, R236 ;  /* 0x0000007024267825 */ /* 0x000fe200078e00ec */
[----:B------:R-:W-:Y:S02]  /*64d0*/  SHF.L.U64.HI R168, R168, 0x6, R169 ;  /* 0x00000006a8a87819 */ /* 0x000fe400000102a9 */
[----:B------:R-:W-:Y:S01]  /*64e0*/  BAR.SYNC.DEFER_BLOCKING 0x0 ;  /* 0x0000000000007b1d */ /* 0x000fe20000010000 */
[----:B------:R-:W-:Y:S05]  /*64f0*/  IMAD R0, R209, c[0x0][0x20c], R0 ;  /* 0x00008300d1007a24 */ /* 0x000fea00078e0200 */
[----:B------:R-:W-:Y:S05]  /*6500*/  IADD3 R0, R37, R0, RZ ;  /* 0x0000000025007210 */ /* 0x000fea0007ffe0ff */
[----:B------:R-:W-:Y:S01]  /*6510*/  IMAD R37, R0, 0x70, RZ ;  /* 0x0000007000257824 */ /* 0x000fe200078e02ff */
[----:B------:R-:W1:Y:S08]  /*6520*/  LDSM.16.M88.4 R8, [R196] ;  /* 0x00000000c408783b */ /* 0x000e700000000200 */
[----:B------:R-:W5:Y:S08]  /*6530*/  S2R R45, SR_TID.X ;  /* 0x00000000002d7919 */ /* 0x000f700000002100 */
[----:B------:R-:W5:Y:S08]  /*6540*/  LDSM.16.M88.4 R16, [R196+0x800] ;  /* 0x00080000c410783b */ /* 0x000f700000000200 */
[----:B------:R-:W5:Y:S08]  /*6550*/  LDSM.16.M88.4 R24, [R196+0x1000] ;  /* 0x00100000c418783b */ /* 0x000f700000000200 */
[----:B------:R-:W4:Y:S04]  /*6560*/  LDL R234, [R1+0x30] ;  /* 0x0000300001ea7983 */ /* 0x000f280000100800 */
[----:B------:R-:W5:Y:S01]  /*6570*/  LDSM.16.M88.4 R32, [R196+0x1800] ;  /* 0x00180000c420783b */ /* 0x000f620000000200 */
[C---:B-1----:R-:W-:Y:S03]  /*6580*/  HMMA.16816.F32.BF16 R4, R128.reuse, R8, RZ ;  /* 0x000000088004723c */ /* 0x042fe600000418ff */
[----:B-----5:R-:W-:Y:S04]  /*6590*/  SHF.R.S32.HI R44, RZ, 0x1f, R45 ;  /* 0x0000001fff2c7819 */ /* 0x020fe8000001142d */
[----:B------:R-:W1:Y:S01]  /*65a0*/  LDSM.16.M88.4 R40, [R196+0x2000] ;  /* 0x00200000c428783b */ /* 0x000e620000000200 */
[----:B------:R-:W-:Y:S04]  /*65b0*/  ISETP.GT.AND P2, PT, R45, 0x7f, PT ;  /* 0x0000007f2d00780c */ /* 0x000fe80003f44270 */
[-C--:B------:R-:W-:Y:S01]  /*65c0*/  LEA.HI R44, R44, R45.reuse, RZ, 0x3 ;  /* 0x0000002d2c2c7211 */ /* 0x080fe200078f18ff */
[C---:B------:R-:W-:Y:S03]  /*65d0*/  HMMA.16816.F32.BF16 R8, R128.reuse, R10, RZ ;  /* 0x0000000a8008723c */ /* 0x040fe600000418ff */
[----:B------:R-:W-:Y:S01]  /*65e0*/  LOP3.LUT R44, R44, 0xfffffff8, RZ, 0xc0, !PT ;  /* 0xfffffff82c2c7812 */ /* 0x000fe200078ec0ff */
[----:B------:R-:W5:Y:S04]  /*65f0*/  LDSM.16.M88.4 R48, [R196+0x2800] ;  /* 0x00280000c430783b */ /* 0x000f680000000200 */
[C---:B------:R-:W-:Y:S01]  /*6600*/  HMMA.16816.F32.BF16 R12, R128.reuse, R16, RZ ;  /* 0x00000010800c723c */ /* 0x040fe200000418ff */
[----:B------:R-:W-:Y:S03]  /*6610*/  IADD3 R44, -R44, R45, RZ ;  /* 0x0000002d2c2c7210 */ /* 0x000fe60007ffe1ff */
[----:B------:R-:W-:Y:S01]  /*6620*/  MOV R45, c[0x0][0x208] ;  /* 0x00008200002d7a02 */ /* 0x000fe20000000f00 */
[----:B------:R-:W1:Y:S01]  /*6630*/  LDSM.16.M88.4 R56, [R196+0x3000] ;  /* 0x00300000c438783b */ /* 0x000e620000000200 */
[----:B------:R-:W-:Y:S02]  /*6640*/  LOP3.LUT P3, RZ, R44, 0x2, RZ, 0xc0, !PT ;  /* 0x000000022cff7812 */ /* 0x000fe4000786c0ff */
[C---:B------:R-:W-:Y:S01]  /*6650*/  HMMA.16816.F32.BF16 R16, R128.reuse, R18, RZ ;  /* 0x000000128010723c */ /* 0x040fe200000418ff */
[----:B------:R-:W-:Y:S07]  /*6660*/  SHF.L.U32 R45, R45, 0x6, RZ ;  /* 0x000000062d2d7819 */ /* 0x000fee00000006ff */
[C---:B------:R-:W-:Y:S08]  /*6670*/  HMMA.16816.F32.BF16 R20, R128.reuse, R24, RZ ;  /* 0x000000188014723c */ /* 0x040ff000000418ff */
[C---:B------:R-:W-:Y:S08]  /*6680*/  HMMA.16816.F32.BF16 R24, R128.reuse, R26, RZ ;  /* 0x0000001a8018723c */ /* 0x040ff000000418ff */
[C---:B------:R-:W-:Y:S08]  /*6690*/  HMMA.16816.F32.BF16 R28, R128.reuse, R32, RZ ;  /* 0x00000020801c723c */ /* 0x040ff000000418ff */
[C---:B------:R-:W-:Y:S01]  /*66a0*/  HMMA.16816.F32.BF16 R32, R128.reuse, R34, RZ ;  /* 0x000000228020723c */ /* 0x040fe200000418ff */
[----:B--2---:R-:W-:Y:S05]  /*66b0*/  IMAD.WIDE.U32 R2, R36, 0x70, R2 ;  /* 0x0000007024027825 */ /* 0x004fea00078e0002 */
[C---:B------:R-:W-:Y:S02]  /*66c0*/  LEA R52, P0, R2.reuse, c[0x0][0x1f8], 0x1 ;  /* 0x00007e0002347a11 */ /* 0x040fe400078008ff */
[----:B------:R-:W-:Y:S04]  /*66d0*/  IADD3 R0, R3, R37, RZ ;  /* 0x0000002503007210 */ /* 0x000fe80007ffe0ff */
[----:B------:R-:W-:Y:S02]  /*66e0*/  LEA.HI.X R53, R2, c[0x0][0x1fc], R0, 0x1, P0 ;  /* 0x00007f0002357a11 */ /* 0x000fe400000f0c00 */
[C---:B------:R-:W-:Y:S02]  /*66f0*/  IADD3 R0, R196.reuse, 0x20, RZ ;  /* 0x00000020c4007810 */ /* 0x040fe40007ffe0ff */
[----:B------:R-:W-:Y:S02]  /*6700*/  @P3 IADD3 R0, R196, -0x20, RZ ;  /* 0xffffffe0c4003810 */ /* 0x000fe40007ffe0ff */
[----:B------:R-:W-:Y:S02]  /*6710*/  @!P2 IADD3 R3, P1, P0, R236, R38, R236 ;  /* 0x00000026ec03a210 */ /* 0x000fe4000783e0ec */
[----:B------:R-:W-:Y:S01]  /*6720*/  IADD3 R2, R37, R39, RZ ;  /* 0x0000002725027210 */ /* 0x000fe20007ffe0ff */
[----:B------:R-:W2:Y:S01]  /*6730*/  LDSM.16.M88.4 R136, [R0] ;  /* 0x000000000088783b */ /* 0x000ea20000000200 */
[C---:B-1----:R-:W-:Y:S02]  /*6740*/  HMMA.16816.F32.BF16 R36, R128.reuse, R40, RZ ;  /* 0x000000288024723c */ /* 0x042fe400000418ff */
[----:B------:R-:W-:Y:S02]  /*6750*/  @!P2 IADD3.X R44, R237, R2, R237, P1, P0 ;  /* 0x00000002ed2ca210 */ /* 0x000fe40000fe04ed */
[----:B---3--:R-:W-:Y:S02]  /*6760*/  @!P2 IADD3 R3, P0, R3, R54, RZ ;  /* 0x000000360303a210 */ /* 0x008fe40007f1e0ff */
[----:B------:R-:W-:Y:S01]  /*6770*/  IADD3 R2, P1, R52, R45, RZ ;  /* 0x0000002d34027210 */ /* 0x000fe20007f3e0ff */
[----:B------:R-:W1:Y:S01]  /*6780*/  LDSM.16.M88.4 R140, [R0+0x800] ;  /* 0x00080000008c783b */ /* 0x000e620000000200 */
[C---:B------:R-:W-:Y:S01]  /*6790*/  HMMA.16816.F32.BF16 R40, R128.reuse, R42, RZ ;  /* 0x0000002a8028723c */ /* 0x040fe200000418ff */
[----:B----4-:R-:W-:Y:S03]  /*67a0*/  @!P2 IADD3.X R44, R44, R47, RZ, P0, !PT ;  /* 0x0000002f2c2ca210 */ /* 0x010fe600007fe4ff */
[C---:B------:R-:W-:Y:S03]  /*67b0*/  @!P2 LEA R70, P0, R3.reuse, c[0x0][0x1f8], 0x1 ;  /* 0x00007e000346aa11 */ /* 0x040fe600078008ff */
[----:B------:R-:W3:Y:S01]  /*67c0*/  LDSM.16.M88.4 R144, [R0+0x1000] ;  /* 0x001000000090783b */ /* 0x000ee20000000200 */
[----:B------:R-:W-:Y:S04]  /*67d0*/  @!P2 LEA.HI.X R71, R3, c[0x0][0x1fc], R44, 0x1, P0 ;  /* 0x00007f000347aa11 */ /* 0x000fe800000f0c2c */
[-C--:B------:R-:W-:Y:S02]  /*67e0*/  IADD3.X R3, R53, R168.reuse, RZ, P1, !PT ;  /* 0x000000a835037210 */ /* 0x080fe40000ffe4ff */
[----:B------:R-:W-:Y:S01]  /*67f0*/  IADD3 R54, P0, R2, R45, RZ ;  /* 0x0000002d02367210 */ /* 0x000fe20007f1e0ff */
[----:B------:R-:W4:Y:S01]  /*6800*/  LDSM.16.M88.4 R148, [R0+0x1800] ;  /* 0x001800000094783b */ /* 0x000f220000000200 */
[C---:B-----5:R-:W-:Y:S02]  /*6810*/  HMMA.16816.F32.BF16 R44, R128.reuse, R48, RZ ;  /* 0x00000030802c723c */ /* 0x060fe400000418ff */
[----:B------:R-:W-:Y:S05]  /*6820*/  IADD3.X R55, R3, R168, RZ, P0, !PT ;  /* 0x000000a803377210 */ /* 0x000fea00007fe4ff */
[----:B------:R-:W5:Y:S01]  /*6830*/  LDSM.16.M88.4 R152, [R0+0x2000] ;  /* 0x002000000098783b */ /* 0x000f620000000200 */
[C---:B------:R-:W-:Y:S07]  /*6840*/  HMMA.16816.F32.BF16 R48, R128.reuse, R50, RZ ;  /* 0x000000328030723c */ /* 0x040fee00000418ff */
[----:B------:R-:W1:Y:S08]  /*6850*/  LDSM.16.M88.4 R156, [R0+0x2800] ;  /* 0x00280000009c783b */ /* 0x000e700000000200 */
[----:B------:R2:W1:Y:S01]  /*6860*/  LDSM.16.M88.4 R160, [R0+0x3000] ;  /* 0x0030000000a0783b */ /* 0x0004620000000200 */
[----:B------:R-:W-:Y:S07]  /*6870*/  ISETP.GT.AND P0, PT, R209, R234, PT ;  /* 0x000000ead100720c */ /* 0x000fee0003f04270 */
[----:B------:R-:W-:Y:S01]  /*6880*/  @!PT LDS RZ, [RZ] ;  /* 0x00000000fffff984 */ /* 0x000fe20000000800 */
[----:B------:R-:W-:Y:S01]  /*6890*/  @!PT LDS RZ, [RZ] ;  /* 0x00000000fffff984 */ /* 0x000fe20000000800 */
[----:B------:R-:W-:Y:S01]  /*68a0*/  @!PT LDS RZ, [RZ] ;  /* 0x00000000fffff984 */ /* 0x000fe20000000800 */
[----:B------:R1:W-:Y:S08]  /*68b0*/  LDGSTS.E.BYPASS.LTC128B.128 [R208+0x100], [R52.64], !P5 ;  /* 0x0010000034d07fae */ /* 0x0003f0000e901d46 */
[----:B------:R1:W-:Y:S01]  /*68c0*/  LDGSTS.E.BYPASS.LTC128B.128 [R208+0x3900], [R52.64+0x80], !P6 ;  /* 0x0390008034d07fae */ /* 0x0003e2000f101d46 */
[----:B------:R-:W-:Y:S02]  /*68d0*/  @P0 LOP3.LUT R229, R229, 0x4, RZ, 0xfc, !PT ;  /* 0x00000004e5e50812 */ /* 0x000fe400078efcff */
[C---:B--2---:R-:W-:Y:S05]  /*68e0*/  IADD3 R0, R196.reuse, 0x40, RZ ;  /* 0x00000040c4007810 */ /* 0x044fea0007ffe0ff */
[----:B------:R2:W-:Y:S01]  /*68f0*/  LDGSTS.E.BYPASS.LTC128B.128 [R208+0x1100], [R2.64], !P5 ;  /* 0x0110000002d07fae */ /* 0x0005e2000e901d46 */
[----:B------:R-:W-:Y:S07]  /*6900*/  @P4 IADD3 R0, R196, -0x40, RZ ;  /* 0xffffffc0c4004810 */ /* 0x000fee0007ffe0ff */
[----:B------:R2:W-:Y:S08]  /*6910*/  LDGSTS.E.BYPASS.LTC128B.128 [R208+0x4900], [R2.64+0x80], !P6 ;  /* 0x0490008002d07fae */ /* 0x0005f0000f101d46 */
[----:B------:R1:W-:Y:S08]  /*6920*/  LDGSTS.E.BYPASS.LTC128B.128 [R208+0x2100], [R54.64], !P5 ;  /* 0x0210000036d07fae */ /* 0x0003f0000e901d46 */
[----:B------:R1:W-:Y:S08]  /*6930*/  LDGSTS.E.BYPASS.LTC128B.128 [R208+0x5900], [R54.64+0x80], !P6 ;  /* 0x0590008036d07fae */ /* 0x0003f0000f101d46 */
[----:B------:R2:W-:Y:S08]  /*6940*/  @!P2 LDGSTS.E.BYPASS.LTC128B.128 [R208+0x3100], [R70.64], !P5 ;  /* 0x0310000046d0afae */ /* 0x0005f0000e901d46 */
[----:B------:R2:W-:Y:S08]  /*6950*/  @!P2 LDGSTS.E.BYPASS.LTC128B.128 [R208+0x6900], [R70.64+0x80], !P6 ;  /* 0x0690008046d0afae */ /* 0x0005f0000f101d46 */
[----:B------:R-:W2:Y:S01]  /*6960*/  LDSM.16.M88.4 R168, [R0] ;  /* 0x0000000000a8783b */ /* 0x000ea20000000200 */
[C---:B-1----:R-:W-:Y:S07]  /*6970*/  HMMA.16816.F32.BF16 R52, R128.reuse, R56, RZ ;  /* 0x000000388034723c */ /* 0x042fee00000418ff */
[----:B------:R-:W0:Y:S01]  /*6980*/  LDGDEPBAR ;  /* 0x00000000000079af */ /* 0x000e220000000000 */
[----:B------:R-:W-:Y:S07]  /*6990*/  HMMA.16816.F32.BF16 R56, R128, R58, RZ ;  /* 0x0000003a8038723c */ /* 0x000fee00000418ff */
[----:B------:R-:W-:Y:S01]  /*69a0*/  LDSM.16.M88.4 R176, [R197+0x3000] ;  /* 0x00300000c5b0783b */ /* 0x000fe20000000200 */
[C---:B------:R-:W-:Y:S08]  /*69b0*/  HMMA.16816.F32.BF16 R4, R132.reuse, R136, R4 ;  /* 0x000000888404723c */ /* 0x040ff00000041804 */
[C---:B------:R-:W-:Y:S01]  /*69c0*/  HMMA.16816.F32.BF16 R8, R132.reuse, R138, R8 ;  /* 0x0000008a8408723c */ /* 0x040fe20000041808 */
[----:B------:R-:W1:Y:S07]  /*69d0*/  LDSM.16.M88.4 R136, [R0+0x800] ;  /* 0x000800000088783b */ /* 0x000e6e0000000200 */
        /* <DEDUP_REMOVED lines=8> */
[----:B------:R-:W4:Y:S07]  /*6a60*/  LDSM.16.M88.4 R148, [R0+0x2000] ;  /* 0x002000000094783b */ /* 0x000f2e0000000200 */
[C---:B-----5:R-:W-:Y:S08]  /*6a70*/  HMMA.16816.F32.BF16 R36, R132.reuse, R152, R36 ;  /* 0x000000988424723c */ /* 0x060ff00000041824 */
[C---:B------:R-:W-:Y:S01]  /*6a80*/  HMMA.16816.F32.BF16 R40, R132.reuse, R154, R40 ;  /* 0x0000009a8428723c */ /* 0x040fe20000041828 */
[----:B------:R-:W5:Y:S07]  /*6a90*/  LDSM.16.M88.4 R152, [R0+0x2800] ;  /* 0x002800000098783b */ /* 0x000f6e0000000200 */
[C---:B------:R-:W-:Y:S08]  /*6aa0*/  HMMA.16816.F32.BF16 R44, R132.reuse, R156, R44 ;  /* 0x0000009c842c723c */ /* 0x040ff0000004182c */
[C---:B------:R-:W-:Y:S01]  /*6ab0*/  HMMA.16816.F32.BF16 R48, R132.reuse, R158, R48 ;  /* 0x0000009e8430723c */ /* 0x040fe20000041830 */
[----:B------:R-:W-:Y:S07]  /*6ac0*/  LDSM.16.M88.4 R156, [R197] ;  /* 0x00000000c59c783b */ /* 0x000fee0000000200 */
[C---:B------:R-:W-:Y:S08]  /*6ad0*/  HMMA.16816.F32.BF16 R52, R132.reuse, R160, R52 ;  /* 0x000000a08434723c */ /* 0x040ff00000041834 */
[----:B------:R-:W-:Y:S01]  /*6ae0*/  HMMA.16816.F32.BF16 R56, R132, R162, R56 ;  /* 0x000000a28438723c */ /* 0x000fe20000041838 */
[----:B------:R-:W-:Y:S07]  /*6af0*/  LDSM.16.M88.4 R160, [R197+0x2000] ;  /* 0x00200000c5a0783b */ /* 0x000fee0000000200 */
[C---:B--2---:R-:W-:Y:S08]  /*6b00*/  HMMA.16816.F32.BF16 R4, R164.reuse, R168, R4 ;  /* 0x000000a8a404723c */ /* 0x044ff00000041804 */
[C---:B------:R-:W-:Y:S01]  /*6b10*/  HMMA.16816.F32.BF16 R8, R164.reuse, R170, R8 ;  /* 0x000000aaa408723c */ /* 0x040fe20000041808 */
[----:B------:R-:W-:Y:S07]  /*6b20*/  LDSM.16.M88.4 R168, [R197+0x2800] ;  /* 0x00280000c5a8783b */ /* 0x000fee0000000200 */
[C---:B-1----:R-:W-:Y:S08]  /*6b30*/  HMMA.16816.F32.BF16 R12, R164.reuse, R136, R12 ;  /* 0x00000088a40c723c */ /* 0x042ff0000004180c */
[C---:B------:R-:W-:Y:S01]  /*6b40*/  HMMA.16816.F32.BF16 R16, R164.reuse, R138, R16 ;  /* 0x0000008aa410723c */ /* 0x040fe20000041810 */
[----:B------:R-:W1:Y:S07]  /*6b50*/  LDSM.16.M88.4 R136, [R0+0x3000] ;  /* 0x003000000088783b */ /* 0x000e6e0000000200 */
[C---:B------:R-:W-:Y:S08]  /*6b60*/  HMMA.16816.F32.BF16 R20, R164.reuse, R140, R20 ;  /* 0x0000008ca414723c */ /* 0x040ff00000041814 */
[C---:B------:R-:W-:Y:S01]  /*6b70*/  HMMA.16816.F32.BF16 R24, R164.reuse, R142, R24 ;  /* 0x0000008ea418723c */ /* 0x040fe20000041818 */
[----:B------:R-:W2:Y:S07]  /*6b80*/  LDSM.16.M88.4 R140, [R197+0x800] ;  /* 0x00080000c58c783b */ /* 0x000eae0000000200 */
        /* <DEDUP_REMOVED lines=8> */
[----:B------:R-:W-:Y:S07]  /*6c10*/  LDSM.16.M88.4 R152, [R196+0x4000] ;  /* 0x00400000c498783b */ /* 0x000fee0000000200 */
[C---:B-1----:R-:W-:Y:S08]  /*6c20*/  HMMA.16816.F32.BF16 R52, R164.reuse, R136, R52 ;  /* 0x00000088a434723c */ /* 0x042ff00000041834 */
[----:B------:R-:W-:Y:S01]  /*6c30*/  HMMA.16816.F32.BF16 R56, R164, R138, R56 ;  /* 0x0000008aa438723c */ /* 0x000fe20000041838 */
[----:B------:R-:W1:Y:S07]  /*6c40*/  LDSM.16.M88.4 R136, [R196+0x3800] ;  /* 0x00380000c488783b */ /* 0x000e6e0000000200 */
[C---:B------:R-:W-:Y:S08]  /*6c50*/  HMMA.16816.F32.BF16 R4, R172.reuse, R156, R4 ;  /* 0x0000009cac04723c */ /* 0x040ff00000041804 */
[C---:B------:R-:W-:Y:S01]  /*6c60*/  HMMA.16816.F32.BF16 R8, R172.reuse, R158, R8 ;  /* 0x0000009eac08723c */ /* 0x040fe20000041808 */
[----:B------:R-:W-:Y:S07]  /*6c70*/  LDSM.16.M88.4 R156, [R202+0x3800] ;  /* 0x00380000ca9c783b */ /* 0x000fee0000000200 */
[C---:B--2---:R-:W-:Y:S08]  /*6c80*/  HMMA.16816.F32.BF16 R12, R172.reuse, R140, R12 ;  /* 0x0000008cac0c723c */ /* 0x044ff0000004180c */
        /* <DEDUP_REMOVED lines=8> */
[C---:B------:R-:W-:Y:S08]  /*6d10*/  HMMA.16816.F32.BF16 R36, R172.reuse, R160, R36 ;  /* 0x000000a0ac24723c */ /* 0x040ff00000041824 */
[C---:B------:R-:W-:Y:S01]  /*6d20*/  HMMA.16816.F32.BF16 R40, R172.reuse, R162, R40 ;  /* 0x000000a2ac28723c */ /* 0x040fe20000041828 */
[----:B------:R-:W-:Y:S07]  /*6d30*/  LDSM.16.M88.4 R160, [R202+0x4000] ;  /* 0x00400000caa0783b */ /* 0x000fee0000000200 */
[C---:B------:R-:W-:Y:S08]  /*6d40*/  HMMA.16816.F32.BF16 R44, R172.reuse, R168, R44 ;  /* 0x000000a8ac2c723c */ /* 0x040ff0000004182c */
[C---:B------:R-:W-:Y:S01]  /*6d50*/  HMMA.16816.F32.BF16 R48, R172.reuse, R170, R48 ;  /* 0x000000aaac30723c */ /* 0x040fe20000041830 */
[----:B------:R-:W-:Y:S07]  /*6d60*/  LDSM.16.M88.4 R168, [R202+0x4800] ;  /* 0x00480000caa8783b */ /* 0x000fee0000000200 */
[C---:B------:R-:W-:Y:S08]  /*6d70*/  HMMA.16816.F32.BF16 R52, R172.reuse, R176, R52 ;  /* 0x000000b0ac34723c */ /* 0x040ff00000041834 */
[----:B------:R-:W-:Y:S01]  /*6d80*/  HMMA.16816.F32.BF16 R56, R172, R178, R56 ;  /* 0x000000b2ac38723c */ /* 0x000fe20000041838 */
[----:B------:R-:W-:Y:S07]  /*6d90*/  LDSM.16.M88.4 R176, [R202+0x6000] ;  /* 0x00600000cab0783b */ /* 0x000fee0000000200 */
[C---:B-1----:R-:W-:Y:S08]  /*6da0*/  HMMA.16816.F32.BF16 R4, R180.reuse, R136, R4 ;  /* 0x00000088b404723c */ /* 0x042ff00000041804 */
[C---:B------:R-:W-:Y:S01]  /*6db0*/  HMMA.16816.F32.BF16 R8, R180.reuse, R138, R8 ;  /* 0x0000008ab408723c */ /* 0x040fe20000041808 */
[----:B------:R-:W1:Y:S07]  /*6dc0*/  LDSM.16.M88.4 R136, [R196+0x6000] ;  /* 0x00600000c488783b */ /* 0x000e6e0000000200 */
[C---:B------:R-:W-:Y:S08]  /*6dd0*/  HMMA.16816.F32.BF16 R12, R180.reuse, R152, R12 ;  /* 0x00000098b40c723c */ /* 0x040ff0000004180c */
[C---:B------:R-:W-:Y:S01]  /*6de0*/  HMMA.16816.F32.BF16 R16, R180.reuse, R154, R16 ;  /* 0x0000009ab410723c */ /* 0x040fe20000041810 */
[----:B------:R-:W5:Y:S07]  /*6df0*/  LDSM.16.M88.4 R152, [R196+0x6800] ;  /* 0x00680000c498783b */ /* 0x000f6e0000000200 */
        /* <DEDUP_REMOVED lines=8> */
[----:B------:R-:W-:Y:S07]  /*6e80*/  LDSM.16.M88.4 R148, [R0+0x3800] ;  /* 0x003800000094783b */ /* 0x000fee0000000200 */
[C---:B-1----:R-:W-:Y:S08]  /*6e90*/  HMMA.16816.F32.BF16 R44, R180.reuse, R136, R44 ;  /* 0x00000088b42c723c */ /* 0x042ff0000004182c */
[C---:B------:R-:W-:Y:S01]  /*6ea0*/  HMMA.16816.F32.BF16 R48, R180.reuse, R138, R48 ;  /* 0x0000008ab430723c */ /* 0x040fe20000041830 */
[----:B------:R-:W1:Y:S07]  /*6eb0*/  LDSM.16.M88.4 R136, [R202+0x6800] ;  /* 0x00680000ca88783b */ /* 0x000e6e0000000200 */
[C---:B-----5:R-:W-:Y:S08]  /*6ec0*/  HMMA.16816.F32.BF16 R52, R180.reuse, R152, R52 ;  /* 0x00000098b434723c */ /* 0x060ff00000041834 */
[----:B------:R-:W-:Y:S01]  /*6ed0*/  HMMA.16816.F32.BF16 R56, R180, R154, R56 ;  /* 0x0000009ab438723c */ /* 0x000fe20000041838 */
[----:B------:R-:W-:Y:S07]  /*6ee0*/  LDSM.16.M88.4 R152, [R0+0x5000] ;  /* 0x005000000098783b */ /* 0x000fee0000000200 */
[C---:B------:R-:W-:Y:S08]  /*6ef0*/  HMMA.16816.F32.BF16 R4, R184.reuse, R156, R4 ;  /* 0x0000009cb804723c */ /* 0x040ff00000041804 */
[C---:B------:R-:W-:Y:S01]  /*6f00*/  HMMA.16816.F32.BF16 R8, R184.reuse, R158, R8 ;  /* 0x0000009eb808723c */ /* 0x040fe20000041808 */
[----:B------:R-:W-:Y:S07]  /*6f10*/  LDSM.16.M88.4 R156, [R0+0x5800] ;  /* 0x00580000009c783b */ /* 0x000fee0000000200 */
[C---:B------:R-:W-:Y:S08]  /*6f20*/  HMMA.16816.F32.BF16 R12, R184.reuse, R160, R12 ;  /* 0x000000a0b80c723c */ /* 0x040ff0000004180c */
[C---:B------:R-:W-:Y:S01]  /*6f30*/  HMMA.16816.F32.BF16 R16, R184.reuse, R162, R16 ;  /* 0x000000a2b810723c */ /* 0x040fe20000041810 */
[----:B------:R-:W-:Y:S07]  /*6f40*/  LDSM.16.M88.4 R160, [R0+0x6000] ;  /* 0x0060000000a0783b */ /* 0x000fee0000000200 */
        /* <DEDUP_REMOVED lines=9> */
[C---:B------:R-:W-:Y:S08]  /*6fe0*/  HMMA.16816.F32.BF16 R44, R184.reuse, R176, R44 ;  /* 0x000000b0b82c723c */ /* 0x040ff0000004182c */
[C---:B------:R-:W-:Y:S01]  /*6ff0*/  HMMA.16816.F32.BF16 R48, R184.reuse, R178, R48 ;  /* 0x000000b2b830723c */ /* 0x040fe20000041830 */
[----:B------:R-:W4:Y:S07]  /*7000*/  LDSM.16.M88.4 R176, [R197+0x3800] ;  /* 0x00380000c5b0783b */ /* 0x000f2e0000000200 */
[C---:B-1----:R-:W-:Y:S08]  /*7010*/  HMMA.16816.F32.BF16 R52, R184.reuse, R136, R52 ;  /* 0x00000088b834723c */ /* 0x042ff00000041834 */
[----:B------:R-:W-:Y:S01]  /*7020*/  HMMA.16816.F32.BF16 R56, R184, R138, R56 ;  /* 0x0000008ab838723c */ /* 0x000fe20000041838 */
[----:B------:R-:W1:Y:S07]  /*7030*/  LDSM.16.M88.4 R136, [R197+0x4000] ;  /* 0x00400000c588783b */ /* 0x000e6e0000000200 */
[C---:B------:R-:W-:Y:S08]  /*7040*/  HMMA.16816.F32.BF16 R4, R188.reuse, R148, R4 ;  /* 0x00000094bc04723c */ /* 0x040ff00000041804 */
[C---:B------:R-:W-:Y:S08]  /*7050*/  HMMA.16816.F32.BF16 R8, R188.reuse, R150, R8 ;  /* 0x00000096bc08723c */ /* 0x040ff00000041808 */
[C---:B--2---:R-:W-:Y:S08]  /*7060*/  HMMA.16816.F32.BF16 R12, R188.reuse, R140, R12 ;  /* 0x0000008cbc0c723c */ /* 0x044ff0000004180c */
        /* <DEDUP_REMOVED lines=13> */
[C---:B-1----:R-:W-:Y:S08]  /*7140*/  HMMA.16816.F32.BF16 R12, R192.reuse, R136, R12 ;  /* 0x00000088c00c723c */ /* 0x042ff0000004180c */
[----:B------:R-:W-:Y:S01]  /*7150*/  FMUL.FTZ R0, R4, c[0x0][0x320] ;  /* 0x0000c80004007a20 */ /* 0x000fe20000410000 */
[C---:B------:R-:W-:Y:S03]  /*7160*/  HMMA.16816.F32.BF16 R16, R192.reuse, R138, R16 ;  /* 0x0000008ac010723c */ /* 0x040fe60000041810 */
[----:B------:R1:W2:Y:S04]  /*7170*/  MUFU.TANH R144, R0 ;  /* 0x0000000000907308 */ /* 0x0002a80000002400 */
[----:B------:R-:W-:Y:S02]  /*7180*/  FMUL.FTZ R10, R10, c[0x0][0x320] ;  /* 0x0000c8000a0a7a20 */ /* 0x000fe40000410000 */
[----:B------:R-:W-:Y:S04]  /*7190*/  FMUL.FTZ R3, R11, c[0x0][0x320] ;  /* 0x0000c8000b037a20 */ /* 0x000fe80000410000 */
[----:B------:R-:W3:Y:S02]  /*71a0*/  MUFU.TANH R137, R10 ;  /* 0x0000000a00897308 */ /* 0x000ee40000002400 */
[----:B------:R-:W-:Y:S08]  /*71b0*/  FMUL.FTZ R2, R12, c[0x0][0x320] ;  /* 0x0000c8000c027a20 */ /* 0x000ff00000410000 */
[----:B------:R4:W2:Y:S01]  /*71c0*/  MUFU.TANH R138, R2 ;  /* 0x00000002008a7308 */ /* 0x0008a20000002400 */
[----:B-1----:R-:W-:Y:S09]  /*71d0*/  FMUL.FTZ R0, R5, c[0x0][0x320] ;  /* 0x0000c80005007a20 */ /* 0x002ff20000410000 */
[----:B------:R1:W1:Y:S10]  /*71e0*/  MUFU.TANH R143, R0 ;  /* 0x00000000008f7308 */ /* 0x0002740000002400 */
[----:B------:R-:W2:Y:S01]  /*71f0*/  MUFU.TANH R142, R3 ;  /* 0x00000003008e7308 */ /* 0x000ea20000002400 */
[----:B----4-:R-:W-:Y:S09]  /*7200*/  FMUL.FTZ R2, R19, c[0x0][0x320] ;  /* 0x0000c80013027a20 */ /* 0x010ff20000410000 */
[----:B------:R-:W4:Y:S01]  /*7210*/  MUFU.TANH R152, R2 ;  /* 0x0000000200987308 */ /* 0x000f220000002400 */
[----:B-1----:R-:W-:Y:S09]  /*7220*/  FMUL.FTZ R0, R6, c[0x0][0x320] ;  /* 0x0000c80006007a20 */ /* 0x002ff20000410000 */
[----:B------:R1:W1:Y:S02]  /*7230*/  MUFU.TANH R140, R0 ;  /* 0x00000000008c7308 */ /* 0x0002640000002400 */
[----:B-1----:R-:W-:Y:S02]  /*7240*/  FMUL.FTZ R0, R7, c[0x0][0x320] ;  /* 0x0000c80007007a20 */ /* 0x002fe40000410000 */
[----:B------:R-:W1:Y:S06]  /*7250*/  LDSM.16.M88.4 R4, [R197+0x4800] ;  /* 0x00480000c504783b */ /* 0x000e6c0000000200 */
[----:B------:R5:W1:Y:S02]  /*7260*/  MUFU.TANH R145, R0 ;  /* 0x0000000000917308 */ /* 0x000a640000002400 */
[----:B-----5:R-:W-:Y:S08]  /*7270*/  FMUL.FTZ R0, R8, c[0x0][0x320] ;  /* 0x0000c80008007a20 */ /* 0x020ff00000410000 */
[----:B------:R5:W2:Y:S01]  /*7280*/  MUFU.TANH R141, R0 ;  /* 0x00000000008d7308 */ /* 0x000aa20000002400 */
[C---:B-1----:R-:W-:Y:S08]  /*7290*/  HMMA.16816.F32.BF16 R20, R192.reuse, R4, R20 ;  /* 0x00000004c014723c */ /* 0x042ff00000041814 */
[C---:B------:R-:W-:Y:S01]  /*72a0*/  HMMA.16816.F32.BF16 R24, R192.reuse, R6, R24 ;  /* 0x00000006c018723c */ /* 0x040fe20000041818 */
[----:B------:R-:W-:Y:S03]  /*72b0*/  LDSM.16.M88.4 R4, [R197+0x5800] ;  /* 0x00580000c504783b */ /* 0x000fe60000000200 */
[----:B-----5:R-:W-:Y:S05]  /*72c0*/  FMUL.FTZ R0, R9, c[0x0][0x320] ;  /* 0x0000c80009007a20 */ /* 0x020fea0000410000 */
[----:B------:R-:W1:Y:S01]  /*72d0*/  LDSM.16.M88.4 R8, [R197+0x5000] ;  /* 0x00500000c508783b */ /* 0x000e620000000200 */
[----:B------:R5:W1:Y:S11]  /*72e0*/  MUFU.TANH R136, R0 ;  /* 0x0000000000887308 */ /* 0x000a760000002400 */
[----:B------:R-:W-:Y:S03]  /*72f0*/  @!UPT UIADD3 URZ, URZ, URZ, URZ ;  /* 0x0000003f3f3ff290 */ /* 0x000fe6000fffe03f */
[----:B------:R-:W-:Y:S04]  /*7300*/  FMUL.FTZ R2, R27, c[0x0][0x320] ;  /* 0x0000c8001b027a20 */ /* 0x000fe80000410000 */
[----:B------:R-:W2:Y:S01]  /*7310*/  MUFU.TANH R160, R2 ;  /* 0x0000000200a07308 */ /* 0x000ea20000002400 */
[----:B-----5:R-:W-:Y:S09]  /*7320*/  FMUL.FTZ R0, R13, c[0x0][0x320] ;  /* 0x0000c8000d007a20 */ /* 0x020ff20000410000 */
[----:B------:R5:W2:Y:S01]  /*7330*/  MUFU.TANH R139, R0 ;  /* 0x00000000008b7308 */ /* 0x000aa20000002400 */
[C---:B-1----:R-:W-:Y:S08]  /*7340*/  HMMA.16816.F32.BF16 R28, R192.reuse, R8, R28 ;  /* 0x00000008c01c723c */ /* 0x042ff0000004181c */
[C---:B------:R-:W-:Y:S01]  /*7350*/  HMMA.16816.F32.BF16 R32, R192.reuse, R10, R32 ;  /* 0x0000000ac020723c */ /* 0x040fe20000041820 */
[----:B------:R-:W1:Y:S03]  /*7360*/  LDSM.16.M88.4 R8, [R197+0x6000] ;  /* 0x00600000c508783b */ /* 0x000e660000000200 */
[----:B-----5:R-:W-:Y:S04]  /*7370*/  FMUL.FTZ R0, R14, c[0x0][0x320] ;  /* 0x0000c8000e007a20 */ /* 0x020fe80000410000 */
[C---:B------:R-:W-:Y:S01]  /*7380*/  HMMA.16816.F32.BF16 R36, R192.reuse, R4, R36 ;  /* 0x00000004c024723c */ /* 0x040fe20000041824 */
[----:B------:R5:W1:Y:S07]  /*7390*/  MUFU.TANH R146, R0 ;  /* 0x0000000000927308 */ /* 0x000a6e0000002400 */
[C---:B------:R-:W-:Y:S01]  /*73a0*/  HMMA.16816.F32.BF16 R40, R192.reuse, R6, R40 ;  /* 0x00000006c028723c */ /* 0x040fe20000041828 */
[----:B------:R-:W2:Y:S01]  /*73b0*/  LDSM.16.M88.4 R4, [R197+0x6800] ;  /* 0x00680000c504783b */ /* 0x000ea20000000200 */
[----:B------:R-:W-:Y:S06]  /*73c0*/  DEPBAR.LE SB0, 0x0 ;  /* 0x000080000000791a */ /* 0x000fec0000000000 */
[----:B------:R-:W-:Y:S04]  /*73d0*/  FMUL.FTZ R2, R35, c[0x0][0x320] ;  /* 0x0000c80023027a20 */ /* 0x000fe80000410000 */
[----:B------:R3:W2:Y:S01]  /*73e0*/  MUFU.TANH R176, R2 ;  /* 0x0000000200b07308 */ /* 0x0006a20000002400 */
[----:B------:R-:W-:Y:S01]  /*73f0*/  BAR.SYNC.DEFER_BLOCKING 0x0 ;  /* 0x0000000000007b1d */ /* 0x000fe20000010000 */
[----:B-----5:R-:W-:Y:S08]  /*7400*/  FMUL.FTZ R0, R15, c[0x0][0x320] ;  /* 0x0000c8000f007a20 */ /* 0x020ff00000410000 */
[----:B------:R5:W4:Y:S01]  /*7410*/  MUFU.TANH R148, R0 ;  /* 0x0000000000947308 */ /* 0x000b220000002400 */
[C---:B-1----:R-:W-:Y:S08]  /*7420*/  HMMA.16816.F32.BF16 R44, R192.reuse, R8, R44 ;  /* 0x00000008c02c723c */ /* 0x042ff0000004182c */
[C---:B------:R-:W-:Y:S04]  /*7430*/  HMMA.16816.F32.BF16 R48, R192.reuse, R10, R48 ;  /* 0x0000000ac030723c */ /* 0x040fe80000041830 */
[----:B---3--:R-:W-:Y:S04]  /*7440*/  FMUL.FTZ R2, R43, c[0x0][0x320] ;  /* 0x0000c8002b027a20 */ /* 0x008fe80000410000 */
[----:B------:R-:W1:Y:S01]  /*7450*/  MUFU.TANH R214, R2 ;  /* 0x0000000200d67308 */ /* 0x000e620000002400 */
[C---:B--2---:R-:W-:Y:S03]  /*7460*/  HMMA.16816.F32.BF16 R52, R192.reuse, R4, R52 ;  /* 0x00000004c034723c */ /* 0x044fe60000041834 */
[----:B-----5:R-:W-:Y:S04]  /*7470*/  FMUL.FTZ R0, R16, c[0x0][0x320] ;  /* 0x0000c80010007a20 */ /* 0x020fe80000410000 */
[----:B------:R-:W-:Y:S01]  /*7480*/  MOV R4, R69 ;  /* 0x0000004500047202 */ /* 0x000fe20000000f00 */
[----:B------:R-:W-:Y:S01]  /*7490*/  HMMA.16816.F32.BF16 R56, R192, R6, R56 ;  /* 0x00000006c038723c */ /* 0x000fe20000041838 */
[----:B------:R2:W3:Y:S03]  /*74a0*/  MUFU.TANH R149, R0 ;  /* 0x0000000000957308 */ /* 0x0004e60000002400 */
[----:B--2---:R-:W-:Y:S07]  /*74b0*/  FMUL.FTZ R0, R17, c[0x0][0x320] ;  /* 0x0000c80011007a20 */ /* 0x004fee0000410000 */
[----:B------:R2:W1:Y:S02]  /*74c0*/  MUFU.TANH R150, R0 ;  /* 0x0000000000967308 */ /* 0x0004640000002400 */
[----:B--2---:R-:W-:Y:S08]  /*74d0*/  FMUL.FTZ R0, R18, c[0x0][0x320] ;  /* 0x0000c80012007a20 */ /* 0x004ff00000410000 */
        /* <DEDUP_REMOVED lines=74> */
[----:B------:R2:W1:Y:S01]  /*7980*/  MUFU.TANH R71, R0 ;  /* 0x0000000000477308 */ /* 0x0004620000002400 */
[----:B------:R-:W-:-:S05]  /*7990*/  @!P0 BRA `(.L_x_143) ;  /* 0x000003b000008947 */ /* 0x000fca0003800000 */
[----:B---34-:R-:W-:Y:S01]  /*79a0*/  IADD3 R2, R209, -0x1, RZ ;  /* 0xffffffffd1027810 */ /* 0x018fe20007ffe0ff */
[----:B------:R-:W3:Y:S01]  /*79b0*/  S2R R235, SR_TID.X ;  /* 0x0000000000eb7919 */ /* 0x000ee20000002100 */
[----:B------:R-:W-:Y:S02]  /*79c0*/  P2R R13, PR, RZ, 0x10 ;  /* 0x00000010ff0d7803 */ /* 0x000fe40000000000 */
[----:B------:R-:W-:Y:S01]  /*79d0*/  SHF.R.S32.HI R3, RZ, 0x1f, R2 ;  /* 0x0000001fff037819 */ /* 0x000fe20000011402 */
[C---:B------:R-:W-:Y:S04]  /*79e0*/  IMAD.WIDE.U32 R6, R2.reuse, c[0x0][0x1e0], RZ ;  /* 0x0000780002067a25 */ /* 0x040fe800078e00ff */
[----:B------:R-:W-:Y:S04]  /*79f0*/  IMAD R3, R3, c[0x0][0x1e0], RZ ;  /* 0x0000780003037a24 */ /* 0x000fe800078e02ff */
[----:B------:R-:W-:Y:S04]  /*7a00*/  IMAD R2, R2, c[0x0][0x1e4], R3 ;  /* 0x0000790002027a24 */ /* 0x000fe800078e0203 */
[----:B------:R-:W-:Y:S02]  /*7a10*/  IMAD.IADD R5, R7, 0x1, R2 ;  /* 0x0000000107057824 */ /* 0x000fe400078e0202 */
[----:B------:R-:W-:Y:S04]  /*7a20*/  IMAD.WIDE.U32 R2, R6, 0x70, RZ ;  /* 0x0000007006027825 */ /* 0x000fe800078e00ff */
[----:B------:R-:W-:Y:S01]  /*7a30*/  IMAD R5, R5, 0x70, RZ ;  /* 0x0000007005057824 */ /* 0x000fe200078e02ff */
[----:B---3--:R-:W-:Y:S03]  /*7a40*/  SHF.R.S32.HI R234, RZ, 0x1f, R235 ;  /* 0x0000001fffea7819 */ /* 0x008fe600000114eb */
[----:B------:R-:W-:Y:S01]  /*7a50*/  IMAD.IADD R3, R3, 0x1, R5 ;  /* 0x0000000103037824 */ /* 0x000fe200078e0205 */
[----:B------:R-:W-:Y:S04]  /*7a60*/  LEA.HI R234, R234, R235, RZ, 0x3 ;  /* 0x000000ebeaea7211 */ /* 0x000fe800078f18ff */
[----:B------:R-:W-:Y:S04]  /*7a70*/  SHF.R.S32.HI R234, RZ, 0x3, R234 ;  /* 0x00000003ffea7819 */ /* 0x000fe800000114ea */
[----:B--2---:R-:W-:Y:S04]  /*7a80*/  IADD3 R0, -R234, 0x70, RZ ;  /* 0x00000070ea007810 */ /* 0x004fe80007ffe1ff */
[C---:B------:R-:W-:Y:S02]  /*7a90*/  ISETP.GE.AND P2, PT, R0.reuse, 0x21, PT ;  /* 0x000000210000780c */ /* 0x040fe40003f46270 */
[C---:B------:R-:W-:Y:S02]  /*7aa0*/  ISETP.GE.AND P1, PT, R0.reuse, 0x41, PT ;  /* 0x000000410000780c */ /* 0x040fe40003f26270 */
[----:B------:R-:W-:Y:S09]  /*7ab0*/  ISETP.GE.AND P3, PT, R0, 0x1, PT ;  /* 0x000000010000780c */ /* 0x000ff20003f66270 */
[----:B------:R-:W-:Y:S02]  /*7ac0*/  @P2 IMAD.MOV.U32 R6, RZ, RZ, c[0x0][0x1e0] ;  /* 0x00007800ff062624 */ /* 0x000fe400078e00ff */
[----:B------:R-:W-:Y:S02]  /*7ad0*/  @P2 IMAD.MOV.U32 R7, RZ, RZ, c[0x0][0x1e4] ;  /* 0x00007900ff072624 */ /* 0x000fe400078e00ff */
[----:B------:R-:W-:Y:S01]  /*7ae0*/  @P1 IMAD.MOV.U32 R5, RZ, RZ, c[0x0][0x1e0] ;  /* 0x00007800ff051624 */ /* 0x000fe200078e00ff */
[CC--:B------:R-:W-:Y:S04]  /*7af0*/  @P2 LEA R8, P0, R6.reuse, R2.reuse, 0x5 ;  /* 0x0000000206082211 */ /* 0x0c0fe800078028ff */
[-C--:B------:R-:W-:Y:S01]  /*7b00*/  @P2 LEA.HI.X R9, R6, R3.reuse, R7, 0x5, P0 ;  /* 0x0000000306092211 */ /* 0x080fe200000f2c07 */
[----:B------:R-:W-:Y:S01]  /*7b10*/  @P1 IMAD.MOV.U32 R6, RZ, RZ, c[0x0][0x1e4] ;  /* 0x00007900ff061624 */ /* 0x000fe200078e00ff */
[CC--:B------:R-:W-:Y:S04]  /*7b20*/  @P1 LEA R10, P0, R5.reuse, R2.reuse, 0x6 ;  /* 0x00000002050a1211 */ /* 0x0c0fe800078030ff */
[----:B------:R-:W-:Y:S02]  /*7b30*/  @P1 LEA.HI.X R11, R5, R3, R6, 0x6, P0 ;  /* 0x00000003050b1211 */ /* 0x000fe400000f3406 */
[----:B------:R-:W-:Y:S05]  /*7b40*/  @P3 IADD3 R5, P0, R232, R2, RZ ;  /* 0x00000002e8053210 */ /* 0x000fea0007f1e0ff */
[----:B------:R-:W-:Y:S01]  /*7b50*/  @P3 IMAD.X R7, R3, 0x1, R231, P0 ;  /* 0x0000000103073824 */ /* 0x000fe200000e06e7 */
[C---:B------:R-:W-:Y:S04]  /*7b60*/  @P3 LEA R6, P0, R5.reuse, c[0x0][0x1c8], 0x1 ;  /* 0x0000720005063a11 */ /* 0x040fe800078008ff */
[----:B------:R-:W-:Y:S02]  /*7b70*/  @P3 LEA.HI.X R7, R5, c[0x0][0x1cc], R7, 0x1, P0 ;  /* 0x0000730005073a11 */ /* 0x000fe400000f0c07 */
[-C--:B------:R-:W-:Y:S03]  /*7b80*/  @P2 IADD3 R5, P0, R8, R232.reuse, RZ ;  /* 0x000000e808052210 */ /* 0x080fe60007f1e0ff */
[----:B------:R-:W-:Y:S01]  /*7b90*/  @!PT LDS RZ, [RZ] ;  /* 0x00000000fffff984 */ /* 0x000fe20000000800 */
[----:B------:R-:W-:Y:S01]  /*7ba0*/  @!PT LDS RZ, [RZ] ;  /* 0x00000000fffff984 */ /* 0x000fe20000000800 */
[----:B------:R-:W-:Y:S01]  /*7bb0*/  @!PT LDS RZ, [RZ] ;  /* 0x00000000fffff984 */ /* 0x000fe20000000800 */
[----:B------:R2:W-:Y:S02]  /*7bc0*/  @P3 LDGSTS.E.BYPASS.LTC128B.128 [R208+0x8100], [R6.64], !P5 ;  /* 0x0810000006d03fae */ /* 0x0005e4000e901d46 */
[--C-:B------:R-:W-:Y:S01]  /*7bd0*/  @P2 IMAD.X R8, R9, 0x1, R231.reuse, P0 ;  /* 0x0000000109082824 */ /* 0x100fe200000e06e7 */
[----:B------:R-:W-:Y:S01]  /*7be0*/  @P1 IADD3 R9, P0, R10, R232, RZ ;  /* 0x000000e80a091210 */ /* 0x000fe20007f1e0ff */
[----:B------:R2:W-:Y:S04]  /*7bf0*/  @P3 LDGSTS.E.BYPASS.LTC128B.128 [R208+0xb900], [R6.64+0x80], !P6 ;  /* 0x0b90008006d03fae */ /* 0x0005e8000f101d46 */
[----:B------:R-:W-:Y:S01]  /*7c00*/  @P1 IMAD.X R12, R11, 0x1, R231, P0 ;  /* 0x000000010b0c1824 */ /* 0x000fe200000e06e7 */
[C---:B------:R-:W-:Y:S04]  /*7c10*/  @P2 LEA R10, P0, R5.reuse, c[0x0][0x1c8], 0x1 ;  /* 0x00007200050a2a11 */ /* 0x040fe800078008ff */
[----:B------:R-:W-:Y:S02]  /*7c20*/  @P2 LEA.HI.X R11, R5, c[0x0][0x1cc], R8, 0x1, P0 ;  /* 0x00007300050b2a11 */ /* 0x000fe400000f0c08 */
[C---:B------:R-:W-:Y:S03]  /*7c30*/  @P1 LEA R8, P0, R9.reuse, c[0x0][0x1c8], 0x1 ;  /* 0x0000720009081a11 */ /* 0x040fe600078008ff */
[----:B------:R2:W-:Y:S01]  /*7c40*/  @P2 LDGSTS.E.BYPASS.LTC128B.128 [R208+0x9100], [R10.64], !P5 ;  /* 0x091000000ad02fae */ /* 0x0005e2000e901d46 */
[----:B------:R-:W-:Y:S02]  /*7c50*/  @P1 LEA.HI.X R9, R9, c[0x0][0x1cc], R12, 0x1, P0 ;  /* 0x0000730009091a11 */ /* 0x000fe400000f0c0c */
[----:B------:R-:W-:Y:S01]  /*7c60*/  ISETP.GE.AND P0, PT, R0, 0x61, PT ;  /* 0x000000610000780c */ /* 0x000fe20003f06270 */
[----:B------:R2:W-:Y:S04]  /*7c70*/  @P2 LDGSTS.E.BYPASS.LTC128B.128 [R208+0xc900], [R10.64+0x80], !P6 ;  /* 0x0c9000800ad02fae */ /* 0x0005e8000f101d46 */
[----:B------:R2:W-:Y:S04]  /*7c80*/  @P1 LDGSTS.E.BYPASS.LTC128B.128 [R208+0xa100], [R8.64], !P5 ;  /* 0x0a10000008d01fae */ /* 0x0005e8000e901d46 */
[----:B------:R2:W-:Y:S04]  /*7c90*/  @P1 LDGSTS.E.BYPASS.LTC128B.128 [R208+0xd900], [R8.64+0x80], !P6 ;  /* 0x0d90008008d01fae */ /* 0x0005e8000f101d46 */
[----:B------:R-:W-:Y:S02]  /*7ca0*/  @P0 IMAD.MOV.U32 R5, RZ, RZ, c[0x0][0x1e0] ;  /* 0x00007800ff050624 */ /* 0x000fe400078e00ff */
[----:B------:R-:W-:Y:S02]  /*7cb0*/  @P0 IMAD.MOV.U32 R0, RZ, RZ, c[0x0][0x1e4] ;  /* 0x00007900ff000624 */ /* 0x000fe400078e00ff */
[----:B------:R-:W-:Y:S04]  /*7cc0*/  @P0 IMAD.WIDE.U32 R2, R5, 0x60, R2 ;  /* 0x0000006005020825 */ /* 0x000fe800078e0002 */
[----:B------:R-:W-:Y:S01]  /*7cd0*/  @P0 IMAD R5, R0, 0x60, RZ ;  /* 0x0000006000050824 */ /* 0x000fe200078e02ff */
[----:B------:R-:W-:Y:S04]  /*7ce0*/  @P0 IADD3 R0, P4, R232, R2, RZ ;  /* 0x00000002e8000210 */ /* 0x000fe80007f9e0ff */
[C---:B------:R-:W-:Y:S02]  /*7cf0*/  @P0 LEA R2, P3, R0.reuse, c[0x0][0x1c8], 0x1 ;  /* 0x0000720000020a11 */ /* 0x040fe400078608ff */
[----:B------:R-:W-:Y:S02]  /*7d00*/  @P0 IADD3.X R3, R231, R5, R3, P4, !PT ;  /* 0x00000005e7030210 */ /* 0x000fe400027fe403 */
[----:B------:R-:W-:Y:S02]  /*7d10*/  ISETP.NE.AND P4, PT, R13, RZ, PT ;  /* 0x000000ff0d00720c */ /* 0x000fe40003f85270 */
[----:B------:R-:W-:Y:S05]  /*7d20*/  @P0 LEA.HI.X R3, R0, c[0x0][0x1cc], R3, 0x1, P3 ;  /* 0x0000730000030a11 */ /* 0x000fea00018f0c03 */
[----:B------:R2:W-:Y:S04]  /*7d30*/  @P0 LDGSTS.E.BYPASS.LTC128B.128 [R208+0xb100], [R2.64], !P5 ;  /* 0x0b10000002d00fae */ /* 0x0005e8000e901d46 */
[----:B------:R2:W-:Y:S02]  /*7d40*/  @P0 LDGSTS.E.BYPASS.LTC128B.128 [R208+0xe900], [R2.64+0x80], !P6 ;  /* 0x0e90008002d00fae */ /* 0x0005e4000f101d46 */
.L_x_143:
[----:B---34-:R-:W-:Y:S05]  /*7d50*/  BSYNC B0 ;  /* 0x0000000000007941 */ /* 0x018fea0003800000 */
.L_x_142:
[----:B--2---:R-:W-:Y:S01]  /*7d60*/  FMNMX.FTZ R0, R144, R69, !PT ;  /* 0x0000004590007209 */ /* 0x004fe20007810000 */
[----:B------:R-:W-:Y:S01]  /*7d70*/  LDSM.16.MT88.4 R12, [R198] ;  /* 0x00000000c60c783b */ /* 0x000fe20000004200 */
[----:B------:R-:W-:Y:S02]  /*7d80*/  FMNMX.FTZ R2, R140, R68, !PT ;  /* 0x000000448c027209 */ /* 0x000fe40007810000 */
[----:B------:R-:W-:Y:S02]  /*7d90*/  FMNMX.FTZ R0, R143, R0, !PT ;  /* 0x000000008f007209 */ /* 0x000fe40007810000 */
[----:B------:R-:W-:Y:S02]  /*7da0*/  FMNMX.FTZ R2, R145, R2, !PT ;  /* 0x0000000291027209 */ /* 0x000fe40007810000 */
[----:B------:R-:W-:Y:S01]  /*7db0*/  FMNMX.FTZ R0, R141, R0, !PT ;  /* 0x000000008d007209 */ /* 0x000fe20007810000 */
        /* <DEDUP_REMOVED lines=11> */
[----:B-1----:R-:W-:Y:S02]  /*7e70*/  FMNMX.FTZ R2, R151, R2, !PT ;  /* 0x0000000297027209 */ /* 0x002fe40007810000 */
[----:B------:R-:W-:Y:S02]  /*7e80*/  FMNMX.FTZ R0, R150, R0, !PT ;  /* 0x0000000096007209 */ /* 0x000fe40007810000 */
[----:B------:R-:W-:Y:S02]  /*7e90*/  FMNMX.FTZ R2, R152, R2, !PT ;  /* 0x0000000298027209 */ /* 0x000fe40007810000 */
[----:B------:R-:W-:Y:S01]  /*7ea0*/  FMNMX.FTZ R0, R153, R0, !PT ;  /* 0x0000000099007209 */ /* 0x000fe20007810000 */
[----:B------:R-:W-:Y:S01]  /*7eb0*/  LDSM.16.MT88.4 R44, [R198+0x3800] ;  /* 0x00380000c62c783b */ /* 0x000fe20000004200 */
[----:B------:R-:W-:Y:S02]  /*7ec0*/  FMNMX.FTZ R2, R155, R2, !PT ;  /* 0x000000029b027209 */ /* 0x000fe40007810000 */
        /* <DEDUP_REMOVED lines=8> */
[----:B------:R-:W0:Y:S01]  /*7f50*/  LDGDEPBAR ;  /* 0x00000000000079af */ /* 0x000e220000000000 */
[----:B------:R-:W-:Y:S02]  /*7f60*/  FMNMX.FTZ R2, R163, R2, !PT ;  /* 0x00000002a3027209 */ /* 0x000fe40007810000 */
        /* <DEDUP_REMOVED lines=25> */
[----:B------:R-:W-:Y:S02]  /*8100*/  LOP3.LUT P0, RZ, R229, 0x4, RZ, 0xc0, !PT ;  /* 0x00000004e5ff7812 */ /* 0x000fe4000780c0ff */
[----:B------:R-:W-:Y:S02]  /*8110*/  FMNMX.FTZ R3, R227, R0, !PT ;  /* 0x00000000e3037209 */ /* 0x000fe40007810000 */
[----:B------:R-:W-:Y:S02]  /*8120*/  FMNMX.FTZ R0, R226, R2, !PT ;  /* 0x00000002e2007209 */ /* 0x000fe40007810000 */
[----:B------:R-:W-:Y:S02]  /*8130*/  FMNMX.FTZ R3, R228, R3, !PT ;  /* 0x00000003e4037209 */ /* 0x000fe40007810000 */
[----:B------:R-:W-:Y:S02]  /*8140*/  FMNMX.FTZ R0, R70, R0, !PT ;  /* 0x0000000046007209 */ /* 0x000fe40007810000 */
[----:B------:R-:W-:Y:S01]  /*8150*/  IADD3 R209, R209, -0x1, RZ ;  /* 0xffffffffd1d17810 */ /* 0x000fe20007ffe0ff */
[----:B------:R-:W-:Y:S01]  /*8160*/  SHFL.BFLY PT, R5, R3, 0x2, 0x1f ;  /* 0x0c401f0003057f89 */ /* 0x000fe200000e0000 */
[----:B------:R-:W-:Y:S07]  /*8170*/  FMNMX.FTZ R0, R71, R0, !PT ;  /* 0x0000000047007209 */ /* 0x000fee0007810000 */
[----:B------:R-:W1:Y:S02]  /*8180*/  SHFL.BFLY PT, R2, R0, 0x2, 0x1f ;  /* 0x0c401f0000027f89 */ /* 0x000e6400000e0000 */
[----:B-1----:R-:W-:Y:S02]  /*8190*/  FMNMX.FTZ R0, R0, R2, !PT ;  /* 0x0000000200007209 */ /* 0x002fe40007810000 */
[----:B------:R-:W-:Y:S04]  /*81a0*/  FMNMX.FTZ R5, R3, R5, !PT ;  /* 0x0000000503057209 */ /* 0x000fe80007810000 */
[----:B------:R-:W1:Y:S08]  /*81b0*/  SHFL.BFLY PT, R3, R0, 0x1, 0x1f ;  /* 0x0c201f0000037f89 */ /* 0x000e7000000e0000 */
[----:B------:R-:W2:Y:S01]  /*81c0*/  SHFL.BFLY PT, R6, R5, 0x1, 0x1f ;  /* 0x0c201f0005067f89 */ /* 0x000ea200000e0000 */
[----:B-1----:R-:W-:Y:S02]  /*81d0*/  FMNMX.FTZ R3, R0, R3, !PT ;  /* 0x0000000300037209 */ /* 0x002fe40007810000 */
[----:B--2---:R-:W-:Y:S05]  /*81e0*/  FMNMX.FTZ R69, R5, R6, !PT ;  /* 0x0000000605457209 */ /* 0x004fea0007810000 */
[C---:B------:R-:W-:Y:S02]  /*81f0*/  FMUL.FTZ R147, R69.reuse, c[0x0][0x2d0] ;  /* 0x0000b40045937a20 */ /* 0x040fe40000410000 */
[----:B------:R-:W-:Y:S02]  /*8200*/  FADD.FTZ R2, -R69, R4 ;  /* 0x0000000445027221 */ /* 0x000fe40000010100 */
[--C-:B------:R-:W-:Y:S02]  /*8210*/  FFMA.FTZ R4, R144, c[0x0][0x2d0], -R147.reuse ;  /* 0x0000b40090047a23 */ /* 0x100fe40000010893 */
[----:B------:R-:W-:Y:S02]  /*8220*/  FMUL.FTZ R0, R2, c[0x0][0x2d0] ;  /* 0x0000b40002007a20 */ /* 0x000fe40000410000 */
[----:B------:R1:W-:Y:S01]  /*8230*/  MUFU.EX2 R144, R4 ;  /* 0x0000000400907308 */ /* 0x0003e20000000800 */
[--C-:B------:R-:W-:Y:S02]  /*8240*/  FFMA.FTZ R32, R138, c[0x0][0x2d0], -R147.reuse ;  /* 0x0000b4008a207a23 */ /* 0x100fe40000010893 */
[--C-:B------:R-:W-:Y:S07]  /*8250*/  FFMA.FTZ R48, R149, c[0x0][0x2d0], -R147.reuse ;  /* 0x0000b40095307a23 */ /* 0x100fee0000010893 */
[----:B------:R2:W3:Y:S10]  /*8260*/  MUFU.EX2 R2, R0 ;  /* 0x0000000000027308 */ /* 0x0004f40000000800 */
[----:B------:R-:W-:Y:S01]  /*8270*/  MUFU.EX2 R250, R32 ;  /* 0x0000002000fa7308 */ /* 0x000fe20000000800 */
[--C-:B-1----:R-:W-:Y:S09]  /*8280*/  FFMA.FTZ R4, R143, c[0x0][0x2d0], -R147.reuse ;  /* 0x0000b4008f047a23 */ /* 0x102ff20000010893 */
[----:B------:R1:W-:Y:S01]  /*8290*/  MUFU.EX2 R56, R4 ;  /* 0x0000000400387308 */ /* 0x0003e20000000800 */
[C---:B--2---:R-:W-:Y:S02]  /*82a0*/  FADD.FTZ R0, -R3.reuse, R68 ;  /* 0x0000004403007221 */ /* 0x044fe40000010100 */
[----:B------:R-:W-:Y:S02]  /*82b0*/  FMUL.FTZ R68, R3, c[0x0][0x2d0] ;  /* 0x0000b40003447a20 */ /* 0x000fe40000410000 */
[----:B------:R-:W-:Y:S02]  /*82c0*/  FMUL.FTZ R0, R0, c[0x0][0x2d0] ;  /* 0x0000b40000007a20 */ /* 0x000fe40000410000 */
[--C-:B------:R-:W-:Y:S03]  /*82d0*/  FFMA.FTZ R6, R140, c[0x0][0x2d0], -R68.reuse ;  /* 0x0000b4008c067a23 */ /* 0x100fe60000010844 */
[----:B------:R2:W-:Y:S01]  /*82e0*/  MUFU.EX2 R246, R48 ;  /* 0x0000003000f67308 */ /* 0x0005e20000000800 */
[--C-:B------:R-:W-:Y:S02]  /*82f0*/  FFMA.FTZ R8, R145, c[0x0][0x2d0], -R68.reuse ;  /* 0x0000b40091087a23 */ /* 0x100fe40000010844 */
[C---:B---3--:R-:W-:Y:S02]  /*8300*/  FMUL.FTZ R5, R2.reuse, R73 ;  /* 0x0000004902057220 */ /* 0x048fe40000410000 */
[C---:B------:R-:W-:Y:S02]  /*8310*/  FMUL.FTZ R9, R2.reuse, R77 ;  /* 0x0000004d02097220 */ /* 0x040fe40000410000 */
[C---:B------:R-:W-:Y:S02]  /*8320*/  FMUL.FTZ R16, R2.reuse, R84 ;  /* 0x0000005402107220 */ /* 0x040fe40000410000 */
[C---:B------:R-:W-:Y:S01]  /*8330*/  FMUL.FTZ R17, R2.reuse, R85 ;  /* 0x0000005502117220 */ /* 0x040fe20000410000 */
[----:B------:R-:W3:Y:S01]  /*8340*/  MUFU.EX2 R0, R0 ;  /* 0x0000000000007308 */ /* 0x000ee20000000800 */
[C---:B------:R-:W-:Y:S02]  /*8350*/  FMUL.FTZ R25, R2.reuse, R93 ;  /* 0x0000005d02197220 */ /* 0x040fe40000410000 */
[--C-:B-1----:R-:W-:Y:S02]  /*8360*/  FFMA.FTZ R4, R141, c[0x0][0x2d0], -R147.reuse ;  /* 0x0000b4008d047a23 */ /* 0x102fe40000010893 */
[C---:B------:R-:W-:Y:S02]  /*8370*/  FMUL.FTZ R24, R2.reuse, R92 ;  /* 0x0000005c02187220 */ /* 0x040fe40000410000 */
[C---:B------:R-:W-:Y:S02]  /*8380*/  FMUL.FTZ R33, R2.reuse, R101 ;  /* 0x0000006502217220 */ /* 0x040fe40000410000 */
[----:B------:R-:W-:Y:S01]  /*8390*/  FMUL.FTZ R32, R2, R100 ;  /* 0x0000006402207220 */ /* 0x000fe20000410000 */
[----:B------:R1:W-:Y:S01]  /*83a0*/  MUFU.EX2 R50, R4 ;  /* 0x0000000400327308 */ /* 0x0003e20000000800 */
[--C-:B------:R-:W-:Y:S02]  /*83b0*/  FFMA.FTZ R40, R146, c[0x0][0x2d0], -R68.reuse ;  /* 0x0000b40092287a23 */ /* 0x100fe40000010844 */
[C---:B------:R-:W-:Y:S02]  /*83c0*/  FMUL.FTZ R41, R2.reuse, R109 ;  /* 0x0000006d02297220 */ /* 0x040fe40000410000 */
[C---:B--2---:R-:W-:Y:S02]  /*83d0*/  FMUL.FTZ R48, R2.reuse, R116 ;  /* 0x0000007402307220 */ /* 0x044fe40000410000 */
[C---:B------:R-:W-:Y:S02]  /*83e0*/  FMUL.FTZ R57, R2.reuse, R125 ;  /* 0x0000007d02397220 */ /* 0x040fe40000410000 */
[C---:B------:R-:W-:Y:S01]  /*83f0*/  FMUL.FTZ R60, R2.reuse, R60 ;  /* 0x0000003c023c7220 */ /* 0x040fe20000410000 */
[----:B------:R2:W4:Y:S01]  /*8400*/  MUFU.EX2 R59, R6 ;  /* 0x00000006003b7308 */ /* 0x0005220000000800 */
[C---:B------:R-:W-:Y:S01]  /*8410*/  FMUL.FTZ R61, R2.reuse, R61 ;  /* 0x0000003d023d7220 */ /* 0x040fe20000410000 */
[----:B------:R-:W5:Y:S01]  /*8420*/  LDL.LU R125, [R1+0x4] ;  /* 0x00000400017d7983 */ /* 0x000f620000300800 */
[----:B------:R-:W-:Y:S02]  /*8430*/  FMUL.FTZ R64, R2, R64 ;  /* 0x0000004002407220 */ /* 0x000fe40000410000 */
[C---:B---3--:R-:W-:Y:S02]  /*8440*/  FMUL.FTZ R7, R0.reuse, R75 ;  /* 0x0000004b00077220 */ /* 0x048fe40000410000 */
[C---:B------:R-:W-:Y:S02]  /*8450*/  FMUL.FTZ R10, R0.reuse, R78 ;  /* 0x0000004e000a7220 */ /* 0x040fe40000410000 */
[C---:B------:R-:W-:Y:S01]  /*8460*/  FMUL.FTZ R11, R0.reuse, R79 ;  /* 0x0000004f000b7220 */ /* 0x040fe20000410000 */
[----:B------:R-:W3:Y:S01]  /*8470*/  MUFU.EX2 R51, R8 ;  /* 0x0000000800337308 */ /* 0x000ee20000000800 */
[C---:B------:R-:W-:Y:S02]  /*8480*/  FMUL.FTZ R18, R0.reuse, R86 ;  /* 0x0000005600127220 */ /* 0x040fe40000410000 */
[----:B------:R-:W-:Y:S02]  /*8490*/  FMUL.FTZ R19, R0, R87 ;  /* 0x0000005700137220 */ /* 0x000fe40000410000 */
[--C-:B-1----:R-:W-:Y:S01]  /*84a0*/  FFMA.FTZ R4, R136, c[0x0][0x2d0], -R147.reuse ;  /* 0x0000b40088047a23 */ /* 0x102fe20000010893 */
[----:B------:R-:W-:Y:S01]  /*84b0*/  LDSM.16.MT88.4 R84, [R198+0x800] ;  /* 0x00080000c654783b */ /* 0x000fe20000004200 */
[C---:B------:R-:W-:Y:S02]  /*84c0*/  FMUL.FTZ R26, R0.reuse, R94 ;  /* 0x0000005e001a7220 */ /* 0x040fe40000410000 */
[C---:B------:R-:W-:Y:S01]  /*84d0*/  FMUL.FTZ R27, R0.reuse, R95 ;  /* 0x0000005f001b7220 */ /* 0x040fe20000410000 */
[----:B------:R1:W1:Y:S01]  /*84e0*/  MUFU.EX2 R49, R4 ;  /* 0x0000000400317308 */ /* 0x0002620000000800 */
[C---:B------:R-:W-:Y:S02]  /*84f0*/  FMUL.FTZ R34, R0.reuse, R102 ;  /* 0x0000006600227220 */ /* 0x040fe40000410000 */
[C---:B------:R-:W-:Y:S02]  /*8500*/  FMUL.FTZ R35, R0.reuse, R103 ;  /* 0x0000006700237220 */ /* 0x040fe40000410000 */
[C---:B--2---:R-:W-:Y:S02]  /*8510*/  FMUL.FTZ R6, R0.reuse, R74 ;  /* 0x0000004a00067220 */ /* 0x044fe40000410000 */
[C---:B------:R-:W-:Y:S02]  /*8520*/  FMUL.FTZ R42, R0.reuse, R110 ;  /* 0x0000006e002a7220 */ /* 0x040fe40000410000 */
[C---:B------:R-:W-:Y:S01]  /*8530*/  FMUL.FTZ R43, R0.reuse, R111 ;  /* 0x0000006f002b7220 */ /* 0x040fe20000410000 */
[----:B------:R2:W-:Y:S01]  /*8540*/  MUFU.EX2 R248, R40 ;  /* 0x0000002800f87308 */ /* 0x0005e20000000800 */
[C---:B------:R-:W-:Y:S01]  /*8550*/  FMUL.FTZ R58, R0.reuse, R126 ;  /* 0x0000007e003a7220 */ /* 0x040fe20000410000 */
[-C--:B----4-:R-:W-:Y:S01]  /*8560*/  MOV R126, R59.reuse ;  /* 0x0000003b007e7202 */ /* 0x090fe20000000f00 */
[----:B------:R-:W-:Y:S01]  /*8570*/  FMUL.FTZ R62, R0, R62 ;  /* 0x0000003e003e7220 */ /* 0x000fe20000410000 */
[----:B---3--:R-:W-:Y:S01]  /*8580*/  F2FP.BF16.PACK_AB R73, R51, R59 ;  /* 0x0000003b3349723e */ /* 0x008fe200000010ff */
[----:B------:R-:W-:Y:S02]  /*8590*/  FMUL.FTZ R8, R2, R76 ;  /* 0x0000004c02087220 */ /* 0x000fe40000410000 */
[----:B------:R-:W3:Y:S01]  /*85a0*/  LDSM.16.MT88.4 R76, [R199+0x3800] ;  /* 0x00380000c74c783b */ /* 0x000ee20000004200 */
[C---:B------:R-:W-:Y:S02]  /*85b0*/  FMUL.FTZ R59, R0.reuse, R127 ;  /* 0x0000007f003b7220 */ /* 0x040fe40000410000 */
[----:B------:R-:W-:Y:S02]  /*85c0*/  FMUL.FTZ R63, R0, R63 ;  /* 0x0000003f003f7220 */ /* 0x000fe40000410000 */
[----:B------:R-:W-:Y:S02]  /*85d0*/  FMUL.FTZ R65, R2, R65 ;  /* 0x0000004102417220 */ /* 0x000fe40000410000 */
[--C-:B-1----:R-:W-:Y:S01]  /*85e0*/  FFMA.FTZ R4, R137, c[0x0][0x2d0], -R68.reuse ;  /* 0x0000b40089047a23 */ /* 0x102fe20000010844 */
[----:B------:R-:W-:Y:S01]  /*85f0*/  F2FP.BF16.PACK_AB R74, R49, R50 ;  /* 0x00000032314a723e */ /* 0x000fe200000010ff */
[----:B------:R-:W-:Y:S01]  /*8600*/  FMUL.FTZ R66, R0, R66 ;  /* 0x0000004200427220 */ /* 0x000fe20000410000 */
[----:B------:R-:W-:Y:S01]  /*8610*/  MOV R116, R49 ;  /* 0x0000003100747202 */ /* 0x000fe20000000f00 */
[----:B------:R1:W-:Y:S01]  /*8620*/  MUFU.EX2 R252, R4 ;  /* 0x0000000400fc7308 */ /* 0x0003e20000000800 */
[----:B------:R-:W-:Y:S01]  /*8630*/  FMUL.FTZ R49, R2, R117 ;  /* 0x0000007502317220 */ /* 0x000fe20000410000 */
[----:B------:R-:W-:Y:S01]  /*8640*/  MOV R117, R50 ;  /* 0x0000003200757202 */ /* 0x000fe20000000f00 */
[C---:B------:R-:W-:Y:S01]  /*8650*/  FMUL.FTZ R50, R0.reuse, R118 ;  /* 0x0000007600327220 */ /* 0x040fe20000410000 */
[----:B------:R-:W-:Y:S01]  /*8660*/  MOV R118, R51 ;  /* 0x0000003300767202 */ /* 0x000fe20000000f00 */
[----:B------:R-:W-:Y:S01]  /*8670*/  FMUL.FTZ R51, R0, R119 ;  /* 0x0000007700337220 */ /* 0x000fe20000410000 */
[----:B------:R-:W-:Y:S01]  /*8680*/  MOV R119, R56 ;  /* 0x0000003800777202 */ /* 0x000fe20000000f00 */
[----:B--2---:R-:W-:Y:S01]  /*8690*/  FMUL.FTZ R40, R2, R108 ;  /* 0x0000006c02287220 */ /* 0x004fe20000410000 */
[----:B------:R-:W2:Y:S01]  /*86a0*/  LDL.LU R127, [R1] ;  /* 0x00000000017f7983 */ /* 0x000ea20000300800 */
[----:B------:R-:W-:Y:S02]  /*86b0*/  FMUL.FTZ R67, R0, R67 ;  /* 0x0000004300437220 */ /* 0x000fe40000410000 */
[--C-:B------:R-:W-:Y:S01]  /*86c0*/  FFMA.FTZ R92, R159, c[0x0][0x2d0], -R147.reuse ;  /* 0x0000b4009f5c7a23 */ /* 0x100fe20000010893 */
[----:B------:R-:W-:Y:S01]  /*86d0*/  LDSM.16.MT88.4 R108, [R201+0x3000] ;  /* 0x00300000c96c783b */ /* 0x000fe20000004200 */
[--C-:B------:R-:W-:Y:S02]  /*86e0*/  FFMA.FTZ R100, R170, c[0x0][0x2d0], -R147.reuse ;  /* 0x0000b400aa647a23 */ /* 0x100fe40000010893 */
[----:B------:R4:W-:Y:S01]  /*86f0*/  MUFU.EX2 R239, R92 ;  /* 0x0000005c00ef7308 */ /* 0x0009e20000000800 */
[--C-:B------:R-:W-:Y:S02]  /*8700*/  FFMA.FTZ R70, R70, c[0x0][0x2d0], -R68.reuse ;  /* 0x0000b40046467a23 */ /* 0x100fe40000010844 */
[--C-:B-1----:R-:W-:Y:S07]  /*8710*/  FFMA.FTZ R4, R142, c[0x0][0x2d0], -R68.reuse ;  /* 0x0000b4008e047a23 */ /* 0x102fee0000010844 */
[----:B------:R-:W-:Y:S10]  /*8720*/  MUFU.EX2 R70, R70 ;  /* 0x0000004600467308 */ /* 0x000ff40000000800 */
[----:B------:R1:W1:Y:S01]  /*8730*/  MUFU.EX2 R251, R4 ;  /* 0x0000000400fb7308 */ /* 0x0002620000000800 */
[----:B----4-:R-:W-:Y:S01]  /*8740*/  LDSM.16.MT88.4 R92, [R200+0x4800] ;  /* 0x00480000c85c783b */ /* 0x010fe20000004200 */
[----:B-1----:R-:W-:Y:S01]  /*8750*/  FMUL.FTZ R4, R2, R72 ;  /* 0x0000004802047220 */ /* 0x002fe20000410000 */
[----:B------:R-:W-:Y:S01]  /*8760*/  F2FP.BF16.PACK_AB R72, R56, R144 ;  /* 0x000000903848723e */ /* 0x000fe200000010ff */
[--C-:B------:R-:W-:Y:S01]  /*8770*/  FFMA.FTZ R56, R151, c[0x0][0x2d0], -R68.reuse ;  /* 0x0000b40097387a23 */ /* 0x100fe20000010844 */
[----:B------:R-:W-:Y:S05]  /*8780*/  F2FP.BF16.PACK_AB R75, R251, R252 ;  /* 0x000000fcfb4b723e */ /* 0x000fea00000010ff */
[----:B------:R1:W-:Y:S02]  /*8790*/  MUFU.EX2 R244, R56 ;  /* 0x0000003800f47308 */ /* 0x0003e40000000800 */
[C---:B------:R-:W-:Y:S07]  /*87a0*/  HMMA.16816.F32.BF16 R4, R72.reuse, R12, R4 ;  /* 0x0000000c4804723c */ /* 0x040fee0000041804 */
[C---:B------:R-:W-:Y:S01]  /*87b0*/  FMUL.FTZ R12, R2.reuse, R80 ;  /* 0x00000050020c7220 */ /* 0x040fe20000410000 */
[C---:B------:R-:W-:Y:S04]  /*87c0*/  HMMA.16816.F32.BF16 R8, R72.reuse, R14, R8 ;  /* 0x0000000e4808723c */ /* 0x040fe80000041808 */
[----:B------:R-:W-:Y:S03]  /*87d0*/  FMUL.FTZ R13, R2, R81 ;  /* 0x00000051020d7220 */ /* 0x000fe60000410000 */
[C---:B------:R-:W-:Y:S02]  /*87e0*/  FMUL.FTZ R14, R0.reuse, R82 ;  /* 0x00000052000e7220 */ /* 0x040fe40000410000 */
[----:B------:R-:W-:Y:S02]  /*87f0*/  FMUL.FTZ R15, R0, R83 ;  /* 0x00000053000f7220 */ /* 0x000fe40000410000 */
[----:B------:R-:W4:Y:S01]  /*8800*/  LDSM.16.MT88.4 R80, [R201+0x3800] ;  /* 0x00380000c950783b */ /* 0x000f220000004200 */
[C---:B-1----:R-:W-:Y:S04]  /*8810*/  FMUL.FTZ R56, R2.reuse, R124 ;  /* 0x0000007c02387220 */ /* 0x042fe80000410000 */
[C---:B------:R-:W-:Y:S07]  /*8820*/  HMMA.16816.F32.BF16 R12, R72.reuse, R20, R12 ;  /* 0x00000014480c723c */ /* 0x040fee000004180c */
[C---:B------:R-:W-:Y:S01]  /*8830*/  FMUL.FTZ R20, R2.reuse, R88 ;  /* 0x0000005802147220 */ /* 0x040fe20000410000 */
[C---:B------:R-:W-:Y:S04]  /*8840*/  HMMA.16816.F32.BF16 R16, R72.reuse, R22, R16 ;  /* 0x000000164810723c */ /* 0x040fe80000041810 */
[----:B------:R-:W-:Y:S03]  /*8850*/  FMUL.FTZ R21, R2, R89 ;  /* 0x0000005902157220 */ /* 0x000fe60000410000 */
[C---:B------:R-:W-:Y:S02]  /*8860*/  FMUL.FTZ R22, R0.reuse, R90 ;  /* 0x0000005a00167220 */ /* 0x040fe40000410000 */
[----:B------:R-:W-:Y:S02]  /*8870*/  FMUL.FTZ R23, R0, R91 ;  /* 0x0000005b00177220 */ /* 0x000fe40000410000 */
[----:B------:R-:W1:Y:S05]  /*8880*/  LDSM.16.MT88.4 R88, [R200+0x800] ;  /* 0x00080000c858783b */ /* 0x000e6a0000004200 */
[C---:B------:R-:W-:Y:S07]  /*8890*/  HMMA.16816.F32.BF16 R20, R72.reuse, R28, R20 ;  /* 0x0000001c4814723c */ /* 0x040fee0000041814 */
[C---:B------:R-:W-:Y:S01]  /*88a0*/  FMUL.FTZ R28, R2.reuse, R96 ;  /* 0x00000060021c7220 */ /* 0x040fe20000410000 */
[C---:B------:R-:W-:Y:S04]  /*88b0*/  HMMA.16816.F32.BF16 R24, R72.reuse, R30, R24 ;  /* 0x0000001e4818723c */ /* 0x040fe80000041818 */
[----:B------:R-:W-:Y:S03]  /*88c0*/  FMUL.FTZ R29, R2, R97 ;  /* 0x00000061021d7220 */ /* 0x000fe60000410000 */
[C---:B------:R-:W-:Y:S02]  /*88d0*/  FMUL.FTZ R30, R0.reuse, R98 ;  /* 0x00000062001e7220 */ /* 0x040fe40000410000 */
[----:B------:R-:W-:Y:S02]  /*88e0*/  FMUL.FTZ R31, R0, R99 ;  /* 0x00000063001f7220 */ /* 0x000fe40000410000 */
[----:B------:R-:W-:Y:S05]  /*88f0*/  LDSM.16.MT88.4 R96, [R199+0x4800] ;  /* 0x00480000c760783b */ /* 0x000fea0000004200 */
[C---:B------:R-:W-:Y:S07]  /*8900*/  HMMA.16816.F32.BF16 R28, R72.reuse, R36, R28 ;  /* 0x00000024481c723c */ /* 0x040fee000004181c */
[--C-:B------:R-:W-:Y:S01]  /*8910*/  FFMA.FTZ R36, R139, c[0x0][0x2d0], -R147.reuse ;  /* 0x0000b4008b247a23 */ /* 0x100fe20000010893 */
[C---:B------:R-:W-:Y:S03]  /*8920*/  HMMA.16816.F32.BF16 R32, R72.reuse, R38, R32 ;  /* 0x000000264820723c */ /* 0x040fe60000041820 */
[----:B------:R1:W-:Y:S01]  /*8930*/  MUFU.EX2 R249, R36 ;  /* 0x0000002400f97308 */ /* 0x0003e20000000800 */
[----:B------:R-:W-:Y:S03]  /*8940*/  FMUL.FTZ R37, R2, R105 ;  /* 0x0000006902257220 */ /* 0x000fe60000410000 */
[C---:B------:R-:W-:Y:S02]  /*8950*/  FMUL.FTZ R38, R0.reuse, R106 ;  /* 0x0000006a00267220 */ /* 0x040fe40000410000 */
[----:B------:R-:W-:Y:S03]  /*8960*/  FMUL.FTZ R39, R0, R107 ;  /* 0x0000006b00277220 */ /* 0x000fe60000410000 */
[----:B-1----:R-:W-:Y:S02]  /*8970*/  FMUL.FTZ R36, R2, R104 ;  /* 0x0000006802247220 */ /* 0x002fe40000410000 */
[----:B------:R-:W-:Y:S05]  /*8980*/  LDSM.16.MT88.4 R104, [R199+0x3000] ;  /* 0x00300000c768783b */ /* 0x000fea0000004200 */
[C---:B------:R-:W-:Y:S07]  /*8990*/  HMMA.16816.F32.BF16 R36, R72.reuse, R44, R36 ;  /* 0x0000002c4824723c */ /* 0x040fee0000041824 */
[----:B------:R-:W-:Y:S01]  /*89a0*/  FFMA.FTZ R44, R148, c[0x0][0x2d0], -R68 ;  /* 0x0000b400942c7a23 */ /* 0x000fe20000010844 */
[C---:B------:R-:W-:Y:S03]  /*89b0*/  HMMA.16816.F32.BF16 R40, R72.reuse, R46, R40 ;  /* 0x0000002e4828723c */ /* 0x040fe60000041828 */
[----:B------:R1:W1:Y:S01]  /*89c0*/  MUFU.EX2 R247, R44 ;  /* 0x0000002c00f77308 */ /* 0x0002620000000800 */
[----:B------:R-:W-:Y:S03]  /*89d0*/  FMUL.FTZ R45, R2, R113 ;  /* 0x00000071022d7220 */ /* 0x000fe60000410000 */
[C---:B------:R-:W-:Y:S02]  /*89e0*/  FMUL.FTZ R46, R0.reuse, R114 ;  /* 0x00000072002e7220 */ /* 0x040fe40000410000 */
[----:B------:R-:W-:Y:S03]  /*89f0*/  FMUL.FTZ R47, R0, R115 ;  /* 0x00000073002f7220 */ /* 0x000fe60000410000 */
[----:B-1----:R-:W-:Y:S07]  /*8a00*/  FMUL.FTZ R44, R2, R112 ;  /* 0x00000070022c7220 */ /* 0x002fee0000410000 */
[C---:B------:R-:W-:Y:S07]  /*8a10*/  HMMA.16816.F32.BF16 R44, R72.reuse, R52, R44 ;  /* 0x00000034482c723c */ /* 0x040fee000004182c */
[--C-:B------:R-:W-:Y:S01]  /*8a20*/  FFMA.FTZ R52, R150, c[0x0][0x2d0], -R147.reuse ;  /* 0x0000b40096347a23 */ /* 0x100fe20000010893 */
[C---:B------:R-:W-:Y:S03]  /*8a30*/  HMMA.16816.F32.BF16 R48, R72.reuse, R54, R48 ;  /* 0x000000364830723c */ /* 0x040fe60000041830 */
[----:B------:R1:W-:Y:S01]  /*8a40*/  MUFU.EX2 R245, R52 ;  /* 0x0000003400f57308 */ /* 0x0003e20000000800 */
[----:B------:R-:W-:Y:S03]  /*8a50*/  FMUL.FTZ R53, R2, R121 ;  /* 0x0000007902357220 */ /* 0x000fe60000410000 */
[C---:B------:R-:W-:Y:S02]  /*8a60*/  FMUL.FTZ R54, R0.reuse, R122 ;  /* 0x0000007a00367220 */ /* 0x040fe40000410000 */
[C---:B------:R-:W-:Y:S03]  /*8a70*/  FMUL.FTZ R55, R0.reuse, R123 ;  /* 0x0000007b00377220 */ /* 0x040fe60000410000 */
[----:B-----5:R-:W-:Y:S04]  /*8a80*/  FFMA.FTZ R0, R0, R125, R126 ;  /* 0x0000007d00007223 */ /* 0x020fe8000001007e */
[----:B------:R-:W-:Y:S02]  /*8a90*/  FADD.FTZ R0, R118, R0 ;  /* 0x0000000076007221 */ /* 0x000fe40000010000 */
[----:B-1----:R-:W-:Y:S02]  /*8aa0*/  FMUL.FTZ R52, R2, R120 ;  /* 0x0000007802347220 */ /* 0x002fe40000410000 */
[----:B------:R-:W-:Y:S04]  /*8ab0*/  FADD.FTZ R0, R252, R0 ;  /* 0x00000000fc007221 */ /* 0x000fe80000010000 */
[----:B------:R-:W-:Y:S01]  /*8ac0*/  FADD.FTZ R0, R251, R0 ;  /* 0x00000000fb007221 */ /* 0x000fe20000010000 */
[C---:B---3--:R-:W-:Y:S03]  /*8ad0*/  HMMA.16816.F32.BF16 R52, R72.reuse, R76, R52 ;  /* 0x0000004c4834723c */ /* 0x048fe60000041834 */
[----:B------:R-:W-:Y:S04]  /*8ae0*/  FADD.FTZ R0, R248, R0 ;  /* 0x00000000f8007221 */ /* 0x000fe80000010000 */
[----:B------:R-:W-:Y:S01]  /*8af0*/  FFMA.FTZ R76, R152, c[0x0][0x2d0], -R68 ;  /* 0x0000b400984c7a23 */ /* 0x000fe20000010844 */
[C---:B------:R-:W-:Y:S03]  /*8b00*/  HMMA.16816.F32.BF16 R56, R72.reuse, R78, R56 ;  /* 0x0000004e4838723c */ /* 0x040fe60000041838 */
[----:B------:R1:W3:Y:S01]  /*8b10*/  MUFU.EX2 R124, R76 ;  /* 0x0000004c007c7308 */ /* 0x0002e20000000800 */
[----:B------:R-:W-:Y:S04]  /*8b20*/  FADD.FTZ R0, R247, R0 ;  /* 0x00000000f7007221 */ /* 0x000fe80000010000 */
[C---:B----4-:R-:W-:Y:S04]  /*8b30*/  HMMA.16816.F32.BF16 R60, R72.reuse, R80, R60 ;  /* 0x00000050483c723c */ /* 0x050fe8000004183c */
[----:B------:R-:W-:Y:S04]  /*8b40*/  FADD.FTZ R0, R244, R0 ;  /* 0x00000000f4007221 */ /* 0x000fe80000010000 */
[----:B------:R-:W-:Y:S01]  /*8b50*/  HMMA.16816.F32.BF16 R64, R72, R82, R64 ;  /* 0x000000524840723c */ /* 0x000fe20000041840 */
[----:B------:R-:W-:Y:S06]  /*8b60*/  LDSM.16.MT88.4 R80, [R201+0x800] ;  /* 0x00080000c950783b */ /* 0x000fec0000004200 */
[----:B------:R-:W-:Y:S02]  /*8b70*/  F2FP.BF16.PACK_AB R72, R249, R250 ;  /* 0x000000faf948723e */ /* 0x000fe400000010ff */
[----:B------:R-:W-:Y:S01]  /*8b80*/  F2FP.BF16.PACK_AB R73, R247, R248 ;  /* 0x000000f8f749723e */ /* 0x000fe200000010ff */
[----:B-1----:R-:W1:Y:S02]  /*8b90*/  LDSM.16.MT88.4 R76, [R199+0x800] ;  /* 0x00080000c74c783b */ /* 0x002e640000004200 */
[C---:B---3--:R-:W-:Y:S01]  /*8ba0*/  F2FP.BF16.PACK_AB R75, R124.reuse, R244 ;  /* 0x000000f47c4b723e */ /* 0x048fe200000010ff */
[----:B------:R-:W-:Y:S01]  /*8bb0*/  FADD.FTZ R0, R124, R0 ;  /* 0x000000007c007221 */ /* 0x000fe20000010000 */
[----:B------:R-:W-:Y:S07]  /*8bc0*/  F2FP.BF16.PACK_AB R74, R245, R246 ;  /* 0x000000f6f54a723e */ /* 0x000fee00000010ff */
[C---:B------:R-:W-:Y:S08]  /*8bd0*/  HMMA.16816.F32.BF16 R4, R72.reuse, R84, R4 ;  /* 0x000000544804723c */ /* 0x040ff00000041804 */
[C---:B------:R-:W-:Y:S01]  /*8be0*/  HMMA.16816.F32.BF16 R8, R72.reuse, R86, R8 ;  /* 0x000000564808723c */ /* 0x040fe20000041808 */
[----:B------:R-:W3:Y:S07]  /*8bf0*/  LDSM.16.MT88.4 R84, [R198+0x4000] ;  /* 0x00400000c654783b */ /* 0x000eee0000004200 */
[C---:B------:R-:W-:Y:S07]  /*8c00*/  HMMA.16816.F32.BF16 R12, R72.reuse, R88, R12 ;  /* 0x00000058480c723c */ /* 0x040fee000004180c */
[--C-:B------:R-:W-:Y:S01]  /*8c10*/  FFMA.FTZ R88, R153, c[0x0][0x2d0], -R147.reuse ;  /* 0x0000b40099587a23 */ /* 0x100fe20000010893 */
[C---:B------:R-:W-:Y:S03]  /*8c20*/  HMMA.16816.F32.BF16 R16, R72.reuse, R90, R16 ;  /* 0x0000005a4810723c */ /* 0x040fe60000041810 */
[----:B------:R4:W-:Y:S05]  /*8c30*/  MUFU.EX2 R243, R88 ;  /* 0x0000005800f37308 */ /* 0x0009ea0000000800 */
[C---:B-1----:R-:W-:Y:S07]  /*8c40*/  HMMA.16816.F32.BF16 R20, R72.reuse, R76, R20 ;  /* 0x0000004c4814723c */ /* 0x042fee0000041814 */
[--C-:B------:R-:W-:Y:S01]  /*8c50*/  FFMA.FTZ R76, R154, c[0x0][0x2d0], -R147.reuse ;  /* 0x0000b4009a4c7a23 */ /* 0x100fe20000010893 */
[C---:B------:R-:W-:Y:S03]  /*8c60*/  HMMA.16816.F32.BF16 R24, R72.reuse, R78, R24 ;  /* 0x0000004e4818723c */ /* 0x040fe60000041818 */
[----:B------:R1:W-:Y:S05]  /*8c70*/  MUFU.EX2 R242, R76 ;  /* 0x0000004c00f27308 */ /* 0x0003ea0000000800 */
[C---:B------:R-:W-:Y:S01]  /*8c80*/  HMMA.16816.F32.BF16 R28, R72.reuse, R80, R28 ;  /* 0x00000050481c723c */ /* 0x040fe2000004181c */
[----:B----4-:R-:W4:Y:S06]  /*8c90*/  LDSM.16.MT88.4 R88, [R200+0x4000] ;  /* 0x00400000c858783b */ /* 0x010f2c0000004200 */
[--C-:B------:R-:W-:Y:S01]  /*8ca0*/  FFMA.FTZ R80, R156, c[0x0][0x2d0], -R68.reuse ;  /* 0x0000b4009c507a23 */ /* 0x100fe20000010844 */
[C---:B------:R-:W-:Y:S03]  /*8cb0*/  HMMA.16816.F32.BF16 R32, R72.reuse, R82, R32 ;  /* 0x000000524820723c */ /* 0x040fe60000041820 */
[----:B------:R5:W-:Y:S05]  /*8cc0*/  MUFU.EX2 R240, R80 ;  /* 0x0000005000f07308 */ /* 0x000bea0000000800 */
[C---:B---3--:R-:W-:Y:S04]  /*8cd0*/  HMMA.16816.F32.BF16 R36, R72.reuse, R84, R36 ;  /* 0x000000544824723c */ /* 0x048fe80000041824 */
[--C-:B-1----:R-:W-:Y:S03]  /*8ce0*/  FFMA.FTZ R76, R155, c[0x0][0x2d0], -R68.reuse ;  /* 0x0000b4009b4c7a23 */ /* 0x102fe60000010844 */
[--C-:B------:R-:W-:Y:S01]  /*8cf0*/  FFMA.FTZ R84, R157, c[0x0][0x2d0], -R147.reuse ;  /* 0x0000b4009d547a23 */ /* 0x100fe20000010893 */
[C---:B------:R-:W-:Y:S01]  /*8d00*/  HMMA.16816.F32.BF16 R40, R72.reuse, R86, R40 ;  /* 0x000000564828723c */ /* 0x040fe20000041828 */
[----:B------:R1:W3:Y:S10]  /*8d10*/  MUFU.EX2 R241, R76 ;  /* 0x0000004c00f17308 */ /* 0x0002f40000000800 */
[----:B------:R2:W-:Y:S01]  /*8d20*/  MUFU.EX2 R238, R84 ;  /* 0x0000005400ee7308 */ /* 0x0005e20000000800 */
[----:B-----5:R-:W-:Y:S01]  /*8d30*/  LDSM.16.MT88.4 R80, [R201+0x4000] ;  /* 0x00400000c950783b */ /* 0x020fe20000004200 */
[C---:B----4-:R-:W-:Y:S07]  /*8d40*/  HMMA.16816.F32.BF16 R44, R72.reuse, R88, R44 ;  /* 0x00000058482c723c */ /* 0x050fee000004182c */
[----:B-1----:R-:W1:Y:S01]  /*8d50*/  LDSM.16.MT88.4 R76, [R199+0x4000] ;  /* 0x00400000c74c783b */ /* 0x002e620000004200 */
[----:B------:R-:W-:Y:S01]  /*8d60*/  FFMA.FTZ R88, R160, c[0x0][0x2d0], -R68 ;  /* 0x0000b400a0587a23 */ /* 0x000fe20000010844 */
[C---:B------:R-:W-:Y:S03]  /*8d70*/  HMMA.16816.F32.BF16 R48, R72.reuse, R90, R48 ;  /* 0x0000005a4830723c */ /* 0x040fe60000041830 */
[----:B------:R4:W-:Y:S01]  /*8d80*/  MUFU.EX2 R234, R88 ;  /* 0x0000005800ea7308 */ /* 0x0009e20000000800 */
[----:B---3--:R-:W-:Y:S02]  /*8d90*/  FADD.FTZ R0, R241, R0 ;  /* 0x00000000f1007221 */ /* 0x008fe40000010000 */
[----:B--2---:R-:W-:Y:S02]  /*8da0*/  FFMA.FTZ R84, R158, c[0x0][0x2d0], -R68 ;  /* 0x0000b4009e547a23 */ /* 0x004fe40000010844 */
[----:B------:R-:W-:Y:S05]  /*8db0*/  FADD.FTZ R0, R240, R0 ;  /* 0x00000000f0007221 */ /* 0x000fea0000010000 */
[----:B------:R2:W3:Y:S01]  /*8dc0*/  MUFU.EX2 R235, R84 ;  /* 0x0000005400eb7308 */ /* 0x0004e20000000800 */
[----:B----4-:R-:W-:Y:S08]  /*8dd0*/  LDSM.16.MT88.4 R88, [R200+0x1000] ;  /* 0x00100000c858783b */ /* 0x010ff00000004200 */
[----:B--2---:R-:W2:Y:S01]  /*8de0*/  LDSM.16.MT88.4 R84, [R198+0x1000] ;  /* 0x00100000c654783b */ /* 0x004ea20000004200 */
[C---:B-1----:R-:W-:Y:S03]  /*8df0*/  HMMA.16816.F32.BF16 R52, R72.reuse, R76, R52 ;  /* 0x0000004c4834723c */ /* 0x042fe60000041834 */
[----:B---3--:R-:W-:Y:S04]  /*8e00*/  FADD.FTZ R0, R235, R0 ;  /* 0x00000000eb007221 */ /* 0x008fe80000010000 */
[--C-:B------:R-:W-:Y:S01]  /*8e10*/  FFMA.FTZ R76, R161, c[0x0][0x2d0], -R147.reuse ;  /* 0x0000b400a14c7a23 */ /* 0x100fe20000010893 */
[C---:B------:R-:W-:Y:S01]  /*8e20*/  HMMA.16816.F32.BF16 R56, R72.reuse, R78, R56 ;  /* 0x0000004e4838723c */ /* 0x040fe20000041838 */
[----:B------:R1:W-:Y:S03]  /*8e30*/  MUFU.EX2 R161, R100 ;  /* 0x0000006400a17308 */ /* 0x0003e60000000800 */
[----:B------:R-:W-:Y:S04]  /*8e40*/  FADD.FTZ R0, R234, R0 ;  /* 0x00000000ea007221 */ /* 0x000fe80000010000 */
[C---:B------:R-:W-:Y:S03]  /*8e50*/  HMMA.16816.F32.BF16 R60, R72.reuse, R80, R60 ;  /* 0x00000050483c723c */ /* 0x040fe6000004183c */
[----:B------:R3:W-:Y:S04]  /*8e60*/  MUFU.EX2 R115, R76 ;  /* 0x0000004c00737308 */ /* 0x0007e80000000800 */
[----:B------:R-:W-:Y:S01]  /*8e70*/  FFMA.FTZ R80, R162, c[0x0][0x2d0], -R147 ;  /* 0x0000b400a2507a23 */ /* 0x000fe20000010893 */
[----:B------:R-:W-:Y:S05]  /*8e80*/  HMMA.16816.F32.BF16 R64, R72, R82, R64 ;  /* 0x000000524840723c */ /* 0x000fea0000041840 */
[----:B------:R4:W-:Y:S02]  /*8e90*/  MUFU.EX2 R114, R80 ;  /* 0x0000005000727308 */ /* 0x0009e40000000800 */
[----:B------:R-:W-:Y:S02]  /*8ea0*/  F2FP.BF16.PACK_AB R72, R242, R243 ;  /* 0x000000f3f248723e */ /* 0x000fe400000010ff */
[----:B------:R-:W-:Y:S01]  /*8eb0*/  F2FP.BF16.PACK_AB R73, R240, R241 ;  /* 0x000000f1f049723e */ /* 0x000fe200000010ff */
[----:B-1----:R-:W-:Y:S02]  /*8ec0*/  LDSM.16.MT88.4 R100, [R200+0x2000] ;  /* 0x00200000c864783b */ /* 0x002fe40000004200 */
[----:B------:R-:W-:Y:S02]  /*8ed0*/  F2FP.BF16.PACK_AB R74, R238, R239 ;  /* 0x000000efee4a723e */ /* 0x000fe400000010ff */
[----:B------:R-:W-:Y:S04]  /*8ee0*/  F2FP.BF16.PACK_AB R75, R234, R235 ;  /* 0x000000ebea4b723e */ /* 0x000fe800000010ff */
[----:B---3--:R-:W1:Y:S03]  /*8ef0*/  LDSM.16.MT88.4 R76, [R199+0x1000] ;  /* 0x00100000c74c783b */ /* 0x008e660000004200 */
[C---:B--2---:R-:W-:Y:S07]  /*8f00*/  HMMA.16816.F32.BF16 R4, R72.reuse, R84, R4 ;  /* 0x000000544804723c */ /* 0x044fee0000041804 */
[----:B------:R-:W-:Y:S01]  /*8f10*/  FFMA.FTZ R84, R163, c[0x0][0x2d0], -R68 ;  /* 0x0000b400a3547a23 */ /* 0x000fe20000010844 */
[C---:B------:R-:W-:Y:S01]  /*8f20*/  HMMA.16816.F32.BF16 R8, R72.reuse, R86, R8 ;  /* 0x000000564808723c */ /* 0x040fe20000041808 */
[----:B----4-:R-:W2:Y:S02]  /*8f30*/  LDSM.16.MT88.4 R80, [R201+0x1000] ;  /* 0x00100000c950783b */ /* 0x010ea40000004200 */
[----:B------:R3:W4:Y:S01]  /*8f40*/  MUFU.EX2 R113, R84 ;  /* 0x0000005400717308 */ /* 0x0007220000000800 */
[----:B------:R-:W-:Y:S04]  /*8f50*/  MOV R163, R144 ;  /* 0x0000009000a37202 */ /* 0x000fe80000000f00 */
[C---:B------:R-:W-:Y:S04]  /*8f60*/  HMMA.16816.F32.BF16 R12, R72.reuse, R88, R12 ;  /* 0x00000058480c723c */ /* 0x040fe8000004180c */
[----:B------:R-:W-:Y:S02]  /*8f70*/  FFMA.FTZ R2, R2, R127, R163 ;  /* 0x0000007f02027223 */ /* 0x000fe400000100a3 */
[----:B------:R-:W-:Y:S01]  /*8f80*/  LDSM.16.MT88.4 R124, [R199+0x6800] ;  /* 0x00680000c77c783b */ /* 0x000fe20000004200 */
[--C-:B------:R-:W-:Y:S01]  /*8f90*/  FFMA.FTZ R88, R169, c[0x0][0x2d0], -R147.reuse ;  /* 0x0000b400a9587a23 */ /* 0x100fe20000010893 */
[C---:B------:R-:W-:Y:S03]  /*8fa0*/  HMMA.16816.F32.BF16 R16, R72.reuse, R90, R16 ;  /* 0x0000005a4810723c */ /* 0x040fe60000041810 */
[----:B------:R5:W-:Y:S01]  /*8fb0*/  MUFU.EX2 R162, R88 ;  /* 0x0000005800a27308 */ /* 0x000be20000000800 */
[----:B------:R-:W-:Y:S04]  /*8fc0*/  FADD.FTZ R2, R119, R2 ;  /* 0x0000000277027221 */ /* 0x000fe80000010000 */
[----:B------:R-:W-:Y:S04]  /*8fd0*/  FADD.FTZ R2, R117, R2 ;  /* 0x0000000275027221 */ /* 0x000fe80000010000 */
[----:B---3--:R-:W-:Y:S01]  /*8fe0*/  FFMA.FTZ R84, R168, c[0x0][0x2d0], -R68 ;  /* 0x0000b400a8547a23 */ /* 0x008fe20000010844 */
[C---:B-1----:R-:W-:Y:S03]  /*8ff0*/  HMMA.16816.F32.BF16 R20, R72.reuse, R76, R20 ;  /* 0x0000004c4814723c */ /* 0x042fe60000041814 */
[----:B------:R1:W3:Y:S01]  /*9000*/  MUFU.EX2 R112, R84 ;  /* 0x0000005400707308 */ /* 0x0002e20000000800 */
[----:B------:R-:W-:Y:S02]  /*9010*/  FADD.FTZ R2, R116, R2 ;  /* 0x0000000274027221 */ /* 0x000fe40000010000 */
[----:B------:R-:W-:Y:S01]  /*9020*/  LDSM.16.MT88.4 R116, [R200+0x6800] ;  /* 0x00680000c874783b */ /* 0x000fe20000004200 */
[----:B----4-:R-:W-:Y:S01]  /*9030*/  FADD.FTZ R0, R113, R0 ;  /* 0x0000000071007221 */ /* 0x010fe20000010000 */
[C---:B------:R-:W-:Y:S04]  /*9040*/  HMMA.16816.F32.BF16 R24, R72.reuse, R78, R24 ;  /* 0x0000004e4818723c */ /* 0x040fe80000041818 */
[----:B------:R-:W-:Y:S02]  /*9050*/  FFMA.FTZ R76, R171, c[0x0][0x2d0], -R68 ;  /* 0x0000b400ab4c7a23 */ /* 0x000fe40000010844 */
[----:B-----5:R-:W-:Y:S01]  /*9060*/  LDSM.16.MT88.4 R88, [R201+0x4800] ;  /* 0x00480000c958783b */ /* 0x020fe20000004200 */
[----:B------:R-:W-:Y:S01]  /*9070*/  FADD.FTZ R2, R250, R2 ;  /* 0x00000002fa027221 */ /* 0x000fe20000010000 */
[C---:B--2---:R-:W-:Y:S01]  /*9080*/  HMMA.16816.F32.BF16 R28, R72.reuse, R80, R28 ;  /* 0x00000050481c723c */ /* 0x044fe2000004181c */
[----:B------:R2:W4:Y:S03]  /*9090*/  MUFU.EX2 R160, R76 ;  /* 0x0000004c00a07308 */ /* 0x0005260000000800 */
[----:B------:R-:W-:Y:S03]  /*90a0*/  FADD.FTZ R2, R249, R2 ;  /* 0x00000002f9027221 */ /* 0x000fe60000010000 */
[----:B------:R-:W-:Y:S01]  /*90b0*/  FFMA.FTZ R80, R176, c[0x0][0x2d0], -R68 ;  /* 0x0000b400b0507a23 */ /* 0x000fe20000010844 */
[C---:B------:R-:W-:Y:S01]  /*90c0*/  HMMA.16816.F32.BF16 R32, R72.reuse, R82, R32 ;  /* 0x000000524820723c */ /* 0x040fe20000041820 */
[----:B-1----:R-:W1:Y:S02]  /*90d0*/  LDSM.16.MT88.4 R84, [R198+0x4800] ;  /* 0x00480000c654783b */ /* 0x002e640000004200 */
[----:B------:R5:W5:Y:S01]  /*90e0*/  MUFU.EX2 R159, R80 ;  /* 0x00000050009f7308 */ /* 0x000b620000000800 */
[----:B---3--:R-:W-:Y:S02]  /*90f0*/  FADD.FTZ R0, R112, R0 ;  /* 0x0000000070007221 */ /* 0x008fe40000010000 */
[----:B------:R-:W-:Y:S06]  /*9100*/  FADD.FTZ R2, R246, R2 ;  /* 0x00000002f6027221 */ /* 0x000fec0000010000 */
[----:B------:R-:W-:Y:S04]  /*9110*/  FADD.FTZ R2, R245, R2 ;  /* 0x00000002f5027221 */ /* 0x000fe80000010000 */
[----:B------:R-:W-:Y:S01]  /*9120*/  FADD.FTZ R2, R243, R2 ;  /* 0x00000002f3027221 */ /* 0x000fe20000010000 */
[----:B--2---:R-:W2:Y:S01]  /*9130*/  LDSM.16.MT88.4 R76, [R198+0x1800] ;  /* 0x00180000c64c783b */ /* 0x004ea20000004200 */
[----:B----4-:R-:W-:Y:S02]  /*9140*/  FADD.FTZ R0, R160, R0 ;  /* 0x00000000a0007221 */ /* 0x010fe40000010000 */
[----:B------:R-:W-:Y:S04]  /*9150*/  FADD.FTZ R2, R242, R2 ;  /* 0x00000002f2027221 */ /* 0x000fe80000010000 */
[----:B------:R-:W-:Y:S01]  /*9160*/  FADD.FTZ R2, R239, R2 ;  /* 0x00000002ef027221 */ /* 0x000fe20000010000 */
[----:B-----5:R-:W3:Y:S01]  /*9170*/  LDSM.16.MT88.4 R80, [R200+0x1800] ;  /* 0x00180000c850783b */ /* 0x020ee20000004200 */
[----:B------:R-:W-:Y:S02]  /*9180*/  FADD.FTZ R0, R159, R0 ;  /* 0x000000009f007221 */ /* 0x000fe40000010000 */
[----:B------:R-:W-:Y:S04]  /*9190*/  FADD.FTZ R2, R238, R2 ;  /* 0x00000002ee027221 */ /* 0x000fe80000010000 */
[----:B------:R-:W-:Y:S04]  /*91a0*/  FADD.FTZ R2, R115, R2 ;  /* 0x0000000273027221 */ /* 0x000fe80000010000 */
[----:B------:R-:W-:Y:S01]  /*91b0*/  FADD.FTZ R2, R114, R2 ;  /* 0x0000000272027221 */ /* 0x000fe20000010000 */
[C---:B-1----:R-:W-:Y:S03]  /*91c0*/  HMMA.16816.F32.BF16 R36, R72.reuse, R84, R36 ;  /* 0x000000544824723c */ /* 0x042fe60000041824 */
[----:B------:R-:W-:Y:S04]  /*91d0*/  FADD.FTZ R2, R162, R2 ;  /* 0x00000002a2027221 */ /* 0x000fe80000010000 */
[----:B------:R-:W-:Y:S01]  /*91e0*/  FADD.FTZ R2, R161, R2 ;  /* 0x00000002a1027221 */ /* 0x000fe20000010000 */
[C---:B------:R-:W-:Y:S01]  /*91f0*/  HMMA.16816.F32.BF16 R40, R72.reuse, R86, R40 ;  /* 0x000000564828723c */ /* 0x040fe20000041828 */
[----:B------:R-:W1:Y:S07]  /*9200*/  LDSM.16.MT88.4 R84, [R199+0x1800] ;  /* 0x00180000c754783b */ /* 0x000e6e0000004200 */
[C---:B------:R-:W-:Y:S07]  /*9210*/  HMMA.16816.F32.BF16 R44, R72.reuse, R92, R44 ;  /* 0x0000005c482c723c */ /* 0x040fee000004182c */
[--C-:B------:R-:W-:Y:S01]  /*9220*/  FFMA.FTZ R92, R211, c[0x0][0x2d0], -R147.reuse ;  /* 0x0000b400d35c7a23 */ /* 0x100fe20000010893 */
[C---:B------:R-:W-:Y:S03]  /*9230*/  HMMA.16816.F32.BF16 R48, R72.reuse, R94, R48 ;  /* 0x0000005e4830723c */ /* 0x040fe60000041830 */
[----:B------:R4:W-:Y:S05]  /*9240*/  MUFU.EX2 R158, R92 ;  /* 0x0000005c009e7308 */ /* 0x0009ea0000000800 */
[C---:B------:R-:W-:Y:S08]  /*9250*/  HMMA.16816.F32.BF16 R52, R72.reuse, R96, R52 ;  /* 0x000000604834723c */ /* 0x040ff00000041834 */
[C---:B------:R-:W-:Y:S01]  /*9260*/  HMMA.16816.F32.BF16 R56, R72.reuse, R98, R56 ;  /* 0x000000624838723c */ /* 0x040fe20000041838 */
[----:B------:R-:W-:Y:S07]  /*9270*/  LDSM.16.MT88.4 R96, [R201+0x5000] ;  /* 0x00500000c960783b */ /* 0x000fee0000004200 */
[C---:B------:R-:W-:Y:S01]  /*9280*/  HMMA.16816.F32.BF16 R60, R72.reuse, R88, R60 ;  /* 0x00000058483c723c */ /* 0x040fe2000004183c */
[----:B----4-:R-:W-:Y:S06]  /*9290*/  LDSM.16.MT88.4 R92, [R199+0x5000] ;  /* 0x00500000c75c783b */ /* 0x010fec0000004200 */
[--C-:B------:R-:W-:Y:S01]  /*92a0*/  FFMA.FTZ R88, R177, c[0x0][0x2d0], -R147.reuse ;  /* 0x0000b400b1587a23 */ /* 0x100fe20000010893 */
[----:B------:R-:W-:Y:S03]  /*92b0*/  HMMA.16816.F32.BF16 R64, R72, R90, R64 ;  /* 0x0000005a4840723c */ /* 0x000fe60000041840 */
[----:B------:R4:W5:Y:S04]  /*92c0*/  MUFU.EX2 R123, R88 ;  /* 0x00000058007b7308 */ /* 0x0009680000000800 */
[----:B------:R-:W-:Y:S02]  /*92d0*/  F2FP.BF16.PACK_AB R72, R114, R115 ;  /* 0x000000737248723e */ /* 0x000fe400000010ff */
[----:B------:R-:W-:Y:S03]  /*92e0*/  F2FP.BF16.PACK_AB R73, R112, R113 ;  /* 0x000000717049723e */ /* 0x000fe600000010ff */
[----:B------:R-:W-:Y:S02]  /*92f0*/  F2FP.BF16.PACK_AB R74, R161, R162 ;  /* 0x000000a2a14a723e */ /* 0x000fe400000010ff */
[----:B------:R-:W-:Y:S07]  /*9300*/  F2FP.BF16.PACK_AB R75, R159, R160 ;  /* 0x000000a09f4b723e */ /* 0x000fee00000010ff */
[C---:B--2---:R-:W-:Y:S01]  /*9310*/  HMMA.16816.F32.BF16 R4, R72.reuse, R76, R4 ;  /* 0x0000004c4804723c */ /* 0x044fe20000041804 */
[----:B----4-:R-:W2:Y:S06]  /*9320*/  LDSM.16.MT88.4 R88, [R201+0x1800] ;  /* 0x00180000c958783b */ /* 0x010eac0000004200 */
[--C-:B------:R-:W-:Y:S01]  /*9330*/  FFMA.FTZ R76, R178, c[0x0][0x2d0], -R147.reuse ;  /* 0x0000b400b24c7a23 */ /* 0x100fe20000010893 */
[C---:B------:R-:W-:Y:S03]  /*9340*/  HMMA.16816.F32.BF16 R8, R72.reuse, R78, R8 ;  /* 0x0000004e4808723c */ /* 0x040fe60000041808 */
[----:B------:R4:W4:Y:S01]  /*9350*/  MUFU.EX2 R122, R76 ;  /* 0x0000004c007a7308 */ /* 0x0009220000000800 */
[----:B-----5:R-:W-:Y:S04]  /*9360*/  FADD.FTZ R2, R123, R2 ;  /* 0x000000027b027221 */ /* 0x020fe80000010000 */
[C---:B---3--:R-:W-:Y:S07]  /*9370*/  HMMA.16816.F32.BF16 R12, R72.reuse, R80, R12 ;  /* 0x00000050480c723c */ /* 0x048fee000004180c */
[--C-:B------:R-:W-:Y:S01]  /*9380*/  FFMA.FTZ R80, R210, c[0x0][0x2d0], -R68.reuse ;  /* 0x0000b400d2507a23 */ /* 0x100fe20000010844 */
[C---:B------:R-:W-:Y:S03]  /*9390*/  HMMA.16816.F32.BF16 R16, R72.reuse, R82, R16 ;  /* 0x000000524810723c */ /* 0x040fe60000041810 */
[----:B------:R3:W-:Y:S05]  /*93a0*/  MUFU.EX2 R120, R80 ;  /* 0x0000005000787308 */ /* 0x0007ea0000000800 */
[C---:B-1----:R-:W-:Y:S04]  /*93b0*/  HMMA.16816.F32.BF16 R20, R72.reuse, R84, R20 ;  /* 0x000000544814723c */ /* 0x042fe80000041814 */
[----:B----4-:R-:W-:Y:S02]  /*93c0*/  FFMA.FTZ R76, R179, c[0x0][0x2d0], -R68 ;  /* 0x0000b400b34c7a23 */ /* 0x010fe40000010844 */
[----:B------:R-:W-:Y:S02]  /*93d0*/  FADD.FTZ R2, R122, R2 ;  /* 0x000000027a027221 */ /* 0x000fe40000010000 */
[C---:B------:R-:W-:Y:S01]  /*93e0*/  HMMA.16816.F32.BF16 R24, R72.reuse, R86, R24 ;  /* 0x000000564818723c */ /* 0x040fe20000041818 */
[----:B------:R1:W4:Y:S03]  /*93f0*/  MUFU.EX2 R121, R76 ;  /* 0x0000004c00797308 */ /* 0x0003260000000800 */
[--C-:B------:R-:W-:Y:S02]  /*9400*/  FFMA.FTZ R84, R212, c[0x0][0x2d0], -R147.reuse ;  /* 0x0000b400d4547a23 */ /* 0x100fe40000010893 */
[----:B------:R-:W-:Y:S02]  /*9410*/  FADD.FTZ R2, R158, R2 ;  /* 0x000000029e027221 */ /* 0x000fe40000010000 */
[C---:B--2---:R-:W-:Y:S01]  /*9420*/  HMMA.16816.F32.BF16 R28, R72.reuse, R88, R28 ;  /* 0x00000058481c723c */ /* 0x044fe2000004181c */
[----:B---3--:R-:W-:Y:S02]  /*9430*/  LDSM.16.MT88.4 R80, [R200+0x5000] ;  /* 0x00500000c850783b */ /* 0x008fe40000004200 */
[----:B------:R2:W3:Y:S04]  /*9440*/  MUFU.EX2 R157, R84 ;  /* 0x00000054009d7308 */ /* 0x0004e80000000800 */
[----:B------:R-:W-:Y:S01]  /*9450*/  FFMA.FTZ R88, R214, c[0x0][0x2d0], -R68 ;  /* 0x0000b400d6587a23 */ /* 0x000fe20000010844 */
[C---:B------:R-:W-:Y:S05]  /*9460*/  HMMA.16816.F32.BF16 R32, R72.reuse, R90, R32 ;  /* 0x0000005a4820723c */ /* 0x040fea0000041820 */
[----:B------:R5:W-:Y:S01]  /*9470*/  MUFU.EX2 R155, R88 ;  /* 0x00000058009b7308 */ /* 0x000be20000000800 */
[----:B-1----:R-:W1:Y:S01]  /*9480*/  LDSM.16.MT88.4 R76, [R198+0x5000] ;  /* 0x00500000c64c783b */ /* 0x002e620000004200 */
[----:B----4-:R-:W-:Y:S05]  /*9490*/  FADD.FTZ R0, R121, R0 ;  /* 0x0000000079007221 */ /* 0x010fea0000010000 */
[----:B------:R-:W-:Y:S02]  /*94a0*/  FADD.FTZ R0, R120, R0 ;  /* 0x0000000078007221 */ /* 0x000fe40000010000 */
[----:B--2---:R-:W-:Y:S02]  /*94b0*/  FFMA.FTZ R84, R213, c[0x0][0x2d0], -R68 ;  /* 0x0000b400d5547a23 */ /* 0x004fe40000010844 */
[----:B---3--:R-:W-:Y:S02]  /*94c0*/  FADD.FTZ R2, R157, R2 ;  /* 0x000000029d027221 */ /* 0x008fe40000010000 */
[----:B------:R2:W3:Y:S01]  /*94d0*/  MUFU.EX2 R156, R84 ;  /* 0x00000054009c7308 */ /* 0x0004e20000000800 */
[----:B-----5:R-:W-:Y:S08]  /*94e0*/  LDSM.16.MT88.4 R88, [R199+0x2000] ;  /* 0x00200000c758783b */ /* 0x020ff00000004200 */
[----:B--2---:R-:W2:Y:S01]  /*94f0*/  LDSM.16.MT88.4 R84, [R198+0x2000] ;  /* 0x00200000c654783b */ /* 0x004ea20000004200 */
[C---:B-1----:R-:W-:Y:S03]  /*9500*/  HMMA.16816.F32.BF16 R36, R72.reuse, R76, R36 ;  /* 0x0000004c4824723c */ /* 0x042fe60000041824 */
[----:B---3--:R-:W-:Y:S04]  /*9510*/  FADD.FTZ R0, R156, R0 ;  /* 0x000000009c007221 */ /* 0x008fe80000010000 */
[----:B------:R-:W-:Y:S01]  /*9520*/  FADD.FTZ R0, R155, R0 ;  /* 0x000000009b007221 */ /* 0x000fe20000010000 */
[C---:B------:R-:W-:Y:S01]  /*9530*/  HMMA.16816.F32.BF16 R40, R72.reuse, R78, R40 ;  /* 0x0000004e4828723c */ /* 0x040fe20000041828 */
[----:B------:R-:W1:Y:S07]  /*9540*/  LDSM.16.MT88.4 R76, [R201+0x2000] ;  /* 0x00200000c94c783b */ /* 0x000e6e0000004200 */
[C---:B------:R-:W-:Y:S08]  /*9550*/  HMMA.16816.F32.BF16 R44, R72.reuse, R80, R44 ;  /* 0x00000050482c723c */ /* 0x040ff0000004182c */
[C---:B------:R-:W-:Y:S01]  /*9560*/  HMMA.16816.F32.BF16 R48, R72.reuse, R82, R48 ;  /* 0x000000524830723c */ /* 0x040fe20000041830 */
[----:B------:R-:W3:Y:S07]  /*9570*/  LDSM.16.MT88.4 R80, [R198+0x5800] ;  /* 0x00580000c650783b */ /* 0x000eee0000004200 */
[C---:B------:R-:W-:Y:S07]  /*9580*/  HMMA.16816.F32.BF16 R52, R72.reuse, R92, R52 ;  /* 0x0000005c4834723c */ /* 0x040fee0000041834 */
[--C-:B------:R-:W-:Y:S01]  /*9590*/  FFMA.FTZ R92, R219, c[0x0][0x2d0], -R147.reuse ;  /* 0x0000b400db5c7a23 */ /* 0x100fe20000010893 */
[C---:B------:R-:W-:Y:S03]  /*95a0*/  HMMA.16816.F32.BF16 R56, R72.reuse, R94, R56 ;  /* 0x0000005e4838723c */ /* 0x040fe60000041838 */
[----:B------:R4:W-:Y:S05]  /*95b0*/  MUFU.EX2 R150, R92 ;  /* 0x0000005c00967308 */ /* 0x0009ea0000000800 */
[C---:B------:R-:W-:Y:S08]  /*95c0*/  HMMA.16816.F32.BF16 R60, R72.reuse, R96, R60 ;  /* 0x00000060483c723c */ /* 0x040ff0000004183c */
[----:B------:R-:W-:Y:S01]  /*95d0*/  HMMA.16816.F32.BF16 R64, R72, R98, R64 ;  /* 0x000000624840723c */ /* 0x000fe20000041840 */
[----:B------:R-:W-:Y:S06]  /*95e0*/  LDSM.16.MT88.4 R96, [R199+0x6000] ;  /* 0x00600000c760783b */ /* 0x000fec0000004200 */
[----:B------:R-:W-:Y:S02]  /*95f0*/  F2FP.BF16.PACK_AB R72, R122, R123 ;  /* 0x0000007b7a48723e */ /* 0x000fe400000010ff */
[----:B------:R-:W-:Y:S01]  /*9600*/  F2FP.BF16.PACK_AB R73, R120, R121 ;  /* 0x000000797849723e */ /* 0x000fe200000010ff */
[----:B----4-:R-:W-:Y:S02]  /*9610*/  LDSM.16.MT88.4 R92, [R200+0x6000] ;  /* 0x00600000c85c783b */ /* 0x010fe40000004200 */
[----:B------:R-:W-:Y:S02]  /*9620*/  F2FP.BF16.PACK_AB R74, R157, R158 ;  /* 0x0000009e9d4a723e */ /* 0x000fe400000010ff */
[----:B------:R-:W-:Y:S07]  /*9630*/  F2FP.BF16.PACK_AB R75, R155, R156 ;  /* 0x0000009c9b4b723e */ /* 0x000fee00000010ff */
[C---:B--2---:R-:W-:Y:S07]  /*9640*/  HMMA.16816.F32.BF16 R4, R72.reuse, R84, R4 ;  /* 0x000000544804723c */ /* 0x044fee0000041804 */
[--C-:B------:R-:W-:Y:S01]  /*9650*/  FFMA.FTZ R84, R215, c[0x0][0x2d0], -R147.reuse ;  /* 0x0000b400d7547a23 */ /* 0x100fe20000010893 */
[C---:B------:R-:W-:Y:S03]  /*9660*/  HMMA.16816.F32.BF16 R8, R72.reuse, R86, R8 ;  /* 0x000000564808723c */ /* 0x040fe60000041808 */
[----:B------:R2:W4:Y:S05]  /*9670*/  MUFU.EX2 R154, R84 ;  /* 0x00000054009a7308 */ /* 0x00052a0000000800 */
[C---:B------:R-:W-:Y:S07]  /*9680*/  HMMA.16816.F32.BF16 R12, R72.reuse, R100, R12 ;  /* 0x00000064480c723c */ /* 0x040fee000004180c */
[--C-:B------:R-:W-:Y:S01]  /*9690*/  FFMA.FTZ R100, R228, c[0x0][0x2d0], -R147.reuse ;  /* 0x0000b400e4647a23 */ /* 0x100fe20000010893 */
[C---:B------:R-:W-:Y:S03]  /*96a0*/  HMMA.16816.F32.BF16 R16, R72.reuse, R102, R16 ;  /* 0x000000664810723c */ /* 0x040fe60000041810 */
[----:B------:R5:W-:Y:S05]  /*96b0*/  MUFU.EX2 R140, R100 ;  /* 0x00000064008c7308 */ /* 0x000bea0000000800 */
[C---:B------:R-:W-:Y:S01]  /*96c0*/  HMMA.16816.F32.BF16 R20, R72.reuse, R88, R20 ;  /* 0x000000584814723c */ /* 0x040fe20000041814 */
[----:B--2---:R-:W2:Y:S03]  /*96d0*/  LDSM.16.MT88.4 R84, [R200+0x5800] ;  /* 0x00580000c854783b */ /* 0x004ea60000004200 */
[----:B----4-:R-:W-:Y:S03]  /*96e0*/  FADD.FTZ R2, R154, R2 ;  /* 0x000000029a027221 */ /* 0x010fe60000010000 */
[--C-:B------:R-:W-:Y:S01]  /*96f0*/  FFMA.FTZ R88, R216, c[0x0][0x2d0], -R147.reuse ;  /* 0x0000b400d8587a23 */ /* 0x100fe20000010893 */
[C---:B------:R-:W-:Y:S03]  /*9700*/  HMMA.16816.F32.BF16 R24, R72.reuse, R90, R24 ;  /* 0x0000005a4818723c */ /* 0x040fe60000041818 */
[----:B------:R4:W4:Y:S05]  /*9710*/  MUFU.EX2 R153, R88 ;  /* 0x0000005800997308 */ /* 0x00092a0000000800 */
[C---:B-1----:R-:W-:Y:S01]  /*9720*/  HMMA.16816.F32.BF16 R28, R72.reuse, R76, R28 ;  /* 0x0000004c481c723c */ /* 0x042fe2000004181c */
[----:B-----5:R-:W-:Y:S06]  /*9730*/  LDSM.16.MT88.4 R100, [R200+0x3000] ;  /* 0x00300000c864783b */ /* 0x020fec0000004200 */
[--C-:B------:R-:W-:Y:S01]  /*9740*/  FFMA.FTZ R76, R218, c[0x0][0x2d0], -R68.reuse ;  /* 0x0000b400da4c7a23 */ /* 0x100fe20000010844 */
[C---:B------:R-:W-:Y:S03]  /*9750*/  HMMA.16816.F32.BF16 R32, R72.reuse, R78, R32 ;  /* 0x0000004e4820723c */ /* 0x040fe60000041820 */
[----:B------:R1:W-:Y:S05]  /*9760*/  MUFU.EX2 R151, R76 ;  /* 0x0000004c00977308 */ /* 0x0003ea0000000800 */
[C---:B---3--:R-:W-:Y:S04]  /*9770*/  HMMA.16816.F32.BF16 R36, R72.reuse, R80, R36 ;  /* 0x000000504824723c */ /* 0x048fe80000041824 */
[----:B----4-:R-:W-:Y:S02]  /*9780*/  FFMA.FTZ R88, R217, c[0x0][0x2d0], -R68 ;  /* 0x0000b400d9587a23 */ /* 0x010fe40000010844 */
[----:B------:R-:W-:Y:S02]  /*9790*/  FADD.FTZ R2, R153, R2 ;  /* 0x0000000299027221 */ /* 0x000fe40000010000 */
[C---:B------:R-:W-:Y:S01]  /*97a0*/  HMMA.16816.F32.BF16 R40, R72.reuse, R82, R40 ;  /* 0x000000524828723c */ /* 0x040fe20000041828 */
[----:B------:R3:W4:Y:S03]  /*97b0*/  MUFU.EX2 R152, R88 ;  /* 0x0000005800987308 */ /* 0x0007260000000800 */
[--C-:B------:R-:W-:Y:S02]  /*97c0*/  FFMA.FTZ R80, R220, c[0x0][0x2d0], -R147.reuse ;  /* 0x0000b400dc507a23 */ /* 0x100fe40000010893 */
[----:B------:R-:W-:Y:S02]  /*97d0*/  FADD.FTZ R2, R150, R2 ;  /* 0x0000000296027221 */ /* 0x000fe40000010000 */
[C---:B--2---:R-:W-:Y:S03]  /*97e0*/  HMMA.16816.F32.BF16 R44, R72.reuse, R84, R44 ;  /* 0x00000054482c723c */ /* 0x044fe6000004182c */
[----:B------:R2:W-:Y:S01]  /*97f0*/  MUFU.EX2 R149, R80 ;  /* 0x0000005000957308 */ /* 0x0005e20000000800 */
[----:B-1----:R-:W-:Y:S03]  /*9800*/  LDSM.16.MT88.4 R76, [R201+0x5800] ;  /* 0x00580000c94c783b */ /* 0x002fe60000004200 */
[----:B------:R-:W-:Y:S01]  /*9810*/  FFMA.FTZ R84, R222, c[0x0][0x2d0], -R68 ;  /* 0x0000b400de547a23 */ /* 0x000fe20000010844 */
[C---:B------:R-:W-:Y:S05]  /*9820*/  HMMA.16816.F32.BF16 R48, R72.reuse, R86, R48 ;  /* 0x000000564830723c */ /* 0x040fea0000041830 */
[----:B------:R1:W-:Y:S01]  /*9830*/  MUFU.EX2 R146, R84 ;  /* 0x0000005400927308 */ /* 0x0003e20000000800 */
[----:B---3--:R-:W3:Y:S01]  /*9840*/  LDSM.16.MT88.4 R88, [R199+0x5800] ;  /* 0x00580000c758783b */ /* 0x008ee20000004200 */
[----:B----4-:R-:W-:Y:S05]  /*9850*/  FADD.FTZ R0, R152, R0 ;  /* 0x0000000098007221 */ /* 0x010fea0000010000 */
[----:B------:R-:W-:Y:S02]  /*9860*/  FADD.FTZ R0, R151, R0 ;  /* 0x0000000097007221 */ /* 0x000fe40000010000 */
[----:B--2---:R-:W-:Y:S04]  /*9870*/  FFMA.FTZ R80, R221, c[0x0][0x2d0], -R68 ;  /* 0x0000b400dd507a23 */ /* 0x004fe80000010844 */
[----:B------:R2:W4:Y:S01]  /*9880*/  MUFU.EX2 R148, R80 ;  /* 0x0000005000947308 */ /* 0x0005220000000800 */
[----:B-1----:R-:W-:Y:S08]  /*9890*/  LDSM.16.MT88.4 R84, [R200+0x2800] ;  /* 0x00280000c854783b */ /* 0x002ff00000004200 */
[----:B--2---:R-:W1:Y:S01]  /*98a0*/  LDSM.16.MT88.4 R80, [R198+0x2800] ;  /* 0x00280000c650783b */ /* 0x004e620000004200 */
[----:B----4-:R-:W-:Y:S01]  /*98b0*/  FADD.FTZ R0, R148, R0 ;  /* 0x0000000094007221 */ /* 0x010fe20000010000 */
[C---:B---3--:R-:W-:Y:S08]  /*98c0*/  HMMA.16816.F32.BF16 R52, R72.reuse, R88, R52 ;  /* 0x000000584834723c */ /* 0x048ff00000041834 */
[C---:B------:R-:W-:Y:S01]  /*98d0*/  HMMA.16816.F32.BF16 R56, R72.reuse, R90, R56 ;  /* 0x0000005a4838723c */ /* 0x040fe20000041838 */
[----:B------:R-:W2:Y:S07]  /*98e0*/  LDSM.16.MT88.4 R88, [R199+0x2800] ;  /* 0x00280000c758783b */ /* 0x000eae0000004200 */
[C---:B------:R-:W-:Y:S07]  /*98f0*/  HMMA.16816.F32.BF16 R60, R72.reuse, R76, R60 ;  /* 0x0000004c483c723c */ /* 0x040fee000004183c */
[--C-:B------:R-:W-:Y:S01]  /*9900*/  FFMA.FTZ R76, R223, c[0x0][0x2d0], -R147.reuse ;  /* 0x0000b400df4c7a23 */ /* 0x100fe20000010893 */
[----:B------:R-:W-:Y:S03]  /*9910*/  HMMA.16816.F32.BF16 R64, R72, R78, R64 ;  /* 0x0000004e4840723c */ /* 0x000fe60000041840 */
[----:B------:R3:W-:Y:S04]  /*9920*/  MUFU.EX2 R145, R76 ;  /* 0x0000004c00917308 */ /* 0x0007e80000000800 */
[----:B------:R-:W-:Y:S02]  /*9930*/  F2FP.BF16.PACK_AB R72, R153, R154 ;  /* 0x0000009a9948723e */ /* 0x000fe400000010ff */
[----:B------:R-:W-:Y:S03]  /*9940*/  F2FP.BF16.PACK_AB R73, R151, R152 ;  /* 0x000000989749723e */ /* 0x000fe600000010ff */
[----:B------:R-:W-:Y:S02]  /*9950*/  F2FP.BF16.PACK_AB R74, R149, R150 ;  /* 0x00000096954a723e */ /* 0x000fe400000010ff */
[----:B------:R-:W-:Y:S07]  /*9960*/  F2FP.BF16.PACK_AB R75, R146, R148 ;  /* 0x00000094924b723e */ /* 0x000fee00000010ff */
[C---:B-1----:R-:W-:Y:S03]  /*9970*/  HMMA.16816.F32.BF16 R4, R72.reuse, R80, R4 ;  /* 0x000000504804723c */ /* 0x042fe60000041804 */
[--C-:B---3--:R-:W-:Y:S05]  /*9980*/  FFMA.FTZ R76, R224, c[0x0][0x2d0], -R147.reuse ;  /* 0x0000b400e04c7a23 */ /* 0x108fea0000010893 */
[C---:B------:R-:W-:Y:S01]  /*9990*/  HMMA.16816.F32.BF16 R8, R72.reuse, R82, R8 ;  /* 0x000000524808723c */ /* 0x040fe20000041808 */
[----:B------:R1:W3:Y:S03]  /*99a0*/  MUFU.EX2 R144, R76 ;  /* 0x0000004c00907308 */ /* 0x0002e60000000800 */
[--C-:B------:R-:W-:Y:S04]  /*99b0*/  FFMA.FTZ R80, R225, c[0x0][0x2d0], -R68.reuse ;  /* 0x0000b400e1507a23 */ /* 0x100fe80000010844 */
[C---:B------:R-:W-:Y:S03]  /*99c0*/  HMMA.16816.F32.BF16 R12, R72.reuse, R84, R12 ;  /* 0x00000054480c723c */ /* 0x040fe6000004180c */
[----:B------:R4:W-:Y:S04]  /*99d0*/  MUFU.EX2 R143, R80 ;  /* 0x00000050008f7308 */ /* 0x0009e80000000800 */
[----:B------:R-:W-:Y:S01]  /*99e0*/  FFMA.FTZ R84, R227, c[0x0][0x2d0], -R147 ;  /* 0x0000b400e3547a23 */ /* 0x000fe20000010893 */
[C---:B------:R-:W-:Y:S05]  /*99f0*/  HMMA.16816.F32.BF16 R16, R72.reuse, R86, R16 ;  /* 0x000000564810723c */ /* 0x040fea0000041810 */
[----:B------:R5:W5:Y:S03]  /*9a00*/  MUFU.EX2 R141, R84 ;  /* 0x00000054008d7308 */ /* 0x000b660000000800 */
[C---:B--2---:R-:W-:Y:S01]  /*9a10*/  HMMA.16816.F32.BF16 R20, R72.reuse, R88, R20 ;  /* 0x000000584814723c */ /* 0x044fe20000041814 */
[----:B-1----:R-:W1:Y:S03]  /*9a20*/  LDSM.16.MT88.4 R76, [R201+0x2800] ;  /* 0x00280000c94c783b */ /* 0x002e660000004200 */
[----:B---3--:R-:W-:Y:S04]  /*9a30*/  F2FP.BF16.PACK_AB R136, R144, R145 ;  /* 0x000000919088723e */ /* 0x008fe800000010ff */
[C---:B------:R-:W-:Y:S01]  /*9a40*/  HMMA.16816.F32.BF16 R24, R72.reuse, R90, R24 ;  /* 0x0000005a4818723c */ /* 0x040fe20000041818 */
[----:B------:R-:W-:Y:S03]  /*9a50*/  LDSM.16.MT88.4 R88, [R198+0x3000] ;  /* 0x00300000c658783b */ /* 0x000fe60000004200 */
[--C-:B----4-:R-:W-:Y:S02]  /*9a60*/  FFMA.FTZ R80, R226, c[0x0][0x2d0], -R68.reuse ;  /* 0x0000b400e2507a23 */ /* 0x110fe40000010844 */
[----:B------:R-:W-:Y:S02]  /*9a70*/  FFMA.FTZ R68, R71, c[0x0][0x2d0], -R68 ;  /* 0x0000b40047447a23 */ /* 0x000fe40000010844 */
[----:B------:R2:W3:Y:S01]  /*9a80*/  MUFU.EX2 R142, R80 ;  /* 0x00000050008e7308 */ /* 0x0004e20000000800 */
[----:B-----5:R-:W-:Y:S03]  /*9a90*/  LDSM.16.MT88.4 R84, [R201+0x6000] ;  /* 0x00600000c954783b */ /* 0x020fe60000004200 */
[----:B------:R-:W-:Y:S06]  /*9aa0*/  F2FP.BF16.PACK_AB R138, R140, R141 ;  /* 0x0000008d8c8a723e */ /* 0x000fec00000010ff */
[----:B------:R-:W4:Y:S01]  /*9ab0*/  MUFU.EX2 R68, R68 ;  /* 0x0000004400447308 */ /* 0x000f220000000800 */
[----:B--2---:R-:W2:Y:S01]  /*9ac0*/  LDSM.16.MT88.4 R80, [R198+0x6000] ;  /* 0x00600000c650783b */ /* 0x004ea20000004200 */
[----:B---3--:R-:W-:Y:S01]  /*9ad0*/  F2FP.BF16.PACK_AB R137, R142, R143 ;  /* 0x0000008f8e89723e */ /* 0x008fe200000010ff */
[C---:B-1----:R-:W-:Y:S08]  /*9ae0*/  HMMA.16816.F32.BF16 R28, R72.reuse, R76, R28 ;  /* 0x0000004c481c723c */ /* 0x042ff0000004181c */
[C---:B------:R-:W-:Y:S04]  /*9af0*/  HMMA.16816.F32.BF16 R32, R72.reuse, R78, R32 ;  /* 0x0000004e4820723c */ /* 0x040fe80000041820 */
[----:B----4-:R-:W-:Y:S04]  /*9b00*/  F2FP.BF16.PACK_AB R139, R68, R70 ;  /* 0x00000046448b723e */ /* 0x010fe800000010ff */
[C---:B--2---:R-:W-:Y:S08]  /*9b10*/  HMMA.16816.F32.BF16 R36, R72.reuse, R80, R36 ;  /* 0x000000504824723c */ /* 0x044ff00000041824 */
[C---:B------:R-:W-:Y:S08]  /*9b20*/  HMMA.16816.F32.BF16 R40, R72.reuse, R82, R40 ;  /* 0x000000524828723c */ /* 0x040ff00000041828 */
[C---:B------:R-:W-:Y:S08]  /*9b30*/  HMMA.16816.F32.BF16 R44, R72.reuse, R92, R44 ;  /* 0x0000005c482c723c */ /* 0x040ff0000004182c */
[C---:B------:R-:W-:Y:S08]  /*9b40*/  HMMA.16816.F32.BF16 R48, R72.reuse, R94, R48 ;  /* 0x0000005e4830723c */ /* 0x040ff00000041830 */
[C---:B------:R-:W-:Y:S08]  /*9b50*/  HMMA.16816.F32.BF16 R52, R72.reuse, R96, R52 ;  /* 0x000000604834723c */ /* 0x040ff00000041834 */
[C---:B------:R-:W-:Y:S08]  /*9b60*/  HMMA.16816.F32.BF16 R56, R72.reuse, R98, R56 ;  /* 0x000000624838723c */ /* 0x040ff00000041838 */
[C---:B------:R-:W-:Y:S08]  /*9b70*/  HMMA.16816.F32.BF16 R60, R72.reuse, R84, R60 ;  /* 0x00000054483c723c */ /* 0x040ff0000004183c */
[----:B------:R-:W-:Y:S08]  /*9b80*/  HMMA.16816.F32.BF16 R64, R72, R86, R64 ;  /* 0x000000564840723c */ /* 0x000ff00000041840 */
[C---:B------:R-:W-:Y:S01]  /*9b90*/  HMMA.16816.F32.BF16 R72, R136.reuse, R88, R4 ;  /* 0x000000588848723c */ /* 0x040fe20000041804 */
[----:B------:R-:W1:Y:S07]  /*9ba0*/  LDSM.16.MT88.4 R4, [R198+0x6800] ;  /* 0x00680000c604783b */ /* 0x000e6e0000004200 */
[C---:B------:R-:W-:Y:S08]  /*9bb0*/  HMMA.16816.F32.BF16 R76, R136.reuse, R90, R8 ;  /* 0x0000005a884c723c */ /* 0x040ff00000041808 */
[C---:B------:R-:W-:Y:S08]  /*9bc0*/  HMMA.16816.F32.BF16 R80, R136.reuse, R100, R12 ;  /* 0x000000648850723c */ /* 0x040ff0000004180c */
[C---:B------:R-:W-:Y:S08]  /*9bd0*/  HMMA.16816.F32.BF16 R84, R136.reuse, R102, R16 ;  /* 0x000000668854723c */ /* 0x040ff00000041810 */
[C---:B------:R-:W-:Y:S08]  /*9be0*/  HMMA.16816.F32.BF16 R88, R136.reuse, R104, R20 ;  /* 0x000000688858723c */ /* 0x040ff00000041814 */
[C---:B------:R-:W-:Y:S08]  /*9bf0*/  HMMA.16816.F32.BF16 R92, R136.reuse, R106, R24 ;  /* 0x0000006a885c723c */ /* 0x040ff00000041818 */
[C---:B------:R-:W-:Y:S08]  /*9c00*/  HMMA.16816.F32.BF16 R96, R136.reuse, R108, R28 ;  /* 0x0000006c8860723c */ /* 0x040ff0000004181c */
[C---:B------:R-:W-:Y:S08]  /*9c10*/  HMMA.16816.F32.BF16 R100, R136.reuse, R110, R32 ;  /* 0x0000006e8864723c */ /* 0x040ff00000041820 */
[C---:B-1----:R-:W-:Y:S08]  /*9c20*/  HMMA.16816.F32.BF16 R104, R136.reuse, R4, R36 ;  /* 0x000000048868723c */ /* 0x042ff00000041824 */
[C---:B------:R-:W-:Y:S01]  /*9c30*/  HMMA.16816.F32.BF16 R108, R136.reuse, R6, R40 ;  /* 0x00000006886c723c */ /* 0x040fe20000041828 */
[----:B------:R-:W1:Y:S07]  /*9c40*/  LDSM.16.MT88.4 R4, [R201+0x6800] ;  /* 0x00680000c904783b */ /* 0x000e6e0000004200 */
[C---:B------:R-:W-:Y:S08]  /*9c50*/  HMMA.16816.F32.BF16 R112, R136.reuse, R116, R44 ;  /* 0x000000748870723c */ /* 0x040ff0000004182c */
[C---:B------:R-:W-:Y:S08]  /*9c60*/  HMMA.16816.F32.BF16 R116, R136.reuse, R118, R48 ;  /* 0x000000768874723c */ /* 0x040ff00000041830 */
[C---:B------:R-:W-:Y:S08]  /*9c70*/  HMMA.16816.F32.BF16 R120, R136.reuse, R124, R52 ;  /* 0x0000007c8878723c */ /* 0x040ff00000041834 */
[C---:B------:R-:W-:Y:S08]  /*9c80*/  HMMA.16816.F32.BF16 R124, R136.reuse, R126, R56 ;  /* 0x0000007e887c723c */ /* 0x040ff00000041838 */
[C---:B-1----:R-:W-:Y:S07]  /*9c90*/  HMMA.16816.F32.BF16 R60, R136.reuse, R4, R60 ;  /* 0x00000004883c723c */ /* 0x042fee000004183c */
        /* <DEDUP_REMOVED lines=10> */
[----:B------:R-:W-:Y:S01]  /*9d40*/  FADD.FTZ R0, R68, R0 ;  /* 0x0000000044007221 */ /* 0x000fe20000010000 */
[----:B------:R-:W-:Y:S02]  /*9d50*/  MOV R68, R3 ;  /* 0x0000000300447202 */ /* 0x000fe40000000f00 */
[----:B------:R1:W-:Y:S04]  /*9d60*/  STL [R1], R2 ;  /* 0x0000000201007387 */ /* 0x0003e80000100800 */
[----:B------:R1:W-:Y:S01]  /*9d70*/  STL [R1+0x4], R0 ;  /* 0x0000040001007387 */ /* 0x0003e20000100800 */
[----:B------:R-:W-:-:S05]  /*9d80*/  @P0 BRA `(.L_x_144) ;  /* 0xffffc67000000947 */ /* 0x000fca000383ffff */
.L_x_141:
[----:B------:R-:W-:Y:S05]  /*9d90*/  BRA.DIV ~URZ, `(.L_x_145) ;  /* 0x000043127f007947 */ /* 0x000fea000b800000 */
[----:B-12---:R-:W2:Y:S04]  /*9da0*/  LDL.LU R2, [R1] ;  /* 0x0000000001027983 */ /* 0x006ea80000300800 */
[----:B------:R-:W3:Y:S04]  /*9db0*/  LDL.LU R5, [R1+0x4] ;  /* 0x0000040001057983 */ /* 0x000ee80000300800 */
[----:B--2---:R-:W1:Y:S04]  /*9dc0*/  SHFL.BFLY PT, R0, R2, 0x2, 0x1f ;  /* 0x0c401f0002007f89 */ /* 0x004e6800000e0000 */
[----:B---3--:R-:W2:Y:S01]  /*9dd0*/  SHFL.BFLY PT, R3, R5, 0x2, 0x1f ;  /* 0x0c401f0005037f89 */ /* 0x008ea200000e0000 */
[----:B-1----:R-:W-:-:S02]  /*9de0*/  FADD.FTZ R0, R0, R2 ;  /* 0x0000000200007221 */ /* 0x002fc40000010000 */
[----:B--2---:R-:W-:-:S03]  /*9df0*/  FADD.FTZ R3, R3, R5 ;  /* 0x0000000503037221 */ /* 0x004fc60000010000 */
[----:B------:R-:W1:Y:S04]  /*9e00*/  SHFL.BFLY PT, R2, R0, 0x1, 0x1f ;  /* 0x0c201f0000027f89 */ /* 0x000e6800000e0000 */
[----:B------:R2:W3:Y:S01]  /*9e10*/  SHFL.BFLY PT, R4, R3, 0x1, 0x1f ;  /* 0x0c201f0003047f89 */ /* 0x0004e200000e0000 */
[----:B-1----:R-:W-:-:S05]  /*9e20*/  FADD.FTZ R0, R0, R2 ;  /* 0x0000000200007221 */ /* 0x002fca0000010000 */
.L_x_208:
[----:B------:R-:W-:Y:S01]  /*9e30*/  FSETP.NE.FTZ.AND P1, PT, R0, RZ, PT ;  /* 0x000000ff0000720b */ /* 0x000fe20003f35000 */
[----:B--23--:R-:W-:Y:S01]  /*9e40*/  FADD.FTZ R3, R4, R3 ;  /* 0x0000000304037221 */ /* 0x00cfe20000010000 */
[----:B------:R-:W-:Y:S02]  /*9e50*/  MOV R2, RZ ;  /* 0x000000ff00027202 */ /* 0x000fe40000000f00 */
[----:B------:R-:W-:Y:S02]  /*9e60*/  MOV R21, 0xff800000 ;  /* 0xff80000000157802 */ /* 0x000fe40000000f00 */
[----:B------:R-:W-:-:S02]  /*9e70*/  FSETP.NE.FTZ.AND P0, PT, R3, RZ, PT ;  /* 0x000000ff0300720b */ /* 0x000fc40003f15000 */
        /* <DEDUP_REMOVED lines=80> */
.L_x_138:
[----:B--2---:R2:W5:Y:S04]  /*a380*/  LDL R6, [R1+0x28] ;  /* 0x0000280001067983 */ /* 0x0045680000100800 */
[----:B------:R-:W3:Y:S01]  /*a390*/  S2R R2, SR_TID.X ;  /* 0x0000000000027919 */ /* 0x000ee20000002100 */
[----:B------:R-:W-:Y:S01]  /*a3a0*/  BSSY B0, `(.L_x_146) ;  /* 0x0000011000007945 */ /* 0x000fe20003800000 */
[----:B---3--:R-:W-:-:S13]  /*a3b0*/  LOP3.LUT P0, RZ, R2, 0xff, RZ, 0xc0, !PT ;  /* 0x000000ff02ff7812 */ /* 0x008fda000780c0ff */
[----:B------:R-:W-:Y:S05]  /*a3c0*/  @P0 BRA `(.L_x_147) ;  /* 0x000000e000000947 */ /* 0x000fea0003800000 */
[----:B--2---:R-:W2:Y:S01]  /*a3d0*/  S2R R4, SR_LANEID ;  /* 0x0000000000047919 */ /* 0x004ea20000000000 */
[----:B------:R-:W-:Y:S01]  /*a3e0*/  VOTEU.ANY UR4, UPT, PT ;  /* 0x0000000000047886 */ /* 0x000fe200038e0100 */
[----:B-1----:R-:W-:Y:S01]  /*a3f0*/  IMAD.MOV.U32 R5, RZ, RZ, c[0x0][0x564] ;  /* 0x00015900ff057624 */ /* 0x002fe200078e00ff */
[----:B------:R-:W2:Y:S08]  /*a400*/  FLO.U32 R3, UR4 ;  /* 0x0000000400037d00 */ /* 0x000eb000080e0000 */
[----:B------:R-:W1:Y:S01]  /*a410*/  POPC R2, UR4 ;  /* 0x0000000400027d09 */ /* 0x000e620008000000 */
[----:B--2---:R-:W-:Y:S01]  /*a420*/  ISETP.EQ.U32.AND P0, PT, R3, R4, PT ;  /* 0x000000040300720c */ /* 0x004fe20003f02070 */
[----:B------:R-:W-:-:S12]  /*a430*/  IMAD.MOV.U32 R4, RZ, RZ, c[0x0][0x560] ;  /* 0x00015800ff047624 */ /* 0x000fd800078e00ff */
[----:B-1----:R1:W2:Y:S04]  /*a440*/  @P0 ATOMG.E.ADD.STRONG.GPU PT, R2, [R4.64], R2 ;  /* 0x00000002040209a8 */ /* 0x0022a800081ee1c6 */
[----:B-1----:R-:W1:Y:S04]  /*a450*/  S2R R4, SR_LTMASK ;  /* 0x0000000000047919 */ /* 0x002e680000003900 */
[----:B--2---:R1:W2:Y:S02]  /*a460*/  SHFL.IDX PT, R3, R2, R3, 0x1f ;  /* 0x00001f0302037589 */ /* 0x0042a400000e0000 */
[----:B-1----:R-:W-:-:S06]  /*a470*/  LOP3.LUT R2, R4, UR4, RZ, 0xc0, !PT ;  /* 0x0000000404027c12 */ /* 0x002fcc000f8ec0ff */
[----:B------:R-:W2:Y:S02]  /*a480*/  POPC R2, R2 ;  /* 0x0000000200027309 */ /* 0x000ea40000000000 */
[----:B--2--5:R-:W-:-:S05]  /*a490*/  IADD3 R6, R3, c[0x0][0xc], R2 ;  /* 0x0000030003067a10 */ /* 0x024fca0007ffe002 */
[----:B------:R1:W-:Y:S02]  /*a4a0*/  STL [R1+0x28], R6 ;  /* 0x0000280601007387 */ /* 0x0003e40000100800 */
.L_x_147:
[----:B--2---:R-:W-:Y:S05]  /*a4b0*/  BSYNC B0 ;  /* 0x0000000000007941 */ /* 0x004fea0003800000 */
.L_x_146:
[----:B-1----:R-:W2:Y:S04]  /*a4c0*/  LDL.64 R4, [R1+0x8] ;  /* 0x0000080001047983 */ /* 0x002ea80000100a00 */
[----:B------:R-:W3:Y:S04]  /*a4d0*/  LDL R2, [R1+0x10] ;  /* 0x0000100001027983 */ /* 0x000ee80000100800 */
[----:B------:R-:W4:Y:S01]  /*a4e0*/  LDL R8, [R1+0x20] ;  /* 0x0000200001087983 */ /* 0x000f220000100800 */
[----:B------:R-:W-:Y:S01]  /*a4f0*/  PRMT R0, R0, 0x9910, RZ ;  /* 0x0000991000007816 */ /* 0x000fe200000000ff */
[----:B------:R-:W-:Y:S01]  /*a500*/  BSSY B1, `(.L_x_148) ;  /* 0x00002b9000017945 */ /* 0x000fe20003800000 */
[----:B-----5:R-:W-:-:S02]  /*a510*/  IMAD.MOV.U32 R66, RZ, RZ, R6 ;  /* 0x000000ffff427224 */ /* 0x020fc400078e0006 */
[----:B------:R-:W-:Y:S02]  /*a520*/  ISETP.NE.AND P0, PT, R0, RZ, PT ;  /* 0x000000ff0000720c */ /* 0x000fe40003f05270 */
[----:B--2---:R-:W-:Y:S02]  /*a530*/  SHF.R.S32.HI R40, RZ, 0x1f, R4 ;  /* 0x0000001fff287819 */ /* 0x004fe40000011404 */
[----:B---3--:R-:W-:Y:S02]  /*a540*/  SHF.R.S32.HI R41, RZ, 0x1f, R2 ;  /* 0x0000001fff297819 */ /* 0x008fe40000011402 */
[----:B----4-:R-:W-:-:S07]  /*a550*/  SHF.R.S32.HI R7, RZ, 0x1f, R8 ;  /* 0x0000001fff077819 */ /* 0x010fce0000011408 */
[----:B------:R-:W-:Y:S05]  /*a560*/  @!P0 BRA `(.L_x_149) ;  /* 0x00001ee000008947 */ /* 0x000fea0003800000 */
[----:B------:R-:W2:Y:S04]  /*a570*/  LDL R14, [R1+0x58] ;  /* 0x00005800010e7983 */ /* 0x000ea80000100800 */
[----:B------:R-:W3:Y:S04]  /*a580*/  LDL R13, [R1+0x5c] ;  /* 0x00005c00010d7983 */ /* 0x000ee80000100800 */
[----:B------:R-:W4:Y:S04]  /*a590*/  LDL R9, [R1+0x64] ;  /* 0x0000640001097983 */ /* 0x000f280000100800 */
[----:B------:R-:W4:Y:S04]  /*a5a0*/  LDL R12, [R1+0x60] ;  /* 0x00006000010c7983 */ /* 0x000f280000100800 */
[----:B------:R-:W4:Y:S04]  /*a5b0*/  LDL R11, [R1+0x74] ;  /* 0x00007400010b7983 */ /* 0x000f280000100800 */
[----:B------:R-:W4:Y:S04]  /*a5c0*/  LDL R6, [R1+0x6c] ;  /* 0x00006c0001067983 */ /* 0x000f280000100800 */
[----:B------:R-:W4:Y:S04]  /*a5d0*/  LDL R5, [R1+0x70] ;  /* 0x0000700001057983 */ /* 0x000f280000100800 */
[----:B------:R-:W4:Y:S01]  /*a5e0*/  LDL R10, [R1+0x68] ;  /* 0x00006800010a7983 */ /* 0x000f220000100800 */
[----:B------:R-:W-:Y:S01]  /*a5f0*/  WARPSYNC 0xffffffff ;  /* 0xffffffff00007948 */ /* 0x000fe20003800000 */
[----:B------:R-:W-:-:S02]  /*a600*/  F2FP.BF16.PACK_AB R0, R129, R128 ;  /* 0x000000808100723e */ /* 0x000fc400000010ff */
[----:B------:R-:W-:Y:S01]  /*a610*/  BAR.SYNC.DEFER_BLOCKING 0x1, 0x100 ;  /* 0x0044000000007b1d */ /* 0x000fe20000010000 */
[----:B------:R-:W-:Y:S02]  /*a620*/  F2FP.BF16.PACK_AB R2, R101, R100 ;  /* 0x000000646502723e */ /* 0x000fe400000010ff */
[----:B------:R-:W-:Y:S02]  /*a630*/  F2FP.BF16.PACK_AB R3, R49, R48 ;  /* 0x000000303103723e */ /* 0x000fe400000010ff */
[----:B------:R-:W-:Y:S02]  /*a640*/  F2FP.BF16.PACK_AB R4, R71, R70 ;  /* 0x000000464704723e */ /* 0x000fe400000010ff */
[----:B------:R-:W-:-:S04]  /*a650*/  ISETP.NE.U32.AND P1, PT, RZ, c[0x0][0x500], PT ;  /* 0x00014000ff007a0c */ /* 0x000fc80003f25070 */
[----:B------:R-:W-:Y:S01]  /*a660*/  ISETP.NE.AND.EX P1, PT, RZ, c[0x0][0x504], PT, P1 ;  /* 0x00014100ff007a0c */ /* 0x000fe20003f25310 */
[----:B--2---:R1:W-:Y:S04]  /*a670*/  STS [R14], R0 ;  /* 0x000000000e007388 */ /* 0x0043e80000000800 */
[----:B------:R2:W-:Y:S04]  /*a680*/  STS [R14+0x400], R2 ;  /* 0x000400020e007388 */ /* 0x0005e80000000800 */
[----:B---3--:R3:W-:Y:S01]  /*a690*/  STS [R13], R3 ;  /* 0x000000030d007388 */ /* 0x0087e20000000800 */
[----:B-1----:R-:W-:-:S02]  /*a6a0*/  F2FP.BF16.PACK_AB R0, R79, R78 ;  /* 0x0000004e4f00723e */ /* 0x002fc400000010ff */
[----:B--2---:R-:W-:-:S03]  /*a6b0*/  F2FP.BF16.PACK_AB R2, R51, R50 ;  /* 0x000000323302723e */ /* 0x004fc600000010ff */
[----:B------:R1:W-:Y:S01]  /*a6c0*/  STS [R13+0x400], R0 ;  /* 0x000400000d007388 */ /* 0x0003e20000000800 */
[----:B---3--:R-:W-:-:S03]  /*a6d0*/  F2FP.BF16.PACK_AB R3, R65, R64 ;  /* 0x000000404103723e */ /* 0x008fc600000010ff */
[----:B----4-:R2:W-:Y:S04]  /*a6e0*/  STS [R9], R2 ;  /* 0x0000000209007388 */ /* 0x0105e80000000800 */
[----:B------:R3:W-:Y:S01]  /*a6f0*/  STS [R9+0x400], R3 ;  /* 0x0004000309007388 */ /* 0x0007e20000000800 */
[----:B-1----:R-:W-:Y:S02]  /*a700*/  F2FP.BF16.PACK_AB R0, R53, R52 ;  /* 0x000000343500723e */ /* 0x002fe400000010ff */
[----:B--2---:R-:W-:-:S03]  /*a710*/  F2FP.BF16.PACK_AB R2, R113, R112 ;  /* 0x000000707102723e */ /* 0x004fc600000010ff */
[----:B------:R1:W-:Y:S01]  /*a720*/  STS [R12], R0 ;  /* 0x000000000c007388 */ /* 0x0003e20000000800 */
[----:B---3--:R-:W-:-:S03]  /*a730*/  F2FP.BF16.PACK_AB R3, R55, R54 ;  /* 0x000000363703723e */ /* 0x008fc600000010ff */
[----:B------:R2:W-:Y:S04]  /*a740*/  STS [R12+0x400], R2 ;  /* 0x000400020c007388 */ /* 0x0005e80000000800 */
[----:B------:R3:W-:Y:S01]  /*a750*/  STS [R11], R3 ;  /* 0x000000030b007388 */ /* 0x0007e20000000800 */
[----:B-1----:R-:W-:Y:S02]  /*a760*/  F2FP.BF16.PACK_AB R0, R109, R108 ;  /* 0x0000006c6d00723e */ /* 0x002fe400000010ff */
[----:B--2---:R-:W-:-:S03]  /*a770*/  F2FP.BF16.PACK_AB R2, R57, R56 ;  /* 0x000000383902723e */ /* 0x004fc600000010ff */
[----:B------:R1:W-:Y:S01]  /*a780*/  STS [R11+0x400], R0 ;  /* 0x000400000b007388 */ /* 0x0003e20000000800 */
[----:B---3--:R-:W-:-:S03]  /*a790*/  F2FP.BF16.PACK_AB R3, R105, R104 ;  /* 0x000000686903723e */ /* 0x008fc600000010ff */
[----:B------:R2:W-:Y:S04]  /*a7a0*/  STS [R6], R2 ;  /* 0x0000000206007388 */ /* 0x0005e80000000800 */
        /* <DEDUP_REMOVED lines=11> */
[----:B------:R2:W-:Y:S04]  /*a860*/  STS [R14+0x4000], R3 ;  /* 0x004000030e007388 */ /* 0x0005e80000000800 */
[----:B------:R3:W-:Y:S04]  /*a870*/  STS [R14+0x4400], R4 ;  /* 0x004400040e007388 */ /* 0x0007e80000000800 */
[----:B------:R4:W-:Y:S01]  /*a880*/  STS [R13+0x4000], R2 ;  /* 0x004000020d007388 */ /* 0x0009e20000000800 */
[----:B-1----:R-:W-:Y:S02]  /*a890*/  F2FP.BF16.PACK_AB R0, R103, R102 ;  /* 0x000000666700723e */ /* 0x002fe400000010ff */
[----:B--2---:R-:W-:-:S03]  /*a8a0*/  F2FP.BF16.PACK_AB R3, R99, R98 ;  /* 0x000000626303723e */ /* 0x004fc600000010ff */
[----:B------:R1:W-:Y:S01]  /*a8b0*/  STS [R13+0x4400], R0 ;  /* 0x004400000d007388 */ /* 0x0003e20000000800 */
[----:B---3--:R-:W-:Y:S02]  /*a8c0*/  F2FP.BF16.PACK_AB R4, R77, R76 ;  /* 0x0000004c4d04723e */ /* 0x008fe400000010ff */
[----:B----4-:R-:W-:-:S03]  /*a8d0*/  F2FP.BF16.PACK_AB R2, R81, R80 ;  /* 0x000000505102723e */ /* 0x010fc600000010ff */
[----:B------:R-:W-:Y:S04]  /*a8e0*/  STS [R9+0x4000], R4 ;  /* 0x0040000409007388 */ /* 0x000fe80000000800 */
[----:B------:R2:W-:Y:S04]  /*a8f0*/  STS [R9+0x4400], R3 ;  /* 0x0044000309007388 */ /* 0x0005e80000000800 */
[----:B------:R3:W-:Y:S01]  /*a900*/  STS [R12+0x4000], R2 ;  /* 0x004000020c007388 */ /* 0x0007e20000000800 */
[----:B-1----:R-:W-:-:S05]  /*a910*/  F2FP.BF16.PACK_AB R0, R95, R94 ;  /* 0x0000005e5f00723e */ /* 0x002fca00000010ff */
[----:B------:R1:W-:Y:S01]  /*a920*/  STS [R12+0x4400], R0 ;  /* 0x004400000c007388 */ /* 0x0003e20000000800 */
[----:B--2---:R-:W-:Y:S01]  /*a930*/  F2FP.BF16.PACK_AB R3, R97, R96 ;  /* 0x000000606103723e */ /* 0x004fe200000010ff */
[----:B------:R-:W-:Y:S02]  /*a940*/  IMAD.MOV.U32 R4, RZ, RZ, 0x4 ;  /* 0x00000004ff047424 */ /* 0x000fe400078e00ff */
[----:B------:R-:W2:Y:S01]  /*a950*/  LDL.LU R9, [R1+0x50] ;  /* 0x0000500001097983 */ /* 0x000ea20000300800 */
[----:B------:R-:W-:Y:S01]  /*a960*/  ISETP.NE.U32.AND P2, PT, RZ, c[0x0][0x508], PT ;  /* 0x00014200ff007a0c */ /* 0x000fe20003f45070 */
[----:B------:R-:W-:Y:S01]  /*a970*/  IMAD.MOV.U32 R14, RZ, RZ, c[0x0][0x388] ;  /* 0x0000e200ff0e7624 */ /* 0x000fe200078e00ff */
[----:B---3--:R-:W-:Y:S01]  /*a980*/  F2FP.BF16.PACK_AB R2, R87, R86 ;  /* 0x000000565702723e */ /* 0x008fe200000010ff */
[----:B------:R3:W-:Y:S01]  /*a990*/  STS [R11+0x4000], R3 ;  /* 0x004000030b007388 */ /* 0x0007e20000000800 */
[----:B------:R-:W-:-:S03]  /*a9a0*/  ISETP.NE.AND.EX P2, PT, RZ, c[0x0][0x50c], PT, P2 ;  /* 0x00014300ff007a0c */ /* 0x000fc60003f45320 */
[----:B------:R4:W-:Y:S01]  /*a9b0*/  STS [R11+0x4400], R2 ;  /* 0x004400020b007388 */ /* 0x0009e20000000800 */
[----:B-1----:R-:W-:-:S05]  /*a9c0*/  F2FP.BF16.PACK_AB R0, R93, R92 ;  /* 0x0000005c5d00723e */ /* 0x002fca00000010ff */
[----:B------:R1:W-:Y:S01]  /*a9d0*/  STS [R6+0x4000], R0 ;  /* 0x0040000006007388 */ /* 0x0003e20000000800 */
[----:B---3--:R-:W-:Y:S02]  /*a9e0*/  F2FP.BF16.PACK_AB R3, R75, R74 ;  /* 0x0000004a4b03723e */ /* 0x008fe400000010ff */
[----:B----4-:R-:W-:-:S03]  /*a9f0*/  F2FP.BF16.PACK_AB R2, R85, R84 ;  /* 0x000000545502723e */ /* 0x010fc600000010ff */
[----:B------:R3:W-:Y:S04]  /*aa00*/  STS [R6+0x4400], R3 ;  /* 0x0044000306007388 */ /* 0x0007e80000000800 */
[----:B------:R4:W-:Y:S01]  /*aa10*/  STS [R5+0x4000], R2 ;  /* 0x0040000205007388 */ /* 0x0009e20000000800 */
[----:B-1----:R-:W-:-:S05]  /*aa20*/  F2FP.BF16.PACK_AB R0, R63, R62 ;  /* 0x0000003e3f00723e */ /* 0x002fca00000010ff */
[----:B------:R1:W-:Y:S01]  /*aa30*/  STS [R5+0x4400], R0 ;  /* 0x0044000005007388 */ /* 0x0003e20000000800 */
[----:B---3--:R-:W-:Y:S02]  /*aa40*/  F2FP.BF16.PACK_AB R3, R45, R44 ;  /* 0x0000002c2d03723e */ /* 0x008fe400000010ff */
[----:B------:R-:W-:Y:S02]  /*aa50*/  F2FP.BF16.PACK_AB R6, R47, R46 ;  /* 0x0000002e2f06723e */ /* 0x000fe400000010ff */
[----:B----4-:R-:W-:Y:S01]  /*aa60*/  @P2 LEA R2, P0, R8, c[0x0][0x508], 0x2 ;  /* 0x0001420008022a11 */ /* 0x010fe200078010ff */
[----:B------:R3:W-:Y:S04]  /*aa70*/  STS [R10+0x4000], R3 ;  /* 0x004000030a007388 */ /* 0x0007e80000000800 */
[----:B------:R4:W-:Y:S01]  /*aa80*/  STS [R10+0x4400], R6 ;  /* 0x004400060a007388 */ /* 0x0009e20000000800 */
[----:B-1----:R-:W-:-:S02]  /*aa90*/  IMAD.MOV.U32 R0, RZ, RZ, RZ ;  /* 0x000000ffff007224 */ /* 0x002fc400078e00ff */
[C---:B------:R-:W-:Y:S01]  /*aaa0*/  IMAD.WIDE R4, R8.reuse, R4, c[0x0][0x500] ;  /* 0x0001400008047625 */ /* 0x040fe200078e0204 */
[----:B------:R-:W-:Y:S01]  /*aab0*/  BAR.SYNC.DEFER_BLOCKING 0x1, 0x100 ;  /* 0x0044000000007b1d */ /* 0x000fe20000010000 */
[----:B---3--:R-:W-:-:S05]  /*aac0*/  @P2 LEA.HI.X R3, R8, c[0x0][0x50c], R7, 0x2, P0 ;  /* 0x0001430008032a11 */ /* 0x008fca00000f1407 */
[----:B------:R4:W5:Y:S04]  /*aad0*/  @P1 LDG.E R0, [R4.64] ;  /* 0x0000000604001981 */ /* 0x000968000c1e1900 */
[----:B------:R1:W5:Y:S01]  /*aae0*/  @P2 LDG.E R14, [R2.64] ;  /* 0x00000006020e2981 */ /* 0x000362000c1e1900 */
[----:B--2---:R-:W-:-:S04]  /*aaf0*/  ISETP.NE.AND P0, PT, R9, RZ, PT ;  /* 0x000000ff0900720c */ /* 0x004fc80003f05270 */
[----:B-1----:R-:W-:Y:S01]  /*ab00*/  SEL R3, R9, c[0x0][0x3d4], P0 ;  /* 0x0000f50009037a07 */ /* 0x002fe20000000000 */
[----:B------:R-:W-:Y:S05]  /*ab10*/  @P2 BRA `(.L_x_150) ;  /* 0x0000004000002947 */ /* 0x000fea0003800000 */
[----:B----4-:R-:W-:Y:S05]  /*ab20*/  @!P1 BRA `(.L_x_150) ;  /* 0x0000003000009947 */ /* 0x010fea0003800000 */
[----:B------:R1:W2:Y:S04]  /*ab30*/  LDG.E R2, [R4.64] ;  /* 0x0000000604027981 */ /* 0x0002a8000c1e1900 */
[----:B-1----:R-:W2:Y:S02]  /*ab40*/  LDG.E R4, [R4.64+0x4] ;  /* 0x0000040604047981 */ /* 0x002ea4000c1e1900 */
[----:B--2--5:R-:W-:Y:S02]  /*ab50*/  IADD3 R14, -R2, R4, RZ ;  /* 0x00000004020e7210 */ /* 0x024fe40007ffe1ff */
.L_x_150:
[----:B----4-:R-:W2:Y:S04]  /*ab60*/  LDL R6, [R1+0x80] ;  /* 0x0000800001067983 */ /* 0x010ea80000100800 */
[----:B------:R-:W2:Y:S04]  /*ab70*/  LDL R42, [R1+0x2c] ;  /* 0x00002c00012a7983 */ /* 0x000ea80000100800 */
[----:B------:R-:W3:Y:S04]  /*ab80*/  LDL R15, [R1+0x4c] ;  /* 0x00004c00010f7983 */ /* 0x000ee80000100800 */
[----:B------:R-:W4:Y:S04]  /*ab90*/  LDL R22, [R1+0x54] ;  /* 0x0000540001167983 */ /* 0x000f280000100800 */
[----:B------:R-:W4:Y:S01]  /*aba0*/  LDL R23, [R1+0x7c] ;  /* 0x00007c0001177983 */ /* 0x000f220000100800 */
[----:B------:R-:W-:Y:S01]  /*abb0*/  IMAD.MOV.U32 R9, RZ, RZ, 0x368 ;  /* 0x00000368ff097424 */ /* 0x000fe200078e00ff */
[----:B------:R-:W-:-:S04]  /*abc0*/  ISETP.GT.AND P3, PT, R3, 0x1, PT ;  /* 0x000000010300780c */ /* 0x000fc80003f64270 */
[----:B------:R-:W-:-:S04]  /*abd0*/  SEL R9, R9, 0x328, P3 ;  /* 0x0000032809097807 */ /* 0x000fc80001800000 */
[----:B------:R-:W1:Y:S08]  /*abe0*/  LDC.64 R4, c[0x0][R9+0x170] ;  /* 0x00005c0009047b82 */ /* 0x000e700000000a00 */
[----:B------:R2:W3:Y:S08]  /*abf0*/  LDC.64 R12, c[0x0][R9+0x168] ;  /* 0x00005a00090c7b82 */ /* 0x0004f00000000a00 */
[----:B------:R2:W2:Y:S08]  /*ac00*/  LDC.64 R16, c[0x0][R9+0x178] ;  /* 0x00005e0009107b82 */ /* 0x0004b00000000a00 */
[----:B------:R2:W2:Y:S01]  /*ac10*/  LDC.64 R18, c[0x0][R9+0x160] ;  /* 0x0000580009127b82 */ /* 0x0004a20000000a00 */
[----:B------:R-:W-:Y:S01]  /*ac20*/  ISETP.NE.U32.AND P0, PT, RZ, c[0x0][0x500], PT ;  /* 0x00014000ff007a0c */ /* 0x000fe20003f05070 */
[----:B------:R-:W-:-:S03]  /*ac30*/  IMAD.MOV.U32 R2, RZ, RZ, c[0x0][0x4e8] ;  /* 0x00013a00ff027624 */ /* 0x000fc600078e00ff */
[----:B------:R-:W-:Y:S02]  /*ac40*/  ISETP.NE.AND.EX P0, PT, RZ, c[0x0][0x504], PT, P0 ;  /* 0x00014100ff007a0c */ /* 0x000fe40003f05300 */
[----:B------:R-:W-:Y:S02]  /*ac50*/  ISETP.NE.AND P2, PT, R2, 0x1, PT ;  /* 0x000000010200780c */ /* 0x000fe40003f45270 */
[----:B------:R-:W-:Y:S02]  /*ac60*/  SEL R8, R8, RZ, !P0 ;  /* 0x000000ff08087207 */ /* 0x000fe40004000000 */
[----:B------:R-:W-:Y:S01]  /*ac70*/  SEL R3, R7, RZ, !P0 ;  /* 0x000000ff07037207 */ /* 0x000fe20004000000 */
[----:B------:R-:W2:Y:S02]  /*ac80*/  S2R R24, SR_TID.X ;  /* 0x0000000000187919 */ /* 0x000ea40000002100 */
[----:B-1----:R-:W-:-:S04]  /*ac90*/  IMAD R2, R5, R8, RZ ;  /* 0x0000000805027224 */ /* 0x002fc800078e02ff */
[C---:B------:R-:W-:Y:S02]  /*aca0*/  IMAD R11, R4.reuse, R3, R2 ;  /* 0x00000003040b7224 */ /* 0x040fe400078e0202 */
[----:B------:R-:W-:-:S04]  /*acb0*/  IMAD.WIDE.U32 R4, R4, R8, RZ ;  /* 0x0000000804047225 */ /* 0x000fc800078e00ff */
[----:B--2---:R-:W-:-:S04]  /*acc0*/  IMAD R9, R42, 0x80, R6 ;  /* 0x000000802a097824 */ /* 0x004fc800078e0206 */
[----:B------:R-:W-:-:S04]  /*acd0*/  @P2 IMAD.HI.U32 R3, R9, c[0x0][0x4ec], RZ ;  /* 0x00013b0009032a27 */ /* 0x000fc800078e00ff */
[----:B---3--:R-:W-:-:S04]  /*ace0*/  IMAD.WIDE.U32 R6, R12, R15, RZ ;  /* 0x0000000f0c067225 */ /* 0x008fc800078e00ff */
[----:B------:R-:W-:Y:S01]  /*acf0*/  IMAD.MOV.U32 R2, RZ, RZ, R9 ;  /* 0x000000ffff027224 */ /* 0x000fe200078e0009 */
[----:B------:R-:W-:Y:S01]  /*ad00*/  @P2 SHF.R.U32.HI R2, RZ, c[0x0][0x4f0], R3 ;  /* 0x00013c00ff022a19 */ /* 0x000fe20000011603 */
[----:B------:R-:W-:Y:S01]  /*ad10*/  IMAD R10, R13, R15, RZ ;  /* 0x0000000f0d0a7224 */ /* 0x000fe200078e02ff */
[----:B----4-:R-:W-:Y:S02]  /*ad20*/  SEL R3, R22, RZ, P3 ;  /* 0x000000ff16037207 */ /* 0x010fe40001800000 */
[----:B-----5:R-:W-:Y:S01]  /*ad30*/  IADD3 R13, P1, P0, R4, R6, R0 ;  /* 0x00000006040d7210 */ /* 0x020fe2000783e000 */
[----:B------:R-:W-:Y:S01]  /*ad40*/  IMAD.IADD R6, R7, 0x1, R10 ;  /* 0x0000000107067824 */ /* 0x000fe200078e020a */
[----:B------:R-:W-:Y:S01]  /*ad50*/  SHF.R.S32.HI R10, RZ, 0x1f, R0 ;  /* 0x0000001fff0a7819 */ /* 0x000fe20000011400 */
[----:B------:R-:W-:Y:S02]  /*ad60*/  IMAD.IADD R12, R5, 0x1, R11 ;  /* 0x00000001050c7824 */ /* 0x000fe400078e020b */
[----:B------:R-:W-:-:S02]  /*ad70*/  IMAD.MOV R7, RZ, RZ, -R2 ;  /* 0x000000ffff077224 */ /* 0x000fc400078e0a02 */
[-C--:B------:R-:W-:Y:S02]  /*ad80*/  IMAD R11, R17, R3.reuse, RZ ;  /* 0x00000003110b7224 */ /* 0x080fe400078e02ff */
[----:B------:R-:W-:Y:S01]  /*ad90*/  IMAD.WIDE.U32 R4, R16, R3, RZ ;  /* 0x0000000310047225 */ /* 0x000fe200078e00ff */
[----:B------:R-:W-:-:S03]  /*ada0*/  IADD3.X R12, R12, R6, R10, P1, P0 ;  /* 0x000000060c0c7210 */ /* 0x000fc60000fe040a */
[----:B------:R-:W-:Y:S01]  /*adb0*/  IMAD R3, R7, c[0x0][0x4e8], R9 ;  /* 0x00013a0007037a24 */ /* 0x000fe200078e0209 */
[----:B------:R-:W-:Y:S01]  /*adc0*/  IADD3 R4, P1, P0, R2, R13, R4 ;  /* 0x0000000d02047210 */ /* 0x000fe2000783e004 */
[----:B------:R-:W-:Y:S01]  /*add0*/  IMAD.IADD R11, R5, 0x1, R11 ;  /* 0x00000001050b7824 */ /* 0x000fe200078e020b */
[----:B------:R-:W-:Y:S01]  /*ade0*/  SHF.R.S32.HI R5, RZ, 0x1f, R2 ;  /* 0x0000001fff057819 */ /* 0x000fe20000011402 */
[----:B------:R-:W-:Y:S01]  /*adf0*/  IMAD R2, R19, R3, RZ ;  /* 0x0000000313027224 */ /* 0x000fe200078e02ff */
[----:B------:R-:W-:Y:S02]  /*ae00*/  SHF.R.S32.HI R6, RZ, 0x1f, R3 ;  /* 0x0000001fff067819 */ /* 0x000fe40000011403 */
[----:B------:R-:W-:Y:S01]  /*ae10*/  IADD3.X R5, R5, R12, R11, P1, P0 ;  /* 0x0000000c05057210 */ /* 0x000fe20000fe040b */
[----:B------:R-:W-:Y:S02]  /*ae20*/  IMAD.MOV.U32 R7, RZ, RZ, c[0x0][0x4a8] ;  /* 0x00012a00ff077624 */ /* 0x000fe400078e00ff */
[----:B------:R-:W-:-:S02]  /*ae30*/  IMAD R6, R18, R6, R2 ;  /* 0x0000000612067224 */ /* 0x000fc400078e0202 */
[----:B------:R-:W-:Y:S01]  /*ae40*/  IMAD.WIDE.U32 R2, R18, R3, R4 ;  /* 0x0000000312027225 */ /* 0x000fe200078e0004 */
[----:B------:R-:W-:-:S03]  /*ae50*/  SEL R4, R7, c[0x0][0x450], P3 ;  /* 0x0001140007047a07 */ /* 0x000fc60001800000 */
[----:B------:R-:W-:Y:S01]  /*ae60*/  IMAD.MOV.U32 R5, RZ, RZ, c[0x0][0x4ac] ;  /* 0x00012b00ff057624 */ /* 0x000fe200078e00ff */
[----:B------:R-:W-:Y:S01]  /*ae70*/  SHF.R.S32.HI R22, RZ, 0x1f, R24 ;  /* 0x0000001fff167819 */ /* 0x000fe20000011418 */
[----:B------:R-:W-:Y:S01]  /*ae80*/  IMAD.IADD R3, R3, 0x1, R6 ;  /* 0x0000000103037824 */ /* 0x000fe200078e0206 */
[----:B------:R-:W-:Y:S02]  /*ae90*/  LEA R4, P0, R2, R4, 0x2 ;  /* 0x0000000402047211 */ /* 0x000fe400078010ff */
[----:B------:R-:W-:Y:S02]  /*aea0*/  SEL R5, R5, c[0x0][0x454], P3 ;  /* 0x0001150005057a07 */ /* 0x000fe40001800000 */
[----:B------:R-:W-:Y:S02]  /*aeb0*/  LEA.HI R22, R22, R24, RZ, 0x5 ;  /* 0x0000001816167211 */ /* 0x000fe400078f28ff */
[----:B------:R-:W-:Y:S02]  /*aec0*/  LEA.HI.X R2, R2, R5, R3, 0x2, P0 ;  /* 0x0000000502027211 */ /* 0x000fe400000f1403 */
[----:B------:R-:W-:Y:S01]  /*aed0*/  LOP3.LUT R22, R22, 0xffffffe0, RZ, 0xc0, !PT ;  /* 0xffffffe016167812 */ /* 0x000fe200078ec0ff */
[----:B------:R-:W-:Y:S04]  /*aee0*/  SHFL.IDX PT, R6, R4, RZ, 0x1c1f ;  /* 0x001c1fff04067589 */ /* 0x000fe800000e0000 */
[----:B------:R-:W1:Y:S01]  /*aef0*/  SHFL.IDX PT, R7, R2, RZ, 0x1c1f ;  /* 0x001c1fff02077589 */ /* 0x000e6200000e0000 */
[----:B------:R-:W-:-:S03]  /*af00*/  IMAD.IADD R22, R24, 0x1, -R22 ;  /* 0x0000000118167824 */ /* 0x000fc600078e0a16 */
[----:B------:R-:W-:Y:S04]  /*af10*/  SHFL.IDX PT, R4, R4, 0x1, 0x1c1f ;  /* 0x003c1f0004047f89 */ /* 0x000fe800000e0000 */
[----:B------:R2:W3:Y:S01]  /*af20*/  SHFL.IDX PT, R5, R2, 0x1, 0x1c1f ;  /* 0x003c1f0002057f89 */ /* 0x0004e200000e0000 */
[----:B------:R-:W-:Y:S01]  /*af30*/  IMAD R11, R14, c[0x0][0x4e8], RZ ;  /* 0x00013a000e0b7a24 */ /* 0x000fe200078e02ff */
[----:B------:R-:W-:Y:S01]  /*af40*/  LOP3.LUT P0, RZ, R22, 0x3, RZ, 0xc0, !PT ;  /* 0x0000000316ff7812 */ /* 0x000fe2000780c0ff */
[----:B--2---:R-:W-:-:S05]  /*af50*/  IMAD R2, R42, 0x80, R23 ;  /* 0x000000802a027824 */ /* 0x004fca00078e0217 */
[C---:B------:R-:W-:Y:S02]  /*af60*/  IADD3 R3, R2.reuse, 0x8, RZ ;  /* 0x0000000802037810 */ /* 0x040fe40007ffe0ff */
[-C--:B------:R-:W-:Y:S02]  /*af70*/  ISETP.GE.OR P1, PT, R2, R11.reuse, P0 ;  /* 0x0000000b0200720c */ /* 0x080fe40000726670 */
[----:B------:R-:W-:-:S11]  /*af80*/  ISETP.GE.OR P0, PT, R3, R11, P0 ;  /* 0x0000000b0300720c */ /* 0x000fd60000706670 */
[----:B-1----:R1:W-:Y:S01]  /*af90*/  @!P1 ST.E [R6.64], R21 ;  /* 0x0000001506009985 */ /* 0x0023e2000c101906 */
[----:B------:R-:W-:-:S03]  /*afa0*/  ISETP.GE.AND P1, PT, R2, R11, PT ;  /* 0x0000000b0200720c */ /* 0x000fc60003f26270 */
[----:B---3--:R1:W-:Y:S01]  /*afb0*/  @!P0 ST.E [R4.64], R20 ;  /* 0x0000001404008985 */ /* 0x0083e2000c101906 */
[----:B------:R-:W-:Y:S01]  /*afc0*/  ISETP.GE.AND P0, PT, R3, R11, PT ;  /* 0x0000000b0300720c */ /* 0x000fe20003f06270 */
[----:B------:R-:W-:Y:S05]  /*afd0*/  @P3 BRA `(.L_x_151) ;  /* 0x0000078000003947 */ /* 0x000fea0003800000 */
[----:B------:R-:W2:Y:S01]  /*afe0*/  S2R R23, SR_TID.X ;  /* 0x0000000000177919 */ /* 0x000ea20000002100 */
[----:B------:R-:W-:Y:S01]  /*aff0*/  IMAD R10, R10, c[0x0][0x3a0], RZ ;  /* 0x0000e8000a0a7a24 */ /* 0x000fe200078e02ff */
[----:B-1----:R-:W-:Y:S01]  /*b000*/  SHF.R.S32.HI R5, RZ, 0x1f, R8 ;  /* 0x0000001fff057819 */ /* 0x002fe20000011408 */
[C---:B------:R-:W-:Y:S01]  /*b010*/  IMAD.WIDE.U32 R2, R0.reuse, c[0x0][0x3a0], RZ ;  /* 0x0000e80000027a25 */ /* 0x040fe200078e00ff */
[----:B------:R1:W3:Y:S03]  /*b020*/  LDS.128 R16, [R208+0x80] ;  /* 0x00008000d0107984 */ /* 0x0002e60000000c00 */
[----:B------:R-:W-:Y:S01]  /*b030*/  IMAD R0, R0, c[0x0][0x3a4], R10 ;  /* 0x0000e90000007a24 */ /* 0x000fe200078e020a */
[----:B------:R1:W4:Y:S01]  /*b040*/  LDS.128 R24, [R208+0x1080] ;  /* 0x00108000d0187984 */ /* 0x0003220000000c00 */
[----:B------:R-:W-:-:S02]  /*b050*/  IMAD R5, R5, c[0x0][0x3f0], RZ ;  /* 0x0000fc0005057a24 */ /* 0x000fc400078e02ff */
[----:B------:R-:W-:Y:S01]  /*b060*/  IMAD.IADD R3, R3, 0x1, R0 ;  /* 0x0000000103037824 */ /* 0x000fe200078e0200 */
[----:B------:R1:W1:Y:S01]  /*b070*/  LDS.128 R32, [R208+0x2080] ;  /* 0x00208000d0207984 */ /* 0x0002620000000c00 */
[C---:B------:R-:W-:Y:S02]  /*b080*/  IMAD R7, R8.reuse, c[0x0][0x3f4], R5 ;  /* 0x0000fd0008077a24 */ /* 0x040fe400078e0205 */
[C---:B------:R-:W-:Y:S01]  /*b090*/  IMAD.WIDE.U32 R2, R15.reuse, c[0x0][0x3e8], R2 ;  /* 0x0000fa000f027a25 */ /* 0x040fe200078e0002 */
[----:B------:R1:W1:Y:S03]  /*b0a0*/  LDS.128 R36, [R208+0x3080] ;  /* 0x00308000d0247984 */ /* 0x0002660000000c00 */
[----:B------:R-:W-:Y:S01]  /*b0b0*/  IMAD R3, R15, c[0x0][0x3ec], R3 ;  /* 0x0000fb000f037a24 */ /* 0x000fe200078e0203 */
[----:B------:R1:W1:Y:S03]  /*b0c0*/  LDS.128 R28, [R208+0x6080] ;  /* 0x00608000d01c7984 */ /* 0x0002660000000c00 */
[----:B------:R-:W-:Y:S01]  /*b0d0*/  IMAD.WIDE.U32 R2, R8, c[0x0][0x3f0], R2 ;  /* 0x0000fc0008027a25 */ /* 0x000fe200078e0002 */
[--C-:B--2---:R-:W-:Y:S01]  /*b0e0*/  SHF.R.S32.HI R22, RZ, 0x1f, R23.reuse ;  /* 0x0000001fff167819 */ /* 0x104fe20000011417 */
[----:B------:R2:W1:Y:S01]  /*b0f0*/  LDS.128 R12, [R208+0x4080] ;  /* 0x00408000d00c7984 */ /* 0x0004620000000c00 */
[----:B------:R-:W-:-:S02]  /*b100*/  SHF.R.S32.HI R43, RZ, 0x1f, R23 ;  /* 0x0000001fff2b7819 */ /* 0x000fc40000011417 */
[-C--:B------:R-:W-:Y:S01]  /*b110*/  LEA.HI R22, R22, R23.reuse, RZ, 0x3 ;  /* 0x0000001716167211 */ /* 0x080fe200078f18ff */
[----:B------:R2:W1:Y:S01]  /*b120*/  LDS.128 R44, [R208+0x7080] ;  /* 0x00708000d02c7984 */ /* 0x0004620000000c00 */
[-C--:B------:R-:W-:Y:S02]  /*b130*/  LEA.HI R43, R43, R23.reuse, RZ, 0x3 ;  /* 0x000000172b2b7211 */ /* 0x080fe400078f18ff */
[----:B------:R-:W-:Y:S02]  /*b140*/  LOP3.LUT R22, R22, 0xfffffff8, RZ, 0xc0, !PT ;  /* 0xfffffff816167812 */ /* 0x000fe400078ec0ff */
[----:B------:R-:W-:Y:S02]  /*b150*/  SHF.R.S32.HI R43, RZ, 0x3, R43 ;  /* 0x00000003ff2b7819 */ /* 0x000fe4000001142b */
[----:B------:R-:W-:Y:S02]  /*b160*/  IADD3 R22, -R22, R23, RZ ;  /* 0x0000001716167210 */ /* 0x000fe40007ffe1ff */
[----:B------:R-:W-:-:S02]  /*b170*/  IADD3 R3, R3, R7, RZ ;  /* 0x0000000703037210 */ /* 0x000fc40007ffe0ff */
[----:B------:R-:W-:Y:S02]  /*b180*/  LEA R4, R22, R43, 0x5 ;  /* 0x0000002b16047211 */ /* 0x000fe400078e28ff */
[----:B------:R2:W1:Y:S02]  /*b190*/  LDS.128 R20, [R208+0x5080] ;  /* 0x00508000d0147984 */ /* 0x0004640000000c00 */
[----:B------:R-:W-:-:S05]  /*b1a0*/  LEA R4, R42, R4, 0x7 ;  /* 0x000000042a047211 */ /* 0x000fca00078e38ff */
[----:B------:R-:W-:-:S04]  /*b1b0*/  @P2 IMAD.HI.U32 R6, R4, c[0x0][0x4ec], RZ ;  /* 0x00013b0004062a27 */ /* 0x000fc800078e00ff */
[----:B------:R-:W-:Y:S01]  /*b1c0*/  IMAD.MOV.U32 R0, RZ, RZ, R4 ;  /* 0x000000ffff007224 */ /* 0x000fe200078e0004 */
[----:B------:R-:W-:-:S04]  /*b1d0*/  @P2 SHF.R.U32.HI R0, RZ, c[0x0][0x4f0], R6 ;  /* 0x00013c00ff002a19 */ /* 0x000fc80000011606 */
[----:B------:R-:W-:Y:S01]  /*b1e0*/  SHF.R.S32.HI R6, RZ, 0x1f, R0 ;  /* 0x0000001fff067819 */ /* 0x000fe20000011400 */
[C---:B------:R-:W-:Y:S01]  /*b1f0*/  IMAD.WIDE.U32 R2, R0.reuse, c[0x0][0x3e0], R2 ;  /* 0x0000f80000027a25 */ /* 0x040fe200078e0002 */
[----:B------:R-:W-:-:S03]  /*b200*/  IADD3 R5, -R0, RZ, RZ ;  /* 0x000000ff00057210 */ /* 0x000fc60007ffe1ff */
[----:B------:R-:W-:Y:S02]  /*b210*/  IMAD R6, R6, c[0x0][0x3e0], RZ ;  /* 0x0000f80006067a24 */ /* 0x000fe400078e02ff */
[----:B------:R-:W-:Y:S02]  /*b220*/  IMAD R4, R5, c[0x0][0x4e8], R4 ;  /* 0x00013a0005047a24 */ /* 0x000fe400078e0204 */
[----:B------:R-:W-:Y:S01]  /*b230*/  IMAD R5, R0, c[0x0][0x3e4], R6 ;  /* 0x0000f90000057a24 */ /* 0x000fe200078e0206 */
[----:B------:R-:W-:Y:S02]  /*b240*/  LEA R6, R42, R43, 0x7 ;  /* 0x0000002b2a067211 */ /* 0x000fe400078e38ff */
[----:B------:R-:W-:Y:S01]  /*b250*/  SHF.R.S32.HI R0, RZ, 0x1f, R4 ;  /* 0x0000001fff007819 */ /* 0x000fe20000011404 */
[----:B------:R-:W-:-:S04]  /*b260*/  IMAD.IADD R3, R3, 0x1, R5 ;  /* 0x0000000103037824 */ /* 0x000fc800078e0205 */
[----:B------:R-:W-:Y:S02]  /*b270*/  IMAD R0, R0, c[0x0][0x3d8], RZ ;  /* 0x0000f60000007a24 */ /* 0x000fe400078e02ff */
[----:B------:R-:W-:-:S04]  /*b280*/  IMAD.WIDE.U32 R2, R4, c[0x0][0x3d8], R2 ;  /* 0x0000f60004027a25 */ /* 0x000fc800078e0002 */
[----:B------:R-:W-:Y:S01]  /*b290*/  IMAD R0, R4, c[0x0][0x3dc], R0 ;  /* 0x0000f70004007a24 */ /* 0x000fe200078e0200 */
[----:B------:R-:W-:-:S04]  /*b2a0*/  LEA R8, P0, R2, c[0x0][0x380], 0x1 ;  /* 0x0000e00002087a11 */ /* 0x000fc800078008ff */
[----:B------:R-:W-:-:S04]  /*b2b0*/  IADD3 R0, R3, R0, RZ ;  /* 0x0000000003007210 */ /* 0x000fc80007ffe0ff */
[----:B------:R-:W-:Y:S01]  /*b2c0*/  LEA.HI.X R7, R2, c[0x0][0x384], R0, 0x1, P0 ;  /* 0x0000e10002077a11 */ /* 0x000fe200000f0c00 */
[----:B------:R-:W-:Y:S05]  /*b2d0*/  BRA.DIV ~URZ, `(.L_x_152) ;  /* 0x00002f627f007947 */ /* 0x000fea000b800000 */
[----:B-1234-:R1:W2:Y:S02]  /*b2e0*/  SHFL.IDX PT, R9, R7, RZ, 0x181f ;  /* 0x00181fff07097589 */ /* 0x01e2a400000e0000 */
.L_x_209:
[----:B------:R-:W-:Y:S05]  /*b2f0*/  BRA.DIV ~URZ, `(.L_x_153) ;  /* 0x00002fb27f007947 */ /* 0x000fea000b800000 */
[----:B------:R3:W4:Y:S02]  /*b300*/  SHFL.IDX PT, R0, R8, RZ, 0x181f ;  /* 0x00181fff08007589 */ /* 0x00072400000e0000 */
.L_x_210:
[----:B------:R-:W-:Y:S01]  /*b310*/  ISETP.GE.AND P0, PT, R6, R11, PT ;  /* 0x0000000b0600720c */ /* 0x000fe20003f06270 */
[----:B------:R-:W-:-:S12]  /*b320*/  BSSY B0, `(.L_x_154) ;  /* 0x000000c000007945 */ /* 0x000fd80003800000 */
[----:B------:R-:W-:Y:S05]  /*b330*/  @P0 BRA `(.L_x_155) ;  /* 0x000000a000000947 */ /* 0x000fea0003800000 */
[----:B------:R-:W5:Y:S04]  /*b340*/  LDL.64 R42, [R1+0x8] ;  /* 0x00000800012a7983 */ /* 0x000f680000100a00 */
[----:B---3--:R-:W3:Y:S01]  /*b350*/  LDL R10, [R1+0x10] ;  /* 0x00001000010a7983 */ /* 0x008ee20000100800 */
[----:B-----5:R-:W-:Y:S02]  /*b360*/  ISETP.GE.AND P3, PT, R42, c[0x0][0x3c8], PT ;  /* 0x0000f2002a007a0c */ /* 0x020fe40003f66270 */
[----:B---3--:R-:W-:-:S11]  /*b370*/  ISETP.GE.AND P2, PT, R10, c[0x0][0x3c8], PT ;  /* 0x0000f2000a007a0c */ /* 0x008fd60003f46270 */
[-C--:B----4-:R-:W-:Y:S02]  /*b380*/  @!P3 LEA R4, P1, R42, R0.reuse, 0x1 ;  /* 0x000000002a04b211 */ /* 0x090fe400078208ff */
[----:B------:R-:W-:Y:S02]  /*b390*/  @!P2 LEA R2, P0, R10, R0, 0x1 ;  /* 0x000000000a02a211 */ /* 0x000fe400078008ff */
[-C--:B--2---:R-:W-:Y:S02]  /*b3a0*/  @!P3 LEA.HI.X R5, R42, R9.reuse, R40, 0x1, P1 ;  /* 0x000000092a05b211 */ /* 0x084fe400008f0c28 */
[----:B------:R-:W-:-:S03]  /*b3b0*/  @!P2 LEA.HI.X R3, R10, R9, R41, 0x1, P0 ;  /* 0x000000090a03a211 */ /* 0x000fc600000f0c29 */
[----:B------:R2:W-:Y:S04]  /*b3c0*/  @!P3 ST.E.128 [R4.64], R16 ;  /* 0x000000100400b985 */ /* 0x0005e8000c101d06 */
[----:B------:R2:W-:Y:S02]  /*b3d0*/  @!P2 ST.E.128 [R2.64], R12 ;  /* 0x0000000c0200a985 */ /* 0x0005e4000c101d06 */
.L_x_155:
[----:B------:R-:W-:Y:S05]  /*b3e0*/  BSYNC B0 ;  /* 0x0000000000007941 */ /* 0x000fea0003800000 */
.L_x_154:
[----:B------:R-:W-:Y:S05]  /*b3f0*/  BRA.DIV ~URZ, `(.L_x_156) ;  /* 0x00002f127f007947 */ /* 0x000fea000b800000 */
[----:B--2---:R2:W1:Y:S04]  /*b400*/  SHFL.IDX PT, R9, R7, 0x1, 0x181f ;  /* 0x00381f0007097f89 */ /* 0x00446800000e0000 */
[----:B----4-:R2:W4:Y:S02]  /*b410*/  SHFL.IDX PT, R0, R8, 0x1, 0x181f ;  /* 0x00381f0008007f89 */ /* 0x01052400000e0000 */
.L_x_211:
[----:B------:R-:W-:Y:S01]  /*b420*/  IADD3 R2, R6, 0x20, RZ ;  /* 0x0000002006027810 */ /* 0x000fe20007ffe0ff */
[----:B------:R-:W-:Y:S03]  /*b430*/  BSSY B0, `(.L_x_157) ;  /* 0x000000d000007945 */ /* 0x000fe60003800000 */
[----:B------:R-:W-:-:S13]  /*b440*/  ISETP.GE.AND P0, PT, R2, R11, PT ;  /* 0x0000000b0200720c */ /* 0x000fda0003f06270 */
[----:B------:R-:W-:Y:S05]  /*b450*/  @P0 BRA `(.L_x_158) ;  /* 0x000000a000000947 */ /* 0x000fea0003800000 */
[----:B------:R-:W5:Y:S04]  /*b460*/  LDL.64 R12, [R1+0x8] ;  /* 0x00000800010c7983 */ /* 0x000f680000100a00 */
[----:B--2---:R-:W2:Y:S01]  /*b470*/  LDL R10, [R1+0x10] ;  /* 0x00001000010a7983 */ /* 0x004ea20000100800 */
[----:B-----5:R-:W-:Y:S02]  /*b480*/  ISETP.GE.AND P1, PT, R12, c[0x0][0x3c8], PT ;  /* 0x0000f2000c007a0c */ /* 0x020fe40003f26270 */
[----:B--2---:R-:W-:-:S11]  /*b490*/  ISETP.GE.AND P0, PT, R10, c[0x0][0x3c8], PT ;  /* 0x0000f2000a007a0c */ /* 0x004fd60003f06270 */
[-C--:B----4-:R-:W-:Y:S02]  /*b4a0*/  @!P1 LEA R4, P3, R12, R0.reuse, 0x1 ;  /* 0x000000000c049211 */ /* 0x090fe400078608ff */
[----:B------:R-:W-:Y:S02]  /*b4b0*/  @!P0 LEA R2, P2, R10, R0, 0x1 ;  /* 0x000000000a028211 */ /* 0x000fe400078408ff */
[-C--:B-1----:R-:W-:Y:S02]  /*b4c0*/  @!P1 LEA.HI.X R5, R12, R9.reuse, R40, 0x1, P3 ;  /* 0x000000090c059211 */ /* 0x082fe400018f0c28 */
[----:B------:R-:W-:-:S03]  /*b4d0*/  @!P0 LEA.HI.X R3, R10, R9, R41, 0x1, P2 ;  /* 0x000000090a038211 */ /* 0x000fc600010f0c29 */
[----:B------:R1:W-:Y:S04]  /*b4e0*/  @!P1 ST.E.128 [R4.64], R24 ;  /* 0x0000001804009985 */ /* 0x0003e8000c101d06 */
[----:B------:R1:W-:Y:S02]  /*b4f0*/  @!P0 ST.E.128 [R2.64], R20 ;  /* 0x0000001402008985 */ /* 0x0003e4000c101d06 */
.L_x_158:
[----:B------:R-:W-:Y:S05]  /*b500*/  BSYNC B0 ;  /* 0x0000000000007941 */ /* 0x000fea0003800000 */
.L_x_157:
[----:B------:R-:W-:Y:S05]  /*b510*/  BRA.DIV ~URZ, `(.L_x_159) ;  /* 0x00002eb27f007947 */ /* 0x000fea000b800000 */
[----:B-1----:R1:W2:Y:S02]  /*b520*/  SHFL.IDX PT, R9, R7, 0x2, 0x181f ;  /* 0x00581f0007097f89 */ /* 0x0022a400000e0000 */
.L_x_212:
[----:B------:R-:W-:Y:S05]  /*b530*/  BRA.DIV ~URZ, `(.L_x_160) ;  /* 0x00002f027f007947 */ /* 0x000fea000b800000 */
[----:B----4-:R4:W1:Y:S02]  /*b540*/  SHFL.IDX PT, R0, R8, 0x2, 0x181f ;  /* 0x00581f0008007f89 */ /* 0x01086400000e0000 */
.L_x_213:
[----:B------:R-:W-:Y:S01]  /*b550*/  IADD3 R2, R6, 0x40, RZ ;  /* 0x0000004006027810 */ /* 0x000fe20007ffe0ff */
[----:B------:R-:W-:Y:S03]  /*b560*/  BSSY B0, `(.L_x_161) ;  /* 0x000000d000007945 */ /* 0x000fe60003800000 */
[----:B------:R-:W-:-:S13]  /*b570*/  ISETP.GE.AND P0, PT, R2, R11, PT ;  /* 0x0000000b0200720c */ /* 0x000fda0003f06270 */
[----:B------:R-:W-:Y:S05]  /*b580*/  @P0 BRA `(.L_x_162) ;  /* 0x000000a000000947 */ /* 0x000fea0003800000 */
[----:B------:R-:W5:Y:S04]  /*b590*/  LDL.64 R12, [R1+0x8] ;  /* 0x00000800010c7983 */ /* 0x000f680000100a00 */
[----:B---3--:R-:W3:Y:S01]  /*b5a0*/  LDL R10, [R1+0x10] ;  /* 0x00001000010a7983 */ /* 0x008ee20000100800 */
[----:B-----5:R-:W-:Y:S02]  /*b5b0*/  ISETP.GE.AND P1, PT, R12, c[0x0][0x3c8], PT ;  /* 0x0000f2000c007a0c */ /* 0x020fe40003f26270 */
[----:B---3--:R-:W-:-:S11]  /*b5c0*/  ISETP.GE.AND P0, PT, R10, c[0x0][0x3c8], PT ;  /* 0x0000f2000a007a0c */ /* 0x008fd60003f06270 */
[-C--:B-1----:R-:W-:Y:S02]  /*b5d0*/  @!P1 LEA R4, P3, R12, R0.reuse, 0x1 ;  /* 0x000000000c049211 */ /* 0x082fe400078608ff */
[----:B------:R-:W-:Y:S02]  /*b5e0*/  @!P0 LEA R2, P2, R10, R0, 0x1 ;  /* 0x000000000a028211 */ /* 0x000fe400078408ff */
[-C--:B--2---:R-:W-:Y:S02]  /*b5f0*/  @!P1 LEA.HI.X R5, R12, R9.reuse, R40, 0x1, P3 ;  /* 0x000000090c059211 */ /* 0x084fe400018f0c28 */
[----:B------:R-:W-:-:S03]  /*b600*/  @!P0 LEA.HI.X R3, R10, R9, R41, 0x1, P2 ;  /* 0x000000090a038211 */ /* 0x000fc600010f0c29 */
[----:B------:R1:W-:Y:S04]  /*b610*/  @!P1 ST.E.128 [R4.64], R32 ;  /* 0x0000002004009985 */ /* 0x0003e8000c101d06 */
[----:B------:R1:W-:Y:S02]  /*b620*/  @!P0 ST.E.128 [R2.64], R28 ;  /* 0x0000001c02008985 */ /* 0x0003e4000c101d06 */
.L_x_162:
[----:B------:R-:W-:Y:S05]  /*b630*/  BSYNC B0 ;  /* 0x0000000000007941 */ /* 0x000fea0003800000 */
.L_x_161:
[----:B------:R-:W-:Y:S05]  /*b640*/  BRA.DIV ~URZ, `(.L_x_163) ;  /* 0x00002e527f007947 */ /* 0x000fea000b800000 */
[----:B-12---:R-:W1:Y:S04]  /*b650*/  SHFL.IDX PT, R7, R7, 0x3, 0x181f ;  /* 0x00781f0007077f89 */ /* 0x006e6800000e0000 */
[----:B------:R2:W3:Y:S02]  /*b660*/  SHFL.IDX PT, R0, R8, 0x3, 0x181f ;  /* 0x00781f0008007f89 */ /* 0x0004e400000e0000 */
.L_x_214:
[----:B------:R-:W-:-:S04]  /*b670*/  IADD3 R2, R6, 0x60, RZ ;  /* 0x0000006006027810 */ /* 0x000fc80007ffe0ff */
[----:B------:R-:W-:-:S13]  /*b680*/  ISETP.GE.AND P0, PT, R2, R11, PT ;  /* 0x0000000b0200720c */ /* 0x000fda0003f06270 */
[----:B------:R-:W-:Y:S05]  /*b690*/  @P0 BRA `(.L_x_164) ;  /* 0x000019f000000947 */ /* 0x000fea0003800000 */
[----:B--234-:R-:W2:Y:S04]  /*b6a0*/  LDL.64 R8, [R1+0x8] ;  /* 0x0000080001087983 */ /* 0x01cea80000100a00 */
[----:B------:R-:W3:Y:S01]  /*b6b0*/  LDL R4, [R1+0x10] ;  /* 0x0000100001047983 */ /* 0x000ee20000100800 */
[----:B--2---:R-:W-:-:S13]  /*b6c0*/  ISETP.GE.AND P0, PT, R8, c[0x0][0x3c8], PT ;  /* 0x0000f20008007a0c */ /* 0x004fda0003f06270 */
[----:B------:R-:W-:-:S04]  /*b6d0*/  @!P0 LEA R2, P1, R8, R0, 0x1 ;  /* 0x0000000008028211 */ /* 0x000fc800078208ff */
[----:B-1----:R-:W-:-:S05]  /*b6e0*/  @!P0 LEA.HI.X R3, R8, R7, R40, 0x1, P1 ;  /* 0x0000000708038211 */ /* 0x002fca00008f0c28 */
[----:B------:R1:W-:Y:S01]  /*b6f0*/  @!P0 ST.E.128 [R2.64], R36 ;  /* 0x0000002402008985 */ /* 0x0003e2000c101d06 */
[----:B---3--:R-:W-:-:S13]  /*b700*/  ISETP.GE.AND P0, PT, R4, c[0x0][0x3c8], PT ;  /* 0x0000f20004007a0c */ /* 0x008fda0003f06270 */
[----:B------:R-:W-:Y:S05]  /*b710*/  @P0 BRA `(.L_x_164) ;  /* 0x0000197000000947 */ /* 0x000fea0003800000 */
[----:B-1----:R-:W-:-:S04]  /*b720*/  LEA R2, P0, R4, R0, 0x1 ;  /* 0x0000000004027211 */ /* 0x002fc800078008ff */
[----:B------:R-:W-:-:S05]  /*b730*/  LEA.HI.X R3, R4, R7, R41, 0x1, P0 ;  /* 0x0000000704037211 */ /* 0x000fca00000f0c29 */
[----:B------:R1:W-:Y:S01]  /*b740*/  ST.E.128 [R2.64], R44 ;  /* 0x0000002c02007985 */ /* 0x0003e2000c101d06 */
[----:B------:R-:W-:Y:S05]  /*b750*/  BRA `(.L_x_164) ;  /* 0x0000193000007947 */ /* 0x000fea0003800000 */
.L_x_151:
[----:B-1----:R-:W2:Y:S04]  /*b760*/  LDL.LU R4, [R1+0x4c] ;  /* 0x00004c0001047983 */ /* 0x002ea80000300800 */
[----:B------:R-:W3:Y:S01]  /*b770*/  LDL.LU R6, [R1+0x54] ;  /* 0x0000540001067983 */ /* 0x000ee20000300800 */
[----:B------:R-:W-:Y:S02]  /*b780*/  IMAD R10, R10, c[0x0][0x408], RZ ;  /* 0x000102000a0a7a24 */ /* 0x000fe400078e02ff */
[----:B------:R-:W-:-:S04]  /*b790*/  IMAD.WIDE.U32 R2, R0, c[0x0][0x408], RZ ;  /* 0x0001020000027a25 */ /* 0x000fc800078e00ff */
[----:B------:R-:W-:Y:S02]  /*b7a0*/  IMAD R0, R0, c[0x0][0x40c], R10 ;  /* 0x0001030000007a24 */ /* 0x000fe400078e020a */
[----:B------:R-:W-:-:S03]  /*b7b0*/  @P2 IMAD.HI.U32 R5, R9, c[0x0][0x4ec], RZ ;  /* 0x00013b0009052a27 */ /* 0x000fc600078e00ff */
[----:B------:R-:W-:Y:S02]  /*b7c0*/  IADD3 R3, R3, R0, RZ ;  /* 0x0000000003037210 */ /* 0x000fe40007ffe0ff */
[----:B------:R-:W-:-:S05]  /*b7d0*/  SHF.R.S32.HI R0, RZ, 0x1f, R8 ;  /* 0x0000001fff007819 */ /* 0x000fca0000011408 */
[----:B------:R-:W-:Y:S02]  /*b7e0*/  IMAD R0, R0, c[0x0][0x440], RZ ;  /* 0x0001100000007a24 */ /* 0x000fe400078e02ff */
[----:B--2---:R-:W-:-:S04]  /*b7f0*/  IMAD.WIDE.U32 R2, R4, c[0x0][0x438], R2 ;  /* 0x00010e0004027a25 */ /* 0x004fc800078e0002 */
[----:B------:R-:W-:Y:S02]  /*b800*/  IMAD R3, R4, c[0x0][0x43c], R3 ;  /* 0x00010f0004037a24 */ /* 0x000fe400078e0203 */
[C---:B------:R-:W-:Y:S01]  /*b810*/  IMAD R4, R8.reuse, c[0x0][0x444], R0 ;  /* 0x0001110008047a24 */ /* 0x040fe200078e0200 */
[----:B------:R-:W-:Y:S01]  /*b820*/  MOV R0, R9 ;  /* 0x0000000900007202 */ /* 0x000fe20000000f00 */
[----:B------:R-:W-:Y:S01]  /*b830*/  IMAD.WIDE.U32 R2, R8, c[0x0][0x440], R2 ;  /* 0x0001100008027a25 */ /* 0x000fe200078e0002 */
[----:B------:R-:W-:-:S04]  /*b840*/  @P2 SHF.R.U32.HI R0, RZ, c[0x0][0x4f0], R5 ;  /* 0x00013c00ff002a19 */ /* 0x000fc80000011605 */
[----:B------:R-:W-:Y:S02]  /*b850*/  IADD3 R3, R3, R4, RZ ;  /* 0x0000000403037210 */ /* 0x000fe40007ffe0ff */
[----:B------:R-:W-:Y:S02]  /*b860*/  SHF.R.S32.HI R5, RZ, 0x1f, R0 ;  /* 0x0000001fff057819 */ /* 0x000fe40000011400 */
[----:B------:R-:W-:Y:S01]  /*b870*/  IADD3 R4, -R0, RZ, RZ ;  /* 0x000000ff00047210 */ /* 0x000fe20007ffe1ff */
[----:B---3--:R-:W-:-:S04]  /*b880*/  IMAD.WIDE.U32 R2, R6, c[0x0][0x448], R2 ;  /* 0x0001120006027a25 */ /* 0x008fc800078e0002 */
[----:B------:R-:W-:Y:S02]  /*b890*/  IMAD R5, R5, c[0x0][0x430], RZ ;  /* 0x00010c0005057a24 */ /* 0x000fe400078e02ff */
[----:B------:R-:W-:Y:S02]  /*b8a0*/  IMAD R3, R6, c[0x0][0x44c], R3 ;  /* 0x0001130006037a24 */ /* 0x000fe400078e0203 */
[----:B------:R-:W-:Y:S02]  /*b8b0*/  IMAD R4, R4, c[0x0][0x4e8], R9 ;  /* 0x00013a0004047a24 */ /* 0x000fe400078e0209 */
[C---:B------:R-:W-:Y:S02]  /*b8c0*/  IMAD R5, R0.reuse, c[0x0][0x434], R5 ;  /* 0x00010d0000057a24 */ /* 0x040fe400078e0205 */
[----:B------:R-:W-:Y:S01]  /*b8d0*/  IMAD.WIDE.U32 R2, R0, c[0x0][0x430], R2 ;  /* 0x00010c0000027a25 */ /* 0x000fe200078e0002 */
[----:B------:R-:W-:-:S04]  /*b8e0*/  SHF.R.S32.HI R0, RZ, 0x1f, R4 ;  /* 0x0000001fff007819 */ /* 0x000fc80000011404 */
[----:B------:R-:W-:Y:S01]  /*b8f0*/  IADD3 R3, R3, R5, RZ ;  /* 0x0000000503037210 */ /* 0x000fe20007ffe0ff */
[----:B------:R-:W-:-:S04]  /*b900*/  IMAD R0, R0, c[0x0][0x428], RZ ;  /* 0x00010a0000007a24 */ /* 0x000fc800078e02ff */
[----:B------:R-:W-:-:S04]  /*b910*/  IMAD.WIDE.U32 R2, R4, c[0x0][0x428], R2 ;  /* 0x00010a0004027a25 */ /* 0x000fc800078e0002 */
[----:B------:R-:W-:Y:S01]  /*b920*/  IMAD R4, R4, c[0x0][0x42c], R0 ;  /* 0x00010b0004047a24 */ /* 0x000fe200078e0200 */
[----:B------:R-:W-:-:S04]  /*b930*/  LEA R28, P2, R2, c[0x0][0x400], 0x2 ;  /* 0x00010000021c7a11 */ /* 0x000fc800078410ff */
[----:B------:R-:W-:-:S04]  /*b940*/  IADD3 R4, R3, R4, RZ ;  /* 0x0000000403047210 */ /* 0x000fc80007ffe0ff */
[----:B------:R-:W-:Y:S01]  /*b950*/  LEA.HI.X R14, R2, c[0x0][0x404], R4, 0x2, P2 ;  /* 0x00010100020e7a11 */ /* 0x000fe200010f1404 */
[----:B------:R-:W-:Y:S05]  /*b960*/  BRA.DIV ~URZ, `(.L_x_165) ;  /* 0x00002bf27f007947 */ /* 0x000fea000b800000 */
[----:B------:R1:W2:Y:S02]  /*b970*/  SHFL.IDX PT, R4, R14, RZ, 0x1c1f ;  /* 0x001c1fff0e047589 */ /* 0x0002a400000e0000 */
.L_x_215:
[----:B------:R-:W-:Y:S05]  /*b980*/  BRA.DIV ~URZ, `(.L_x_166) ;  /* 0x00002c427f007947 */ /* 0x000fea000b800000 */
[----:B------:R3:W4:Y:S02]  /*b990*/  SHFL.IDX PT, R0, R28, RZ, 0x1c1f ;  /* 0x001c1fff1c007589 */ /* 0x00072400000e0000 */
.L_x_216:
[----:B------:R-:W5:Y:S01]  /*b9a0*/  LDL R5, [R1+0x48] ;  /* 0x0000480001057983 */ /* 0x000f620000100800 */
[----:B------:R-:W-:Y:S01]  /*b9b0*/  BSSY B0, `(.L_x_167) ;  /* 0x0000061000007945 */ /* 0x000fe20003800000 */
[C---:B-----5:R-:W-:Y:S02]  /*b9c0*/  IADD3 R15, R5.reuse, 0x18, RZ ;  /* 0x00000018050f7810 */ /* 0x060fe40007ffe0ff */
[C---:B------:R-:W-:Y:S02]  /*b9d0*/  IADD3 R17, R5.reuse, 0x20, RZ ;  /* 0x0000002005117810 */ /* 0x040fe40007ffe0ff */
[C---:B------:R-:W-:Y:S02]  /*b9e0*/  IADD3 R16, R5.reuse, 0x28, RZ ;  /* 0x0000002805107810 */ /* 0x040fe40007ffe0ff */
[C---:B------:R-:W-:Y:S02]  /*b9f0*/  IADD3 R18, R5.reuse, 0x30, RZ ;  /* 0x0000003005127810 */ /* 0x040fe40007ffe0ff */
[----:B------:R-:W-:-:S02]  /*ba00*/  IADD3 R19, R5, 0x38, RZ ;  /* 0x0000003805137810 */ /* 0x000fc40007ffe0ff */
[C---:B------:R-:W-:Y:S02]  /*ba10*/  IADD3 R20, R5.reuse, 0x40, RZ ;  /* 0x0000004005147810 */ /* 0x040fe40007ffe0ff */
[C---:B------:R-:W-:Y:S02]  /*ba20*/  IADD3 R21, R5.reuse, 0x48, RZ ;  /* 0x0000004805157810 */ /* 0x040fe40007ffe0ff */
[C---:B------:R-:W-:Y:S02]  /*ba30*/  IADD3 R23, R5.reuse, 0x50, RZ ;  /* 0x0000005005177810 */ /* 0x040fe40007ffe0ff */
[C---:B------:R-:W-:Y:S02]  /*ba40*/  IADD3 R22, R5.reuse, 0x58, RZ ;  /* 0x0000005805167810 */ /* 0x040fe40007ffe0ff */
[C---:B------:R-:W-:Y:S02]  /*ba50*/  IADD3 R24, R5.reuse, 0x60, RZ ;  /* 0x0000006005187810 */ /* 0x040fe40007ffe0ff */
[----:B------:R-:W-:-:S02]  /*ba60*/  IADD3 R25, R5, 0x68, RZ ;  /* 0x0000006805197810 */ /* 0x000fc40007ffe0ff */
[C---:B------:R-:W-:Y:S02]  /*ba70*/  IADD3 R26, R5.reuse, 0x70, RZ ;  /* 0x00000070051a7810 */ /* 0x040fe40007ffe0ff */
[C---:B------:R-:W-:Y:S02]  /*ba80*/  IADD3 R27, R5.reuse, 0x78, RZ ;  /* 0x00000078051b7810 */ /* 0x040fe40007ffe0ff */
        /* <DEDUP_REMOVED lines=16> */
[----:B------:R-:W-:Y:S01]  /*bb90*/  SHF.R.S32.HI R29, RZ, 0x1f, R13 ;  /* 0x0000001fff1d7819 */ /* 0x000fe2000001140d */
[----:B------:R-:W-:Y:S05]  /*bba0*/  @P1 BRA `(.L_x_168) ;  /* 0x0000041000001947 */ /* 0x000fea0003800000 */
[----:B------:R-:W-:Y:S02]  /*bbb0*/  ISETP.GE.AND P4, PT, R5, c[0x0][0x3c8], PT ;  /* 0x0000f20005007a0c */ /* 0x000fe40003f86270 */
[----:B------:R-:W-:Y:S02]  /*bbc0*/  ISETP.GE.AND P2, PT, R13, c[0x0][0x3c8], PT ;  /* 0x0000f2000d007a0c */ /* 0x000fe40003f46270 */
[----:B------:R-:W-:Y:S02]  /*bbd0*/  ISETP.GE.AND P5, PT, R12, c[0x0][0x3c8], PT ;  /* 0x0000f2000c007a0c */ /* 0x000fe40003fa6270 */
[----:B------:R-:W-:Y:S02]  /*bbe0*/  ISETP.GE.AND P1, PT, R15, c[0x0][0x3c8], PT ;  /* 0x0000f2000f007a0c */ /* 0x000fe40003f26270 */
[----:B------:R-:W-:-:S05]  /*bbf0*/  ISETP.GE.AND P6, PT, R17, c[0x0][0x3c8], PT ;  /* 0x0000f20011007a0c */ /* 0x000fca0003fc6270 */
[----:B----4-:R-:W-:Y:S02]  /*bc00*/  @!P4 IMAD.MOV.U32 R6, RZ, RZ, R0 ;  /* 0x000000ffff06c224 */ /* 0x010fe400078e0000 */
[----:B--2---:R-:W-:Y:S01]  /*bc10*/  @!P4 IMAD.MOV.U32 R7, RZ, RZ, R4 ;  /* 0x000000ffff07c224 */ /* 0x004fe200078e0004 */
[----:B------:R-:W-:-:S03]  /*bc20*/  @!P2 LEA R2, P3, R13, R0, 0x2 ;  /* 0x000000000d02a211 */ /* 0x000fc600078610ff */
[----:B------:R-:W-:Y:S01]  /*bc30*/  @!P4 IMAD.WIDE R6, R5, 0x4, R6 ;  /* 0x000000040506c825 */ /* 0x000fe200078e0206 */
[----:B------:R-:W-:-:S04]  /*bc40*/  @!P2 LEA.HI.X R3, R13, R4, R29, 0x2, P3 ;  /* 0x000000040d03a211 */ /* 0x000fc800018f141d */
[----:B------:R2:W-:Y:S04]  /*bc50*/  @!P4 ST.E.64 [R6.64], R128 ;  /* 0x000000800600c985 */ /* 0x0005e8000c101b06 */
[----:B------:R4:W-:Y:S01]  /*bc60*/  @!P2 ST.E.64 [R2.64], R48 ;  /* 0x000000300200a985 */ /* 0x0009e2000c101b06 */
[----:B------:R-:W-:Y:S02]  /*bc70*/  ISETP.GE.AND P2, PT, R16, c[0x0][0x3c8], PT ;  /* 0x0000f20010007a0c */ /* 0x000fe40003f46270 */
[CC--:B--2---:R-:W-:Y:S02]  /*bc80*/  @!P5 LEA R6, P4, R12.reuse, R0.reuse, 0x2 ;  /* 0x000000000c06d211 */ /* 0x0c4fe400078810ff */
[----:B----4-:R-:W-:Y:S02]  /*bc90*/  @!P1 LEA R2, P3, R15, R0, 0x2 ;  /* 0x000000000f029211 */ /* 0x010fe400078610ff */
[----:B------:R-:W-:-:S02]  /*bca0*/  @!P5 LEA.HI.X R7, R12, R4, R30, 0x2, P4 ;  /* 0x000000040c07d211 */ /* 0x000fc400020f141e */
[----:B------:R-:W-:-:S03]  /*bcb0*/  @!P1 LEA.HI.X R3, R15, R4, R31, 0x2, P3 ;  /* 0x000000040f039211 */ /* 0x000fc600018f141f */
[----:B------:R2:W-:Y:S01]  /*bcc0*/  @!P5 ST.E.64 [R6.64], R50 ;  /* 0x000000320600d985 */ /* 0x0005e2000c101b06 */
[----:B------:R-:W-:-:S03]  /*bcd0*/  ISETP.GE.AND P5, PT, R18, c[0x0][0x3c8], PT ;  /* 0x0000f20012007a0c */ /* 0x000fc60003fa6270 */
[----:B------:R4:W-:Y:S01]  /*bce0*/  @!P1 ST.E.64 [R2.64], R52 ;  /* 0x0000003402009985 */ /* 0x0009e2000c101b06 */
[----:B------:R-:W-:Y:S02]  /*bcf0*/  ISETP.GE.AND P1, PT, R19, c[0x0][0x3c8], PT ;  /* 0x0000f20013007a0c */ /* 0x000fe40003f26270 */
[CC--:B--2---:R-:W-:Y:S02]  /*bd00*/  @!P6 LEA R6, P4, R17.reuse, R0.reuse, 0x2 ;  /* 0x000000001106e211 */ /* 0x0c4fe400078810ff */
[C---:B----4-:R-:W-:Y:S02]  /*bd10*/  @!P2 LEA R2, P3, R16.reuse, R0, 0x2 ;  /* 0x000000001002a211 */ /* 0x050fe400078610ff */
[-C--:B------:R-:W-:Y:S02]  /*bd20*/  @!P6 LEA.HI.X R7, R17, R4.reuse, R33, 0x2, P4 ;  /* 0x000000041107e211 */ /* 0x080fe400020f1421 */
[----:B------:R-:W-:Y:S02]  /*bd30*/  @!P2 LEA.HI.X R3, R16, R4, R32, 0x2, P3 ;  /* 0x000000041003a211 */ /* 0x000fe400018f1420 */
[----:B------:R-:W-:Y:S01]  /*bd40*/  ISETP.GE.AND P4, PT, R21, c[0x0][0x3c8], PT ;  /* 0x0000f20015007a0c */ /* 0x000fe20003f86270 */
[----:B------:R2:W-:Y:S01]  /*bd50*/  @!P6 ST.E.64 [R6.64], R54 ;  /* 0x000000360600e985 */ /* 0x0005e2000c101b06 */
[----:B------:R-:W-:-:S03]  /*bd60*/  ISETP.GE.AND P6, PT, R20, c[0x0][0x3c8], PT ;  /* 0x0000f20014007a0c */ /* 0x000fc60003fc6270 */
[----:B------:R4:W-:Y:S01]  /*bd70*/  @!P2 ST.E.64 [R2.64], R56 ;  /* 0x000000380200a985 */ /* 0x0009e2000c101b06 */
[CC--:B--2---:R-:W-:Y:S02]  /*bd80*/  @!P5 LEA R6, P3, R18.reuse, R0.reuse, 0x2 ;  /* 0x000000001206d211 */ /* 0x0c4fe400078610ff */
[----:B----4-:R-:W-:Y:S02]  /*bd90*/  @!P1 LEA R2, P2, R19, R0, 0x2 ;  /* 0x0000000013029211 */ /* 0x010fe400078410ff */
[-C--:B------:R-:W-:Y:S02]  /*bda0*/  @!P5 LEA.HI.X R7, R18, R4.reuse, R34, 0x2, P3 ;  /* 0x000000041207d211 */ /* 0x080fe400018f1422 */
[----:B------:R-:W-:Y:S02]  /*bdb0*/  ISETP.GE.AND P3, PT, R23, c[0x0][0x3c8], PT ;  /* 0x0000f20017007a0c */ /* 0x000fe40003f66270 */
[----:B------:R-:W-:Y:S01]  /*bdc0*/  @!P1 LEA.HI.X R3, R19, R4, R35, 0x2, P2 ;  /* 0x0000000413039211 */ /* 0x000fe200010f1423 */
[----:B------:R2:W-:Y:S01]  /*bdd0*/  @!P5 ST.E.64 [R6.64], R58 ;  /* 0x0000003a0600d985 */ /* 0x0005e2000c101b06 */
[----:B------:R-:W-:-:S03]  /*bde0*/  @!P6 LEA R8, P2, R20, R0, 0x2 ;  /* 0x000000001408e211 */ /* 0x000fc600078410ff */
[----:B------:R4:W-:Y:S01]  /*bdf0*/  @!P1 ST.E.64 [R2.64], R70 ;  /* 0x0000004602009985 */ /* 0x0009e2000c101b06 */
[----:B------:R-:W-:Y:S02]  /*be00*/  ISETP.GE.AND P1, PT, R22, c[0x0][0x3c8], PT ;  /* 0x0000f20016007a0c */ /* 0x000fe40003f26270 */
[----:B------:R-:W-:-:S05]  /*be10*/  @!P6 LEA.HI.X R9, R20, R4, R36, 0x2, P2 ;  /* 0x000000041409e211 */ /* 0x000fca00010f1424 */
[----:B------:R-:W-:Y:S01]  /*be20*/  @!P6 ST.E.64 [R8.64], R88 ;  /* 0x000000580800e985 */ /* 0x000fe2000c101b06 */
[----:B------:R-:W-:Y:S02]  /*be30*/  ISETP.GE.AND P6, PT, R24, c[0x0][0x3c8], PT ;  /* 0x0000f20018007a0c */ /* 0x000fe40003fc6270 */
[-C--:B--2---:R-:W-:Y:S02]  /*be40*/  @!P3 LEA R6, P2, R23, R0.reuse, 0x2 ;  /* 0x000000001706b211 */ /* 0x084fe400078410ff */
[----:B----4-:R-:W-:Y:S02]  /*be50*/  @!P4 LEA R2, P5, R21, R0, 0x2 ;  /* 0x000000001502c211 */ /* 0x010fe400078a10ff */
[-C--:B------:R-:W-:Y:S02]  /*be60*/  @!P3 LEA.HI.X R7, R23, R4.reuse, R39, 0x2, P2 ;  /* 0x000000041707b211 */ /* 0x080fe400010f1427 */
[----:B------:R-:W-:Y:S02]  /*be70*/  @!P4 LEA.HI.X R3, R21, R4, R37, 0x2, P5 ;  /* 0x000000041503c211 */ /* 0x000fe400028f1425 */
[----:B------:R-:W-:-:S03]  /*be80*/  ISETP.GE.AND P5, PT, R25, c[0x0][0x3c8], PT ;  /* 0x0000f20019007a0c */ /* 0x000fc60003fa6270 */
[----:B------:R2:W-:Y:S01]  /*be90*/  @!P4 ST.E.64 [R2.64], R72 ;  /* 0x000000480200c985 */ /* 0x0005e2000c101b06 */
[----:B------:R-:W-:-:S03]  /*bea0*/  ISETP.GE.AND P4, PT, R26, c[0x0][0x3c8], PT ;  /* 0x0000f2001a007a0c */ /* 0x000fc60003f86270 */
[----:B------:R4:W-:Y:S01]  /*beb0*/  @!P3 ST.E.64 [R6.64], R76 ;  /* 0x0000004c0600b985 */ /* 0x0009e2000c101b06 */
[----:B------:R-:W-:Y:S02]  /*bec0*/  ISETP.GE.AND P3, PT, R27, c[0x0][0x3c8], PT ;  /* 0x0000f2001b007a0c */ /* 0x000fe40003f66270 */
[----:B--2---:R-:W-:-:S04]  /*bed0*/  @!P1 LEA R2, P2, R22, R0, 0x2 ;  /* 0x0000000016029211 */ /* 0x004fc800078410ff */
[----:B------:R-:W-:Y:S02]  /*bee0*/  @!P1 LEA.HI.X R3, R22, R4, R38, 0x2, P2 ;  /* 0x0000000416039211 */ /* 0x000fe400010f1426 */
[----:B------:R-:W-:-:S03]  /*bef0*/  @!P6 LEA R10, P2, R24, R0, 0x2 ;  /* 0x00000000180ae211 */ /* 0x000fc600078410ff */
[----:B------:R2:W-:Y:S01]  /*bf00*/  @!P1 ST.E.64 [R2.64], R80 ;  /* 0x0000005002009985 */ /* 0x0005e2000c101b06 */
[C---:B------:R-:W-:Y:S02]  /*bf10*/  @!P5 LEA R8, P1, R25.reuse, R0, 0x2 ;  /* 0x000000001908d211 */ /* 0x040fe400078210ff */
[----:B------:R-:W-:Y:S02]  /*bf20*/  @!P6 LEA.HI.X R11, R24, R4, R40, 0x2, P2 ;  /* 0x00000004180be211 */ /* 0x000fe400010f1428 */
[C---:B----4-:R-:W-:Y:S02]  /*bf30*/  @!P4 LEA R6, P2, R26.reuse, R0, 0x2 ;  /* 0x000000001a06c211 */ /* 0x050fe400078410ff */
[-C--:B------:R-:W-:Y:S01]  /*bf40*/  @!P5 LEA.HI.X R9, R25, R4.reuse, R41, 0x2, P1 ;  /* 0x000000041909d211 */ /* 0x080fe200008f1429 */
[----:B------:R4:W-:Y:S01]  /*bf50*/  @!P6 ST.E.64 [R10.64], R96 ;  /* 0x000000600a00e985 */ /* 0x0009e2000c101b06 */
[----:B------:R-:W-:-:S03]  /*bf60*/  @!P4 LEA.HI.X R7, R26, R4, R42, 0x2, P2 ;  /* 0x000000041a07c211 */ /* 0x000fc600010f142a */
[----:B------:R4:W-:Y:S04]  /*bf70*/  @!P5 ST.E.64 [R8.64], R92 ;  /* 0x0000005c0800d985 */ /* 0x0009e8000c101b06 */
[----:B------:R4:W-:Y:S01]  /*bf80*/  @!P4 ST.E.64 [R6.64], R84 ;  /* 0x000000540600c985 */ /* 0x0009e2000c101b06 */
[----:B--2---:R-:W-:-:S04]  /*bf90*/  @!P3 LEA R2, P1, R27, R0, 0x2 ;  /* 0x000000001b02b211 */ /* 0x004fc800078210ff */
[----:B------:R-:W-:-:S05]  /*bfa0*/  @!P3 LEA.HI.X R3, R27, R4, R43, 0x2, P1 ;  /* 0x000000041b03b211 */ /* 0x000fca00008f142b */
[----:B------:R4:W-:Y:S04]  /*bfb0*/  @!P3 ST.E.64 [R2.64], R44 ;  /* 0x0000002c0200b985 */ /* 0x0009e8000c101b06 */
.L_x_168:
[----:B------:R-:W-:Y:S05]  /*bfc0*/  BSYNC B0 ;  /* 0x0000000000007941 */ /* 0x000fea0003800000 */
.L_x_167:
[----:B------:R-:W-:Y:S05]  /*bfd0*/  BRA.DIV ~URZ, `(.L_x_169) ;  /* 0x000026527f007947 */ /* 0x000fea000b800000 */
[----:B--2---:R2:W1:Y:S04]  /*bfe0*/  SHFL.IDX PT, R4, R14, 0x1, 0x1c1f ;  /* 0x003c1f000e047f89 */ /* 0x00446800000e0000 */
[----:B----4-:R2:W4:Y:S02]  /*bff0*/  SHFL.IDX PT, R0, R28, 0x1, 0x1c1f ;  /* 0x003c1f001c007f89 */ /* 0x01052400000e0000 */
.L_x_217:
[----:B------:R-:W-:Y:S05]  /*c000*/  @P0 BRA `(.L_x_164) ;  /* 0x0000108000000947 */ /* 0x000fea0003800000 */
[----:B------:R-:W5:Y:S01]  /*c010*/  LDL R5, [R1+0x48] ;  /* 0x0000480001057983 */ /* 0x000f620000100800 */
[----:B------:R-:W-:Y:S02]  /*c020*/  ISETP.GE.AND P1, PT, R13, c[0x0][0x3c8], PT ;  /* 0x0000f2000d007a0c */ /* 0x000fe40003f26270 */
[----:B------:R-:W-:Y:S02]  /*c030*/  ISETP.GE.AND P0, PT, R12, c[0x0][0x3c8], PT ;  /* 0x0000f2000c007a0c */ /* 0x000fe40003f06270 */
[----:B------:R-:W-:Y:S02]  /*c040*/  ISETP.GE.AND P5, PT, R15, c[0x0][0x3c8], PT ;  /* 0x0000f2000f007a0c */ /* 0x000fe40003fa6270 */
[----:B------:R-:W-:-:S07]  /*c050*/  ISETP.GE.AND P4, PT, R17, c[0x0][0x3c8], PT ;  /* 0x0000f20011007a0c */ /* 0x000fce0003f86270 */
[CC--:B----4-:R-:W-:Y:S02]  /*c060*/  @!P1 LEA R6, P3, R13.reuse, R0.reuse, 0x2 ;  /* 0x000000000d069211 */ /* 0x0d0fe400078610ff */
[----:B------:R-:W-:Y:S02]  /*c070*/  @!P0 LEA R2, P6, R12, R0, 0x2 ;  /* 0x000000000c028211 */ /* 0x000fe400078c10ff */
[-C--:B-1----:R-:W-:Y:S02]  /*c080*/  @!P1 LEA.HI.X R7, R13, R4.reuse, R29, 0x2, P3 ;  /* 0x000000040d079211 */ /* 0x082fe400018f141d */
[----:B------:R-:W-:Y:S02]  /*c090*/  ISETP.GE.AND P3, PT, R16, c[0x0][0x3c8], PT ;  /* 0x0000f20010007a0c */ /* 0x000fe40003f66270 */
[----:B------:R-:W-:Y:S02]  /*c0a0*/  @!P0 LEA.HI.X R3, R12, R4, R30, 0x2, P6 ;  /* 0x000000040c038211 */ /* 0x000fe400030f141e */
[----:B--2---:R-:W-:-:S04]  /*c0b0*/  @!P5 LEA R14, P6, R15, R0, 0x2 ;  /* 0x000000000f0ed211 */ /* 0x004fc800078c10ff */
[----:B------:R-:W-:-:S05]  /*c0c0*/  @!P5 LEA.HI.X R15, R15, R4, R31, 0x2, P6 ;  /* 0x000000040f0fd211 */ /* 0x000fca00030f141f */
[----:B------:R-:W-:-:S04]  /*c0d0*/  @!P3 LEA R10, P6, R16, R0, 0x2 ;  /* 0x00000000100ab211 */ /* 0x000fc800078c10ff */
[----:B------:R-:W-:Y:S02]  /*c0e0*/  @!P3 LEA.HI.X R11, R16, R4, R32, 0x2, P6 ;  /* 0x00000004100bb211 */ /* 0x000fe400030f1420 */
[----:B-----5:R-:W-:-:S13]  /*c0f0*/  ISETP.GE.AND P2, PT, R5, c[0x0][0x3c8], PT ;  /* 0x0000f20005007a0c */ /* 0x020fda0003f46270 */
[----:B------:R-:W-:Y:S02]  /*c100*/  @!P2 IMAD.MOV.U32 R8, RZ, RZ, R0 ;  /* 0x000000ffff08a224 */ /* 0x000fe400078e0000 */
[----:B------:R-:W-:-:S04]  /*c110*/  @!P2 IMAD.MOV.U32 R9, RZ, RZ, R4 ;  /* 0x000000ffff09a224 */ /* 0x000fc800078e0004 */
[----:B------:R-:W-:-:S05]  /*c120*/  @!P2 IMAD.WIDE R8, R5, 0x4, R8 ;  /* 0x000000040508a825 */ /* 0x000fca00078e0208 */
[----:B------:R1:W-:Y:S01]  /*c130*/  @!P2 ST.E.64 [R8.64], R100 ;  /* 0x000000640800a985 */ /* 0x0003e2000c101b06 */
[----:B------:R-:W-:-:S03]  /*c140*/  ISETP.GE.AND P2, PT, R18, c[0x0][0x3c8], PT ;  /* 0x0000f20012007a0c */ /* 0x000fc60003f46270 */
[----:B------:R2:W-:Y:S01]  /*c150*/  @!P1 ST.E.64 [R6.64], R78 ;  /* 0x0000004e06009985 */ /* 0x0005e2000c101b06 */
[----:B------:R-:W-:-:S03]  /*c160*/  ISETP.GE.AND P1, PT, R19, c[0x0][0x3c8], PT ;  /* 0x0000f20013007a0c */ /* 0x000fc60003f26270 */
[----:B------:R4:W-:Y:S01]  /*c170*/  @!P0 ST.E.64 [R2.64], R64 ;  /* 0x0000004002008985 */ /* 0x0009e2000c101b06 */
[----:B------:R-:W-:-:S03]  /*c180*/  @!P4 LEA R12, P0, R17, R0, 0x2 ;  /* 0x00000000110cc211 */ /* 0x000fc600078010ff */
[----:B------:R5:W-:Y:S01]  /*c190*/  @!P5 ST.E.64 [R14.64], R112 ;  /* 0x000000700e00d985 */ /* 0x000be2000c101b06 */
[----:B------:R-:W-:Y:S02]  /*c1a0*/  @!P4 LEA.HI.X R13, R17, R4, R33, 0x2, P0 ;  /* 0x00000004110dc211 */ /* 0x000fe400000f1421 */
[----:B------:R-:W-:Y:S02]  /*c1b0*/  ISETP.GE.AND P0, PT, R20, c[0x0][0x3c8], PT ;  /* 0x0000f20014007a0c */ /* 0x000fe40003f06270 */
[----:B------:R-:W-:Y:S01]  /*c1c0*/  ISETP.GE.AND P5, PT, R21, c[0x0][0x3c8], PT ;  /* 0x0000f20015007a0c */ /* 0x000fe20003fa6270 */
[----:B------:R3:W-:Y:S01]  /*c1d0*/  @!P4 ST.E.64 [R12.64], R108 ;  /* 0x0000006c0c00c985 */ /* 0x0007e2000c101b06 */
        /* <DEDUP_REMOVED lines=8> */
[----:B----4-:R-:W-:Y:S02]  /*c260*/  @!P0 LEA R2, P6, R20, R0, 0x2 ;  /* 0x0000000014028211 */ /* 0x010fe400078c10ff */
[----:B------:R-:W-:Y:S01]  /*c270*/  ISETP.GE.AND P2, PT, R24, c[0x0][0x3c8], PT ;  /* 0x0000f20018007a0c */ /* 0x000fe20003f46270 */
[----:B------:R2:W-:Y:S01]  /*c280*/  @!P1 ST.E.64 [R6.64], R82 ;  /* 0x0000005206009985 */ /* 0x0005e2000c101b06 */
[----:B------:R-:W-:Y:S02]  /*c290*/  @!P0 LEA.HI.X R3, R20, R4, R36, 0x2, P6 ;  /* 0x0000000414038211 */ /* 0x000fe400030f1424 */
[-C--:B-----5:R-:W-:Y:S02]  /*c2a0*/  @!P5 LEA R14, P6, R21, R0.reuse, 0x2 ;  /* 0x00000000150ed211 */ /* 0x0a0fe400078c10ff */
[----:B------:R-:W-:Y:S01]  /*c2b0*/  ISETP.GE.AND P1, PT, R25, c[0x0][0x3c8], PT ;  /* 0x0000f20019007a0c */ /* 0x000fe20003f26270 */
[----:B------:R4:W-:Y:S01]  /*c2c0*/  @!P0 ST.E.64 [R2.64], R60 ;  /* 0x0000003c02008985 */ /* 0x0009e2000c101b06 */
[----:B---3--:R-:W-:-:S02]  /*c2d0*/  @!P4 LEA R12, P0, R23, R0, 0x2 ;  /* 0x00000000170cc211 */ /* 0x008fc400078010ff */
[----:B------:R-:W-:Y:S02]  /*c2e0*/  @!P5 LEA.HI.X R15, R21, R4, R37, 0x2, P6 ;  /* 0x00000004150fd211 */ /* 0x000fe400030f1425 */
[----:B------:R-:W-:Y:S02]  /*c2f0*/  @!P3 LEA R10, P6, R22, R0, 0x2 ;  /* 0x00000000160ab211 */ /* 0x000fe400078c10ff */
[-C--:B------:R-:W-:Y:S01]  /*c300*/  @!P4 LEA.HI.X R13, R23, R4.reuse, R39, 0x2, P0 ;  /* 0x00000004170dc211 */ /* 0x080fe200000f1427 */
[----:B------:R3:W-:Y:S01]  /*c310*/  @!P5 ST.E.64 [R14.64], R102 ;  /* 0x000000660e00d985 */ /* 0x0007e2000c101b06 */
[----:B------:R-:W-:Y:S02]  /*c320*/  ISETP.GE.AND P0, PT, R26, c[0x0][0x3c8], PT ;  /* 0x0000f2001a007a0c */ /* 0x000fe40003f06270 */
[----:B------:R-:W-:Y:S01]  /*c330*/  @!P3 LEA.HI.X R11, R22, R4, R38, 0x2, P6 ;  /* 0x00000004160bb211 */ /* 0x000fe200030f1426 */
[----:B------:R3:W-:Y:S04]  /*c340*/  @!P4 ST.E.64 [R12.64], R98 ;  /* 0x000000620c00c985 */ /* 0x0007e8000c101b06 */
[----:B------:R3:W-:Y:S01]  /*c350*/  @!P3 ST.E.64 [R10.64], R94 ;  /* 0x0000005e0a00b985 */ /* 0x0007e2000c101b06 */
[----:B-1----:R-:W-:-:S04]  /*c360*/  @!P2 LEA R8, P6, R24, R0, 0x2 ;  /* 0x000000001808a211 */ /* 0x002fc800078c10ff */
[----:B------:R-:W-:Y:S02]  /*c370*/  @!P2 LEA.HI.X R9, R24, R4, R40, 0x2, P6 ;  /* 0x000000041809a211 */ /* 0x000fe400030f1428 */
[----:B--2---:R-:W-:-:S03]  /*c380*/  @!P1 LEA R6, P6, R25, R0, 0x2 ;  /* 0x0000000019069211 */ /* 0x004fc600078c10ff */
[----:B------:R3:W-:Y:S01]  /*c390*/  @!P2 ST.E.64 [R8.64], R86 ;  /* 0x000000560800a985 */ /* 0x0007e2000c101b06 */
[----:B------:R-:W-:Y:S02]  /*c3a0*/  @!P1 LEA.HI.X R7, R25, R4, R41, 0x2, P6 ;  /* 0x0000000419079211 */ /* 0x000fe400030f1429 */
[----:B----4-:R-:W-:-:S03]  /*c3b0*/  @!P0 LEA R2, P6, R26, R0, 0x2 ;  /* 0x000000001a028211 */ /* 0x010fc600078c10ff */
[----:B------:R3:W-:Y:S01]  /*c3c0*/  @!P1 ST.E.64 [R6.64], R74 ;  /* 0x0000004a06009985 */ /* 0x0007e2000c101b06 */
[----:B------:R-:W-:-:S05]  /*c3d0*/  @!P0 LEA.HI.X R3, R26, R4, R42, 0x2, P6 ;  /* 0x000000041a038211 */ /* 0x000fca00030f142a */
[----:B------:R3:W-:Y:S01]  /*c3e0*/  @!P0 ST.E.64 [R2.64], R62 ;  /* 0x0000003e02008985 */ /* 0x0007e2000c101b06 */
[----:B------:R-:W-:-:S13]  /*c3f0*/  ISETP.GE.AND P0, PT, R27, c[0x0][0x3c8], PT ;  /* 0x0000f2001b007a0c */ /* 0x000fda0003f06270 */
[----:B------:R-:W-:Y:S05]  /*c400*/  @P0 BRA `(.L_x_164) ;  /* 0x00000c8000000947 */ /* 0x000fea0003800000 */
[----:B---3--:R-:W-:-:S04]  /*c410*/  LEA R2, P0, R27, R0, 0x2 ;  /* 0x000000001b027211 */ /* 0x008fc800078010ff */
[----:B------:R-:W-:-:S05]  /*c420*/  LEA.HI.X R3, R27, R4, R43, 0x2, P0 ;  /* 0x000000041b037211 */ /* 0x000fca00000f142b */
[----:B------:R1:W-:Y:S01]  /*c430*/  ST.E.64 [R2.64], R46 ;  /* 0x0000002e02007985 */ /* 0x0003e2000c101b06 */
[----:B------:R-:W-:Y:S05]  /*c440*/  BRA `(.L_x_164) ;  /* 0x00000c4000007947 */ /* 0x000fea0003800000 */
.L_x_149:
[----:B------:R-:W2:Y:S04]  /*c450*/  LDL.LU R0, [R1+0x50] ;  /* 0x0000500001007983 */ /* 0x000ea80000300800 */
[----:B------:R-:W3:Y:S01]  /*c460*/  LDL R6, [R1+0x20] ;  /* 0x0000200001067983 */ /* 0x000ee20000100800 */
[----:B------:R-:W-:Y:S01]  /*c470*/  ISETP.NE.U32.AND P1, PT, RZ, c[0x0][0x508], PT ;  /* 0x00014200ff007a0c */ /* 0x000fe20003f25070 */
[----:B------:R-:W-:Y:S01]  /*c480*/  IMAD.MOV.U32 R4, RZ, RZ, 0x4 ;  /* 0x00000004ff047424 */ /* 0x000fe200078e00ff */
[----:B------:R-:W-:Y:S01]  /*c490*/  ISETP.NE.U32.AND P2, PT, RZ, c[0x0][0x500], PT ;  /* 0x00014000ff007a0c */ /* 0x000fe20003f45070 */
[----:B------:R-:W-:Y:S01]  /*c4a0*/  IMAD.MOV.U32 R8, RZ, RZ, RZ ;  /* 0x000000ffff087224 */ /* 0x000fe200078e00ff */
[----:B------:R-:W-:Y:S01]  /*c4b0*/  ISETP.NE.AND.EX P1, PT, RZ, c[0x0][0x50c], PT, P1 ;  /* 0x00014300ff007a0c */ /* 0x000fe20003f25310 */
[----:B------:R-:W-:Y:S01]  /*c4c0*/  IMAD.MOV.U32 R19, RZ, RZ, c[0x0][0x388] ;  /* 0x0000e200ff137624 */ /* 0x000fe200078e00ff */
[----:B------:R-:W-:-:S11]  /*c4d0*/  ISETP.NE.AND.EX P2, PT, RZ, c[0x0][0x504], PT, P2 ;  /* 0x00014100ff007a0c */ /* 0x000fd60003f45320 */
[C---:B---3--:R-:W-:Y:S01]  /*c4e0*/  @P1 LEA R2, P0, R6.reuse, c[0x0][0x508], 0x2 ;  /* 0x0001420006021a11 */ /* 0x048fe200078010ff */
[----:B------:R-:W-:-:S03]  /*c4f0*/  IMAD.WIDE R4, R6, R4, c[0x0][0x500] ;  /* 0x0001400006047625 */ /* 0x000fc600078e0204 */
[----:B------:R-:W-:Y:S02]  /*c500*/  @P1 LEA.HI.X R3, R6, c[0x0][0x50c], R7, 0x2, P0 ;  /* 0x0001430006031a11 */ /* 0x000fe400000f1407 */
[----:B------:R1:W5:Y:S04]  /*c510*/  @P2 LDG.E R8, [R4.64] ;  /* 0x0000000604082981 */ /* 0x000368000c1e1900 */
[----:B------:R1:W5:Y:S01]  /*c520*/  @P1 LDG.E R19, [R2.64] ;  /* 0x0000000602131981 */ /* 0x000362000c1e1900 */
[----:B--2---:R-:W-:-:S04]  /*c530*/  ISETP.NE.AND P0, PT, R0, RZ, PT ;  /* 0x000000ff0000720c */ /* 0x004fc80003f05270 */
[----:B------:R-:W-:Y:S01]  /*c540*/  SEL R18, R0, c[0x0][0x3d4], P0 ;  /* 0x0000f50000127a07 */ /* 0x000fe20000000000 */
[----:B------:R-:W-:Y:S05]  /*c550*/  @P1 BRA `(.L_x_170) ;  /* 0x0000004000001947 */ /* 0x000fea0003800000 */
[----:B------:R-:W-:Y:S05]  /*c560*/  @!P2 BRA `(.L_x_170) ;  /* 0x000000300000a947 */ /* 0x000fea0003800000 */
[----:B------:R2:W3:Y:S04]  /*c570*/  LDG.E R0, [R4.64] ;  /* 0x0000000604007981 */ /* 0x0004e8000c1e1900 */
[----:B-12---:R-:W3:Y:S02]  /*c580*/  LDG.E R4, [R4.64+0x4] ;  /* 0x0000040604047981 */ /* 0x006ee4000c1e1900 */
[----:B---3-5:R-:W-:Y:S02]  /*c590*/  IADD3 R19, -R0, R4, RZ ;  /* 0x0000000400137210 */ /* 0x028fe40007ffe1ff */
.L_x_170:
[----:B-1----:R-:W1:Y:S01]  /*c5a0*/  S2R R3, SR_TID.X ;  /* 0x0000000000037919 */ /* 0x002e620000002100 */
[----:B------:R-:W-:Y:S01]  /*c5b0*/  BSSY B0, `(.L_x_171) ;  /* 0x0000038000007945 */ /* 0x000fe20003800000 */
[----:B------:R-:W-:Y:S02]  /*c5c0*/  SEL R14, R6, RZ, !P2 ;  /* 0x000000ff060e7207 */ /* 0x000fe40005000000 */
[----:B------:R-:W-:-:S02]  /*c5d0*/  SEL R20, R7, RZ, !P2 ;  /* 0x000000ff07147207 */ /* 0x000fc40005000000 */
[----:B-----5:R-:W-:Y:S02]  /*c5e0*/  SHF.R.S32.HI R17, RZ, 0x1f, R8 ;  /* 0x0000001fff117819 */ /* 0x020fe40000011408 */
[----:B-1----:R-:W-:-:S13]  /*c5f0*/  ISETP.GT.AND P0, PT, R3, 0x7f, PT ;  /* 0x0000007f0300780c */ /* 0x002fda0003f04270 */
[----:B------:R-:W-:Y:S05]  /*c600*/  @P0 BRA `(.L_x_172) ;  /* 0x0000032000000947 */ /* 0x000fea0003800000 */
[----:B------:R-:W2:Y:S01]  /*c610*/  LDL R2, [R1+0x2c] ;  /* 0x00002c0001027983 */ /* 0x000ea20000100800 */
[----:B------:R-:W-:Y:S01]  /*c620*/  IMAD R0, R19, c[0x0][0x4e8], RZ ;  /* 0x00013a0013007a24 */ /* 0x000fe200078e02ff */
[----:B--2---:R-:W-:-:S04]  /*c630*/  LEA R9, R2, R3, 0x7 ;  /* 0x0000000302097211 */ /* 0x004fc800078e38ff */
[----:B------:R-:W-:-:S13]  /*c640*/  ISETP.GE.AND P0, PT, R9, R0, PT ;  /* 0x000000000900720c */ /* 0x000fda0003f06270 */
[----:B------:R-:W-:Y:S05]  /*c650*/  @P0 BRA `(.L_x_172) ;  /* 0x000002d000000947 */ /* 0x000fea0003800000 */
[----:B------:R-:W2:Y:S04]  /*c660*/  LDL R2, [R1+0x4c] ;  /* 0x00004c0001027983 */ /* 0x000ea80000100800 */
[----:B------:R-:W3:Y:S01]  /*c670*/  LDL.LU R21, [R1+0x54] ;  /* 0x0000540001157983 */ /* 0x000ee20000300800 */
[----:B------:R-:W-:Y:S01]  /*c680*/  IMAD.MOV.U32 R0, RZ, RZ, 0x368 ;  /* 0x00000368ff007424 */ /* 0x000fe200078e00ff */
[----:B------:R-:W-:-:S04]  /*c690*/  ISETP.GT.AND P2, PT, R18, 0x1, PT ;  /* 0x000000011200780c */ /* 0x000fc80003f44270 */
[----:B------:R-:W-:-:S04]  /*c6a0*/  SEL R0, R0, 0x328, P2 ;  /* 0x0000032800007807 */ /* 0x000fc80001000000 */
[----:B------:R1:W4:Y:S08]  /*c6b0*/  LDC.64 R6, c[0x0][R0+0x170] ;  /* 0x00005c0000067b82 */ /* 0x0003300000000a00 */
[----:B------:R1:W2:Y:S08]  /*c6c0*/  LDC.64 R4, c[0x0][R0+0x168] ;  /* 0x00005a0000047b82 */ /* 0x0002b00000000a00 */
[----:B------:R1:W5:Y:S08]  /*c6d0*/  LDC.64 R12, c[0x0][R0+0x178] ;  /* 0x00005e00000c7b82 */ /* 0x0003700000000a00 */
[----:B------:R1:W2:Y:S02]  /*c6e0*/  LDC.64 R10, c[0x0][R0+0x160] ;  /* 0x00005800000a7b82 */ /* 0x0002a40000000a00 */
[----:B-1----:R-:W-:-:S02]  /*c6f0*/  IMAD.MOV.U32 R0, RZ, RZ, c[0x0][0x4e8] ;  /* 0x00013a00ff007624 */ /* 0x002fc400078e00ff */
[----:B----4-:R-:W-:-:S03]  /*c700*/  IMAD R7, R7, R14, RZ ;  /* 0x0000000e07077224 */ /* 0x010fc600078e02ff */
[----:B------:R-:W-:Y:S01]  /*c710*/  ISETP.NE.AND P0, PT, R0, 0x1, PT ;  /* 0x000000010000780c */ /* 0x000fe20003f05270 */
[----:B------:R-:W-:Y:S01]  /*c720*/  IMAD R7, R6, R20, R7 ;  /* 0x0000001406077224 */ /* 0x000fe200078e0207 */
[----:B------:R-:W-:-:S11]  /*c730*/  MOV R0, R9 ;  /* 0x0000000900007202 */ /* 0x000fd60000000f00 */
[----:B------:R-:W-:-:S05]  /*c740*/  @P0 IMAD.HI.U32 R16, R9, c[0x0][0x4ec], RZ ;  /* 0x00013b0009100a27 */ /* 0x000fca00078e00ff */
[----:B------:R-:W-:Y:S01]  /*c750*/  @P0 SHF.R.U32.HI R0, RZ, c[0x0][0x4f0], R16 ;  /* 0x00013c00ff000a19 */ /* 0x000fe20000011610 */
[-C--:B--2---:R-:W-:Y:S02]  /*c760*/  IMAD R15, R5, R2.reuse, RZ ;  /* 0x00000002050f7224 */ /* 0x084fe400078e02ff */
[----:B------:R-:W-:-:S04]  /*c770*/  IMAD.WIDE.U32 R4, R4, R2, RZ ;  /* 0x0000000204047225 */ /* 0x000fc800078e00ff */
[----:B------:R-:W-:Y:S01]  /*c780*/  IMAD.WIDE.U32 R2, R6, R14, RZ ;  /* 0x0000000e06027225 */ /* 0x000fe200078e00ff */
[----:B---3--:R-:W-:-:S03]  /*c790*/  SEL R6, R21, RZ, P2 ;  /* 0x000000ff15067207 */ /* 0x008fc60001000000 */
[----:B------:R-:W-:Y:S01]  /*c7a0*/  IMAD.IADD R15, R5, 0x1, R15 ;  /* 0x00000001050f7824 */ /* 0x000fe200078e020f */
[----:B------:R-:W-:Y:S01]  /*c7b0*/  IADD3 R16, P1, P0, R2, R4, R8 ;  /* 0x0000000402107210 */ /* 0x000fe2000783e008 */
[----:B------:R-:W-:Y:S01]  /*c7c0*/  IMAD.MOV R2, RZ, RZ, -R0 ;  /* 0x000000ffff027224 */ /* 0x000fe200078e0a00 */
[----:B------:R-:W-:Y:S01]  /*c7d0*/  IADD3 R3, R3, R7, RZ ;  /* 0x0000000703037210 */ /* 0x000fe20007ffe0ff */
[-C--:B-----5:R-:W-:Y:S02]  /*c7e0*/  IMAD R7, R13, R6.reuse, RZ ;  /* 0x000000060d077224 */ /* 0x0a0fe400078e02ff */
[----:B------:R-:W-:-:S04]  /*c7f0*/  IMAD.WIDE.U32 R4, R12, R6, RZ ;  /* 0x000000060c047225 */ /* 0x000fc800078e00ff */
[----:B------:R-:W-:Y:S01]  /*c800*/  IMAD R2, R2, c[0x0][0x4e8], R9 ;  /* 0x00013a0002027a24 */ /* 0x000fe200078e0209 */
[----:B------:R-:W-:Y:S02]  /*c810*/  IADD3.X R9, R3, R15, R17, P1, P0 ;  /* 0x0000000f03097210 */ /* 0x000fe40000fe0411 */
[----:B------:R-:W-:Y:S01]  /*c820*/  IADD3 R5, R5, R7, RZ ;  /* 0x0000000705057210 */ /* 0x000fe20007ffe0ff */
[----:B------:R-:W-:Y:S01]  /*c830*/  IMAD.MOV.U32 R7, RZ, RZ, c[0x0][0x4a8] ;  /* 0x00012a00ff077624 */ /* 0x000fe200078e00ff */
[----:B------:R-:W-:Y:S02]  /*c840*/  IADD3 R4, P1, P0, R0, R16, R4 ;  /* 0x0000001000047210 */ /* 0x000fe4000783e004 */
[----:B------:R-:W-:Y:S01]  /*c850*/  SHF.R.S32.HI R3, RZ, 0x1f, R0 ;  /* 0x0000001fff037819 */ /* 0x000fe20000011400 */
[----:B------:R-:W-:Y:S01]  /*c860*/  IMAD R0, R11, R2, RZ ;  /* 0x000000020b007224 */ /* 0x000fe200078e02ff */
[----:B------:R-:W-:Y:S02]  /*c870*/  SHF.R.S32.HI R6, RZ, 0x1f, R2 ;  /* 0x0000001fff067819 */ /* 0x000fe40000011402 */
[----:B------:R-:W-:-:S03]  /*c880*/  IADD3.X R5, R3, R9, R5, P1, P0 ;  /* 0x0000000903057210 */ /* 0x000fc60000fe0405 */
[C---:B------:R-:W-:Y:S02]  /*c890*/  IMAD R0, R10.reuse, R6, R0 ;  /* 0x000000060a007224 */ /* 0x040fe400078e0200 */
[----:B------:R-:W-:Y:S01]  /*c8a0*/  IMAD.WIDE.U32 R2, R10, R2, R4 ;  /* 0x000000020a027225 */ /* 0x000fe200078e0004 */
[----:B------:R-:W-:Y:S02]  /*c8b0*/  MOV R5, c[0x0][0x4ac] ;  /* 0x00012b0000057a02 */ /* 0x000fe40000000f00 */
[----:B------:R-:W-:Y:S01]  /*c8c0*/  SEL R4, R7, c[0x0][0x450], P2 ;  /* 0x0001140007047a07 */ /* 0x000fe20001000000 */
[----:B------:R-:W-:Y:S01]  /*c8d0*/  IMAD.IADD R0, R3, 0x1, R0 ;  /* 0x0000000103007824 */ /* 0x000fe200078e0200 */
[----:B------:R-:W-:Y:S02]  /*c8e0*/  SEL R5, R5, c[0x0][0x454], P2 ;  /* 0x0001150005057a07 */ /* 0x000fe40001000000 */
[----:B------:R-:W-:-:S04]  /*c8f0*/  LEA R4, P0, R2, R4, 0x2 ;  /* 0x0000000402047211 */ /* 0x000fc800078010ff */
[----:B------:R-:W-:Y:S02]  /*c900*/  LEA.HI.X R5, R2, R5, R0, 0x2, P0 ;  /* 0x0000000502057211 */ /* 0x000fe400000f1400 */
[----:B------:R-:W-:-:S05]  /*c910*/  MOV R0, 0xff800000 ;  /* 0xff80000000007802 */ /* 0x000fca0000000f00 */
[----:B------:R1:W-:Y:S02]  /*c920*/  STG.E [R4.64], R0 ;  /* 0x0000000004007986 */ /* 0x0003e4000c101906 */
.L_x_172:
[----:B------:R-:W-:Y:S05]  /*c930*/  BSYNC B0 ;  /* 0x0000000000007941 */ /* 0x000fea0003800000 */
.L_x_171:
[----:B------:R-:W-:-:S13]  /*c940*/  ISETP.GT.AND P0, PT, R18, 0x1, PT ;  /* 0x000000011200780c */ /* 0x000fda0003f04270 */
[----:B------:R-:W-:Y:S05]  /*c950*/  @P0 BRA `(.L_x_164) ;  /* 0x0000073000000947 */ /* 0x000fea0003800000 */
[----:B-1----:R-:W2:Y:S04]  /*c960*/  LDL.LU R0, [R1+0x2c] ;  /* 0x00002c0001007983 */ /* 0x002ea80000300800 */
[----:B------:R-:W3:Y:S01]  /*c970*/  LDL.LU R7, [R1+0x4c] ;  /* 0x00004c0001077983 */ /* 0x000ee20000300800 */
[----:B------:R-:W-:Y:S01]  /*c980*/  MOV R2, c[0x0][0x4e8] ;  /* 0x00013a0000027a02 */ /* 0x000fe20000000f00 */
[----:B------:R-:W-:Y:S02]  /*c990*/  IMAD R5, R20, c[0x0][0x3f0], RZ ;  /* 0x0000fc0014057a24 */ /* 0x000fe400078e02ff */
[----:B------:R-:W1:Y:S01]  /*c9a0*/  S2R R3, SR_TID.X ;  /* 0x0000000000037919 */ /* 0x000e620000002100 */
[----:B------:R-:W-:Y:S02]  /*c9b0*/  ISETP.NE.AND P0, PT, R2, 0x1, PT ;  /* 0x000000010200780c */ /* 0x000fe40003f05270 */
[----:B-1----:R-:W-:-:S02]  /*c9c0*/  SHF.R.S32.HI R4, RZ, 0x1f, R3 ;  /* 0x0000001fff047819 */ /* 0x002fc40000011403 */
[----:B------:R-:W-:Y:S02]  /*c9d0*/  SHF.R.S32.HI R11, RZ, 0x1f, R3 ;  /* 0x0000001fff0b7819 */ /* 0x000fe40000011403 */
[-C--:B------:R-:W-:Y:S02]  /*c9e0*/  LEA.HI R4, R4, R3.reuse, RZ, 0x3 ;  /* 0x0000000304047211 */ /* 0x080fe400078f18ff */
[----:B------:R-:W-:Y:S02]  /*c9f0*/  LEA.HI R11, R11, R3, RZ, 0x3 ;  /* 0x000000030b0b7211 */ /* 0x000fe400078f18ff */
[----:B------:R-:W-:Y:S02]  /*ca00*/  LOP3.LUT R4, R4, 0xfffffff8, RZ, 0xc0, !PT ;  /* 0xfffffff804047812 */ /* 0x000fe400078ec0ff */
[----:B------:R-:W-:-:S03]  /*ca10*/  SHF.R.S32.HI R11, RZ, 0x3, R11 ;  /* 0x00000003ff0b7819 */ /* 0x000fc6000001140b */
[----:B------:R-:W-:Y:S02]  /*ca20*/  IMAD.IADD R4, R3, 0x1, -R4 ;  /* 0x0000000103047824 */ /* 0x000fe400078e0a04 */
[----:B------:R-:W-:-:S03]  /*ca30*/  IMAD.WIDE.U32 R2, R8, c[0x0][0x3a0], RZ ;  /* 0x0000e80008027a25 */ /* 0x000fc600078e00ff */
[----:B------:R-:W-:Y:S02]  /*ca40*/  LEA R4, R4, R11, 0x5 ;  /* 0x0000000b04047211 */ /* 0x000fe400078e28ff */
[----:B--2---:R-:W-:Y:S01]  /*ca50*/  MOV R10, R0 ;  /* 0x00000000000a7202 */ /* 0x004fe20000000f00 */
[----:B------:R-:W-:-:S04]  /*ca60*/  IMAD R0, R17, c[0x0][0x3a0], RZ ;  /* 0x0000e80011007a24 */ /* 0x000fc800078e02ff */
[----:B------:R-:W-:Y:S02]  /*ca70*/  IMAD R8, R8, c[0x0][0x3a4], R0 ;  /* 0x0000e90008087a24 */ /* 0x000fe400078e0200 */
[----:B------:R-:W-:-:S03]  /*ca80*/  IMAD R4, R10, 0x80, R4 ;  /* 0x000000800a047824 */ /* 0x000fc600078e0204 */
[----:B------:R-:W-:Y:S01]  /*ca90*/  IADD3 R3, R3, R8, RZ ;  /* 0x0000000803037210 */ /* 0x000fe20007ffe0ff */
[----:B------:R-:W-:Y:S01]  /*caa0*/  @P0 IMAD.HI.U32 R6, R4, c[0x0][0x4ec], RZ ;  /* 0x00013b0004060a27 */ /* 0x000fe200078e00ff */
[----:B------:R-:W-:-:S03]  /*cab0*/  LEA R8, R10, R11, 0x7 ;  /* 0x0000000b0a087211 */ /* 0x000fc600078e38ff */
[----:B---3--:R-:W-:-:S04]  /*cac0*/  IMAD.WIDE.U32 R2, R7, c[0x0][0x3e8], R2 ;  /* 0x0000fa0007027a25 */ /* 0x008fc800078e0002 */
[----:B------:R-:W-:Y:S01]  /*cad0*/  IMAD.MOV.U32 R0, RZ, RZ, R4 ;  /* 0x000000ffff007224 */ /* 0x000fe200078e0004 */
[----:B------:R-:W-:Y:S01]  /*cae0*/  @P0 SHF.R.U32.HI R0, RZ, c[0x0][0x4f0], R6 ;  /* 0x00013c00ff000a19 */ /* 0x000fe20000011606 */
[----:B------:R-:W-:Y:S02]  /*caf0*/  IMAD R3, R7, c[0x0][0x3ec], R3 ;  /* 0x0000fb0007037a24 */ /* 0x000fe400078e0203 */
[C---:B------:R-:W-:Y:S01]  /*cb00*/  IMAD R7, R14.reuse, c[0x0][0x3f4], R5 ;  /* 0x0000fd000e077a24 */ /* 0x040fe200078e0205 */
[----:B------:R-:W-:Y:S01]  /*cb10*/  SHF.R.S32.HI R6, RZ, 0x1f, R0 ;  /* 0x0000001fff067819 */ /* 0x000fe20000011400 */
[----:B------:R-:W-:Y:S01]  /*cb20*/  IMAD.WIDE.U32 R2, R14, c[0x0][0x3f0], R2 ;  /* 0x0000fc000e027a25 */ /* 0x000fe200078e0002 */
[----:B------:R-:W-:-:S03]  /*cb30*/  IADD3 R5, -R0, RZ, RZ ;  /* 0x000000ff00057210 */ /* 0x000fc60007ffe1ff */
[----:B------:R-:W-:Y:S01]  /*cb40*/  IMAD R6, R6, c[0x0][0x3e0], RZ ;  /* 0x0000f80006067a24 */ /* 0x000fe200078e02ff */
[----:B------:R-:W-:Y:S01]  /*cb50*/  IADD3 R3, R3, R7, RZ ;  /* 0x0000000703037210 */ /* 0x000fe20007ffe0ff */
[----:B------:R-:W-:Y:S02]  /*cb60*/  IMAD R4, R5, c[0x0][0x4e8], R4 ;  /* 0x00013a0005047a24 */ /* 0x000fe400078e0204 */
[C---:B------:R-:W-:Y:S02]  /*cb70*/  IMAD R6, R0.reuse, c[0x0][0x3e4], R6 ;  /* 0x0000f90000067a24 */ /* 0x040fe400078e0206 */
[----:B------:R-:W-:Y:S01]  /*cb80*/  IMAD.WIDE.U32 R2, R0, c[0x0][0x3e0], R2 ;  /* 0x0000f80000027a25 */ /* 0x000fe200078e0002 */
[----:B------:R-:W-:-:S03]  /*cb90*/  SHF.R.S32.HI R0, RZ, 0x1f, R4 ;  /* 0x0000001fff007819 */ /* 0x000fc60000011404 */
[----:B------:R-:W-:Y:S02]  /*cba0*/  IMAD.IADD R3, R3, 0x1, R6 ;  /* 0x0000000103037824 */ /* 0x000fe400078e0206 */
[----:B------:R-:W-:Y:S02]  /*cbb0*/  IMAD R0, R0, c[0x0][0x3d8], RZ ;  /* 0x0000f60000007a24 */ /* 0x000fe400078e02ff */
[----:B------:R-:W-:-:S04]  /*cbc0*/  IMAD.WIDE.U32 R2, R4, c[0x0][0x3d8], R2 ;  /* 0x0000f60004027a25 */ /* 0x000fc800078e0002 */
[----:B------:R-:W-:Y:S01]  /*cbd0*/  IMAD R4, R4, c[0x0][0x3dc], R0 ;  /* 0x0000f70004047a24 */ /* 0x000fe200078e0200 */
[----:B------:R-:W-:-:S04]  /*cbe0*/  LEA R9, P0, R2, c[0x0][0x380], 0x1 ;  /* 0x0000e00002097a11 */ /* 0x000fc800078008ff */
[----:B------:R-:W-:-:S04]  /*cbf0*/  IADD3 R4, R3, R4, RZ ;  /* 0x0000000403047210 */ /* 0x000fc80007ffe0ff */
[----:B------:R-:W-:Y:S01]  /*cc00*/  LEA.HI.X R6, R2, c[0x0][0x384], R4, 0x1, P0 ;  /* 0x0000e10002067a11 */ /* 0x000fe200000f0c04 */
[----:B------:R-:W-:Y:S05]  /*cc10*/  BRA.DIV ~URZ, `(.L_x_173) ;  /* 0x00001ad27f007947 */ /* 0x000fea000b800000 */
[----:B------:R1:W2:Y:S02]  /*cc20*/  SHFL.IDX PT, R10, R6, RZ, 0x181f ;  /* 0x00181fff060a7589 */ /* 0x0002a400000e0000 */
.L_x_218:
[----:B------:R-:W-:Y:S05]  /*cc30*/  BRA.DIV ~URZ, `(.L_x_174) ;  /* 0x00001b227f007947 */ /* 0x000fea000b800000 */
[----:B------:R3:W4:Y:S02]  /*cc40*/  SHFL.IDX PT, R0, R9, RZ, 0x181f ;  /* 0x00181fff09007589 */ /* 0x00072400000e0000 */
.L_x_219:
[----:B------:R-:W-:Y:S01]  /*cc50*/  IMAD R7, R19, c[0x0][0x4e8], RZ ;  /* 0x00013a0013077a24 */ /* 0x000fe200078e02ff */
[----:B------:R-:W-:Y:S04]  /*cc60*/  BSSY B0, `(.L_x_175) ;  /* 0x000000d000007945 */ /* 0x000fe80003800000 */
[----:B------:R-:W-:-:S13]  /*cc70*/  ISETP.GE.AND P0, PT, R8, R7, PT ;  /* 0x000000070800720c */ /* 0x000fda0003f06270 */
[----:B------:R-:W-:Y:S05]  /*cc80*/  @P0 BRA `(.L_x_176) ;  /* 0x000000a000000947 */ /* 0x000fea0003800000 */
[----:B------:R-:W5:Y:S04]  /*cc90*/  LDL.64 R12, [R1+0x8] ;  /* 0x00000800010c7983 */ /* 0x000f680000100a00 */
[----:B---3--:R-:W3:Y:S01]  /*cca0*/  LDL R11, [R1+0x10] ;  /* 0x00001000010b7983 */ /* 0x008ee20000100800 */
[----:B-----5:R-:W-:Y:S02]  /*ccb0*/  ISETP.GE.AND P1, PT, R12, c[0x0][0x3c8], PT ;  /* 0x0000f2000c007a0c */ /* 0x020fe40003f26270 */
[----:B---3--:R-:W-:-:S11]  /*ccc0*/  ISETP.GE.AND P0, PT, R11, c[0x0][0x3c8], PT ;  /* 0x0000f2000b007a0c */ /* 0x008fd60003f06270 */
[CC--:B----4-:R-:W-:Y:S02]  /*ccd0*/  @!P1 LEA R4, P3, R12.reuse, R0.reuse, 0x1 ;  /* 0x000000000c049211 */ /* 0x0d0fe400078608ff */
[C---:B------:R-:W-:Y:S02]  /*cce0*/  @!P0 LEA R2, P2, R11.reuse, R0, 0x1 ;  /* 0x000000000b028211 */ /* 0x040fe400078408ff */
[-C--:B--2---:R-:W-:Y:S02]  /*ccf0*/  @!P1 LEA.HI.X R5, R12, R10.reuse, R40, 0x1, P3 ;  /* 0x0000000a0c059211 */ /* 0x084fe400018f0c28 */
[----:B------:R-:W-:-:S03]  /*cd00*/  @!P0 LEA.HI.X R3, R11, R10, R41, 0x1, P2 ;  /* 0x0000000a0b038211 */ /* 0x000fc600010f0c29 */
[----:B------:R2:W-:Y:S04]  /*cd10*/  @!P1 ST.E.128 [R4.64], RZ ;  /* 0x000000ff04009985 */ /* 0x0005e8000c101d06 */
[----:B------:R2:W-:Y:S02]  /*cd20*/  @!P0 ST.E.128 [R2.64], RZ ;  /* 0x000000ff02008985 */ /* 0x0005e4000c101d06 */
.L_x_176:
[----:B------:R-:W-:Y:S05]  /*cd30*/  BSYNC B0 ;  /* 0x0000000000007941 */ /* 0x000fea0003800000 */
.L_x_175:
[----:B------:R-:W-:Y:S05]  /*cd40*/  BRA.DIV ~URZ, `(.L_x_177) ;  /* 0x00001a727f007947 */ /* 0x000fea000b800000 */
[----:B--2---:R2:W1:Y:S04]  /*cd50*/  SHFL.IDX PT, R10, R6, 0x1, 0x181f ;  /* 0x00381f00060a7f89 */ /* 0x00446800000e0000 */
[----:B----4-:R2:W4:Y:S02]  /*cd60*/  SHFL.IDX PT, R0, R9, 0x1, 0x181f ;  /* 0x00381f0009007f89 */ /* 0x01052400000e0000 */
.L_x_220:
        /* <DEDUP_REMOVED lines=8> */
[CC--:B----4-:R-:W-:Y:S02]  /*cdf0*/  @!P1 LEA R4, P3, R12.reuse, R0.reuse, 0x1 ;  /* 0x000000000c049211 */ /* 0x0d0fe400078608ff */
[C---:B------:R-:W-:Y:S02]  /*ce00*/  @!P0 LEA R2, P2, R11.reuse, R0, 0x1 ;  /* 0x000000000b028211 */ /* 0x040fe400078408ff */
[-C--:B-1----:R-:W-:Y:S02]  /*ce10*/  @!P1 LEA.HI.X R5, R12, R10.reuse, R40, 0x1, P3 ;  /* 0x0000000a0c059211 */ /* 0x082fe400018f0c28 */
[----:B------:R-:W-:-:S03]  /*ce20*/  @!P0 LEA.HI.X R3, R11, R10, R41, 0x1, P2 ;  /* 0x0000000a0b038211 */ /* 0x000fc600010f0c29 */
[----:B------:R1:W-:Y:S04]  /*ce30*/  @!P1 ST.E.128 [R4.64], RZ ;  /* 0x000000ff04009985 */ /* 0x0003e8000c101d06 */
[----:B------:R1:W-:Y:S02]  /*ce40*/  @!P0 ST.E.128 [R2.64], RZ ;  /* 0x000000ff02008985 */ /* 0x0003e4000c101d06 */
.L_x_179:
[----:B------:R-:W-:Y:S05]  /*ce50*/  BSYNC B0 ;  /* 0x0000000000007941 */ /* 0x000fea0003800000 */
.L_x_178:
[----:B------:R-:W-:Y:S05]  /*ce60*/  BRA.DIV ~URZ, `(.L_x_180) ;  /* 0x00001a127f007947 */ /* 0x000fea000b800000 */
[----:B-1----:R1:W2:Y:S02]  /*ce70*/  SHFL.IDX PT, R10, R6, 0x2, 0x181f ;  /* 0x00581f00060a7f89 */ /* 0x0022a400000e0000 */
.L_x_221:
[----:B------:R-:W-:Y:S05]  /*ce80*/  BRA.DIV ~URZ, `(.L_x_181) ;  /* 0x00001a627f007947 */ /* 0x000fea000b800000 */
[----:B----4-:R4:W1:Y:S02]  /*ce90*/  SHFL.IDX PT, R0, R9, 0x2, 0x181f ;  /* 0x00581f0009007f89 */ /* 0x01086400000e0000 */
.L_x_222:
        /* <DEDUP_REMOVED lines=8> */
[CC--:B-1----:R-:W-:Y:S02]  /*cf20*/  @!P1 LEA R4, P3, R12.reuse, R0.reuse, 0x1 ;  /* 0x000000000c049211 */ /* 0x0c2fe400078608ff */
[C---:B------:R-:W-:Y:S02]  /*cf30*/  @!P0 LEA R2, P2, R11.reuse, R0, 0x1 ;  /* 0x000000000b028211 */ /* 0x040fe400078408ff */
[-C--:B--2---:R-:W-:Y:S02]  /*cf40*/  @!P1 LEA.HI.X R5, R12, R10.reuse, R40, 0x1, P3 ;  /* 0x0000000a0c059211 */ /* 0x084fe400018f0c28 */
[----:B------:R-:W-:-:S03]  /*cf50*/  @!P0 LEA.HI.X R3, R11, R10, R41, 0x1, P2 ;  /* 0x0000000a0b038211 */ /* 0x000fc600010f0c29 */
[----:B------:R1:W-:Y:S04]  /*cf60*/  @!P1 ST.E.128 [R4.64], RZ ;  /* 0x000000ff04009985 */ /* 0x0003e8000c101d06 */
[----:B------:R1:W-:Y:S02]  /*cf70*/  @!P0 ST.E.128 [R2.64], RZ ;  /* 0x000000ff02008985 */ /* 0x0003e4000c101d06 */
.L_x_183:
[----:B------:R-:W-:Y:S05]  /*cf80*/  BSYNC B0 ;  /* 0x0000000000007941 */ /* 0x000fea0003800000 */
.L_x_182:
[----:B------:R-:W-:Y:S05]  /*cf90*/  BRA.DIV ~URZ, `(.L_x_184) ;  /* 0x000019b27f007947 */ /* 0x000fea000b800000 */
[----:B-12---:R-:W1:Y:S04]  /*cfa0*/  SHFL.IDX PT, R6, R6, 0x3, 0x181f ;  /* 0x00781f0006067f89 */ /* 0x006e6800000e0000 */
[----:B------:R2:W3:Y:S02]  /*cfb0*/  SHFL.IDX PT, R0, R9, 0x3, 0x181f ;  /* 0x00781f0009007f89 */ /* 0x0004e400000e0000 */
.L_x_223:
[----:B------:R-:W-:-:S04]  /*cfc0*/  IADD3 R2, R8, 0x60, RZ ;  /* 0x0000006008027810 */ /* 0x000fc80007ffe0ff */
[----:B------:R-:W-:-:S13]  /*cfd0*/  ISETP.GE.AND P0, PT, R2, R7, PT ;  /* 0x000000070200720c */ /* 0x000fda0003f06270 */
[----:B------:R-:W-:Y:S05]  /*cfe0*/  @P0 BRA `(.L_x_164) ;  /* 0x000000a000000947 */ /* 0x000fea0003800000 */
[----:B------:R-:W5:Y:S04]  /*cff0*/  LDL.64 R10, [R1+0x8] ;  /* 0x00000800010a7983 */ /* 0x000f680000100a00 */
[----:B--234-:R-:W2:Y:S01]  /*d000*/  LDL R9, [R1+0x10] ;  /* 0x0000100001097983 */ /* 0x01cea20000100800 */
[----:B-----5:R-:W-:Y:S02]  /*d010*/  ISETP.GE.AND P1, PT, R10, c[0x0][0x3c8], PT ;  /* 0x0000f2000a007a0c */ /* 0x020fe40003f26270 */
[----:B--2---:R-:W-:-:S11]  /*d020*/  ISETP.GE.AND P0, PT, R9, c[0x0][0x3c8], PT ;  /* 0x0000f20009007a0c */ /* 0x004fd60003f06270 */
[CC--:B------:R-:W-:Y:S02]  /*d030*/  @!P1 LEA R4, P3, R10.reuse, R0.reuse, 0x1 ;  /* 0x000000000a049211 */ /* 0x0c0fe400078608ff */
[C---:B------:R-:W-:Y:S02]  /*d040*/  @!P0 LEA R2, P2, R9.reuse, R0, 0x1 ;  /* 0x0000000009028211 */ /* 0x040fe400078408ff */
[-C--:B-1----:R-:W-:Y:S02]  /*d050*/  @!P1 LEA.HI.X R5, R10, R6.reuse, R40, 0x1, P3 ;  /* 0x000000060a059211 */ /* 0x082fe400018f0c28 */
[----:B------:R-:W-:-:S03]  /*d060*/  @!P0 LEA.HI.X R3, R9, R6, R41, 0x1, P2 ;  /* 0x0000000609038211 */ /* 0x000fc600010f0c29 */
[----:B------:R1:W-:Y:S04]  /*d070*/  @!P1 ST.E.128 [R4.64], RZ ;  /* 0x000000ff04009985 */ /* 0x0003e8000c101d06 */
[----:B------:R1:W-:Y:S02]  /*d080*/  @!P0 ST.E.128 [R2.64], RZ ;  /* 0x000000ff02008985 */ /* 0x0003e4000c101d06 */
.L_x_164:
[----:B------:R-:W-:Y:S05]  /*d090*/  BSYNC B1 ;  /* 0x0000000000017941 */ /* 0x000fea0003800000 */
.L_x_148:
[----:B-1-34-:R-:W3:Y:S02]  /*d0a0*/  LDL R0, [R1+0x78] ;  /* 0x0000780001007983 */ /* 0x01aee40000100800 */
[----:B---3--:R-:W-:-:S13]  /*d0b0*/  ISETP.NE.AND P0, PT, R0, RZ, PT ;  /* 0x000000ff0000720c */ /* 0x008fda0003f05270 */
[----:B------:R-:W-:Y:S01]  /*d0c0*/  @P0 WARPSYNC 0xffffffff ;  /* 0xffffffff00000948 */ /* 0x000fe20003800000 */
[----:B------:R-:W-:Y:S06]  /*d0d0*/  @P0 BAR.SYNC.DEFER_BLOCKING 0x5, 0x100 ;  /* 0x0144000000000b1d */ /* 0x000fec0000010000 */
[----:B------:R-:W1:Y:S04]  /*d0e0*/  @P0 LDS.128 R4, [0xf100] ;  /* 0x00f10000ff040984 */ /* 0x000e680000000c00 */
[----:B-1----:R1:W-:Y:S04]  /*d0f0*/  @P0 STL.64 [R1+0x28], R4 ;  /* 0x0000280401000387 */ /* 0x0023e80000100a00 */
[----:B------:R1:W-:Y:S04]  /*d100*/  @P0 STL.64 [R1+0x30], R6 ;  /* 0x0000300601000387 */ /* 0x0003e80000100a00 */
[----:B------:R-:W-:Y:S06]  /*d110*/  @P0 BAR.ARV 0x4, 0x100 ;  /* 0x0104000000000b1d */ /* 0x000fec0000002000 */
[----:B------:R-:W-:Y:S05]  /*d120*/  @P0 BRA `(.L_x_185) ;  /* 0x00000b9000000947 */ /* 0x000fea0003800000 */
[----:B------:R-:W3:Y:S01]  /*d130*/  S2R R0, SR_TID.X ;  /* 0x0000000000007919 */ /* 0x000ee20000002100 */
[----:B-1----:R-:W-:Y:S01]  /*d140*/  IMAD.MOV.U32 R7, RZ, RZ, RZ ;  /* 0x000000ffff077224 */ /* 0x002fe200078e00ff */
[----:B---3--:R-:W-:-:S04]  /*d150*/  LOP3.LUT R13, R0, 0x1f, RZ, 0xc0, !PT ;  /* 0x0000001f000d7812 */ /* 0x008fc800078ec0ff */
[----:B------:R-:W-:Y:S01]  /*d160*/  ISETP.NE.AND P5, PT, R13, 0x1f, PT ;  /* 0x0000001f0d00780c */ /* 0x000fe20003fa5270 */
[----:B------:R-:W-:Y:S10]  /*d170*/  BRA.DIV ~URZ, `(.L_x_186) ;  /* 0x000018927f007947 */ /* 0x000ff4000b800000 */
[----:B--2---:R1:W2:Y:S02]  /*d180*/  SHFL.IDX PT, R9, R66, RZ, 0x1f ;  /* 0x00001fff42097589 */ /* 0x0042a400000e0000 */
.L_x_224:
[----:B------:R-:W-:Y:S05]  /*d190*/  BRA.DIV ~URZ, `(.L_x_187) ;  /* 0x000018e27f007947 */ /* 0x000fea000b800000 */
[----:B------:R3:W4:Y:S02]  /*d1a0*/  SHFL.IDX PT, R8, R66, 0x1, 0x1f ;  /* 0x00201f0042087f89 */ /* 0x00072400000e0000 */
.L_x_225:
[----:B------:R-:W5:Y:S01]  /*d1b0*/  LDL R0, [R1+0x34] ;  /* 0x0000340001007983 */ /* 0x000f620000100800 */
[----:B------:R-:W-:Y:S02]  /*d1c0*/  IMAD.MOV.U32 R6, RZ, RZ, RZ ;  /* 0x000000ffff067224 */ /* 0x000fe400078e00ff */
[----:B-----5:R-:W-:-:S05]  /*d1d0*/  IMAD.IADD R0, R0, 0x1, R13 ;  /* 0x0000000100007824 */ /* 0x020fca00078e020d */
[----:B------:R-:W-:-:S13]  /*d1e0*/  ISETP.GE.OR P0, PT, R0, c[0x0][0x53c], !P5 ;  /* 0x00014f0000007a0c */ /* 0x000fda0006f06670 */
[----:B------:R-:W-:Y:S01]  /*d1f0*/  @!P0 IMAD.MOV.U32 R2, RZ, RZ, 0x4 ;  /* 0x00000004ff028424 */ /* 0x000fe200078e00ff */
[----:B------:R-:W-:-:S03]  /*d200*/  @!P0 MOV R3, 0x4 ;  /* 0x0000000400038802 */ /* 0x000fc60000000f00 */
[----:B------:R-:W-:-:S04]  /*d210*/  @!P0 IMAD.WIDE R4, R0, R2, c[0x0][0x580] ;  /* 0x0001600000048625 */ /* 0x000fc800078e0202 */
[----:B------:R-:W-:Y:S01]  /*d220*/  @!P0 IMAD.WIDE R2, R0, R3, c[0x0][0x578] ;  /* 0x00015e0000028625 */ /* 0x000fe200078e0203 */
[----:B------:R-:W5:Y:S04]  /*d230*/  @!P0 LDG.E R6, [R4.64] ;  /* 0x0000000604068981 */ /* 0x000f68000c1e1900 */
[----:B------:R-:W5:Y:S01]  /*d240*/  @!P0 LDG.E R7, [R2.64] ;  /* 0x0000000602078981 */ /* 0x000f62000c1e1900 */
[C---:B------:R-:W-:Y:S02]  /*d250*/  ISETP.GE.U32.AND P4, PT, R13.reuse, 0x10, PT ;  /* 0x000000100d00780c */ /* 0x040fe40003f86070 */
[C---:B------:R-:W-:Y:S02]  /*d260*/  ISETP.GE.U32.AND P3, PT, R13.reuse, 0x8, PT ;  /* 0x000000080d00780c */ /* 0x040fe40003f66070 */
[----:B------:R-:W-:-:S02]  /*d270*/  ISETP.GE.U32.AND P2, PT, R13, 0x4, PT ;  /* 0x000000040d00780c */ /* 0x000fc40003f46070 */
[C---:B------:R-:W-:Y:S02]  /*d280*/  ISETP.GE.U32.AND P1, PT, R13.reuse, 0x2, PT ;  /* 0x000000020d00780c */ /* 0x040fe40003f26070 */
[----:B------:R-:W-:Y:S02]  /*d290*/  ISETP.NE.AND P0, PT, R13, RZ, PT ;  /* 0x000000ff0d00720c */ /* 0x000fe40003f05270 */
[----:B------:R-:W-:Y:S01]  /*d2a0*/  MOV R11, RZ ;  /* 0x000000ff000b7202 */ /* 0x000fe20000000f00 */
[----:B-----5:R-:W-:Y:S01]  /*d2b0*/  IMAD R0, R7, R6, RZ ;  /* 0x0000000607007224 */ /* 0x020fe200078e02ff */
[----:B------:R-:W-:Y:S07]  /*d2c0*/  BRA.DIV ~URZ, `(.L_x_188) ;  /* 0x000018227f007947 */ /* 0x000fee000b800000 */
[----:B------:R1:W3:Y:S02]  /*d2d0*/  SHFL.UP PT, R4, R0, 0x1, RZ ;  /* 0x0420000000047989 */ /* 0x0002e400000e00ff */
.L_x_226:
[----:B---3--:R-:W-:-:S04]  /*d2e0*/  SEL R4, R4, RZ, P0 ;  /* 0x000000ff04047207 */ /* 0x008fc80000000000 */
        /* <DEDUP_REMOVED lines=14> */
[----:B------:R1:W3:Y:S02]  /*d3d0*/  SHFL.IDX PT, R0, R4, 0x1f, 0x1f ;  /* 0x03e01f0004007f89 */ /* 0x0002e400000e0000 */
.L_x_227:
[----:B---3--:R-:W-:Y:S01]  /*d3e0*/  IMAD R0, R0, c[0x0][0x538], RZ ;  /* 0x00014e0000007a24 */ /* 0x008fe200078e02ff */
[----:B------:R-:W-:Y:S04]  /*d3f0*/  BSSY B1, `(.L_x_190) ;  /* 0x0000083000017945 */ /* 0x000fe80003800000 */
[----:B----4-:R-:W-:-:S04]  /*d400*/  IADD3 R8, R0, R8, RZ ;  /* 0x0000000800087210 */ /* 0x010fc80007ffe0ff */
[----:B--2---:R-:W-:-:S13]  /*d410*/  ISETP.GT.AND P6, PT, R8, R9, PT ;  /* 0x000000090800720c */ /* 0x004fda0003fc4270 */
[----:B------:R-:W-:Y:S05]  /*d420*/  @P6 BRA `(.L_x_191) ;  /* 0x0000025000006947 */ /* 0x000fea0003800000 */
.L_x_195:
[----:B------:R-:W2:Y:S02]  /*d430*/  LDL.LU R0, [R1+0x34] ;  /* 0x0000340001007983 */ /* 0x000ea40000300800 */
[----:B--2---:R-:W-:-:S04]  /*d440*/  IADD3 R0, R0, 0x1f, RZ ;  /* 0x0000001f00007810 */ /* 0x004fc80007ffe0ff */
[----:B------:R-:W-:-:S13]  /*d450*/  ISETP.GE.AND P6, PT, R0, c[0x0][0x53c], PT ;  /* 0x00014f0000007a0c */ /* 0x000fda0003fc6270 */
[----:B------:R-:W-:Y:S05]  /*d460*/  @P6 BRA `(.L_x_192) ;  /* 0x0000076000006947 */ /* 0x000fea0003800000 */
[----:B------:R2:W-:Y:S01]  /*d470*/  STL [R1+0x34], R0 ;  /* 0x0000340001007387 */ /* 0x0005e20000100800 */
[----:B------:R-:W-:Y:S01]  /*d480*/  CS2R R6, SRZ ;  /* 0x0000000000067805 */ /* 0x000fe2000001ff00 */
[----:B--2---:R-:W-:-:S04]  /*d490*/  IADD3 R0, R0, R13, RZ ;  /* 0x0000000d00007210 */ /* 0x004fc80007ffe0ff */
[----:B------:R-:W-:-:S13]  /*d4a0*/  ISETP.GE.OR P6, PT, R0, c[0x0][0x53c], !P5 ;  /* 0x00014f0000007a0c */ /* 0x000fda0006fc6670 */
[----:B------:R-:W-:Y:S02]  /*d4b0*/  @!P6 MOV R2, 0x4 ;  /* 0x000000040002e802 */ /* 0x000fe40000000f00 */
[----:B------:R-:W-:-:S03]  /*d4c0*/  @!P6 MOV R3, 0x4 ;  /* 0x000000040003e802 */ /* 0x000fc60000000f00 */
[----:B-1----:R-:W-:-:S04]  /*d4d0*/  @!P6 IMAD.WIDE R4, R0, R2, c[0x0][0x580] ;  /* 0x000160000004e625 */ /* 0x002fc800078e0202 */
[----:B------:R-:W-:Y:S01]  /*d4e0*/  @!P6 IMAD.WIDE R2, R0, R3, c[0x0][0x578] ;  /* 0x00015e000002e625 */ /* 0x000fe200078e0203 */
[----:B------:R-:W2:Y:S04]  /*d4f0*/  @!P6 LDG.E R6, [R4.64] ;  /* 0x000000060406e981 */ /* 0x000ea8000c1e1900 */
[----:B------:R-:W2:Y:S02]  /*d500*/  @!P6 LDG.E R7, [R2.64] ;  /* 0x000000060207e981 */ /* 0x000ea4000c1e1900 */
[----:B--2---:R-:W-:Y:S01]  /*d510*/  IMAD R0, R7, R6, RZ ;  /* 0x0000000607007224 */ /* 0x004fe200078e02ff */
[----:B------:R-:W-:Y:S05]  /*d520*/  BRA.DIV ~URZ, `(.L_x_193) ;  /* 0x000017a27f007947 */ /* 0x000fea000b800000 */
[----:B------:R1:W2:Y:S02]  /*d530*/  SHFL.UP PT, R2, R0, 0x1, RZ ;  /* 0x0420000000027989 */ /* 0x0002a400000e00ff */
.L_x_228:
        /* <DEDUP_REMOVED lines=16> */
.L_x_229:
[----:B--2---:R-:W-:-:S05]  /*d640*/  IMAD R0, R0, c[0x0][0x538], RZ ;  /* 0x00014e0000007a24 */ /* 0x004fca00078e02ff */
[----:B------:R-:W-:-:S04]  /*d650*/  IADD3 R8, R0, R8, RZ ;  /* 0x0000000800087210 */ /* 0x000fc80007ffe0ff */
[----:B------:R-:W-:-:S13]  /*d660*/  ISETP.GT.AND P6, PT, R8, R9, PT ;  /* 0x000000090800720c */ /* 0x000fda0003fc4270 */
[----:B-1----:R-:W-:Y:S05]  /*d670*/  @!P6 BRA `(.L_x_195) ;  /* 0xfffffdb00000e947 */ /* 0x002fea000383ffff */
.L_x_191:
[----:B------:R-:W-:-:S05]  /*d680*/  IADD3 R10, -R0, R8, RZ ;  /* 0x00000008000a7210 */ /* 0x000fca0007ffe1ff */
[----:B------:R-:W-:-:S05]  /*d690*/  IMAD R0, R4, c[0x0][0x538], R10 ;  /* 0x00014e0004007a24 */ /* 0x000fca00078e020a */
[----:B------:R-:W-:Y:S01]  /*d6a0*/  ISETP.GT.AND P0, PT, R0, R9, PT ;  /* 0x000000090000720c */ /* 0x000fe20003f04270 */
[----:B------:R-:W-:-:S12]  /*d6b0*/  BRA.DIV ~URZ, `(.L_x_196) ;  /* 0x000018027f007947 */ /* 0x000fd8000b800000 */
[----:B------:R-:W-:-:S04]  /*d6c0*/  VOTE.ANY R8, PT, !P0 ;  /* 0x0000000000087806 */ /* 0x000fc800040e0100 */
.L_x_230:
[----:B------:R2:W3:Y:S01]  /*d6d0*/  POPC R12, R8 ;  /* 0x00000008000c7309 */ /* 0x0004e20000000000 */
[----:B------:R-:W-:Y:S05]  /*d6e0*/  BRA.DIV ~URZ, `(.L_x_197) ;  /* 0x000018227f007947 */ /* 0x000fea000b800000 */
[----:B---3--:R3:W4:Y:S04]  /*d6f0*/  SHFL.IDX PT, R6, R6, R12, 0x1f ;  /* 0x00001f0c06067589 */ /* 0x00872800000e0000 */
[----:B------:R3:W1:Y:S02]  /*d700*/  SHFL.IDX PT, R7, R7, R12, 0x1f ;  /* 0x00001f0c07077589 */ /* 0x00066400000e0000 */
.L_x_231:
[----:B------:R-:W-:Y:S01]  /*d710*/  ISETP.NE.AND P0, PT, R8, RZ, PT ;  /* 0x000000ff0800720c */ /* 0x000fe20003f05270 */
[----:B------:R-:W-:-:S12]  /*d720*/  BSSY B0, `(.L_x_198) ;  /* 0x0000005000007945 */ /* 0x000fd80003800000 */
[----:B------:R-:W-:Y:S05]  /*d730*/  @!P0 BRA `(.L_x_199) ;  /* 0x0000003000008947 */ /* 0x000fea0003800000 */
[----:B------:R-:W-:Y:S01]  /*d740*/  IADD3 R3, R12, -0x1, RZ ;  /* 0xffffffff0c037810 */ /* 0x000fe20007ffe0ff */
[----:B------:R-:W-:Y:S05]  /*d750*/  BRA.DIV ~URZ, `(.L_x_200) ;  /* 0x000018827f007947 */ /* 0x000fea000b800000 */
[----:B------:R2:W3:Y:S02]  /*d760*/  SHFL.IDX PT, R11, R4, R3, 0x1f ;  /* 0x00001f03040b7589 */ /* 0x0004e400000e0000 */
.L_x_199:
[----:B------:R-:W-:Y:S05]  /*d770*/  BSYNC B0 ;  /* 0x0000000000007941 */ /* 0x000fea0003800000 */
.L_x_198:
[----:B---3--:R-:W-:Y:S01]  /*d780*/  IMAD R5, R11, c[0x0][0x538], R10 ;  /* 0x00014e000b057a24 */ /* 0x008fe200078e020a */
[----:B-12-4-:R-:W-:Y:S02]  /*d790*/  IABS R4, R6 ;  /* 0x0000000600047213 */ /* 0x016fe40000000000 */
[----:B------:R-:W-:Y:S01]  /*d7a0*/  IABS R0, R7 ;  /* 0x0000000700007213 */ /* 0x000fe20000000000 */
[----:B------:R-:W-:Y:S01]  /*d7b0*/  IMAD.IADD R10, R9, 0x1, -R5 ;  /* 0x00000001090a7824 */ /* 0x000fe200078e0a05 */
[----:B------:R1:W-:Y:S01]  /*d7c0*/  STL [R1+0x28], R5 ;  /* 0x0000280501007387 */ /* 0x0003e20000100800 */
[----:B------:R-:W2:Y:S03]  /*d7d0*/  I2F.RP R2, R4 ;  /* 0x0000000400027306 */ /* 0x000ea60000209400 */
[----:B------:R-:W3:Y:S05]  /*d7e0*/  LDL.LU R14, [R1+0x34] ;  /* 0x00003400010e7983 */ /* 0x000eea0000300800 */
[----:B--2---:R-:W2:Y:S02]  /*d7f0*/  MUFU.RCP R2, R2 ;  /* 0x0000000200027308 */ /* 0x004ea40000001000 */
[----:B--2---:R-:W-:-:S06]  /*d800*/  IADD3 R2, R2, 0xffffffe, RZ ;  /* 0x0ffffffe02027810 */ /* 0x004fcc0007ffe0ff */
[----:B------:R-:W2:Y:S01]  /*d810*/  F2I.FTZ.U32.TRUNC.NTZ R3, R2 ;  /* 0x0000000200037305 */ /* 0x000ea2000021f000 */
[----:B-1----:R-:W-:Y:S01]  /*d820*/  IMAD.MOV.U32 R5, RZ, RZ, R0 ;  /* 0x000000ffff057224 */ /* 0x002fe200078e0000 */
[----:B------:R-:W-:Y:S02]  /*d830*/  IABS R0, R6 ;  /* 0x0000000600007213 */ /* 0x000fe40000000000 */
[----:B------:R-:W-:-:S04]  /*d840*/  IABS R9, R10 ;  /* 0x0000000a00097213 */ /* 0x000fc80000000000 */
[----:B------:R-:W1:Y:S01]  /*d850*/  I2F.RP R11, R5 ;  /* 0x00000005000b7306 */ /* 0x000e620000209400 */
[----:B--2---:R-:W-:-:S04]  /*d860*/  IMAD.MOV R2, RZ, RZ, -R3 ;  /* 0x000000ffff027224 */ /* 0x004fc800078e0a03 */
[----:B------:R-:W-:Y:S01]  /*d870*/  IMAD R8, R2, R4, RZ ;  /* 0x0000000402087224 */ /* 0x000fe200078e02ff */
[----:B------:R-:W-:Y:S01]  /*d880*/  MOV R2, RZ ;  /* 0x000000ff00027202 */ /* 0x000fe20000000f00 */
[----:B------:R-:W-:-:S04]  /*d890*/  IMAD.MOV R0, RZ, RZ, -R0 ;  /* 0x000000ffff007224 */ /* 0x000fc800078e0a00 */
[----:B------:R-:W-:-:S04]  /*d8a0*/  IMAD.HI.U32 R8, R3, R8, R2 ;  /* 0x0000000803087227 */ /* 0x000fc800078e0002 */
[----:B------:R-:W-:Y:S02]  /*d8b0*/  IMAD.MOV.U32 R2, RZ, RZ, R9 ;  /* 0x000000ffff027224 */ /* 0x000fe400078e0009 */
[----:B------:R-:W-:Y:S02]  /*d8c0*/  IMAD.MOV.U32 R3, RZ, RZ, R0 ;  /* 0x000000ffff037224 */ /* 0x000fe400078e0000 */
[----:B------:R-:W-:-:S04]  /*d8d0*/  IMAD.HI.U32 R0, R8, R2, RZ ;  /* 0x0000000208007227 */ /* 0x000fc800078e00ff */
[----:B------:R-:W-:Y:S02]  /*d8e0*/  IMAD R2, R0, R3, R2 ;  /* 0x0000000300027224 */ /* 0x000fe400078e0202 */
[----:B-1----:R-:W1:Y:S03]  /*d8f0*/  MUFU.RCP R3, R11 ;  /* 0x0000000b00037308 */ /* 0x002e660000001000 */
[----:B------:R-:W-:Y:S02]  /*d900*/  ISETP.GT.U32.AND P1, PT, R4, R2, PT ;  /* 0x000000020400720c */ /* 0x000fe40003f24070 */
[----:B-1----:R-:W-:-:S11]  /*d910*/  IADD3 R3, R3, 0xffffffe, RZ ;  /* 0x0ffffffe03037810 */ /* 0x002fd60007ffe0ff */
[-C--:B------:R-:W-:Y:S01]  /*d920*/  @!P1 IADD3 R2, R2, -R4.reuse, RZ ;  /* 0x8000000402029210 */ /* 0x080fe20007ffe0ff */
[----:B------:R-:W1:Y:S03]  /*d930*/  F2I.FTZ.U32.TRUNC.NTZ R3, R3 ;  /* 0x0000000300037305 */ /* 0x000e66000021f000 */
[----:B------:R-:W-:Y:S02]  /*d940*/  ISETP.GE.U32.AND P2, PT, R2, R4, PT ;  /* 0x000000040200720c */ /* 0x000fe40003f46070 */
[----:B------:R-:W-:Y:S02]  /*d950*/  LOP3.LUT R2, R10, R6, RZ, 0x3c, !PT ;  /* 0x000000060a027212 */ /* 0x000fe400078e3cff */
[----:B------:R-:W-:Y:S02]  /*d960*/  @!P1 IADD3 R0, R0, 0x1, RZ ;  /* 0x0000000100009810 */ /* 0x000fe40007ffe0ff */
[----:B------:R-:W-:-:S02]  /*d970*/  ISETP.GE.AND P0, PT, R2, RZ, PT ;  /* 0x000000ff0200720c */ /* 0x000fc40003f06270 */
[----:B------:R-:W-:-:S05]  /*d980*/  ISETP.NE.AND P1, PT, R6, RZ, PT ;  /* 0x000000ff0600720c */ /* 0x000fca0003f25270 */
[----:B------:R-:W-:Y:S01]  /*d990*/  @P2 IADD3 R0, R0, 0x1, RZ ;  /* 0x0000000100002810 */ /* 0x000fe20007ffe0ff */
[----:B-1----:R-:W-:-:S04]  /*d9a0*/  IMAD.MOV R2, RZ, RZ, -R3 ;  /* 0x000000ffff027224 */ /* 0x002fc800078e0a03 */
[----:B------:R-:W-:Y:S01]  /*d9b0*/  IMAD.MOV.U32 R4, RZ, RZ, R2 ;  /* 0x000000ffff047224 */ /* 0x000fe200078e0002 */
[----:B------:R-:W-:Y:S01]  /*d9c0*/  IABS R2, R7 ;  /* 0x0000000700027213 */ /* 0x000fe20000000000 */
[----:B------:R-:W-:Y:S01]  /*d9d0*/  @!P0 IMAD.MOV R0, RZ, RZ, -R0 ;  /* 0x000000ffff008224 */ /* 0x000fe200078e0a00 */
[----:B------:R-:W-:Y:S01]  /*d9e0*/  @!P1 LOP3.LUT R0, RZ, R6, RZ, 0x33, !PT ;  /* 0x00000006ff009212 */ /* 0x000fe200078e33ff */
[----:B------:R-:W-:Y:S01]  /*d9f0*/  IMAD R4, R4, R5, RZ ;  /* 0x0000000504047224 */ /* 0x000fe200078e02ff */
[----:B------:R-:W-:Y:S01]  /*da00*/  IADD3 R8, RZ, -R2, RZ ;  /* 0x80000002ff087210 */ /* 0x000fe20007ffe0ff */
[----:B------:R-:W-:Y:S01]  /*da10*/  IMAD.MOV.U32 R2, RZ, RZ, RZ ;  /* 0x000000ffff027224 */ /* 0x000fe200078e00ff */
[----:B------:R-:W-:-:S03]  /*da20*/  IABS R9, R0 ;  /* 0x0000000000097213 */ /* 0x000fc60000000000 */
[----:B------:R-:W-:Y:S01]  /*da30*/  IMAD.HI.U32 R2, R3, R4, R2 ;  /* 0x0000000403027227 */ /* 0x000fe200078e0002 */
[----:B------:R-:W-:-:S03]  /*da40*/  MOV R4, R8 ;  /* 0x0000000800047202 */ /* 0x000fc60000000f00 */
[----:B------:R-:W-:-:S04]  /*da50*/  IMAD.MOV.U32 R3, RZ, RZ, R9 ;  /* 0x000000ffff037224 */ /* 0x000fc800078e0009 */
[----:B------:R-:W-:-:S04]  /*da60*/  IMAD.HI.U32 R2, R2, R3, RZ ;  /* 0x0000000302027227 */ /* 0x000fc800078e00ff */
[----:B------:R-:W-:-:S05]  /*da70*/  IMAD R3, R2, R4, R3 ;  /* 0x0000000402037224 */ /* 0x000fca00078e0203 */
[----:B------:R-:W-:-:S13]  /*da80*/  ISETP.GT.U32.AND P1, PT, R5, R3, PT ;  /* 0x000000030500720c */ /* 0x000fda0003f24070 */
[----:B------:R-:W-:-:S05]  /*da90*/  @!P1 IMAD.IADD R3, R3, 0x1, -R5 ;  /* 0x0000000103039824 */ /* 0x000fca00078e0a05 */
[----:B------:R-:W-:Y:S02]  /*daa0*/  ISETP.GE.U32.AND P2, PT, R3, R5, PT ;  /* 0x000000050300720c */ /* 0x000fe40003f46070 */
[----:B------:R-:W-:Y:S02]  /*dab0*/  LOP3.LUT R3, R0, R7, RZ, 0x3c, !PT ;  /* 0x0000000700037212 */ /* 0x000fe400078e3cff */
[----:B------:R-:W-:Y:S02]  /*dac0*/  @!P1 IADD3 R2, R2, 0x1, RZ ;  /* 0x0000000102029810 */ /* 0x000fe40007ffe0ff */
[----:B------:R-:W-:Y:S02]  /*dad0*/  ISETP.GE.AND P0, PT, R3, RZ, PT ;  /* 0x000000ff0300720c */ /* 0x000fe40003f06270 */
[----:B------:R-:W-:-:S05]  /*dae0*/  ISETP.NE.AND P1, PT, R7, RZ, PT ;  /* 0x000000ff0700720c */ /* 0x000fca0003f25270 */
[----:B------:R-:W-:-:S06]  /*daf0*/  @P2 IADD3 R2, R2, 0x1, RZ ;  /* 0x0000000102022810 */ /* 0x000fcc0007ffe0ff */
[----:B------:R-:W-:Y:S02]  /*db00*/  @!P0 IMAD.MOV R2, RZ, RZ, -R2 ;  /* 0x000000ffff028224 */ /* 0x000fe400078e0a02 */
[----:B------:R-:W-:-:S04]  /*db10*/  @!P1 LOP3.LUT R2, RZ, R7, RZ, 0x33, !PT ;  /* 0x00000007ff029212 */ /* 0x000fc800078e33ff */
[----:B------:R-:W-:Y:S01]  /*db20*/  IADD3 R3, -R2, RZ, RZ ;  /* 0x000000ff02037210 */ /* 0x000fe20007ffe1ff */
[----:B------:R-:W-:Y:S02]  /*db30*/  IMAD R6, R0, R6, RZ ;  /* 0x0000000600067224 */ /* 0x000fe400078e02ff */
[C---:B------:R-:W-:Y:S02]  /*db40*/  IMAD R2, R7.reuse, 0x1000000, R2 ;  /* 0x0100000007027824 */ /* 0x040fe400078e0202 */
[----:B------:R-:W-:Y:S01]  /*db50*/  IMAD R0, R7, R3, R0 ;  /* 0x0000000307007224 */ /* 0x000fe200078e0200 */
[----:B------:R-:W-:-:S03]  /*db60*/  IADD3 R3, R10, -R6, RZ ;  /* 0x800000060a037210 */ /* 0x000fc60007ffe0ff */
[----:B------:R-:W-:-:S05]  /*db70*/  IMAD R0, R0, 0x10000, R2 ;  /* 0x0001000000007824 */ /* 0x000fca00078e0202 */
[----:B------:R1:W-:Y:S01]  /*db80*/  STL [R1+0x30], R0 ;  /* 0x0000300001007387 */ /* 0x0003e20000100800 */
[----:B---3--:R-:W-:-:S05]  /*db90*/  IMAD.IADD R14, R12, 0x1, R14 ;  /* 0x000000010c0e7824 */ /* 0x008fca00078e020e */
[----:B------:R1:W-:Y:S04]  /*dba0*/  STL [R1+0x34], R14 ;  /* 0x0000340e01007387 */ /* 0x0003e80000100800 */
[----:B------:R1:W-:Y:S01]  /*dbb0*/  STL [R1+0x2c], R3 ;  /* 0x00002c0301007387 */ /* 0x0003e20000100800 */
[----:B------:R-:W-:Y:S05]  /*dbc0*/  BRA `(.L_x_201) ;  /* 0x0000005000007947 */ /* 0x000fea0003800000 */
.L_x_192:
[----:B------:R-:W-:Y:S01]  /*dbd0*/  MOV R0, c[0x0][0x53c] ;  /* 0x00014f0000007a02 */ /* 0x000fe20000000f00 */
[----:B------:R2:W-:Y:S04]  /*dbe0*/  STL [R1+0x28], R9 ;  /* 0x0000280901007387 */ /* 0x0005e80000100800 */
[----:B------:R2:W-:Y:S04]  /*dbf0*/  STL [R1+0x2c], RZ ;  /* 0x00002cff01007387 */ /* 0x0005e80000100800 */
[----:B------:R2:W-:Y:S04]  /*dc00*/  STL [R1+0x30], RZ ;  /* 0x000030ff01007387 */ /* 0x0005e80000100800 */
[----:B------:R2:W-:Y:S02]  /*dc10*/  STL [R1+0x34], R0 ;  /* 0x0000340001007387 */ /* 0x0005e40000100800 */
.L_x_201:
[----:B------:R-:W-:Y:S05]  /*dc20*/  BSYNC B1 ;  /* 0x0000000000017941 */ /* 0x000fea0003800000 */
.L_x_190:
[----:B-1----:R-:W3:Y:S04]  /*dc30*/  LDL R4, [R1+0x28] ;  /* 0x0000280001047983 */ /* 0x002ee80000100800 */
[----:B------:R-:W3:Y:S04]  /*dc40*/  LDL R5, [R1+0x2c] ;  /* 0x00002c0001057983 */ /* 0x000ee80000100800 */
[----:B------:R-:W3:Y:S04]  /*dc50*/  LDL R6, [R1+0x30] ;  /* 0x0000300001067983 */ /* 0x000ee80000100800 */
[----:B------:R-:W3:Y:S01]  /*dc60*/  LDL R7, [R1+0x34] ;  /* 0x0000340001077983 */ /* 0x000ee20000100800 */
[----:B------:R-:W-:Y:S03]  /*dc70*/  WARPSYNC 0xffffffff ;  /* 0xffffffff00007948 */ /* 0x000fe60003800000 */
[----:B------:R-:W-:Y:S01]  /*dc80*/  BAR.SYNC.DEFER_BLOCKING 0x4, 0x100 ;  /* 0x0104000000007b1d */ /* 0x000fe20000010000 */
[----:B------:R-:W-:-:S13]  /*dc90*/  ISETP.NE.AND P0, PT, R13, RZ, PT ;  /* 0x000000ff0d00720c */ /* 0x000fda0003f05270 */
[----:B---3--:R1:W-:Y:S04]  /*dca0*/  @!P0 STS.128 [0xf100], R4 ;  /* 0x00f10004ff008388 */ /* 0x0083e80000000c00 */
[----:B------:R-:W-:Y:S06]  /*dcb0*/  BAR.ARV 0x5, 0x100 ;  /* 0x0144000000007b1d */ /* 0x000fec0000002000 */
.L_x_185:
[----:B--2---:R-:W2:Y:S02]  /*dcc0*/  LDL R0, [R1+0x34] ;  /* 0x0000340001007983 */ /* 0x004ea40000100800 */
[----:B--2---:R-:W-:-:S13]  /*dcd0*/  ISETP.GE.AND P0, PT, R0, c[0x0][0x53c], PT ;  /* 0x00014f0000007a0c */ /* 0x004fda0003f06270 */
[----:B-1----:R-:W-:Y:S01]  /*dce0*/  @P0 CALL.REL.NOINC `(.L_x_202) ;  /* 0x0000001000000944 */ /* 0x002fe20003c00000 */
[----:B------:R-:W-:Y:S05]  /*dcf0*/  BRA `(.L_x_203) ;  /* 0xffff36b000007947 */ /* 0x000fea000383ffff */
.L_x_202:
[----:B------:R-:W-:Y:S05]  /*dd00*/  EXIT ;  /* 0x000000000000794d */ /* 0x000fea0003800000 */
.L_x_124:
[----:B------:R-:W-:Y:S01]  /*dd10*/  IMAD.MOV.U32 R0, RZ, RZ, R5 ;  /* 0x000000ffff007224 */ /* 0x000fe200078e0005 */
[----:B------:R-:W-:Y:S02]  /*dd20*/  MOV R2, 0x1 ;  /* 0x0000000100027802 */ /* 0x000fe40000000f00 */
[----:B------:R-:W-:Y:S02]  /*dd30*/  MOV R3, 0xdd50 ;  /* 0x0000dd5000037802 */ /* 0x000fe40000000f00 */
[----:B------:R-:W-:Y:S05]  /*dd40*/  CALL.REL.NOINC `($__internal_4_$__cuda_sm70_shflsync_up_p) ;  /* 0x0000138000007944 */ /* 0x000fea0003c00000 */
[----:B------:R-:W-:Y:S01]  /*dd50*/  MOV R0, R4 ;  /* 0x0000000400007202 */ /* 0x000fe20000000f00 */
[----:B------:R-:W-:Y:S05]  /*dd60*/  BRA `(.L_x_204) ;  /* 0xffff270000007947 */ /* 0x000fea000383ffff */
.L_x_125:
[----:B------:R-:W-:Y:S01]  /*dd70*/  IMAD.MOV.U32 R0, RZ, RZ, R5 ;  /* 0x000000ffff007224 */ /* 0x000fe200078e0005 */
[----:B------:R-:W-:Y:S02]  /*dd80*/  MOV R2, 0x2 ;  /* 0x0000000200027802 */ /* 0x000fe40000000f00 */
[----:B------:R-:W-:Y:S02]  /*dd90*/  MOV R3, 0xddb0 ;  /* 0x0000ddb000037802 */ /* 0x000fe40000000f00 */
[----:B------:R-:W-:Y:S05]  /*dda0*/  CALL.REL.NOINC `($__internal_4_$__cuda_sm70_shflsync_up_p) ;  /* 0x0000132000007944 */ /* 0x000fea0003c00000 */
[----:B------:R-:W-:Y:S01]  /*ddb0*/  SEL R0, R4, RZ, P4 ;  /* 0x000000ff04007207 */ /* 0x000fe20002000000 */
[----:B------:R-:W-:Y:S01]  /*ddc0*/  IMAD.MOV.U32 R2, RZ, RZ, 0x4 ;  /* 0x00000004ff027424 */ /* 0x000fe200078e00ff */
[----:B------:R-:W-:-:S03]  /*ddd0*/  MOV R3, 0xde00 ;  /* 0x0000de0000037802 */ /* 0x000fc60000000f00 */
[----:B------:R-:W-:Y:S02]  /*dde0*/  IMAD.IADD R0, R5, 0x1, R0 ;  /* 0x0000000105007824 */ /* 0x000fe400078e0200 */
        /* <DEDUP_REMOVED lines=14> */
[----:B------:R-:W-:Y:S01]  /*ded0*/  IMAD.IADD R4, R0, 0x1, R4 ;  /* 0x0000000100047824 */ /* 0x000fe200078e0204 */
[----:B------:R-:W-:-:S03]  /*dee0*/  MOV R0, 0x1f ;  /* 0x0000001f00007802 */ /* 0x000fc60000000f00 */
[----:B------:R-:W-:Y:S02]  /*def0*/  IMAD.MOV.U32 R5, RZ, RZ, R4 ;  /* 0x000000ffff057224 */ /* 0x000fe400078e0004 */
[----:B------:R-:W-:Y:S05]  /*df00*/  CALL.REL.NOINC `($__internal_3_$__cuda_sm70_shflsync_idx_p) ;  /* 0x0000117000007944 */ /* 0x000fea0003c00000 */
[----:B------:R-:W-:Y:S05]  /*df10*/  BRA `(.L_x_205) ;  /* 0xffff265000007947 */ /* 0x000fea000383ffff */
.L_x_127:
[----:B------:R-:W-:Y:S02]  /*df20*/  SEL R0, RZ, 0x1, P0 ;  /* 0x00000001ff007807 */ /* 0x000fe40000000000 */
[----:B------:R-:W-:Y:S02]  /*df30*/  MOV R2, 0xdf50 ;  /* 0x0000df5000027802 */ /* 0x000fe40000000f00 */
[----:B------:R-:W-:Y:S05]  /*df40*/  CALL.REL.NOINC `($__internal_5_$__cuda_sm70_votesync_ballot) ;  /* 0x000011f000007944 */ /* 0x000fea0003c00000 */
[----:B------:R-:W-:Y:S01]  /*df50*/  MOV R6, R0 ;  /* 0x0000000000067202 */ /* 0x000fe20000000f00 */
[----:B------:R-:W-:Y:S05]  /*df60*/  BRA `(.L_x_206) ;  /* 0xffff269000007947 */ /* 0x000fea000383ffff */
.L_x_128:
[----:B------:R-:W-:Y:S01]  /*df70*/  IMAD.MOV.U32 R5, RZ, RZ, R8 ;  /* 0x000000ffff057224 */ /* 0x000fe200078e0008 */
[----:B--2---:R-:W-:Y:S01]  /*df80*/  MOV R3, R13 ;  /* 0x0000000d00037202 */ /* 0x004fe20000000f00 */
[----:B------:R-:W-:Y:S01]  /*df90*/  IMAD.MOV.U32 R0, RZ, RZ, 0x1f ;  /* 0x0000001fff007424 */ /* 0x000fe200078e00ff */
[----:B------:R-:W-:Y:S02]  /*dfa0*/  MOV R2, 0xdfc0 ;  /* 0x0000dfc000027802 */ /* 0x000fe40000000f00 */
[----:B-1----:R-:W-:Y:S05]  /*dfb0*/  CALL.REL.NOINC `($__internal_3_$__cuda_sm70_shflsync_idx_p) ;  /* 0x000010c000007944 */ /* 0x002fea0003c00000 */
[----:B------:R-:W-:Y:S01]  /*dfc0*/  IMAD.MOV.U32 R11, RZ, RZ, R0 ;  /* 0x000000ffff0b7224 */ /* 0x000fe200078e0000 */
[----:B------:R-:W-:Y:S01]  /*dfd0*/  MOV R5, R7 ;  /* 0x0000000700057202 */ /* 0x000fe20000000f00 */
[----:B------:R-:W-:Y:S01]  /*dfe0*/  IMAD.MOV.U32 R7, RZ, RZ, RZ ;  /* 0x000000ffff077224 */ /* 0x000fe200078e00ff */
[----:B------:R-:W-:Y:S01]  /*dff0*/  MOV R3, R13 ;  /* 0x0000000d00037202 */ /* 0x000fe20000000f00 */
[----:B------:R-:W-:Y:S01]  /*e000*/  IMAD.MOV.U32 R0, RZ, RZ, 0x1f ;  /* 0x0000001fff007424 */ /* 0x000fe200078e00ff */
[----:B------:R-:W-:-:S02]  /*e010*/  MOV R2, 0xe030 ;  /* 0x0000e03000027802 */ /* 0x000fc40000000f00 */
[----:B------:R-:W-:Y:S05]  /*e020*/  CALL.REL.NOINC `($__internal_3_$__cuda_sm70_shflsync_idx_p) ;  /* 0x0000105000007944 */ /* 0x000fea0003c00000 */
[----:B------:R-:W-:Y:S01]  /*e030*/  MOV R10, R0 ;  /* 0x00000000000a7202 */ /* 0x000fe20000000f00 */
[----:B------:R-:W-:Y:S05]  /*e040*/  BRA `(.L_x_207) ;  /* 0xffff260000007947 */ /* 0x000fea000383ffff */
.L_x_131:
[----:B------:R-:W-:Y:S01]  /*e050*/  IMAD.MOV.U32 R5, RZ, RZ, R4 ;  /* 0x000000ffff057224 */ /* 0x000fe200078e0004 */
[----:B------:R-:W-:-:S02]  /*e060*/  MOV R0, 0x1f ;  /* 0x0000001f00007802 */ /* 0x000fc40000000f00 */
[----:B------:R-:W-:Y:S02]  /*e070*/  MOV R2, 0xe090 ;  /* 0x0000e09000027802 */ /* 0x000fe40000000f00 */
[----:B-1----:R-:W-:Y:S05]  /*e080*/  CALL.REL.NOINC `($__internal_3_$__cuda_sm70_shflsync_idx_p) ;  /* 0x00000ff000007944 */ /* 0x002fea0003c00000 */
[----:B------:R-:W-:Y:S01]  /*e090*/  MOV R7, R0 ;  /* 0x0000000000077202 */ /* 0x000fe20000000f00 */
[----:B------:R-:W-:Y:S05]  /*e0a0*/  BRA `(.L_x_130) ;  /* 0xffff260000007947 */ /* 0x000fea000383ffff */
.L_x_145:
[----:B-12---:R1:W5:Y:S01]  /*e0b0*/  LDL R2, [R1] ;  /* 0x0000000001027983 */ /* 0x0063620000100800 */
[----:B------:R-:W-:Y:S01]  /*e0c0*/  IMAD.MOV.U32 R5, RZ, RZ, 0x2 ;  /* 0x00000002ff057424 */ /* 0x000fe200078e00ff */
[----:B------:R-:W-:Y:S01]  /*e0d0*/  MOV R7, 0x1f ;  /* 0x0000001f00077802 */ /* 0x000fe20000000f00 */
[----:B------:R-:W-:Y:S01]  /*e0e0*/  IMAD.MOV.U32 R6, RZ, RZ, -0x1 ;  /* 0xffffffffff067424 */ /* 0x000fe200078e00ff */
[----:B------:R-:W-:Y:S02]  /*e0f0*/  MOV R4, 0xe110 ;  /* 0x0000e11000047802 */ /* 0x000fe40000000f00 */
[----:B-1---5:R-:W-:Y:S05]  /*e100*/  CALL.REL.NOINC `($__internal_2_$__cuda_sm70_shflsync_bfly_p) ;  /* 0x00000f3000007944 */ /* 0x022fea0003c00000 */
[----:B------:R-:W2:Y:S01]  /*e110*/  LDL.LU R0, [R1] ;  /* 0x0000000001007983 */ /* 0x000ea20000300800 */
[----:B------:R-:W-:Y:S02]  /*e120*/  MOV R5, 0x1 ;  /* 0x0000000100057802 */ /* 0x000fe40000000f00 */
[----:B------:R-:W-:Y:S01]  /*e130*/  MOV R4, 0xe170 ;  /* 0x0000e17000047802 */ /* 0x000fe20000000f00 */
[----:B--2---:R-:W-:-:S05]  /*e140*/  FADD.FTZ R3, R0, R2 ;  /* 0x0000000200037221 */ /* 0x004fca0000010000 */
[----:B------:R-:W-:Y:S02]  /*e150*/  MOV R2, R3 ;  /* 0x0000000300027202 */ /* 0x000fe40000000f00 */
[----:B------:R-:W-:Y:S05]  /*e160*/  CALL.REL.NOINC `($__internal_2_$__cuda_sm70_shflsync_bfly_p) ;  /* 0x00000ed000007944 */ /* 0x000fea0003c00000 */
[----:B------:R-:W-:Y:S02]  /*e170*/  FADD.FTZ R0, R3, R2 ;  /* 0x0000000203007221 */ /* 0x000fe40000010000 */
[----:B------:R1:W5:Y:S01]  /*e180*/  LDL R2, [R1+0x4] ;  /* 0x0000040001027983 */ /* 0x0003620000100800 */
[----:B------:R-:W-:Y:S02]  /*e190*/  MOV R5, 0x2 ;  /* 0x0000000200057802 */ /* 0x000fe40000000f00 */
[----:B------:R-:W-:Y:S02]  /*e1a0*/  MOV R4, 0xe1c0 ;  /* 0x0000e1c000047802 */ /* 0x000fe40000000f00 */
[----:B-1---5:R-:W-:Y:S05]  /*e1b0*/  CALL.REL.NOINC `($__internal_2_$__cuda_sm70_shflsync_bfly_p) ;  /* 0x00000e8000007944 */ /* 0x022fea0003c00000 */
[----:B------:R-:W2:Y:S01]  /*e1c0*/  LDL.LU R3, [R1+0x4] ;  /* 0x0000040001037983 */ /* 0x000ea20000300800 */
[----:B------:R-:W-:Y:S02]  /*e1d0*/  MOV R5, 0x1 ;  /* 0x0000000100057802 */ /* 0x000fe40000000f00 */
[----:B------:R-:W-:Y:S01]  /*e1e0*/  MOV R4, 0xe220 ;  /* 0x0000e22000047802 */ /* 0x000fe20000000f00 */
[----:B--2---:R-:W-:-:S05]  /*e1f0*/  FADD.FTZ R3, R3, R2 ;  /* 0x0000000203037221 */ /* 0x004fca0000010000 */
[----:B------:R-:W-:Y:S02]  /*e200*/  MOV R2, R3 ;  /* 0x0000000300027202 */ /* 0x000fe40000000f00 */
[----:B------:R-:W-:Y:S05]  /*e210*/  CALL.REL.NOINC `($__internal_2_$__cuda_sm70_shflsync_bfly_p) ;  /* 0x00000e2000007944 */ /* 0x000fea0003c00000 */
[----:B------:R-:W-:Y:S01]  /*e220*/  MOV R4, R2 ;  /* 0x0000000200047202 */ /* 0x000fe20000000f00 */
[----:B------:R-:W-:Y:S05]  /*e230*/  BRA `(.L_x_208) ;  /* 0xffffbbf000007947 */ /* 0x000fea000383ffff */
.L_x_152:
[----:B-1234-:R-:W-:Y:S01]  /*e240*/  IMAD.MOV.U32 R5, RZ, RZ, R7 ;  /* 0x000000ffff057224 */ /* 0x01efe200078e0007 */
[----:B------:R-:W-:Y:S01]  /*e250*/  MOV R3, RZ ;  /* 0x000000ff00037202 */ /* 0x000fe20000000f00 */
[----:B------:R-:W-:Y:S01]  /*e260*/  IMAD.MOV.U32 R0, RZ, RZ, 0x181f ;  /* 0x0000181fff007424 */ /* 0x000fe200078e00ff */
[----:B------:R-:W-:Y:S02]  /*e270*/  MOV R2, 0xe290 ;  /* 0x0000e29000027802 */ /* 0x000fe40000000f00 */
[----:B------:R-:W-:Y:S05]  /*e280*/  CALL.REL.NOINC `($__internal_3_$__cuda_sm70_shflsync_idx_p) ;  /* 0x00000df000007944 */ /* 0x000fea0003c00000 */
[----:B------:R-:W-:Y:S01]  /*e290*/  MOV R9, R0 ;  /* 0x0000000000097202 */ /* 0x000fe20000000f00 */
[----:B------:R-:W-:Y:S05]  /*e2a0*/  BRA `(.L_x_209) ;  /* 0xffffd04000007947 */ /* 0x000fea000383ffff */
.L_x_153:
[----:B------:R-:W-:Y:S01]  /*e2b0*/  IMAD.MOV.U32 R5, RZ, RZ, R8 ;  /* 0x000000ffff057224 */ /* 0x000fe200078e0008 */
[----:B------:R-:W-:Y:S01]  /*e2c0*/  MOV R3, RZ ;  /* 0x000000ff00037202 */ /* 0x000fe20000000f00 */
[----:B------:R-:W-:Y:S01]  /*e2d0*/  IMAD.MOV.U32 R0, RZ, RZ, 0x181f ;  /* 0x0000181fff007424 */ /* 0x000fe200078e00ff */
[----:B------:R-:W-:Y:S02]  /*e2e0*/  MOV R2, 0xe300 ;  /* 0x0000e30000027802 */ /* 0x000fe40000000f00 */
[----:B-12---:R-:W-:Y:S05]  /*e2f0*/  CALL.REL.NOINC `($__internal_3_$__cuda_sm70_shflsync_idx_p) ;  /* 0x00000d8000007944 */ /* 0x006fea0003c00000 */
[----:B------:R-:W-:Y:S05]  /*e300*/  BRA `(.L_x_210) ;  /* 0xffffd00000007947 */ /* 0x000fea000383ffff */
.L_x_156:
[----:B--2---:R-:W-:Y:S01]  /*e310*/  IMAD.MOV.U32 R5, RZ, RZ, R7 ;  /* 0x000000ffff057224 */ /* 0x004fe200078e0007 */
[----:B------:R-:W-:Y:S01]  /*e320*/  MOV R3, 0x1 ;  /* 0x0000000100037802 */ /* 0x000fe20000000f00 */
[----:B----4-:R-:W-:Y:S01]  /*e330*/  IMAD.MOV.U32 R0, RZ, RZ, 0x181f ;  /* 0x0000181fff007424 */ /* 0x010fe200078e00ff */
[----:B------:R-:W-:-:S02]  /*e340*/  MOV R2, 0xe360 ;  /* 0x0000e36000027802 */ /* 0x000fc40000000f00 */
[----:B-1-3--:R-:W-:Y:S05]  /*e350*/  CALL.REL.NOINC `($__internal_3_$__cuda_sm70_shflsync_idx_p) ;  /* 0x00000d2000007944 */ /* 0x00afea0003c00000 */
[----:B------:R-:W-:Y:S01]  /*e360*/  IMAD.MOV.U32 R9, RZ, RZ, R0 ;  /* 0x000000ffff097224 */ /* 0x000fe200078e0000 */
[----:B------:R-:W-:Y:S01]  /*e370*/  MOV R3, 0x1 ;  /* 0x0000000100037802 */ /* 0x000fe20000000f00 */
[----:B------:R-:W-:Y:S01]  /*e380*/  IMAD.MOV.U32 R5, RZ, RZ, R8 ;  /* 0x000000ffff057224 */ /* 0x000fe200078e0008 */
[----:B------:R-:W-:-:S02]  /*e390*/  MOV R0, 0x181f ;  /* 0x0000181f00007802 */ /* 0x000fc40000000f00 */
[----:B------:R-:W-:Y:S02]  /*e3a0*/  MOV R2, 0xe3c0 ;  /* 0x0000e3c000027802 */ /* 0x000fe40000000f00 */
[----:B------:R-:W-:Y:S05]  /*e3b0*/  CALL.REL.NOINC `($__internal_3_$__cuda_sm70_shflsync_idx_p) ;  /* 0x00000cc000007944 */ /* 0x000fea0003c00000 */
[----:B------:R-:W-:Y:S05]  /*e3c0*/  BRA `(.L_x_211) ;  /* 0xffffd05000007947 */ /* 0x000fea000383ffff */
.L_x_159:
[----:B-1----:R-:W-:Y:S01]  /*e3d0*/  IMAD.MOV.U32 R5, RZ, RZ, R7 ;  /* 0x000000ffff057224 */ /* 0x002fe200078e0007 */
[----:B------:R-:W-:Y:S01]  /*e3e0*/  MOV R3, 0x2 ;  /* 0x0000000200037802 */ /* 0x000fe20000000f00 */
[----:B----4-:R-:W-:Y:S01]  /*e3f0*/  IMAD.MOV.U32 R0, RZ, RZ, 0x181f ;  /* 0x0000181fff007424 */ /* 0x010fe200078e00ff */
[----:B------:R-:W-:Y:S02]  /*e400*/  MOV R2, 0xe420 ;  /* 0x0000e42000027802 */ /* 0x000fe40000000f00 */
[----:B--23--:R-:W-:Y:S05]  /*e410*/  CALL.REL.NOINC `($__internal_3_$__cuda_sm70_shflsync_idx_p) ;  /* 0x00000c6000007944 */ /* 0x00cfea0003c00000 */
[----:B------:R-:W-:Y:S01]  /*e420*/  MOV R9, R0 ;  /* 0x0000000000097202 */ /* 0x000fe20000000f00 */
[----:B------:R-:W-:Y:S05]  /*e430*/  BRA `(.L_x_212) ;  /* 0xffffd0f000007947 */ /* 0x000fea000383ffff */
.L_x_160:
[----:B------:R-:W-:Y:S01]  /*e440*/  IMAD.MOV.U32 R5, RZ, RZ, R8 ;  /* 0x000000ffff057224 */ /* 0x000fe200078e0008 */
[----:B------:R-:W-:Y:S01]  /*e450*/  MOV R3, 0x2 ;  /* 0x0000000200037802 */ /* 0x000fe20000000f00 */
[----:B----4-:R-:W-:Y:S01]  /*e460*/  IMAD.MOV.U32 R0, RZ, RZ, 0x181f ;  /* 0x0000181fff007424 */ /* 0x010fe200078e00ff */
[----:B------:R-:W-:Y:S02]  /*e470*/  MOV R2, 0xe490 ;  /* 0x0000e49000027802 */ /* 0x000fe40000000f00 */
[----:B-123--:R-:W-:Y:S05]  /*e480*/  CALL.REL.NOINC `($__internal_3_$__cuda_sm70_shflsync_idx_p) ;  /* 0x00000bf000007944 */ /* 0x00efea0003c00000 */
[----:B------:R-:W-:Y:S05]  /*e490*/  BRA `(.L_x_213) ;  /* 0xffffd0b000007947 */ /* 0x000fea000383ffff */
.L_x_163:
[----:B-1----:R-:W-:Y:S01]  /*e4a0*/  IMAD.MOV.U32 R5, RZ, RZ, R7 ;  /* 0x000000ffff057224 */ /* 0x002fe200078e0007 */
[----:B------:R-:W-:Y:S01]  /*e4b0*/  MOV R3, 0x3 ;  /* 0x0000000300037802 */ /* 0x000fe20000000f00 */
[----:B------:R-:W-:Y:S01]  /*e4c0*/  IMAD.MOV.U32 R0, RZ, RZ, 0x181f ;  /* 0x0000181fff007424 */ /* 0x000fe200078e00ff */
[----:B------:R-:W-:-:S02]  /*e4d0*/  MOV R2, 0xe4f0 ;  /* 0x0000e4f000027802 */ /* 0x000fc40000000f00 */
[----:B--234-:R-:W-:Y:S05]  /*e4e0*/  CALL.REL.NOINC `($__internal_3_$__cuda_sm70_shflsync_idx_p) ;  /* 0x00000b9000007944 */ /* 0x01cfea0003c00000 */
[----:B------:R-:W-:Y:S01]  /*e4f0*/  IMAD.MOV.U32 R7, RZ, RZ, R0 ;  /* 0x000000ffff077224 */ /* 0x000fe200078e0000 */
[----:B------:R-:W-:Y:S01]  /*e500*/  MOV R3, 0x3 ;  /* 0x0000000300037802 */ /* 0x000fe20000000f00 */
[----:B------:R-:W-:Y:S01]  /*e510*/  IMAD.MOV.U32 R5, RZ, RZ, R8 ;  /* 0x000000ffff057224 */ /* 0x000fe200078e0008 */
[----:B------:R-:W-:-:S02]  /*e520*/  MOV R0, 0x181f ;  /* 0x0000181f00007802 */ /* 0x000fc40000000f00 */
[----:B------:R-:W-:Y:S02]  /*e530*/  MOV R2, 0xe550 ;  /* 0x0000e55000027802 */ /* 0x000fe40000000f00 */
[----:B------:R-:W-:Y:S05]  /*e540*/  CALL.REL.NOINC `($__internal_3_$__cuda_sm70_shflsync_idx_p) ;  /* 0x00000b3000007944 */ /* 0x000fea0003c00000 */
[----:B------:R-:W-:Y:S05]  /*e550*/  BRA `(.L_x_214) ;  /* 0xffffd11000007947 */ /* 0x000fea000383ffff */
.L_x_165:
[----:B------:R-:W-:Y:S01]  /*e560*/  IMAD.MOV.U32 R5, RZ, RZ, R14 ;  /* 0x000000ffff057224 */ /* 0x000fe200078e000e */
[----:B------:R-:W-:Y:S01]  /*e570*/  MOV R3, RZ ;  /* 0x000000ff00037202 */ /* 0x000fe20000000f00 */
[----:B------:R-:W-:Y:S01]  /*e580*/  IMAD.MOV.U32 R0, RZ, RZ, 0x1c1f ;  /* 0x00001c1fff007424 */ /* 0x000fe200078e00ff */
[----:B------:R-:W-:Y:S02]  /*e590*/  MOV R2, 0xe5b0 ;  /* 0x0000e5b000027802 */ /* 0x000fe40000000f00 */
[----:B------:R-:W-:Y:S05]  /*e5a0*/  CALL.REL.NOINC `($__internal_3_$__cuda_sm70_shflsync_idx_p) ;  /* 0x00000ad000007944 */ /* 0x000fea0003c00000 */
[----:B------:R-:W-:Y:S01]  /*e5b0*/  MOV R4, R0 ;  /* 0x0000000000047202 */ /* 0x000fe20000000f00 */
[----:B------:R-:W-:Y:S05]  /*e5c0*/  BRA `(.L_x_215) ;  /* 0xffffd3b000007947 */ /* 0x000fea000383ffff */
.L_x_166:
[----:B------:R-:W-:Y:S01]  /*e5d0*/  IMAD.MOV.U32 R5, RZ, RZ, R28 ;  /* 0x000000ffff057224 */ /* 0x000fe200078e001c */
[----:B------:R-:W-:Y:S01]  /*e5e0*/  MOV R3, RZ ;  /* 0x000000ff00037202 */ /* 0x000fe20000000f00 */
[----:B------:R-:W-:Y:S01]  /*e5f0*/  IMAD.MOV.U32 R0, RZ, RZ, 0x1c1f ;  /* 0x00001c1fff007424 */ /* 0x000fe200078e00ff */
[----:B------:R-:W-:Y:S02]  /*e600*/  MOV R2, 0xe620 ;  /* 0x0000e62000027802 */ /* 0x000fe40000000f00 */
[----:B-12---:R-:W-:Y:S05]  /*e610*/  CALL.REL.NOINC `($__internal_3_$__cuda_sm70_shflsync_idx_p) ;  /* 0x00000a6000007944 */ /* 0x006fea0003c00000 */
[----:B------:R-:W-:Y:S05]  /*e620*/  BRA `(.L_x_216) ;  /* 0xffffd37000007947 */ /* 0x000fea000383ffff */
.L_x_169:
[----:B------:R-:W-:Y:S01]  /*e630*/  IMAD.MOV.U32 R5, RZ, RZ, R14 ;  /* 0x000000ffff057224 */ /* 0x000fe200078e000e */
[----:B----4-:R-:W-:Y:S01]  /*e640*/  MOV R3, 0x1 ;  /* 0x0000000100037802 */ /* 0x010fe20000000f00 */
[----:B------:R-:W-:Y:S01]  /*e650*/  IMAD.MOV.U32 R0, RZ, RZ, 0x1c1f ;  /* 0x00001c1fff007424 */ /* 0x000fe200078e00ff */
[----:B------:R-:W-:-:S02]  /*e660*/  MOV R2, 0xe680 ;  /* 0x0000e68000027802 */ /* 0x000fc40000000f00 */
[----:B-123--:R-:W-:Y:S05]  /*e670*/  CALL.REL.NOINC `($__internal_3_$__cuda_sm70_shflsync_idx_p) ;  /* 0x00000a0000007944 */ /* 0x00efea0003c00000 */
[----:B------:R-:W-:Y:S01]  /*e680*/  IMAD.MOV.U32 R4, RZ, RZ, R0 ;  /* 0x000000ffff047224 */ /* 0x000fe200078e0000 */
[----:B------:R-:W-:Y:S01]  /*e690*/  MOV R3, 0x1 ;  /* 0x0000000100037802 */ /* 0x000fe20000000f00 */
[----:B------:R-:W-:Y:S01]  /*e6a0*/  IMAD.MOV.U32 R5, RZ, RZ, R28 ;  /* 0x000000ffff057224 */ /* 0x000fe200078e001c */
[----:B------:R-:W-:-:S02]  /*e6b0*/  MOV R0, 0x1c1f ;  /* 0x00001c1f00007802 */ /* 0x000fc40000000f00 */
[----:B------:R-:W-:Y:S02]  /*e6c0*/  MOV R2, 0xe6e0 ;  /* 0x0000e6e000027802 */ /* 0x000fe40000000f00 */
[----:B------:R-:W-:Y:S05]  /*e6d0*/  CALL.REL.NOINC `($__internal_3_$__cuda_sm70_shflsync_idx_p) ;  /* 0x000009a000007944 */ /* 0x000fea0003c00000 */
[----:B------:R-:W-:Y:S05]  /*e6e0*/  BRA `(.L_x_217) ;  /* 0xffffd91000007947 */ /* 0x000fea000383ffff */
.L_x_173:
[----:B------:R-:W-:Y:S01]  /*e6f0*/  IMAD.MOV.U32 R5, RZ, RZ, R6 ;  /* 0x000000ffff057224 */ /* 0x000fe200078e0006 */
[----:B------:R-:W-:Y:S01]  /*e700*/  MOV R3, RZ ;  /* 0x000000ff00037202 */ /* 0x000fe20000000f00 */
[----:B------:R-:W-:Y:S01]  /*e710*/  IMAD.MOV.U32 R0, RZ, RZ, 0x181f ;  /* 0x0000181fff007424 */ /* 0x000fe200078e00ff */
[----:B------:R-:W-:Y:S02]  /*e720*/  MOV R2, 0xe740 ;  /* 0x0000e74000027802 */ /* 0x000fe40000000f00 */
[----:B------:R-:W-:Y:S05]  /*e730*/  CALL.REL.NOINC `($__internal_3_$__cuda_sm70_shflsync_idx_p) ;  /* 0x0000094000007944 */ /* 0x000fea0003c00000 */
[----:B------:R-:W-:Y:S01]  /*e740*/  MOV R10, R0 ;  /* 0x00000000000a7202 */ /* 0x000fe20000000f00 */
[----:B------:R-:W-:Y:S05]  /*e750*/  BRA `(.L_x_218) ;  /* 0xffffe4d000007947 */ /* 0x000fea000383ffff */
.L_x_174:
[----:B------:R-:W-:Y:S01]  /*e760*/  IMAD.MOV.U32 R5, RZ, RZ, R9 ;  /* 0x000000ffff057224 */ /* 0x000fe200078e0009 */
[----:B------:R-:W-:Y:S01]  /*e770*/  MOV R3, RZ ;  /* 0x000000ff00037202 */ /* 0x000fe20000000f00 */
[----:B------:R-:W-:Y:S01]  /*e780*/  IMAD.MOV.U32 R0, RZ, RZ, 0x181f ;  /* 0x0000181fff007424 */ /* 0x000fe200078e00ff */
[----:B------:R-:W-:Y:S02]  /*e790*/  MOV R2, 0xe7b0 ;  /* 0x0000e7b000027802 */ /* 0x000fe40000000f00 */
[----:B-12---:R-:W-:Y:S05]  /*e7a0*/  CALL.REL.NOINC `($__internal_3_$__cuda_sm70_shflsync_idx_p) ;  /* 0x000008d000007944 */ /* 0x006fea0003c00000 */
[----:B------:R-:W-:Y:S05]  /*e7b0*/  BRA `(.L_x_219) ;  /* 0xffffe49000007947 */ /* 0x000fea000383ffff */
.L_x_177:
        /* <DEDUP_REMOVED lines=12> */
.L_x_180:
[----:B-1----:R-:W-:Y:S01]  /*e880*/  IMAD.MOV.U32 R5, RZ, RZ, R6 ;  /* 0x000000ffff057224 */ /* 0x002fe200078e0006 */
[----:B------:R-:W-:Y:S01]  /*e890*/  MOV R3, 0x2 ;  /* 0x0000000200037802 */ /* 0x000fe20000000f00 */
[----:B----4-:R-:W-:Y:S01]  /*e8a0*/  IMAD.MOV.U32 R0, RZ, RZ, 0x181f ;  /* 0x0000181fff007424 */ /* 0x010fe200078e00ff */
[----:B------:R-:W-:Y:S02]  /*e8b0*/  MOV R2, 0xe8d0 ;  /* 0x0000e8d000027802 */ /* 0x000fe40000000f00 */
[----:B--23--:R-:W-:Y:S05]  /*e8c0*/  CALL.REL.NOINC `($__internal_3_$__cuda_sm70_shflsync_idx_p) ;  /* 0x000007b000007944 */ /* 0x00cfea0003c00000 */
[----:B------:R-:W-:Y:S01]  /*e8d0*/  MOV R10, R0 ;  /* 0x00000000000a7202 */ /* 0x000fe20000000f00 */
[----:B------:R-:W-:Y:S05]  /*e8e0*/  BRA `(.L_x_221) ;  /* 0xffffe59000007947 */ /* 0x000fea000383ffff */
.L_x_181:
[----:B------:R-:W-:Y:S01]  /*e8f0*/  IMAD.MOV.U32 R5, RZ, RZ, R9 ;  /* 0x000000ffff057224 */ /* 0x000fe200078e0009 */
[----:B------:R-:W-:Y:S01]  /*e900*/  MOV R3, 0x2 ;  /* 0x0000000200037802 */ /* 0x000fe20000000f00 */
[----:B----4-:R-:W-:Y:S01]  /*e910*/  IMAD.MOV.U32 R0, RZ, RZ, 0x181f ;  /* 0x0000181fff007424 */ /* 0x010fe200078e00ff */
[----:B------:R-:W-:Y:S02]  /*e920*/  MOV R2, 0xe940 ;  /* 0x0000e94000027802 */ /* 0x000fe40000000f00 */
[----:B-123--:R-:W-:Y:S05]  /*e930*/  CALL.REL.NOINC `($__internal_3_$__cuda_sm70_shflsync_idx_p) ;  /* 0x0000074000007944 */ /* 0x00efea0003c00000 */
[----:B------:R-:W-:Y:S05]  /*e940*/  BRA `(.L_x_222) ;  /* 0xffffe55000007947 */ /* 0x000fea000383ffff */
.L_x_184:
        /* <DEDUP_REMOVED lines=12> */
.L_x_186:
[----:B------:R-:W-:Y:S01]  /*ea10*/  IMAD.MOV.U32 R5, RZ, RZ, R66 ;  /* 0x000000ffff057224 */ /* 0x000fe200078e0042 */
[----:B------:R-:W-:Y:S01]  /*ea20*/  MOV R3, RZ ;  /* 0x000000ff00037202 */ /* 0x000fe20000000f00 */
[----:B------:R-:W-:Y:S01]  /*ea30*/  IMAD.MOV.U32 R0, RZ, RZ, 0x1f ;  /* 0x0000001fff007424 */ /* 0x000fe200078e00ff */
[----:B------:R-:W-:Y:S02]  /*ea40*/  MOV R2, 0xea60 ;  /* 0x0000ea6000027802 */ /* 0x000fe40000000f00 */
[----:B--2---:R-:W-:Y:S05]  /*ea50*/  CALL.REL.NOINC `($__internal_3_$__cuda_sm70_shflsync_idx_p) ;  /* 0x0000062000007944 */ /* 0x004fea0003c00000 */
[----:B------:R-:W-:Y:S01]  /*ea60*/  MOV R9, R0 ;  /* 0x0000000000097202 */ /* 0x000fe20000000f00 */
[----:B------:R-:W-:Y:S05]  /*ea70*/  BRA `(.L_x_224) ;  /* 0xffffe71000007947 */ /* 0x000fea000383ffff */
.L_x_187:
[----:B------:R-:W-:Y:S01]  /*ea80*/  IMAD.MOV.U32 R5, RZ, RZ, R66 ;  /* 0x000000ffff057224 */ /* 0x000fe200078e0042 */
[----:B------:R-:W-:Y:S01]  /*ea90*/  MOV R3, 0x1 ;  /* 0x0000000100037802 */ /* 0x000fe20000000f00 */
[----:B------:R-:W-:Y:S01]  /*eaa0*/  IMAD.MOV.U32 R0, RZ, RZ, 0x1f ;  /* 0x0000001fff007424 */ /* 0x000fe200078e00ff */
[----:B------:R-:W-:Y:S02]  /*eab0*/  MOV R2, 0xead0 ;  /* 0x0000ead000027802 */ /* 0x000fe40000000f00 */
[----:B-12---:R-:W-:Y:S05]  /*eac0*/  CALL.REL.NOINC `($__internal_3_$__cuda_sm70_shflsync_idx_p) ;  /* 0x000005b000007944 */ /* 0x006fea0003c00000 */
[----:B------:R-:W-:Y:S01]  /*ead0*/  MOV R8, R0 ;  /* 0x0000000000087202 */ /* 0x000fe20000000f00 */
[----:B------:R-:W-:Y:S05]  /*eae0*/  BRA `(.L_x_225) ;  /* 0xffffe6c000007947 */ /* 0x000fea000383ffff */
.L_x_188:
[----:B------:R-:W-:Y:S02]  /*eaf0*/  MOV R2, 0x1 ;  /* 0x0000000100027802 */ /* 0x000fe40000000f00 */
[----:B------:R-:W-:-:S02]  /*eb00*/  MOV R3, 0xeb20 ;  /* 0x0000eb2000037802 */ /* 0x000fc40000000f00 */
[----:B-1234-:R-:W-:Y:S05]  /*eb10*/  CALL.REL.NOINC `($__internal_4_$__cuda_sm70_shflsync_up_p) ;  /* 0x000005b000007944 */ /* 0x01efea0003c00000 */
[----:B------:R-:W-:Y:S05]  /*eb20*/  BRA `(.L_x_226) ;  /* 0xffffe7b000007947 */ /* 0x000fea000383ffff */
.L_x_189:
[----:B------:R-:W-:Y:S02]  /*eb30*/  MOV R2, 0x2 ;  /* 0x0000000200027802 */ /* 0x000fe40000000f00 */
[----:B------:R-:W-:-:S02]  /*eb40*/  MOV R3, 0xeb60 ;  /* 0x0000eb6000037802 */ /* 0x000fc40000000f00 */
[----:B--2-4-:R-:W-:Y:S05]  /*eb50*/  CALL.REL.NOINC `($__internal_4_$__cuda_sm70_shflsync_up_p) ;  /* 0x0000057000007944 */ /* 0x014fea0003c00000 */
        /* <DEDUP_REMOVED lines=23> */
.L_x_193:
[----:B------:R-:W-:Y:S02]  /*ecd0*/  MOV R2, 0x1 ;  /* 0x0000000100027802 */ /* 0x000fe40000000f00 */
[----:B------:R-:W-:Y:S02]  /*ece0*/  MOV R3, 0xed00 ;  /* 0x0000ed0000037802 */ /* 0x000fe40000000f00 */
[----:B------:R-:W-:Y:S05]  /*ecf0*/  CALL.REL.NOINC `($__internal_4_$__cuda_sm70_shflsync_up_p) ;  /* 0x000003d000007944 */ /* 0x000fea0003c00000 */
[----:B------:R-:W-:Y:S01]  /*ed00*/  MOV R2, R4 ;  /* 0x0000000400027202 */ /* 0x000fe20000000f00 */
[----:B------:R-:W-:Y:S05]  /*ed10*/  BRA `(.L_x_228) ;  /* 0xffffe82000007947 */ /* 0x000fea000383ffff */
.L_x_194:
        /* <DEDUP_REMOVED lines=26> */
.L_x_196:
[----:B------:R-:W-:Y:S02]  /*eec0*/  SEL R0, RZ, 0x1, P0 ;  /* 0x00000001ff007807 */ /* 0x000fe40000000000 */
[----:B------:R-:W-:Y:S02]  /*eed0*/  MOV R2, 0xeef0 ;  /* 0x0000eef000027802 */ /* 0x000fe40000000f00 */
[----:B-1----:R-:W-:Y:S05]  /*eee0*/  CALL.REL.NOINC `($__internal_5_$__cuda_sm70_votesync_ballot) ;  /* 0x0000025000007944 */ /* 0x002fea0003c00000 */
[----:B------:R-:W-:Y:S01]  /*eef0*/  MOV R8, R0 ;  /* 0x0000000000087202 */ /* 0x000fe20000000f00 */
[----:B------:R-:W-:Y:S05]  /*ef00*/  BRA `(.L_x_230) ;  /* 0xffffe7c000007947 */ /* 0x000fea000383ffff */
.L_x_197:
[----:B------:R-:W-:Y:S01]  /*ef10*/  IMAD.MOV.U32 R5, RZ, RZ, R6 ;  /* 0x000000ffff057224 */ /* 0x000fe200078e0006 */
[----:B---3--:R-:W-:Y:S01]  /*ef20*/  MOV R3, R12 ;  /* 0x0000000c00037202 */ /* 0x008fe20000000f00 */
[----:B------:R-:W-:Y:S01]  /*ef30*/  IMAD.MOV.U32 R0, RZ, RZ, 0x1f ;  /* 0x0000001fff007424 */ /* 0x000fe200078e00ff */
[----:B------:R-:W-:Y:S02]  /*ef40*/  MOV R2, 0xef60 ;  /* 0x0000ef6000027802 */ /* 0x000fe40000000f00 */
[----:B-12---:R-:W-:Y:S05]  /*ef50*/  CALL.REL.NOINC `($__internal_3_$__cuda_sm70_shflsync_idx_p) ;  /* 0x0000012000007944 */ /* 0x006fea0003c00000 */
[----:B------:R-:W-:Y:S01]  /*ef60*/  IMAD.MOV.U32 R6, RZ, RZ, R0 ;  /* 0x000000ffff067224 */ /* 0x000fe200078e0000 */
[----:B------:R-:W-:Y:S01]  /*ef70*/  MOV R3, R12 ;  /* 0x0000000c00037202 */ /* 0x000fe20000000f00 */
[----:B------:R-:W-:Y:S01]  /*ef80*/  IMAD.MOV.U32 R5, RZ, RZ, R7 ;  /* 0x000000ffff057224 */ /* 0x000fe200078e0007 */
[----:B------:R-:W-:Y:S02]  /*ef90*/  MOV R0, 0x1f ;  /* 0x0000001f00007802 */ /* 0x000fe40000000f00 */
[----:B------:R-:W-:-:S02]  /*efa0*/  MOV R2, 0xefc0 ;  /* 0x0000efc000027802 */ /* 0x000fc40000000f00 */
[----:B------:R-:W-:Y:S05]  /*efb0*/  CALL.REL.NOINC `($__internal_3_$__cuda_sm70_shflsync_idx_p) ;  /* 0x000000c000007944 */ /* 0x000fea0003c00000 */
[----:B------:R-:W-:Y:S01]  /*efc0*/  MOV R7, R0 ;  /* 0x0000000000077202 */ /* 0x000fe20000000f00 */
[----:B------:R-:W-:Y:S05]  /*efd0*/  BRA `(.L_x_231) ;  /* 0xffffe73000007947 */ /* 0x000fea000383ffff */
.L_x_200:
[----:B------:R-:W-:Y:S01]  /*efe0*/  IMAD.MOV.U32 R5, RZ, RZ, R4 ;  /* 0x000000ffff057224 */ /* 0x000fe200078e0004 */
[----:B------:R-:W-:-:S02]  /*eff0*/  MOV R0, 0x1f ;  /* 0x0000001f00007802 */ /* 0x000fc40000000f00 */
[----:B------:R-:W-:Y:S02]  /*f000*/  MOV R2, 0xf020 ;  /* 0x0000f02000027802 */ /* 0x000fe40000000f00 */
[----:B-1234-:R-:W-:Y:S05]  /*f010*/  CALL.REL.NOINC `($__internal_3_$__cuda_sm70_shflsync_idx_p) ;  /* 0x0000006000007944 */ /* 0x01efea0003c00000 */
[----:B------:R-:W-:Y:S01]  /*f020*/  MOV R11, R0 ;  /* 0x00000000000b7202 */ /* 0x000fe20000000f00 */
[----:B------:R-:W-:Y:S05]  /*f030*/  BRA `(.L_x_199) ;  /* 0xffffe73000007947 */ /* 0x000fea000383ffff */
        .weak           $__internal_2_$__cuda_sm70_shflsync_bfly_p
        .type           $__internal_2_$__cuda_sm70_shflsync_bfly_p,@function
        .size           $__internal_2_$__cuda_sm70_shflsync_bfly_p,($__internal_3_$__cuda_sm70_shflsync_idx_p - $__internal_2_$__cuda_sm70_shflsync_bfly_p)
$__internal_2_$__cuda_sm70_shflsync_bfly_p:
[----:B------:R-:W-:Y:S04]  /*f040*/  WARPSYNC R6 ;  /* 0x0000000600007348 */ /* 0x000fe80003800000 */
[----:B------:R1:W2:Y:S02]  /*f050*/  SHFL.BFLY PT, R2, R2, R5, R7 ;  /* 0x0c00000502027389 */ /* 0x0002a400000e0007 */
[----:B-1----:R-:W-:-:S04]  /*f060*/  MOV R5, 0x0 ;  /* 0x0000000000057802 */ /* 0x002fc80000000f00 */
[----:B--2---:R-:W-:Y:S05]  /*f070*/  RET.REL.NODEC R4 `(_ZN7cutlass13device_kernelIN5flash19enable_sm80_to_sm89INS1_16FlashAttnFwdSm80INS1_25CollectiveMainloopFwdSm80ILi8ELi1ELb1EN4cute5tupleIJNS5_1CILi128EEENS7_ILi112EEES8_EEELi128ENS_10bfloat16_tEfNS_4arch4Sm80ELb0ELb0ELb1ELb1ELb0ELb0ELb1ELb1EEENS1_21CollectiveEpilogueFwdINS6_IJS8_S8_S9_EEENS6_IJNS7_ILi1EEESH_SH_EEESB_SD_Li256ELb1ELb1ELb1ELb0EEENS1_36VarlenDynamicPersistentTileSchedulerILi128ELi112ELi256ELi256ELb1ELb1ELb0ELb0ELb1ELb1EEEEEEEEEvNT_6ParamsE) ;  /* 0xffff0f8004007950 */ /* 0x004fea0003c3ffff */
        .weak           $__internal_3_$__cuda_sm70_shflsync_idx_p
        .type           $__internal_3_$__cuda_sm70_shflsync_idx_p,@function
        .size           $__internal_3_$__cuda_sm70_shflsync_idx_p,($__internal_4_$__cuda_sm70_shflsync_up_p - $__internal_3_$__cuda_sm70_shflsync_idx_p)
$__internal_3_$__cuda_sm70_shflsync_idx_p:
[----:B------:R-:W-:-:S04]  /*f080*/  MOV R67, 0xffffffff ;  /* 0xffffffff00437802 */ /* 0x000fc80000000f00 */
[----:B------:R-:W-:Y:S04]  /*f090*/  WARPSYNC R67 ;  /* 0x0000004300007348 */ /* 0x000fe80003800000 */
[----:B------:R1:W2:Y:S02]  /*f0a0*/  SHFL.IDX PT, R0, R5, R3, R0 ;  /* 0x0000000305007389 */ /* 0x0002a400000e0000 */
[----:B-1----:R-:W-:-:S04]  /*f0b0*/  MOV R3, 0x0 ;  /* 0x0000000000037802 */ /* 0x002fc80000000f00 */
[----:B--2---:R-:W-:Y:S05]  /*f0c0*/  RET.REL.NODEC R2 `(_ZN7cutlass13device_kernelIN5flash19enable_sm80_to_sm89INS1_16FlashAttnFwdSm80INS1_25CollectiveMainloopFwdSm80ILi8ELi1ELb1EN4cute5tupleIJNS5_1CILi128EEENS7_ILi112EEES8_EEELi128ENS_10bfloat16_tEfNS_4arch4Sm80ELb0ELb0ELb1ELb1ELb0ELb0ELb1ELb1EEENS1_21CollectiveEpilogueFwdINS6_IJS8_S8_S9_EEENS6_IJNS7_ILi1EEESH_SH_EEESB_SD_Li256ELb1ELb1ELb1ELb0EEENS1_36VarlenDynamicPersistentTileSchedulerILi128ELi112ELi256ELi256ELb1ELb1ELb0ELb0ELb1ELb1EEEEEEEEEvNT_6ParamsE) ;  /* 0xffff0f3002007950 */ /* 0x004fea0003c3ffff */
        .weak           $__internal_4_$__cuda_sm70_shflsync_up_p
        .type           $__internal_4_$__cuda_sm70_shflsync_up_p,@function
        .size           $__internal_4_$__cuda_sm70_shflsync_up_p,($__internal_5_$__cuda_sm70_votesync_ballot - $__internal_4_$__cuda_sm70_shflsync_up_p)
$__internal_4_$__cuda_sm70_shflsync_up_p:
[----:B------:R-:W-:Y:S02]  /*f0d0*/  IMAD.MOV.U32 R4, RZ, RZ, RZ ;  /* 0x000000ffff047224 */ /* 0x000fe400078e00ff */
[----:B------:R-:W-:-:S04]  /*f0e0*/  IMAD.MOV.U32 R10, RZ, RZ, -0x1 ;  /* 0xffffffffff0a7424 */ /* 0x000fc800078e00ff */
[----:B------:R-:W-:Y:S04]  /*f0f0*/  WARPSYNC R10 ;  /* 0x0000000a00007348 */ /* 0x000fe80003800000 */
[----:B------:R1:W2:Y:S02]  /*f100*/  SHFL.UP PT, R4, R0, R2, R4 ;  /* 0x0400000200047389 */ /* 0x0002a400000e0004 */
[----:B-1----:R-:W-:Y:S02]  /*f110*/  MOV R2, R3 ;  /* 0x0000000300027202 */ /* 0x002fe40000000f00 */
[----:B------:R-:W-:-:S04]  /*f120*/  MOV R3, 0x0 ;  /* 0x0000000000037802 */ /* 0x000fc80000000f00 */
[----:B--2---:R-:W-:Y:S05]  /*f130*/  RET.REL.NODEC R2 `(_ZN7cutlass13device_kernelIN5flash19enable_sm80_to_sm89INS1_16FlashAttnFwdSm80INS1_25CollectiveMainloopFwdSm80ILi8ELi1ELb1EN4cute5tupleIJNS5_1CILi128EEENS7_ILi112EEES8_EEELi128ENS_10bfloat16_tEfNS_4arch4Sm80ELb0ELb0ELb1ELb1ELb0ELb0ELb1ELb1EEENS1_21CollectiveEpilogueFwdINS6_IJS8_S8_S9_EEENS6_IJNS7_ILi1EEESH_SH_EEESB_SD_Li256ELb1ELb1ELb1ELb0EEENS1_36VarlenDynamicPersistentTileSchedulerILi128ELi112ELi256ELi256ELb1ELb1ELb0ELb0ELb1ELb1EEEEEEEEEvNT_6ParamsE) ;  /* 0xffff0ec002007950 */ /* 0x004fea0003c3ffff */
        .weak           $__internal_5_$__cuda_sm70_votesync_ballot
        .type           $__internal_5_$__cuda_sm70_votesync_ballot,@function
        .size           $__internal_5_$__cuda_sm70_votesync_ballot,(.L_x_2678 - $__internal_5_$__cuda_sm70_votesync_ballot)
$__internal_5_$__cuda_sm70_votesync_ballot:
[----:B------:R-:W-:Y:S01]  /*f140*/  ISETP.NE.U32.AND P0, PT, R0, 0x1, PT ;  /* 0x000000010000780c */ /* 0x000fe20003f05070 */
[----:B------:R-:W-:-:S04]  /*f150*/  IMAD.MOV.U32 R3, RZ, RZ, -0x1 ;  /* 0xffffffffff037424 */ /* 0x000fc800078e00ff */
[----:B------:R-:W-:Y:S08]  /*f160*/  WARPSYNC R3 ;  /* 0x0000000300007348 */ /* 0x000ff00003800000 */
[----:B------:R-:W-:-:S04]  /*f170*/  VOTE.ANY R0, PT, !P0 ;  /* 0x0000000000007806 */ /* 0x000fc800040e0100 */
[----:B------:R-:W-:Y:S01]  /*f180*/  LOP3.LUT R0, R0, R3, RZ, 0xc0, !PT ;  /* 0x0000000300007212 */ /* 0x000fe200078ec0ff */
[----:B------:R-:W-:-:S04]  /*f190*/  IMAD.MOV.U32 R3, RZ, RZ, 0x0 ;  /* 0x00000000ff037424 */ /* 0x000fc800078e00ff */
[----:B------:R-:W-:Y:S05]  /*f1a0*/  RET.REL.NODEC R2 `(_ZN7cutlass13device_kernelIN5flash19enable_sm80_to_sm89INS1_16FlashAttnFwdSm80INS1_25CollectiveMainloopFwdSm80ILi8ELi1ELb1EN4cute5tupleIJNS5_1CILi128EEENS7_ILi112EEES8_EEELi128ENS_10bfloat16_tEfNS_4arch4Sm80ELb0ELb0ELb1ELb1ELb0ELb0ELb1ELb1EEENS1_21CollectiveEpilogueFwdINS6_IJS8_S8_S9_EEENS6_IJNS7_ILi1EEESH_SH_EEESB_SD_Li256ELb1ELb1ELb1ELb0EEENS1_36VarlenDynamicPersistentTileSchedulerILi128ELi112ELi256ELi256ELb1ELb1ELb0ELb0ELb1ELb1EEEEEEEEEvNT_6ParamsE) ;  /* 0xffff0e5002007950 */ /* 0x000fea0003c3ffff */
.L_x_232:
        /* <DEDUP_REMOVED lines=13> */
.L_x_2678:


//--------------------- .text._ZN7cutlass13device_kernelIN5flash19enable_sm80_to_sm89INS1_16FlashAttnFwdSm80INS1_25CollectiveMainloopFwdSm80ILi8ELi1ELb1EN4cute5tupleIJNS5_1CILi128EEENS7_ILi112EEES8_EEELi128ENS_10bfloat16_tEfNS_4arch4Sm80ELb0ELb0ELb1ELb1ELb0ELb1ELb1ELb1EEENS1_21CollectiveEpilogueFwdINS6_IJS8_S8_S9_EEENS6_IJNS7_ILi1EEESH_SH_EEESB_SD_Li256ELb1ELb1ELb1ELb0EEENS1_36VarlenDynamicPersistentTileSchedulerILi128ELi112ELi256ELi256ELb1ELb1ELb0ELb0ELb1ELb1EEEEEEEEEvNT_6ParamsE --------------------------
	.section	.text._ZN7cutlass13device_kernelIN5flash19enable_sm80_to_sm89INS1_16FlashAttnFwdSm80INS1_25CollectiveMainloopFwdSm80ILi8ELi1ELb1EN4cute5tupleIJNS5_1CILi128EEENS7_ILi112EEES8_EEELi128ENS_10bfloat16_tEfNS_4arch4Sm80ELb0ELb0ELb1ELb1ELb0ELb1ELb1ELb1EEENS1_21CollectiveEpilogueFwdINS6_IJS8_S8_S9_EEENS6_IJNS7_ILi1EEESH_SH_EEESB_SD_Li256ELb1ELb1ELb1ELb0EEENS1_36VarlenDynamicPersistentTileSchedulerILi128ELi112ELi256ELi256ELb1ELb1ELb0ELb0ELb1ELb1EEEEEEEEEvNT_6ParamsE,"ax",@progbits
	.sectioninfo	@"SHI_REGISTERS=255"
	.align	128
.text._ZN7cutlass13device_kernelIN5flash19enable_sm80_to_sm89INS1_16FlashAttnFwdSm80INS1_25CollectiveMainloopFwdSm80ILi8ELi1ELb1EN4cute5tupleIJNS5_1CILi128EEENS7_ILi112EEES8_EEELi128ENS_10bfloat16_tEfNS_4arch4Sm80ELb0ELb0ELb1ELb1ELb0ELb1ELb1ELb1EEENS1_21CollectiveEpilogueFwdINS6_IJS8_S8_S9_EEENS6_IJNS7_ILi1EEESH_SH_EEESB_SD_Li256ELb1ELb1ELb1ELb0EEENS1_36VarlenDynamicPersistentTileSchedulerILi128ELi112ELi256ELi256ELb1ELb1ELb0ELb0ELb1ELb1EEEEEEEEEvNT_6ParamsE:
        .type           _ZN7cutlass13device_kernelIN5flash19enable_sm80_to_sm89INS1_16FlashAttnFwdSm80INS1_25CollectiveMainloopFwdSm80ILi8ELi1ELb1EN4cute5tupleIJNS5_1CILi128EEENS7_ILi112EEES8_EEELi128ENS_10bfloat16_tEfNS_4arch4Sm80ELb0ELb0ELb1ELb1ELb0ELb1ELb1ELb1EEENS1_21CollectiveEpilogueFwdINS6_IJS8_S8_S9_EEENS6_IJNS7_ILi1EEESH_SH_EEESB_SD_Li256ELb1ELb1ELb1ELb0EEENS1_36VarlenDynamicPersistentTileSchedulerILi128ELi112ELi256ELi256ELb1ELb1ELb0ELb0ELb1ELb1EEEEEEEEEvNT_6ParamsE,@function
        .size           _ZN7cutlass13device_kernelIN5flash19enable_sm80_to_sm89INS1_16FlashAttnFwdSm80INS1_25CollectiveMainloopFwdSm80ILi8ELi1ELb1EN4cute5tupleIJNS5_1CILi128EEENS7_ILi112EEES8_EEELi128ENS_10bfloat16_tEfNS_4arch4Sm80ELb0ELb0ELb1ELb1ELb0ELb1ELb1ELb1EEENS1_21CollectiveEpilogueFwdINS6_IJS8_S8_S9_EEENS6_IJNS7_ILi1EEESH_SH_EEESB_SD_Li256ELb1ELb1ELb1ELb0EEENS1_36VarlenDynamicPersistentTileSchedulerILi128ELi112ELi256ELi256ELb1ELb1ELb0ELb0ELb1ELb1EEEEEEEEEvNT_6ParamsE,(.L_x_2683 - _ZN7cutlass13device_kernelIN5flash19enable_sm80_to_sm89INS1_16FlashAttnFwdSm80INS1_25CollectiveMainloopFwdSm80ILi8ELi1ELb1EN4cute5tupleIJNS5_1CILi128EEENS7_ILi112EEES8_EEELi128ENS_10bfloat16_tEfNS_4arch4Sm80ELb0ELb0ELb1ELb1ELb0ELb1ELb1ELb1EEENS1_21CollectiveEpilogueFwdINS6_IJS8_S8_S9_EEENS6_IJNS7_ILi1EEESH_SH_EEESB_SD_Li256ELb1ELb1ELb1ELb0EEENS1_36VarlenDynamicPersistentTileSchedulerILi128ELi112ELi256ELi256ELb1ELb1ELb0ELb0ELb1ELb1EEEEEEEEEvNT_6ParamsE)
        .other          _ZN7cutlass13device_kernelIN5flash19enable_sm80_to_sm89INS1_16FlashAttnFwdSm80INS1_25CollectiveMainloopFwdSm80ILi8ELi1ELb1EN4cute5tupleIJNS5_1CILi128EEENS7_ILi112EEES8_EEELi128ENS_10bfloat16_tEfNS_4arch4Sm80ELb0ELb0ELb1ELb1ELb0ELb1ELb1ELb1EEENS1_21CollectiveEpilogueFwdINS6_IJS8_S8_S9_EEENS6_IJNS7_ILi1EEESH_SH_EEESB_SD_Li256ELb1ELb1ELb1ELb0EEENS1_36VarlenDynamicPersistentTileSchedulerILi128ELi112ELi256ELi256ELb1ELb1ELb0ELb0ELb1ELb1EEEEEEEEEvNT_6ParamsE,@"STO_CUDA_ENTRY STV_DEFAULT"
_ZN7cutlass13device_kernelIN5flash19enable_sm80_to_sm89INS1_16FlashAttnFwdSm80INS1_25CollectiveMainloopFwdSm80ILi8ELi1ELb1EN4cute5tupleIJNS5_1CILi128EEENS7_ILi112EEES8_EEELi128ENS_10bfloat16_tEfNS_4arch4Sm80ELb0ELb0ELb1ELb1ELb0ELb1ELb1ELb1EEENS1_21CollectiveEpilogueFwdINS6_IJS8_S8_S9_EEENS6_IJNS7_ILi1EEESH_SH_EEESB_SD_Li256ELb1ELb1ELb1ELb0EEENS1_36VarlenDynamicPersistentTileSchedulerILi128ELi112ELi256ELi256ELb1ELb1ELb0ELb0ELb1ELb1EEEEEEEEEvNT_6ParamsE:
        /* <DEDUP_REMOVED lines=15> */
[----:B------:R-:W-:-:S02]  /*00f0*/  IMAD.MOV.U32 R8, RZ, RZ, RZ ;  /* 0x000000ffff087224 */ /* 0x000fc400078e00ff */
[----:B-1----:R-:W-:Y:S01]  /*0100*/  IMAD.MOV.U32 R7, RZ, RZ, RZ ;  /* 0x000000ffff077224 */ /* 0x002fe200078e00ff */
        /* <DEDUP_REMOVED lines=13> */
[----:B------:R-:W-:Y:S02]  /*01e0*/  ISETP.GE.U32.AND P1, PT, R15, 0x10, PT ;  /* 0x000000100f00780c */ /* 0x000fe40003f26070 */
[----:B------:R-:W-:Y:S01]  /*01f0*/  MOV R10, RZ ;  /* 0x000000ff000a7202 */ /* 0x000fe20000000f00 */
[----:B--2---:R-:W-:-:S05]  /*0200*/  IMAD R4, R8, R7, RZ ;  /* 0x0000000708047224 */ /* 0x004fca00078e02ff */
[----:B------:R-:W2:Y:S02]  /*0210*/  SHFL.UP PT, R0, R4, 0x1, RZ ;  /* 0x0420000004007989 */ /* 0x000ea400000e00ff */
[----:B--2---:R-:W-:-:S05]  /*0220*/  SEL R0, R0, RZ, P5 ;  /* 0x000000ff00007207 */ /* 0x004fca0002800000 */
[----:B------:R-:W-:-:S05]  /*0230*/  IMAD.IADD R4, R4, 0x1, R0 ;  /* 0x0000000104047824 */ /* 0x000fca00078e0200 */
[----:B------:R-:W2:Y:S02]  /*0240*/  SHFL.UP PT, R0, R4, 0x2, RZ ;  /* 0x0440000004007989 */ /* 0x000ea400000e00ff */
[----:B--2---:R-:W-:-:S04]  /*0250*/  SEL R0, R0, RZ, P4 ;  /* 0x000000ff00007207 */ /* 0x004fc80002000000 */
[----:B------:R-:W-:-:S05]  /*0260*/  IADD3 R4, R4, R0, RZ ;  /* 0x0000000004047210 */ /* 0x000fca0007ffe0ff */
        /* <DEDUP_REMOVED lines=16> */
.L_x_238:
        /* <DEDUP_REMOVED lines=17> */
.L_x_396:
        /* <DEDUP_REMOVED lines=16> */
.L_x_397:
[----:B--2---:R-:W-:-:S05]  /*0580*/  IMAD R0, R0, c[0x0][0x538], RZ ;  /* 0x00014e0000007a24 */ /* 0x004fca00078e02ff */
[----:B------:R-:W-:-:S04]  /*0590*/  IADD3 R6, R0, R6, RZ ;  /* 0x0000000600067210 */ /* 0x000fc80007ffe0ff */
[----:B------:R-:W-:-:S13]  /*05a0*/  ISETP.GT.AND P0, PT, R6, UR4, PT ;  /* 0x0000000406007c0c */ /* 0x000fda000bf04270 */
[----:B-1----:R-:W-:Y:S05]  /*05b0*/  @!P0 BRA `(.L_x_238) ;  /* 0xfffffdb000008947 */ /* 0x002fea000383ffff */
.L_x_234:
[----:B------:R-:W-:-:S05]  /*05c0*/  IADD3 R13, -R0, R6, RZ ;  /* 0x00000006000d7210 */ /* 0x000fca0007ffe1ff */
[----:B------:R-:W-:-:S05]  /*05d0*/  IMAD R0, R4, c[0x0][0x538], R13 ;  /* 0x00014e0004007a24 */ /* 0x000fca00078e020d */
[----:B------:R-:W-:Y:S01]  /*05e0*/  ISETP.GT.AND P0, PT, R0, UR4, PT ;  /* 0x0000000400007c0c */ /* 0x000fe2000bf04270 */
[----:B------:R-:W-:-:S12]  /*05f0*/  BRA.DIV ~URZ, `(.L_x_239) ;  /* 0x000183827f007947 */ /* 0x000fd8000b800000 */
[----:B------:R-:W-:-:S04]  /*0600*/  VOTE.ANY R5, PT, !P0 ;  /* 0x0000000000057806 */ /* 0x000fc800040e0100 */
.L_x_398:
[----:B------:R1:W2:Y:S01]  /*0610*/  POPC R14, R5 ;  /* 0x00000005000e7309 */ /* 0x0002a20000000000 */
[----:B------:R-:W-:Y:S05]  /*0620*/  BRA.DIV ~URZ, `(.L_x_240) ;  /* 0x000183a27f007947 */ /* 0x000fea000b800000 */
[----:B--2---:R2:W3:Y:S01]  /*0630*/  SHFL.IDX PT, R12, R8, R14, 0x1f ;  /* 0x00001f0e080c7589 */ /* 0x0044e200000e0000 */
[----:B------:R-:W-:-:S03]  /*0640*/  MOV R6, RZ ;  /* 0x000000ff00067202 */ /* 0x000fc60000000f00 */
[----:B------:R2:W4:Y:S04]  /*0650*/  SHFL.IDX PT, R11, R7, R14, 0x1f ;  /* 0x00001f0e070b7589 */ /* 0x00052800000e0000 */
.L_x_399:
[----:B------:R-:W-:Y:S01]  /*0660*/  ISETP.NE.AND P0, PT, R5, RZ, PT ;  /* 0x000000ff0500720c */ /* 0x000fe20003f05270 */
[----:B------:R-:W-:-:S12]  /*0670*/  BSSY B0, `(.L_x_241) ;  /* 0x0000005000007945 */ /* 0x000fd80003800000 */
[----:B------:R-:W-:Y:S05]  /*0680*/  @!P0 BRA `(.L_x_242) ;  /* 0x0000003000008947 */ /* 0x000fea0003800000 */
[----:B------:R-:W-:Y:S01]  /*0690*/  IADD3 R3, R14, -0x1, RZ ;  /* 0xffffffff0e037810 */ /* 0x000fe20007ffe0ff */
[----:B------:R-:W-:Y:S05]  /*06a0*/  BRA.DIV ~URZ, `(.L_x_243) ;  /* 0x000184027f007947 */ /* 0x000fea000b800000 */
[----:B------:R1:W2:Y:S02]  /*06b0*/  SHFL.IDX PT, R6, R4, R3, 0x1f ;  /* 0x00001f0304067589 */ /* 0x0002a400000e0000 */
.L_x_242:
[----:B------:R-:W-:Y:S05]  /*06c0*/  BSYNC B0 ;  /* 0x0000000000007941 */ /* 0x000fea0003800000 */
.L_x_241:
[----:B---3--:R-:W-:Y:S01]  /*06d0*/  IABS R0, R12 ;  /* 0x0000000c00007213 */ /* 0x008fe20000000000 */
[----:B-12---:R-:W-:-:S04]  /*06e0*/  IMAD R4, R6, c[0x0][0x538], R13 ;  /* 0x00014e0006047a24 */ /* 0x006fc800078e020d */
[----:B------:R-:W-:Y:S01]  /*06f0*/  IMAD.MOV.U32 R5, RZ, RZ, R0 ;  /* 0x000000ffff057224 */ /* 0x000fe200078e0000 */
[----:B----4-:R-:W-:Y:S01]  /*0700*/  IABS R0, R11 ;  /* 0x0000000b00007213 */ /* 0x010fe20000000000 */
[----:B------:R1:W-:Y:S01]  /*0710*/  STL [R1+0x38], R4 ;  /* 0x0000380401007387 */ /* 0x0003e20000100800 */
[----:B------:R-:W-:Y:S01]  /*0720*/  IADD3 R9, -R4, UR4, RZ ;  /* 0x0000000404097c10 */ /* 0x000fe2000fffe1ff */
[----:B------:R-:W2:Y:S02]  /*0730*/  I2F.RP R2, R5 ;  /* 0x0000000500027306 */ /* 0x000ea40000209400 */
[----:B------:R-:W-:Y:S01]  /*0740*/  IMAD.MOV.U32 R7, RZ, RZ, R0 ;  /* 0x000000ffff077224 */ /* 0x000fe200078e0000 */
[----:B------:R-:W-:Y:S02]  /*0750*/  IABS R6, R9 ;  /* 0x0000000900067213 */ /* 0x000fe40000000000 */
[----:B------:R-:W-:-:S03]  /*0760*/  IABS R0, R12 ;  /* 0x0000000c00007213 */ /* 0x000fc60000000000 */
[----:B------:R-:W-:Y:S01]  /*0770*/  I2F.RP R8, R7 ;  /* 0x0000000700087306 */ /* 0x000fe20000209400 */
[----:B------:R-:W-:-:S07]  /*0780*/  IADD3 R0, RZ, -R0, RZ ;  /* 0x80000000ff007210 */ /* 0x000fce0007ffe0ff */
[----:B--2---:R-:W2:Y:S02]  /*0790*/  MUFU.RCP R2, R2 ;  /* 0x0000000200027308 */ /* 0x004ea40000001000 */
[----:B--2---:R-:W-:-:S06]  /*07a0*/  IADD3 R2, R2, 0xffffffe, RZ ;  /* 0x0ffffffe02027810 */ /* 0x004fcc0007ffe0ff */
[----:B------:R-:W2:Y:S02]  /*07b0*/  F2I.FTZ.U32.TRUNC.NTZ R3, R2 ;  /* 0x0000000200037305 */ /* 0x000ea4000021f000 */
[----:B--2---:R-:W-:-:S04]  /*07c0*/  IMAD.MOV R2, RZ, RZ, -R3 ;  /* 0x000000ffff027224 */ /* 0x004fc800078e0a03 */
[----:B-1----:R-:W-:Y:S02]  /*07d0*/  IMAD R4, R2, R5, RZ ;  /* 0x0000000502047224 */ /* 0x002fe400078e02ff */
        /* <DEDUP_REMOVED lines=52> */
.L_x_235:
[----:B------:R-:W-:Y:S01]  /*0b20*/  MOV R0, UR4 ;  /* 0x0000000400007c02 */ /* 0x000fe20008000f00 */
[----:B------:R-:W-:Y:S04]  /*0b30*/  STL [R1+0x3c], RZ ;  /* 0x00003cff01007387 */ /* 0x000fe80000100800 */
[----:B------:R-:W-:Y:S04]  /*0b40*/  STL [R1+0x40], RZ ;  /* 0x000040ff01007387 */ /* 0x000fe80000100800 */
[----:B------:R1:W-:Y:S02]  /*0b50*/  STL [R1+0x38], R0 ;  /* 0x0000380001007387 */ /* 0x0003e40000100800 */
[----:B-1----:R-:W-:-:S05]  /*0b60*/  MOV R0, c[0x0][0x53c] ;  /* 0x00014f0000007a02 */ /* 0x002fca0000000f00 */
[----:B------:R1:W-:Y:S02]  /*0b70*/  STL [R1+0x44], R0 ;  /* 0x0000440001007387 */ /* 0x0003e40000100800 */
.L_x_244:
        /* <DEDUP_REMOVED lines=8> */
.L_x_233:
[----:B------:R-:W2:Y:S02]  /*0c00*/  LDL R0, [R1+0x44] ;  /* 0x0000440001007983 */ /* 0x000ea40000100800 */
[----:B--2---:R-:W-:-:S13]  /*0c10*/  ISETP.GE.AND P0, PT, R0, c[0x0][0x53c], PT ;  /* 0x00014f0000007a0c */ /* 0x004fda0003f06270 */
[----:B------:R-:W-:Y:S05]  /*0c20*/  @P0 EXIT ;  /* 0x000000000000094d */ /* 0x000fea0003800000 */
[----:B------:R-:W2:Y:S02]  /*0c30*/  S2R R15, SR_TID.X ;  /* 0x00000000000f7919 */ /* 0x000ea40000002100 */
[----:B--2---:R-:W-:-:S04]  /*0c40*/  SHF.R.S32.HI R13, RZ, 0x1f, R15 ;  /* 0x0000001fff0d7819 */ /* 0x004fc8000001140f */
[CC--:B------:R-:W-:Y:S02]  /*0c50*/  LEA.HI R3, R13.reuse, R15.reuse, RZ, 0x4 ;  /* 0x0000000f0d037211 */ /* 0x0c0fe400078f20ff */
[CC--:B------:R-:W-:Y:S02]  /*0c60*/  LEA.HI R14, R13.reuse, R15.reuse, RZ, 0x3 ;  /* 0x0000000f0d0e7211 */ /* 0x0c0fe400078f18ff */
[----:B-1----:R-:W-:Y:S02]  /*0c70*/  SHF.R.S32.HI R4, RZ, 0x4, R3 ;  /* 0x00000004ff047819 */ /* 0x002fe40000011403 */
[----:B------:R-:W-:Y:S02]  /*0c80*/  LEA.HI R8, R13, R15, RZ, 0x2 ;  /* 0x0000000f0d087211 */ /* 0x000fe400078f10ff */
[----:B------:R-:W-:Y:S02]  /*0c90*/  LEA.HI R0, R3, R4, RZ, 0x1 ;  /* 0x0000000403007211 */ /* 0x000fe400078f08ff */
[----:B------:R-:W-:-:S02]  /*0ca0*/  SHF.R.S32.HI R229, RZ, 0x3, R14 ;  /* 0x00000003ffe57819 */ /* 0x000fc4000001140e */
[----:B------:R-:W-:Y:S02]  /*0cb0*/  LOP3.LUT R0, R0, 0xfffffffe, RZ, 0xc0, !PT ;  /* 0xfffffffe00007812 */ /* 0x000fe400078ec0ff */
[----:B------:R-:W-:Y:S02]  /*0cc0*/  LOP3.LUT R5, R14, 0xfffffff8, RZ, 0xc0, !PT ;  /* 0xfffffff80e057812 */ /* 0x000fe400078ec0ff */
[----:B------:R-:W-:Y:S01]  /*0cd0*/  SHF.R.S32.HI R6, RZ, 0x2, R8 ;  /* 0x00000002ff067819 */ /* 0x000fe20000011408 */
[----:B------:R-:W-:Y:S01]  /*0ce0*/  IMAD.IADD R12, R4, 0x1, -R0 ;  /* 0x00000001040c7824 */ /* 0x000fe200078e0a00 */
[----:B------:R-:W-:Y:S01]  /*0cf0*/  SHF.R.S32.HI R2, RZ, 0x1f, R8 ;  /* 0x0000001fff027819 */ /* 0x000fe20000011408 */
[----:B------:R-:W-:Y:S01]  /*0d00*/  IMAD.SHL.U32 R4, R229, 0x40, RZ ;  /* 0x00000040e5047824 */ /* 0x000fe200078e00ff */
[----:B------:R-:W-:Y:S01]  /*0d10*/  LOP3.LUT R0, R3, 0xfffffff0, RZ, 0xc0, !PT ;  /* 0xfffffff003007812 */ /* 0x000fe200078ec0ff */
[----:B------:R-:W-:Y:S01]  /*0d20*/  IMAD.IADD R16, R15, 0x1, -R5 ;  /* 0x000000010f107824 */ /* 0x000fe200078e0a05 */
[----:B------:R-:W-:-:S02]  /*0d30*/  LEA.HI R2, R2, R6, RZ, 0x3 ;  /* 0x0000000602027211 */ /* 0x000fc400078f18ff */
[----:B------:R-:W-:Y:S01]  /*0d40*/  LOP3.LUT R3, R4, 0x1c0, RZ, 0xc0, !PT ;  /* 0x000001c004037812 */ /* 0x000fe200078ec0ff */
[----:B------:R-:W-:Y:S01]  /*0d50*/  IMAD.SHL.U32 R209, R16, 0x8, RZ ;  /* 0x0000000810d17824 */ /* 0x000fe200078e00ff */
[----:B------:R-:W-:Y:S01]  /*0d60*/  LOP3.LUT R2, R2, 0xfffffff8, RZ, 0xc0, !PT ;  /* 0xfffffff802027812 */ /* 0x000fe200078ec0ff */
[----:B------:R-:W-:Y:S01]  /*0d70*/  IMAD.IADD R0, R15, 0x1, -R0 ;  /* 0x000000010f007824 */ /* 0x000fe200078e0a00 */
[----:B------:R-:W-:Y:S02]  /*0d80*/  SHF.R.U32.HI R5, RZ, 0x3, R3 ;  /* 0x00000003ff057819 */ /* 0x000fe40000011603 */
[----:B------:R-:W-:Y:S01]  /*0d90*/  LOP3.LUT R3, R3, 0x38, R209, 0xf8, !PT ;  /* 0x0000003803037812 */ /* 0x000fe200078ef8d1 */
[----:B------:R-:W-:Y:S01]  /*0da0*/  IMAD.IADD R2, R6, 0x1, -R2 ;  /* 0x0000000106027824 */ /* 0x000fe200078e0a02 */
[----:B------:R-:W-:Y:S02]  /*0db0*/  LEA.HI R6, R13, R15, RZ, 0x5 ;  /* 0x0000000f0d067211 */ /* 0x000fe400078f28ff */
[----:B------:R-:W-:-:S02]  /*0dc0*/  LOP3.LUT R4, R8, 0xfffffffc, RZ, 0xc0, !PT ;  /* 0xfffffffc08047812 */ /* 0x000fc400078ec0ff */
[----:B------:R-:W-:Y:S02]  /*0dd0*/  SHF.R.S32.HI R7, RZ, 0x1f, R0 ;  /* 0x0000001fff077819 */ /* 0x000fe40000011400 */
[----:B------:R-:W-:Y:S02]  /*0de0*/  LOP3.LUT R9, R3, R5, RZ, 0x3c, !PT ;  /* 0x0000000503097212 */ /* 0x000fe400078e3cff */
[----:B------:R-:W-:Y:S01]  /*0df0*/  SHF.R.S32.HI R3, RZ, 0x5, R6 ;  /* 0x00000005ff037819 */ /* 0x000fe20000011406 */
[----:B------:R-:W-:Y:S01]  /*0e00*/  IMAD.IADD R6, R15, 0x1, -R4 ;  /* 0x000000010f067824 */ /* 0x000fe200078e0a04 */
[----:B------:R-:W-:Y:S01]  /*0e10*/  LEA.HI R10, R7, R0, RZ, 0x3 ;  /* 0x00000000070a7211 */ /* 0x000fe200078f18ff */
[C---:B------:R-:W-:Y:S01]  /*0e20*/  IMAD.SHL.U32 R4, R2.reuse, 0x40, RZ ;  /* 0x0000004002047824 */ /* 0x040fe200078e00ff */
[----:B------:R-:W-:Y:S01]  /*0e30*/  R2P PR, R2, 0x6 ;  /* 0x0000000602007804 */ /* 0x000fe20000000000 */
[----:B------:R-:W-:Y:S01]  /*0e40*/  IMAD.SHL.U32 R11, R3, 0x400, RZ ;  /* 0x00000400030b7824 */ /* 0x000fe200078e00ff */
[----:B------:R-:W-:-:S02]  /*0e50*/  LOP3.LUT R5, R10, 0xfffffff8, RZ, 0xc0, !PT ;  /* 0xfffffff80a057812 */ /* 0x000fc400078ec0ff */
[----:B------:R-:W-:Y:S02]  /*0e60*/  LOP3.LUT R4, R4, 0x1c0, RZ, 0xc0, !PT ;  /* 0x000001c004047812 */ /* 0x000fe400078ec0ff */
[----:B------:R-:W-:Y:S01]  /*0e70*/  LOP3.LUT R3, R2, 0x1, RZ, 0xc0, !PT ;  /* 0x0000000102037812 */ /* 0x000fe200078ec0ff */
[----:B------:R-:W-:Y:S01]  /*0e80*/  IMAD.IADD R7, R0, 0x1, -R5 ;  /* 0x0000000100077824 */ /* 0x000fe200078e0a05 */
[----:B------:R-:W-:Y:S01]  /*0e90*/  LEA.HI R0, R4, R4, RZ, 0x1d ;  /* 0x0000000404007211 */ /* 0x000fe200078fe8ff */
[----:B------:R-:W-:Y:S01]  /*0ea0*/  IMAD R2, R6, 0x2, R11 ;  /* 0x0000000206027824 */ /* 0x000fe200078e020b */
[----:B------:R-:W-:Y:S01]  /*0eb0*/  ISETP.NE.U32.AND P0, PT, R3, 0x1, PT ;  /* 0x000000010300780c */ /* 0x000fe20003f05070 */
[----:B------:R-:W-:Y:S01]  /*0ec0*/  IMAD.SHL.U32 R3, R16, 0x40, RZ ;  /* 0x0000004010037824 */ /* 0x000fe200078e00ff */
[----:B------:R-:W-:Y:S01]  /*0ed0*/  LEA.HI R4, R13, R15, RZ, 0x6 ;  /* 0x0000000f0d047211 */ /* 0x000fe200078f30ff */
[----:B------:R-:W-:Y:S01]  /*0ee0*/  IMAD.IADD R8, R2, 0x1, R0 ;  /* 0x0000000102087824 */ /* 0x000fe200078e0200 */
[C---:B------:R-:W-:Y:S01]  /*0ef0*/  LOP3.LUT P4, RZ, R7.reuse, 0x2, RZ, 0xc0, !PT ;  /* 0x0000000207ff7812 */ /* 0x040fe2000788c0ff */
[----:B------:R-:W-:Y:S01]  /*0f00*/  IMAD.SHL.U32 R0, R7, 0x40, RZ ;  /* 0x0000004007007824 */ /* 0x000fe200078e00ff */
[----:B------:R-:W-:Y:S01]  /*0f10*/  LOP3.LUT R2, R3, 0x1c0, RZ, 0xc0, !PT ;  /* 0x000001c003027812 */ /* 0x000fe200078ec0ff */
[----:B------:R-:W-:Y:S01]  /*0f20*/  IMAD.SHL.U32 R3, R4, 0x8, RZ ;  /* 0x0000000804037824 */ /* 0x000fe200078e00ff */
[----:B------:R-:W-:Y:S01]  /*0f30*/  LOP3.LUT P3, RZ, R7, 0x4, RZ, 0xc0, !PT ;  /* 0x0000000407ff7812 */ /* 0x000fe2000786c0ff */
[----:B------:R-:W-:Y:S01]  /*0f40*/  IMAD.SHL.U32 R4, R12, 0x8, RZ ;  /* 0x000000080c047824 */ /* 0x000fe200078e00ff */
[----:B------:R-:W-:Y:S01]  /*0f50*/  LOP3.LUT R0, R0, 0x1c0, RZ, 0xc0, !PT ;  /* 0x000001c000007812 */ /* 0x000fe200078ec0ff */
[----:B------:R-:W-:Y:S01]  /*0f60*/  IMAD.MOV.U32 R7, RZ, RZ, 0x40 ;  /* 0x00000040ff077424 */ /* 0x000fe200078e00ff */
[----:B------:R-:W-:-:S02]  /*0f70*/  LOP3.LUT R6, R2, 0x8, R14, 0xf8, !PT ;  /* 0x0000000802067812 */ /* 0x000fc400078ef80e */
[----:B------:R-:W-:Y:S02]  /*0f80*/  SHF.R.U32.HI R5, RZ, 0x3, R2 ;  /* 0x00000003ff057819 */ /* 0x000fe40000011602 */
[----:B------:R-:W-:Y:S02]  /*0f90*/  LOP3.LUT R2, R0, 0x8, R4, 0xf8, !PT ;  /* 0x0000000800027812 */ /* 0x000fe400078ef804 */
[----:B------:R-:W-:Y:S02]  /*0fa0*/  SHF.R.U32.HI R0, RZ, 0x3, R0 ;  /* 0x00000003ff007819 */ /* 0x000fe40000011600 */
[----:B------:R-:W-:Y:S01]  /*0fb0*/  LOP3.LUT R6, R6, R5, RZ, 0x3c, !PT ;  /* 0x0000000506067212 */ /* 0x000fe200078e3cff */
[----:B------:R-:W-:Y:S01]  /*0fc0*/  IMAD.SHL.U32 R5, R8, 0x2, RZ ;  /* 0x0000000208057824 */ /* 0x000fe200078e00ff */
[----:B------:R-:W-:Y:S01]  /*0fd0*/  LOP3.LUT R0, R2, R0, RZ, 0x3c, !PT ;  /* 0x0000000002007212 */ /* 0x000fe200078e3cff */
[----:B------:R-:W-:Y:S01]  /*0fe0*/  IMAD.SHL.U32 R2, R10, 0x40, RZ ;  /* 0x000000400a027824 */ /* 0x000fe200078e00ff */
[----:B------:R-:W-:Y:S01]  /*0ff0*/  LOP3.LUT R3, R3, 0xfffffe00, RZ, 0xc0, !PT ;  /* 0xfffffe0003037812 */ /* 0x000fe200078ec0ff */
[----:B------:R-:W-:Y:S01]  /*1000*/  IMAD.MOV.U32 R8, RZ, RZ, 0x20 ;  /* 0x00000020ff087424 */ /* 0x000fe200078e00ff */
[----:B------:R-:W-:-:S02]  /*1010*/  IADD3 R4, R5, 0x80, RZ ;  /* 0x0000008005047810 */ /* 0x000fc40007ffe0ff */
[----:B------:R-:W-:Y:S02]  /*1020*/  IADD3 R15, R5, 0x70, RZ ;  /* 0x00000070050f7810 */ /* 0x000fe40007ffe0ff */
[----:B------:R-:W-:Y:S01]  /*1030*/  LOP3.LUT R2, R0, 0xfffffe00, R2, 0xf8, !PT ;  /* 0xfffffe0000027812 */ /* 0x000fe200078ef802 */
[----:B------:R-:W-:Y:S01]  /*1040*/  IMAD.SHL.U32 R0, R16, 0x4, RZ ;  /* 0x0000000410007824 */ /* 0x000fe200078e00ff */
[----:B------:R-:W-:Y:S02]  /*1050*/  @P0 IADD3 R15, R4, 0x10, RZ ;  /* 0x00000010040f0810 */ /* 0x000fe40007ffe0ff */
[----:B------:R-:W-:Y:S02]  /*1060*/  IADD3 R4, R229, 0x20, RZ ;  /* 0x00000020e5047810 */ /* 0x000fe40007ffe0ff */
[----:B------:R-:W-:Y:S01]  /*1070*/  LOP3.LUT R9, R9, R3, RZ, 0xfc, !PT ;  /* 0x0000000309097212 */ /* 0x000fe200078efcff */
[----:B------:R-:W-:Y:S01]  /*1080*/  IMAD R3, R12, 0x200, R6 ;  /* 0x000002000c037824 */ /* 0x000fe200078e0206 */
[----:B------:R-:W-:Y:S01]  /*1090*/  IADD3 R4, R229, 0x60, RZ ;  /* 0x00000060e5047810 */ /* 0x000fe20007ffe0ff */
[----:B------:R-:W-:Y:S01]  /*10a0*/  STL [R1+0x4c], R15 ;  /* 0x00004c0f01007387 */ /* 0x000fe20000100800 */
[----:B------:R-:W-:Y:S01]  /*10b0*/  SEL R4, R7, 0xffffffc0, !P2 ;  /* 0xffffffc007047807 */ /* 0x000fe20005000000 */
[----:B------:R-:W-:Y:S01]  /*10c0*/  IMAD.SHL.U32 R210, R9, 0x2, RZ ;  /* 0x0000000209d27824 */ /* 0x000fe200078e00ff */
[----:B------:R-:W-:-:S02]  /*10d0*/  IADD3 R6, R229, 0x40, RZ ;  /* 0x00000040e5067810 */ /* 0x000fc40007ffe0ff */
[----:B------:R-:W-:Y:S02]  /*10e0*/  SEL R6, R8, 0xffffffe0, !P1 ;  /* 0xffffffe008067807 */ /* 0x000fe40004800000 */
[----:B------:R-:W-:Y:S02]  /*10f0*/  IADD3 R68, R0, 0x20, RZ ;  /* 0x0000002000447810 */ /* 0x000fe40007ffe0ff */
[----:B------:R-:W-:Y:S01]  /*1100*/  SEL R0, R7, 0xffffffc0, !P3 ;  /* 0xffffffc007007807 */ /* 0x000fe20005800000 */
[C---:B------:R-:W-:Y:S01]  /*1110*/  IMAD.IADD R7, R5.reuse, 0x1, R4 ;  /* 0x0000000105077824 */ /* 0x040fe200078e0204 */
[C---:B------:R-:W-:Y:S01]  /*1120*/  LEA R202, R2.reuse, 0x100, 0x1 ;  /* 0x0000010002ca7811 */ /* 0x040fe200078e08ff */
[----:B------:R-:W-:Y:S01]  /*1130*/  IMAD.IADD R10, R5, 0x1, R6 ;  /* 0x00000001050a7824 */ /* 0x000fe200078e0206 */
[----:B------:R-:W-:Y:S01]  /*1140*/  LEA R201, R3, 0x8100, 0x1 ;  /* 0x0000810003c97811 */ /* 0x000fe200078e08ff */
[----:B------:R-:W-:Y:S01]  /*1150*/  IMAD.IADD R5, R2, 0x1, R11 ;  /* 0x0000000102057824 */ /* 0x000fe200078e020b */
[----:B------:R1:W-:Y:S01]  /*1160*/  STL [R1+0x64], R7 ;  /* 0x0000640701007387 */ /* 0x0003e20000100800 */
[--C-:B------:R-:W-:Y:S01]  /*1170*/  IMAD.IADD R2, R6, 0x1, R15.reuse ;  /* 0x0000000106027824 */ /* 0x100fe200078e020f */
[----:B------:R-:W-:Y:S01]  /*1180*/  SEL R3, R8, 0xffffffe0, !P4 ;  /* 0xffffffe008037807 */ /* 0x000fe20006000000 */
[----:B------:R-:W-:Y:S01]  /*1190*/  IMAD.IADD R6, R4, 0x1, R15 ;  /* 0x0000000104067824 */ /* 0x000fe200078e020f */
[----:B------:R-:W-:Y:S01]  /*11a0*/  STL [R1+0x54], R10 ;  /* 0x0000540a01007387 */ /* 0x000fe20000100800 */
[----:B------:R-:W-:Y:S01]  /*11b0*/  IADD3 R228, -R229, 0x70, RZ ;  /* 0x00000070e5e47810 */ /* 0x000fe20007ffe1ff */
[--C-:B------:R-:W-:Y:S01]  /*11c0*/  IMAD.IADD R205, R0, 0x1, R202.reuse ;  /* 0x0000000100cd7824 */ /* 0x100fe200078e02ca */
[----:B------:R-:W-:Y:S01]  /*11d0*/  IADD3 R209, R209, 0x40, RZ ;  /* 0x00000040d1d17810 */ /* 0x000fe20007ffe0ff */
[----:B------:R-:W-:Y:S01]  /*11e0*/  IMAD.IADD R203, R3, 0x1, R202 ;  /* 0x0000000103cb7824 */ /* 0x000fe200078e02ca */
[----:B------:R-:W-:-:S03]  /*11f0*/  LEA R207, R5, 0x100, 0x1 ;  /* 0x0000010005cf7811 */ /* 0x000fc600078e08ff */
[----:B------:R-:W-:Y:S02]  /*1200*/  IMAD.IADD R204, R0, 0x1, R203 ;  /* 0x0000000100cc7824 */ /* 0x000fe400078e02cb */
[----:B-1----:R-:W-:-:S05]  /*1210*/  IMAD.IADD R7, R4, 0x1, R10 ;  /* 0x0000000104077824 */ /* 0x002fca00078e020a */
[----:B------:R-:W-:Y:S04]  /*1220*/  STL [R1+0x60], R7 ;  /* 0x0000600701007387 */ /* 0x000fe80000100800 */
[----:B------:R-:W-:Y:S04]  /*1230*/  STL [R1+0x5c], R6 ;  /* 0x00005c0601007387 */ /* 0x000fe80000100800 */
[----:B------:R1:W-:Y:S02]  /*1240*/  STL [R1+0x50], R2 ;  /* 0x0000500201007387 */ /* 0x0003e40000100800 */
[----:B-1----:R-:W-:-:S05]  /*1250*/  IMAD.IADD R2, R2, 0x1, R4 ;  /* 0x0000000102027824 */ /* 0x002fca00078e0204 */
[----:B------:R1:W-:Y:S02]  /*1260*/  STL [R1+0x58], R2 ;  /* 0x0000580201007387 */ /* 0x0003e40000100800 */
.L_x_395:
[----:B------:R-:W2:Y:S01]  /*1270*/  LDL R0, [R1+0x44] ;  /* 0x0000440001007983 */ /* 0x000ea20000100800 */
[----:B------:R-:W-:Y:S01]  /*1280*/  IMAD.MOV.U32 R12, RZ, RZ, 0x4 ;  /* 0x00000004ff0c7424 */ /* 0x000fe200078e00ff */
[----:B------:R-:W-:Y:S02]  /*1290*/  ISETP.NE.U32.AND P4, PT, RZ, c[0x0][0x360], PT ;  /* 0x0000d800ff007a0c */ /* 0x000fe40003f85070 */
[----:B------:R-:W-:Y:S01]  /*12a0*/  ISETP.NE.U32.AND P0, PT, RZ, c[0x0][0x370], PT ;  /* 0x0000dc00ff007a0c */ /* 0x000fe20003f05070 */
[----:B------:R-:W3:Y:S01]  /*12b0*/  LDL R13, [R1+0x40] ;  /* 0x00004000010d7983 */ /* 0x000ee20000100800 */
[----:B------:R-:W-:Y:S01]  /*12c0*/  ISETP.NE.AND.EX P4, PT, RZ, c[0x0][0x364], PT, P4 ;  /* 0x0000d900ff007a0c */ /* 0x000fe20003f85340 */
[----:B-12---:R-:W-:-:S05]  /*12d0*/  IMAD.WIDE R2, R0, R12, c[0x0][0x588] ;  /* 0x0001620000027625 */ /* 0x006fca00078e020c */
[----:B------:R-:W2:Y:S01]  /*12e0*/  LDG.E R36, [R2.64] ;  /* 0x0000000a02247981 */ /* 0x000ea2000c1e1900 */
[----:B------:R-:W-:Y:S01]  /*12f0*/  ISETP.NE.AND.EX P2, PT, RZ, c[0x0][0x374], PT, P0 ;  /* 0x0000dd00ff007a0c */ /* 0x000fe20003f45300 */
[----:B------:R-:W-:Y:S01]  /*1300*/  CS2R R170, SRZ ;  /* 0x0000000000aa7805 */ /* 0x000fe2000001ff00 */
[----:B------:R-:W-:Y:S02]  /*1310*/  ISETP.NE.U32.AND P3, PT, RZ, c[0x0][0x348], PT ;  /* 0x0000d200ff007a0c */ /* 0x000fe40003f65070 */
[----:B------:R-:W-:Y:S02]  /*1320*/  ISETP.NE.U32.AND P5, PT, RZ, c[0x0][0x358], PT ;  /* 0x0000d600ff007a0c */ /* 0x000fe40003fa5070 */
[----:B------:R-:W-:Y:S02]  /*1330*/  ISETP.NE.AND.EX P3, PT, RZ, c[0x0][0x34c], PT, P3 ;  /* 0x0000d300ff007a0c */ /* 0x000fe40003f65330 */
[----:B------:R-:W-:Y:S01]  /*1340*/  ISETP.NE.AND.EX P5, PT, RZ, c[0x0][0x35c], PT, P5 ;  /* 0x0000d700ff007a0c */ /* 0x000fe20003fa5350 */
[----:B------:R-:W-:-:S02]  /*1350*/  IMAD.MOV.U32 R163, RZ, RZ, RZ ;  /* 0x000000ffffa37224 */ /* 0x000fc400078e00ff */
[----:B------:R-:W-:Y:S01]  /*1360*/  IMAD.MOV.U32 R11, RZ, RZ, RZ ;  /* 0x000000ffff0b7224 */ /* 0x000fe200078e00ff */
[----:B--2---:R-:W-:Y:S02]  /*1370*/  SHF.R.S32.HI R145, RZ, 0x1f, R36 ;  /* 0x0000001fff917819 */ /* 0x004fe40000011424 */
[C---:B------:R-:W-:Y:S02]  /*1380*/  @P4 LEA R2, P0, R36.reuse, c[0x0][0x360], 0x2 ;  /* 0x0000d80024024a11 */ /* 0x040fe400078010ff */
[C---:B------:R-:W-:Y:S02]  /*1390*/  @P2 LEA R4, P1, R36.reuse, c[0x0][0x370], 0x2 ;  /* 0x0000dc0024042a11 */ /* 0x040fe400078210ff */
[C-C-:B------:R-:W-:Y:S02]  /*13a0*/  @P4 LEA.HI.X R3, R36.reuse, c[0x0][0x364], R145.reuse, 0x2, P0 ;  /* 0x0000d90024034a11 */ /* 0x140fe400000f1491 */
[----:B------:R-:W-:Y:S02]  /*13b0*/  ISETP.NE.U32.AND P0, PT, RZ, c[0x0][0x350], PT ;  /* 0x0000d400ff007a0c */ /* 0x000fe40003f05070 */
[----:B------:R-:W-:Y:S01]  /*13c0*/  @P2 LEA.HI.X R5, R36, c[0x0][0x374], R145, 0x2, P1 ;  /* 0x0000dd0024052a11 */ /* 0x000fe200008f1491 */
[----:B------:R1:W5:Y:S01]  /*13d0*/  @P4 LDG.E R173, [R2.64] ;  /* 0x0000000a02ad4981 */ /* 0x000362000c1e1900 */
[----:B------:R-:W-:-:S03]  /*13e0*/  ISETP.NE.AND.EX P6, PT, RZ, c[0x0][0x354], PT, P0 ;  /* 0x0000d500ff007a0c */ /* 0x000fc60003fc5300 */
[----:B------:R2:W5:Y:S01]  /*13f0*/  @P2 LDG.E R171, [R4.64] ;  /* 0x0000000a04ab2981 */ /* 0x000562000c1e1900 */
[----:B------:R-:W-:-:S04]  /*1400*/  LEA R6, P2, R36, c[0x0][0x348], 0x2 ;  /* 0x0000d20024067a11 */ /* 0x000fc800078410ff */
[----:B------:R-:W-:-:S05]  /*1410*/  LEA.HI.X R7, R36, c[0x0][0x34c], R145, 0x2, P2 ;  /* 0x0000d30024077a11 */ /* 0x000fca00010f1491 */
[----:B------:R4:W5:Y:S01]  /*1420*/  @P3 LDG.E R163, [R6.64] ;  /* 0x0000000a06a33981 */ /* 0x000962000c1e1900 */
[C---:B-1----:R-:W-:Y:S02]  /*1430*/  LEA R2, P0, R36.reuse, c[0x0][0x358], 0x2 ;  /* 0x0000d60024027a11 */ /* 0x042fe400078010ff */
[C---:B--2---:R-:W-:Y:S02]  /*1440*/  LEA R4, P1, R36.reuse, c[0x0][0x350], 0x2 ;  /* 0x0000d40024047a11 */ /* 0x044fe400078210ff */
[C-C-:B------:R-:W-:Y:S02]  /*1450*/  LEA.HI.X R3, R36.reuse, c[0x0][0x35c], R145.reuse, 0x2, P0 ;  /* 0x0000d70024037a11 */ /* 0x140fe400000f1491 */
[----:B------:R-:W-:-:S03]  /*1460*/  LEA.HI.X R5, R36, c[0x0][0x354], R145, 0x2, P1 ;  /* 0x0000d50024057a11 */ /* 0x000fc600008f1491 */
[----:B------:R4:W5:Y:S04]  /*1470*/  @P5 LDG.E R11, [R2.64] ;  /* 0x0000000a020b5981 */ /* 0x000968000c1e1900 */
[----:B------:R4:W5:Y:S01]  /*1480*/  @P6 LDG.E R170, [R4.64] ;  /* 0x0000000a04aa6981 */ /* 0x000962000c1e1900 */
[----:B---3--:R-:W-:-:S03]  /*1490*/  LOP3.LUT R35, R13, 0xffff, RZ, 0xc0, !PT ;  /* 0x0000ffff0d237812 */ /* 0x008fc600078ec0ff */
[----:B------:R4:W-:Y:S04]  /*14a0*/  STL [R1+0x18], R36 ;  /* 0x0000182401007387 */ /* 0x0009e80000100800 */
[----:B------:R4:W-:Y:S01]  /*14b0*/  STL [R1+0x2c], R35 ;  /* 0x00002c2301007387 */ /* 0x0009e20000100800 */
[----:B------:R-:W-:Y:S01]  /*14c0*/  YIELD ;  /* 0x0000000000007946 */ /* 0x000fe20003800000 */
[----:B------:R-:W-:Y:S05]  /*14d0*/  @P4 BRA `(.L_x_245) ;  /* 0x0000005000004947 */ /* 0x000fea0003800000 */
[----:B-----5:R-:W-:Y:S01]  /*14e0*/  MOV R173, c[0x0][0x168] ;  /* 0x00005a0000ad7a02 */ /* 0x020fe20000000f00 */
[----:B------:R-:W-:Y:S05]  /*14f0*/  @!P3 BRA `(.L_x_245) ;  /* 0x000000300000b947 */ /* 0x000fea0003800000 */
[----:B------:R-:W2:Y:S04]  /*1500*/  LDG.E R8, [R6.64] ;  /* 0x0000000a06087981 */ /* 0x000ea8000c1e1900 */
[----:B------:R-:W2:Y:S02]  /*1510*/  LDG.E R0, [R6.64+0x4] ;  /* 0x0000040a06007981 */ /* 0x000ea4000c1e1900 */
[----:B--2---:R-:W-:-:S02]  /*1520*/  IADD3 R173, -R8, R0, RZ ;  /* 0x0000000008ad7210 */ /* 0x004fc40007ffe1ff */
.L_x_245:
[----:B------:R-:W-:-:S04]  /*1530*/  ISETP.NE.U32.AND P0, PT, RZ, c[0x0][0x368], PT ;  /* 0x0000da00ff007a0c */ /* 0x000fc80003f05070 */
[----:B------:R-:W-:-:S13]  /*1540*/  ISETP.NE.AND.EX P0, PT, RZ, c[0x0][0x36c], PT, P0 ;  /* 0x0000db00ff007a0c */ /* 0x000fda0003f05300 */
[----:B------:R-:W-:Y:S05]  /*1550*/  @!P0 BRA `(.L_x_246) ;  /* 0x0000004000008947 */ /* 0x000fea0003800000 */
[----:B----4-:R-:W-:-:S04]  /*1560*/  LEA R4, P0, R36, c[0x0][0x368], 0x2 ;  /* 0x0000da0024047a11 */ /* 0x010fc800078010ff */
[----:B------:R-:W-:-:S05]  /*1570*/  LEA.HI.X R5, R36, c[0x0][0x36c], R145, 0x2, P0 ;  /* 0x0000db0024057a11 */ /* 0x000fca00000f1491 */
[----:B------:R1:W5:Y:S01]  /*1580*/  LDG.E R10, [R4.64] ;  /* 0x0000000a040a7981 */ /* 0x000362000c1e1900 */
[----:B------:R-:W-:Y:S05]  /*1590*/  BRA `(.L_x_247) ;  /* 0x0000005000007947 */ /* 0x000fea0003800000 */
.L_x_246:
[----:B------:R-:W-:Y:S01]  /*15a0*/  MOV R10, c[0x0][0x1d0] ;  /* 0x00007400000a7a02 */ /* 0x000fe20000000f00 */
[----:B------:R-:W-:Y:S05]  /*15b0*/  @!P6 BRA `(.L_x_247) ;  /* 0x000000300000e947 */ /* 0x000fea0003800000 */
[----:B----4-:R-:W2:Y:S04]  /*15c0*/  LDG.E R6, [R4.64] ;  /* 0x0000000a04067981 */ /* 0x010ea8000c1e1900 */
[----:B------:R-:W2:Y:S02]  /*15d0*/  LDG.E R0, [R4.64+0x4] ;  /* 0x0000040a04007981 */ /* 0x000ea4000c1e1900 */
[----:B--2---:R-:W-:Y:S02]  /*15e0*/  IADD3 R10, -R6, R0, RZ ;  /* 0x00000000060a7210 */ /* 0x004fe40007ffe1ff */
.L_x_247:
[----:B-1--4-:R1:W2:Y:S04]  /*15f0*/  @P5 LDG.E R5, [R2.64] ;  /* 0x0000000a02055981 */ /* 0x0122a8000c1e1900 */
[----:B------:R1:W2:Y:S01]  /*1600*/  @P5 LDG.E R4, [R2.64+0x4] ;  /* 0x0000040a02045981 */ /* 0x0002a2000c1e1900 */
[----:B------:R-:W-:Y:S01]  /*1610*/  ISETP.NE.U32.AND P0, PT, RZ, c[0x0][0x378], PT ;  /* 0x0000de00ff007a0c */ /* 0x000fe20003f05070 */
[----:B-----5:R-:W-:-:S03]  /*1620*/  IMAD.MOV.U32 R144, RZ, RZ, R10 ;  /* 0x000000ffff907224 */ /* 0x020fc600078e000a */
[----:B------:R-:W-:Y:S01]  /*1630*/  ISETP.NE.AND.EX P1, PT, RZ, c[0x0][0x37c], PT, P0 ;  /* 0x0000df00ff007a0c */ /* 0x000fe20003f25300 */
[----:B------:R-:W-:-:S12]  /*1640*/  IMAD.MOV.U32 R0, RZ, RZ, c[0x0][0x228] ;  /* 0x00008a00ff007624 */ /* 0x000fd800078e00ff */
[----:B-1----:R-:W-:-:S04]  /*1650*/  @P1 LEA R2, P0, R36, c[0x0][0x378], 0x2 ;  /* 0x0000de0024021a11 */ /* 0x002fc800078010ff */
[----:B------:R-:W-:-:S05]  /*1660*/  @P1 LEA.HI.X R3, R36, c[0x0][0x37c], R145, 0x2, P0 ;  /* 0x0000df0024031a11 */ /* 0x000fca00000f1491 */
[----:B------:R1:W5:Y:S01]  /*1670*/  @P1 LDG.E R144, [R2.64] ;  /* 0x0000000a02901981 */ /* 0x000362000c1e1900 */
[----:B------:R-:W-:Y:S01]  /*1680*/  IMAD.IADD R9, R10, 0x1, -R171 ;  /* 0x000000010a097824 */ /* 0x000fe200078e0aab */
[----:B------:R-:W-:Y:S01]  /*1690*/  BSSY B0, `(.L_x_248) ;  /* 0x0000032000007945 */ /* 0x000fe20003800000 */
[----:B-1----:R-:W-:-:S04]  /*16a0*/  LOP3.LUT R2, R13, 0xff000000, RZ, 0xc0, !PT ;  /* 0xff0000000d027812 */ /* 0x002fc800078ec0ff */
[----:B------:R-:W-:Y:S01]  /*16b0*/  SHF.R.U32.HI R2, RZ, 0x8, R2 ;  /* 0x00000008ff027819 */ /* 0x000fe20000011602 */
[----:B--2---:R-:W-:Y:S01]  /*16c0*/  @P5 IMAD.IADD R0, R4, 0x1, -R5 ;  /* 0x0000000104005824 */ /* 0x004fe200078e0a05 */
[----:B------:R-:W-:-:S03]  /*16d0*/  LOP3.LUT R4, R13, 0xff0000, RZ, 0xc0, !PT ;  /* 0x00ff00000d047812 */ /* 0x000fc600078ec0ff */
[----:B------:R-:W-:Y:S01]  /*16e0*/  IMAD.IADD R172, R9, 0x1, R0 ;  /* 0x0000000109ac7824 */ /* 0x000fe200078e0200 */
[----:B------:R-:W-:Y:S01]  /*16f0*/  LEA.HI R4, R4, R2, RZ, 0x10 ;  /* 0x0000000204047211 */ /* 0x000fe200078f80ff */
[----:B------:R-:W-:-:S03]  /*1700*/  IMAD.MOV.U32 R2, RZ, RZ, RZ ;  /* 0x000000ffff027224 */ /* 0x000fc600078e00ff */
[----:B------:R-:W-:Y:S02]  /*1710*/  SHF.R.U32.HI R5, RZ, 0x10, R4 ;  /* 0x00000010ff057819 */ /* 0x000fe40000011604 */
[----:B------:R-:W-:Y:S02]  /*1720*/  LOP3.LUT R13, R4, 0xff, RZ, 0xc0, !PT ;  /* 0x000000ff040d7812 */ /* 0x000fe400078ec0ff */
[C---:B------:R-:W-:Y:S01]  /*1730*/  IADD3 R3, R172.reuse, 0x6f, RZ ;  /* 0x0000006fac037810 */ /* 0x040fe20007ffe0ff */
[----:B------:R1:W-:Y:S01]  /*1740*/  STL [R1+0x40], R5 ;  /* 0x0000400501007387 */ /* 0x0003e20000100800 */
[----:B------:R-:W-:Y:S02]  /*1750*/  ISETP.GE.AND P0, PT, R172, 0x1, PT ;  /* 0x00000001ac00780c */ /* 0x000fe40003f06270 */
[----:B------:R-:W-:Y:S01]  /*1760*/  ISETP.NE.AND P1, PT, R5, RZ, PT ;  /* 0x000000ff0500720c */ /* 0x000fe20003f25270 */
[----:B------:R1:W-:Y:S01]  /*1770*/  STL [R1+0x48], R13 ;  /* 0x0000480d01007387 */ /* 0x0003e20000100800 */
[----:B------:R-:W-:-:S02]  /*1780*/  IMAD.HI R2, R3, -0x6db6db6d, R2 ;  /* 0x9249249303027827 */ /* 0x000fc400078e0202 */
[----:B------:R-:W-:-:S03]  /*1790*/  SEL R143, R5, c[0x0][0x338], P1 ;  /* 0x0000ce00058f7a07 */ /* 0x000fc60000800000 */
[----:B------:R-:W-:-:S04]  /*17a0*/  SHF.R.U32.HI R3, RZ, 0x1f, R2 ;  /* 0x0000001fff037819 */ /* 0x000fc80000011602 */
[----:B------:R-:W-:Y:S01]  /*17b0*/  LEA.HI.SX32 R158, R2, R3, 0x1a ;  /* 0x00000003029e7211 */ /* 0x000fe200078fd2ff */
[----:B------:R-:W-:Y:S01]  /*17c0*/  IMAD.MOV.U32 R2, RZ, RZ, RZ ;  /* 0x000000ffff027224 */ /* 0x000fe200078e00ff */
[----:B------:R-:W-:Y:S05]  /*17d0*/  @!P0 BRA `(.L_x_249) ;  /* 0x000001d000008947 */ /* 0x000fea0003800000 */
[----:B------:R-:W-:Y:S02]  /*17e0*/  IABS R2, R143 ;  /* 0x0000008f00027213 */ /* 0x000fe40000000000 */
[----:B-1----:R-:W-:-:S03]  /*17f0*/  IADD3 R5, R158, -0x1, R143 ;  /* 0xffffffff9e057810 */ /* 0x002fc60007ffe08f */
[----:B------:R-:W-:Y:S01]  /*1800*/  IMAD.MOV.U32 R4, RZ, RZ, R2 ;  /* 0x000000ffff047224 */ /* 0x000fe200078e0002 */
[----:B------:R-:W-:-:S03]  /*1810*/  IABS R8, R5 ;  /* 0x0000000500087213 */ /* 0x000fc60000000000 */
[----:B------:R-:W1:Y:S08]  /*1820*/  I2F.RP R2, R4 ;  /* 0x0000000400027306 */ /* 0x000e700000209400 */
[----:B-1----:R-:W1:Y:S02]  /*1830*/  MUFU.RCP R2, R2 ;  /* 0x0000000200027308 */ /* 0x002e640000001000 */
[----:B-1----:R-:W-:-:S06]  /*1840*/  IADD3 R2, R2, 0xffffffe, RZ ;  /* 0x0ffffffe02027810 */ /* 0x002fcc0007ffe0ff */
[----:B------:R-:W1:Y:S02]  /*1850*/  F2I.FTZ.U32.TRUNC.NTZ R3, R2 ;  /* 0x0000000200037305 */ /* 0x000e64000021f000 */
[----:B-1----:R-:W-:-:S04]  /*1860*/  IMAD.MOV R2, RZ, RZ, -R3 ;  /* 0x000000ffff027224 */ /* 0x002fc800078e0a03 */
[----:B------:R-:W-:Y:S01]  /*1870*/  IMAD.MOV.U32 R6, RZ, RZ, R2 ;  /* 0x000000ffff067224 */ /* 0x000fe200078e0002 */
[----:B------:R-:W-:-:S03]  /*1880*/  IABS R2, R143 ;  /* 0x0000008f00027213 */ /* 0x000fc60000000000 */
[----:B------:R-:W-:Y:S02]  /*1890*/  IMAD R6, R6, R4, RZ ;  /* 0x0000000406067224 */ /* 0x000fe400078e02ff */
[----:B------:R-:W-:Y:S02]  /*18a0*/  IMAD.MOV R7, RZ, RZ, -R2 ;  /* 0x000000ffff077224 */ /* 0x000fe400078e0a02 */
[----:B------:R-:W-:-:S04]  /*18b0*/  IMAD.MOV.U32 R2, RZ, RZ, RZ ;  /* 0x000000ffff027224 */ /* 0x000fc800078e00ff */
        /* <DEDUP_REMOVED lines=15> */
.L_x_249:
[----:B------:R-:W-:Y:S05]  /*19b0*/  BSYNC B0 ;  /* 0x0000000000007941 */ /* 0x000fea0003800000 */
.L_x_248:
[----:B------:R-:W-:Y:S01]  /*19c0*/  IMAD R3, R13, R2, RZ ;  /* 0x000000020d037224 */ /* 0x000fe200078e02ff */
[----:B------:R-:W2:Y:S01]  /*19d0*/  S2R R6, SR_TID.X ;  /* 0x0000000000067919 */ /* 0x000ea20000002100 */
[----:B------:R-:W-:Y:S02]  /*19e0*/  IADD3 R34, R229, 0x20, RZ ;  /* 0x00000020e5227810 */ /* 0x000fe40007ffe0ff */
[----:B------:R-:W-:Y:S01]  /*19f0*/  IMAD.IADD R2, R3, 0x1, R2 ;  /* 0x0000000103027824 */ /* 0x000fe200078e0202 */
[----:B------:R-:W-:Y:S01]  /*1a00*/  IADD3 R31, R229, 0x40, RZ ;  /* 0x00000040e51f7810 */ /* 0x000fe20007ffe0ff */
[----:B------:R-:W-:Y:S01]  /*1a10*/  IMAD R3, R3, 0x70, -R9 ;  /* 0x0000007003037824 */ /* 0x000fe200078e0a09 */
[----:B------:R-:W-:Y:S01]  /*1a20*/  IADD3 R30, R229, 0x60, RZ ;  /* 0x00000060e51e7810 */ /* 0x000fe20007ffe0ff */
[----:B------:R-:W-:Y:S01]  /*1a30*/  IMAD.SHL.U32 R7, R34, 0x40, RZ ;  /* 0x0000004022077824 */ /* 0x000fe200078e00ff */
[----:B------:R-:W-:Y:S01]  /*1a40*/  IMNMX R2, R158, R2, PT ;  /* 0x000000029e027217 */ /* 0x000fe20003800200 */
[----:B------:R-:W-:Y:S01]  /*1a50*/  IMAD.SHL.U32 R8, R31, 0x40, RZ ;  /* 0x000000401f087824 */ /* 0x000fe200078e00ff */
[----:B------:R-:W-:-:S02]  /*1a60*/  IMNMX R3, RZ, R3, !PT ;  /* 0x00000003ff037217 */ /* 0x000fc40007800200 */
[----:B------:R-:W-:Y:S01]  /*1a70*/  LOP3.LUT R156, R7, 0x1c0, RZ, 0xc0, !PT ;  /* 0x000001c0079c7812 */ /* 0x000fe200078ec0ff */
[----:B------:R-:W-:Y:S01]  /*1a80*/  IMAD R2, R2, 0x70, -R9 ;  /* 0x0000007002027824 */ /* 0x000fe200078e0a09 */
[----:B------:R-:W-:Y:S02]  /*1a90*/  LOP3.LUT R146, R8, 0x1c0, RZ, 0xc0, !PT ;  /* 0x000001c008927812 */ /* 0x000fe400078ec0ff */
[----:B------:R-:W-:Y:S02]  /*1aa0*/  SHF.R.U32.HI R214, RZ, 0x3, R156 ;  /* 0x00000003ffd67819 */ /* 0x000fe4000001169c */
[----:B------:R-:W-:-:S04]  /*1ab0*/  IMNMX R2, R2, R0, PT ;  /* 0x0000000002027217 */ /* 0x000fc80003800200 */
[----:B------:R-:W-:Y:S02]  /*1ac0*/  ISETP.GT.AND P0, PT, R2, R3, PT ;  /* 0x000000030200720c */ /* 0x000fe40003f04270 */
[----:B------:R-:W-:Y:S02]  /*1ad0*/  SHF.R.U32.HI R3, RZ, 0x4, R3 ;  /* 0x00000004ff037819 */ /* 0x000fe40000011603 */
[--C-:B--2---:R-:W-:Y:S02]  /*1ae0*/  SHF.R.S32.HI R18, RZ, 0x1f, R6.reuse ;  /* 0x0000001fff127819 */ /* 0x104fe40000011406 */
[----:B------:R-:W-:Y:S01]  /*1af0*/  SHF.R.S32.HI R216, RZ, 0x1f, R6 ;  /* 0x0000001fffd87819 */ /* 0x000fe20000011406 */
[----:B-1----:R-:W-:Y:S01]  /*1b00*/  IMAD.WIDE.U32 R4, R3, 0x24924925, RZ ;  /* 0x2492492503047825 */ /* 0x002fe200078e00ff */
[----:B------:R-:W-:-:S03]  /*1b10*/  LEA.HI R18, R18, R6, RZ, 0x3 ;  /* 0x0000000612127211 */ /* 0x000fc600078f18ff */
[----:B------:R-:W-:Y:S01]  /*1b20*/  IMAD.MOV.U32 R139, RZ, RZ, R5 ;  /* 0x000000ffff8b7224 */ /* 0x000fe200078e0005 */
[----:B------:R-:W-:Y:S02]  /*1b30*/  LOP3.LUT R18, R18, 0xfffffff8, RZ, 0xc0, !PT ;  /* 0xfffffff812127812 */ /* 0x000fe400078ec0ff */
[----:B------:R-:W-:Y:S01]  /*1b40*/  @P0 IADD3 R3, R2, 0x6f, RZ ;  /* 0x0000006f02030810 */ /* 0x000fe20007ffe0ff */
[----:B------:R-:W-:Y:S01]  /*1b50*/  @P0 IMAD.MOV.U32 R2, RZ, RZ, RZ ;  /* 0x000000ffff020224 */ /* 0x000fe200078e00ff */
[----:B------:R-:W-:Y:S01]  /*1b60*/  SHF.R.S32.HI R5, RZ, 0x1f, R34 ;  /* 0x0000001fff057819 */ /* 0x000fe20000011422 */
[----:B------:R-:W-:Y:S02]  /*1b70*/  IMAD.MOV.U32 R4, RZ, RZ, R139 ;  /* 0x000000ffff047224 */ /* 0x000fe400078e008b */
[----:B------:R-:W-:Y:S01]  /*1b80*/  @P0 IMAD.HI R2, R3, -0x6db6db6d, R2 ;  /* 0x9249249303020827 */ /* 0x000fe200078e0202 */
[----:B------:R-:W-:-:S03]  /*1b90*/  LEA.HI R5, R5, R34, RZ, 0x3 ;  /* 0x0000002205057211 */ /* 0x000fc600078f18ff */
[----:B------:R-:W-:Y:S01]  /*1ba0*/  IMAD.IADD R18, R6, 0x1, -R18 ;  /* 0x0000000106127824 */ /* 0x000fe200078e0a12 */
[----:B------:R-:W-:-:S03]  /*1bb0*/  @P0 SHF.R.U32.HI R3, RZ, 0x1f, R2 ;  /* 0x0000001fff030819 */ /* 0x000fc60000011602 */
[----:B------:R-:W-:Y:S01]  /*1bc0*/  IMAD.SHL.U32 R32, R18, 0x8, RZ ;  /* 0x0000000812207824 */ /* 0x000fe200078e00ff */
[----:B------:R-:W-:Y:S01]  /*1bd0*/  @P0 LEA.HI.SX32 R4, R2, R3, 0x1a ;  /* 0x0000000302040211 */ /* 0x000fe200078fd2ff */
[----:B------:R-:W-:Y:S01]  /*1be0*/  IMAD.SHL.U32 R2, R229, 0x40, RZ ;  /* 0x00000040e5027824 */ /* 0x000fe200078e00ff */
[----:B------:R-:W-:Y:S01]  /*1bf0*/  LEA.HI R3, R216, R6, RZ, 0x6 ;  /* 0x00000006d8037211 */ /* 0x000fe200078f30ff */
[----:B------:R-:W-:Y:S01]  /*1c00*/  IMAD.SHL.U32 R6, R30, 0x40, RZ ;  /* 0x000000401e067824 */ /* 0x000fe200078e00ff */
[----:B------:R-:W-:Y:S02]  /*1c10*/  ISETP.GT.AND P0, PT, R4, R139, PT ;  /* 0x0000008b0400720c */ /* 0x000fe40003f04270 */
[----:B------:R-:W-:Y:S01]  /*1c20*/  LOP3.LUT R157, R2, 0x1c0, RZ, 0xc0, !PT ;  /* 0x000001c0029d7812 */ /* 0x000fe200078ec0ff */
[----:B------:R-:W-:Y:S01]  /*1c30*/  IMAD.SHL.U32 R2, R3, 0x8, RZ ;  /* 0x0000000803027824 */ /* 0x000fe200078e00ff */
[----:B------:R-:W-:Y:S02]  /*1c40*/  LOP3.LUT R147, R6, 0x1c0, RZ, 0xc0, !PT ;  /* 0x000001c006937812 */ /* 0x000fe400078ec0ff */
[----:B------:R-:W-:-:S02]  /*1c50*/  SHF.R.U32.HI R200, RZ, 0x3, R157 ;  /* 0x00000003ffc87819 */ /* 0x000fc4000001169d */
[--C-:B------:R-:W-:Y:S02]  /*1c60*/  LOP3.LUT R3, R157, 0x38, R32.reuse, 0xf8, !PT ;  /* 0x000000389d037812 */ /* 0x100fe400078ef820 */
[----:B------:R-:W-:Y:S02]  /*1c70*/  LOP3.LUT R168, R2, 0xfffffe00, RZ, 0xc0, !PT ;  /* 0xfffffe0002a87812 */ /* 0x000fe400078ec0ff */
[----:B------:R-:W-:Y:S01]  /*1c80*/  LOP3.LUT R2, R3, R200, RZ, 0x3c, !PT ;  /* 0x000000c803027212 */ /* 0x000fe200078e3cff */
[----:B------:R-:W-:Y:S01]  /*1c90*/  IMAD.SHL.U32 R3, R5, 0x40, RZ ;  /* 0x0000004005037824 */ /* 0x000fe200078e00ff */
[----:B------:R-:W-:-:S03]  /*1ca0*/  SHF.R.S32.HI R33, RZ, 0x1f, R32 ;  /* 0x0000001fff217819 */ /* 0x000fc60000011420 */
[----:B------:R-:W-:Y:S01]  /*1cb0*/  IMAD.IADD R2, R168, 0x1, R2 ;  /* 0x00000001a8027824 */ /* 0x000fe200078e0202 */
[----:B------:R-:W-:-:S03]  /*1cc0*/  LOP3.LUT R169, R3, 0xfffffe00, RZ, 0xc0, !PT ;  /* 0xfffffe0003a97812 */ /* 0x000fc600078ec0ff */
[----:B------:R-:W-:Y:S01]  /*1cd0*/  IMAD.SHL.U32 R208, R2, 0x2, RZ ;  /* 0x0000000202d07824 */ /* 0x000fe200078e00ff */
[----:B------:R-:W-:Y:S05]  /*1ce0*/  @!P0 BRA `(.L_x_250) ;  /* 0x00006dd000008947 */ /* 0x000fea0003800000 */
[----:B------:R-:W-:-:S04]  /*1cf0*/  ISETP.NE.U32.AND P0, PT, RZ, c[0x0][0x340], PT ;  /* 0x0000d000ff007a0c */ /* 0x000fc80003f05070 */
[----:B------:R-:W-:-:S13]  /*1d00*/  ISETP.NE.AND.EX P3, PT, RZ, c[0x0][0x344], PT, P0 ;  /* 0x0000d100ff007a0c */ /* 0x000fda0003f65300 */
[----:B------:R-:W-:-:S05]  /*1d10*/  @P3 IMAD.WIDE R2, R36, R12, c[0x0][0x340] ;  /* 0x0000d00024023625 */ /* 0x000fca00078e020c */
[----:B------:R1:W2:Y:S01]  /*1d20*/  @P3 LDG.E R20, [R2.64] ;  /* 0x0000000a02143981 */ /* 0x0002a2000c1e1900 */
[----:B------:R-:W-:Y:S01]  /*1d30*/  SHF.R.S32.HI R25, RZ, 0x1f, R229 ;  /* 0x0000001fff197819 */ /* 0x000fe200000114e5 */
[----:B------:R-:W-:Y:S01]  /*1d40*/  IMAD.MOV.U32 R148, RZ, RZ, 0x70 ;  /* 0x00000070ff947424 */ /* 0x000fe200078e00ff */
[----:B------:R-:W-:Y:S01]  /*1d50*/  IADD3 R126, P0, R229, R11, RZ ;  /* 0x0000000be57e7210 */ /* 0x000fe20007f1e0ff */
[----:B------:R-:W-:Y:S01]  /*1d60*/  IMAD.MOV.U32 R179, RZ, RZ, c[0x0][0x238] ;  /* 0x00008e00ffb37624 */ /* 0x000fe200078e00ff */
[----:B------:R-:W-:Y:S01]  /*1d70*/  IADD3 R38, R4, -0x1, RZ ;  /* 0xffffffff04267810 */ /* 0x000fe20007ffe0ff */
[C---:B------:R-:W-:Y:S01]  /*1d80*/  IMAD R186, R148.reuse, c[0x0][0x23c], RZ ;  /* 0x00008f0094ba7a24 */ /* 0x040fe200078e02ff */
[----:B------:R-:W-:Y:S01]  /*1d90*/  LEA.HI.X.SX32 R140, R11, R25, 0x1, P0 ;  /* 0x000000190b8c7211 */ /* 0x000fe200000f0eff */
[----:B------:R-:W-:Y:S01]  /*1da0*/  IMAD.WIDE.U32 R154, R148, c[0x0][0x238], RZ ;  /* 0x00008e00949a7a25 */ /* 0x000fe200078e00ff */
[----:B------:R-:W-:Y:S01]  /*1db0*/  SEL R23, R145, RZ, !P5 ;  /* 0x000000ff91177207 */ /* 0x000fe20006800000 */
[----:B------:R-:W-:Y:S01]  /*1dc0*/  ULDC UR4, c[0x0][0x23c] ;  /* 0x00008f0000047ab9 */ /* 0x000fe20000000800 */
[----:B------:R-:W-:Y:S01]  /*1dd0*/  SEL R22, R36, RZ, !P5 ;  /* 0x000000ff24167207 */ /* 0x000fe20006800000 */
[----:B------:R-:W-:Y:S01]  /*1de0*/  IMAD R5, R140, c[0x0][0x238], RZ ;  /* 0x00008e008c057a24 */ /* 0x000fe200078e02ff */
[----:B------:R-:W-:Y:S01]  /*1df0*/  IADD3 R186, R155, R186, RZ ;  /* 0x000000ba9bba7210 */ /* 0x000fe20007ffe0ff */
[----:B------:R-:W-:Y:S01]  /*1e00*/  IMAD R4, R23, c[0x0][0x248], RZ ;  /* 0x0000920017047a24 */ /* 0x000fe200078e02ff */
[----:B------:R-:W-:Y:S01]  /*1e10*/  ISETP.GE.AND P5, PT, R32, c[0x0][0x1d4], PT ;  /* 0x0000750020007a0c */ /* 0x000fe20003fa6270 */
[----:B------:R-:W-:Y:S01]  /*1e20*/  IMAD R5, R126, c[0x0][0x23c], R5 ;  /* 0x00008f007e057a24 */ /* 0x000fe200078e0205 */
[----:B------:R-:W-:Y:S01]  /*1e30*/  ISETP.GE.AND P4, PT, R209, c[0x0][0x1d4], PT ;  /* 0x00007500d1007a0c */ /* 0x000fe20003f86270 */
[----:B------:R-:W-:Y:S01]  /*1e40*/  IMAD R4, R22, c[0x0][0x24c], R4 ;  /* 0x0000930016047a24 */ /* 0x000fe200078e0204 */
[----:B------:R-:W-:Y:S01]  /*1e50*/  IADD3 R21, R10, R170, RZ ;  /* 0x000000aa0a157210 */ /* 0x000fe20007ffe0ff */
[----:B------:R-:W-:Y:S01]  /*1e60*/  IMAD.MOV.U32 R180, RZ, RZ, 0x5 ;  /* 0x00000005ffb47424 */ /* 0x000fe200078e00ff */
[----:B------:R-:W-:Y:S01]  /*1e70*/  USHF.L.U32 UR5, UR4, 0x6, URZ ;  /* 0x0000000604057899 */ /* 0x000fe2000800063f */
[C---:B------:R-:W-:Y:S01]  /*1e80*/  IMAD.SHL.U32 R213, R179.reuse, 0x20, RZ ;  /* 0x00000020b3d57824 */ /* 0x040fe200078e00ff */
[----:B------:R-:W-:Y:S01]  /*1e90*/  SHF.R.S32.HI R24, RZ, 0x1f, R21 ;  /* 0x0000001fff187819 */ /* 0x000fe20000011415 */
[C---:B------:R-:W-:Y:S01]  /*1ea0*/  IMAD.WIDE.U32 R14, R179.reuse, 0x40, RZ ;  /* 0x00000040b30e7825 */ /* 0x040fe200078e00ff */
[----:B------:R-:W-:Y:S01]  /*1eb0*/  SHF.L.U64.HI R187, R179, R180, c[0x0][0x23c] ;  /* 0x00008f00b3bb7619 */ /* 0x000fe200000102b4 */
[----:B------:R-:W-:Y:S01]  /*1ec0*/  UIMAD UR4, UR4, 0x60, URZ ;  /* 0x00000060040478a4 */ /* 0x000fe2000f8e023f */
[----:B------:R-:W-:Y:S01]  /*1ed0*/  SHF.L.U32 R28, R18, 0x2, RZ ;  /* 0x00000002121c7819 */ /* 0x000fe200000006ff */
[----:B-1----:R-:W-:Y:S01]  /*1ee0*/  IMAD.WIDE.U32 R2, R126, c[0x0][0x238], R32 ;  /* 0x00008e007e027a25 */ /* 0x002fe200078e0020 */
[----:B------:R-:W-:-:S02]  /*1ef0*/  LOP3.LUT R230, R230, 0xfffffffd, RZ, 0xc0, !PT ;  /* 0xfffffffde6e67812 */ /* 0x000fc400078ec0ff */
[----:B------:R-:W-:Y:S01]  /*1f00*/  SHF.R.S32.HI R29, RZ, 0x1f, R28 ;  /* 0x0000001fff1d7819 */ /* 0x000fe2000001141c */
[----:B------:R-:W-:Y:S01]  /*1f10*/  IMAD.IADD R3, R3, 0x1, R5 ;  /* 0x0000000103037824 */ /* 0x000fe200078e0205 */
[----:B------:R-:W-:Y:S01]  /*1f20*/  @P5 LOP3.LUT R230, R230, 0x2, RZ, 0xfc, !PT ;  /* 0x00000002e6e65812 */ /* 0x000fe200078efcff */
[----:B------:R-:W-:Y:S01]  /*1f30*/  IMAD R5, R38, -0x70, R0 ;  /* 0xffffff9026057824 */ /* 0x000fe200078e0200 */
[----:B------:R-:W-:Y:S01]  /*1f40*/  MOV R162, c[0x0][0x290] ;  /* 0x0000a40000a27a02 */ /* 0x000fe20000000f00 */
[----:B------:R-:W-:Y:S01]  /*1f50*/  IMAD.WIDE.U32 R2, R35, c[0x0][0x240], R2 ;  /* 0x0000900023027a25 */ /* 0x000fe200078e0002 */
[----:B------:R-:W-:Y:S02]  /*1f60*/  LOP3.LUT R230, R230, 0xfffffffe, RZ, 0xc0, !PT ;  /* 0xfffffffee6e67812 */ /* 0x000fe400078ec0ff */
[----:B------:R-:W-:Y:S01]  /*1f70*/  IMNMX R5, R5, 0x70, PT ;  /* 0x0000007005057817 */ /* 0x000fe20003800200 */
[----:B------:R-:W-:Y:S01]  /*1f80*/  IMAD R3, R35, c[0x0][0x244], R3 ;  /* 0x0000910023037a24 */ /* 0x000fe200078e0203 */
[----:B------:R-:W-:Y:S01]  /*1f90*/  @P4 LOP3.LUT R230, R230, 0x1, RZ, 0xfc, !PT ;  /* 0x00000001e6e64812 */ /* 0x000fe200078efcff */
[----:B------:R-:W-:Y:S01]  /*1fa0*/  IMAD R13, R25, c[0x0][0x280], RZ ;  /* 0x0000a000190d7a24 */ /* 0x000fe200078e02ff */
[----:B------:R-:W-:Y:S01]  /*1fb0*/  SHF.R.U32.HI R26, RZ, 0x3, R146 ;  /* 0x00000003ff1a7819 */ /* 0x000fe20000011692 */
[----:B------:R-:W-:Y:S01]  /*1fc0*/  IMAD.IADD R8, R5, 0x1, -R229 ;  /* 0x0000000105087824 */ /* 0x000fe200078e0ae5 */
[----:B------:R-:W-:Y:S01]  /*1fd0*/  SHF.R.U32.HI R27, RZ, 0x3, R147 ;  /* 0x00000003ff1b7819 */ /* 0x000fe20000011693 */
[----:B------:R-:W-:Y:S01]  /*1fe0*/  IMAD.WIDE.U32 R124, R22, c[0x0][0x248], R2 ;  /* 0x00009200167c7a25 */ /* 0x000fe200078e0002 */
[----:B------:R-:W-:-:S02]  /*1ff0*/  SHF.R.S32.HI R3, RZ, 0x1f, R38 ;  /* 0x0000001fff037819 */ /* 0x000fc40000011426 */
[----:B------:R-:W-:Y:S01]  /*2000*/  ISETP.GE.AND P0, PT, R8, 0x1, PT ;  /* 0x000000010800780c */ /* 0x000fe20003f06270 */
[----:B------:R-:W-:Y:S01]  /*2010*/  IMAD R2, R186, R38, RZ ;  /* 0x00000026ba027224 */ /* 0x000fe200078e02ff */
[----:B------:R-:W-:Y:S01]  /*2020*/  MOV R122, R124 ;  /* 0x0000007c007a7202 */ /* 0x000fe20000000f00 */
[----:B------:R-:W-:Y:S01]  /*2030*/  IMAD.IADD R123, R125, 0x1, R4 ;  /* 0x000000017d7b7824 */ /* 0x000fe200078e0204 */
[----:B------:R-:W-:Y:S01]  /*2040*/  ISETP.GE.AND P2, PT, R8, 0x21, PT ;  /* 0x000000210800780c */ /* 0x000fe20003f46270 */
[----:B------:R-:W-:Y:S01]  /*2050*/  IMAD R4, R3, R154, R2 ;  /* 0x0000009a03047224 */ /* 0x000fe200078e0202 */
[----:B------:R-:W-:Y:S01]  /*2060*/  SHF.L.U64.HI R167, R162, R180, c[0x0][0x294] ;  /* 0x0000a500a2a77619 */ /* 0x000fe200000102b4 */
[----:B------:R-:W-:-:S04]  /*2070*/  IMAD.WIDE.U32 R2, R38, R154, R122 ;  /* 0x0000009a26027225 */ /* 0x000fc800078e007a */
[----:B------:R-:W-:Y:S01]  /*2080*/  IMAD R13, R229, c[0x0][0x284], R13 ;  /* 0x0000a100e50d7a24 */ /* 0x000fe200078e020d */
[----:B------:R-:W-:Y:S01]  /*2090*/  IADD3 R3, R3, R4, RZ ;  /* 0x0000000403037210 */ /* 0x000fe20007ffe0ff */
[----:B------:R-:W-:Y:S01]  /*20a0*/  IMAD.WIDE.U32 R10, R21, c[0x0][0x1e0], RZ ;  /* 0x00007800150a7a25 */ /* 0x000fe200078e00ff */
[----:B------:R-:W-:-:S03]  /*20b0*/  @P0 LEA R4, P1, R2, c[0x0][0x220], 0x1 ;  /* 0x0000880002040a11 */ /* 0x000fc600078208ff */
[----:B------:R-:W-:Y:S01]  /*20c0*/  IMAD.WIDE.U32 R198, R229, c[0x0][0x1e0], RZ ;  /* 0x00007800e5c67a25 */ /* 0x000fe200078e00ff */
[----:B------:R-:W-:Y:S02]  /*20d0*/  @P0 LEA.HI.X R5, R2, c[0x0][0x224], R3, 0x1, P1 ;  /* 0x0000890002050a11 */ /* 0x000fe400008f0c03 */
[----:B------:R-:W-:Y:S01]  /*20e0*/  @P2 IADD3 R7, P1, R213, R2, RZ ;  /* 0x00000002d5072210 */ /* 0x000fe20007f3e0ff */
[----:B------:R-:W-:Y:S02]  /*20f0*/  IMAD.WIDE.U32 R164, R179, 0x60, RZ ;  /* 0x00000060b3a47825 */ /* 0x000fe400078e00ff */
[----:B------:R-:W-:Y:S01]  /*2100*/  @!PT LDS RZ, [RZ] ;  /* 0x00000000fffff984 */ /* 0x000fe20000000800 */
[----:B------:R-:W-:Y:S01]  /*2110*/  @!PT LDS RZ, [RZ] ;  /* 0x00000000fffff984 */ /* 0x000fe20000000800 */
[----:B------:R-:W-:Y:S01]  /*2120*/  @!PT LDS RZ, [RZ] ;  /* 0x00000000fffff984 */ /* 0x000fe20000000800 */
[----:B------:R1:W-:Y:S02]  /*2130*/  @P0 LDGSTS.E.BYPASS.LTC128B.128 [R208+0x8100], [R4.64], !P5 ;  /* 0x0810000004d00fae */ /* 0x0003e4000e901d4a */
[----:B------:R-:W-:Y:S01]  /*2140*/  @P2 IMAD.X R9, R3, 0x1, R187, P1 ;  /* 0x0000000103092824 */ /* 0x000fe200008e06bb */
[C---:B------:R-:W-:Y:S01]  /*2150*/  @P2 LEA R6, P1, R7.reuse, c[0x0][0x220], 0x1 ;  /* 0x0000880007062a11 */ /* 0x040fe200078208ff */
[----:B------:R1:W-:Y:S01]  /*2160*/  @P0 LDGSTS.E.BYPASS.LTC128B.128 [R208+0xb900], [R4.64+0x80], !P4 ;  /* 0x0b90008004d00fae */ /* 0x0003e2000e101d4a */
[----:B------:R-:W-:Y:S01]  /*2170*/  ISETP.GT.AND P0, PT, R8, 0x60, PT ;  /* 0x000000600800780c */ /* 0x000fe20003f04270 */
[----:B------:R-:W-:Y:S01]  /*2180*/  IMAD.MOV.U32 R159, RZ, RZ, c[0x0][0x280] ;  /* 0x0000a000ff9f7624 */ /* 0x000fe200078e00ff */
[----:B------:R-:W-:Y:S01]  /*2190*/  @P2 LEA.HI.X R7, R7, c[0x0][0x224], R9, 0x1, P1 ;  /* 0x0000890007072a11 */ /* 0x000fe200008f0c09 */
[----:B------:R-:W-:Y:S01]  /*21a0*/  IMAD R9, R24, c[0x0][0x1e0], RZ ;  /* 0x0000780018097a24 */ /* 0x000fe200078e02ff */
[----:B------:R-:W-:Y:S01]  /*21b0*/  ISETP.GE.AND P1, PT, R8, 0x41, PT ;  /* 0x000000410800780c */ /* 0x000fe20003f26270 */
[----:B------:R-:W-:Y:S01]  /*21c0*/  IMAD R8, R25, c[0x0][0x290], RZ ;  /* 0x0000a40019087a24 */ /* 0x000fe200078e02ff */
[----:B------:R-:W-:Y:S01]  /*21d0*/  IADD3 R181, R165, UR4, RZ ;  /* 0x00000004a5b57c10 */ /* 0x000fe2000fffe0ff */
[----:B------:R3:W-:Y:S01]  /*21e0*/  @P2 LDGSTS.E.BYPASS.LTC128B.128 [R210+0x9100], [R6.64], !P5 ;  /* 0x0910000006d22fae */ /* 0x0007e2000e901d4a */
[----:B------:R-:W-:Y:S01]  /*21f0*/  IMAD R9, R21, c[0x0][0x1e4], R9 ;  /* 0x0000790015097a24 */ /* 0x000fe200078e0209 */
[----:B------:R-:W-:Y:S01]  /*2200*/  SHF.L.U64.HI R166, R159, R180, c[0x0][0x284] ;  /* 0x0000a1009fa67619 */ /* 0x000fe200000102b4 */
[----:B------:R-:W-:Y:S01]  /*2210*/  IMAD R12, R229, c[0x0][0x294], R8 ;  /* 0x0000a500e50c7a24 */ /* 0x000fe200078e0208 */
[----:B------:R3:W-:Y:S01]  /*2220*/  @P2 LDGSTS.E.BYPASS.LTC128B.128 [R210+0xc900], [R6.64+0x80], !P4 ;  /* 0x0c90008006d22fae */ /* 0x0007e2000e101d4a */
[----:B------:R-:W-:Y:S01]  /*2230*/  IMAD.MOV.U32 R215, RZ, RZ, c[0x0][0x27c] ;  /* 0x00009f00ffd77624 */ /* 0x000fe200078e00ff */
[----:B------:R-:W-:Y:S01]  /*2240*/  SHF.L.U32 R190, R159, 0x5, RZ ;  /* 0x000000059fbe7819 */ /* 0x000fe200000006ff */
[----:B------:R-:W-:-:S02]  /*2250*/  IMAD.SHL.U32 R191, R162, 0x20, RZ ;  /* 0x00000020a2bf7824 */ /* 0x000fc400078e00ff */
[----:B-1----:R-:W-:-:S04]  /*2260*/  IMAD.WIDE.U32 R4, R229, c[0x0][0x280], R32 ;  /* 0x0000a000e5047a25 */ /* 0x002fc800078e0020 */
[----:B------:R-:W-:Y:S01]  /*2270*/  IMAD.IADD R17, R13, 0x1, R5 ;  /* 0x000000010d117824 */ /* 0x000fe200078e0205 */
[----:B------:R-:W-:Y:S01]  /*2280*/  MOV R16, R4 ;  /* 0x0000000400107202 */ /* 0x000fe20000000f00 */
[----:B------:R-:W-:Y:S02]  /*2290*/  IMAD.IADD R5, R11, 0x1, R9 ;  /* 0x000000010b057824 */ /* 0x000fe400078e0209 */
[----:B------:R-:W-:Y:S02]  /*22a0*/  IMAD.MOV.U32 R4, RZ, RZ, R10 ;  /* 0x000000ffff047224 */ /* 0x000fe400078e000a */
[----:B------:R-:W-:Y:S01]  /*22b0*/  IMAD.WIDE.U32 R10, R229, c[0x0][0x290], R28 ;  /* 0x0000a400e50a7a25 */ /* 0x000fe200078e001c */
[----:B---3--:R-:W-:-:S03]  /*22c0*/  @P1 IADD3 R6, P2, R2, R14, RZ ;  /* 0x0000000e02061210 */ /* 0x008fc60007f5e0ff */
[----:B------:R-:W-:Y:S01]  /*22d0*/  IMAD.WIDE.U32 R18, R35, c[0x0][0x1e8], R4 ;  /* 0x00007a0023127a25 */ /* 0x000fe200078e0004 */
[----:B------:R-:W-:Y:S02]  /*22e0*/  @P1 IADD3.X R7, R3, UR5, R15, P2, !PT ;  /* 0x0000000503071c10 */ /* 0x000fe400097fe40f */
[----:B------:R-:W-:Y:S01]  /*22f0*/  @P1 LEA R14, P2, R6, c[0x0][0x220], 0x1 ;  /* 0x00008800060e1a11 */ /* 0x000fe200078408ff */
[----:B------:R-:W-:-:S03]  /*2300*/  @P0 IMAD.WIDE.U32 R2, R179, 0x60, R2 ;  /* 0x00000060b3020825 */ /* 0x000fc600078e0002 */
[----:B------:R-:W-:Y:S01]  /*2310*/  @P1 LEA.HI.X R15, R6, c[0x0][0x224], R7, 0x1, P2 ;  /* 0x00008900060f1a11 */ /* 0x000fe200010f0c07 */
[----:B------:R-:W-:Y:S01]  /*2320*/  IMAD.WIDE.U32 R6, R229, c[0x0][0x290], R32 ;  /* 0x0000a400e5067a25 */ /* 0x000fe200078e0020 */
[----:B------:R-:W-:-:S03]  /*2330*/  @P0 IADD3 R3, R3, UR4, RZ ;  /* 0x0000000403030c10 */ /* 0x000fc6000fffe0ff */
[----:B------:R-:W-:Y:S01]  /*2340*/  IMAD.WIDE.U32 R8, R229, c[0x0][0x280], R28 ;  /* 0x0000a000e5087a25 */ /* 0x000fe200078e001c */
[----:B------:R1:W-:Y:S01]  /*2350*/  @P1 LDGSTS.E.BYPASS.LTC128B.128 [R210+0xa100], [R14.64], !P5 ;  /* 0x0a1000000ed21fae */ /* 0x0003e2000e901d4a */
[----:B------:R-:W-:Y:S02]  /*2360*/  MOV R4, R6 ;  /* 0x0000000600047202 */ /* 0x000fe40000000f00 */
[----:B------:R-:W-:Y:S01]  /*2370*/  IMAD.IADD R5, R12, 0x1, R7 ;  /* 0x000000010c057824 */ /* 0x000fe200078e0207 */
[----:B------:R-:W-:Y:S01]  /*2380*/  IADD3 R9, R9, R13, RZ ;  /* 0x0000000d09097210 */ /* 0x000fe20007ffe0ff */
[----:B------:R-:W-:Y:S01]  /*2390*/  IMAD.IADD R7, R11, 0x1, R12 ;  /* 0x000000010b077824 */ /* 0x000fe200078e020c */
[C---:B------:R-:W-:Y:S01]  /*23a0*/  @P0 LEA R12, P2, R2.reuse, c[0x0][0x220], 0x1 ;  /* 0x00008800020c0a11 */ /* 0x040fe200078408ff */
[----:B------:R1:W-:Y:S01]  /*23b0*/  @P1 LDGSTS.E.BYPASS.LTC128B.128 [R210+0xd900], [R14.64+0x80], !P4 ;  /* 0x0d9000800ed21fae */ /* 0x0003e2000e101d4a */
[----:B------:R-:W-:Y:S01]  /*23c0*/  IMAD.MOV.U32 R6, RZ, RZ, R10 ;  /* 0x000000ffff067224 */ /* 0x000fe200078e000a */
[----:B------:R-:W-:Y:S01]  /*23d0*/  MOV R10, R18 ;  /* 0x00000012000a7202 */ /* 0x000fe20000000f00 */
[----:B------:R-:W-:Y:S01]  /*23e0*/  IMAD R11, R35, c[0x0][0x1ec], R19 ;  /* 0x00007b00230b7a24 */ /* 0x000fe200078e0213 */
[----:B------:R-:W-:Y:S01]  /*23f0*/  @P0 LEA.HI.X R13, R2, c[0x0][0x224], R3, 0x1, P2 ;  /* 0x00008900020d0a11 */ /* 0x000fe200010f0c03 */
[----:B-----5:R-:W-:Y:S01]  /*2400*/  IMAD.WIDE.U32 R108, R144, c[0x0][0x280], R16 ;  /* 0x0000a000906c7a25 */ /* 0x020fe200078e0010 */
[----:B------:R-:W-:-:S02]  /*2410*/  SHF.R.S32.HI R2, RZ, 0x1f, R144 ;  /* 0x0000001fff027819 */ /* 0x000fc40000011490 */
[----:B------:R-:W-:Y:S01]  /*2420*/  SHF.R.S32.HI R3, RZ, 0x1f, R31 ;  /* 0x0000001fff037819 */ /* 0x000fe2000001141f */
[----:B------:R3:W-:Y:S01]  /*2430*/  @P0 LDGSTS.E.BYPASS.LTC128B.128 [R210+0xb100], [R12.64], !P5 ;  /* 0x0b1000000cd20fae */ /* 0x0007e2000e901d4a */
[----:B------:R-:W-:Y:S02]  /*2440*/  IMAD.WIDE.U32 R106, R144, c[0x0][0x290], R4 ;  /* 0x0000a400906a7a25 */ /* 0x000fe400078e0004 */
[----:B------:R-:W-:Y:S01]  /*2450*/  LEA.HI R3, R3, R31, RZ, 0x3 ;  /* 0x0000001f03037211 */ /* 0x000fe200078f18ff */
[----:B------:R3:W-:Y:S01]  /*2460*/  @P0 LDGSTS.E.BYPASS.LTC128B.128 [R210+0xe900], [R12.64+0x80], !P4 ;  /* 0x0e9000800cd20fae */ /* 0x0007e2000e101d4a */
[----:B------:R-:W-:Y:S02]  /*2470*/  IMAD R18, R2, c[0x0][0x290], RZ ;  /* 0x0000a40002127a24 */ /* 0x000fe400078e02ff */
[----:B------:R-:W-:Y:S01]  /*2480*/  IMAD.WIDE.U32 R102, R144, c[0x0][0x290], R6 ;  /* 0x0000a40090667a25 */ /* 0x000fe200078e0006 */
[----:B------:R-:W0:Y:S01]  /*2490*/  LDGDEPBAR ;  /* 0x00000000000079af */ /* 0x000e220000000000 */
[----:B------:R-:W-:Y:S02]  /*24a0*/  WARPSYNC 0xffffffff ;  /* 0xffffffff00007948 */ /* 0x000fe40003800000 */
[----:B------:R-:W-:-:S02]  /*24b0*/  IMAD.SHL.U32 R19, R3, 0x40, RZ ;  /* 0x0000004003137824 */ /* 0x000fc400078e00ff */
[C---:B------:R-:W-:Y:S02]  /*24c0*/  IMAD R3, R144.reuse, c[0x0][0x294], R18 ;  /* 0x0000a50090037a24 */ /* 0x040fe400078e0212 */
[----:B------:R-:W-:Y:S01]  /*24d0*/  IMAD.WIDE.U32 R104, R144, c[0x0][0x280], R8 ;  /* 0x0000a00090687a25 */ /* 0x000fe200078e0008 */
[----:B------:R-:W-:Y:S02]  /*24e0*/  LOP3.LUT R19, R19, 0xfffffe00, RZ, 0xc0, !PT ;  /* 0xfffffe0013137812 */ /* 0x000fe400078ec0ff */
[----:B-1----:R-:W-:Y:S02]  /*24f0*/  SHF.R.S32.HI R15, RZ, 0x1f, R30 ;  /* 0x0000001fff0f7819 */ /* 0x002fe4000001141e */
[----:B------:R-:W-:Y:S02]  /*2500*/  IADD3 R117, R3, R107, RZ ;  /* 0x0000006b03757210 */ /* 0x000fe40007ffe0ff */
[----:B------:R-:W-:Y:S02]  /*2510*/  LEA.HI R15, R15, R30, RZ, 0x3 ;  /* 0x0000001e0f0f7211 */ /* 0x000fe400078f18ff */
[----:B------:R-:W-:-:S02]  /*2520*/  IADD3 R115, R103, R3, RZ ;  /* 0x0000000367737210 */ /* 0x000fc40007ffe0ff */
[----:B------:R-:W-:-:S04]  /*2530*/  SHF.L.U32 R15, R15, 0x6, RZ ;  /* 0x000000060f0f7819 */ /* 0x000fc800000006ff */
[----:B------:R-:W-:Y:S01]  /*2540*/  LOP3.LUT R15, R15, 0xfffffe00, RZ, 0xc0, !PT ;  /* 0xfffffe000f0f7812 */ /* 0x000fe200078ec0ff */
[----:B---3--:R-:W-:Y:S01]  /*2550*/  IMAD R13, R2, c[0x0][0x280], RZ ;  /* 0x0000a000020d7a24 */ /* 0x008fe200078e02ff */
[----:B------:R-:W-:Y:S01]  /*2560*/  SHF.L.U32 R12, R215, 0x1, RZ ;  /* 0x00000001d70c7819 */ /* 0x000fe200000006ff */
[----:B------:R-:W-:Y:S02]  /*2570*/  IMAD R2, R25, c[0x0][0x1e0], RZ ;  /* 0x0000780019027a24 */ /* 0x000fe400078e02ff */
[----:B------:R-:W-:Y:S02]  /*2580*/  IMAD R13, R144, c[0x0][0x284], R13 ;  /* 0x0000a100900d7a24 */ /* 0x000fe400078e020d */
[----:B------:R-:W-:Y:S02]  /*2590*/  IMAD R14, R229, c[0x0][0x1e4], R2 ;  /* 0x00007900e50e7a24 */ /* 0x000fe400078e0202 */
[----:B------:R-:W-:Y:S01]  /*25a0*/  IMAD.IADD R116, R105, 0x1, R13 ;  /* 0x0000000169747824 */ /* 0x000fe200078e020d */
[----:B------:R-:W-:Y:S01]  /*25b0*/  IADD3 R119, R13, R109, RZ ;  /* 0x0000006d0d777210 */ /* 0x000fe20007ffe0ff */
[----:B------:R-:W-:Y:S01]  /*25c0*/  IMAD.IADD R138, R199, 0x1, R14 ;  /* 0x00000001c78a7824 */ /* 0x000fe200078e020e */
[----:B--2---:R-:W-:Y:S01]  /*25d0*/  @P3 SHF.R.S32.HI R2, RZ, 0x1f, R20 ;  /* 0x0000001fff023819 */ /* 0x004fe20000011414 */
[----:B------:R-:W-:Y:S01]  /*25e0*/  @!P3 IMAD.MOV.U32 R2, RZ, RZ, R145 ;  /* 0x000000ffff02b224 */ /* 0x000fe200078e0091 */
[----:B------:R-:W-:-:S04]  /*25f0*/  @!P3 MOV R20, R36 ;  /* 0x000000240014b202 */ /* 0x000fc80000000f00 */
[----:B------:R-:W-:Y:S02]  /*2600*/  SEL R14, R2, RZ, !P6 ;  /* 0x000000ff020e7207 */ /* 0x000fe40007000000 */
[----:B------:R-:W-:-:S03]  /*2610*/  SEL R18, R20, RZ, !P6 ;  /* 0x000000ff14127207 */ /* 0x000fc60007000000 */
[----:B------:R-:W-:Y:S02]  /*2620*/  IMAD R2, R14, c[0x0][0x1f0], RZ ;  /* 0x00007c000e027a24 */ /* 0x000fe400078e02ff */
[----:B------:R-:W-:-:S04]  /*2630*/  IMAD.WIDE.U32 R92, R18, c[0x0][0x1f0], R10 ;  /* 0x00007c00125c7a25 */ /* 0x000fc800078e000a */
[----:B------:R-:W-:Y:S01]  /*2640*/  IMAD R2, R18, c[0x0][0x1f4], R2 ;  /* 0x00007d0012027a24 */ /* 0x000fe200078e0202 */
[----:B------:R-:W-:-:S03]  /*2650*/  IADD3 R118, P1, P0, R92, R198, R32 ;  /* 0x000000c65c767210 */ /* 0x000fc6000783e020 */
[----:B------:R-:W-:-:S05]  /*2660*/  IMAD.IADD R95, R93, 0x1, R2 ;  /* 0x000000015d5f7824 */ /* 0x000fca00078e0202 */
[----:B------:R-:W-:Y:S02]  /*2670*/  IADD3.X R114, R95, R138, R33, P1, P0 ;  /* 0x0000008a5f727210 */ /* 0x000fe40000fe0421 */
[----:B------:R-:W-:Y:S01]  /*2680*/  ISETP.GE.AND P0, PT, R32, c[0x0][0x27c], PT ;  /* 0x00009f0020007a0c */ /* 0x000fe20003f06270 */
[--C-:B------:R-:W-:Y:S01]  /*2690*/  IMAD.WIDE.U32 R2, R35, c[0x0][0x260], R32.reuse ;  /* 0x0000980023027a25 */ /* 0x100fe200078e0020 */
[----:B------:R-:W-:Y:S01]  /*26a0*/  ISETP.GE.AND P2, PT, R215, 0x1, PT ;  /* 0x00000001d700780c */ /* 0x000fe20003f46270 */
[----:B------:R-:W-:Y:S01]  /*26b0*/  BAR.SYNC.DEFER_BLOCKING 0x0 ;  /* 0x0000000000007b1d */ /* 0x000fe20000010000 */
[----:B------:R-:W-:Y:S01]  /*26c0*/  SEL R6, RZ, c[0x0][0x27c], !P0 ;  /* 0x00009f00ff067a07 */ /* 0x000fe20004000000 */
[----:B------:R-:W-:Y:S01]  /*26d0*/  IMAD.WIDE.U32 R4, R35, c[0x0][0x210], R32 ;  /* 0x0000840023047a25 */ /* 0x000fe200078e0020 */
[----:B------:R-:W-:Y:S02]  /*26e0*/  LOP3.LUT R230, R230, 0xfffffff7, RZ, 0xc0, !PT ;  /* 0xfffffff7e6e67812 */ /* 0x000fe400078ec0ff */
[----:B------:R-:W-:Y:S01]  /*26f0*/  IADD3 R142, P1, R229, R21, RZ ;  /* 0x00000015e58e7210 */ /* 0x000fe20007f3e0ff */
[----:B------:R-:W-:Y:S01]  /*2700*/  IMAD.IADD R6, R32, 0x1, R6 ;  /* 0x0000000120067824 */ /* 0x000fe200078e0206 */
[----:B------:R-:W-:Y:S01]  /*2710*/  ULDC.U8 UR6, c[0x0][0x298] ;  /* 0x0000a60000067ab9 */ /* 0x000fe20000000000 */
[C---:B------:R-:W-:Y:S01]  /*2720*/  IMAD R3, R35.reuse, c[0x0][0x264], R3 ;  /* 0x0000990023037a24 */ /* 0x040fe200078e0203 */
[----:B------:R-:W-:Y:S01]  /*2730*/  ULDC UR8, c[0x0][0x1e4] ;  /* 0x0000790000087ab9 */ /* 0x000fe20000000800 */
[----:B------:R-:W-:Y:S01]  /*2740*/  @P0 IADD3 R12, -R12, c[0x0][0x1d4], RZ ;  /* 0x000075000c0c0a10 */ /* 0x000fe20007ffe1ff */
[----:B------:R-:W-:Y:S01]  /*2750*/  IMAD R5, R35, c[0x0][0x214], R5 ;  /* 0x0000850023057a24 */ /* 0x000fe200078e0205 */
[----:B------:R-:W-:Y:S01]  /*2760*/  ISETP.NE.AND P0, PT, RZ, UR6, PT ;  /* 0x00000006ff007c0c */ /* 0x000fe2000bf05270 */
[----:B------:R-:W-:Y:S01]  /*2770*/  IMAD.WIDE.U32 R100, R22, c[0x0][0x268], R2 ;  /* 0x00009a0016647a25 */ /* 0x000fe200078e0002 */
[----:B------:R-:W-:Y:S01]  /*2780*/  SHF.R.S32.HI R7, RZ, 0x1f, R12 ;  /* 0x0000001fff077819 */ /* 0x000fe2000001140c */
[----:B------:R-:W-:Y:S01]  /*2790*/  UMOV UR7, 0x60 ;  /* 0x0000006000077882 */ /* 0x000fe20000000000 */
[----:B------:R-:W-:Y:S01]  /*27a0*/  @P2 LOP3.LUT R230, R230, 0x8, RZ, 0xfc, !PT ;  /* 0x00000008e6e62812 */ /* 0x000fe200078efcff */
[----:B------:R-:W-:Y:S01]  /*27b0*/  IMAD.WIDE.U32 R98, R18, c[0x0][0x218], R4 ;  /* 0x0000860012627a25 */ /* 0x000fe200078e0004 */
[----:B------:R-:W-:Y:S01]  /*27c0*/  LEA.HI R9, R7, R12, RZ, 0x4 ;  /* 0x0000000c07097211 */ /* 0x000fe200078f20ff */
[----:B------:R-:W-:Y:S01]  /*27d0*/  ULDC UR5, c[0x0][0x284] ;  /* 0x0000a10000057ab9 */ /* 0x000fe20000000800 */
[----:B------:R-:W-:Y:S01]  /*27e0*/  SHF.R.S32.HI R7, RZ, 0x1f, R6 ;  /* 0x0000001fff077819 */ /* 0x000fe20000011406 */
[----:B------:R-:W-:Y:S01]  /*27f0*/  IMAD R8, R23, c[0x0][0x268], RZ ;  /* 0x00009a0017087a24 */ /* 0x000fe200078e02ff */
[----:B------:R-:W-:Y:S01]  /*2800*/  SHF.R.S32.HI R3, RZ, 0x4, R9 ;  /* 0x00000004ff037819 */ /* 0x000fe20000011409 */
[----:B------:R-:W-:Y:S01]  /*2810*/  IMAD R10, R14, c[0x0][0x218], RZ ;  /* 0x000086000e0a7a24 */ /* 0x000fe200078e02ff */
[CC--:B------:R-:W-:Y:S01]  /*2820*/  LEA.HI R2, R7.reuse, R6.reuse, RZ, 0x3 ;  /* 0x0000000607027211 */ /* 0x0c0fe200078f18ff */
[----:B------:R-:W-:Y:S01]  /*2830*/  IMAD R16, R22, c[0x0][0x26c], R8 ;  /* 0x00009b0016107a24 */ /* 0x000fe200078e0208 */
[----:B------:R-:W-:Y:S01]  /*2840*/  LEA.HI R6, R7, R6, RZ, 0x6 ;  /* 0x0000000607067211 */ /* 0x000fe200078f30ff */
[----:B------:R-:W-:Y:S01]  /*2850*/  IMAD R17, R18, c[0x0][0x21c], R10 ;  /* 0x0000870012117a24 */ /* 0x000fe200078e020a */
[----:B------:R-:W-:Y:S01]  /*2860*/  LOP3.LUT R5, R157, 0x38, R2, 0xf8, !PT ;  /* 0x000000389d057812 */ /* 0x000fe200078ef802 */
[----:B------:R-:W-:Y:S01]  /*2870*/  ULDC UR4, c[0x0][0x294] ;  /* 0x0000a50000047ab9 */ /* 0x000fe20000000800 */
[----:B------:R-:W-:Y:S01]  /*2880*/  LEA.HI.SX32 R3, R2, R3, 0x1d ;  /* 0x0000000302037211 */ /* 0x000fe200078feaff */
[----:B------:R-:W-:Y:S01]  /*2890*/  IMAD.MOV.U32 R178, RZ, RZ, 0x6 ;  /* 0x00000006ffb27424 */ /* 0x000fe200078e00ff */
[----:B------:R-:W-:Y:S01]  /*28a0*/  SHF.R.S32.HI R4, RZ, 0x6, R6 ;  /* 0x00000006ff047819 */ /* 0x000fe20000011406 */
[----:B------:R-:W-:Y:S01]  /*28b0*/  UIMAD UR8, UR8, 0x60, URZ ;  /* 0x00000060080878a4 */ /* 0x000fe2000f8e023f */
[----:B------:R-:W-:Y:S01]  /*28c0*/  LOP3.LUT R6, R156, 0x38, R2, 0xf8, !PT ;  /* 0x000000389c067812 */ /* 0x000fe200078ef802 */
[----:B------:R-:W-:Y:S01]  /*28d0*/  IMAD.SHL.U32 R94, R3, 0x8, RZ ;  /* 0x00000008035e7824 */ /* 0x000fe200078e00ff */
[----:B------:R-:W-:Y:S01]  /*28e0*/  LOP3.LUT R11, R5, R200, RZ, 0x3c, !PT ;  /* 0x000000c8050b7212 */ /* 0x000fe200078e3cff */
[C---:B------:R-:W-:Y:S01]  /*28f0*/  IMAD R7, R4.reuse, 0x1c00, R169 ;  /* 0x00001c0004077824 */ /* 0x040fe200078e02a9 */
[----:B------:R-:W-:Y:S01]  /*2900*/  SHF.R.S32.HI R5, RZ, 0x1f, R3 ;  /* 0x0000001fff057819 */ /* 0x000fe20000011403 */
[----:B------:R-:W-:Y:S01]  /*2910*/  IMAD R8, R4, 0x1c00, R168 ;  /* 0x00001c0004087824 */ /* 0x000fe200078e02a8 */
[--C-:B------:R-:W-:Y:S01]  /*2920*/  LOP3.LUT R9, R146, 0x38, R2.reuse, 0xf8, !PT ;  /* 0x0000003892097812 */ /* 0x100fe200078ef802 */
[----:B------:R-:W-:Y:S01]  /*2930*/  IMAD R10, R4, 0x1c00, R19 ;  /* 0x00001c00040a7824 */ /* 0x000fe200078e0213 */
[----:B------:R-:W-:Y:S01]  /*2940*/  LOP3.LUT R6, R6, R214, RZ, 0x3c, !PT ;  /* 0x000000d606067212 */ /* 0x000fe200078e3cff */
[----:B------:R-:W-:Y:S01]  /*2950*/  IMAD.IADD R14, R8, 0x1, R11 ;  /* 0x00000001080e7824 */ /* 0x000fe200078e020b */
[----:B------:R-:W-:Y:S01]  /*2960*/  LEA.HI R5, R5, R3, RZ, 0x3 ;  /* 0x0000000305057211 */ /* 0x000fe200078f18ff */
[----:B------:R-:W-:Y:S01]  /*2970*/  UIMAD UR5, UR7, UR5, URZ ;  /* 0x00000005070572a4 */ /* 0x000fe2000f8e023f */
[----:B------:R-:W-:Y:S01]  /*2980*/  LOP3.LUT R9, R9, R26, RZ, 0x3c, !PT ;  /* 0x0000001a09097212 */ /* 0x000fe200078e3cff */
[----:B------:R-:W-:Y:S01]  /*2990*/  UIMAD UR4, UR7, UR4, URZ ;  /* 0x00000004070472a4 */ /* 0x000fe2000f8e023f */
[----:B------:R-:W-:Y:S01]  /*29a0*/  IADD3 R13, R7, R6, RZ ;  /* 0x00000006070d7210 */ /* 0x000fe20007ffe0ff */
[----:B------:R-:W-:Y:S01]  /*29b0*/  IMAD R175, R148, c[0x0][0x1e4], RZ ;  /* 0x0000790094af7a24 */ /* 0x000fe200078e02ff */
[----:B------:R-:W-:Y:S01]  /*29c0*/  LOP3.LUT R6, R147, 0x38, R2, 0xf8, !PT ;  /* 0x0000003893067812 */ /* 0x000fe200078ef802 */
[----:B------:R-:W-:Y:S01]  /*29d0*/  IMAD.IADD R12, R10, 0x1, R9 ;  /* 0x000000010a0c7824 */ /* 0x000fe200078e0209 */
[----:B------:R-:W-:Y:S01]  /*29e0*/  SHF.R.S32.HI R3, RZ, 0x3, R5 ;  /* 0x00000003ff037819 */ /* 0x000fe20000011405 */
[----:B------:R-:W-:Y:S01]  /*29f0*/  IMAD R9, R4, 0x1c00, R15 ;  /* 0x00001c0004097824 */ /* 0x000fe200078e020f */
[--C-:B------:R-:W-:Y:S01]  /*2a00*/  LOP3.LUT R5, R146, 0x38, R94.reuse, 0xf8, !PT ;  /* 0x0000003892057812 */ /* 0x100fe200078ef85e */
[----:B------:R-:W-:Y:S01]  /*2a10*/  IMAD R176, R148, c[0x0][0x284], RZ ;  /* 0x0000a10094b07a24 */ /* 0x000fe200078e02ff */
[-C--:B------:R-:W-:Y:S01]  /*2a20*/  LOP3.LUT R8, R6, R27.reuse, RZ, 0x3c, !PT ;  /* 0x0000001b06087212 */ /* 0x080fe200078e3cff */
[----:B------:R-:W-:Y:S01]  /*2a30*/  IMAD R6, R3, 0x1c00, R19 ;  /* 0x00001c0003067824 */ /* 0x000fe200078e0213 */
[----:B------:R-:W-:Y:S01]  /*2a40*/  LOP3.LUT R4, R147, 0x38, R94, 0xf8, !PT ;  /* 0x0000003893047812 */ /* 0x000fe200078ef85e */
[----:B------:R-:W-:Y:S01]  /*2a50*/  IMAD R7, R3, 0x1c00, R15 ;  /* 0x00001c0003077824 */ /* 0x000fe200078e020f */
[----:B------:R-:W-:Y:S01]  /*2a60*/  LOP3.LUT R5, R5, R26, RZ, 0x3c, !PT ;  /* 0x0000001a05057212 */ /* 0x000fe200078e3cff */
[----:B------:R-:W-:Y:S01]  /*2a70*/  IMAD.IADD R11, R9, 0x1, R8 ;  /* 0x00000001090b7824 */ /* 0x000fe200078e0208 */
[----:B------:R-:W-:Y:S01]  /*2a80*/  LOP3.LUT R4, R4, R27, RZ, 0x3c, !PT ;  /* 0x0000001b04047212 */ /* 0x000fe200078e3cff */
[----:B------:R-:W-:Y:S01]  /*2a90*/  IMAD R177, R148, c[0x0][0x294], RZ ;  /* 0x0000a50094b17a24 */ /* 0x000fe200078e02ff */
[----:B------:R-:W-:Y:S01]  /*2aa0*/  IADD3 R10, R6, R5, RZ ;  /* 0x00000005060a7210 */ /* 0x000fe20007ffe0ff */
[----:B------:R-:W-:Y:S01]  /*2ab0*/  IMAD.WIDE.U32 R152, R148, c[0x0][0x1e0], RZ ;  /* 0x0000780094987a25 */ /* 0x000fe200078e00ff */
[----:B------:R-:W-:-:S02]  /*2ac0*/  LOP3.LUT R6, R157, 0x38, R94, 0xf8, !PT ;  /* 0x000000389d067812 */ /* 0x000fc400078ef85e */
[----:B------:R-:W-:Y:S01]  /*2ad0*/  LOP3.LUT R5, R156, 0x38, R94, 0xf8, !PT ;  /* 0x000000389c057812 */ /* 0x000fe200078ef85e */
[----:B------:R-:W-:Y:S01]  /*2ae0*/  IMAD.IADD R9, R7, 0x1, R4 ;  /* 0x0000000107097824 */ /* 0x000fe200078e0204 */
[----:B------:R-:W-:Y:S01]  /*2af0*/  LOP3.LUT R6, R6, R200, RZ, 0x3c, !PT ;  /* 0x000000c806067212 */ /* 0x000fe200078e3cff */
[C---:B------:R-:W-:Y:S01]  /*2b00*/  IMAD R7, R3.reuse, 0x1c00, R168 ;  /* 0x00001c0003077824 */ /* 0x040fe200078e02a8 */
[----:B------:R-:W-:Y:S01]  /*2b10*/  MOV R15, c[0x0][0x1e0] ;  /* 0x00007800000f7a02 */ /* 0x000fe20000000f00 */
[----:B------:R-:W-:Y:S01]  /*2b20*/  IMAD R4, R3, 0x1c00, R169 ;  /* 0x00001c0003047824 */ /* 0x000fe200078e02a9 */
[----:B------:R-:W-:Y:S01]  /*2b30*/  LOP3.LUT R3, R5, R214, RZ, 0x3c, !PT ;  /* 0x000000d605037212 */ /* 0x000fe200078e3cff */
[----:B------:R-:W-:Y:S01]  /*2b40*/  IMAD.IADD R8, R7, 0x1, R6 ;  /* 0x0000000107087824 */ /* 0x000fe200078e0206 */
[----:B------:R-:W-:Y:S01]  /*2b50*/  SHF.R.S32.HI R5, RZ, 0x1f, R31 ;  /* 0x0000001fff057819 */ /* 0x000fe2000001141f */
[----:B------:R-:W-:Y:S01]  /*2b60*/  IMAD.WIDE.U32 R150, R148, c[0x0][0x280], RZ ;  /* 0x0000a00094967a25 */ /* 0x000fe200078e00ff */
[----:B------:R-:W-:-:S02]  /*2b70*/  SHF.R.S32.HI R6, RZ, 0x1f, R30 ;  /* 0x0000001fff067819 */ /* 0x000fc4000001141e */
[----:B------:R-:W-:Y:S01]  /*2b80*/  LOP3.LUT R230, R230, 0xfffffffb, RZ, 0xc0, !PT ;  /* 0xfffffffbe6e67812 */ /* 0x000fe200078ec0ff */
[----:B------:R-:W-:Y:S01]  /*2b90*/  IMAD.IADD R7, R4, 0x1, R3 ;  /* 0x0000000104077824 */ /* 0x000fe200078e0203 */
[----:B------:R-:W-:Y:S01]  /*2ba0*/  SHF.R.S32.HI R3, RZ, 0x1f, R34 ;  /* 0x0000001fff037819 */ /* 0x000fe20000011422 */
[----:B------:R-:W-:Y:S01]  /*2bb0*/  IMAD.WIDE.U32 R192, R30, c[0x0][0x1e0], RZ ;  /* 0x000078001ec07a25 */ /* 0x000fe200078e00ff */
[----:B------:R-:W-:Y:S02]  /*2bc0*/  LOP3.LUT R111, R2, 0xfffffff8, RZ, 0xc0, !PT ;  /* 0xfffffff8026f7812 */ /* 0x000fe400078ec0ff */
[----:B------:R-:W-:Y:S01]  /*2bd0*/  SHF.L.U32 R188, R159, 0x6, RZ ;  /* 0x000000069fbc7819 */ /* 0x000fe200000006ff */
[----:B------:R-:W-:Y:S01]  /*2be0*/  IMAD R4, R3, c[0x0][0x1e0], RZ ;  /* 0x0000780003047a24 */ /* 0x000fe200078e02ff */
[----:B------:R-:W-:Y:S01]  /*2bf0*/  ISETP.GE.AND P6, PT, R32, c[0x0][0x1d4], PT ;  /* 0x0000750020007a0c */ /* 0x000fe20003fc6270 */
[----:B------:R-:W-:Y:S01]  /*2c00*/  IMAD R3, R5, c[0x0][0x1e0], RZ ;  /* 0x0000780005037a24 */ /* 0x000fe200078e02ff */
[----:B------:R-:W-:Y:S01]  /*2c10*/  SHF.L.U64.HI R180, R15, R180, c[0x0][0x1e4] ;  /* 0x000079000fb47619 */ /* 0x000fe200000102b4 */
[----:B------:R-:W-:Y:S01]  /*2c20*/  IMAD R5, R6, c[0x0][0x1e0], RZ ;  /* 0x0000780006057a24 */ /* 0x000fe200078e02ff */
[----:B------:R-:W-:Y:S01]  /*2c30*/  @P0 LOP3.LUT R230, R230, 0x4, RZ, 0xfc, !PT ;  /* 0x00000004e6e60812 */ /* 0x000fe200078efcff */
[----:B------:R-:W-:Y:S01]  /*2c40*/  IMAD R6, R34, c[0x0][0x1e4], R4 ;  /* 0x0000790022067a24 */ /* 0x000fe200078e0204 */
[----:B------:R-:W-:Y:S01]  /*2c50*/  IADD3 R176, R151, R176, RZ ;  /* 0x000000b097b07210 */ /* 0x000fe20007ffe0ff */
[C---:B------:R-:W-:Y:S01]  /*2c60*/  IMAD.WIDE.U32 R184, R159.reuse, 0x60, RZ ;  /* 0x000000609fb87825 */ /* 0x040fe200078e00ff */
[----:B------:R-:W-:-:S02]  /*2c70*/  SHF.L.U64.HI R159, R159, R178, c[0x0][0x284] ;  /* 0x0000a1009f9f7619 */ /* 0x000fc400000102b2 */
[----:B------:R-:W-:Y:S01]  /*2c80*/  SHF.L.U32 R206, R15, 0x5, RZ ;  /* 0x000000050fce7819 */ /* 0x000fe200000006ff */
[----:B------:R-:W-:Y:S01]  /*2c90*/  IMAD.WIDE.U32 R182, R162, 0x60, RZ ;  /* 0x00000060a2b67825 */ /* 0x000fe200078e00ff */
[----:B------:R-:W-:Y:S02]  /*2ca0*/  IADD3 R120, R185, UR5, RZ ;  /* 0x00000005b9787c10 */ /* 0x000fe4000fffe0ff */
[----:B------:R-:W-:Y:S01]  /*2cb0*/  SHF.R.S32.HI R113, RZ, 0x1f, R111 ;  /* 0x0000001fff717819 */ /* 0x000fe2000001146f */
[----:B------:R-:W-:Y:S01]  /*2cc0*/  IMAD.WIDE.U32 R160, R15, 0x60, RZ ;  /* 0x000000600fa07825 */ /* 0x000fe200078e00ff */
[----:B------:R-:W-:Y:S02]  /*2cd0*/  IADD3 R121, R183, UR4, RZ ;  /* 0x00000004b7797c10 */ /* 0x000fe4000fffe0ff */
[----:B------:R-:W-:Y:S01]  /*2ce0*/  SHF.R.S32.HI R112, RZ, 0x1f, R94 ;  /* 0x0000001fff707819 */ /* 0x000fe2000001145e */
[----:B------:R-:W-:Y:S01]  /*2cf0*/  IMAD R4, R30, c[0x0][0x1e4], R5 ;  /* 0x000079001e047a24 */ /* 0x000fe200078e0205 */
[----:B------:R-:W-:Y:S01]  /*2d00*/  IADD3 R174, R161, UR8, RZ ;  /* 0x00000008a1ae7c10 */ /* 0x000fe2000fffe0ff */
[----:B------:R-:W-:Y:S01]  /*2d10*/  IMAD.WIDE.U32 R148, R148, c[0x0][0x290], RZ ;  /* 0x0000a40094947a25 */ /* 0x000fe200078e00ff */
[----:B------:R-:W-:-:S02]  /*2d20*/  SHF.L.U32 R134, R14, 0x1, RZ ;  /* 0x000000010e867819 */ /* 0x000fc400000006ff */
[----:B------:R-:W-:Y:S01]  /*2d30*/  IADD3 R135, R193, R4, RZ ;  /* 0x00000004c1877210 */ /* 0x000fe20007ffe0ff */
[----:B------:R-:W-:Y:S01]  /*2d40*/  IMAD.WIDE.U32 R196, R34, c[0x0][0x1e0], RZ ;  /* 0x0000780022c47a25 */ /* 0x000fe200078e00ff */
[----:B------:R-:W-:Y:S02]  /*2d50*/  SHF.L.U32 R131, R11, 0x1, RZ ;  /* 0x000000010b837819 */ /* 0x000fe400000006ff */
[----:B------:R-:W-:Y:S01]  /*2d60*/  SHF.L.U32 R128, R8, 0x1, RZ ;  /* 0x0000000108807819 */ /* 0x000fe200000006ff */
[----:B------:R-:W-:-:S04]  /*2d70*/  IMAD.WIDE.U32 R194, R31, c[0x0][0x1e0], RZ ;  /* 0x000078001fc27a25 */ /* 0x000fc800078e00ff */
[----:B------:R-:W-:Y:S02]  /*2d80*/  IMAD R3, R31, c[0x0][0x1e4], R3 ;  /* 0x000079001f037a24 */ /* 0x000fe400078e0203 */
[C---:B------:R-:W-:Y:S01]  /*2d90*/  IMAD.SHL.U32 R212, R179.reuse, 0x40, RZ ;  /* 0x00000040b3d47824 */ /* 0x040fe200078e00ff */
[-C--:B------:R-:W-:Y:S01]  /*2da0*/  SHF.L.U64.HI R179, R179, R178.reuse, c[0x0][0x23c] ;  /* 0x00008f00b3b37619 */ /* 0x080fe200000102b2 */
[C---:B------:R-:W-:Y:S01]  /*2db0*/  IMAD.SHL.U32 R189, R162.reuse, 0x40, RZ ;  /* 0x00000040a2bd7824 */ /* 0x040fe200078e00ff */
[-C--:B------:R-:W-:Y:S01]  /*2dc0*/  SHF.L.U64.HI R162, R162, R178.reuse, c[0x0][0x294] ;  /* 0x0000a500a2a27619 */ /* 0x080fe200000102b2 */
[----:B------:R-:W-:Y:S01]  /*2dd0*/  IMAD.X R141, R25, 0x1, R24, P1 ;  /* 0x00000001198d7824 */ /* 0x000fe200008e0618 */
[----:B------:R-:W-:Y:S01]  /*2de0*/  SHF.L.U64.HI R178, R15, R178, c[0x0][0x1e4] ;  /* 0x000079000fb27619 */ /* 0x000fe200000102b2 */
[----:B------:R-:W-:Y:S02]  /*2df0*/  IMAD.IADD R175, R153, 0x1, R175 ;  /* 0x0000000199af7824 */ /* 0x000fe400078e02af */
[----:B------:R-:W-:-:S02]  /*2e00*/  IMAD.IADD R177, R149, 0x1, R177 ;  /* 0x0000000195b17824 */ /* 0x000fc400078e02b1 */
[----:B------:R-:W-:Y:S02]  /*2e10*/  IMAD.SHL.U32 R211, R15, 0x40, RZ ;  /* 0x000000400fd37824 */ /* 0x000fe400078e00ff */
[----:B------:R-:W-:Y:S02]  /*2e20*/  IMAD.IADD R137, R197, 0x1, R6 ;  /* 0x00000001c5897824 */ /* 0x000fe400078e0206 */
[----:B------:R-:W-:Y:S02]  /*2e30*/  IMAD.IADD R136, R195, 0x1, R3 ;  /* 0x00000001c3887824 */ /* 0x000fe400078e0203 */
[----:B------:R-:W-:Y:S02]  /*2e40*/  IMAD.IADD R110, R101, 0x1, R16 ;  /* 0x00000001656e7824 */ /* 0x000fe400078e0210 */
[----:B------:R-:W-:Y:S02]  /*2e50*/  IMAD.IADD R97, R99, 0x1, R17 ;  /* 0x0000000163617824 */ /* 0x000fe400078e0211 */
[----:B------:R-:W-:-:S02]  /*2e60*/  IMAD.SHL.U32 R133, R13, 0x2, RZ ;  /* 0x000000020d857824 */ /* 0x000fc400078e00ff */
[----:B------:R-:W-:Y:S02]  /*2e70*/  IMAD.SHL.U32 R132, R12, 0x2, RZ ;  /* 0x000000020c847824 */ /* 0x000fe400078e00ff */
[----:B------:R-:W-:Y:S02]  /*2e80*/  IMAD.SHL.U32 R130, R10, 0x2, RZ ;  /* 0x000000020a827824 */ /* 0x000fe400078e00ff */
[----:B------:R-:W-:Y:S02]  /*2e90*/  IMAD.SHL.U32 R129, R9, 0x2, RZ ;  /* 0x0000000209817824 */ /* 0x000fe400078e00ff */
[----:B------:R-:W-:Y:S02]  /*2ea0*/  IMAD.SHL.U32 R127, R7, 0x2, RZ ;  /* 0x00000002077f7824 */ /* 0x000fe400078e00ff */
.L_x_299:
[----:B------:R-:W-:Y:S01]  /*2eb0*/  SHF.R.S32.HI R96, RZ, 0x1f, R38 ;  /* 0x0000001fff607819 */ /* 0x000fe20000011426 */
[-C--:B-1----:R-:W-:Y:S01]  /*2ec0*/  IMAD R2, R175, R38.reuse, RZ ;  /* 0x00000026af027224 */ /* 0x082fe200078e02ff */
[----:B------:R-:W-:Y:S01]  /*2ed0*/  ISETP.GE.AND P2, PT, R215, 0x1, PT ;  /* 0x00000001d700780c */ /* 0x000fe20003f46270 */
[----:B------:R-:W-:Y:S04]  /*2ee0*/  DEPBAR.LE SB0, 0x0 ;  /* 0x000080000000791a */ /* 0x000fe80000000000 */
[C---:B------:R-:W-:Y:S01]  /*2ef0*/  IADD3 R217, R229.reuse, 0x60, RZ ;  /* 0x00000060e5d97810 */ /* 0x040fe20007ffe0ff */
[----:B------:R-:W-:Y:S01]  /*2f00*/  IMAD.WIDE.U32 R76, R152, R38, RZ ;  /* 0x00000026984c7225 */ /* 0x000fe200078e00ff */
[C---:B------:R-:W-:Y:S01]  /*2f10*/  IADD3 R218, R229.reuse, 0x40, RZ ;  /* 0x00000040e5da7810 */ /* 0x040fe20007ffe0ff */
[----:B------:R-:W-:Y:S01]  /*2f20*/  WARPSYNC 0xffffffff ;  /* 0xffffffff00007948 */ /* 0x000fe20003800000 */
[----:B------:R-:W-:Y:S01]  /*2f30*/  IADD3 R219, R229, 0x20, RZ ;  /* 0x00000020e5db7810 */ /* 0x000fe20007ffe0ff */
[----:B------:R-:W-:Y:S01]  /*2f40*/  IMAD R2, R96, R152, R2 ;  /* 0x0000009860027224 */ /* 0x000fe200078e0202 */
[----:B------:R-:W-:Y:S01]  /*2f50*/  BAR.SYNC.DEFER_BLOCKING 0x0 ;  /* 0x0000000000007b1d */ /* 0x000fe20000010000 */
[-C--:B------:R-:W-:Y:S02]  /*2f60*/  IADD3 R3, P1, P0, R118, R76.reuse, R206 ;  /* 0x0000004c76037210 */ /* 0x080fe4000783e0ce */
[----:B------:R-:W-:Y:S05]  /*2f70*/  IMAD.IADD R83, R77, 0x1, R2 ;  /* 0x000000014d537824 */ /* 0x000fea00078e0202 */
[-C--:B------:R-:W-:Y:S02]  /*2f80*/  IADD3.X R5, R114, R83.reuse, R180, P1, P0 ;  /* 0x0000005372057210 */ /* 0x080fe40000fe04b4 */
[-C--:B------:R-:W-:Y:S04]  /*2f90*/  IADD3 R2, P0, R118, R76.reuse, RZ ;  /* 0x0000004c76027210 */ /* 0x080fe80007f1e0ff */
[C---:B------:R-:W-:Y:S01]  /*2fa0*/  LEA R66, P1, R2.reuse, c[0x0][0x1c8], 0x1 ;  /* 0x0000720002427a11 */ /* 0x040fe200078208ff */
[----:B------:R-:W-:Y:S01]  /*2fb0*/  IMAD.X R4, R83, 0x1, R114, P0 ;  /* 0x0000000153047824 */ /* 0x000fe200000e0672 */
[C---:B------:R-:W-:Y:S04]  /*2fc0*/  LEA R72, P0, R3.reuse, c[0x0][0x1c8], 0x1 ;  /* 0x0000720003487a11 */ /* 0x040fe800078008ff */
[----:B------:R-:W-:Y:S02]  /*2fd0*/  LEA.HI.X R67, R2, c[0x0][0x1cc], R4, 0x1, P1 ;  /* 0x0000730002437a11 */ /* 0x000fe400008f0c04 */
[----:B------:R-:W-:Y:S02]  /*2fe0*/  LEA.HI.X R73, R3, c[0x0][0x1cc], R5, 0x1, P0 ;  /* 0x0000730003497a11 */ /* 0x000fe400000f0c05 */
[-C--:B------:R-:W-:Y:S04]  /*2ff0*/  IADD3 R2, P1, P0, R118, R76.reuse, R211 ;  /* 0x0000004c76027210 */ /* 0x080fe8000783e0d3 */
[-C--:B------:R-:W-:Y:S01]  /*3000*/  IADD3.X R4, R114, R83.reuse, R178, P1, P0 ;  /* 0x0000005372047210 */ /* 0x080fe20000fe04b2 */
[----:B------:R-:W-:Y:S01]  /*3010*/  BSSY B2, `(.L_x_251) ;  /* 0x00004e2000027945 */ /* 0x000fe20003800000 */
[----:B------:R-:W-:Y:S04]  /*3020*/  IADD3 R3, P1, P0, R118, R76, R160 ;  /* 0x0000004c76037210 */ /* 0x000fe8000783e0a0 */
[----:B------:R-:W-:Y:S02]  /*3030*/  IADD3.X R5, R114, R83, R174, P1, P0 ;  /* 0x0000005372057210 */ /* 0x000fe40000fe04ae */
[C---:B------:R-:W-:Y:S02]  /*3040*/  LEA R74, P1, R2.reuse, c[0x0][0x1c8], 0x1 ;  /* 0x00007200024a7a11 */ /* 0x040fe400078208ff */
[C---:B------:R-:W-:Y:S02]  /*3050*/  LEA R78, P0, R3.reuse, c[0x0][0x1c8], 0x1 ;  /* 0x00007200034e7a11 */ /* 0x040fe400078008ff */
[----:B------:R-:W-:Y:S02]  /*3060*/  LEA.HI.X R75, R2, c[0x0][0x1cc], R4, 0x1, P1 ;  /* 0x00007300024b7a11 */ /* 0x000fe400008f0c04 */
[----:B------:R-:W-:Y:S01]  /*3070*/  LEA.HI.X R79, R3, c[0x0][0x1cc], R5, 0x1, P0 ;  /* 0x00007300034f7a11 */ /* 0x000fe200000f0c05 */
[----:B------:R-:W-:-:S05]  /*3080*/  @!P2 BRA `(.L_x_252) ;  /* 0x00004ae00000a947 */ /* 0x000fca0003800000 */
[-C--:B------:R-:W-:Y:S01]  /*3090*/  IMAD R4, R176, R38.reuse, RZ ;  /* 0x00000026b0047224 */ /* 0x080fe200078e02ff */
[----:B------:R-:W-:Y:S01]  /*30a0*/  LOP3.LUT P2, RZ, R230, 0x4, RZ, 0xc0, !PT ;  /* 0x00000004e6ff7812 */ /* 0x000fe2000784c0ff */
[-C--:B------:R-:W-:Y:S02]  /*30b0*/  IMAD R3, R177, R38.reuse, RZ ;  /* 0x00000026b1037224 */ /* 0x080fe400078e02ff */
[----:B------:R-:W-:Y:S02]  /*30c0*/  IMAD R2, R38, -0x70, R0 ;  /* 0xffffff9026027824 */ /* 0x000fe400078e0200 */
[-C--:B------:R-:W-:Y:S03]  /*30d0*/  IMAD.WIDE.U32 R36, R150, R38.reuse, RZ ;  /* 0x0000002696247225 */ /* 0x080fe600078e00ff */
[----:B------:R-:W-:Y:S01]  /*30e0*/  IMNMX R82, R2, 0x70, PT ;  /* 0x0000007002527817 */ /* 0x000fe20003800200 */
[----:B------:R-:W-:Y:S04]  /*30f0*/  IMAD.WIDE.U32 R42, R148, R38, RZ ;  /* 0x00000026942a7225 */ /* 0x000fe800078e00ff */
[C---:B------:R-:W-:Y:S02]  /*3100*/  IMAD R4, R96.reuse, R150, R4 ;  /* 0x0000009660047224 */ /* 0x040fe400078e0204 */
[----:B------:R-:W-:Y:S03]  /*3110*/  IMAD R3, R96, R148, R3 ;  /* 0x0000009460037224 */ /* 0x000fe600078e0203 */
[----:B------:R-:W-:Y:S02]  /*3120*/  IADD3 R64, R37, R4, RZ ;  /* 0x0000000425407210 */ /* 0x000fe40007ffe0ff */
[----:B------:R-:W-:Y:S01]  /*3130*/  IADD3 R69, R43, R3, RZ ;  /* 0x000000032b457210 */ /* 0x000fe20007ffe0ff */
[----:B------:R-:W-:-:S05]  /*3140*/  @!P2 BRA `(.L_x_253) ;  /* 0x000026400000a947 */ /* 0x000fca0003800000 */
[----:B------:R-:W-:Y:S01]  /*3150*/  ISETP.GE.AND P5, PT, R229, R82, PT ;  /* 0x00000052e500720c */ /* 0x000fe20003fa6270 */
[----:B------:R-:W-:Y:S01]  /*3160*/  BSSY B0, `(.L_x_254) ;  /* 0x000001b000007945 */ /* 0x000fe20003800000 */
[----:B------:R-:W-:Y:S01]  /*3170*/  CS2R R16, SRZ ;  /* 0x0000000000107805 */ /* 0x000fe2000001ff00 */
[----:B------:R-:W-:Y:S01]  /*3180*/  CS2R R12, SRZ ;  /* 0x00000000000c7805 */ /* 0x000fe2000001ff00 */
[----:B------:R-:W-:Y:S01]  /*3190*/  CS2R R2, SRZ ;  /* 0x0000000000027805 */ /* 0x000fe2000001ff00 */
[----:B------:R-:W-:Y:S01]  /*31a0*/  CS2R R44, SRZ ;  /* 0x00000000002c7805 */ /* 0x000fe2000001ff00 */
[----:B------:R-:W-:Y:S07]  /*31b0*/  CS2R R40, SRZ ;  /* 0x0000000000287805 */ /* 0x000fee000001ff00 */
[----:B------:R-:W-:-:S05]  /*31c0*/  @P5 BRA `(.L_x_255) ;  /* 0x0000014000005947 */ /* 0x000fca0003800000 */
[----:B------:R-:W-:Y:S01]  /*31d0*/  IADD3 R2, P0, R104, R36, RZ ;  /* 0x0000002468027210 */ /* 0x000fe20007f1e0ff */
[----:B------:R-:W-:Y:S01]  /*31e0*/  CS2R R40, SRZ ;  /* 0x0000000000287805 */ /* 0x000fe2000001ff00 */
[----:B------:R-:W-:Y:S01]  /*31f0*/  CS2R R12, SRZ ;  /* 0x00000000000c7805 */ /* 0x000fe2000001ff00 */
[----:B------:R-:W-:Y:S02]  /*3200*/  CS2R R44, SRZ ;  /* 0x00000000002c7805 */ /* 0x000fe4000001ff00 */
[----:B------:R-:W-:Y:S01]  /*3210*/  IMAD.X R4, R64, 0x1, R116, P0 ;  /* 0x0000000140047824 */ /* 0x000fe200000e0674 */
[----:B------:R-:W-:Y:S05]  /*3220*/  IADD3 R3, P0, R102, R42, RZ ;  /* 0x0000002a66037210 */ /* 0x000fea0007f1e0ff */
[----:B------:R-:W-:Y:S01]  /*3230*/  IMAD.X R5, R69, 0x1, R115, P0 ;  /* 0x0000000145057824 */ /* 0x000fe200000e0673 */
[C---:B------:R-:W-:Y:S04]  /*3240*/  LEA R6, P0, R2.reuse, c[0x0][0x270], 0x1 ;  /* 0x00009c0002067a11 */ /* 0x040fe800078008ff */
[----:B------:R-:W-:Y:S02]  /*3250*/  LEA.HI.X R7, R2, c[0x0][0x274], R4, 0x1, P0 ;  /* 0x00009d0002077a11 */ /* 0x000fe400000f0c04 */
[C---:B------:R-:W-:Y:S04]  /*3260*/  LEA R4, P0, R3.reuse, c[0x0][0x288], 0x1 ;  /* 0x0000a20003047a11 */ /* 0x040fe800078008ff */
[----:B------:R-:W-:Y:S02]  /*3270*/  LEA.HI.X R5, R3, c[0x0][0x28c], R5, 0x1, P0 ;  /* 0x0000a30003057a11 */ /* 0x000fe400000f0c05 */
[----:B------:R-:W-:Y:S01]  /*3280*/  ISETP.GE.AND P0, PT, R28, c[0x0][0x27c], PT ;  /* 0x00009f001c007a0c */ /* 0x000fe20003f06270 */
[----:B------:R-:W-:Y:S11]  /*3290*/  CS2R R2, SRZ ;  /* 0x0000000000027805 */ /* 0x000ff6000001ff00 */
[----:B------:R-:W-:Y:S01]  /*32a0*/  @!UPT UIADD3 URZ, URZ, URZ, URZ ;  /* 0x0000003f3f3ff290 */ /* 0x000fe2000fffe03f */
[----:B------:R1:W5:Y:S04]  /*32b0*/  @!P0 LDG.E.64 R2, [R6.64] ;  /* 0x0000000a06028981 */ /* 0x000368000c1e1b00 */
[----:B------:R1:W5:Y:S01]  /*32c0*/  @!P0 LDG.E.64 R40, [R4.64] ;  /* 0x0000000a04288981 */ /* 0x000362000c1e1b00 */
[----:B------:R-:W-:Y:S11]  /*32d0*/  ISETP.GE.AND P0, PT, R68, c[0x0][0x27c], PT ;  /* 0x00009f0044007a0c */ /* 0x000ff60003f06270 */
[----:B------:R-:W-:Y:S02]  /*32e0*/  @!UPT UIADD3 URZ, URZ, URZ, URZ ;  /* 0x0000003f3f3ff290 */ /* 0x000fe4000fffe03f */
[----:B------:R1:W5:Y:S04]  /*32f0*/  @!P0 LDG.E.64 R12, [R6.64+0x40] ;  /* 0x0000400a060c8981 */ /* 0x000368000c1e1b00 */
[----:B------:R1:W5:Y:S02]  /*3300*/  @!P0 LDG.E.64 R44, [R4.64+0x40] ;  /* 0x0000400a042c8981 */ /* 0x000364000c1e1b00 */
.L_x_255:
[----:B------:R-:W-:Y:S05]  /*3310*/  BSYNC B0 ;  /* 0x0000000000007941 */ /* 0x000fea0003800000 */
.L_x_254:
[----:B------:R-:W-:Y:S01]  /*3320*/  ISETP.GE.AND P4, PT, R219, R82, PT ;  /* 0x00000052db00720c */ /* 0x000fe20003f86270 */
[----:B-1---5:R-:W-:Y:S01]  /*3330*/  IMAD.MOV.U32 R4, RZ, RZ, R12 ;  /* 0x000000ffff047224 */ /* 0x022fe200078e000c */
[----:B------:R-:W-:Y:S01]  /*3340*/  MOV R7, R44 ;  /* 0x0000002c00077202 */ /* 0x000fe20000000f00 */
[----:B------:R-:W-:Y:S01]  /*3350*/  IMAD.MOV.U32 R6, RZ, RZ, R13 ;  /* 0x000000ffff067224 */ /* 0x000fe200078e000d */
[----:B------:R-:W-:Y:S01]  /*3360*/  BSSY B0, `(.L_x_256) ;  /* 0x0000023000007945 */ /* 0x000fe20003800000 */
[----:B------:R-:W-:Y:S01]  /*3370*/  IMAD.MOV.U32 R5, RZ, RZ, R2 ;  /* 0x000000ffff057224 */ /* 0x000fe200078e0002 */
[----:B------:R-:W-:Y:S01]  /*3380*/  PRMT R58, R7, 0x7610, R58 ;  /* 0x00007610073a7816 */ /* 0x000fe2000000003a */
[----:B------:R-:W-:Y:S01]  /*3390*/  CS2R R14, SRZ ;  /* 0x00000000000e7805 */ /* 0x000fe2000001ff00 */
[----:B------:R-:W-:Y:S01]  /*33a0*/  PRMT R25, R6, 0x5410, R4 ;  /* 0x0000541006197816 */ /* 0x000fe20000000004 */
[----:B------:R-:W-:Y:S01]  /*33b0*/  IMAD.MOV.U32 R4, RZ, RZ, R3 ;  /* 0x000000ffff047224 */ /* 0x000fe200078e0003 */
[----:B------:R-:W-:Y:S01]  /*33c0*/  CS2R R48, SRZ ;  /* 0x0000000000307805 */ /* 0x000fe2000001ff00 */
[----:B------:R-:W-:Y:S01]  /*33d0*/  IMAD.MOV.U32 R6, RZ, RZ, R45 ;  /* 0x000000ffff067224 */ /* 0x000fe200078e002d */
[----:B------:R-:W-:Y:S02]  /*33e0*/  CS2R R46, SRZ ;  /* 0x00000000002e7805 */ /* 0x000fe4000001ff00 */
[----:B------:R-:W-:Y:S01]  /*33f0*/  PRMT R24, R4, 0x5410, R5 ;  /* 0x0000541004187816 */ /* 0x000fe20000000005 */
[----:B------:R-:W-:Y:S01]  /*3400*/  IMAD.MOV.U32 R5, RZ, RZ, R40 ;  /* 0x000000ffff057224 */ /* 0x000fe200078e0028 */
[----:B------:R-:W-:Y:S02]  /*3410*/  MOV R4, R41 ;  /* 0x0000002900047202 */ /* 0x000fe40000000f00 */
[----:B------:R-:W-:Y:S02]  /*3420*/  PRMT R58, R58, 0x5410, R6 ;  /* 0x000054103a3a7816 */ /* 0x000fe40000000006 */
[----:B------:R-:W-:Y:S01]  /*3430*/  PRMT R39, R5, 0x5410, R4 ;  /* 0x0000541005277816 */ /* 0x000fe20000000004 */
[----:B------:R-:W-:-:S05]  /*3440*/  @P4 BRA `(.L_x_257) ;  /* 0x0000014000004947 */ /* 0x000fca0003800000 */
[----:B------:R-:W-:Y:S01]  /*3450*/  IADD3 R4, P1, P0, R104, R36, R190 ;  /* 0x0000002468047210 */ /* 0x000fe2000783e0be */
[----:B------:R-:W-:Y:S01]  /*3460*/  CS2R R14, SRZ ;  /* 0x00000000000e7805 */ /* 0x000fe2000001ff00 */
[----:B------:R-:W-:Y:S01]  /*3470*/  CS2R R46, SRZ ;  /* 0x00000000002e7805 */ /* 0x000fe2000001ff00 */
[----:B------:R-:W-:Y:S01]  /*3480*/  CS2R R16, SRZ ;  /* 0x0000000000107805 */ /* 0x000fe2000001ff00 */
[----:B------:R-:W-:Y:S01]  /*3490*/  IADD3.X R7, R116, R64, R166, P1, P0 ;  /* 0x0000004074077210 */ /* 0x000fe20000fe04a6 */
[----:B------:R-:W-:Y:S01]  /*34a0*/  CS2R R48, SRZ ;  /* 0x0000000000307805 */ /* 0x000fe2000001ff00 */
[----:B------:R-:W-:Y:S04]  /*34b0*/  IADD3 R5, P1, P0, R102, R42, R191 ;  /* 0x0000002a66057210 */ /* 0x000fe8000783e0bf */
[----:B------:R-:W-:Y:S02]  /*34c0*/  IADD3.X R8, R115, R69, R167, P1, P0 ;  /* 0x0000004573087210 */ /* 0x000fe40000fe04a7 */
[C---:B------:R-:W-:Y:S04]  /*34d0*/  LEA R6, P0, R4.reuse, c[0x0][0x270], 0x1 ;  /* 0x00009c0004067a11 */ /* 0x040fe800078008ff */
[----:B------:R-:W-:Y:S02]  /*34e0*/  LEA.HI.X R7, R4, c[0x0][0x274], R7, 0x1, P0 ;  /* 0x00009d0004077a11 */ /* 0x000fe400000f0c07 */
[C---:B------:R-:W-:Y:S04]  /*34f0*/  LEA R4, P0, R5.reuse, c[0x0][0x288], 0x1 ;  /* 0x0000a20005047a11 */ /* 0x040fe800078008ff */
[----:B------:R-:W-:Y:S02]  /*3500*/  LEA.HI.X R5, R5, c[0x0][0x28c], R8, 0x1, P0 ;  /* 0x0000a30005057a11 */ /* 0x000fe400000f0c08 */
[----:B------:R-:W-:Y:S11]  /*3510*/  ISETP.GE.AND P0, PT, R28, c[0x0][0x27c], PT ;  /* 0x00009f001c007a0c */ /* 0x000ff60003f06270 */
[----:B------:R-:W-:Y:S02]  /*3520*/  @!UPT UIADD3 URZ, URZ, URZ, URZ ;  /* 0x0000003f3f3ff290 */ /* 0x000fe4000fffe03f */
[----:B------:R1:W5:Y:S04]  /*3530*/  @!P0 LDG.E.64 R14, [R6.64] ;  /* 0x0000000a060e8981 */ /* 0x000368000c1e1b00 */
[----:B------:R1:W5:Y:S01]  /*3540*/  @!P0 LDG.E.64 R46, [R4.64] ;  /* 0x0000000a042e8981 */ /* 0x000362000c1e1b00 */
[----:B------:R-:W-:Y:S11]  /*3550*/  ISETP.GE.AND P0, PT, R68, c[0x0][0x27c], PT ;  /* 0x00009f0044007a0c */ /* 0x000ff60003f06270 */
[----:B------:R-:W-:Y:S02]  /*3560*/  @!UPT UIADD3 URZ, URZ, URZ, URZ ;  /* 0x0000003f3f3ff290 */ /* 0x000fe4000fffe03f */
[----:B------:R1:W5:Y:S04]  /*3570*/  @!P0 LDG.E.64 R16, [R6.64+0x40] ;  /* 0x0000400a06108981 */ /* 0x000368000c1e1b00 */
[----:B------:R1:W5:Y:S02]  /*3580*/  @!P0 LDG.E.64 R48, [R4.64+0x40] ;  /* 0x0000400a04308981 */ /* 0x000364000c1e1b00 */
.L_x_257:
[----:B------:R-:W-:Y:S05]  /*3590*/  BSYNC B0 ;  /* 0x0000000000007941 */ /* 0x000fea0003800000 */
.L_x_256:
[----:B------:R-:W-:Y:S01]  /*35a0*/  ISETP.GE.AND P3, PT, R218, R82, PT ;  /* 0x00000052da00720c */ /* 0x000fe20003f66270 */
[----:B-1---5:R-:W-:Y:S01]  /*35b0*/  IMAD.MOV.U32 R7, RZ, RZ, R16 ;  /* 0x000000ffff077224 */ /* 0x022fe200078e0010 */
[----:B------:R-:W-:Y:S01]  /*35c0*/  MOV R5, R14 ;  /* 0x0000000e00057202 */ /* 0x000fe20000000f00 */
[----:B------:R-:W-:Y:S01]  /*35d0*/  IMAD.MOV.U32 R6, RZ, RZ, R17 ;  /* 0x000000ffff067224 */ /* 0x000fe200078e0011 */
[----:B------:R-:W-:Y:S01]  /*35e0*/  BSSY B0, `(.L_x_258) ;  /* 0x0000024000007945 */ /* 0x000fe20003800000 */
[----:B------:R-:W-:Y:S01]  /*35f0*/  IMAD.MOV.U32 R4, RZ, RZ, R15 ;  /* 0x000000ffff047224 */ /* 0x000fe200078e000f */
[----:B------:R-:W-:Y:S01]  /*3600*/  CS2R R26, SRZ ;  /* 0x00000000001a7805 */ /* 0x000fe2000001ff00 */
[----:B------:R-:W-:Y:S01]  /*3610*/  CS2R R20, SRZ ;  /* 0x0000000000147805 */ /* 0x000fe2000001ff00 */
[----:B------:R-:W-:Y:S01]  /*3620*/  PRMT R31, R6, 0x5410, R7 ;  /* 0x00005410061f7816 */ /* 0x000fe20000000007 */
[----:B------:R-:W-:Y:S01]  /*3630*/  IMAD.MOV.U32 R7, RZ, RZ, R48 ;  /* 0x000000ffff077224 */ /* 0x000fe200078e0030 */
[----:B------:R-:W-:Y:S01]  /*3640*/  PRMT R30, R4, 0x5410, R5 ;  /* 0x00005410041e7816 */ /* 0x000fe20000000005 */
[----:B------:R-:W-:Y:S01]  /*3650*/  IMAD.MOV.U32 R5, RZ, RZ, R46 ;  /* 0x000000ffff057224 */ /* 0x000fe200078e002e */
[----:B------:R-:W-:Y:S01]  /*3660*/  MOV R6, R49 ;  /* 0x0000003100067202 */ /* 0x000fe20000000f00 */
[----:B------:R-:W-:Y:S01]  /*3670*/  CS2R R18, SRZ ;  /* 0x0000000000127805 */ /* 0x000fe2000001ff00 */
[----:B------:R-:W-:Y:S01]  /*3680*/  MOV R4, R47 ;  /* 0x0000002f00047202 */ /* 0x000fe20000000f00 */
[----:B------:R-:W-:Y:S01]  /*3690*/  CS2R R52, SRZ ;  /* 0x0000000000347805 */ /* 0x000fe2000001ff00 */
[----:B------:R-:W-:Y:S01]  /*36a0*/  PRMT R60, R7, 0x5410, R6 ;  /* 0x00005410073c7816 */ /* 0x000fe20000000006 */
[----:B------:R-:W-:Y:S01]  /*36b0*/  CS2R R50, SRZ ;  /* 0x0000000000327805 */ /* 0x000fe2000001ff00 */
        /* <DEDUP_REMOVED lines=22> */
.L_x_259:
[----:B------:R-:W-:Y:S05]  /*3820*/  BSYNC B0 ;  /* 0x0000000000007941 */ /* 0x000fea0003800000 */
.L_x_258:
        /* <DEDUP_REMOVED lines=38> */
.L_x_261:
[----:B------:R-:W-:Y:S05]  /*3a90*/  BSYNC B0 ;  /* 0x0000000000007941 */ /* 0x000fea0003800000 */
.L_x_260:
[----:B-1---5:R-:W-:Y:S01]  /*3aa0*/  MOV R5, R22 ;  /* 0x0000001600057202 */ /* 0x022fe20000000f00 */
[----:B------:R-:W-:Y:S01]  /*3ab0*/  IMAD.MOV.U32 R7, RZ, RZ, R26 ;  /* 0x000000ffff077224 */ /* 0x000fe200078e001a */
[----:B------:R-:W-:Y:S01]  /*3ac0*/  BSSY B1, `(.L_x_262) ;  /* 0x000007a000017945 */ /* 0x000fe20003800000 */
[----:B------:R-:W-:Y:S02]  /*3ad0*/  IMAD.MOV.U32 R6, RZ, RZ, R27 ;  /* 0x000000ffff067224 */ /* 0x000fe400078e001b */
[----:B------:R-:W-:Y:S03]  /*3ae0*/  IMAD.MOV.U32 R4, RZ, RZ, R23 ;  /* 0x000000ffff047224 */ /* 0x000fe600078e0017 */
[----:B------:R-:W-:Y:S01]  /*3af0*/  PRMT R37, R6, 0x5410, R7 ;  /* 0x0000541006257816 */ /* 0x000fe20000000007 */
[----:B------:R-:W-:Y:S01]  /*3b00*/  IMAD.MOV.U32 R7, RZ, RZ, R56 ;  /* 0x000000ffff077224 */ /* 0x000fe200078e0038 */
[----:B------:R-:W-:Y:S01]  /*3b10*/  PRMT R36, R4, 0x5410, R5 ;  /* 0x0000541004247816 */ /* 0x000fe20000000005 */
[----:B------:R-:W-:Y:S01]  /*3b20*/  IMAD.MOV.U32 R5, RZ, RZ, R54 ;  /* 0x000000ffff057224 */ /* 0x000fe200078e0036 */
[----:B------:R-:W-:Y:S02]  /*3b30*/  MOV R6, R57 ;  /* 0x0000003900067202 */ /* 0x000fe40000000f00 */
[----:B------:R-:W-:Y:S02]  /*3b40*/  MOV R4, R55 ;  /* 0x0000003700047202 */ /* 0x000fe40000000f00 */
[----:B------:R-:W-:Y:S02]  /*3b50*/  PRMT R64, R7, 0x5410, R6 ;  /* 0x0000541007407816 */ /* 0x000fe40000000006 */
[----:B------:R-:W-:Y:S01]  /*3b60*/  PRMT R63, R5, 0x5410, R4 ;  /* 0x00005410053f7816 */ /* 0x000fe20000000004 */
[----:B------:R-:W-:-:S05]  /*3b70*/  @P5 BRA `(.L_x_263) ;  /* 0x000006e000005947 */ /* 0x000fca0003800000 */
[----:B------:R-:W-:Y:S01]  /*3b80*/  BSSY B0, `(.L_x_264) ;  /* 0x0000036000007945 */ /* 0x000fe20003800000 */
[----:B------:R-:W-:-:S05]  /*3b90*/  @P6 BRA `(.L_x_265) ;  /* 0x0000034000006947 */ /* 0x000fca0003800000 */
[----:B------:R-:W-:Y:S01]  /*3ba0*/  ISETP.GE.AND P0, PT, R28, c[0x0][0x27c], PT ;  /* 0x00009f001c007a0c */ /* 0x000fe20003f06270 */
[----:B------:R-:W1:Y:S11]  /*3bb0*/  LDS.128 R8, [R208+0x8100] ;  /* 0x00810000d0087984 */ /* 0x000e760000000c00 */
[----:B------:R-:W-:Y:S01]  /*3bc0*/  @!UPT UIADD3 URZ, URZ, URZ, URZ ;  /* 0x0000003f3f3ff290 */ /* 0x000fe2000fffe03f */
[----:B------:R-:W-:Y:S02]  /*3bd0*/  @!P0 SHF.R.U64 R5, R40, 0x10, R41 ;  /* 0x0000001028058819 */ /* 0x000fe40000001229 */
[--C-:B------:R-:W-:Y:S02]  /*3be0*/  @!P0 SHF.R.U64 R2, R2, 0x10, R3.reuse ;  /* 0x0000001002028819 */ /* 0x100fe40000001203 */
[----:B------:R-:W-:Y:S02]  /*3bf0*/  @!P0 SHF.R.U32.HI R3, RZ, 0x10, R3 ;  /* 0x00000010ff038819 */ /* 0x000fe40000011603 */
[----:B------:R-:W-:Y:S02]  /*3c00*/  @!P0 PRMT R5, R39, 0x5410, R5 ;  /* 0x0000541027058816 */ /* 0x000fe40000000005 */
[C---:B------:R-:W-:Y:S02]  /*3c10*/  @!P0 PRMT R2, R24.reuse, 0x5432, R2 ;  /* 0x0000543218028816 */ /* 0x040fe40000000002 */
[----:B------:R-:W-:Y:S02]  /*3c20*/  @!P0 SHF.R.U32.HI R4, RZ, 0x10, R41 ;  /* 0x00000010ff048819 */ /* 0x000fe40000011629 */
[----:B------:R-:W-:Y:S01]  /*3c30*/  @!P0 PRMT R6, R24, 0x5410, R3 ;  /* 0x0000541018068816 */ /* 0x000fe20000000003 */
[----:B------:R-:W-:Y:S01]  /*3c40*/  @!P0 IMAD.U32 R24, R5, 0x10000, RZ ;  /* 0x0001000005188824 */ /* 0x000fe200078e00ff */
[----:B------:R-:W-:Y:S01]  /*3c50*/  @!P0 PRMT R42, R39, 0x5432, R4 ;  /* 0x00005432272a8816 */ /* 0x000fe20000000004 */
[C---:B------:R-:W-:Y:S01]  /*3c60*/  @!P0 IMAD.U32 R7, R2.reuse, 0x10000, RZ ;  /* 0x0001000002078824 */ /* 0x040fe200078e00ff */
[----:B------:R-:W-:Y:S02]  /*3c70*/  @!P0 LOP3.LUT R40, R5, 0xffff0000, RZ, 0xc0, !PT ;  /* 0xffff000005288812 */ /* 0x000fe400078ec0ff */
[----:B------:R-:W-:Y:S01]  /*3c80*/  @!P0 LOP3.LUT R5, R2, 0xffff0000, RZ, 0xc0, !PT ;  /* 0xffff000002058812 */ /* 0x000fe200078ec0ff */
[C---:B-1----:R-:W-:Y:S01]  /*3c90*/  @!P0 IMAD.U32 R41, R9.reuse, 0x10000, RZ ;  /* 0x0001000009298824 */ /* 0x042fe200078e00ff */
[C---:B------:R-:W-:Y:S02]  /*3ca0*/  @!P0 LOP3.LUT R3, R8.reuse, 0xffff0000, RZ, 0xc0, !PT ;  /* 0xffff000008038812 */ /* 0x040fe400078ec0ff */
[----:B------:R-:W-:Y:S02]  /*3cb0*/  @!P0 LOP3.LUT R4, R9, 0xffff0000, RZ, 0xc0, !PT ;  /* 0xffff000009048812 */ /* 0x000fe400078ec0ff */
[----:B------:R-:W-:Y:S01]  /*3cc0*/  @!P0 SHF.L.U32 R39, R8, 0x10, RZ ;  /* 0x0000001008278819 */ /* 0x000fe200000006ff */
[C---:B------:R-:W-:Y:S02]  /*3cd0*/  @!P0 FMUL.FTZ R43, R3.reuse, R24 ;  /* 0x00000018032b8220 */ /* 0x040fe40000410000 */
[----:B------:R-:W-:Y:S02]  /*3ce0*/  @!P0 FMUL.FTZ R2, R3, R7 ;  /* 0x0000000703028220 */ /* 0x000fe40000410000 */
[C---:B------:R-:W-:Y:S02]  /*3cf0*/  @!P0 FMUL.FTZ R65, R4.reuse, R40 ;  /* 0x0000002804418220 */ /* 0x040fe40000410000 */
[----:B------:R-:W-:Y:S01]  /*3d00*/  @!P0 FMUL.FTZ R3, R4, R5 ;  /* 0x0000000504038220 */ /* 0x000fe20000410000 */
[----:B------:R-:W-:Y:S01]  /*3d10*/  @!P0 LOP3.LUT R4, R10, 0xffff0000, RZ, 0xc0, !PT ;  /* 0xffff00000a048812 */ /* 0x000fe200078ec0ff */
[----:B------:R-:W-:Y:S01]  /*3d20*/  @!P0 FFMA.FTZ R71, R39, R7, -R43 ;  /* 0x0000000727478223 */ /* 0x000fe2000001082b */
[----:B------:R-:W-:Y:S01]  /*3d30*/  @!P0 SHF.L.U32 R43, R11, 0x10, RZ ;  /* 0x000000100b2b8819 */ /* 0x000fe200000006ff */
[----:B------:R-:W-:Y:S01]  /*3d40*/  @!P0 FFMA.FTZ R2, R24, R39, R2 ;  /* 0x0000002718028223 */ /* 0x000fe20000010002 */
[----:B------:R-:W-:Y:S01]  /*3d50*/  @!P0 SHF.L.U32 R39, R10, 0x10, RZ ;  /* 0x000000100a278819 */ /* 0x000fe200000006ff */
[C---:B------:R-:W-:Y:S01]  /*3d60*/  @!P0 IMAD.U32 R24, R42.reuse, 0x10000, RZ ;  /* 0x000100002a188824 */ /* 0x040fe200078e00ff */
[----:B------:R-:W-:Y:S01]  /*3d70*/  @!P0 LOP3.LUT R42, R42, 0xffff0000, RZ, 0xc0, !PT ;  /* 0xffff00002a2a8812 */ /* 0x000fe200078ec0ff */
[C---:B------:R-:W-:Y:S01]  /*3d80*/  @!P0 IMAD.U32 R7, R6.reuse, 0x10000, RZ ;  /* 0x0001000006078824 */ /* 0x040fe200078e00ff */
[----:B------:R-:W-:Y:S01]  /*3d90*/  @!P0 LOP3.LUT R6, R6, 0xffff0000, RZ, 0xc0, !PT ;  /* 0xffff000006068812 */ /* 0x000fe200078ec0ff */
[----:B------:R-:W-:Y:S01]  /*3da0*/  @!P0 FFMA.FTZ R70, R41, R5, -R65 ;  /* 0x0000000529468223 */ /* 0x000fe20000010841 */
[----:B------:R-:W-:Y:S01]  /*3db0*/  @!P0 LOP3.LUT R5, R11, 0xffff0000, RZ, 0xc0, !PT ;  /* 0xffff00000b058812 */ /* 0x000fe200078ec0ff */
[C---:B------:R-:W-:Y:S02]  /*3dc0*/  @!P0 FMUL.FTZ R65, R4.reuse, R24 ;  /* 0x0000001804418220 */ /* 0x040fe40000410000 */
[----:B------:R-:W-:Y:S02]  /*3dd0*/  @!P0 FMUL.FTZ R4, R4, R7 ;  /* 0x0000000704048220 */ /* 0x000fe40000410000 */
[C---:B------:R-:W-:Y:S02]  /*3de0*/  @!P0 FMUL.FTZ R69, R5.reuse, R42 ;  /* 0x0000002a05458220 */ /* 0x040fe40000410000 */
[-C--:B------:R-:W-:Y:S02]  /*3df0*/  @!P0 FMUL.FTZ R5, R5, R6.reuse ;  /* 0x0000000605058220 */ /* 0x080fe40000410000 */
[----:B------:R-:W-:Y:S02]  /*3e00*/  @!P0 FFMA.FTZ R3, R40, R41, R3 ;  /* 0x0000002928038223 */ /* 0x000fe40000010003 */
[----:B------:R-:W-:Y:S02]  /*3e10*/  @!P0 FFMA.FTZ R4, R24, R39, R4 ;  /* 0x0000002718048223 */ /* 0x000fe40000010004 */
[----:B------:R-:W-:Y:S01]  /*3e20*/  @!P0 FFMA.FTZ R65, R39, R7, -R65 ;  /* 0x0000000727418223 */ /* 0x000fe20000010841 */
[----:B------:R-:W-:Y:S01]  /*3e30*/  @!P0 F2FP.BF16.PACK_AB R7, R2, R71 ;  /* 0x000000470207823e */ /* 0x000fe200000010ff */
[----:B------:R-:W-:Y:S01]  /*3e40*/  @!P0 FFMA.FTZ R69, R43, R6, -R69 ;  /* 0x000000062b458223 */ /* 0x000fe20000010845 */
[----:B------:R-:W-:Y:S01]  /*3e50*/  @!P0 F2FP.BF16.PACK_AB R6, R3, R70 ;  /* 0x000000460306823e */ /* 0x000fe200000010ff */
[----:B------:R-:W-:Y:S01]  /*3e60*/  @!P0 FFMA.FTZ R5, R42, R43, R5 ;  /* 0x0000002b2a058223 */ /* 0x000fe20000010005 */
[----:B------:R-:W-:Y:S01]  /*3e70*/  @!P0 F2FP.BF16.PACK_AB R3, R4, R65 ;  /* 0x000000410403823e */ /* 0x000fe200000010ff */
[----:B------:R-:W-:Y:S01]  /*3e80*/  @!P0 IMAD.MOV.U32 R8, RZ, RZ, R7 ;  /* 0x000000ffff088224 */ /* 0x000fe200078e0007 */
[----:B------:R-:W-:Y:S02]  /*3e90*/  @!P0 MOV R9, R6 ;  /* 0x0000000600098202 */ /* 0x000fe40000000f00 */
[----:B------:R-:W-:Y:S01]  /*3ea0*/  @!P0 F2FP.BF16.PACK_AB R2, R5, R69 ;  /* 0x000000450502823e */ /* 0x000fe200000010ff */
[----:B------:R-:W-:Y:S03]  /*3eb0*/  @!P0 IMAD.MOV.U32 R10, RZ, RZ, R3 ;  /* 0x000000ffff0a8224 */ /* 0x000fe600078e0003 */
[----:B------:R-:W-:Y:S05]  /*3ec0*/  @!P0 MOV R11, R2 ;  /* 0x00000002000b8202 */ /* 0x000fea0000000f00 */
[----:B------:R1:W-:Y:S02]  /*3ed0*/  STG.E.128 [R66.64], R8 ;  /* 0x0000000842007986 */ /* 0x0003e4000c101d0a */
.L_x_265:
[----:B------:R-:W-:Y:S05]  /*3ee0*/  BSYNC B0 ;  /* 0x0000000000007941 */ /* 0x000fea0003800000 */
.L_x_264:
[----:B------:R-:W-:Y:S11]  /*3ef0*/  ISETP.GE.AND P0, PT, R209, c[0x0][0x1d4], PT ;  /* 0x00007500d1007a0c */ /* 0x000ff60003f06270 */
[----:B------:R-:W-:Y:S02]  /*3f00*/  @!UPT UIADD3 URZ, URZ, URZ, URZ ;  /* 0x0000003f3f3ff290 */ /* 0x000fe4000fffe03f */
[----:B------:R-:W-:-:S05]  /*3f10*/  @P0 BRA `(.L_x_263) ;  /* 0x0000034000000947 */ /* 0x000fca0003800000 */
[----:B------:R-:W-:Y:S01]  /*3f20*/  ISETP.GE.AND P0, PT, R68, c[0x0][0x27c], PT ;  /* 0x00009f0044007a0c */ /* 0x000fe20003f06270 */
[----:B-1----:R-:W1:Y:S11]  /*3f30*/  LDS.128 R8, [R208+0xb900] ;  /* 0x00b90000d0087984 */ /* 0x002e760000000c00 */
[----:B------:R-:W-:Y:S01]  /*3f40*/  @!UPT UIADD3 URZ, URZ, URZ, URZ ;  /* 0x0000003f3f3ff290 */ /* 0x000fe2000fffe03f */
[----:B------:R-:W-:Y:S02]  /*3f50*/  @!P0 SHF.R.U64 R5, R44, 0x10, R45 ;  /* 0x000000102c058819 */ /* 0x000fe4000000122d */
[--C-:B------:R-:W-:Y:S02]  /*3f60*/  @!P0 SHF.R.U64 R2, R12, 0x10, R13.reuse ;  /* 0x000000100c028819 */ /* 0x100fe4000000120d */
[----:B------:R-:W-:Y:S02]  /*3f70*/  @!P0 SHF.R.U32.HI R3, RZ, 0x10, R13 ;  /* 0x00000010ff038819 */ /* 0x000fe4000001160d */
[C---:B------:R-:W-:Y:S02]  /*3f80*/  @!P0 PRMT R2, R25.reuse, 0x5432, R2 ;  /* 0x0000543219028816 */ /* 0x040fe40000000002 */
[----:B------:R-:W-:Y:S02]  /*3f90*/  @!P0 PRMT R5, R58, 0x5410, R5 ;  /* 0x000054103a058816 */ /* 0x000fe40000000005 */
[----:B------:R-:W-:Y:S01]  /*3fa0*/  @!P0 SHF.R.U32.HI R4, RZ, 0x10, R45 ;  /* 0x00000010ff048819 */ /* 0x000fe2000001162d */
[----:B------:R-:W-:Y:S01]  /*3fb0*/  @!P0 IMAD.U32 R6, R2, 0x10000, RZ ;  /* 0x0001000002068824 */ /* 0x000fe200078e00ff */
[----:B------:R-:W-:Y:S01]  /*3fc0*/  @!P0 PRMT R7, R25, 0x5410, R3 ;  /* 0x0000541019078816 */ /* 0x000fe20000000003 */
[C---:B------:R-:W-:Y:S01]  /*3fd0*/  @!P0 IMAD.U32 R12, R5.reuse, 0x10000, RZ ;  /* 0x00010000050c8824 */ /* 0x040fe200078e00ff */
[----:B------:R-:W-:Y:S02]  /*3fe0*/  @!P0 PRMT R39, R58, 0x5432, R4 ;  /* 0x000054323a278816 */ /* 0x000fe40000000004 */
        /* <DEDUP_REMOVED lines=22> */
[-C--:B------:R-:W-:Y:S02]  /*4150*/  @!P0 FMUL.FTZ R4, R4, R6.reuse ;  /* 0x0000000604048220 */ /* 0x080fe40000410000 */
[C---:B------:R-:W-:Y:S02]  /*4160*/  @!P0 FMUL.FTZ R42, R5.reuse, R39 ;  /* 0x00000027052a8220 */ /* 0x040fe40000410000 */
[----:B------:R-:W-:Y:S02]  /*4170*/  @!P0 FMUL.FTZ R5, R5, R7 ;  /* 0x0000000705058220 */ /* 0x000fe40000410000 */
[----:B------:R-:W-:Y:S02]  /*4180*/  @!P0 FFMA.FTZ R3, R24, R25, R3 ;  /* 0x0000001918038223 */ /* 0x000fe40000010003 */
[----:B------:R-:W-:Y:S02]  /*4190*/  @!P0 FFMA.FTZ R4, R12, R13, R4 ;  /* 0x0000000d0c048223 */ /* 0x000fe40000010004 */
[----:B------:R-:W-:Y:S01]  /*41a0*/  @!P0 FFMA.FTZ R41, R13, R6, -R41 ;  /* 0x000000060d298223 */ /* 0x000fe20000010829 */
[----:B------:R-:W-:Y:S01]  /*41b0*/  @!P0 F2FP.BF16.PACK_AB R6, R3, R43 ;  /* 0x0000002b0306823e */ /* 0x000fe200000010ff */
[----:B------:R-:W-:Y:S01]  /*41c0*/  @!P0 FFMA.FTZ R42, R40, R7, -R42 ;  /* 0x00000007282a8223 */ /* 0x000fe2000001082a */
[----:B------:R-:W-:Y:S01]  /*41d0*/  @!P0 F2FP.BF16.PACK_AB R7, R2, R44 ;  /* 0x0000002c0207823e */ /* 0x000fe200000010ff */
[----:B------:R-:W-:Y:S01]  /*41e0*/  @!P0 FFMA.FTZ R5, R39, R40, R5 ;  /* 0x0000002827058223 */ /* 0x000fe20000010005 */
[----:B------:R-:W-:Y:S02]  /*41f0*/  @!P0 F2FP.BF16.PACK_AB R3, R4, R41 ;  /* 0x000000290403823e */ /* 0x000fe400000010ff */
[----:B------:R-:W-:Y:S01]  /*4200*/  @!P0 MOV R9, R6 ;  /* 0x0000000600098202 */ /* 0x000fe20000000f00 */
[----:B------:R-:W-:Y:S01]  /*4210*/  @!P0 IMAD.MOV.U32 R8, RZ, RZ, R7 ;  /* 0x000000ffff088224 */ /* 0x000fe200078e0007 */
[----:B------:R-:W-:Y:S01]  /*4220*/  @!P0 F2FP.BF16.PACK_AB R2, R5, R42 ;  /* 0x0000002a0502823e */ /* 0x000fe200000010ff */
[----:B------:R-:W-:Y:S03]  /*4230*/  @!P0 IMAD.MOV.U32 R10, RZ, RZ, R3 ;  /* 0x000000ffff0a8224 */ /* 0x000fe600078e0003 */
[----:B------:R-:W-:Y:S05]  /*4240*/  @!P0 MOV R11, R2 ;  /* 0x00000002000b8202 */ /* 0x000fea0000000f00 */
[----:B------:R1:W-:Y:S02]  /*4250*/  STG.E.128 [R66.64+0x80], R8 ;  /* 0x0000800842007986 */ /* 0x0003e4000c101d0a */
.L_x_263:
[----:B------:R-:W-:Y:S05]  /*4260*/  BSYNC B1 ;  /* 0x0000000000017941 */ /* 0x000fea0003800000 */
.L_x_262:
[----:B------:R-:W-:Y:S01]  /*4270*/  BSSY B1, `(.L_x_266) ;  /* 0x0000070000017945 */ /* 0x000fe20003800000 */
[----:B------:R-:W-:-:S05]  /*4280*/  @P4 BRA `(.L_x_267) ;  /* 0x000006e000004947 */ /* 0x000fca0003800000 */
[----:B------:R-:W-:Y:S01]  /*4290*/  BSSY B0, `(.L_x_268) ;  /* 0x0000036000007945 */ /* 0x000fe20003800000 */
[----:B------:R-:W-:-:S05]  /*42a0*/  @P6 BRA `(.L_x_269) ;  /* 0x0000034000006947 */ /* 0x000fca0003800000 */
[----:B------:R-:W-:Y:S01]  /*42b0*/  ISETP.GE.AND P0, PT, R28, c[0x0][0x27c], PT ;  /* 0x00009f001c007a0c */ /* 0x000fe20003f06270 */
[----:B-1----:R-:W1:Y:S11]  /*42c0*/  LDS.128 R8, [R208+0x9100] ;  /* 0x00910000d0087984 */ /* 0x002e760000000c00 */
[----:B------:R-:W-:Y:S01]  /*42d0*/  @!UPT UIADD3 URZ, URZ, URZ, URZ ;  /* 0x0000003f3f3ff290 */ /* 0x000fe2000fffe03f */
[----:B------:R-:W-:Y:S02]  /*42e0*/  @!P0 SHF.R.U64 R5, R46, 0x10, R47 ;  /* 0x000000102e058819 */ /* 0x000fe4000000122f */
[--C-:B------:R-:W-:Y:S02]  /*42f0*/  @!P0 SHF.R.U64 R2, R14, 0x10, R15.reuse ;  /* 0x000000100e028819 */ /* 0x100fe4000000120f */
[----:B------:R-:W-:Y:S02]  /*4300*/  @!P0 SHF.R.U32.HI R3, RZ, 0x10, R15 ;  /* 0x00000010ff038819 */ /* 0x000fe4000001160f */
[----:B------:R-:W-:Y:S02]  /*4310*/  @!P0 PRMT R5, R59, 0x5410, R5 ;  /* 0x000054103b058816 */ /* 0x000fe40000000005 */
[C---:B------:R-:W-:Y:S02]  /*4320*/  @!P0 PRMT R2, R30.reuse, 0x5432, R2 ;  /* 0x000054321e028816 */ /* 0x040fe40000000002 */
        /* <DEDUP_REMOVED lines=44> */
.L_x_269:
[----:B------:R-:W-:Y:S05]  /*45f0*/  BSYNC B0 ;  /* 0x0000000000007941 */ /* 0x000fea0003800000 */
.L_x_268:
        /* <DEDUP_REMOVED lines=10> */
[----:B------:R-:W-:Y:S02]  /*46a0*/  @!P0 PRMT R2, R31, 0x5432, R2 ;  /* 0x000054321f028816 */ /* 0x000fe40000000002 */
[----:B------:R-:W-:Y:S01]  /*46b0*/  @!P0 SHF.R.U32.HI R4, RZ, 0x10, R49 ;  /* 0x00000010ff048819 */ /* 0x000fe20000011631 */
[----:B------:R-:W-:Y:S01]  /*46c0*/  @!P0 IMAD.U32 R12, R5, 0x10000, RZ ;  /* 0x00010000050c8824 */ /* 0x000fe200078e00ff */
[----:B------:R-:W-:Y:S01]  /*46d0*/  @!P0 PRMT R7, R31, 0x5410, R3 ;  /* 0x000054101f078816 */ /* 0x000fe20000000003 */
[----:B------:R-:W-:Y:S01]  /*46e0*/  @!P0 IMAD.U32 R6, R2, 0x10000, RZ ;  /* 0x0001000002068824 */ /* 0x000fe200078e00ff */
        /* <DEDUP_REMOVED lines=40> */
.L_x_267:
[----:B------:R-:W-:Y:S05]  /*4970*/  BSYNC B1 ;  /* 0x0000000000017941 */ /* 0x000fea0003800000 */
.L_x_266:
        /* <DEDUP_REMOVED lines=56> */
.L_x_273:
[----:B------:R-:W-:Y:S05]  /*4d00*/  BSYNC B0 ;  /* 0x0000000000007941 */ /* 0x000fea0003800000 */
.L_x_272:
        /* <DEDUP_REMOVED lines=55> */
.L_x_271:
[----:B------:R-:W-:Y:S05]  /*5080*/  BSYNC B1 ;  /* 0x0000000000017941 */ /* 0x000fea0003800000 */
.L_x_270:
        /* <DEDUP_REMOVED lines=55> */
.L_x_276:
[----:B------:R-:W-:Y:S05]  /*5400*/  BSYNC B0 ;  /* 0x0000000000007941 */ /* 0x000fea0003800000 */
.L_x_275:
        /* <DEDUP_REMOVED lines=54> */
[----:B------:R1:W-:Y:S01]  /*5770*/  STG.E.128 [R78.64+0x80], R8 ;  /* 0x000080084e007986 */ /* 0x0003e2000c101d0a */
[----:B------:R-:W-:-:S05]  /*5780*/  BRA `(.L_x_274) ;  /* 0x000026a000007947 */ /* 0x000fca0003800000 */
.L_x_253:
[----:B------:R-:W-:Y:S01]  /*5790*/  ISETP.GE.AND P0, PT, R219, R82, PT ;  /* 0x00000052db00720c */ /* 0x000fe20003f06270 */
[----:B------:R-:W-:Y:S01]  /*57a0*/  CS2R R62, SRZ ;  /* 0x00000000003e7805 */ /* 0x000fe2000001ff00 */
[----:B------:R-:W-:Y:S01]  /*57b0*/  CS2R R60, SRZ ;  /* 0x00000000003c7805 */ /* 0x000fe2000001ff00 */
[----:B------:R-:W-:Y:S01]  /*57c0*/  CS2R R22, SRZ ;  /* 0x0000000000167805 */ /* 0x000fe2000001ff00 */
[----:B------:R-:W-:Y:S01]  /*57d0*/  ISETP.GE.OR P4, PT, R32, c[0x0][0x27c], P0 ;  /* 0x00009f0020007a0c */ /* 0x000fe20000786670 */
        /* <DEDUP_REMOVED lines=9> */
[----:B------:R-:W-:Y:S03]  /*5870*/  BSSY B0, `(.L_x_277) ;  /* 0x00000d3000007945 */ /* 0x000fe60003800000 */
[----:B------:R-:W-:Y:S04]  /*5880*/  @!P4 IADD3 R2, P1, P0, R108, R36, R190 ;  /* 0x000000246c02c210 */ /* 0x000fe8000783e0be */
[----:B------:R-:W-:Y:S02]  /*5890*/  @!P4 IADD3.X R4, R119, R64, R166, P1, P0 ;  /* 0x000000407704c210 */ /* 0x000fe40000fe04a6 */
[----:B------:R-:W-:Y:S04]  /*58a0*/  @!P4 IADD3 R3, P1, P0, R106, R42, R191 ;  /* 0x0000002a6a03c210 */ /* 0x000fe8000783e0bf */
[----:B------:R-:W-:Y:S02]  /*58b0*/  @!P4 IADD3.X R8, R117, R69, R167, P1, P0 ;  /* 0x000000457508c210 */ /* 0x000fe40000fe04a7 */
[----:B------:R-:W-:Y:S04]  /*58c0*/  ISETP.GE.AND P0, PT, R218, R82, PT ;  /* 0x00000052da00720c */ /* 0x000fe80003f06270 */
[----:B------:R-:W-:Y:S11]  /*58d0*/  ISETP.GE.OR P3, PT, R32, c[0x0][0x27c], P0 ;  /* 0x00009f0020007a0c */ /* 0x000ff60000766670 */
[----:B------:R-:W-:Y:S02]  /*58e0*/  @!UPT UIADD3 URZ, URZ, URZ, URZ ;  /* 0x0000003f3f3ff290 */ /* 0x000fe4000fffe03f */
[----:B------:R-:W-:Y:S04]  /*58f0*/  @!P3 IADD3 R5, P1, P0, R108, R188, R36 ;  /* 0x000000bc6c05b210 */ /* 0x000fe8000783e024 */
[----:B------:R-:W-:Y:S02]  /*5900*/  @!P3 IADD3.X R10, R119, R159, R64, P1, P0 ;  /* 0x0000009f770ab210 */ /* 0x000fe40000fe0440 */
[----:B------:R-:W-:Y:S04]  /*5910*/  @!P3 IADD3 R9, P1, P0, R106, R189, R42 ;  /* 0x000000bd6a09b210 */ /* 0x000fe8000783e02a */
[--C-:B------:R-:W-:Y:S02]  /*5920*/  @!P3 IADD3.X R12, R117, R162, R69.reuse, P1, P0 ;  /* 0x000000a2750cb210 */ /* 0x100fe40000fe0445 */
[----:B------:R-:W-:Y:S04]  /*5930*/  ISETP.GE.AND P0, PT, R217, R82, PT ;  /* 0x00000052d900720c */ /* 0x000fe80003f06270 */
[----:B------:R-:W-:Y:S11]  /*5940*/  ISETP.GE.OR P2, PT, R32, c[0x0][0x27c], P0 ;  /* 0x00009f0020007a0c */ /* 0x000ff60000746670 */
[----:B------:R-:W-:Y:S02]  /*5950*/  @!UPT UIADD3 URZ, URZ, URZ, URZ ;  /* 0x0000003f3f3ff290 */ /* 0x000fe4000fffe03f */
[----:B------:R-:W-:Y:S04]  /*5960*/  @!P2 IADD3 R11, P1, P0, R108, R184, R36 ;  /* 0x000000b86c0ba210 */ /* 0x000fe8000783e024 */
[----:B------:R-:W-:Y:S02]  /*5970*/  @!P2 IADD3.X R14, R119, R120, R64, P1, P0 ;  /* 0x00000078770ea210 */ /* 0x000fe40000fe0440 */
[----:B------:R-:W-:Y:S04]  /*5980*/  @!P2 IADD3 R13, P1, P0, R106, R182, R42 ;  /* 0x000000b66a0da210 */ /* 0x000fe8000783e02a */
[----:B------:R-:W-:Y:S02]  /*5990*/  @!P2 IADD3.X R15, R117, R121, R69, P1, P0 ;  /* 0x00000079750fa210 */ /* 0x000fe40000fe0445 */
[C---:B------:R-:W-:Y:S04]  /*59a0*/  @!P4 LEA R6, P0, R2.reuse, c[0x0][0x270], 0x1 ;  /* 0x00009c000206ca11 */ /* 0x040fe800078008ff */
[----:B------:R-:W-:Y:S02]  /*59b0*/  @!P4 LEA.HI.X R7, R2, c[0x0][0x274], R4, 0x1, P0 ;  /* 0x00009d000207ca11 */ /* 0x000fe400000f0c04 */
[C---:B------:R-:W-:Y:S03]  /*59c0*/  @!P4 LEA R2, P0, R3.reuse, c[0x0][0x288], 0x1 ;  /* 0x0000a2000302ca11 */ /* 0x040fe600078008ff */
[----:B------:R1:W2:Y:S01]  /*59d0*/  @!P4 LDG.E.128 R16, [R6.64] ;  /* 0x0000000a0610c981 */ /* 0x0002a2000c1e1d00 */
[----:B------:R-:W-:Y:S02]  /*59e0*/  @!P4 LEA.HI.X R3, R3, c[0x0][0x28c], R8, 0x1, P0 ;  /* 0x0000a3000303ca11 */ /* 0x000fe400000f0c08 */
[C---:B------:R-:W-:Y:S04]  /*59f0*/  @!P3 LEA R4, P0, R5.reuse, c[0x0][0x270], 0x1 ;  /* 0x00009c000504ba11 */ /* 0x040fe800078008ff */
[----:B------:R-:W-:Y:S01]  /*5a00*/  @!P3 LEA.HI.X R5, R5, c[0x0][0x274], R10, 0x1, P0 ;  /* 0x00009d000505ba11 */ /* 0x000fe200000f0c0a */
[----:B------:R3:W4:Y:S01]  /*5a10*/  @!P4 LDG.E.128 R60, [R2.64] ;  /* 0x0000000a023cc981 */ /* 0x000722000c1e1d00 */
[C---:B------:R-:W-:Y:S04]  /*5a20*/  @!P3 LEA R8, P0, R9.reuse, c[0x0][0x288], 0x1 ;  /* 0x0000a2000908ba11 */ /* 0x040fe800078008ff */
[----:B------:R-:W-:Y:S02]  /*5a30*/  @!P3 LEA.HI.X R9, R9, c[0x0][0x28c], R12, 0x1, P0 ;  /* 0x0000a3000909ba11 */ /* 0x000fe400000f0c0c */
[C---:B------:R-:W-:Y:S01]  /*5a40*/  @!P2 LEA R10, P0, R11.reuse, c[0x0][0x270], 0x1 ;  /* 0x00009c000b0aaa11 */ /* 0x040fe200078008ff */
[----:B------:R3:W4:Y:S03]  /*5a50*/  @!P3 LDG.E.128 R20, [R4.64] ;  /* 0x0000000a0414b981 */ /* 0x000726000c1e1d00 */
[----:B------:R-:W-:Y:S02]  /*5a60*/  @!P2 LEA.HI.X R11, R11, c[0x0][0x274], R14, 0x1, P0 ;  /* 0x00009d000b0baa11 */ /* 0x000fe400000f0c0e */
[C---:B------:R-:W-:Y:S03]  /*5a70*/  @!P2 LEA R12, P0, R13.reuse, c[0x0][0x288], 0x1 ;  /* 0x0000a2000d0caa11 */ /* 0x040fe600078008ff */
[----:B------:R-:W4:Y:S01]  /*5a80*/  @!P2 LDG.E.128 R24, [R10.64] ;  /* 0x0000000a0a18a981 */ /* 0x000f22000c1e1d00 */
[----:B------:R-:W-:Y:S01]  /*5a90*/  @!P2 LEA.HI.X R13, R13, c[0x0][0x28c], R15, 0x1, P0 ;  /* 0x0000a3000d0daa11 */ /* 0x000fe200000f0c0f */
[----:B-1----:R-:W-:Y:S01]  /*5aa0*/  CS2R R6, SRZ ;  /* 0x0000000000067805 */ /* 0x002fe2000001ff00 */
[----:B------:R-:W-:Y:S04]  /*5ab0*/  ISETP.GE.AND P0, PT, R229, R82, PT ;  /* 0x00000052e500720c */ /* 0x000fe80003f06270 */
[----:B------:R-:W-:Y:S01]  /*5ac0*/  ISETP.GE.OR P0, PT, R32, c[0x0][0x27c], P0 ;  /* 0x00009f0020007a0c */ /* 0x000fe20000706670 */
[----:B------:R-:W4:Y:S11]  /*5ad0*/  @!P2 LDG.E.128 R72, [R12.64] ;  /* 0x0000000a0c48a981 */ /* 0x000f36000c1e1d00 */
[----:B------:R-:W-:Y:S01]  /*5ae0*/  @!UPT UIADD3 URZ, URZ, URZ, URZ ;  /* 0x0000003f3f3ff290 */ /* 0x000fe2000fffe03f */
[----:B---3--:R-:W-:Y:S05]  /*5af0*/  @!P0 IADD3 R2, P1, R108, R36, RZ ;  /* 0x000000246c028210 */ /* 0x008fea0007f3e0ff */
[----:B------:R-:W-:Y:S01]  /*5b00*/  @!P0 IMAD.X R3, R64, 0x1, R119, P1 ;  /* 0x0000000140038824 */ /* 0x000fe200008e0677 */
[C---:B------:R-:W-:Y:S01]  /*5b10*/  @!P0 LEA R14, P1, R2.reuse, c[0x0][0x270], 0x1 ;  /* 0x00009c00020e8a11 */ /* 0x040fe200078208ff */
[----:B------:R-:W-:Y:S03]  /*5b20*/  CS2R R64, SRZ ;  /* 0x0000000000407805 */ /* 0x000fe6000001ff00 */
[----:B------:R-:W-:Y:S02]  /*5b30*/  @!P0 LEA.HI.X R15, R2, c[0x0][0x274], R3, 0x1, P1 ;  /* 0x00009d00020f8a11 */ /* 0x000fe400008f0c03 */
[----:B------:R-:W-:Y:S01]  /*5b40*/  @!P0 IADD3 R3, P1, R106, R42, RZ ;  /* 0x0000002a6a038210 */ /* 0x000fe20007f3e0ff */
[----:B------:R2:W3:Y:S01]  /*5b50*/  @!P3 LDG.E.128 R64, [R8.64] ;  /* 0x0000000a0840b981 */ /* 0x0004e2000c1e1d00 */
[----:B------:R-:W-:Y:S03]  /*5b60*/  CS2R R42, SRZ ;  /* 0x00000000002a7805 */ /* 0x000fe6000001ff00 */
[----:B------:R-:W-:Y:S01]  /*5b70*/  @!P0 IMAD.X R4, R69, 0x1, R117, P1 ;  /* 0x0000000145048824 */ /* 0x000fe200008e0675 */
[C---:B------:R-:W-:Y:S04]  /*5b80*/  @!P0 LEA R2, P1, R3.reuse, c[0x0][0x288], 0x1 ;  /* 0x0000a20003028a11 */ /* 0x040fe800078208ff */
[----:B------:R-:W-:Y:S02]  /*5b90*/  @!P0 LEA.HI.X R3, R3, c[0x0][0x28c], R4, 0x1, P1 ;  /* 0x0000a30003038a11 */ /* 0x000fe400008f0c04 */
[----:B------:R-:W-:Y:S01]  /*5ba0*/  CS2R R4, SRZ ;  /* 0x0000000000047805 */ /* 0x000fe2000001ff00 */
[----:B------:R-:W-:Y:S02]  /*5bb0*/  ISETP.GE.OR P1, PT, R229, R82, P6 ;  /* 0x00000052e500720c */ /* 0x000fe40003726670 */
[----:B------:R1:W5:Y:S08]  /*5bc0*/  @!P0 LDG.E.128 R40, [R2.64] ;  /* 0x0000000a02288981 */ /* 0x000370000c1e1d00 */
[----:B------:R1:W5:Y:S01]  /*5bd0*/  @!P0 LDG.E.128 R4, [R14.64] ;  /* 0x0000000a0e048981 */ /* 0x000362000c1e1d00 */
[----:B------:R-:W-:Y:S01]  /*5be0*/  ISETP.GE.AND P0, PT, R32, c[0x0][0x27c], PT ;  /* 0x00009f0020007a0c */ /* 0x000fe20003f06270 */
[----:B--2---:R-:W-:Y:S02]  /*5bf0*/  IMAD.MOV.U32 R9, RZ, RZ, R18 ;  /* 0x000000ffff097224 */ /* 0x004fe400078e0012 */
[----:B------:R-:W-:Y:S02]  /*5c00*/  IMAD.MOV.U32 R8, RZ, RZ, R19 ;  /* 0x000000ffff087224 */ /* 0x000fe400078e0013 */
[----:B-1----:R-:W-:Y:S02]  /*5c10*/  IMAD.MOV.U32 R3, RZ, RZ, R16 ;  /* 0x000000ffff037224 */ /* 0x002fe400078e0010 */
[----:B------:R-:W-:Y:S01]  /*5c20*/  IMAD.MOV.U32 R2, RZ, RZ, R17 ;  /* 0x000000ffff027224 */ /* 0x000fe200078e0011 */
[----:B------:R-:W-:Y:S01]  /*5c30*/  PRMT R31, R8, 0x5410, R9 ;  /* 0x00005410081f7816 */ /* 0x000fe20000000009 */
[----:B----4-:R-:W-:Y:S02]  /*5c40*/  IMAD.MOV.U32 R9, RZ, RZ, R62 ;  /* 0x000000ffff097224 */ /* 0x010fe400078e003e */
[----:B------:R-:W-:Y:S01]  /*5c50*/  IMAD.MOV.U32 R8, RZ, RZ, R63 ;  /* 0x000000ffff087224 */ /* 0x000fe200078e003f */
[----:B------:R-:W-:Y:S01]  /*5c60*/  PRMT R30, R2, 0x5410, R3 ;  /* 0x00005410021e7816 */ /* 0x000fe20000000003 */
[----:B------:R-:W-:Y:S02]  /*5c70*/  IMAD.MOV.U32 R3, RZ, RZ, R60 ;  /* 0x000000ffff037224 */ /* 0x000fe400078e003c */
[----:B------:R-:W-:Y:S01]  /*5c80*/  IMAD.MOV.U32 R2, RZ, RZ, R61 ;  /* 0x000000ffff027224 */ /* 0x000fe200078e003d */
[----:B------:R-:W-:Y:S01]  /*5c90*/  PRMT R54, R8, 0x5410, R9 ;  /* 0x0000541008367816 */ /* 0x000fe20000000009 */
[----:B------:R-:W-:Y:S02]  /*5ca0*/  IMAD.MOV.U32 R9, RZ, RZ, R22 ;  /* 0x000000ffff097224 */ /* 0x000fe400078e0016 */
[----:B------:R-:W-:Y:S01]  /*5cb0*/  IMAD.MOV.U32 R8, RZ, RZ, R23 ;  /* 0x000000ffff087224 */ /* 0x000fe200078e0017 */
[----:B------:R-:W-:Y:S01]  /*5cc0*/  PRMT R53, R3, 0x5410, R2 ;  /* 0x0000541003357816 */ /* 0x000fe20000000002 */
[----:B------:R-:W-:Y:S02]  /*5cd0*/  IMAD.MOV.U32 R3, RZ, RZ, R20 ;  /* 0x000000ffff037224 */ /* 0x000fe400078e0014 */
[----:B------:R-:W-:Y:S01]  /*5ce0*/  IMAD.MOV.U32 R2, RZ, RZ, R21 ;  /* 0x000000ffff027224 */ /* 0x000fe200078e0015 */
[----:B------:R-:W-:Y:S04]  /*5cf0*/  PRMT R35, R8, 0x5410, R9 ;  /* 0x0000541008237816 */ /* 0x000fe80000000009 */
[----:B------:R-:W-:Y:S01]  /*5d00*/  PRMT R34, R2, 0x5410, R3 ;  /* 0x0000541002227816 */ /* 0x000fe20000000003 */
[----:B---3--:R-:W-:Y:S02]  /*5d10*/  IMAD.MOV.U32 R9, RZ, RZ, R66 ;  /* 0x000000ffff097224 */ /* 0x008fe400078e0042 */
[----:B------:R-:W-:Y:S02]  /*5d20*/  IMAD.MOV.U32 R8, RZ, RZ, R67 ;  /* 0x000000ffff087224 */ /* 0x000fe400078e0043 */
        /* <DEDUP_REMOVED lines=16> */
[----:B------:R-:W-:-:S05]  /*5e30*/  @P1 BRA `(.L_x_278) ;  /* 0x0000076000001947 */ /* 0x000fca0003800000 */
[----:B------:R-:W-:Y:S01]  /*5e40*/  IADD3 R2, P1, R198, R76, RZ ;  /* 0x0000004cc6027210 */ /* 0x000fe20007f3e0ff */
[----:B------:R-:W-:Y:S01]  /*5e50*/  LDS.128 R12, [R128+0x8100] ;  /* 0x00810000800c7984 */ /* 0x000fe20000000c00 */
[----:B-----5:R-:W-:Y:S01]  /*5e60*/  @!P0 SHF.R.U64 R39, R40, 0x10, R41 ;  /* 0x0000001028278819 */ /* 0x020fe20000001229 */
[----:B------:R-:W-:Y:S01]  /*5e70*/  IMAD.MOV.U32 R11, RZ, RZ, R7 ;  /* 0x000000ffff0b7224 */ /* 0x000fe200078e0007 */
[----:B------:R-:W-:Y:S01]  /*5e80*/  @!P0 SHF.R.U32.HI R44, RZ, 0x10, R41 ;  /* 0x00000010ff2c8819 */ /* 0x000fe20000011629 */
[----:B------:R-:W-:Y:S01]  /*5e90*/  IMAD.X R3, R83, 0x1, R138, P1 ;  /* 0x0000000153037824 */ /* 0x000fe200008e068a */
[-C--:B------:R-:W-:Y:S01]  /*5ea0*/  IADD3 R8, P2, P1, R92, R2.reuse, R111 ;  /* 0x000000025c087210 */ /* 0x080fe2000795e06f */
[----:B------:R-:W-:Y:S01]  /*5eb0*/  IMAD.MOV.U32 R46, RZ, RZ, R43 ;  /* 0x000000ffff2e7224 */ /* 0x000fe200078e002b */
[----:B------:R-:W-:Y:S01]  /*5ec0*/  MOV R10, R5 ;  /* 0x00000005000a7202 */ /* 0x000fe20000000f00 */
[----:B------:R-:W1:Y:S01]  /*5ed0*/  LDS.128 R56, [R134+0x8100] ;  /* 0x0081000086387984 */ /* 0x000e620000000c00 */
[-C--:B------:R-:W-:Y:S01]  /*5ee0*/  IADD3.X R9, R95, R3.reuse, R113, P2, P1 ;  /* 0x000000035f097210 */ /* 0x080fe200017e2471 */
[----:B------:R-:W-:Y:S01]  /*5ef0*/  IMAD.MOV.U32 R45, RZ, RZ, R41 ;  /* 0x000000ffff2d7224 */ /* 0x000fe200078e0029 */
[----:B------:R-:W-:Y:S01]  /*5f00*/  ISETP.GE.AND P1, PT, R94, c[0x0][0x1d4], PT ;  /* 0x000075005e007a0c */ /* 0x000fe20003f26270 */
[----:B------:R-:W-:Y:S01]  /*5f10*/  IMAD.MOV.U32 R41, RZ, RZ, R42 ;  /* 0x000000ffff297224 */ /* 0x000fe200078e002a */
[--C-:B------:R-:W-:Y:S02]  /*5f20*/  @!P0 SHF.R.U64 R42, R42, 0x10, R43.reuse ;  /* 0x000000102a2a8819 */ /* 0x100fe4000000122b */
[----:B------:R-:W-:Y:S02]  /*5f30*/  @!P0 SHF.R.U32.HI R43, RZ, 0x10, R43 ;  /* 0x00000010ff2b8819 */ /* 0x000fe4000001162b */
[----:B------:R-:W-:Y:S02]  /*5f40*/  @!P0 PRMT R47, R41, 0x5410, R42 ;  /* 0x00005410292f8816 */ /* 0x000fe4000000002a */
[----:B------:R-:W-:Y:S05]  /*5f50*/  @!P0 PRMT R51, R46, 0x5410, R43 ;  /* 0x000054102e338816 */ /* 0x000fea000000002b */
[----:B------:R-:W-:Y:S04]  /*5f60*/  @!P1 IADD3 R2, P3, P2, R92, R2, R94 ;  /* 0x000000025c029210 */ /* 0x000fe80007a7e05e */
[----:B------:R-:W-:Y:S02]  /*5f70*/  @!P1 IADD3.X R3, R95, R3, R112, P3, P2 ;  /* 0x000000035f039210 */ /* 0x000fe40001fe4470 */
[C---:B------:R-:W-:Y:S04]  /*5f80*/  LEA R80, P2, R8.reuse, c[0x0][0x1c8], 0x1 ;  /* 0x0000720008507a11 */ /* 0x040fe800078408ff */
[----:B------:R-:W-:Y:S01]  /*5f90*/  LEA.HI.X R81, R8, c[0x0][0x1cc], R9, 0x1, P2 ;  /* 0x0000730008517a11 */ /* 0x000fe200010f0c09 */
[----:B------:R-:W-:Y:S01]  /*5fa0*/  IMAD.MOV.U32 R9, RZ, RZ, R40 ;  /* 0x000000ffff097224 */ /* 0x000fe200078e0028 */
[----:B------:R-:W-:Y:S01]  /*5fb0*/  @!P1 LEA R78, P2, R2, c[0x0][0x1c8], 0x1 ;  /* 0x00007200024e9a11 */ /* 0x000fe200078408ff */
[----:B------:R-:W-:Y:S01]  /*5fc0*/  IMAD.MOV.U32 R8, RZ, RZ, R4 ;  /* 0x000000ffff087224 */ /* 0x000fe200078e0004 */
[----:B------:R-:W-:Y:S02]  /*5fd0*/  @!P0 SHF.R.U64 R4, R4, 0x10, R5 ;  /* 0x0000001004048819 */ /* 0x000fe40000001205 */
[----:B------:R-:W-:Y:S02]  /*5fe0*/  @!P1 LEA.HI.X R79, R2, c[0x0][0x1cc], R3, 0x1, P2 ;  /* 0x00007300024f9a11 */ /* 0x000fe400010f0c03 */
[----:B------:R-:W-:Y:S02]  /*5ff0*/  @!P0 PRMT R40, R9, 0x5410, R39 ;  /* 0x0000541009288816 */ /* 0x000fe40000000027 */
[----:B------:R-:W-:Y:S02]  /*6000*/  @!P0 PRMT R9, R8, 0x5410, R4 ;  /* 0x0000541008098816 */ /* 0x000fe40000000004 */
[----:B------:R-:W-:Y:S01]  /*6010*/  @!P0 SHF.R.U32.HI R2, RZ, 0x10, R7 ;  /* 0x00000010ff028819 */ /* 0x000fe20000011607 */
[----:B-1----:R-:W-:Y:S01]  /*6020*/  @!P0 IMAD.U32 R42, R57, 0x10000, RZ ;  /* 0x00010000392a8824 */ /* 0x002fe200078e00ff */
[----:B------:R-:W-:Y:S02]  /*6030*/  @!P0 SHF.L.U32 R4, R13, 0x10, RZ ;  /* 0x000000100d048819 */ /* 0x000fe400000006ff */
[C---:B------:R-:W-:Y:S02]  /*6040*/  @!P0 SHF.L.U32 R46, R58.reuse, 0x10, RZ ;  /* 0x000000103a2e8819 */ /* 0x040fe400000006ff */
[----:B------:R-:W-:Y:S02]  /*6050*/  @!P0 LOP3.LUT R48, R58, 0xffff0000, RZ, 0xc0, !PT ;  /* 0xffff00003a308812 */ /* 0x000fe400078ec0ff */
[C---:B------:R-:W-:Y:S02]  /*6060*/  @!P0 SHF.L.U32 R50, R59.reuse, 0x10, RZ ;  /* 0x000000103b328819 */ /* 0x040fe400000006ff */
[----:B------:R-:W-:Y:S02]  /*6070*/  @!P0 LOP3.LUT R52, R59, 0xffff0000, RZ, 0xc0, !PT ;  /* 0xffff00003b348812 */ /* 0x000fe400078ec0ff */
[----:B------:R-:W-:Y:S01]  /*6080*/  @!P0 PRMT R11, R11, 0x5410, R2 ;  /* 0x000054100b0b8816 */ /* 0x000fe20000000002 */
[----:B------:R-:W-:Y:S01]  /*6090*/  @!P0 IMAD.U32 R2, R12, 0x10000, RZ ;  /* 0x000100000c028824 */ /* 0x000fe200078e00ff */
[----:B------:R-:W-:Y:S02]  /*60a0*/  @!P0 SHF.R.U32.HI R3, RZ, 0x10, R5 ;  /* 0x00000010ff038819 */ /* 0x000fe40000011605 */
[----:B------:R-:W-:Y:S02]  /*60b0*/  @!P0 SHF.R.U64 R5, R6, 0x10, R7 ;  /* 0x0000001006058819 */ /* 0x000fe40000001207 */
[----:B------:R-:W-:Y:S02]  /*60c0*/  @!P0 SHF.L.U32 R7, R56, 0x10, RZ ;  /* 0x0000001038078819 */ /* 0x000fe400000006ff */
[----:B------:R-:W-:Y:S02]  /*60d0*/  @!P0 PRMT R39, R45, 0x5410, R44 ;  /* 0x000054102d278816 */ /* 0x000fe4000000002c */
[----:B------:R-:W-:Y:S01]  /*60e0*/  @!P0 PRMT R8, R10, 0x5410, R3 ;  /* 0x000054100a088816 */ /* 0x000fe20000000003 */
[----:B------:R-:W-:Y:S01]  /*60f0*/  @!P0 IMAD.U32 R3, R9, 0x10000, RZ ;  /* 0x0001000009038824 */ /* 0x000fe200078e00ff */
[----:B------:R-:W-:Y:S01]  /*6100*/  @!P0 PRMT R10, R6, 0x5410, R5 ;  /* 0x00005410060a8816 */ /* 0x000fe20000000005 */
[----:B------:R-:W-:Y:S02]  /*6110*/  @!P0 IMAD.U32 R6, R40, 0x10000, RZ ;  /* 0x0001000028068824 */ /* 0x000fe400078e00ff */
[----:B------:R-:W-:Y:S02]  /*6120*/  @!P0 IMAD.U32 R41, R39, 0x10000, RZ ;  /* 0x0001000027298824 */ /* 0x000fe400078e00ff */
[C---:B------:R-:W-:Y:S02]  /*6130*/  @!P0 FMUL.FTZ R43, R2.reuse, R6 ;  /* 0x00000006022b8220 */ /* 0x040fe40000410000 */
[-C--:B------:R-:W-:Y:S02]  /*6140*/  @!P0 FMUL.FTZ R2, R2, R3.reuse ;  /* 0x0000000302028220 */ /* 0x080fe40000410000 */
[----:B------:R-:W-:Y:S01]  /*6150*/  @!P0 FFMA.FTZ R91, R7, R3, -R43 ;  /* 0x00000003075b8223 */ /* 0x000fe2000001082b */
[----:B------:R-:W-:Y:S01]  /*6160*/  @!P0 LOP3.LUT R3, R13, 0xffff0000, RZ, 0xc0, !PT ;  /* 0xffff00000d038812 */ /* 0x000fe200078ec0ff */
[----:B------:R-:W-:Y:S01]  /*6170*/  @!P0 FFMA.FTZ R2, R6, R7, R2 ;  /* 0x0000000706028223 */ /* 0x000fe20000010002 */
[----:B------:R-:W-:Y:S01]  /*6180*/  @!P0 LOP3.LUT R7, R12, 0xffff0000, RZ, 0xc0, !PT ;  /* 0xffff00000c078812 */ /* 0x000fe200078ec0ff */
[C---:B------:R-:W-:Y:S01]  /*6190*/  @!P0 IMAD.U32 R5, R8.reuse, 0x10000, RZ ;  /* 0x0001000008058824 */ /* 0x040fe200078e00ff */
[----:B------:R-:W-:Y:S01]  /*61a0*/  @!P0 LOP3.LUT R6, R8, 0xffff0000, RZ, 0xc0, !PT ;  /* 0xffff000008068812 */ /* 0x000fe200078ec0ff */
[C---:B------:R-:W-:Y:S01]  /*61b0*/  @!P0 FMUL.FTZ R44, R4.reuse, R41 ;  /* 0x00000029042c8220 */ /* 0x040fe20000410000 */
[----:B------:R-:W-:Y:S01]  /*61c0*/  @!P0 LOP3.LUT R8, R9, 0xffff0000, RZ, 0xc0, !PT ;  /* 0xffff000009088812 */ /* 0x000fe200078ec0ff */
[-C--:B------:R-:W-:Y:S01]  /*61d0*/  @!P0 FMUL.FTZ R4, R4, R5.reuse ;  /* 0x0000000504048220 */ /* 0x080fe20000410000 */
[----:B------:R-:W-:Y:S01]  /*61e0*/  @!P0 LOP3.LUT R43, R39, 0xffff0000, RZ, 0xc0, !PT ;  /* 0xffff0000272b8812 */ /* 0x000fe200078ec0ff */
[----:B------:R-:W-:Y:S01]  /*61f0*/  @!P0 FFMA.FTZ R90, R42, R5, -R44 ;  /* 0x000000052a5a8223 */ /* 0x000fe2000001082c */
[----:B------:R-:W-:Y:S01]  /*6200*/  @!P0 LOP3.LUT R39, R40, 0xffff0000, RZ, 0xc0, !PT ;  /* 0xffff000028278812 */ /* 0x000fe200078ec0ff */
[C---:B------:R-:W-:Y:S01]  /*6210*/  @!P0 FMUL.FTZ R5, R3.reuse, R6 ;  /* 0x0000000603058220 */ /* 0x040fe20000410000 */
[----:B------:R-:W-:Y:S01]  /*6220*/  @!P0 LOP3.LUT R40, R56, 0xffff0000, RZ, 0xc0, !PT ;  /* 0xffff000038288812 */ /* 0x000fe200078ec0ff */
[----:B------:R-:W-:Y:S01]  /*6230*/  @!P0 FMUL.FTZ R9, R3, R43 ;  /* 0x0000002b03098220 */ /* 0x000fe20000410000 */
[----:B------:R-:W-:Y:S01]  /*6240*/  @!P0 LOP3.LUT R44, R57, 0xffff0000, RZ, 0xc0, !PT ;  /* 0xffff0000392c8812 */ /* 0x000fe200078ec0ff */
[C---:B------:R-:W-:Y:S02]  /*6250*/  @!P0 FMUL.FTZ R45, R7.reuse, R39 ;  /* 0x00000027072d8220 */ /* 0x040fe40000410000 */
[-C--:B------:R-:W-:Y:S02]  /*6260*/  @!P0 FMUL.FTZ R3, R7, R8.reuse ;  /* 0x0000000807038220 */ /* 0x080fe40000410000 */
[----:B------:R-:W-:Y:S01]  /*6270*/  @!P0 FFMA.FTZ R88, R40, R8, -R45 ;  /* 0x0000000828588223 */ /* 0x000fe2000001082d */
[----:B------:R-:W-:Y:S01]  /*6280*/  @!P0 LOP3.LUT R8, R14, 0xffff0000, RZ, 0xc0, !PT ;  /* 0xffff00000e088812 */ /* 0x000fe200078ec0ff */
[C---:B------:R-:W-:Y:S01]  /*6290*/  @!P0 IMAD.U32 R45, R47.reuse, 0x10000, RZ ;  /* 0x000100002f2d8824 */ /* 0x040fe200078e00ff */
[----:B------:R-:W-:Y:S01]  /*62a0*/  @!P0 LOP3.LUT R47, R47, 0xffff0000, RZ, 0xc0, !PT ;  /* 0xffff00002f2f8812 */ /* 0x000fe200078ec0ff */
[----:B------:R-:W-:Y:S01]  /*62b0*/  @!P0 FFMA.FTZ R89, R44, R6, -R9 ;  /* 0x000000062c598223 */ /* 0x000fe20000010809 */
[----:B------:R-:W-:Y:S01]  /*62c0*/  @!P0 LOP3.LUT R9, R10, 0xffff0000, RZ, 0xc0, !PT ;  /* 0xffff00000a098812 */ /* 0x000fe200078ec0ff */
[----:B------:R-:W-:Y:S02]  /*62d0*/  @!P0 IMAD.U32 R6, R14, 0x10000, RZ ;  /* 0x000100000e068824 */ /* 0x000fe400078e00ff */
[----:B------:R-:W-:Y:S02]  /*62e0*/  @!P0 IMAD.U32 R7, R10, 0x10000, RZ ;  /* 0x000100000a078824 */ /* 0x000fe400078e00ff */
[----:B------:R-:W-:Y:S02]  /*62f0*/  @!P0 FMUL.FTZ R10, R6, R45 ;  /* 0x0000002d060a8220 */ /* 0x000fe40000410000 */
[----:B------:R-:W-:Y:S02]  /*6300*/  @!P0 FMUL.FTZ R49, R8, R47 ;  /* 0x0000002f08318220 */ /* 0x000fe40000410000 */
[----:B------:R-:W-:Y:S01]  /*6310*/  @!P0 FFMA.FTZ R87, R46, R7, -R10 ;  /* 0x000000072e578223 */ /* 0x000fe2000001080a */
[----:B------:R-:W-:Y:S01]  /*6320*/  @!P0 LOP3.LUT R10, R15, 0xffff0000, RZ, 0xc0, !PT ;  /* 0xffff00000f0a8812 */ /* 0x000fe200078ec0ff */
[----:B------:R-:W-:Y:S02]  /*6330*/  @!P0 FFMA.FTZ R86, R48, R9, -R49 ;  /* 0x0000000930568223 */ /* 0x000fe40000010831 */
[C---:B------:R-:W-:Y:S01]  /*6340*/  @!P0 IMAD.U32 R49, R51.reuse, 0x10000, RZ ;  /* 0x0001000033318824 */ /* 0x040fe200078e00ff */
[----:B------:R-:W-:Y:S01]  /*6350*/  @!P0 LOP3.LUT R51, R51, 0xffff0000, RZ, 0xc0, !PT ;  /* 0xffff000033338812 */ /* 0x000fe200078ec0ff */
[----:B------:R-:W-:Y:S02]  /*6360*/  @!P0 FMUL.FTZ R6, R6, R7 ;  /* 0x0000000706068220 */ /* 0x000fe40000410000 */
[----:B------:R-:W-:Y:S02]  /*6370*/  @!P0 FMUL.FTZ R7, R8, R9 ;  /* 0x0000000908078220 */ /* 0x000fe40000410000 */
[----:B------:R-:W-:Y:S02]  /*6380*/  @!P0 IMAD.U32 R8, R15, 0x10000, RZ ;  /* 0x000100000f088824 */ /* 0x000fe400078e00ff */
[C---:B------:R-:W-:Y:S01]  /*6390*/  @!P0 IMAD.U32 R9, R11.reuse, 0x10000, RZ ;  /* 0x000100000b098824 */ /* 0x040fe200078e00ff */
[----:B------:R-:W-:Y:S01]  /*63a0*/  @!P0 LOP3.LUT R11, R11, 0xffff0000, RZ, 0xc0, !PT ;  /* 0xffff00000b0b8812 */ /* 0x000fe200078ec0ff */
[----:B------:R-:W-:Y:S01]  /*63b0*/  @!P0 FFMA.FTZ R3, R39, R40, R3 ;  /* 0x0000002827038223 */ /* 0x000fe20000010003 */
[----:B------:R-:W-:Y:S01]  /*63c0*/  @!P0 F2FP.BF16.PACK_AB R39, R86, R87 ;  /* 0x000000575627823e */ /* 0x000fe200000010ff */
[----:B------:R-:W-:Y:S02]  /*63d0*/  @!P0 FMUL.FTZ R84, R8, R49 ;  /* 0x0000003108548220 */ /* 0x000fe40000410000 */
[----:B------:R-:W-:Y:S02]  /*63e0*/  @!P0 FMUL.FTZ R85, R10, R51 ;  /* 0x000000330a558220 */ /* 0x000fe40000410000 */
[----:B------:R-:W-:Y:S02]  /*63f0*/  @!P0 FFMA.FTZ R4, R41, R42, R4 ;  /* 0x0000002a29048223 */ /* 0x000fe40000010004 */
[----:B------:R-:W-:Y:S02]  /*6400*/  @!P0 FFMA.FTZ R5, R43, R44, R5 ;  /* 0x0000002c2b058223 */ /* 0x000fe40000010005 */
[----:B------:R-:W-:Y:S02]  /*6410*/  @!P0 FFMA.FTZ R84, R50, R9, -R84 ;  /* 0x0000000932548223 */ /* 0x000fe40000010854 */
[----:B------:R-:W-:Y:S01]  /*6420*/  @!P0 FFMA.FTZ R85, R52, R11, -R85 ;  /* 0x0000000b34558223 */ /* 0x000fe20000010855 */
[----:B------:R-:W-:Y:S01]  /*6430*/  @!P0 F2FP.BF16.PACK_AB R4, R5, R4 ;  /* 0x000000040504823e */ /* 0x000fe200000010ff */
[----:B------:R-:W-:Y:S02]  /*6440*/  @!P0 FMUL.FTZ R8, R8, R9 ;  /* 0x0000000908088220 */ /* 0x000fe40000410000 */
[----:B------:R-:W-:Y:S01]  /*6450*/  @!P0 FFMA.FTZ R6, R45, R46, R6 ;  /* 0x0000002e2d068223 */ /* 0x000fe20000010006 */
[----:B------:R-:W-:Y:S01]  /*6460*/  @!P0 F2FP.BF16.PACK_AB R40, R85, R84 ;  /* 0x000000545528823e */ /* 0x000fe200000010ff */
[----:B------:R-:W-:Y:S01]  /*6470*/  @!P0 FMUL.FTZ R9, R10, R11 ;  /* 0x0000000b0a098220 */ /* 0x000fe20000410000 */
[----:B------:R-:W-:Y:S01]  /*6480*/  @!P0 F2FP.BF16.PACK_AB R11, R89, R90 ;  /* 0x0000005a590b823e */ /* 0x000fe200000010ff */
[----:B------:R-:W-:Y:S01]  /*6490*/  @!P0 FFMA.FTZ R7, R47, R48, R7 ;  /* 0x000000302f078223 */ /* 0x000fe20000010007 */
[----:B------:R-:W-:Y:S01]  /*64a0*/  @!P0 F2FP.BF16.PACK_AB R10, R88, R91 ;  /* 0x0000005b580a823e */ /* 0x000fe200000010ff */
[----:B------:R-:W-:Y:S01]  /*64b0*/  @!P0 FFMA.FTZ R8, R49, R50, R8 ;  /* 0x0000003231088223 */ /* 0x000fe20000010008 */
[----:B------:R-:W-:Y:S01]  /*64c0*/  @!P0 MOV R59, R40 ;  /* 0x00000028003b8202 */ /* 0x000fe20000000f00 */
[----:B------:R-:W-:Y:S01]  /*64d0*/  @!P0 FFMA.FTZ R9, R51, R52, R9 ;  /* 0x0000003433098223 */ /* 0x000fe20000010009 */
[----:B------:R-:W-:Y:S01]  /*64e0*/  @!P0 MOV R56, R10 ;  /* 0x0000000a00388202 */ /* 0x000fe20000000f00 */
[----:B------:R-:W-:Y:S01]  /*64f0*/  @!P0 IMAD.MOV.U32 R57, RZ, RZ, R11 ;  /* 0x000000ffff398224 */ /* 0x000fe200078e000b */
[----:B------:R-:W-:Y:S01]  /*6500*/  @!P0 F2FP.BF16.PACK_AB R10, R3, R2 ;  /* 0x00000002030a823e */ /* 0x000fe200000010ff */
[----:B------:R-:W-:Y:S01]  /*6510*/  @!P0 IMAD.MOV.U32 R58, RZ, RZ, R39 ;  /* 0x000000ffff3a8224 */ /* 0x000fe200078e0027 */
[----:B------:R-:W-:Y:S01]  /*6520*/  @!P0 F2FP.BF16.PACK_AB R2, R9, R8 ;  /* 0x000000080902823e */ /* 0x000fe200000010ff */
[----:B------:R-:W-:Y:S01]  /*6530*/  @!P0 IMAD.MOV.U32 R13, RZ, RZ, R4 ;  /* 0x000000ffff0d8224 */ /* 0x000fe200078e0004 */
[----:B------:R-:W-:Y:S01]  /*6540*/  @!P0 F2FP.BF16.PACK_AB R3, R7, R6 ;  /* 0x000000060703823e */ /* 0x000fe200000010ff */
[----:B------:R-:W-:Y:S01]  /*6550*/  @!P0 IMAD.MOV.U32 R12, RZ, RZ, R10 ;  /* 0x000000ffff0c8224 */ /* 0x000fe200078e000a */
[----:B------:R1:W-:Y:S01]  /*6560*/  STG.E.128 [R80.64], R56 ;  /* 0x0000003850007986 */ /* 0x0003e2000c101d0a */
[----:B------:R-:W-:Y:S01]  /*6570*/  @!P0 IMAD.MOV.U32 R15, RZ, RZ, R2 ;  /* 0x000000ffff0f8224 */ /* 0x000fe200078e0002 */
[----:B------:R-:W-:Y:S06]  /*6580*/  @!P0 MOV R14, R3 ;  /* 0x00000003000e8202 */ /* 0x000fec0000000f00 */
[----:B------:R1:W-:Y:S02]  /*6590*/  @!P1 STG.E.128 [R78.64], R12 ;  /* 0x0000000c4e009986 */ /* 0x0003e4000c101d0a */
.L_x_278:
[----:B------:R-:W-:Y:S05]  /*65a0*/  BSYNC B0 ;  /* 0x0000000000007941 */ /* 0x000fea0003800000 */
.L_x_277:
[----:B------:R-:W-:Y:S01]  /*65b0*/  ISETP.GE.OR P1, PT, R219, R82, P6 ;  /* 0x00000052db00720c */ /* 0x000fe20003726670 */
[----:B------:R-:W-:Y:S01]  /*65c0*/  @!UPT UIADD3 URZ, URZ, URZ, URZ ;  /* 0x0000003f3f3ff290 */ /* 0x000fe2000fffe03f */
[----:B------:R-:W-:Y:S11]  /*65d0*/  BSSY B0, `(.L_x_279) ;  /* 0x0000071000007945 */ /* 0x000ff60003800000 */
[----:B------:R-:W-:-:S05]  /*65e0*/  @P1 BRA `(.L_x_280) ;  /* 0x000006f000001947 */ /* 0x000fca0003800000 */
[----:B------:R-:W-:Y:S01]  /*65f0*/  IADD3 R2, P1, R196, R76, RZ ;  /* 0x0000004cc4027210 */ /* 0x000fe20007f3e0ff */
[----:B-1----:R-:W1:Y:S01]  /*6600*/  LDS.128 R12, [R127+0x8100] ;  /* 0x008100007f0c7984 */ /* 0x002e620000000c00 */
[--C-:B-----5:R-:W-:Y:S02]  /*6610*/  @!P0 SHF.R.U64 R6, R60, 0x10, R61.reuse ;  /* 0x000000103c068819 */ /* 0x120fe4000000123d */
[----:B------:R-:W-:Y:S01]  /*6620*/  @!P0 SHF.R.U32.HI R7, RZ, 0x10, R61 ;  /* 0x00000010ff078819 */ /* 0x000fe2000001163d */
[----:B------:R-:W-:Y:S01]  /*6630*/  IMAD.X R3, R83, 0x1, R137, P1 ;  /* 0x0000000153037824 */ /* 0x000fe200008e0689 */
[-C--:B------:R-:W-:Y:S02]  /*6640*/  IADD3 R4, P2, P1, R92, R2.reuse, R111 ;  /* 0x000000025c047210 */ /* 0x080fe4000795e06f */
[----:B------:R-:W-:Y:S01]  /*6650*/  @!P0 SHF.R.U64 R9, R62, 0x10, R63 ;  /* 0x000000103e098819 */ /* 0x000fe2000000123f */
[----:B------:R-:W2:Y:S01]  /*6660*/  LDS.128 R48, [R133+0x8100] ;  /* 0x0081000085307984 */ /* 0x000ea20000000c00 */
[-C--:B------:R-:W-:Y:S02]  /*6670*/  IADD3.X R5, R95, R3.reuse, R113, P2, P1 ;  /* 0x000000035f057210 */ /* 0x080fe400017e2471 */
[----:B------:R-:W-:Y:S02]  /*6680*/  ISETP.GE.AND P1, PT, R94, c[0x0][0x1d4], PT ;  /* 0x000075005e007a0c */ /* 0x000fe40003f26270 */
[C---:B------:R-:W-:Y:S02]  /*6690*/  @!P0 PRMT R41, R54.reuse, 0x5432, R9 ;  /* 0x0000543236298816 */ /* 0x040fe40000000009 */
[----:B------:R-:W-:Y:S04]  /*66a0*/  @!P0 SHF.R.U32.HI R10, RZ, 0x10, R63 ;  /* 0x00000010ff0a8819 */ /* 0x000fe8000001163f */
[----:B------:R-:W-:Y:S04]  /*66b0*/  @!P0 PRMT R39, R54, 0x5410, R10 ;  /* 0x0000541036278816 */ /* 0x000fe8000000000a */
[C---:B------:R-:W-:Y:S01]  /*66c0*/  @!P0 LOP3.LUT R45, R39.reuse, 0xffff0000, RZ, 0xc0, !PT ;  /* 0xffff0000272d8812 */ /* 0x040fe200078ec0ff */
[----:B------:R-:W-:Y:S01]  /*66d0*/  @!P0 IMAD.U32 R43, R39, 0x10000, RZ ;  /* 0x00010000272b8824 */ /* 0x000fe200078e00ff */
[----:B------:R-:W-:Y:S04]  /*66e0*/  @!P1 IADD3 R2, P3, P2, R92, R2, R94 ;  /* 0x000000025c029210 */ /* 0x000fe80007a7e05e */
[----:B------:R-:W-:Y:S02]  /*66f0*/  @!P1 IADD3.X R3, R95, R3, R112, P3, P2 ;  /* 0x000000035f039210 */ /* 0x000fe40001fe4470 */
[C---:B------:R-:W-:Y:S04]  /*6700*/  LEA R58, P2, R4.reuse, c[0x0][0x1c8], 0x1 ;  /* 0x00007200043a7a11 */ /* 0x040fe800078408ff */
[----:B------:R-:W-:Y:S02]  /*6710*/  LEA.HI.X R59, R4, c[0x0][0x1cc], R5, 0x1, P2 ;  /* 0x00007300043b7a11 */ /* 0x000fe400010f0c05 */
[----:B------:R-:W-:Y:S02]  /*6720*/  @!P1 LEA R56, P2, R2, c[0x0][0x1c8], 0x1 ;  /* 0x0000720002389a11 */ /* 0x000fe400078408ff */
[----:B------:R-:W-:Y:S02]  /*6730*/  @!P0 SHF.R.U64 R4, R18, 0x10, R19 ;  /* 0x0000001012048819 */ /* 0x000fe40000001213 */
[----:B------:R-:W-:Y:S02]  /*6740*/  @!P1 LEA.HI.X R57, R2, c[0x0][0x1cc], R3, 0x1, P2 ;  /* 0x0000730002399a11 */ /* 0x000fe400010f0c03 */
[----:B------:R-:W-:Y:S02]  /*6750*/  @!P0 SHF.R.U64 R2, R16, 0x10, R17 ;  /* 0x0000001010028819 */ /* 0x000fe40000001211 */
[----:B------:R-:W-:Y:S02]  /*6760*/  @!P0 PRMT R11, R31, 0x5432, R4 ;  /* 0x000054321f0b8816 */ /* 0x000fe40000000004 */
[----:B------:R-:W-:Y:S01]  /*6770*/  @!P0 PRMT R8, R30, 0x5432, R2 ;  /* 0x000054321e088816 */ /* 0x000fe20000000002 */
[----:B-1----:R-:W-:Y:S01]  /*6780*/  @!P0 IMAD.U32 R2, R12, 0x10000, RZ ;  /* 0x000100000c028824 */ /* 0x002fe200078e00ff */
[----:B------:R-:W-:Y:S01]  /*6790*/  @!P0 SHF.L.U32 R4, R13, 0x10, RZ ;  /* 0x000000100d048819 */ /* 0x000fe200000006ff */
[----:B--2---:R-:W-:Y:S01]  /*67a0*/  @!P0 IMAD.U32 R9, R48, 0x10000, RZ ;  /* 0x0001000030098824 */ /* 0x004fe200078e00ff */
[C---:B------:R-:W-:Y:S01]  /*67b0*/  @!P0 LOP3.LUT R46, R51.reuse, 0xffff0000, RZ, 0xc0, !PT ;  /* 0xffff0000332e8812 */ /* 0x040fe200078ec0ff */
[----:B------:R-:W-:Y:S01]  /*67c0*/  @!P0 IMAD.U32 R44, R51, 0x10000, RZ ;  /* 0x00010000332c8824 */ /* 0x000fe200078e00ff */
[----:B------:R-:W-:Y:S02]  /*67d0*/  @!P0 LOP3.LUT R42, R50, 0xffff0000, RZ, 0xc0, !PT ;  /* 0xffff0000322a8812 */ /* 0x000fe400078ec0ff */
[----:B------:R-:W-:Y:S01]  /*67e0*/  @!P0 SHF.R.U32.HI R5, RZ, 0x10, R19 ;  /* 0x00000010ff058819 */ /* 0x000fe20000011613 */
[----:B------:R-:W-:Y:S01]  /*67f0*/  @!P0 IMAD.U32 R19, R49, 0x10000, RZ ;  /* 0x0001000031138824 */ /* 0x000fe200078e00ff */
[----:B------:R-:W-:Y:S02]  /*6800*/  @!P0 SHF.R.U32.HI R3, RZ, 0x10, R17 ;  /* 0x00000010ff038819 */ /* 0x000fe40000011611 */
[C---:B------:R-:W-:Y:S02]  /*6810*/  @!P0 PRMT R17, R53.reuse, 0x5410, R6 ;  /* 0x0000541035118816 */ /* 0x040fe40000000006 */
[----:B------:R-:W-:Y:S02]  /*6820*/  @!P0 PRMT R16, R53, 0x5432, R7 ;  /* 0x0000543235108816 */ /* 0x000fe40000000007 */
[----:B------:R-:W-:Y:S01]  /*6830*/  @!P0 PRMT R6, R30, 0x5410, R3 ;  /* 0x000054101e068816 */ /* 0x000fe20000000003 */
[----:B------:R-:W-:Y:S01]  /*6840*/  @!P0 IMAD.U32 R7, R17, 0x10000, RZ ;  /* 0x0001000011078824 */ /* 0x000fe200078e00ff */
[----:B------:R-:W-:Y:S01]  /*6850*/  @!P0 PRMT R10, R31, 0x5410, R5 ;  /* 0x000054101f0a8816 */ /* 0x000fe20000000005 */
[C---:B------:R-:W-:Y:S01]  /*6860*/  @!P0 IMAD.U32 R3, R8.reuse, 0x10000, RZ ;  /* 0x0001000008038824 */ /* 0x040fe200078e00ff */
[----:B------:R-:W-:Y:S01]  /*6870*/  @!P0 LOP3.LUT R8, R8, 0xffff0000, RZ, 0xc0, !PT ;  /* 0xffff000008088812 */ /* 0x000fe200078ec0ff */
[----:B------:R-:W-:Y:S02]  /*6880*/  @!P0 IMAD.U32 R18, R16, 0x10000, RZ ;  /* 0x0001000010128824 */ /* 0x000fe400078e00ff */
[----:B------:R-:W-:Y:S02]  /*6890*/  @!P0 FMUL.FTZ R30, R2, R7 ;  /* 0x00000007021e8220 */ /* 0x000fe40000410000 */
[C---:B------:R-:W-:Y:S01]  /*68a0*/  @!P0 IMAD.U32 R5, R6.reuse, 0x10000, RZ ;  /* 0x0001000006058824 */ /* 0x040fe200078e00ff */
[----:B------:R-:W-:Y:S01]  /*68b0*/  @!P0 LOP3.LUT R6, R6, 0xffff0000, RZ, 0xc0, !PT ;  /* 0xffff000006068812 */ /* 0x000fe200078ec0ff */
[-C--:B------:R-:W-:Y:S02]  /*68c0*/  @!P0 FMUL.FTZ R2, R2, R3.reuse ;  /* 0x0000000302028220 */ /* 0x080fe40000410000 */
[----:B------:R-:W-:Y:S02]  /*68d0*/  @!P0 FMUL.FTZ R31, R4, R18 ;  /* 0x00000012041f8220 */ /* 0x000fe40000410000 */
[----:B------:R-:W-:Y:S01]  /*68e0*/  @!P0 FFMA.FTZ R63, R9, R3, -R30 ;  /* 0x00000003093f8223 */ /* 0x000fe2000001081e */
[----:B------:R-:W-:Y:S01]  /*68f0*/  @!P0 LOP3.LUT R3, R13, 0xffff0000, RZ, 0xc0, !PT ;  /* 0xffff00000d038812 */ /* 0x000fe200078ec0ff */
[----:B------:R-:W-:Y:S01]  /*6900*/  @!P0 FFMA.FTZ R62, R19, R5, -R31 ;  /* 0x00000005133e8223 */ /* 0x000fe2000001081f */
[----:B------:R-:W-:Y:S01]  /*6910*/  @!P0 LOP3.LUT R31, R49, 0xffff0000, RZ, 0xc0, !PT ;  /* 0xffff0000311f8812 */ /* 0x000fe200078ec0ff */
[----:B------:R-:W-:Y:S01]  /*6920*/  @!P0 FFMA.FTZ R2, R7, R9, R2 ;  /* 0x0000000907028223 */ /* 0x000fe20000010002 */
[----:B------:R-:W-:Y:S01]  /*6930*/  @!P0 LOP3.LUT R30, R16, 0xffff0000, RZ, 0xc0, !PT ;  /* 0xffff0000101e8812 */ /* 0x000fe200078ec0ff */
[----:B------:R-:W-:Y:S01]  /*6940*/  @!P0 FMUL.FTZ R4, R4, R5 ;  /* 0x0000000504048220 */ /* 0x000fe20000410000 */
[----:B------:R-:W-:Y:S01]  /*6950*/  @!P0 LOP3.LUT R7, R12, 0xffff0000, RZ, 0xc0, !PT ;  /* 0xffff00000c078812 */ /* 0x000fe200078ec0ff */
[----:B------:R-:W-:Y:S01]  /*6960*/  @!P0 FMUL.FTZ R5, R3, R6 ;  /* 0x0000000603058220 */ /* 0x000fe20000410000 */
[----:B------:R-:W-:Y:S01]  /*6970*/  @!P0 LOP3.LUT R16, R17, 0xffff0000, RZ, 0xc0, !PT ;  /* 0xffff000011108812 */ /* 0x000fe200078ec0ff */
[----:B------:R-:W-:Y:S01]  /*6980*/  @!P0 FMUL.FTZ R9, R3, R30 ;  /* 0x0000001e03098220 */ /* 0x000fe20000410000 */
[----:B------:R-:W-:Y:S01]  /*6990*/  @!P0 LOP3.LUT R17, R48, 0xffff0000, RZ, 0xc0, !PT ;  /* 0xffff000030118812 */ /* 0x000fe200078ec0ff */
[----:B------:R-:W-:Y:S02]  /*69a0*/  @!P0 FMUL.FTZ R3, R7, R8 ;  /* 0x0000000807038220 */ /* 0x000fe40000410000 */
[----:B------:R-:W-:Y:S01]  /*69b0*/  @!P0 FFMA.FTZ R61, R31, R6, -R9 ;  /* 0x000000061f3d8223 */ /* 0x000fe20000010809 */
[----:B------:R-:W-:Y:S01]  /*69c0*/  @!P0 SHF.L.U32 R6, R15, 0x10, RZ ;  /* 0x000000100f068819 */ /* 0x000fe200000006ff */
[----:B------:R-:W-:Y:S01]  /*69d0*/  @!P0 FMUL.FTZ R40, R7, R16 ;  /* 0x0000001007288220 */ /* 0x000fe20000410000 */
[----:B------:R-:W-:Y:S01]  /*69e0*/  @!P0 LOP3.LUT R9, R15, 0xffff0000, RZ, 0xc0, !PT ;  /* 0xffff00000f098812 */ /* 0x000fe200078ec0ff */
[C---:B------:R-:W-:Y:S01]  /*69f0*/  @!P0 IMAD.U32 R7, R10.reuse, 0x10000, RZ ;  /* 0x000100000a078824 */ /* 0x040fe200078e00ff */
[----:B------:R-:W-:Y:S01]  /*6a00*/  @!P0 LOP3.LUT R10, R10, 0xffff0000, RZ, 0xc0, !PT ;  /* 0xffff00000a0a8812 */ /* 0x000fe200078ec0ff */
[----:B------:R-:W-:Y:S02]  /*6a10*/  @!P0 FFMA.FTZ R60, R17, R8, -R40 ;  /* 0x00000008113c8223 */ /* 0x000fe40000010828 */
[C---:B------:R-:W-:Y:S02]  /*6a20*/  @!P0 FMUL.FTZ R39, R6.reuse, R43 ;  /* 0x0000002b06278220 */ /* 0x040fe40000410000 */
[C---:B------:R-:W-:Y:S02]  /*6a30*/  @!P0 FMUL.FTZ R40, R9.reuse, R45 ;  /* 0x0000002d09288220 */ /* 0x040fe40000410000 */
[-C--:B------:R-:W-:Y:S01]  /*6a40*/  @!P0 FMUL.FTZ R8, R6, R7.reuse ;  /* 0x0000000706088220 */ /* 0x080fe20000410000 */
[----:B------:R-:W-:Y:S01]  /*6a50*/  @!P0 SHF.L.U32 R6, R14, 0x10, RZ ;  /* 0x000000100e068819 */ /* 0x000fe200000006ff */
[----:B------:R-:W-:Y:S02]  /*6a60*/  @!P0 FFMA.FTZ R54, R44, R7, -R39 ;  /* 0x000000072c368223 */ /* 0x000fe40000010827 */
[-C--:B------:R-:W-:Y:S02]  /*6a70*/  @!P0 FMUL.FTZ R9, R9, R10.reuse ;  /* 0x0000000a09098220 */ /* 0x080fe40000410000 */
[----:B------:R-:W-:Y:S01]  /*6a80*/  @!P0 FFMA.FTZ R53, R46, R10, -R40 ;  /* 0x0000000a2e358223 */ /* 0x000fe20000010828 */
[----:B------:R-:W-:Y:S01]  /*6a90*/  @!P0 LOP3.LUT R10, R14, 0xffff0000, RZ, 0xc0, !PT ;  /* 0xffff00000e0a8812 */ /* 0x000fe200078ec0ff */
[C---:B------:R-:W-:Y:S01]  /*6aa0*/  @!P0 IMAD.U32 R39, R41.reuse, 0x10000, RZ ;  /* 0x0001000029278824 */ /* 0x040fe200078e00ff */
[----:B------:R-:W-:Y:S01]  /*6ab0*/  @!P0 LOP3.LUT R41, R41, 0xffff0000, RZ, 0xc0, !PT ;  /* 0xffff000029298812 */ /* 0x000fe200078ec0ff */
[C---:B------:R-:W-:Y:S01]  /*6ac0*/  @!P0 IMAD.U32 R7, R11.reuse, 0x10000, RZ ;  /* 0x000100000b078824 */ /* 0x040fe200078e00ff */
[----:B------:R-:W-:Y:S01]  /*6ad0*/  @!P0 LOP3.LUT R11, R11, 0xffff0000, RZ, 0xc0, !PT ;  /* 0xffff00000b0b8812 */ /* 0x000fe200078ec0ff */
[----:B------:R-:W-:Y:S02]  /*6ae0*/  @!P0 IMAD.U32 R40, R50, 0x10000, RZ ;  /* 0x0001000032288824 */ /* 0x000fe400078e00ff */
[----:B------:R-:W-:Y:S02]  /*6af0*/  @!P0 FMUL.FTZ R47, R6, R39 ;  /* 0x00000027062f8220 */ /* 0x000fe40000410000 */
[----:B------:R-:W-:Y:S02]  /*6b00*/  @!P0 FMUL.FTZ R52, R10, R41 ;  /* 0x000000290a348220 */ /* 0x000fe40000410000 */
[----:B------:R-:W-:Y:S01]  /*6b10*/  @!P0 FFMA.FTZ R3, R16, R17, R3 ;  /* 0x0000001110038223 */ /* 0x000fe20000010003 */
[----:B------:R-:W-:Y:S01]  /*6b20*/  @!P0 F2FP.BF16.PACK_AB R17, R53, R54 ;  /* 0x000000363511823e */ /* 0x000fe200000010ff */
[----:B------:R-:W-:Y:S02]  /*6b30*/  @!P0 FMUL.FTZ R6, R6, R7 ;  /* 0x0000000706068220 */ /* 0x000fe40000410000 */
[----:B------:R-:W-:Y:S02]  /*6b40*/  @!P0 FFMA.FTZ R4, R18, R19, R4 ;  /* 0x0000001312048223 */ /* 0x000fe40000010004 */
[----:B------:R-:W-:Y:S02]  /*6b50*/  @!P0 FFMA.FTZ R47, R40, R7, -R47 ;  /* 0x00000007282f8223 */ /* 0x000fe4000001082f */
[----:B------:R-:W-:Y:S01]  /*6b60*/  @!P0 FMUL.FTZ R7, R10, R11 ;  /* 0x0000000b0a078220 */ /* 0x000fe20000410000 */
[----:B------:R-:W-:Y:S01]  /*6b70*/  @!P0 F2FP.BF16.PACK_AB R10, R60, R63 ;  /* 0x0000003f3c0a823e */ /* 0x000fe200000010ff */
[----:B------:R-:W-:Y:S01]  /*6b80*/  @!P0 FFMA.FTZ R52, R42, R11, -R52 ;  /* 0x0000000b2a348223 */ /* 0x000fe20000010834 */
[----:B------:R-:W-:Y:S01]  /*6b90*/  @!P0 F2FP.BF16.PACK_AB R11, R61, R62 ;  /* 0x0000003e3d0b823e */ /* 0x000fe200000010ff */
[----:B------:R-:W-:Y:S02]  /*6ba0*/  @!P0 FFMA.FTZ R5, R30, R31, R5 ;  /* 0x0000001f1e058223 */ /* 0x000fe40000010005 */
[----:B------:R-:W-:Y:S01]  /*6bb0*/  @!P0 FFMA.FTZ R6, R39, R40, R6 ;  /* 0x0000002827068223 */ /* 0x000fe20000010006 */
[----:B------:R-:W-:Y:S01]  /*6bc0*/  @!P0 MOV R49, R11 ;  /* 0x0000000b00318202 */ /* 0x000fe20000000f00 */
[----:B------:R-:W-:Y:S01]  /*6bd0*/  @!P0 FFMA.FTZ R7, R41, R42, R7 ;  /* 0x0000002a29078223 */ /* 0x000fe20000010007 */
[----:B------:R-:W-:Y:S01]  /*6be0*/  @!P0 F2FP.BF16.PACK_AB R16, R52, R47 ;  /* 0x0000002f3410823e */ /* 0x000fe200000010ff */
[----:B------:R-:W-:Y:S01]  /*6bf0*/  @!P0 FFMA.FTZ R8, R43, R44, R8 ;  /* 0x0000002c2b088223 */ /* 0x000fe20000010008 */
[----:B------:R-:W-:Y:S01]  /*6c00*/  @!P0 F2FP.BF16.PACK_AB R4, R5, R4 ;  /* 0x000000040504823e */ /* 0x000fe200000010ff */
[----:B------:R-:W-:Y:S02]  /*6c10*/  @!P0 FFMA.FTZ R9, R45, R46, R9 ;  /* 0x0000002e2d098223 */ /* 0x000fe40000010009 */
[----:B------:R-:W-:Y:S01]  /*6c20*/  @!P0 IMAD.MOV.U32 R48, RZ, RZ, R10 ;  /* 0x000000ffff308224 */ /* 0x000fe200078e000a */
[----:B------:R-:W-:Y:S01]  /*6c30*/  @!P0 F2FP.BF16.PACK_AB R10, R3, R2 ;  /* 0x00000002030a823e */ /* 0x000fe200000010ff */
[----:B------:R-:W-:Y:S01]  /*6c40*/  @!P0 IMAD.MOV.U32 R50, RZ, RZ, R16 ;  /* 0x000000ffff328224 */ /* 0x000fe200078e0010 */
[----:B------:R-:W-:Y:S01]  /*6c50*/  @!P0 F2FP.BF16.PACK_AB R3, R7, R6 ;  /* 0x000000060703823e */ /* 0x000fe200000010ff */
[----:B------:R-:W-:Y:S01]  /*6c60*/  @!P0 IMAD.MOV.U32 R51, RZ, RZ, R17 ;  /* 0x000000ffff338224 */ /* 0x000fe200078e0011 */
[----:B------:R-:W-:Y:S01]  /*6c70*/  @!P0 F2FP.BF16.PACK_AB R2, R9, R8 ;  /* 0x000000080902823e */ /* 0x000fe200000010ff */
[----:B------:R-:W-:Y:S01]  /*6c80*/  @!P0 IMAD.MOV.U32 R12, RZ, RZ, R10 ;  /* 0x000000ffff0c8224 */ /* 0x000fe200078e000a */
[----:B------:R-:W-:Y:S01]  /*6c90*/  @!P0 MOV R13, R4 ;  /* 0x00000004000d8202 */ /* 0x000fe20000000f00 */
[----:B------:R-:W-:Y:S01]  /*6ca0*/  @!P0 IMAD.MOV.U32 R14, RZ, RZ, R3 ;  /* 0x000000ffff0e8224 */ /* 0x000fe200078e0003 */
[----:B------:R1:W-:Y:S01]  /*6cb0*/  STG.E.128 [R58.64], R48 ;  /* 0x000000303a007986 */ /* 0x0003e2000c101d0a */
[----:B------:R-:W-:Y:S07]  /*6cc0*/  @!P0 IMAD.MOV.U32 R15, RZ, RZ, R2 ;  /* 0x000000ffff0f8224 */ /* 0x000fee00078e0002 */
[----:B------:R1:W-:Y:S02]  /*6cd0*/  @!P1 STG.E.128 [R56.64], R12 ;  /* 0x0000000c38009986 */ /* 0x0003e4000c101d0a */
.L_x_280:
[----:B------:R-:W-:Y:S05]  /*6ce0*/  BSYNC B0 ;  /* 0x0000000000007941 */ /* 0x000fea0003800000 */
.L_x_279:
        /* <DEDUP_REMOVED lines=10> */
[----:B------:R-:W-:Y:S01]  /*6d90*/  @!P0 PRMT R17, R55, 0x5410, R6 ;  /* 0x0000541037118816 */ /* 0x000fe20000000006 */
[----:B------:R-:W2:Y:S01]  /*6da0*/  LDS.128 R44, [R132+0x8100] ;  /* 0x00810000842c7984 */ /* 0x000ea20000000c00 */
[-C--:B------:R-:W-:Y:S02]  /*6db0*/  IADD3.X R5, R95, R3.reuse, R113, P2, P1 ;  /* 0x000000035f057210 */ /* 0x080fe400017e2471 */
[----:B------:R-:W-:Y:S02]  /*6dc0*/  ISETP.GE.AND P1, PT, R94, c[0x0][0x1d4], PT ;  /* 0x000075005e007a0c */ /* 0x000fe40003f26270 */
[--C-:B------:R-:W-:Y:S02]  /*6dd0*/  @!P0 SHF.R.U32.HI R9, RZ, 0x10, R67.reuse ;  /* 0x00000010ff098819 */ /* 0x100fe40000011643 */
[----:B------:R-:W-:Y:S02]  /*6de0*/  @!P0 SHF.R.U64 R11, R66, 0x10, R67 ;  /* 0x00000010420b8819 */ /* 0x000fe40000001243 */
[----:B------:R-:W-:Y:S01]  /*6df0*/  @!P0 PRMT R16, R55, 0x5432, R7 ;  /* 0x0000543237108816 */ /* 0x000fe20000000007 */
[----:B------:R-:W-:Y:S01]  /*6e00*/  @!P0 IMAD.U32 R7, R17, 0x10000, RZ ;  /* 0x0001000011078824 */ /* 0x000fe200078e00ff */
[----:B------:R-:W-:Y:S03]  /*6e10*/  @!P0 PRMT R30, R69, 0x5432, R11 ;  /* 0x00005432451e8816 */ /* 0x000fe6000000000b */
[----:B------:R-:W-:Y:S02]  /*6e20*/  @!P0 IMAD.U32 R18, R16, 0x10000, RZ ;  /* 0x0001000010128824 */ /* 0x000fe400078e00ff */
        /* <DEDUP_REMOVED lines=13> */
[----:B------:R-:W-:Y:S01]  /*6f00*/  @!P0 LOP3.LUT R40, R47, 0xffff0000, RZ, 0xc0, !PT ;  /* 0xffff00002f288812 */ /* 0x000fe200078ec0ff */
[----:B------:R-:W-:Y:S01]  /*6f10*/  @!P0 FMUL.FTZ R20, R2, R7 ;  /* 0x0000000702148220 */ /* 0x000fe20000410000 */
[----:B------:R-:W-:Y:S02]  /*6f20*/  @!P0 LOP3.LUT R31, R46, 0xffff0000, RZ, 0xc0, !PT ;  /* 0xffff00002e1f8812 */ /* 0x000fe400078ec0ff */
[----:B------:R-:W-:Y:S01]  /*6f30*/  @!P0 PRMT R22, R69, 0x5410, R9 ;  /* 0x0000541045168816 */ /* 0x000fe20000000009 */
[----:B------:R-:W-:Y:S01]  /*6f40*/  @!P0 IMAD.U32 R9, R44, 0x10000, RZ ;  /* 0x000100002c098824 */ /* 0x000fe200078e00ff */
[----:B------:R-:W-:Y:S01]  /*6f50*/  @!P0 SHF.R.U32.HI R3, RZ, 0x10, R21 ;  /* 0x00000010ff038819 */ /* 0x000fe20000011615 */
[----:B------:R-:W-:Y:S01]  /*6f60*/  @!P0 FMUL.FTZ R21, R4, R18 ;  /* 0x0000001204158220 */ /* 0x000fe20000410000 */
[----:B------:R-:W-:Y:S02]  /*6f70*/  @!P0 SHF.R.U32.HI R5, RZ, 0x10, R23 ;  /* 0x00000010ff058819 */ /* 0x000fe40000011617 */
[----:B------:R-:W-:Y:S01]  /*6f80*/  @!P0 PRMT R6, R34, 0x5410, R3 ;  /* 0x0000541022068816 */ /* 0x000fe20000000003 */
[----:B------:R-:W-:Y:S01]  /*6f90*/  @!P0 IMAD.U32 R3, R8, 0x10000, RZ ;  /* 0x0001000008038824 */ /* 0x000fe200078e00ff */
[----:B------:R-:W-:Y:S01]  /*6fa0*/  @!P0 PRMT R10, R35, 0x5410, R5 ;  /* 0x00005410230a8816 */ /* 0x000fe20000000005 */
[----:B------:R-:W-:Y:S01]  /*6fb0*/  @!P0 IMAD.U32 R34, R22, 0x10000, RZ ;  /* 0x0001000016228824 */ /* 0x000fe200078e00ff */
[----:B------:R-:W-:Y:S01]  /*6fc0*/  @!P0 LOP3.LUT R8, R8, 0xffff0000, RZ, 0xc0, !PT ;  /* 0xffff000008088812 */ /* 0x000fe200078ec0ff */
[C---:B------:R-:W-:Y:S01]  /*6fd0*/  @!P0 IMAD.U32 R5, R6.reuse, 0x10000, RZ ;  /* 0x0001000006058824 */ /* 0x040fe200078e00ff */
[----:B------:R-:W-:Y:S01]  /*6fe0*/  @!P0 LOP3.LUT R6, R6, 0xffff0000, RZ, 0xc0, !PT ;  /* 0xffff000006068812 */ /* 0x000fe200078ec0ff */
[-C--:B------:R-:W-:Y:S01]  /*6ff0*/  @!P0 FMUL.FTZ R2, R2, R3.reuse ;  /* 0x0000000302028220 */ /* 0x080fe20000410000 */
[----:B------:R-:W-:Y:S01]  /*7000*/  @!P0 LOP3.LUT R39, R22, 0xffff0000, RZ, 0xc0, !PT ;  /* 0xffff000016278812 */ /* 0x000fe200078ec0ff */
        /* <DEDUP_REMOVED lines=10> */
[----:B------:R-:W-:Y:S01]  /*70b0*/  @!P0 IMAD.U32 R35, R47, 0x10000, RZ ;  /* 0x000100002f238824 */ /* 0x000fe200078e00ff */
[----:B------:R-:W-:Y:S01]  /*70c0*/  @!P0 LOP3.LUT R17, R44, 0xffff0000, RZ, 0xc0, !PT ;  /* 0xffff00002c118812 */ /* 0x000fe200078ec0ff */
[----:B------:R-:W-:Y:S02]  /*70d0*/  @!P0 FMUL.FTZ R9, R3, R20 ;  /* 0x0000001403098220 */ /* 0x000fe40000410000 */
[----:B------:R-:W-:Y:S02]  /*70e0*/  @!P0 FMUL.FTZ R23, R7, R16 ;  /* 0x0000001007178220 */ /* 0x000fe40000410000 */
[----:B------:R-:W-:Y:S01]  /*70f0*/  @!P0 FFMA.FTZ R54, R21, R6, -R9 ;  /* 0x0000000615368223 */ /* 0x000fe20000010809 */
[----:B------:R-:W-:Y:S01]  /*7100*/  @!P0 SHF.L.U32 R6, R15, 0x10, RZ ;  /* 0x000000100f068819 */ /* 0x000fe200000006ff */
[-C--:B------:R-:W-:Y:S01]  /*7110*/  @!P0 FMUL.FTZ R3, R7, R8.reuse ;  /* 0x0000000807038220 */ /* 0x080fe20000410000 */
[----:B------:R-:W-:Y:S01]  /*7120*/  @!P0 LOP3.LUT R9, R15, 0xffff0000, RZ, 0xc0, !PT ;  /* 0xffff00000f098812 */ /* 0x000fe200078ec0ff */
[C---:B------:R-:W-:Y:S01]  /*7130*/  @!P0 IMAD.U32 R7, R10.reuse, 0x10000, RZ ;  /* 0x000100000a078824 */ /* 0x040fe200078e00ff */
[----:B------:R-:W-:Y:S01]  /*7140*/  @!P0 LOP3.LUT R10, R10, 0xffff0000, RZ, 0xc0, !PT ;  /* 0xffff00000a0a8812 */ /* 0x000fe200078ec0ff */
[----:B------:R-:W-:Y:S02]  /*7150*/  @!P0 FFMA.FTZ R49, R17, R8, -R23 ;  /* 0x0000000811318223 */ /* 0x000fe40000010817 */
[C---:B------:R-:W-:Y:S02]  /*7160*/  @!P0 FMUL.FTZ R22, R6.reuse, R34 ;  /* 0x0000002206168220 */ /* 0x040fe40000410000 */
[----:B------:R-:W-:Y:S02]  /*7170*/  @!P0 FMUL.FTZ R23, R9, R39 ;  /* 0x0000002709178220 */ /* 0x000fe40000410000 */
        /* <DEDUP_REMOVED lines=18> */
[-C--:B------:R-:W-:Y:S01]  /*72a0*/  @!P0 FMUL.FTZ R7, R10, R11.reuse ;  /* 0x0000000b0a078220 */ /* 0x080fe20000410000 */
        /* <DEDUP_REMOVED lines=23> */
.L_x_282:
[----:B------:R-:W-:Y:S05]  /*7420*/  BSYNC B0 ;  /* 0x0000000000007941 */ /* 0x000fea0003800000 */
.L_x_281:
[----:B-1----:R-:W-:Y:S05]  /*7430*/  IADD3 R56, P1, R192, R76, RZ ;  /* 0x0000004cc0387210 */ /* 0x002fea0007f3e0ff */
[----:B------:R-:W-:Y:S01]  /*7440*/  IMAD.X R57, R83, 0x1, R135, P1 ;  /* 0x0000000153397824 */ /* 0x000fe200008e0687 */
[----:B------:R-:W-:Y:S11]  /*7450*/  ISETP.GE.OR P1, PT, R217, R82, P6 ;  /* 0x00000052d900720c */ /* 0x000ff60003726670 */
[----:B------:R-:W-:Y:S02]  /*7460*/  @!UPT UIADD3 URZ, URZ, URZ, URZ ;  /* 0x0000003f3f3ff290 */ /* 0x000fe4000fffe03f */
[----:B------:R-:W-:-:S05]  /*7470*/  @P1 BRA `(.L_x_274) ;  /* 0x000009b000001947 */ /* 0x000fca0003800000 */
[----:B-----5:R-:W-:Y:S01]  /*7480*/  @!P0 SHF.R.U32.HI R5, RZ, 0x10, R73 ;  /* 0x00000010ff058819 */ /* 0x020fe20000011649 */
[----:B------:R-:W1:Y:S01]  /*7490*/  LDS.128 R12, [R129+0x8100] ;  /* 0x00810000810c7984 */ /* 0x000e620000000c00 */
[----:B------:R-:W-:Y:S02]  /*74a0*/  @!P0 SHF.R.U32.HI R3, RZ, 0x10, R25 ;  /* 0x00000010ff038819 */ /* 0x000fe40000011619 */
[----:B------:R-:W-:Y:S02]  /*74b0*/  @!P0 SHF.R.U64 R6, R26, 0x10, R27 ;  /* 0x000000101a068819 */ /* 0x000fe4000000121b */
[----:B------:R-:W-:Y:S02]  /*74c0*/  @!P0 PRMT R26, R70, 0x5410, R5 ;  /* 0x00005410461a8816 */ /* 0x000fe40000000005 */
[----:B------:R-:W-:Y:S01]  /*74d0*/  IADD3 R16, P2, P1, R92, R56, R111 ;  /* 0x000000385c107210 */ /* 0x000fe2000795e06f */
[----:B------:R-:W2:Y:S01]  /*74e0*/  LDS.128 R44, [R131+0x8100] ;  /* 0x00810000832c7984 */ /* 0x000ea20000000c00 */
[----:B------:R-:W-:Y:S01]  /*74f0*/  @!P0 SHF.R.U64 R2, R24, 0x10, R25 ;  /* 0x0000001018028819 */ /* 0x000fe20000001219 */
[----:B------:R-:W-:Y:S01]  /*7500*/  @!P0 IMAD.U32 R24, R26, 0x10000, RZ ;  /* 0x000100001a188824 */ /* 0x000fe200078e00ff */
[----:B------:R-:W-:Y:S02]  /*7510*/  IADD3.X R18, R95, R57, R113, P2, P1 ;  /* 0x000000395f127210 */ /* 0x000fe400017e2471 */
[C---:B------:R-:W-:Y:S02]  /*7520*/  LEA R48, P1, R16.reuse, c[0x0][0x1c8], 0x1 ;  /* 0x0000720010307a11 */ /* 0x040fe400078208ff */
[----:B------:R-:W-:Y:S02]  /*7530*/  @!P0 SHF.R.U32.HI R4, RZ, 0x10, R27 ;  /* 0x00000010ff048819 */ /* 0x000fe4000001161b */
[----:B------:R-:W-:Y:S02]  /*7540*/  LEA.HI.X R49, R16, c[0x0][0x1cc], R18, 0x1, P1 ;  /* 0x0000730010317a11 */ /* 0x000fe400008f0c12 */
[----:B------:R-:W-:Y:S02]  /*7550*/  @!P0 PRMT R19, R37, 0x5432, R6 ;  /* 0x0000543225138816 */ /* 0x000fe40000000006 */
[----:B------:R-:W-:Y:S02]  /*7560*/  @!P0 SHF.R.U64 R9, R74, 0x10, R75 ;  /* 0x000000104a098819 */ /* 0x000fe4000000124b */
[C---:B------:R-:W-:Y:S02]  /*7570*/  @!P0 PRMT R7, R36.reuse, 0x5410, R3 ;  /* 0x0000541024078816 */ /* 0x040fe40000000003 */
[----:B------:R-:W-:Y:S02]  /*7580*/  @!P0 PRMT R17, R71, 0x5432, R9 ;  /* 0x0000543247118816 */ /* 0x000fe40000000009 */
[----:B------:R-:W-:Y:S01]  /*7590*/  @!P0 PRMT R9, R37, 0x5410, R4 ;  /* 0x0000541025098816 */ /* 0x000fe20000000004 */
[----:B------:R-:W-:Y:S01]  /*75a0*/  @!P0 IMAD.U32 R3, R7, 0x10000, RZ ;  /* 0x0001000007038824 */ /* 0x000fe200078e00ff */
[C---:B------:R-:W-:Y:S02]  /*75b0*/  @!P0 SHF.L.U32 R30, R17.reuse, 0x10, RZ ;  /* 0x00000010111e8819 */ /* 0x040fe400000006ff */
[----:B------:R-:W-:Y:S02]  /*75c0*/  @!P0 LOP3.LUT R34, R17, 0xffff0000, RZ, 0xc0, !PT ;  /* 0xffff000011228812 */ /* 0x000fe400078ec0ff */
[----:B------:R-:W-:Y:S02]  /*75d0*/  @!P0 LOP3.LUT R17, R9, 0xffff0000, RZ, 0xc0, !PT ;  /* 0xffff000009118812 */ /* 0x000fe400078ec0ff */
[----:B------:R-:W-:Y:S02]  /*75e0*/  @!P0 SHF.R.U32.HI R10, RZ, 0x10, R75 ;  /* 0x00000010ff0a8819 */ /* 0x000fe4000001164b */
[----:B------:R-:W-:Y:S02]  /*75f0*/  @!P0 PRMT R5, R36, 0x5432, R2 ;  /* 0x0000543224058816 */ /* 0x000fe40000000002 */
[----:B------:R-:W-:Y:S01]  /*7600*/  @!P0 PRMT R11, R71, 0x5410, R10 ;  /* 0x00005410470b8816 */ /* 0x000fe2000000000a */
[----:B-1----:R-:W-:Y:S01]  /*7610*/  @!P0 IMAD.U32 R2, R13, 0x10000, RZ ;  /* 0x000100000d028824 */ /* 0x002fe200078e00ff */
[----:B------:R-:W-:Y:S02]  /*7620*/  @!P0 LOP3.LUT R6, R12, 0xffff0000, RZ, 0xc0, !PT ;  /* 0xffff00000c068812 */ /* 0x000fe400078ec0ff */
[C---:B------:R-:W-:Y:S01]  /*7630*/  @!P0 SHF.L.U32 R16, R15.reuse, 0x10, RZ ;  /* 0x000000100f108819 */ /* 0x040fe200000006ff */
[C---:B------:R-:W-:Y:S01]  /*7640*/  @!P0 FMUL.FTZ R10, R2.reuse, R24 ;  /* 0x00000018020a8220 */ /* 0x040fe20000410000 */
[----:B------:R-:W-:Y:S01]  /*7650*/  @!P0 LOP3.LUT R18, R15, 0xffff0000, RZ, 0xc0, !PT ;  /* 0xffff00000f128812 */ /* 0x000fe200078ec0ff */
[-C--:B------:R-:W-:Y:S01]  /*7660*/  @!P0 FMUL.FTZ R4, R2, R3.reuse ;  /* 0x0000000302048220 */ /* 0x080fe20000410000 */
[----:B------:R-:W-:Y:S01]  /*7670*/  @!P0 LOP3.LUT R26, R26, 0xffff0000, RZ, 0xc0, !PT ;  /* 0xffff00001a1a8812 */ /* 0x000fe200078ec0ff */
[----:B------:R-:W-:Y:S01]  /*7680*/  @!P0 IMAD.U32 R2, R12, 0x10000, RZ ;  /* 0x000100000c028824 */ /* 0x000fe200078e00ff */
[----:B--2---:R-:W-:Y:S01]  /*7690*/  @!P0 SHF.L.U32 R25, R45, 0x10, RZ ;  /* 0x000000102d198819 */ /* 0x004fe200000006ff */
[C---:B------:R-:W-:Y:S01]  /*76a0*/  @!P0 IMAD.U32 R21, R44.reuse, 0x10000, RZ ;  /* 0x000100002c158824 */ /* 0x040fe200078e00ff */
[----:B------:R-:W-:Y:S01]  /*76b0*/  @!P0 LOP3.LUT R23, R44, 0xffff0000, RZ, 0xc0, !PT ;  /* 0xffff00002c178812 */ /* 0x000fe200078ec0ff */
[----:B------:R-:W-:Y:S01]  /*76c0*/  @!P0 IMAD.U32 R36, R11, 0x10000, RZ ;  /* 0x000100000b248824 */ /* 0x000fe200078e00ff */
[----:B------:R-:W-:Y:S01]  /*76d0*/  @!P0 LOP3.LUT R27, R45, 0xffff0000, RZ, 0xc0, !PT ;  /* 0xffff00002d1b8812 */ /* 0x000fe200078ec0ff */
[----:B------:R-:W-:Y:S01]  /*76e0*/  @!P0 FFMA.FTZ R55, R25, R3, -R10 ;  /* 0x0000000319378223 */ /* 0x000fe2000001080a */
[C---:B------:R-:W-:Y:S01]  /*76f0*/  @!P0 LOP3.LUT R40, R47.reuse, 0xffff0000, RZ, 0xc0, !PT ;  /* 0xffff00002f288812 */ /* 0x040fe200078ec0ff */
[----:B------:R-:W-:Y:S01]  /*7700*/  @!P0 IMAD.U32 R37, R47, 0x10000, RZ ;  /* 0x000100002f258824 */ /* 0x000fe200078e00ff */
[C---:B------:R-:W-:Y:S01]  /*7710*/  @!P0 LOP3.LUT R35, R46.reuse, 0xffff0000, RZ, 0xc0, !PT ;  /* 0xffff00002e238812 */ /* 0x040fe200078ec0ff */
[----:B------:R-:W-:Y:S01]  /*7720*/  @!P0 IMAD.U32 R31, R46, 0x10000, RZ ;  /* 0x000100002e1f8824 */ /* 0x000fe200078e00ff */
[C---:B------:R-:W-:Y:S01]  /*7730*/  @!P0 SHF.L.U32 R3, R5.reuse, 0x10, RZ ;  /* 0x0000001005038819 */ /* 0x040fe200000006ff */
[----:B------:R-:W-:Y:S01]  /*7740*/  @!P0 FMUL.FTZ R41, R16, R36 ;  /* 0x0000002410298220 */ /* 0x000fe20000410000 */
[----:B------:R-:W-:Y:S02]  /*7750*/  @!P0 LOP3.LUT R5, R5, 0xffff0000, RZ, 0xc0, !PT ;  /* 0xffff000005058812 */ /* 0x000fe400078ec0ff */
[----:B------:R-:W-:Y:S01]  /*7760*/  @!P0 LOP3.LUT R39, R11, 0xffff0000, RZ, 0xc0, !PT ;  /* 0xffff00000b278812 */ /* 0x000fe200078ec0ff */
[----:B------:R-:W-:Y:S01]  /*7770*/  @!P0 IMAD.U32 R11, R9, 0x10000, RZ ;  /* 0x00010000090b8824 */ /* 0x000fe200078e00ff */
[----:B------:R-:W-:Y:S02]  /*7780*/  @!P0 LOP3.LUT R9, R19, 0xffff0000, RZ, 0xc0, !PT ;  /* 0xffff000013098812 */ /* 0x000fe400078ec0ff */
[----:B------:R-:W-:Y:S01]  /*7790*/  @!P0 SHF.R.U64 R8, R72, 0x10, R73 ;  /* 0x0000001048088819 */ /* 0x000fe20000001249 */
[----:B------:R-:W-:Y:S01]  /*77a0*/  @!P0 FFMA.FTZ R41, R37, R11, -R41 ;  /* 0x0000000b25298223 */ /* 0x000fe20000010829 */
[----:B------:R-:W-:Y:S02]  /*77b0*/  ISETP.GE.AND P1, PT, R94, c[0x0][0x1d4], PT ;  /* 0x000075005e007a0c */ /* 0x000fe40003f26270 */
[----:B------:R-:W-:Y:S04]  /*77c0*/  @!P0 PRMT R8, R70, 0x5432, R8 ;  /* 0x0000543246088816 */ /* 0x000fe80000000008 */
[C---:B------:R-:W-:Y:S01]  /*77d0*/  @!P0 LOP3.LUT R22, R8.reuse, 0xffff0000, RZ, 0xc0, !PT ;  /* 0xffff000008168812 */ /* 0x040fe200078ec0ff */
[----:B------:R-:W-:Y:S04]  /*77e0*/  @!P0 IMAD.U32 R20, R8, 0x10000, RZ ;  /* 0x0001000008148824 */ /* 0x000fe800078e00ff */
[----:B------:R-:W-:Y:S02]  /*77f0*/  @!P0 FMUL.FTZ R8, R2, R20 ;  /* 0x0000001402088220 */ /* 0x000fe40000410000 */
[----:B------:R-:W-:Y:S02]  /*7800*/  @!P0 FMUL.FTZ R10, R6, R22 ;  /* 0x00000016060a8220 */ /* 0x000fe40000410000 */
[-C--:B------:R-:W-:Y:S02]  /*7810*/  @!P0 FMUL.FTZ R2, R2, R3.reuse ;  /* 0x0000000302028220 */ /* 0x080fe40000410000 */
[----:B------:R-:W-:Y:S02]  /*7820*/  @!P0 FFMA.FTZ R54, R21, R3, -R8 ;  /* 0x0000000315368223 */ /* 0x000fe40000010808 */
[-C--:B------:R-:W-:Y:S01]  /*7830*/  @!P0 FMUL.FTZ R3, R6, R5.reuse ;  /* 0x0000000506038220 */ /* 0x080fe20000410000 */
[----:B------:R-:W-:Y:S01]  /*7840*/  @!P0 LOP3.LUT R6, R13, 0xffff0000, RZ, 0xc0, !PT ;  /* 0xffff00000d068812 */ /* 0x000fe200078ec0ff */
[----:B------:R-:W-:Y:S01]  /*7850*/  @!P0 FFMA.FTZ R53, R23, R5, -R10 ;  /* 0x0000000517358223 */ /* 0x000fe2000001080a */
[C---:B------:R-:W-:Y:S01]  /*7860*/  @!P0 LOP3.LUT R10, R14.reuse, 0xffff0000, RZ, 0xc0, !PT ;  /* 0xffff00000e0a8812 */ /* 0x040fe200078ec0ff */
[----:B------:R-:W-:Y:S01]  /*7870*/  @!P0 IMAD.U32 R8, R14, 0x10000, RZ ;  /* 0x000100000e088824 */ /* 0x000fe200078e00ff */
[----:B------:R-:W-:Y:S01]  /*7880*/  @!P0 LOP3.LUT R5, R7, 0xffff0000, RZ, 0xc0, !PT ;  /* 0xffff000007058812 */ /* 0x000fe200078ec0ff */
[----:B------:R-:W-:Y:S02]  /*7890*/  @!P0 IMAD.U32 R7, R19, 0x10000, RZ ;  /* 0x0001000013078824 */ /* 0x000fe400078e00ff */
[----:B------:R-:W-:Y:S02]  /*78a0*/  @!P0 FMUL.FTZ R50, R6, R26 ;  /* 0x0000001a06328220 */ /* 0x000fe40000410000 */
[----:B------:R-:W-:Y:S02]  /*78b0*/  @!P0 FMUL.FTZ R19, R18, R39 ;  /* 0x0000002712138220 */ /* 0x000fe40000410000 */
[----:B------:R-:W-:Y:S02]  /*78c0*/  @!P0 FMUL.FTZ R43, R8, R30 ;  /* 0x0000001e082b8220 */ /* 0x000fe40000410000 */
[----:B------:R-:W-:Y:S02]  /*78d0*/  @!P0 FMUL.FTZ R42, R10, R34 ;  /* 0x000000220a2a8220 */ /* 0x000fe40000410000 */
[----:B------:R-:W-:Y:S02]  /*78e0*/  @!P0 FFMA.FTZ R52, R27, R5, -R50 ;  /* 0x000000051b348223 */ /* 0x000fe40000010832 */
[----:B------:R-:W-:Y:S02]  /*78f0*/  @!P0 FFMA.FTZ R19, R40, R17, -R19 ;  /* 0x0000001128138223 */ /* 0x000fe40000010813 */
[----:B------:R-:W-:Y:S01]  /*7900*/  @!P0 FFMA.FTZ R51, R31, R7, -R43 ;  /* 0x000000071f338223 */ /* 0x000fe2000001082b */
[----:B------:R-:W-:Y:S01]  /*7910*/  @!P0 F2FP.BF16.PACK_AB R43, R52, R55 ;  /* 0x00000037342b823e */ /* 0x000fe200000010ff */
[----:B------:R-:W-:Y:S01]  /*7920*/  @!P0 FFMA.FTZ R50, R35, R9, -R42 ;  /* 0x0000000923328223 */ /* 0x000fe2000001082a */
[----:B------:R-:W-:Y:S01]  /*7930*/  @!P0 F2FP.BF16.PACK_AB R41, R19, R41 ;  /* 0x000000291329823e */ /* 0x000fe200000010ff */
[----:B------:R-:W-:Y:S01]  /*7940*/  @!P0 FFMA.FTZ R2, R20, R21, R2 ;  /* 0x0000001514028223 */ /* 0x000fe20000010002 */
[----:B------:R-:W-:Y:S01]  /*7950*/  @!P0 F2FP.BF16.PACK_AB R42, R53, R54 ;  /* 0x00000036352a823e */ /* 0x000fe200000010ff */
[----:B------:R-:W-:Y:S01]  /*7960*/  @!P0 IMAD.MOV.U32 R45, RZ, RZ, R43 ;  /* 0x000000ffff2d8224 */ /* 0x000fe200078e002b */
[----:B------:R-:W-:Y:S01]  /*7970*/  @!P0 F2FP.BF16.PACK_AB R19, R50, R51 ;  /* 0x000000333213823e */ /* 0x000fe200000010ff */
[----:B------:R-:W-:Y:S01]  /*7980*/  @!P0 FMUL.FTZ R5, R6, R5 ;  /* 0x0000000506058220 */ /* 0x000fe20000410000 */
[----:B------:R-:W-:Y:S01]  /*7990*/  @!P0 MOV R44, R42 ;  /* 0x0000002a002c8202 */ /* 0x000fe20000000f00 */
[----:B------:R-:W-:Y:S01]  /*79a0*/  @!P0 FFMA.FTZ R3, R22, R23, R3 ;  /* 0x0000001716038223 */ /* 0x000fe20000010003 */
[----:B------:R-:W-:Y:S01]  /*79b0*/  @!P0 MOV R47, R41 ;  /* 0x00000029002f8202 */ /* 0x000fe20000000f00 */
[----:B------:R-:W-:Y:S02]  /*79c0*/  @!P0 IMAD.MOV.U32 R46, RZ, RZ, R19 ;  /* 0x000000ffff2e8224 */ /* 0x000fe400078e0013 */
[----:B------:R-:W-:Y:S02]  /*79d0*/  @!P0 FMUL.FTZ R6, R8, R7 ;  /* 0x0000000708068220 */ /* 0x000fe40000410000 */
[----:B------:R-:W-:Y:S01]  /*79e0*/  @!P0 FFMA.FTZ R4, R24, R25, R4 ;  /* 0x0000001918048223 */ /* 0x000fe20000010004 */
[----:B------:R1:W-:Y:S01]  /*79f0*/  STG.E.128 [R48.64], R44 ;  /* 0x0000002c30007986 */ /* 0x0003e2000c101d0a */
[----:B------:R-:W-:Y:S01]  /*7a00*/  @!P0 FMUL.FTZ R7, R10, R9 ;  /* 0x000000090a078220 */ /* 0x000fe20000410000 */
[----:B------:R-:W-:Y:S01]  /*7a10*/  @!P0 F2FP.BF16.PACK_AB R10, R3, R2 ;  /* 0x00000002030a823e */ /* 0x000fe200000010ff */
[----:B------:R-:W-:Y:S02]  /*7a20*/  @!P0 FFMA.FTZ R5, R26, R27, R5 ;  /* 0x0000001b1a058223 */ /* 0x000fe40000010005 */
[----:B------:R-:W-:Y:S02]  /*7a30*/  @!P0 FMUL.FTZ R8, R16, R11 ;  /* 0x0000000b10088220 */ /* 0x000fe40000410000 */
[----:B------:R-:W-:Y:S01]  /*7a40*/  @!P0 FFMA.FTZ R6, R30, R31, R6 ;  /* 0x0000001f1e068223 */ /* 0x000fe20000010006 */
[----:B------:R-:W-:Y:S01]  /*7a50*/  @!P0 F2FP.BF16.PACK_AB R4, R5, R4 ;  /* 0x000000040504823e */ /* 0x000fe200000010ff */
[----:B------:R-:W-:Y:S02]  /*7a60*/  @!P0 FMUL.FTZ R9, R18, R17 ;  /* 0x0000001112098220 */ /* 0x000fe40000410000 */
[----:B------:R-:W-:Y:S02]  /*7a70*/  @!P0 FFMA.FTZ R7, R34, R35, R7 ;  /* 0x0000002322078223 */ /* 0x000fe40000010007 */
[----:B------:R-:W-:Y:S02]  /*7a80*/  @!P0 FFMA.FTZ R8, R36, R37, R8 ;  /* 0x0000002524088223 */ /* 0x000fe40000010008 */
[----:B------:R-:W-:Y:S01]  /*7a90*/  @!P0 FFMA.FTZ R9, R39, R40, R9 ;  /* 0x0000002827098223 */ /* 0x000fe20000010009 */
[----:B------:R-:W-:Y:S01]  /*7aa0*/  @!P0 F2FP.BF16.PACK_AB R3, R7, R6 ;  /* 0x000000060703823e */ /* 0x000fe200000010ff */
[----:B------:R-:W-:Y:S02]  /*7ab0*/  @!P0 IMAD.MOV.U32 R12, RZ, RZ, R10 ;  /* 0x000000ffff0c8224 */ /* 0x000fe400078e000a */
[----:B------:R-:W-:Y:S01]  /*7ac0*/  @!P0 IMAD.MOV.U32 R13, RZ, RZ, R4 ;  /* 0x000000ffff0d8224 */ /* 0x000fe200078e0004 */
[----:B------:R-:W-:Y:S02]  /*7ad0*/  @!P0 F2FP.BF16.PACK_AB R2, R9, R8 ;  /* 0x000000080902823e */ /* 0x000fe400000010ff */
[----:B------:R-:W-:Y:S03]  /*7ae0*/  @!P0 MOV R14, R3 ;  /* 0x00000003000e8202 */ /* 0x000fe60000000f00 */
[----:B------:R-:W-:Y:S01]  /*7af0*/  @!P0 IMAD.MOV.U32 R15, RZ, RZ, R2 ;  /* 0x000000ffff0f8224 */ /* 0x000fe200078e0002 */
[----:B------:R-:W-:-:S05]  /*7b00*/  @P1 BRA `(.L_x_274) ;  /* 0x0000032000001947 */ /* 0x000fca0003800000 */
[----:B------:R-:W-:Y:S04]  /*7b10*/  IADD3 R3, P1, P0, R92, R56, R94 ;  /* 0x000000385c037210 */ /* 0x000fe8000783e05e */
[----:B------:R-:W-:Y:S02]  /*7b20*/  IADD3.X R4, R95, R57, R112, P1, P0 ;  /* 0x000000395f047210 */ /* 0x000fe40000fe0470 */
[C---:B------:R-:W-:Y:S04]  /*7b30*/  LEA R2, P0, R3.reuse, c[0x0][0x1c8], 0x1 ;  /* 0x0000720003027a11 */ /* 0x040fe800078008ff */
[----:B------:R-:W-:Y:S05]  /*7b40*/  LEA.HI.X R3, R3, c[0x0][0x1cc], R4, 0x1, P0 ;  /* 0x0000730003037a11 */ /* 0x000fea00000f0c04 */
[----:B------:R2:W-:Y:S01]  /*7b50*/  STG.E.128 [R2.64], R12 ;  /* 0x0000000c02007986 */ /* 0x0005e2000c101d0a */
[----:B------:R-:W-:-:S05]  /*7b60*/  BRA `(.L_x_274) ;  /* 0x000002c000007947 */ /* 0x000fca0003800000 */
.L_x_252:
[----:B------:R-:W-:Y:S01]  /*7b70*/  IMAD R2, R38, -0x70, R0 ;  /* 0xffffff9026027824 */ /* 0x000fe200078e0200 */
[----:B------:R-:W-:Y:S04]  /*7b80*/  BSSY B0, `(.L_x_283) ;  /* 0x000000b000007945 */ /* 0x000fe80003800000 */
[----:B------:R-:W-:Y:S04]  /*7b90*/  IMNMX R82, R2, 0x70, PT ;  /* 0x0000007002527817 */ /* 0x000fe80003800200 */
[----:B------:R-:W-:Y:S11]  /*7ba0*/  ISETP.GE.AND P0, PT, R229, R82, PT ;  /* 0x00000052e500720c */ /* 0x000ff60003f06270 */
[----:B------:R-:W-:Y:S02]  /*7bb0*/  @!UPT UIADD3 URZ, URZ, URZ, URZ ;  /* 0x0000003f3f3ff290 */ /* 0x000fe4000fffe03f */
[----:B------:R-:W-:-:S05]  /*7bc0*/  @P0 BRA `(.L_x_284) ;  /* 0x0000006000000947 */ /* 0x000fca0003800000 */
[----:B------:R-:W1:Y:S01]  /*7bd0*/  @!P6 LDS.128 R8, [R208+0x8100] ;  /* 0x00810000d008e984 */ /* 0x000e620000000c00 */
[----:B------:R-:W-:Y:S11]  /*7be0*/  ISETP.GE.AND P0, PT, R209, c[0x0][0x1d4], PT ;  /* 0x00007500d1007a0c */ /* 0x000ff60003f06270 */
[----:B------:R-:W-:Y:S02]  /*7bf0*/  @!UPT UIADD3 URZ, URZ, URZ, URZ ;  /* 0x0000003f3f3ff290 */ /* 0x000fe4000fffe03f */
[----:B------:R-:W2:Y:S04]  /*7c00*/  @!P0 LDS.128 R4, [R208+0xb900] ;  /* 0x00b90000d0048984 */ /* 0x000ea80000000c00 */
[----:B-1----:R1:W-:Y:S04]  /*7c10*/  @!P6 STG.E.128 [R66.64], R8 ;  /* 0x000000084200e986 */ /* 0x0023e8000c101d0a */
[----:B--2---:R1:W-:Y:S02]  /*7c20*/  @!P0 STG.E.128 [R66.64+0x80], R4 ;  /* 0x0000800442008986 */ /* 0x0043e4000c101d0a */
.L_x_284:
[----:B------:R-:W-:Y:S05]  /*7c30*/  BSYNC B0 ;  /* 0x0000000000007941 */ /* 0x000fea0003800000 */
.L_x_283:
[----:B------:R-:W-:Y:S01]  /*7c40*/  ISETP.GE.AND P0, PT, R219, R82, PT ;  /* 0x00000052db00720c */ /* 0x000fe20003f06270 */
[----:B------:R-:W-:Y:S01]  /*7c50*/  @!UPT UIADD3 URZ, URZ, URZ, URZ ;  /* 0x0000003f3f3ff290 */ /* 0x000fe2000fffe03f */
[----:B------:R-:W-:Y:S11]  /*7c60*/  BSSY B0, `(.L_x_285) ;  /* 0x0000008000007945 */ /* 0x000ff60003800000 */
[----:B------:R-:W-:-:S05]  /*7c70*/  @P0 BRA `(.L_x_286) ;  /* 0x0000006000000947 */ /* 0x000fca0003800000 */
[----:B-1----:R-:W1:Y:S01]  /*7c80*/  @!P6 LDS.128 R8, [R208+0x9100] ;  /* 0x00910000d008e984 */ /* 0x002e620000000c00 */
[----:B------:R-:W-:Y:S11]  /*7c90*/  ISETP.GE.AND P0, PT, R209, c[0x0][0x1d4], PT ;  /* 0x00007500d1007a0c */ /* 0x000ff60003f06270 */
[----:B------:R-:W-:Y:S02]  /*7ca0*/  @!UPT UIADD3 URZ, URZ, URZ, URZ ;  /* 0x0000003f3f3ff290 */ /* 0x000fe4000fffe03f */
[----:B------:R-:W2:Y:S04]  /*7cb0*/  @!P0 LDS.128 R4, [R208+0xc900] ;  /* 0x00c90000d0048984 */ /* 0x000ea80000000c00 */
[----:B-1----:R1:W-:Y:S04]  /*7cc0*/  @!P6 STG.E.128 [R72.64], R8 ;  /* 0x000000084800e986 */ /* 0x0023e8000c101d0a */
[----:B--2---:R1:W-:Y:S02]  /*7cd0*/  @!P0 STG.E.128 [R72.64+0x80], R4 ;  /* 0x0000800448008986 */ /* 0x0043e4000c101d0a */
.L_x_286:
[----:B------:R-:W-:Y:S05]  /*7ce0*/  BSYNC B0 ;  /* 0x0000000000007941 */ /* 0x000fea0003800000 */
.L_x_285:
        /* <DEDUP_REMOVED lines=10> */
.L_x_288:
[----:B------:R-:W-:Y:S05]  /*7d90*/  BSYNC B0 ;  /* 0x0000000000007941 */ /* 0x000fea0003800000 */
.L_x_287:
[----:B------:R-:W-:Y:S11]  /*7da0*/  ISETP.GE.AND P0, PT, R217, R82, PT ;  /* 0x00000052d900720c */ /* 0x000ff60003f06270 */
[----:B------:R-:W-:Y:S02]  /*7db0*/  @!UPT UIADD3 URZ, URZ, URZ, URZ ;  /* 0x0000003f3f3ff290 */ /* 0x000fe4000fffe03f */
[----:B------:R-:W-:-:S05]  /*7dc0*/  @P0 BRA `(.L_x_274) ;  /* 0x0000006000000947 */ /* 0x000fca0003800000 */
[----:B-1----:R-:W1:Y:S01]  /*7dd0*/  @!P6 LDS.128 R8, [R208+0xb100] ;  /* 0x00b10000d008e984 */ /* 0x002e620000000c00 */
[----:B------:R-:W-:Y:S11]  /*7de0*/  ISETP.GE.AND P0, PT, R209, c[0x0][0x1d4], PT ;  /* 0x00007500d1007a0c */ /* 0x000ff60003f06270 */
[----:B------:R-:W-:Y:S02]  /*7df0*/  @!UPT UIADD3 URZ, URZ, URZ, URZ ;  /* 0x0000003f3f3ff290 */ /* 0x000fe4000fffe03f */
[----:B------:R-:W2:Y:S04]  /*7e00*/  @!P0 LDS.128 R4, [R208+0xe900] ;  /* 0x00e90000d0048984 */ /* 0x000ea80000000c00 */
[----:B-1----:R1:W-:Y:S04]  /*7e10*/  @!P6 STG.E.128 [R78.64], R8 ;  /* 0x000000084e00e986 */ /* 0x0023e8000c101d0a */
[----:B--2---:R1:W-:Y:S02]  /*7e20*/  @!P0 STG.E.128 [R78.64+0x80], R4 ;  /* 0x000080044e008986 */ /* 0x0043e4000c101d0a */
.L_x_274:
[----:B------:R-:W-:Y:S05]  /*7e30*/  BSYNC B2 ;  /* 0x0000000000027941 */ /* 0x000fea0003800000 */
.L_x_251:
[----:B-1---5:R-:W-:Y:S01]  /*7e40*/  IMAD.IADD R6, R82, 0x1, -R229 ;  /* 0x0000000152067824 */ /* 0x022fe200078e0ae5 */
[----:B------:R-:W-:Y:S01]  /*7e50*/  ISETP.GE.AND P5, PT, R209, c[0x0][0x1d4], PT ;  /* 0x00007500d1007a0c */ /* 0x000fe20003fa6270 */
[----:B--2---:R-:W-:Y:S01]  /*7e60*/  IMAD R2, R96, 0x70, RZ ;  /* 0x0000007060027824 */ /* 0x004fe200078e02ff */
[----:B------:R-:W-:Y:S01]  /*7e70*/  BSSY B0, `(.L_x_289) ;  /* 0x0000051000007945 */ /* 0x000fe20003800000 */
[----:B------:R-:W-:Y:S01]  /*7e80*/  IMAD.WIDE.U32 R14, R38, 0x70, RZ ;  /* 0x00000070260e7825 */ /* 0x000fe200078e00ff */
[C---:B------:R-:W-:Y:S02]  /*7e90*/  ISETP.GE.AND P2, PT, R6.reuse, 0x21, PT ;  /* 0x000000210600780c */ /* 0x040fe40003f46270 */
[C---:B------:R-:W-:Y:S01]  /*7ea0*/  ISETP.GE.AND P3, PT, R6.reuse, 0x1, PT ;  /* 0x000000010600780c */ /* 0x040fe20003f66270 */
[----:B------:R-:W-:Y:S01]  /*7eb0*/  IMAD.IADD R16, R15, 0x1, R2 ;  /* 0x000000010f107824 */ /* 0x000fe200078e0202 */
[----:B------:R-:W-:Y:S02]  /*7ec0*/  ISETP.GE.AND P1, PT, R6, 0x41, PT ;  /* 0x000000410600780c */ /* 0x000fe40003f26270 */
[----:B------:R-:W-:Y:S04]  /*7ed0*/  IADD3 R2, P0, R126, R14, RZ ;  /* 0x0000000e7e027210 */ /* 0x000fe80007f1e0ff */
[----:B------:R-:W-:Y:S03]  /*7ee0*/  IADD3.X R3, R16, R140, RZ, P0, !PT ;  /* 0x0000008c10037210 */ /* 0x000fe600007fe4ff */
[C---:B------:R-:W-:Y:S02]  /*7ef0*/  @P2 IADD3 R7, P0, R2.reuse, 0x20, RZ ;  /* 0x0000002002072810 */ /* 0x040fe40007f1e0ff */
[-C--:B------:R-:W-:Y:S01]  /*7f00*/  @P3 MOV R4, R100.reuse ;  /* 0x0000006400043202 */ /* 0x080fe20000000f00 */
[----:B------:R-:W-:Y:S02]  /*7f10*/  @P3 IMAD.MOV.U32 R5, RZ, RZ, R110 ;  /* 0x000000ffff053224 */ /* 0x000fe400078e006e */
[----:B------:R-:W-:Y:S02]  /*7f20*/  @P3 IMAD R8, R3, c[0x0][0x258], RZ ;  /* 0x0000960003083a24 */ /* 0x000fe400078e02ff */
[----:B------:R-:W-:Y:S01]  /*7f30*/  @P2 IMAD.X R9, RZ, RZ, R3, P0 ;  /* 0x000000ffff092224 */ /* 0x000fe200000e0603 */
[C---:B------:R-:W-:Y:S01]  /*7f40*/  @P1 IADD3 R13, P0, R2.reuse, 0x40, RZ ;  /* 0x00000040020d1810 */ /* 0x040fe20007f1e0ff */
[C---:B------:R-:W-:Y:S04]  /*7f50*/  @P3 IMAD.WIDE.U32 R4, R2.reuse, c[0x0][0x258], R4 ;  /* 0x0000960002043a25 */ /* 0x040fe800078e0004 */
[----:B------:R-:W-:Y:S02]  /*7f60*/  @P3 IMAD R8, R2, c[0x0][0x25c], R8 ;  /* 0x0000970002083a24 */ /* 0x000fe400078e0208 */
[----:B------:R-:W-:Y:S01]  /*7f70*/  @P1 IMAD.X R15, RZ, RZ, R3, P0 ;  /* 0x000000ffff0f1224 */ /* 0x000fe200000e0603 */
[C---:B------:R-:W-:Y:S01]  /*7f80*/  @P3 LEA R10, P0, R4.reuse, c[0x0][0x250], 0x1 ;  /* 0x00009400040a3a11 */ /* 0x040fe200078008ff */
[----:B------:R-:W-:Y:S02]  /*7f90*/  @P3 IMAD.IADD R5, R5, 0x1, R8 ;  /* 0x0000000105053824 */ /* 0x000fe400078e0208 */
[----:B------:R-:W-:Y:S03]  /*7fa0*/  @P2 IMAD R8, R9, c[0x0][0x258], RZ ;  /* 0x0000960009082a24 */ /* 0x000fe600078e02ff */
[----:B------:R-:W-:Y:S01]  /*7fb0*/  @P3 LEA.HI.X R11, R4, c[0x0][0x254], R5, 0x1, P0 ;  /* 0x00009500040b3a11 */ /* 0x000fe200000f0c05 */
[----:B------:R-:W-:Y:S01]  /*7fc0*/  @P2 IMAD.MOV.U32 R5, RZ, RZ, R110 ;  /* 0x000000ffff052224 */ /* 0x000fe200078e006e */
[-C--:B------:R-:W-:Y:S05]  /*7fd0*/  @P2 MOV R4, R100.reuse ;  /* 0x0000006400042202 */ /* 0x080fea0000000f00 */
[C---:B------:R-:W-:Y:S04]  /*7fe0*/  @P2 IMAD.WIDE.U32 R4, R7.reuse, c[0x0][0x258], R4 ;  /* 0x0000960007042a25 */ /* 0x040fe800078e0004 */
[----:B------:R-:W-:Y:S01]  /*7ff0*/  @P2 IMAD R7, R7, c[0x0][0x25c], R8 ;  /* 0x0000970007072a24 */ /* 0x000fe200078e0208 */
[C---:B------:R-:W-:Y:S04]  /*8000*/  @P2 LEA R8, P0, R4.reuse, c[0x0][0x250], 0x1 ;  /* 0x0000940004082a11 */ /* 0x040fe800078008ff */
[----:B------:R-:W-:Y:S01]  /*8010*/  @P2 IADD3 R7, R5, R7, RZ ;  /* 0x0000000705072210 */ /* 0x000fe20007ffe0ff */
[----:B------:R-:W-:Y:S03]  /*8020*/  @P1 IMAD R5, R15, c[0x0][0x258], RZ ;  /* 0x000096000f051a24 */ /* 0x000fe600078e02ff */
[----:B------:R-:W-:Y:S01]  /*8030*/  @P2 LEA.HI.X R9, R4, c[0x0][0x254], R7, 0x1, P0 ;  /* 0x0000950004092a11 */ /* 0x000fe200000f0c07 */
[C---:B------:R-:W-:Y:S01]  /*8040*/  @P1 IMAD R5, R13.reuse, c[0x0][0x25c], R5 ;  /* 0x000097000d051a24 */ /* 0x040fe200078e0205 */
[----:B------:R-:W-:Y:S11]  /*8050*/  ISETP.GE.AND P0, PT, R6, 0x61, PT ;  /* 0x000000610600780c */ /* 0x000ff60003f06270 */
[----:B------:R-:W-:Y:S02]  /*8060*/  @!UPT UIADD3 URZ, URZ, URZ, URZ ;  /* 0x0000003f3f3ff290 */ /* 0x000fe4000fffe03f */
[----:B------:R-:W-:Y:S02]  /*8070*/  @P0 IADD3 R4, P4, R2, 0x60, RZ ;  /* 0x0000006002040810 */ /* 0x000fe40007f9e0ff */
[----:B------:R-:W-:Y:S03]  /*8080*/  @P1 MOV R2, R100 ;  /* 0x0000006400021202 */ /* 0x000fe60000000f00 */
[----:B------:R-:W-:Y:S02]  /*8090*/  @P0 IMAD.X R12, RZ, RZ, R3, P4 ;  /* 0x000000ffff0c0224 */ /* 0x000fe400020e0603 */
[----:B------:R-:W-:Y:S04]  /*80a0*/  @P1 IMAD.MOV.U32 R3, RZ, RZ, R110 ;  /* 0x000000ffff031224 */ /* 0x000fe800078e006e */
[----:B------:R-:W-:Y:S05]  /*80b0*/  @P1 IMAD.WIDE.U32 R2, R13, c[0x0][0x258], R2 ;  /* 0x000096000d021a25 */ /* 0x000fea00078e0002 */
[----:B------:R-:W-:Y:S02]  /*80c0*/  @P1 LEA R6, P4, R2, c[0x0][0x250], 0x1 ;  /* 0x0000940002061a11 */ /* 0x000fe400078808ff */
[----:B------:R-:W-:Y:S01]  /*80d0*/  @P1 IADD3 R3, R3, R5, RZ ;  /* 0x0000000503031210 */ /* 0x000fe20007ffe0ff */
[----:B------:R-:W-:Y:S03]  /*80e0*/  @P0 IMAD R5, R12, c[0x0][0x258], RZ ;  /* 0x000096000c050a24 */ /* 0x000fe600078e02ff */
[----:B------:R-:W-:Y:S01]  /*80f0*/  @P1 LEA.HI.X R7, R2, c[0x0][0x254], R3, 0x1, P4 ;  /* 0x0000950002071a11 */ /* 0x000fe200020f0c03 */
[----:B------:R-:W-:Y:S01]  /*8100*/  @P0 IMAD.MOV.U32 R2, RZ, RZ, R100 ;  /* 0x000000ffff020224 */ /* 0x000fe200078e0064 */
[----:B------:R-:W-:Y:S05]  /*8110*/  @P0 MOV R3, R110 ;  /* 0x0000006e00030202 */ /* 0x000fea0000000f00 */
[C---:B------:R-:W-:Y:S04]  /*8120*/  @P0 IMAD.WIDE.U32 R2, R4.reuse, c[0x0][0x258], R2 ;  /* 0x0000960004020a25 */ /* 0x040fe800078e0002 */
[----:B------:R-:W-:Y:S04]  /*8130*/  @P0 IMAD R4, R4, c[0x0][0x25c], R5 ;  /* 0x0000970004040a24 */ /* 0x000fe800078e0205 */
[----:B------:R-:W-:Y:S01]  /*8140*/  @P0 IMAD.IADD R3, R3, 0x1, R4 ;  /* 0x0000000103030824 */ /* 0x000fe200078e0204 */
[C---:B------:R-:W-:Y:S04]  /*8150*/  @P0 LEA R4, P4, R2.reuse, c[0x0][0x250], 0x1 ;  /* 0x0000940002040a11 */ /* 0x040fe800078808ff */
[----:B------:R-:W-:Y:S02]  /*8160*/  @P0 LEA.HI.X R5, R2, c[0x0][0x254], R3, 0x1, P4 ;  /* 0x0000950002050a11 */ /* 0x000fe400020f0c03 */
[----:B------:R-:W-:Y:S11]  /*8170*/  LOP3.LUT P4, RZ, R230, 0x2, RZ, 0xc0, !PT ;  /* 0x00000002e6ff7812 */ /* 0x000ff6000788c0ff */
[----:B------:R-:W-:Y:S02]  /*8180*/  @!UPT UIADD3 URZ, URZ, URZ, URZ ;  /* 0x0000003f3f3ff290 */ /* 0x000fe4000fffe03f */
[----:B------:R-:W-:Y:S01]  /*8190*/  @!PT LDS RZ, [RZ] ;  /* 0x00000000fffff984 */ /* 0x000fe20000000800 */
[----:B------:R-:W-:Y:S01]  /*81a0*/  @!PT LDS RZ, [RZ] ;  /* 0x00000000fffff984 */ /* 0x000fe20000000800 */
[----:B------:R-:W-:Y:S01]  /*81b0*/  @!PT LDS RZ, [RZ] ;  /* 0x00000000fffff984 */ /* 0x000fe20000000800 */
[----:B------:R1:W-:Y:S05]  /*81c0*/  @P3 LDGSTS.E.BYPASS.LTC128B.128 [R208+0x100], [R10.64], !P4 ;  /* 0x001000000ad03fae */ /* 0x0003ea000e101d4a */
[----:B------:R1:W-:Y:S05]  /*81d0*/  @P3 LDGSTS.E.BYPASS.LTC128B.128 [R208+0x3900], [R10.64+0x80], !P5 ;  /* 0x039000800ad03fae */ /* 0x0003ea000e901d4a */
[----:B------:R1:W-:Y:S05]  /*81e0*/  @P2 LDGSTS.E.BYPASS.LTC128B.128 [R210+0x1100], [R8.64], !P4 ;  /* 0x0110000008d22fae */ /* 0x0003ea000e101d4a */
[----:B------:R1:W-:Y:S05]  /*81f0*/  @P2 LDGSTS.E.BYPASS.LTC128B.128 [R210+0x4900], [R8.64+0x80], !P5 ;  /* 0x0490008008d22fae */ /* 0x0003ea000e901d4a */
[----:B------:R2:W-:Y:S05]  /*8200*/  @P1 LDGSTS.E.BYPASS.LTC128B.128 [R210+0x2100], [R6.64], !P4 ;  /* 0x0210000006d21fae */ /* 0x0005ea000e101d4a */
[----:B------:R2:W-:Y:S01]  /*8210*/  @P1 LDGSTS.E.BYPASS.LTC128B.128 [R210+0x5900], [R6.64+0x80], !P5 ;  /* 0x0590008006d21fae */ /* 0x0005e2000e901d4a */
[----:B------:R-:W-:Y:S04]  /*8220*/  ISETP.GT.AND P1, PT, R82, R229, PT ;  /* 0x000000e55200720c */ /* 0x000fe80003f24270 */
[----:B------:R1:W-:Y:S05]  /*8230*/  @P0 LDGSTS.E.BYPASS.LTC128B.128 [R210+0x3100], [R4.64], !P4 ;  /* 0x0310000004d20fae */ /* 0x0003ea000e101d4a */
[----:B------:R1:W-:Y:S05]  /*8240*/  @P0 LDGSTS.E.BYPASS.LTC128B.128 [R210+0x6900], [R4.64+0x80], !P5 ;  /* 0x0690008004d20fae */ /* 0x0003ea000e901d4a */
[----:B------:R-:W0:Y:S01]  /*8250*/  LDGDEPBAR ;  /* 0x00000000000079af */ /* 0x000e220000000000 */
[----:B--2---:R-:W-:Y:S04]  /*8260*/  IADD3 R6, P0, R142, R14, RZ ;  /* 0x0000000e8e067210 */ /* 0x004fe80007f1e0ff */
[----:B------:R-:W-:Y:S01]  /*8270*/  IADD3.X R7, R16, R141, RZ, P0, !PT ;  /* 0x0000008d10077210 */ /* 0x000fe200007fe4ff */
[----:B------:R-:W-:Y:S04]  /*8280*/  DEPBAR.LE SB0, 0x0 ;  /* 0x000080000000791a */ /* 0x000fe80000000000 */
[----:B------:R-:W-:Y:S06]  /*8290*/  BAR.SYNC.DEFER_BLOCKING 0x0 ;  /* 0x0000000000007b1d */ /* 0x000fec0000010000 */
[----:B------:R-:W-:-:S05]  /*82a0*/  @!P1 BRA `(.L_x_290) ;  /* 0x000000d000009947 */ /* 0x000fca0003800000 */
[----:B-1----:R-:W1:Y:S01]  /*82b0*/  @!P6 LDS.128 R12, [R208+0x100] ;  /* 0x00010000d00ce984 */ /* 0x002e620000000c00 */
[----:B------:R-:W-:Y:S01]  /*82c0*/  ISETP.GE.AND P0, PT, R209, c[0x0][0x1d4], PT ;  /* 0x00007500d1007a0c */ /* 0x000fe20003f06270 */
[----:B------:R-:W-:Y:S01]  /*82d0*/  IMAD R2, R7, c[0x0][0x208], RZ ;  /* 0x0000820007027a24 */ /* 0x000fe200078e02ff */
[----:B------:R-:W-:Y:S02]  /*82e0*/  MOV R4, R98 ;  /* 0x0000006200047202 */ /* 0x000fe40000000f00 */
[----:B------:R-:W-:Y:S01]  /*82f0*/  MOV R5, R97 ;  /* 0x0000006100057202 */ /* 0x000fe20000000f00 */
[C---:B------:R-:W-:Y:S04]  /*8300*/  IMAD R2, R6.reuse, c[0x0][0x20c], R2 ;  /* 0x0000830006027a24 */ /* 0x040fe800078e0202 */
[----:B------:R-:W-:Y:S04]  /*8310*/  IMAD.WIDE.U32 R4, R6, c[0x0][0x208], R4 ;  /* 0x0000820006047a25 */ /* 0x000fe800078e0004 */
[----:B------:R-:W2:Y:S01]  /*8320*/  @!P0 LDS.128 R8, [R208+0x3900] ;  /* 0x00390000d0088984 */ /* 0x000ea20000000c00 */
[----:B------:R-:W-:Y:S02]  /*8330*/  IADD3 R3, R5, R2, RZ ;  /* 0x0000000205037210 */ /* 0x000fe40007ffe0ff */
[C---:B------:R-:W-:Y:S04]  /*8340*/  LEA R2, P1, R4.reuse, c[0x0][0x1f8], 0x1 ;  /* 0x00007e0004027a11 */ /* 0x040fe800078208ff */
[----:B------:R-:W-:Y:S05]  /*8350*/  LEA.HI.X R3, R4, c[0x0][0x1fc], R3, 0x1, P1 ;  /* 0x00007f0004037a11 */ /* 0x000fea00008f0c03 */
[----:B-1----:R1:W-:Y:S04]  /*8360*/  @!P6 STG.E.128 [R2.64], R12 ;  /* 0x0000000c0200e986 */ /* 0x0023e8000c101d0a */
[----:B--2---:R1:W-:Y:S02]  /*8370*/  @!P0 STG.E.128 [R2.64+0x80], R8 ;  /* 0x0000800802008986 */ /* 0x0043e4000c101d0a */
.L_x_290:
[----:B-1----:R-:W-:Y:S05]  /*8380*/  BSYNC B0 ;  /* 0x0000000000007941 */ /* 0x002fea0003800000 */
.L_x_289:
[----:B------:R-:W-:Y:S01]  /*8390*/  ISETP.GE.AND P0, PT, R219, R82, PT ;  /* 0x00000052db00720c */ /* 0x000fe20003f06270 */
[----:B------:R-:W-:Y:S01]  /*83a0*/  @!UPT UIADD3 URZ, URZ, URZ, URZ ;  /* 0x0000003f3f3ff290 */ /* 0x000fe2000fffe03f */
[----:B------:R-:W-:Y:S11]  /*83b0*/  BSSY B0, `(.L_x_291) ;  /* 0x0000011000007945 */ /* 0x000ff60003800000 */
[----:B------:R-:W-:-:S05]  /*83c0*/  @P0 BRA `(.L_x_292) ;  /* 0x000000f000000947 */ /* 0x000fca0003800000 */
[----:B------:R-:W1:Y:S01]  /*83d0*/  @!P6 LDS.128 R12, [R208+0x1100] ;  /* 0x00110000d00ce984 */ /* 0x000e620000000c00 */
[----:B------:R-:W-:Y:S01]  /*83e0*/  ISETP.GE.AND P1, PT, R209, c[0x0][0x1d4], PT ;  /* 0x00007500d1007a0c */ /* 0x000fe20003f26270 */
[----:B------:R-:W-:Y:S01]  /*83f0*/  IMAD.MOV.U32 R4, RZ, RZ, R98 ;  /* 0x000000ffff047224 */ /* 0x000fe200078e0062 */
[----:B------:R-:W-:Y:S02]  /*8400*/  IADD3 R2, P0, R6, 0x20, RZ ;  /* 0x0000002006027810 */ /* 0x000fe40007f1e0ff */
[----:B------:R-:W-:Y:S03]  /*8410*/  MOV R5, R97 ;  /* 0x0000006100057202 */ /* 0x000fe60000000f00 */
[----:B------:R-:W-:Y:S02]  /*8420*/  IMAD.X R3, RZ, RZ, R7, P0 ;  /* 0x000000ffff037224 */ /* 0x000fe400000e0607 */
[C---:B------:R-:W-:Y:S04]  /*8430*/  IMAD.WIDE.U32 R4, R2.reuse, c[0x0][0x208], R4 ;  /* 0x0000820002047a25 */ /* 0x040fe800078e0004 */
[----:B------:R-:W2:Y:S01]  /*8440*/  @!P1 LDS.128 R8, [R208+0x4900] ;  /* 0x00490000d0089984 */ /* 0x000ea20000000c00 */
[----:B------:R-:W-:Y:S04]  /*8450*/  IMAD R3, R3, c[0x0][0x208], RZ ;  /* 0x0000820003037a24 */ /* 0x000fe800078e02ff */
[----:B------:R-:W-:Y:S01]  /*8460*/  IMAD R3, R2, c[0x0][0x20c], R3 ;  /* 0x0000830002037a24 */ /* 0x000fe200078e0203 */
[C---:B------:R-:W-:Y:S04]  /*8470*/  LEA R2, P0, R4.reuse, c[0x0][0x1f8], 0x1 ;  /* 0x00007e0004027a11 */ /* 0x040fe800078008ff */
[----:B------:R-:W-:Y:S04]  /*8480*/  IADD3 R3, R5, R3, RZ ;  /* 0x0000000305037210 */ /* 0x000fe80007ffe0ff */
[----:B------:R-:W-:Y:S05]  /*8490*/  LEA.HI.X R3, R4, c[0x0][0x1fc], R3, 0x1, P0 ;  /* 0x00007f0004037a11 */ /* 0x000fea00000f0c03 */
[----:B-1----:R1:W-:Y:S04]  /*84a0*/  @!P6 STG.E.128 [R2.64], R12 ;  /* 0x0000000c0200e986 */ /* 0x0023e8000c101d0a */
[----:B--2---:R1:W-:Y:S02]  /*84b0*/  @!P1 STG.E.128 [R2.64+0x80], R8 ;  /* 0x0000800802009986 */ /* 0x0043e4000c101d0a */
.L_x_292:
[----:B------:R-:W-:Y:S05]  /*84c0*/  BSYNC B0 ;  /* 0x0000000000007941 */ /* 0x000fea0003800000 */
.L_x_291:
[----:B------:R-:W-:Y:S01]  /*84d0*/  ISETP.GE.AND P0, PT, R218, R82, PT ;  /* 0x00000052da00720c */ /* 0x000fe20003f06270 */
[----:B------:R-:W-:Y:S01]  /*84e0*/  @!UPT UIADD3 URZ, URZ, URZ, URZ ;  /* 0x0000003f3f3ff290 */ /* 0x000fe2000fffe03f */
[----:B------:R-:W-:Y:S11]  /*84f0*/  BSSY B0, `(.L_x_293) ;  /* 0x0000011000007945 */ /* 0x000ff60003800000 */
[----:B------:R-:W-:-:S05]  /*8500*/  @P0 BRA `(.L_x_294) ;  /* 0x000000f000000947 */ /* 0x000fca0003800000 */
[----:B-1----:R-:W1:Y:S01]  /*8510*/  @!P6 LDS.128 R12, [R208+0x2100] ;  /* 0x00210000d00ce984 */ /* 0x002e620000000c00 */
        /* <DEDUP_REMOVED lines=14> */
.L_x_294:
[----:B------:R-:W-:Y:S05]  /*8600*/  BSYNC B0 ;  /* 0x0000000000007941 */ /* 0x000fea0003800000 */
.L_x_293:
        /* <DEDUP_REMOVED lines=19> */
.L_x_296:
[----:B------:R-:W-:Y:S05]  /*8740*/  BSYNC B0 ;  /* 0x0000000000007941 */ /* 0x000fea0003800000 */
.L_x_295:
[----:B------:R-:W-:Y:S01]  /*8750*/  ISETP.GT.AND P5, PT, R38, R139, PT ;  /* 0x0000008b2600720c */ /* 0x000fe20003fa4270 */
[----:B------:R-:W-:Y:S01]  /*8760*/  @!UPT UIADD3 URZ, URZ, URZ, URZ ;  /* 0x0000003f3f3ff290 */ /* 0x000fe2000fffe03f */
[----:B------:R-:W-:Y:S11]  /*8770*/  BSSY B0, `(.L_x_297) ;  /* 0x000002f000007945 */ /* 0x000ff60003800000 */
[----:B------:R-:W-:-:S05]  /*8780*/  @!P5 BRA `(.L_x_298) ;  /* 0x000002d00000d947 */ /* 0x000fca0003800000 */
[----:B------:R-:W-:Y:S01]  /*8790*/  IADD3 R4, R38, -0x1, RZ ;  /* 0xffffffff26047810 */ /* 0x000fe20007ffe0ff */
[----:B-1----:R-:W-:Y:S01]  /*87a0*/  IMAD.MOV.U32 R2, RZ, RZ, R124 ;  /* 0x000000ffff027224 */ /* 0x002fe200078e007c */
[----:B------:R-:W-:Y:S01]  /*87b0*/  ISETP.GE.AND P2, PT, R228, 0x21, PT ;  /* 0x00000021e400780c */ /* 0x000fe20003f46270 */
[----:B------:R-:W-:Y:S01]  /*87c0*/  IMAD.MOV.U32 R3, RZ, RZ, R123 ;  /* 0x000000ffff037224 */ /* 0x000fe200078e007b */
[----:B------:R-:W-:Y:S01]  /*87d0*/  SHF.R.S32.HI R6, RZ, 0x1f, R4 ;  /* 0x0000001fff067819 */ /* 0x000fe20000011404 */
[----:B------:R-:W-:Y:S01]  /*87e0*/  IMAD R5, R186, R4, RZ ;  /* 0x00000004ba057224 */ /* 0x000fe200078e02ff */
[----:B------:R-:W-:Y:S01]  /*87f0*/  ISETP.GE.AND P1, PT, R228, 0x41, PT ;  /* 0x00000041e400780c */ /* 0x000fe20003f26270 */
[-C--:B------:R-:W-:Y:S01]  /*8800*/  IMAD.WIDE.U32 R2, R4, R154.reuse, R2 ;  /* 0x0000009a04027225 */ /* 0x080fe200078e0002 */
[----:B------:R-:W-:Y:S02]  /*8810*/  ISETP.GE.AND P3, PT, R228, 0x1, PT ;  /* 0x00000001e400780c */ /* 0x000fe40003f66270 */
[----:B------:R-:W-:Y:S01]  /*8820*/  P2R R11, PR, RZ, 0x20 ;  /* 0x00000020ff0b7803 */ /* 0x000fe20000000000 */
[----:B------:R-:W-:Y:S01]  /*8830*/  IMAD R4, R6, R154, R5 ;  /* 0x0000009a06047224 */ /* 0x000fe200078e0205 */
[----:B------:R-:W-:Y:S03]  /*8840*/  LOP3.LUT P5, RZ, R230, 0x2, RZ, 0xc0, !PT ;  /* 0x00000002e6ff7812 */ /* 0x000fe600078ac0ff */
[----:B------:R-:W-:Y:S01]  /*8850*/  IMAD.IADD R3, R3, 0x1, R4 ;  /* 0x0000000103037824 */ /* 0x000fe200078e0204 */
[-C--:B------:R-:W-:Y:S05]  /*8860*/  @P2 IADD3 R4, P0, R213, R2.reuse, RZ ;  /* 0x00000002d5042210 */ /* 0x080fea0007f1e0ff */
[C---:B------:R-:W-:Y:S01]  /*8870*/  @P2 IMAD.X R7, R3.reuse, 0x1, R187, P0 ;  /* 0x0000000103072824 */ /* 0x040fe200000e06bb */
[-C--:B------:R-:W-:Y:S05]  /*8880*/  @P1 IADD3 R5, P0, R212, R2.reuse, RZ ;  /* 0x00000002d4051210 */ /* 0x080fea0007f1e0ff */
[----:B------:R-:W-:Y:S01]  /*8890*/  @P1 IMAD.X R10, R3, 0x1, R179, P0 ;  /* 0x00000001030a1824 */ /* 0x000fe200000e06b3 */
[C---:B------:R-:W-:Y:S04]  /*88a0*/  @P3 LEA R8, P0, R2.reuse, c[0x0][0x220], 0x1 ;  /* 0x0000880002083a11 */ /* 0x040fe800078008ff */
[----:B------:R-:W-:Y:S02]  /*88b0*/  @P3 LEA.HI.X R9, R2, c[0x0][0x224], R3, 0x1, P0 ;  /* 0x0000890002093a11 */ /* 0x000fe400000f0c03 */
[C---:B------:R-:W-:Y:S03]  /*88c0*/  @P2 LEA R6, P0, R4.reuse, c[0x0][0x220], 0x1 ;  /* 0x0000880004062a11 */ /* 0x040fe600078008ff */
[----:B------:R-:W-:Y:S01]  /*88d0*/  @!PT LDS RZ, [RZ] ;  /* 0x00000000fffff984 */ /* 0x000fe20000000800 */
[----:B------:R-:W-:Y:S01]  /*88e0*/  @!PT LDS RZ, [RZ] ;  /* 0x00000000fffff984 */ /* 0x000fe20000000800 */
[----:B------:R-:W-:Y:S01]  /*88f0*/  @!PT LDS RZ, [RZ] ;  /* 0x00000000fffff984 */ /* 0x000fe20000000800 */
[----:B------:R1:W-:Y:S01]  /*8900*/  @P3 LDGSTS.E.BYPASS.LTC128B.128 [R208+0x8100], [R8.64], !P5 ;  /* 0x0810000008d03fae */ /* 0x0003e2000e901d4a */
[----:B------:R-:W-:Y:S02]  /*8910*/  @P2 LEA.HI.X R7, R4, c[0x0][0x224], R7, 0x1, P0 ;  /* 0x0000890004072a11 */ /* 0x000fe400000f0c07 */
[----:B------:R-:W-:Y:S02]  /*8920*/  @P1 LEA R4, P0, R5, c[0x0][0x220], 0x1 ;  /* 0x0000880005041a11 */ /* 0x000fe400078008ff */
[----:B------:R-:W-:Y:S02]  /*8930*/  ISETP.NE.AND P5, PT, R11, RZ, PT ;  /* 0x000000ff0b00720c */ /* 0x000fe40003fa5270 */
[----:B------:R-:W-:Y:S02]  /*8940*/  @P1 LEA.HI.X R5, R5, c[0x0][0x224], R10, 0x1, P0 ;  /* 0x0000890005051a11 */ /* 0x000fe400000f0c0a */
[----:B------:R-:W-:Y:S11]  /*8950*/  ISETP.GE.AND P0, PT, R228, 0x61, PT ;  /* 0x00000061e400780c */ /* 0x000ff60003f06270 */
[----:B------:R-:W-:Y:S02]  /*8960*/  @!UPT UIADD3 URZ, URZ, URZ, URZ ;  /* 0x0000003f3f3ff290 */ /* 0x000fe4000fffe03f */
[----:B------:R-:W-:Y:S05]  /*8970*/  @P0 IADD3 R10, P4, R164, R2, RZ ;  /* 0x00000002a40a0210 */ /* 0x000fea0007f9e0ff */
[----:B------:R-:W-:Y:S01]  /*8980*/  @P0 IMAD.X R3, R3, 0x1, R181, P4 ;  /* 0x0000000103030824 */ /* 0x000fe200020e06b5 */
[C---:B------:R-:W-:Y:S04]  /*8990*/  @P0 LEA R2, P4, R10.reuse, c[0x0][0x220], 0x1 ;  /* 0x000088000a020a11 */ /* 0x040fe800078808ff */
[----:B------:R-:W-:Y:S02]  /*89a0*/  @P0 LEA.HI.X R3, R10, c[0x0][0x224], R3, 0x1, P4 ;  /* 0x000089000a030a11 */ /* 0x000fe400020f0c03 */
[----:B------:R-:W-:Y:S11]  /*89b0*/  ISETP.GE.AND P4, PT, R209, c[0x0][0x1d4], PT ;  /* 0x00007500d1007a0c */ /* 0x000ff60003f86270 */
[----:B------:R-:W-:Y:S02]  /*89c0*/  @!UPT UIADD3 URZ, URZ, URZ, URZ ;  /* 0x0000003f3f3ff290 */ /* 0x000fe4000fffe03f */
[----:B------:R1:W-:Y:S01]  /*89d0*/  @P3 LDGSTS.E.BYPASS.LTC128B.128 [R208+0xb900], [R8.64+0x80], !P4 ;  /* 0x0b90008008d03fae */ /* 0x0003e2000e101d4a */
[----:B------:R-:W-:Y:S11]  /*89e0*/  LOP3.LUT P3, RZ, R230, 0x2, RZ, 0xc0, !PT ;  /* 0x00000002e6ff7812 */ /* 0x000ff6000786c0ff */
[----:B------:R-:W-:Y:S02]  /*89f0*/  @!UPT UIADD3 URZ, URZ, URZ, URZ ;  /* 0x0000003f3f3ff290 */ /* 0x000fe4000fffe03f */
[----:B------:R1:W-:Y:S04]  /*8a00*/  @P2 LDGSTS.E.BYPASS.LTC128B.128 [R210+0x9100], [R6.64], !P3 ;  /* 0x0910000006d22fae */ /* 0x0003e8000d901d4a */
[----:B------:R1:W-:Y:S04]  /*8a10*/  @P2 LDGSTS.E.BYPASS.LTC128B.128 [R210+0xc900], [R6.64+0x80], !P4 ;  /* 0x0c90008006d22fae */ /* 0x0003e8000e101d4a */
[----:B------:R1:W-:Y:S04]  /*8a20*/  @P1 LDGSTS.E.BYPASS.LTC128B.128 [R210+0xa100], [R4.64], !P3 ;  /* 0x0a10000004d21fae */ /* 0x0003e8000d901d4a */
[----:B------:R1:W-:Y:S04]  /*8a30*/  @P1 LDGSTS.E.BYPASS.LTC128B.128 [R210+0xd900], [R4.64+0x80], !P4 ;  /* 0x0d90008004d21fae */ /* 0x0003e8000e101d4a */
[----:B------:R1:W-:Y:S04]  /*8a40*/  @P0 LDGSTS.E.BYPASS.LTC128B.128 [R210+0xb100], [R2.64], !P3 ;  /* 0x0b10000002d20fae */ /* 0x0003e8000d901d4a */
[----:B------:R1:W-:Y:S02]  /*8a50*/  @P0 LDGSTS.E.BYPASS.LTC128B.128 [R210+0xe900], [R2.64+0x80], !P4 ;  /* 0x0e90008002d20fae */ /* 0x0003e4000e101d4a */
.L_x_298:
[----:B------:R-:W-:Y:S05]  /*8a60*/  BSYNC B0 ;  /* 0x0000000000007941 */ /* 0x000fea0003800000 */
.L_x_297:
[----:B------:R-:W0:Y:S01]  /*8a70*/  LDGDEPBAR ;  /* 0x00000000000079af */ /* 0x000e220000000000 */
[----:B------:R-:W-:Y:S01]  /*8a80*/  IADD3 R38, R38, -0x1, RZ ;  /* 0xffffffff26267810 */ /* 0x000fe20007ffe0ff */
[----:B------:R-:W-:-:S05]  /*8a90*/  @P5 BRA `(.L_x_299) ;  /* 0xffffa41000005947 */ /* 0x000fca000383ffff */
[----:B------:R-:W-:Y:S01]  /*8aa0*/  WARPSYNC 0xffffffff ;  /* 0xffffffff00007948 */ /* 0x000fe20003800000 */
[----:B------:R-:W-:Y:S06]  /*8ab0*/  BAR.SYNC.DEFER_BLOCKING 0x0 ;  /* 0x0000000000007b1d */ /* 0x000fec0000010000 */
.L_x_250:
[----:B------:R-:W-:Y:S01]  /*8ac0*/  ISETP.GE.AND P0, PT, R172, 0x1, PT ;  /* 0x00000001ac00780c */ /* 0x000fe20003f06270 */
[----:B------:R-:W-:Y:S01]  /*8ad0*/  BSSY B0, `(.L_x_300) ;  /* 0x0000021000007945 */ /* 0x000fe20003800000 */
[----:B-1----:R-:W-:Y:S01]  /*8ae0*/  IMAD.IADD R9, R170, 0x1, R171 ;  /* 0x00000001aa097824 */ /* 0x002fe200078e02ab */
[----:B------:R-:W-:-:S10]  /*8af0*/  MOV R0, RZ ;  /* 0x000000ff00007202 */ /* 0x000fd40000000f00 */
[----:B------:R-:W-:Y:S05]  /*8b00*/  @!P0 BRA `(.L_x_301) ;  /* 0x000001d000008947 */ /* 0x000fea0003800000 */
[----:B------:R-:W-:Y:S02]  /*8b10*/  IABS R0, R143 ;  /* 0x0000008f00007213 */ /* 0x000fe40000000000 */
[----:B------:R-:W-:-:S03]  /*8b20*/  IADD3 R5, R158, -0x1, R143 ;  /* 0xffffffff9e057810 */ /* 0x000fc60007ffe08f */
        /* <DEDUP_REMOVED lines=10> */
[----:B------:R-:W-:Y:S02]  /*8bd0*/  IMAD.MOV.U32 R2, RZ, RZ, RZ ;  /* 0x000000ffff027224 */ /* 0x000fe400078e00ff */
        /* <DEDUP_REMOVED lines=16> */
.L_x_301:
[----:B------:R-:W-:Y:S05]  /*8ce0*/  BSYNC B0 ;  /* 0x0000000000007941 */ /* 0x000fea0003800000 */
.L_x_300:
[----:B------:R-:W2:Y:S01]  /*8cf0*/  LDL R2, [R1+0x48] ;  /* 0x0000480001027983 */ /* 0x000ea20000100800 */
[----:B------:R-:W-:Y:S01]  /*8d00*/  MOV R17, RZ ;  /* 0x000000ff00117202 */ /* 0x000fe20000000f00 */
[----:B------:R-:W-:Y:S01]  /*8d10*/  IMAD.MOV.U32 R23, RZ, RZ, RZ ;  /* 0x000000ffff177224 */ /* 0x000fe200078e00ff */
        /* <DEDUP_REMOVED lines=32> */
[----:B--2---:R-:W-:-:S04]  /*8f20*/  IMAD R251, R2, R0, RZ ;  /* 0x0000000002fb7224 */ /* 0x004fc800078e02ff */
[--C-:B------:R-:W-:Y:S01]  /*8f30*/  IMAD.IADD R2, R251, 0x1, R0.reuse ;  /* 0x00000001fb027824 */ /* 0x100fe200078e0200 */
[----:B------:R1:W-:Y:S01]  /*8f40*/  STL [R1+0x28], R251 ;  /* 0x000028fb01007387 */ /* 0x0003e20000100800 */
[----:B------:R-:W-:-:S03]  /*8f50*/  PRMT R0, RZ, 0x7610, R0 ;  /* 0x00007610ff007816 */ /* 0x000fc60000000000 */
[----:B------:R-:W-:-:S04]  /*8f60*/  IMNMX R241, R158, R2, PT ;  /* 0x000000029ef17217 */ /* 0x000fc80003800200 */
[----:B------:R-:W-:-:S13]  /*8f70*/  ISETP.GT.AND P0, PT, R241, R251, PT ;  /* 0x000000fbf100720c */ /* 0x000fda0003f04270 */
[----:B------:R-:W-:Y:S05]  /*8f80*/  @!P0 BRA `(.L_x_302) ;  /* 0x0000be1000008947 */ /* 0x000fea0003800000 */
[----:B------:R-:W2:Y:S01]  /*8f90*/  LDL R11, [R1+0x18] ;  /* 0x00001800010b7983 */ /* 0x000ea20000100800 */
[----:B------:R-:W-:-:S03]  /*8fa0*/  ISETP.NE.U32.AND P0, PT, RZ, c[0x0][0x340], PT ;  /* 0x0000d000ff007a0c */ /* 0x000fc60003f05070 */
[----:B------:R-:W3:Y:S01]  /*8fb0*/  LDL R10, [R1+0x2c] ;  /* 0x00002c00010a7983 */ /* 0x000ee20000100800 */
[----:B------:R-:W-:-:S13]  /*8fc0*/  ISETP.NE.AND.EX P1, PT, RZ, c[0x0][0x344], PT, P0 ;  /* 0x0000d100ff007a0c */ /* 0x000fda0003f25300 */
[----:B------:R-:W-:-:S04]  /*8fd0*/  @P1 IMAD.MOV.U32 R2, RZ, RZ, 0x4 ;  /* 0x00000004ff021424 */ /* 0x000fc800078e00ff */
[----:B--2---:R-:W-:-:S05]  /*8fe0*/  @P1 IMAD.WIDE R2, R11, R2, c[0x0][0x340] ;  /* 0x0000d0000b021625 */ /* 0x004fca00078e0202 */
[----:B------:R2:W4:Y:S01]  /*8ff0*/  @P1 LDG.E R7, [R2.64] ;  /* 0x0000000a02071981 */ /* 0x000522000c1e1900 */
[----:B------:R-:W-:Y:S01]  /*9000*/  IADD3 R0, P0, R229, R9, RZ ;  /* 0x00000009e5007210 */ /* 0x000fe20007f1e0ff */
[----:B------:R-:W-:Y:S01]  /*9010*/  WARPSYNC 0xffffffff ;  /* 0xffffffff00007948 */ /* 0x000fe20003800000 */
[----:B------:R-:W-:Y:S02]  /*9020*/  ISETP.GE.AND P2, PT, R32, c[0x0][0x1d4], PT ;  /* 0x0000750020007a0c */ /* 0x000fe40003f46270 */
[----:B------:R-:W-:Y:S02]  /*9030*/  SHF.R.S32.HI R16, RZ, 0x1f, R209 ;  /* 0x0000001fff107819 */ /* 0x000fe400000114d1 */
[----:B------:R-:W-:Y:S02]  /*9040*/  P2R R44, PR, RZ, 0x4 ;  /* 0x00000004ff2c7803 */ /* 0x000fe40000000000 */
[----:B------:R-:W-:Y:S02]  /*9050*/  IADD3 R148, R241, -0x1, RZ ;  /* 0xfffffffff1947810 */ /* 0x000fe40007ffe0ff */
[----:B------:R-:W-:-:S02]  /*9060*/  SEL R46, RZ, 0x1, P2 ;  /* 0x00000001ff2e7807 */ /* 0x000fc40001000000 */
[----:B--2---:R-:W-:Y:S02]  /*9070*/  SHF.R.S32.HI R2, RZ, 0x1f, R229 ;  /* 0x0000001fff027819 */ /* 0x004fe400000114e5 */
[----:B------:R-:W-:Y:S02]  /*9080*/  MOV R3, R33 ;  /* 0x0000002100037202 */ /* 0x000fe40000000f00 */
[----:B------:R-:W-:Y:S01]  /*9090*/  LEA.HI.X.SX32 R4, R9, R2, 0x1, P0 ;  /* 0x0000000209047211 */ /* 0x000fe200000f0eff */
[----:B------:R-:W-:Y:S01]  /*90a0*/  IMAD.MOV.U32 R2, RZ, RZ, R32 ;  /* 0x000000ffff027224 */ /* 0x000fe200078e0020 */
[----:B------:R-:W-:-:S03]  /*90b0*/  ISETP.NE.U32.AND P0, PT, RZ, c[0x0][0x350], PT ;  /* 0x0000d400ff007a0c */ /* 0x000fc60003f05070 */
[C---:B------:R-:W-:Y:S01]  /*90c0*/  IMAD R6, R4.reuse, c[0x0][0x1e0], RZ ;  /* 0x0000780004067a24 */ /* 0x040fe200078e02ff */
[----:B------:R-:W-:Y:S01]  /*90d0*/  ISETP.NE.AND.EX P0, PT, RZ, c[0x0][0x354], PT, P0 ;  /* 0x0000d500ff007a0c */ /* 0x000fe20003f05300 */
[----:B------:R-:W-:Y:S02]  /*90e0*/  IMAD R8, R4, c[0x0][0x208], RZ ;  /* 0x0000820004087a24 */ /* 0x000fe400078e02ff */
[----:B------:R-:W-:-:S04]  /*90f0*/  IMAD.WIDE.U32 R4, R0, c[0x0][0x1e0], R2 ;  /* 0x0000780000047a25 */ /* 0x000fc800078e0002 */
[C---:B------:R-:W-:Y:S02]  /*9100*/  IMAD R6, R0.reuse, c[0x0][0x1e4], R6 ;  /* 0x0000790000067a24 */ /* 0x040fe400078e0206 */
[----:B------:R-:W-:-:S04]  /*9110*/  IMAD.WIDE.U32 R2, R0, c[0x0][0x208], R2 ;  /* 0x0000820000027a25 */ /* 0x000fc800078e0002 */
[----:B------:R-:W-:Y:S02]  /*9120*/  IMAD R0, R0, c[0x0][0x20c], R8 ;  /* 0x0000830000007a24 */ /* 0x000fe400078e0208 */
[----:B------:R-:W-:-:S03]  /*9130*/  IMAD.IADD R5, R5, 0x1, R6 ;  /* 0x0000000105057824 */ /* 0x000fc600078e0206 */
[----:B------:R-:W-:Y:S01]  /*9140*/  IADD3 R3, R3, R0, RZ ;  /* 0x0000000003037210 */ /* 0x000fe20007ffe0ff */
[----:B---3--:R-:W-:-:S04]  /*9150*/  IMAD.WIDE.U32 R4, R10, c[0x0][0x1e8], R4 ;  /* 0x00007a000a047a25 */ /* 0x008fc800078e0004 */
[----:B------:R-:W-:-:S04]  /*9160*/  IMAD.WIDE.U32 R2, R10, c[0x0][0x210], R2 ;  /* 0x000084000a027a25 */ /* 0x000fc800078e0002 */
[C---:B------:R-:W-:Y:S02]  /*9170*/  IMAD R5, R10.reuse, c[0x0][0x1ec], R5 ;  /* 0x00007b000a057a24 */ /* 0x040fe400078e0205 */
[----:B------:R-:W-:Y:S01]  /*9180*/  IMAD R3, R10, c[0x0][0x214], R3 ;  /* 0x000085000a037a24 */ /* 0x000fe200078e0203 */
[----:B----4-:R-:W-:Y:S01]  /*9190*/  @P1 SHF.R.S32.HI R0, RZ, 0x1f, R7 ;  /* 0x0000001fff001819 */ /* 0x010fe20000011407 */
[----:B------:R-:W-:Y:S01]  /*91a0*/  @!P1 IMAD.MOV.U32 R0, RZ, RZ, R145 ;  /* 0x000000ffff009224 */ /* 0x000fe200078e0091 */
[----:B------:R-:W-:Y:S02]  /*91b0*/  @!P1 MOV R7, R11 ;  /* 0x0000000b00079202 */ /* 0x000fe40000000f00 */
[----:B------:R-:W-:Y:S02]  /*91c0*/  ISETP.GE.AND P1, PT, R209, c[0x0][0x1d4], PT ;  /* 0x00007500d1007a0c */ /* 0x000fe40003f26270 */
[----:B------:R-:W-:Y:S02]  /*91d0*/  SEL R6, R0, RZ, !P0 ;  /* 0x000000ff00067207 */ /* 0x000fe40004000000 */
[----:B------:R-:W-:-:S02]  /*91e0*/  SEL R0, R7, RZ, !P0 ;  /* 0x000000ff07007207 */ /* 0x000fc40004000000 */
[----:B------:R-:W-:Y:S01]  /*91f0*/  SHF.R.S32.HI R7, RZ, 0x1f, R163 ;  /* 0x0000001fff077819 */ /* 0x000fe200000114a3 */
[C---:B------:R-:W-:Y:S01]  /*9200*/  IMAD R8, R6.reuse, c[0x0][0x218], RZ ;  /* 0x0000860006087a24 */ /* 0x040fe200078e02ff */
[----:B------:R-:W-:Y:S01]  /*9210*/  ISETP.NE.U32.AND P0, PT, RZ, c[0x0][0x348], PT ;  /* 0x0000d200ff007a0c */ /* 0x000fe20003f05070 */
[----:B------:R-:W-:Y:S02]  /*9220*/  IMAD R9, R6, c[0x0][0x1f0], RZ ;  /* 0x00007c0006097a24 */ /* 0x000fe400078e02ff */
[----:B------:R-:W-:Y:S01]  /*9230*/  IMAD.WIDE.U32 R152, R0, c[0x0][0x1f0], R4 ;  /* 0x00007c0000987a25 */ /* 0x000fe200078e0004 */
[----:B------:R-:W-:-:S03]  /*9240*/  ISETP.NE.AND.EX P0, PT, RZ, c[0x0][0x34c], PT, P0 ;  /* 0x0000d300ff007a0c */ /* 0x000fc60003f05300 */
[C---:B------:R-:W-:Y:S01]  /*9250*/  IMAD.WIDE.U32 R246, R0.reuse, c[0x0][0x218], R2 ;  /* 0x0000860000f67a25 */ /* 0x040fe200078e0002 */
[----:B------:R2:W-:Y:S01]  /*9260*/  STL.64 [R1+0x8], R152 ;  /* 0x0000089801007387 */ /* 0x0005e20000100a00 */
[----:B------:R-:W-:Y:S02]  /*9270*/  SEL R5, R11, RZ, !P0 ;  /* 0x000000ff0b057207 */ /* 0x000fe40004000000 */
[C---:B------:R-:W-:Y:S01]  /*9280*/  IMAD R4, R0.reuse, c[0x0][0x21c], R8 ;  /* 0x0000870000047a24 */ /* 0x040fe200078e0208 */
[----:B------:R2:W-:Y:S01]  /*9290*/  STL.64 [R1+0x30], R246 ;  /* 0x000030f601007387 */ /* 0x0005e20000100a00 */
[----:B------:R-:W-:Y:S02]  /*92a0*/  IMAD R6, R0, c[0x0][0x1f4], R9 ;  /* 0x00007d0000067a24 */ /* 0x000fe400078e0209 */
[----:B------:R-:W-:Y:S01]  /*92b0*/  IMAD R0, R7, c[0x0][0x178], RZ ;  /* 0x00005e0007007a24 */ /* 0x000fe200078e02ff */
[----:B------:R-:W-:Y:S01]  /*92c0*/  IADD3 R248, R247, R4, RZ ;  /* 0x00000004f7f87210 */ /* 0x000fe20007ffe0ff */
[----:B------:R-:W-:Y:S01]  /*92d0*/  IMAD.WIDE.U32 R2, R163, c[0x0][0x178], RZ ;  /* 0x00005e00a3027a25 */ /* 0x000fe200078e00ff */
[----:B------:R-:W-:-:S02]  /*92e0*/  IADD3 R150, R153, R6, RZ ;  /* 0x0000000699967210 */ /* 0x000fc40007ffe0ff */
[----:B------:R-:W-:Y:S01]  /*92f0*/  SEL R7, R145, RZ, !P0 ;  /* 0x000000ff91077207 */ /* 0x000fe20004000000 */
[----:B------:R2:W-:Y:S01]  /*9300*/  STL [R1+0x24], R248 ;  /* 0x000024f801007387 */ /* 0x0005e20000100800 */
[----:B------:R-:W-:-:S03]  /*9310*/  IMAD R0, R163, c[0x0][0x17c], R0 ;  /* 0x00005f00a3007a24 */ /* 0x000fc600078e0200 */
[----:B------:R2:W-:Y:S01]  /*9320*/  STL [R1], R150 ;  /* 0x0000009601007387 */ /* 0x0005e20000100800 */
[----:B------:R-:W-:-:S03]  /*9330*/  IMAD.IADD R0, R3, 0x1, R0 ;  /* 0x0000000103007824 */ /* 0x000fc600078e0200 */
[----:B------:R-:W3:Y:S04]  /*9340*/  LDL R26, [R1+0x3c] ;  /* 0x00003c00011a7983 */ /* 0x000ee80000100800 */
[----:B------:R-:W4:Y:S01]  /*9350*/  S2R R11, SR_TID.X ;  /* 0x00000000000b7919 */ /* 0x000f220000002100 */
[----:B------:R-:W-:-:S05]  /*9360*/  IMAD.MOV.U32 R3, RZ, RZ, c[0x0][0x2c4] ;  /* 0x0000b100ff037624 */ /* 0x000fca00078e00ff */
[----:B------:R-:W-:Y:S02]  /*9370*/  ISETP.NE.AND P0, PT, R3, 0x1, PT ;  /* 0x000000010300780c */ /* 0x000fe40003f05270 */
[----:B----4-:R-:W-:-:S04]  /*9380*/  SHF.R.S32.HI R249, RZ, 0x1f, R11 ;  /* 0x0000001ffff97819 */ /* 0x010fc8000001140b */
[----:B------:R-:W-:-:S04]  /*9390*/  LEA.HI R249, R249, R11, RZ, 0x3 ;  /* 0x0000000bf9f97211 */ /* 0x000fc800078f18ff */
[----:B------:R-:W-:-:S05]  /*93a0*/  LOP3.LUT R249, R249, 0xfffffff8, RZ, 0xc0, !PT ;  /* 0xfffffff8f9f97812 */ /* 0x000fca00078ec0ff */
[----:B------:R-:W-:-:S04]  /*93b0*/  IMAD.IADD R249, R11, 0x1, -R249 ;  /* 0x000000010bf97824 */ /* 0x000fc800078e0af9 */
[----:B------:R-:W-:Y:S02]  /*93c0*/  IMAD R3, R249, 0x20, R229 ;  /* 0x00000020f9037824 */ /* 0x000fe400078e02e5 */
[----:B------:R-:W-:-:S04]  /*93d0*/  IMAD R7, R7, c[0x0][0x1c0], RZ ;  /* 0x0000700007077a24 */ /* 0x000fc800078e02ff */
[----:B------:R-:W-:Y:S02]  /*93e0*/  IMAD R7, R5, c[0x0][0x1c4], R7 ;  /* 0x0000710005077a24 */ /* 0x000fe400078e0207 */
[----:B------:R-:W-:Y:S01]  /*93f0*/  IMAD R19, R173, c[0x0][0x2c4], RZ ;  /* 0x0000b100ad137a24 */ /* 0x000fe200078e02ff */
[----:B------:R-:W-:Y:S01]  /*9400*/  BAR.SYNC.DEFER_BLOCKING 0x0 ;  /* 0x0000000000007b1d */ /* 0x000fe20000010000 */
[----:B------:R-:W-:Y:S02]  /*9410*/  ISETP.GE.AND P6, PT, R32, c[0x0][0x198], PT ;  /* 0x0000660020007a0c */ /* 0x000fe40003fc6270 */
[----:B------:R-:W-:Y:S01]  /*9420*/  ISETP.GE.AND P4, PT, R209, c[0x0][0x198], PT ;  /* 0x00006600d1007a0c */ /* 0x000fe20003f86270 */
[----:B------:R-:W-:Y:S01]  /*9430*/  IMAD.MOV.U32 R45, RZ, RZ, 0x70 ;  /* 0x00000070ff2d7424 */ /* 0x000fe200078e00ff */
[----:B------:R-:W-:-:S03]  /*9440*/  SHF.R.S32.HI R43, RZ, 0x1f, R148 ;  /* 0x0000001fff2b7819 */ /* 0x000fc60000011494 */
[----:B------:R-:W-:-:S04]  /*9450*/  IMAD R45, R241, -0x70, R45 ;  /* 0xffffff90f12d7824 */ /* 0x000fc800078e022d */
[----:B------:R-:W-:Y:S02]  /*9460*/  IMAD.IADD R149, R172, 0x1, R45 ;  /* 0x00000001ac957824 */ /* 0x000fe400078e022d */
[----:B------:R-:W-:Y:S02]  /*9470*/  IMAD.MOV.U32 R69, RZ, RZ, 0x40 ;  /* 0x00000040ff457424 */ /* 0x000fe400078e00ff */
[----:B---3--:R-:W-:Y:S02]  /*9480*/  IMAD R4, R26, 0x80, R3 ;  /* 0x000000801a047824 */ /* 0x008fe400078e0203 */
[----:B------:R-:W-:Y:S02]  /*9490*/  IMAD.MOV.U32 R3, RZ, RZ, R0 ;  /* 0x000000ffff037224 */ /* 0x000fe400078e0000 */
[----:B------:R-:W-:-:S04]  /*94a0*/  @P0 IMAD.HI.U32 R6, R4, c[0x0][0x2c8], RZ ;  /* 0x0000b20004060a27 */ /* 0x000fc800078e00ff */
[----:B------:R-:W-:-:S04]  /*94b0*/  IMAD.WIDE.U32 R2, R10, c[0x0][0x1b8], R2 ;  /* 0x00006e000a027a25 */ /* 0x000fc800078e0002 */
[----:B------:R-:W-:Y:S01]  /*94c0*/  IMAD.MOV.U32 R0, RZ, RZ, R4 ;  /* 0x000000ffff007224 */ /* 0x000fe200078e0004 */
[----:B------:R-:W-:Y:S01]  /*94d0*/  @P0 SHF.R.U32.HI R0, RZ, c[0x0][0x2cc], R6 ;  /* 0x0000b300ff000a19 */ /* 0x000fe20000011606 */
[----:B------:R-:W-:-:S03]  /*94e0*/  IMAD R3, R10, c[0x0][0x1bc], R3 ;  /* 0x00006f000a037a24 */ /* 0x000fc600078e0203 */
[----:B------:R-:W-:Y:S01]  /*94f0*/  SHF.R.S32.HI R6, RZ, 0x1f, R0 ;  /* 0x0000001fff067819 */ /* 0x000fe20000011400 */
[----:B------:R-:W-:-:S04]  /*9500*/  IMAD.WIDE.U32 R2, R5, c[0x0][0x1c0], R2 ;  /* 0x0000700005027a25 */ /* 0x000fc800078e0002 */
[----:B------:R-:W-:-:S04]  /*9510*/  IMAD.MOV R5, RZ, RZ, -R0 ;  /* 0x000000ffff057224 */ /* 0x000fc800078e0a00 */
[----:B------:R-:W-:Y:S02]  /*9520*/  IMAD R4, R5, c[0x0][0x2c4], R4 ;  /* 0x0000b10005047a24 */ /* 0x000fe400078e0204 */
[----:B------:R-:W-:Y:S02]  /*9530*/  IMAD R5, R6, c[0x0][0x1b0], RZ ;  /* 0x00006c0006057a24 */ /* 0x000fe400078e02ff */
[----:B------:R-:W-:Y:S02]  /*9540*/  IMAD.IADD R3, R3, 0x1, R7 ;  /* 0x0000000103037824 */ /* 0x000fe400078e0207 */
[C---:B------:R-:W-:Y:S01]  /*9550*/  IMAD R6, R0.reuse, c[0x0][0x1b4], R5 ;  /* 0x00006d0000067a24 */ /* 0x040fe200078e0205 */
[----:B------:R-:W-:Y:S01]  /*9560*/  SHF.R.S32.HI R5, RZ, 0x1f, R4 ;  /* 0x0000001fff057819 */ /* 0x000fe20000011404 */
[----:B------:R-:W-:-:S04]  /*9570*/  IMAD.WIDE.U32 R2, R0, c[0x0][0x1b0], R2 ;  /* 0x00006c0000027a25 */ /* 0x000fc800078e0002 */
[----:B------:R-:W-:Y:S02]  /*9580*/  IMAD R0, R5, c[0x0][0x1a8], RZ ;  /* 0x00006a0005007a24 */ /* 0x000fe400078e02ff */
[----:B------:R-:W-:Y:S02]  /*9590*/  IMAD.IADD R3, R3, 0x1, R6 ;  /* 0x0000000103037824 */ /* 0x000fe400078e0206 */
[C---:B------:R-:W-:Y:S02]  /*95a0*/  IMAD R0, R4.reuse, c[0x0][0x1ac], R0 ;  /* 0x00006b0004007a24 */ /* 0x040fe400078e0200 */
[----:B------:R-:W-:-:S04]  /*95b0*/  IMAD.WIDE.U32 R2, R4, c[0x0][0x1a8], R2 ;  /* 0x00006a0004027a25 */ /* 0x000fc800078e0002 */
[----:B------:R-:W-:Y:S01]  /*95c0*/  IMAD.IADD R0, R3, 0x1, R0 ;  /* 0x0000000103007824 */ /* 0x000fe200078e0200 */
[----:B------:R-:W-:-:S04]  /*95d0*/  LEA R3, P0, R2, c[0x0][0x160], 0x1 ;  /* 0x0000580002037a11 */ /* 0x000fc800078008ff */
[----:B------:R-:W-:Y:S02]  /*95e0*/  LEA.HI.X R0, R2, c[0x0][0x164], R0, 0x1, P0 ;  /* 0x0000590002007a11 */ /* 0x000fe400000f0c00 */
[----:B------:R-:W3:Y:S01]  /*95f0*/  SHFL.IDX PT, R2, R3, RZ, 0x181f ;  /* 0x00181fff03027589 */ /* 0x000ee200000e0000 */
[----:B------:R-:W-:-:S03]  /*9600*/  IMAD R12, R26, 0x80, R229 ;  /* 0x000000801a0c7824 */ /* 0x000fc600078e02e5 */
[----:B------:R-:W4:Y:S04]  /*9610*/  SHFL.IDX PT, R5, R0, RZ, 0x181f ;  /* 0x00181fff00057589 */ /* 0x000f2800000e0000 */
[----:B------:R-:W1:Y:S01]  /*9620*/  SHFL.IDX PT, R4, R3, 0x1, 0x181f ;  /* 0x00381f0003047f89 */ /* 0x000e6200000e0000 */
[----:B------:R-:W-:-:S03]  /*9630*/  ISETP.GE.AND P5, PT, R12, R19, PT ;  /* 0x000000130c00720c */ /* 0x000fc60003fa6270 */
[----:B------:R-:W2:Y:S01]  /*9640*/  SHFL.IDX PT, R13, R0, 0x1, 0x181f ;  /* 0x00381f00000d7f89 */ /* 0x000ea200000e0000 */
[----:B------:R-:W-:-:S04]  /*9650*/  IADD3 R6, R12, 0x20, RZ ;  /* 0x000000200c067810 */ /* 0x000fc80007ffe0ff */
[----:B------:R-:W-:-:S05]  /*9660*/  ISETP.GE.AND P1, PT, R6, R19, PT ;  /* 0x000000130600720c */ /* 0x000fca0003f26270 */
[CC--:B---3--:R-:W-:Y:S02]  /*9670*/  @!P5 LEA R10, P0, R32.reuse, R2.reuse, 0x1 ;  /* 0x00000002200ad211 */ /* 0x0c8fe400078008ff */
[----:B------:R-:W-:Y:S02]  /*9680*/  @!P5 LEA R8, P2, R209, R2, 0x1 ;  /* 0x00000002d108d211 */ /* 0x000fe400078408ff */
[----:B------:R-:W3:Y:S01]  /*9690*/  SHFL.IDX PT, R2, R3, 0x2, 0x181f ;  /* 0x00581f0003027f89 */ /* 0x000ee200000e0000 */
[----:B----4-:R-:W-:-:S03]  /*96a0*/  @!P5 LEA.HI.X R11, R32, R5, R33, 0x1, P0 ;  /* 0x00000005200bd211 */ /* 0x010fc600000f0c21 */
[-C--:B-1----:R-:W-:Y:S01]  /*96b0*/  @!P1 LEA R6, P0, R32, R4.reuse, 0x1 ;  /* 0x0000000420069211 */ /* 0x082fe200078008ff */
[----:B------:R-:W1:Y:S01]  /*96c0*/  SHFL.IDX PT, R14, R0, 0x2, 0x181f ;  /* 0x00581f00000e7f89 */ /* 0x000e6200000e0000 */
[----:B------:R-:W-:Y:S02]  /*96d0*/  IADD3 R15, R12, 0x40, RZ ;  /* 0x000000400c0f7810 */ /* 0x000fe40007ffe0ff */
[----:B--2---:R-:W-:Y:S01]  /*96e0*/  @!P1 LEA.HI.X R7, R32, R13, R33, 0x1, P0 ;  /* 0x0000000d20079211 */ /* 0x004fe200000f0c21 */
[----:B------:R2:W-:Y:S01]  /*96f0*/  @!P5 LDGSTS.E.BYPASS.LTC128B.128 [R208+0x100], [R10.64], !P6 ;  /* 0x001000000ad0dfae */ /* 0x0005e2000f101d4a */
[C---:B------:R-:W-:Y:S02]  /*9700*/  @!P1 LEA R4, P0, R209.reuse, R4, 0x1 ;  /* 0x00000004d1049211 */ /* 0x040fe400078008ff */
[C-C-:B------:R-:W-:Y:S02]  /*9710*/  @!P5 LEA.HI.X R9, R209.reuse, R5, R16.reuse, 0x1, P2 ;  /* 0x00000005d109d211 */ /* 0x140fe400010f0c10 */
[----:B------:R-:W-:-:S02]  /*9720*/  @!P1 LEA.HI.X R5, R209, R13, R16, 0x1, P0 ;  /* 0x0000000dd1059211 */ /* 0x000fc400000f0c10 */
[----:B------:R-:W-:Y:S01]  /*9730*/  ISETP.GE.AND P0, PT, R15, R19, PT ;  /* 0x000000130f00720c */ /* 0x000fe20003f06270 */
[----:B------:R4:W-:Y:S04]  /*9740*/  @!P5 LDGSTS.E.BYPASS.LTC128B.128 [R208+0x4100], [R8.64], !P4 ;  /* 0x0410000008d0dfae */ /* 0x0009e8000e101d4a */
[----:B------:R1:W-:Y:S04]  /*9750*/  @!P1 LDGSTS.E.BYPASS.LTC128B.128 [R210+0x1100], [R6.64], !P6 ;  /* 0x0110000006d29fae */ /* 0x0003e8000f101d4a */
[----:B------:R3:W-:Y:S04]  /*9760*/  @!P1 LDGSTS.E.BYPASS.LTC128B.128 [R210+0x5100], [R4.64], !P4 ;  /* 0x0510000004d29fae */ /* 0x0007e8000e101d4a */
[----:B--2---:R2:W-:Y:S04]  /*9770*/  SHFL.IDX PT, R10, R0, 0x3, 0x181f ;  /* 0x00781f00000a7f89 */ /* 0x0045e800000e0000 */
[----:B----4-:R4:W4:Y:S01]  /*9780*/  SHFL.IDX PT, R9, R3, 0x3, 0x181f ;  /* 0x00781f0003097f89 */ /* 0x01092200000e0000 */
[----:B---3--:R-:W-:-:S04]  /*9790*/  @!P0 LEA R4, P1, R32, R2, 0x1 ;  /* 0x0000000220048211 */ /* 0x008fc800078208ff */
[----:B-1----:R-:W-:Y:S02]  /*97a0*/  @!P0 LEA.HI.X R5, R32, R14, R33, 0x1, P1 ;  /* 0x0000000e20058211 */ /* 0x002fe400008f0c21 */
[C---:B------:R-:W-:Y:S02]  /*97b0*/  @!P0 LEA R2, P1, R209.reuse, R2, 0x1 ;  /* 0x00000002d1028211 */ /* 0x040fe400078208ff */
[----:B--2---:R-:W-:Y:S01]  /*97c0*/  IADD3 R0, R12, 0x60, RZ ;  /* 0x000000600c007810 */ /* 0x004fe20007ffe0ff */
[----:B------:R1:W-:Y:S01]  /*97d0*/  @!P0 LDGSTS.E.BYPASS.LTC128B.128 [R210+0x2100], [R4.64], !P6 ;  /* 0x0210000004d28fae */ /* 0x0003e2000f101d4a */
[----:B----4-:R-:W-:Y:S02]  /*97e0*/  @!P0 LEA.HI.X R3, R209, R14, R16, 0x1, P1 ;  /* 0x0000000ed1038211 */ /* 0x010fe400008f0c10 */
[----:B------:R-:W-:Y:S01]  /*97f0*/  ISETP.GE.AND P1, PT, R0, R19, PT ;  /* 0x000000130000720c */ /* 0x000fe20003f26270 */
[----:B------:R-:W-:Y:S02]  /*9800*/  IMAD R0, R43, c[0x0][0x1e0], RZ ;  /* 0x000078002b007a24 */ /* 0x000fe400078e02ff */
[----:B------:R2:W-:Y:S02]  /*9810*/  @!P0 LDGSTS.E.BYPASS.LTC128B.128 [R210+0x6100], [R2.64], !P4 ;  /* 0x0610000002d28fae */ /* 0x0005e4000e101d4a */
[----:B------:R-:W-:-:S02]  /*9820*/  IMAD R6, R148, c[0x0][0x1e4], R0 ;  /* 0x0000790094067a24 */ /* 0x000fc400078e0200 */
[----:B------:R-:W-:Y:S01]  /*9830*/  IMAD.MOV.U32 R7, RZ, RZ, R150 ;  /* 0x000000ffff077224 */ /* 0x000fe200078e0096 */
[----:B-1----:R-:W-:-:S05]  /*9840*/  IMNMX R5, R149, 0x70, PT ;  /* 0x0000007095057817 */ /* 0x002fca0003800200 */
[----:B------:R-:W-:Y:S01]  /*9850*/  @!P1 LEA R4, P0, R32, R9, 0x1 ;  /* 0x0000000920049211 */ /* 0x000fe200078008ff */
[----:B------:R-:W-:Y:S02]  /*9860*/  IMAD.IADD R0, R5, 0x1, -R229 ;  /* 0x0000000105007824 */ /* 0x000fe400078e0ae5 */
[----:B--2---:R-:W-:-:S04]  /*9870*/  IMAD.WIDE.U32 R2, R148, c[0x0][0x1e0], RZ ;  /* 0x0000780094027a25 */ /* 0x004fc800078e00ff */
[----:B------:R-:W-:Y:S02]  /*9880*/  IMAD.IADD R8, R3, 0x1, R6 ;  /* 0x0000000103087824 */ /* 0x000fe400078e0206 */
[----:B------:R-:W-:Y:S01]  /*9890*/  IMAD.MOV.U32 R6, RZ, RZ, R152 ;  /* 0x000000ffff067224 */ /* 0x000fe200078e0098 */
[----:B------:R-:W-:-:S03]  /*98a0*/  @!P1 LEA.HI.X R5, R32, R10, R33, 0x1, P0 ;  /* 0x0000000a20059211 */ /* 0x000fc600000f0c21 */
[----:B------:R-:W-:Y:S01]  /*98b0*/  IMAD.WIDE.U32 R2, R2, 0x70, R6 ;  /* 0x0000007002027825 */ /* 0x000fe200078e0006 */
[C---:B------:R-:W-:Y:S01]  /*98c0*/  @!P1 LEA R6, P0, R209.reuse, R9, 0x1 ;  /* 0x00000009d1069211 */ /* 0x040fe200078008ff */
[----:B------:R1:W-:Y:S01]  /*98d0*/  @!P1 LDGSTS.E.BYPASS.LTC128B.128 [R210+0x3100], [R4.64], !P6 ;  /* 0x0310000004d29fae */ /* 0x0003e2000f101d4a */
[----:B------:R-:W-:Y:S02]  /*98e0*/  ISETP.GE.AND P3, PT, R0, 0x1, PT ;  /* 0x000000010000780c */ /* 0x000fe40003f66270 */
[C---:B------:R-:W-:Y:S02]  /*98f0*/  @!P1 LEA.HI.X R7, R209.reuse, R10, R16, 0x1, P0 ;  /* 0x0000000ad1079211 */ /* 0x040fe400000f0c10 */
[----:B------:R-:W-:-:S03]  /*9900*/  ISETP.GE.AND P6, PT, R209, c[0x0][0x1d4], PT ;  /* 0x00007500d1007a0c */ /* 0x000fc60003fc6270 */
[----:B------:R2:W-:Y:S01]  /*9910*/  @!P1 LDGSTS.E.BYPASS.LTC128B.128 [R210+0x7100], [R6.64], !P4 ;  /* 0x0710000006d29fae */ /* 0x0005e2000e101d4a */
[----:B------:R-:W-:Y:S02]  /*9920*/  ISETP.NE.AND P4, PT, R44, RZ, PT ;  /* 0x000000ff2c00720c */ /* 0x000fe40003f85270 */
[C---:B------:R-:W-:Y:S01]  /*9930*/  ISETP.GE.AND P2, PT, R0.reuse, 0x21, PT ;  /* 0x000000210000780c */ /* 0x040fe20003f46270 */
[----:B------:R-:W0:Y:S01]  /*9940*/  LDGDEPBAR ;  /* 0x00000000000079af */ /* 0x000e220000000000 */
[----:B------:R-:W-:Y:S01]  /*9950*/  ISETP.GE.AND P1, PT, R0, 0x41, PT ;  /* 0x000000410000780c */ /* 0x000fe20003f26270 */
[----:B-1----:R-:W-:-:S04]  /*9960*/  IMAD R4, R8, 0x70, RZ ;  /* 0x0000007008047824 */ /* 0x002fc800078e02ff */
[----:B------:R-:W-:Y:S01]  /*9970*/  IMAD.IADD R3, R3, 0x1, R4 ;  /* 0x0000000103037824 */ /* 0x000fe200078e0204 */
[----:B------:R-:W-:Y:S01]  /*9980*/  @P3 LEA R4, P0, R2, c[0x0][0x1c8], 0x1 ;  /* 0x0000720002043a11 */ /* 0x000fe200078008ff */
[----:B------:R-:W-:-:S03]  /*9990*/  IMAD.MOV.U32 R8, RZ, RZ, 0x20 ;  /* 0x00000020ff087424 */ /* 0x000fc600078e00ff */
[----:B------:R-:W-:Y:S01]  /*99a0*/  @P3 LEA.HI.X R5, R2, c[0x0][0x1cc], R3, 0x1, P0 ;  /* 0x0000730002053a11 */ /* 0x000fe200000f0c03 */
[----:B--2---:R-:W-:Y:S01]  /*99b0*/  IMAD.WIDE.U32 R6, R8, c[0x0][0x1e0], RZ ;  /* 0x0000780008067a25 */ /* 0x004fe200078e00ff */
[----:B------:R-:W-:-:S03]  /*99c0*/  ISETP.GE.AND P0, PT, R0, 0x61, PT ;  /* 0x000000610000780c */ /* 0x000fc60003f06270 */
[----:B------:R1:W-:Y:S04]  /*99d0*/  @P3 LDGSTS.E.BYPASS.LTC128B.128 [R208+0x8100], [R4.64], !P4 ;  /* 0x0810000004d03fae */ /* 0x0003e8000e101d4a */
[----:B------:R1:W-:Y:S01]  /*99e0*/  @P3 LDGSTS.E.BYPASS.LTC128B.128 [R208+0xb900], [R4.64+0x80], !P6 ;  /* 0x0b90008004d03fae */ /* 0x0003e2000f101d4a */
[----:B------:R-:W-:Y:S01]  /*99f0*/  @P2 IADD3 R0, P3, R2, R6, RZ ;  /* 0x0000000602002210 */ /* 0x000fe20007f7e0ff */
[----:B-1----:R-:W-:-:S05]  /*9a00*/  IMAD R4, R8, c[0x0][0x1e4], RZ ;  /* 0x0000790008047a24 */ /* 0x002fca00078e02ff */
[----:B------:R-:W-:Y:S01]  /*9a10*/  @P2 IADD3.X R4, R3, R7, R4, P3, !PT ;  /* 0x0000000703042210 */ /* 0x000fe20001ffe404 */
[----:B------:R-:W-:Y:S01]  /*9a20*/  IMAD.WIDE.U32 R6, R69, c[0x0][0x1e0], RZ ;  /* 0x0000780045067a25 */ /* 0x000fe200078e00ff */
[----:B------:R-:W-:-:S03]  /*9a30*/  @P2 LEA R8, P3, R0, c[0x0][0x1c8], 0x1 ;  /* 0x0000720000082a11 */ /* 0x000fc600078608ff */
[----:B------:R-:W-:Y:S01]  /*9a40*/  IMAD R5, R69, c[0x0][0x1e4], RZ ;  /* 0x0000790045057a24 */ /* 0x000fe200078e02ff */
[----:B------:R-:W-:Y:S01]  /*9a50*/  @P2 LEA.HI.X R9, R0, c[0x0][0x1cc], R4, 0x1, P3 ;  /* 0x0000730000092a11 */ /* 0x000fe200018f0c04 */
[----:B------:R-:W-:Y:S01]  /*9a60*/  @P0 IMAD.MOV.U32 R0, RZ, RZ, 0x60 ;  /* 0x00000060ff000424 */ /* 0x000fe200078e00ff */
[----:B------:R-:W-:-:S03]  /*9a70*/  @P1 IADD3 R4, P3, R2, R6, RZ ;  /* 0x0000000602041210 */ /* 0x000fc60007f7e0ff */
[----:B------:R1:W-:Y:S01]  /*9a80*/  @P2 LDGSTS.E.BYPASS.LTC128B.128 [R210+0x9100], [R8.64], !P4 ;  /* 0x0910000008d22fae */ /* 0x0003e2000e101d4a */
[----:B------:R-:W-:Y:S01]  /*9a90*/  @P1 IADD3.X R5, R3, R7, R5, P3, !PT ;  /* 0x0000000703051210 */ /* 0x000fe20001ffe405 */
[----:B------:R-:W-:Y:S01]  /*9aa0*/  @P0 IMAD.WIDE.U32 R2, R0, c[0x0][0x1e0], R2 ;  /* 0x0000780000020a25 */ /* 0x000fe200078e0002 */
[----:B------:R-:W-:Y:S01]  /*9ab0*/  @P1 LEA R6, P3, R4, c[0x0][0x1c8], 0x1 ;  /* 0x0000720004061a11 */ /* 0x000fe200078608ff */
[----:B------:R1:W-:Y:S02]  /*9ac0*/  @P2 LDGSTS.E.BYPASS.LTC128B.128 [R210+0xc900], [R8.64+0x80], !P6 ;  /* 0x0c90008008d22fae */ /* 0x0003e4000f101d4a */
[----:B------:R-:W-:Y:S01]  /*9ad0*/  @P0 IMAD R0, R0, c[0x0][0x1e4], RZ ;  /* 0x0000790000000a24 */ /* 0x000fe200078e02ff */
[----:B------:R-:W-:Y:S02]  /*9ae0*/  @P1 LEA.HI.X R7, R4, c[0x0][0x1cc], R5, 0x1, P3 ;  /* 0x0000730004071a11 */ /* 0x000fe400018f0c05 */
[----:B------:R-:W-:Y:S01]  /*9af0*/  @P0 LEA R4, P3, R2, c[0x0][0x1c8], 0x1 ;  /* 0x0000720002040a11 */ /* 0x000fe200078608ff */
[----:B------:R-:W-:-:S02]  /*9b00*/  @P0 IMAD.IADD R0, R3, 0x1, R0 ;  /* 0x0000000103000824 */ /* 0x000fc400078e0200 */
[----:B------:R1:W-:Y:S03]  /*9b10*/  @P1 LDGSTS.E.BYPASS.LTC128B.128 [R210+0xa100], [R6.64], !P4 ;  /* 0x0a10000006d21fae */ /* 0x0003e6000e101d4a */
[----:B------:R-:W-:Y:S01]  /*9b20*/  @P0 LEA.HI.X R5, R2, c[0x0][0x1cc], R0, 0x1, P3 ;  /* 0x0000730002050a11 */ /* 0x000fe200018f0c00 */
[----:B------:R1:W-:Y:S04]  /*9b30*/  @P1 LDGSTS.E.BYPASS.LTC128B.128 [R210+0xd900], [R6.64+0x80], !P6 ;  /* 0x0d90008006d21fae */ /* 0x0003e8000f101d4a */
[----:B------:R1:W-:Y:S04]  /*9b40*/  @P0 LDGSTS.E.BYPASS.LTC128B.128 [R210+0xb100], [R4.64], !P4 ;  /* 0x0b10000004d20fae */ /* 0x0003e8000e101d4a */
[----:B------:R1:W-:Y:S01]  /*9b50*/  @P0 LDGSTS.E.BYPASS.LTC128B.128 [R210+0xe900], [R4.64+0x80], !P6 ;  /* 0x0e90008004d20fae */ /* 0x0003e2000f101d4a */
[----:B------:R-:W-:-:S03]  /*9b60*/  ISETP.LT.AND P0, PT, RZ, c[0x0][0x27c], PT ;  /* 0x00009f00ff007a0c */ /* 0x000fc60003f01270 */
[----:B------:R-:W0:Y:S10]  /*9b70*/  LDGDEPBAR ;  /* 0x00000000000079af */ /* 0x000e340000000000 */
[----:B------:R-:W-:Y:S05]  /*9b80*/  @P0 BRA `(.L_x_303) ;  /* 0x0000002000000947 */ /* 0x000fea0003800000 */
[----:B------:R-:W-:-:S04]  /*9b90*/  DEPBAR.LE SB0, 0x1 ;  /* 0x000080400000791a */ /* 0x000fc80000000000 */
[----:B------:R-:W-:Y:S05]  /*9ba0*/  BRA `(.L_x_304) ;  /* 0x0000358000007947 */ /* 0x000fea0003800000 */
.L_x_303:
[----:B-----5:R-:W-:Y:S01]  /*9bb0*/  SHF.R.S32.HI R0, RZ, 0x1f, R144 ;  /* 0x0000001fff007819 */ /* 0x020fe20000011490 */
[----:B------:R-:W-:Y:S01]  /*9bc0*/  ULDC.U8 UR4, c[0x0][0x298] ;  /* 0x0000a60000047ab9 */ /* 0x000fe20000000000 */
[----:B-1----:R-:W-:Y:S01]  /*9bd0*/  IMAD.WIDE.U32 R4, R144, c[0x0][0x280], RZ ;  /* 0x0000a00090047a25 */ /* 0x002fe200078e00ff */
[----:B------:R-:W-:Y:S01]  /*9be0*/  ISETP.NE.AND P2, PT, RZ, UR4, PT ;  /* 0x00000004ff007c0c */ /* 0x000fe2000bf45270 */
[----:B------:R-:W-:Y:S02]  /*9bf0*/  BSSY B2, `(.L_x_304) ;  /* 0x0000353000027945 */ /* 0x000fe40003800000 */
[C---:B------:R-:W-:Y:S02]  /*9c00*/  IMAD R6, R0.reuse, c[0x0][0x280], RZ ;  /* 0x0000a00000067a24 */ /* 0x040fe400078e02ff */
[----:B------:R-:W-:Y:S02]  /*9c10*/  IMAD R0, R0, c[0x0][0x290], RZ ;  /* 0x0000a40000007a24 */ /* 0x000fe400078e02ff */
[----:B------:R-:W-:-:S04]  /*9c20*/  IMAD.WIDE.U32 R2, R144, c[0x0][0x290], RZ ;  /* 0x0000a40090027a25 */ /* 0x000fc800078e00ff */
[----:B------:R-:W-:Y:S01]  /*9c30*/  IMAD R8, R144, c[0x0][0x284], R6 ;  /* 0x0000a10090087a24 */ /* 0x000fe200078e0206 */
[----:B------:R-:W-:Y:S01]  /*9c40*/  LEA R6, P1, R4, c[0x0][0x270], 0x1 ;  /* 0x00009c0004067a11 */ /* 0x000fe200078208ff */
[----:B------:R-:W-:Y:S01]  /*9c50*/  IMAD R0, R144, c[0x0][0x294], R0 ;  /* 0x0000a50090007a24 */ /* 0x000fe200078e0200 */
[----:B------:R-:W-:Y:S02]  /*9c60*/  LEA R7, P0, R2, c[0x0][0x288], 0x1 ;  /* 0x0000a20002077a11 */ /* 0x000fe400078008ff */
[----:B------:R-:W-:Y:S02]  /*9c70*/  IADD3 R5, R8, R5, RZ ;  /* 0x0000000508057210 */ /* 0x000fe40007ffe0ff */
[----:B------:R-:W-:Y:S02]  /*9c80*/  IADD3 R3, R0, R3, RZ ;  /* 0x0000000300037210 */ /* 0x000fe40007ffe0ff */
[----:B------:R-:W-:Y:S02]  /*9c90*/  LEA.HI.X R0, R4, c[0x0][0x274], R5, 0x1, P1 ;  /* 0x00009d0004007a11 */ /* 0x000fe400008f0c05 */
[----:B------:R-:W-:Y:S01]  /*9ca0*/  LEA.HI.X R2, R2, c[0x0][0x28c], R3, 0x1, P0 ;  /* 0x0000a30002027a11 */ /* 0x000fe200000f0c03 */
[----:B------:R-:W-:Y:S05]  /*9cb0*/  @!P2 BRA `(.L_x_305) ;  /* 0x000019300000a947 */ /* 0x000fea0003800000 */
[----:B------:R-:W1:Y:S01]  /*9cc0*/  SHFL.IDX PT, R11, R0, RZ, 0x181f ;  /* 0x00181fff000b7589 */ /* 0x000e6200000e0000 */
[----:B------:R-:W-:Y:S01]  /*9cd0*/  BSSY B0, `(.L_x_306) ;  /* 0x000001b000007945 */ /* 0x000fe20003800000 */
[----:B------:R-:W-:Y:S01]  /*9ce0*/  SHF.L.U32 R25, R249, 0x2, RZ ;  /* 0x00000002f9197819 */ /* 0x000fe200000006ff */
[----:B------:R-:W-:Y:S01]  /*9cf0*/  CS2R R4, SRZ ;  /* 0x0000000000047805 */ /* 0x000fe2000001ff00 */
[----:B------:R-:W2:Y:S01]  /*9d00*/  SHFL.IDX PT, R10, R6, RZ, 0x181f ;  /* 0x00181fff060a7589 */ /* 0x000ea200000e0000 */
[----:B------:R-:W-:-:S03]  /*9d10*/  CS2R R8, SRZ ;  /* 0x0000000000087805 */ /* 0x000fc6000001ff00 */
[----:B------:R3:W4:Y:S04]  /*9d20*/  SHFL.IDX PT, R13, R2, RZ, 0x181f ;  /* 0x00181fff020d7589 */ /* 0x00072800000e0000 */
[----:B------:R5:W1:Y:S01]  /*9d30*/  SHFL.IDX PT, R12, R7, RZ, 0x181f ;  /* 0x00181fff070c7589 */ /* 0x000a6200000e0000 */
[----:B---3--:R-:W-:Y:S01]  /*9d40*/  CS2R R2, SRZ ;  /* 0x0000000000027805 */ /* 0x008fe2000001ff00 */
[----:B-----5:R-:W-:Y:S01]  /*9d50*/  CS2R R6, SRZ ;  /* 0x0000000000067805 */ /* 0x020fe2000001ff00 */
[----:B------:R-:W-:Y:S05]  /*9d60*/  @P5 BRA `(.L_x_307) ;  /* 0x0000011000005947 */ /* 0x000fea0003800000 */
[----:B-12-4-:R-:W-:Y:S01]  /*9d70*/  ISETP.GE.AND P1, PT, R25, c[0x0][0x27c], PT ;  /* 0x00009f0019007a0c */ /* 0x016fe20003f26270 */
[C---:B------:R-:W-:Y:S01]  /*9d80*/  IMAD.SHL.U32 R4, R68.reuse, 0x2, RZ ;  /* 0x0000000244047824 */ /* 0x040fe200078e00ff */
[----:B------:R-:W-:Y:S02]  /*9d90*/  ISETP.GE.AND P0, PT, R68, c[0x0][0x27c], PT ;  /* 0x00009f0044007a0c */ /* 0x000fe40003f06270 */
[----:B------:R-:W-:-:S04]  /*9da0*/  SHF.R.S32.HI R0, RZ, 0x1f, R68 ;  /* 0x0000001fff007819 */ /* 0x000fc80000011444 */
[----:B------:R-:W-:-:S05]  /*9db0*/  SHF.L.U64.HI R0, R68, 0x1, R0 ;  /* 0x0000000144007819 */ /* 0x000fca0000010200 */
[----:B------:R-:W-:Y:S02]  /*9dc0*/  @!P1 IMAD.WIDE R2, R25, 0x2, R10 ;  /* 0x0000000219029825 */ /* 0x000fe400078e020a */
[-C--:B------:R-:W-:Y:S02]  /*9dd0*/  @!P0 IADD3 R14, P3, R10, R4.reuse, RZ ;  /* 0x000000040a0e8210 */ /* 0x080fe40007f7e0ff */
[----:B------:R-:W-:Y:S01]  /*9de0*/  @!P0 IADD3 R10, P2, R12, R4, RZ ;  /* 0x000000040c0a8210 */ /* 0x000fe20007f5e0ff */
[----:B------:R1:W5:Y:S01]  /*9df0*/  @!P1 LD.E.64 R8, [R2.64] ;  /* 0x0000000a02089980 */ /* 0x000362000c101b00 */
[----:B------:R-:W-:Y:S01]  /*9e00*/  CS2R R4, SRZ ;  /* 0x0000000000047805 */ /* 0x000fe2000001ff00 */
[----:B------:R-:W-:Y:S02]  /*9e10*/  @!P0 IMAD.X R15, R11, 0x1, R0, P3 ;  /* 0x000000010b0f8824 */ /* 0x000fe400018e0600 */
[----:B------:R-:W-:-:S03]  /*9e20*/  @!P1 IMAD.WIDE R16, R25, 0x2, R12 ;  /* 0x0000000219109825 */ /* 0x000fc600078e020c */
[----:B------:R2:W5:Y:S01]  /*9e30*/  @!P0 LD.E.64 R4, [R14.64] ;  /* 0x0000000a0e048980 */ /* 0x000562000c101b00 */
[----:B------:R-:W-:-:S03]  /*9e40*/  @!P0 IMAD.X R11, R13, 0x1, R0, P2 ;  /* 0x000000010d0b8824 */ /* 0x000fc600010e0600 */
[----:B------:R2:W5:Y:S01]  /*9e50*/  @!P1 LD.E.64 R6, [R16.64] ;  /* 0x0000000a10069980 */ /* 0x000562000c101b00 */
[----:B-1----:R-:W-:-:S06]  /*9e60*/  CS2R R2, SRZ ;  /* 0x0000000000027805 */ /* 0x002fcc000001ff00 */
[----:B------:R2:W5:Y:S02]  /*9e70*/  @!P0 LD.E.64 R2, [R10.64] ;  /* 0x0000000a0a028980 */ /* 0x000564000c101b00 */
.L_x_307:
[----:B-12-4-:R-:W-:Y:S05]  /*9e80*/  BSYNC B0 ;  /* 0x0000000000007941 */ /* 0x016fea0003800000 */
.L_x_306:
[----:B------:R-:W-:Y:S01]  /*9e90*/  IMAD R0, R26, -0x80, R19 ;  /* 0xffffff801a007824 */ /* 0x000fe200078e0213 */
[--C-:B-----5:R-:W-:Y:S01]  /*9ea0*/  SHF.R.U64 R16, R8, 0x10, R9.reuse ;  /* 0x0000001008107819 */ /* 0x120fe20000001209 */
[--C-:B------:R-:W-:Y:S01]  /*9eb0*/  IMAD.MOV.U32 R17, RZ, RZ, R9.reuse ;  /* 0x000000ffff117224 */ /* 0x100fe200078e0009 */
[----:B------:R-:W-:Y:S01]  /*9ec0*/  SHF.R.U32.HI R12, RZ, 0x10, R9 ;  /* 0x00000010ff0c7819 */ /* 0x000fe20000011609 */
[----:B------:R-:W-:Y:S01]  /*9ed0*/  IMAD.MOV.U32 R18, RZ, RZ, R8 ;  /* 0x000000ffff127224 */ /* 0x000fe200078e0008 */
[----:B------:R-:W-:Y:S01]  /*9ee0*/  IMNMX R24, R0, 0x80, PT ;  /* 0x0000008000187817 */ /* 0x000fe20003800200 */
[----:B------:R-:W-:Y:S01]  /*9ef0*/  IMAD.MOV.U32 R15, RZ, RZ, R4 ;  /* 0x000000ffff0f7224 */ /* 0x000fe200078e0004 */
[--C-:B------:R-:W-:Y:S01]  /*9f00*/  SHF.R.U64 R13, R4, 0x10, R5.reuse ;  /* 0x00000010040d7819 */ /* 0x100fe20000001205 */
[----:B------:R-:W-:Y:S01]  /*9f10*/  IMAD.MOV.U32 R11, RZ, RZ, R6 ;  /* 0x000000ffff0b7224 */ /* 0x000fe200078e0006 */
[----:B------:R-:W-:Y:S01]  /*9f20*/  ISETP.GE.AND P0, PT, R229, R24, PT ;  /* 0x00000018e500720c */ /* 0x000fe20003f06270 */
[----:B------:R-:W-:Y:S01]  /*9f30*/  IMAD.MOV.U32 R14, RZ, RZ, R5 ;  /* 0x000000ffff0e7224 */ /* 0x000fe200078e0005 */
[--C-:B------:R-:W-:Y:S01]  /*9f40*/  SHF.R.U64 R9, R6, 0x10, R7.reuse ;  /* 0x0000001006097819 */ /* 0x100fe20000001207 */
[----:B------:R-:W-:Y:S01]  /*9f50*/  IMAD.MOV.U32 R10, RZ, RZ, R7 ;  /* 0x000000ffff0a7224 */ /* 0x000fe200078e0007 */
[----:B------:R-:W-:Y:S01]  /*9f60*/  SHF.R.U32.HI R8, RZ, 0x10, R5 ;  /* 0x00000010ff087819 */ /* 0x000fe20000011605 */
[----:B------:R-:W-:Y:S01]  /*9f70*/  IMAD.MOV.U32 R6, RZ, RZ, R2 ;  /* 0x000000ffff067224 */ /* 0x000fe200078e0002 */
[----:B------:R-:W-:-:S04]  /*9f80*/  DEPBAR.LE SB0, 0x1 ;  /* 0x000080400000791a */ /* 0x000fc80000000000 */
[----:B------:R-:W-:Y:S01]  /*9f90*/  IMAD.MOV.U32 R4, RZ, RZ, R3 ;  /* 0x000000ffff047224 */ /* 0x000fe200078e0003 */
[----:B------:R-:W-:Y:S01]  /*9fa0*/  SHF.R.U32.HI R5, RZ, 0x10, R7 ;  /* 0x00000010ff057819 */ /* 0x000fe20000011607 */
[----:B------:R-:W-:Y:S01]  /*9fb0*/  BSSY B1, `(.L_x_308) ;  /* 0x000005f000017945 */ /* 0x000fe20003800000 */
[--C-:B------:R-:W-:Y:S02]  /*9fc0*/  SHF.R.U64 R2, R2, 0x10, R3.reuse ;  /* 0x0000001002027819 */ /* 0x100fe40000001203 */
[----:B------:R-:W-:Y:S02]  /*9fd0*/  SHF.R.U32.HI R0, RZ, 0x10, R3 ;  /* 0x00000010ff007819 */ /* 0x000fe40000011603 */
[----:B------:R-:W-:Y:S02]  /*9fe0*/  PRMT R18, R18, 0x5410, R16 ;  /* 0x0000541012127816 */ /* 0x000fe40000000010 */
[----:B------:R-:W-:Y:S02]  /*9ff0*/  PRMT R19, R17, 0x5410, R12 ;  /* 0x0000541011137816 */ /* 0x000fe4000000000c */
[----:B------:R-:W-:-:S02]  /*a000*/  PRMT R21, R15, 0x5410, R13 ;  /* 0x000054100f157816 */ /* 0x000fc4000000000d */
[----:B------:R-:W-:Y:S02]  /*a010*/  PRMT R23, R14, 0x5410, R8 ;  /* 0x000054100e177816 */ /* 0x000fe40000000008 */
[----:B------:R-:W-:Y:S02]  /*a020*/  PRMT R16, R11, 0x5410, R9 ;  /* 0x000054100b107816 */ /* 0x000fe40000000009 */
[----:B------:R-:W-:Y:S02]  /*a030*/  PRMT R17, R10, 0x5410, R5 ;  /* 0x000054100a117816 */ /* 0x000fe40000000005 */
[----:B------:R-:W-:Y:S02]  /*a040*/  PRMT R20, R6, 0x5410, R2 ;  /* 0x0000541006147816 */ /* 0x000fe40000000002 */
[----:B------:R-:W-:Y:S01]  /*a050*/  PRMT R22, R4, 0x5410, R0 ;  /* 0x0000541004167816 */ /* 0x000fe20000000000 */
[----:B------:R-:W-:Y:S06]  /*a060*/  BAR.SYNC.DEFER_BLOCKING 0x0 ;  /* 0x0000000000007b1d */ /* 0x000fec0000010000 */
[----:B------:R-:W-:Y:S05]  /*a070*/  @P0 BRA `(.L_x_309) ;  /* 0x0000052000000947 */ /* 0x000fea0003800000 */
[----:B------:R-:W-:Y:S01]  /*a080*/  ISETP.GE.AND P0, PT, R25, c[0x0][0x27c], PT ;  /* 0x00009f0019007a0c */ /* 0x000fe20003f06270 */
[----:B------:R-:W-:-:S12]  /*a090*/  BSSY B0, `(.L_x_310) ;  /* 0x0000028000007945 */ /* 0x000fd80003800000 */
[----:B------:R-:W-:Y:S05]  /*a0a0*/  @P0 BRA `(.L_x_311) ;  /* 0x0000026000000947 */ /* 0x000fea0003800000 */
[----:B------:R-:W1:Y:S01]  /*a0b0*/  LDS.128 R4, [R208+0x100] ;  /* 0x00010000d0047984 */ /* 0x000e620000000c00 */
[----:B------:R-:W-:Y:S01]  /*a0c0*/  SHF.L.U32 R3, R18, 0x10, RZ ;  /* 0x0000001012037819 */ /* 0x000fe200000006ff */
[----:B------:R-:W-:Y:S01]  /*a0d0*/  IMAD.U32 R0, R16, 0x10000, RZ ;  /* 0x0001000010007824 */ /* 0x000fe200078e00ff */
[----:B------:R-:W-:Y:S02]  /*a0e0*/  LOP3.LUT R2, R18, 0xffff0000, RZ, 0xc0, !PT ;  /* 0xffff000012027812 */ /* 0x000fe400078ec0ff */
[C---:B-1----:R-:W-:Y:S01]  /*a0f0*/  SHF.L.U32 R9, R4.reuse, 0x10, RZ ;  /* 0x0000001004097819 */ /* 0x042fe200000006ff */
[----:B------:R-:W-:Y:S01]  /*a100*/  IMAD.U32 R13, R7, 0x10000, RZ ;  /* 0x00010000070d7824 */ /* 0x000fe200078e00ff */
[----:B------:R-:W-:Y:S02]  /*a110*/  LOP3.LUT R8, R4, 0xffff0000, RZ, 0xc0, !PT ;  /* 0xffff000004087812 */ /* 0x000fe400078ec0ff */
[C---:B------:R-:W-:Y:S02]  /*a120*/  SHF.L.U32 R11, R5.reuse, 0x10, RZ ;  /* 0x00000010050b7819 */ /* 0x040fe400000006ff */
[----:B------:R-:W-:Y:S01]  /*a130*/  LOP3.LUT R4, R5, 0xffff0000, RZ, 0xc0, !PT ;  /* 0xffff000005047812 */ /* 0x000fe200078ec0ff */
[-C--:B------:R-:W-:Y:S01]  /*a140*/  FMUL.FTZ R15, R8, R0.reuse ;  /* 0x00000000080f7220 */ /* 0x080fe20000410000 */
[----:B------:R-:W-:Y:S01]  /*a150*/  LOP3.LUT R5, R16, 0xffff0000, RZ, 0xc0, !PT ;  /* 0xffff000010057812 */ /* 0x000fe200078ec0ff */
[-C--:B------:R-:W-:Y:S01]  /*a160*/  FMUL.FTZ R14, R8, R3.reuse ;  /* 0x00000003080e7220 */ /* 0x080fe20000410000 */
[C---:B------:R-:W-:Y:S01]  /*a170*/  SHF.L.U32 R12, R6.reuse, 0x10, RZ ;  /* 0x00000010060c7819 */ /* 0x040fe200000006ff */
[----:B------:R-:W-:Y:S01]  /*a180*/  FFMA.FTZ R15, R9, R3, -R15 ;  /* 0x00000003090f7223 */ /* 0x000fe2000001080f */
[----:B------:R-:W-:Y:S01]  /*a190*/  LOP3.LUT R10, R6, 0xffff0000, RZ, 0xc0, !PT ;  /* 0xffff0000060a7812 */ /* 0x000fe200078ec0ff */
[CC--:B------:R-:W-:Y:S01]  /*a1a0*/  FMUL.FTZ R8, R4.reuse, R5.reuse ;  /* 0x0000000504087220 */ /* 0x0c0fe20000410000 */
[----:B------:R-:W-:Y:S01]  /*a1b0*/  LOP3.LUT R6, R7, 0xffff0000, RZ, 0xc0, !PT ;  /* 0xffff000007067812 */ /* 0x000fe200078ec0ff */
[----:B------:R-:W-:Y:S01]  /*a1c0*/  FFMA.FTZ R14, R9, R0, R14 ;  /* 0x00000000090e7223 */ /* 0x000fe2000001000e */
[----:B------:R-:W-:Y:S01]  /*a1d0*/  LOP3.LUT R0, R17, 0xffff0000, RZ, 0xc0, !PT ;  /* 0xffff000011007812 */ /* 0x000fe200078ec0ff */
[-C--:B------:R-:W-:Y:S01]  /*a1e0*/  FMUL.FTZ R7, R4, R2.reuse ;  /* 0x0000000204077220 */ /* 0x080fe20000410000 */
[----:B------:R-:W-:Y:S01]  /*a1f0*/  SHF.L.U32 R4, R19, 0x10, RZ ;  /* 0x0000001013047819 */ /* 0x000fe200000006ff */
[----:B------:R-:W-:Y:S01]  /*a200*/  FFMA.FTZ R9, R11, R2, -R8 ;  /* 0x000000020b097223 */ /* 0x000fe20000010808 */
[----:B------:R-:W-:Y:S01]  /*a210*/  SHF.L.U32 R2, R17, 0x10, RZ ;  /* 0x0000001011027819 */ /* 0x000fe200000006ff */
[----:B------:R-:W-:Y:S01]  /*a220*/  FFMA.FTZ R11, R11, R5, R7 ;  /* 0x000000050b0b7223 */ /* 0x000fe20000010007 */
[----:B------:R-:W-:Y:S01]  /*a230*/  LOP3.LUT R3, R19, 0xffff0000, RZ, 0xc0, !PT ;  /* 0xffff000013037812 */ /* 0x000fe200078ec0ff */
[----:B------:R-:W-:-:S02]  /*a240*/  FMUL.FTZ R5, R6, R0 ;  /* 0x0000000006057220 */ /* 0x000fc40000410000 */
[C---:B------:R-:W-:Y:S02]  /*a250*/  FMUL.FTZ R8, R10.reuse, R2 ;  /* 0x000000020a087220 */ /* 0x040fe40000410000 */
[-C--:B------:R-:W-:Y:S02]  /*a260*/  FMUL.FTZ R7, R10, R4.reuse ;  /* 0x000000040a077220 */ /* 0x080fe40000410000 */
[----:B------:R-:W-:Y:S02]  /*a270*/  FMUL.FTZ R6, R6, R3 ;  /* 0x0000000306067220 */ /* 0x000fe40000410000 */
[----:B------:R-:W-:Y:S01]  /*a280*/  FFMA.FTZ R8, R12, R4, -R8 ;  /* 0x000000040c087223 */ /* 0x000fe20000010808 */
[----:B------:R-:W-:Y:S01]  /*a290*/  F2FP.BF16.PACK_AB R4, R14, R15 ;  /* 0x0000000f0e04723e */ /* 0x000fe200000010ff */
[----:B------:R-:W-:Y:S02]  /*a2a0*/  FFMA.FTZ R2, R12, R2, R7 ;  /* 0x000000020c027223 */ /* 0x000fe40000010007 */
[----:B------:R-:W-:Y:S01]  /*a2b0*/  FFMA.FTZ R3, R13, R3, -R5 ;  /* 0x000000030d037223 */ /* 0x000fe20000010805 */
[----:B------:R-:W-:Y:S01]  /*a2c0*/  F2FP.BF16.PACK_AB R5, R11, R9 ;  /* 0x000000090b05723e */ /* 0x000fe200000010ff */
[----:B------:R-:W-:Y:S01]  /*a2d0*/  FFMA.FTZ R0, R13, R0, R6 ;  /* 0x000000000d007223 */ /* 0x000fe20000010006 */
[----:B------:R-:W-:-:S04]  /*a2e0*/  F2FP.BF16.PACK_AB R6, R2, R8 ;  /* 0x000000080206723e */ /* 0x000fc800000010ff */
[----:B------:R-:W-:-:S05]  /*a2f0*/  F2FP.BF16.PACK_AB R7, R0, R3 ;  /* 0x000000030007723e */ /* 0x000fca00000010ff */
[----:B------:R1:W-:Y:S02]  /*a300*/  STS.128 [R208+0x100], R4 ;  /* 0x00010004d0007388 */ /* 0x0003e40000000c00 */
.L_x_311:
[----:B------:R-:W-:Y:S05]  /*a310*/  BSYNC B0 ;  /* 0x0000000000007941 */ /* 0x000fea0003800000 */
.L_x_310:
[----:B------:R-:W-:-:S13]  /*a320*/  ISETP.GE.AND P0, PT, R68, c[0x0][0x27c], PT ;  /* 0x00009f0044007a0c */ /* 0x000fda0003f06270 */
[----:B------:R-:W-:Y:S05]  /*a330*/  @P0 BRA `(.L_x_309) ;  /* 0x0000026000000947 */ /* 0x000fea0003800000 */
[----:B-1----:R-:W1:Y:S01]  /*a340*/  LDS.128 R4, [R208+0x4100] ;  /* 0x00410000d0047984 */ /* 0x002e620000000c00 */
[C---:B------:R-:W-:Y:S01]  /*a350*/  SHF.L.U32 R3, R21.reuse, 0x10, RZ ;  /* 0x0000001015037819 */ /* 0x040fe200000006ff */
        /* <DEDUP_REMOVED lines=13> */
[-C--:B------:R-:W-:Y:S01]  /*a430*/  FMUL.FTZ R8, R4, R5.reuse ;  /* 0x0000000504087220 */ /* 0x080fe20000410000 */
[----:B------:R-:W-:Y:S01]  /*a440*/  LOP3.LUT R6, R7, 0xffff0000, RZ, 0xc0, !PT ;  /* 0xffff000007067812 */ /* 0x000fe200078ec0ff */
[----:B------:R-:W-:Y:S01]  /*a450*/  FFMA.FTZ R14, R9, R0, R14 ;  /* 0x00000000090e7223 */ /* 0x000fe2000001000e */
[----:B------:R-:W-:Y:S01]  /*a460*/  LOP3.LUT R0, R22, 0xffff0000, RZ, 0xc0, !PT ;  /* 0xffff000016007812 */ /* 0x000fe200078ec0ff */
[-C--:B------:R-:W-:Y:S01]  /*a470*/  FMUL.FTZ R7, R4, R2.reuse ;  /* 0x0000000204077220 */ /* 0x080fe20000410000 */
[----:B------:R-:W-:Y:S01]  /*a480*/  SHF.L.U32 R4, R23, 0x10, RZ ;  /* 0x0000001017047819 */ /* 0x000fe200000006ff */
[C---:B------:R-:W-:Y:S01]  /*a490*/  FFMA.FTZ R9, R11.reuse, R2, -R8 ;  /* 0x000000020b097223 */ /* 0x040fe20000010808 */
        /* <DEDUP_REMOVED lines=16> */
.L_x_309:
[----:B------:R-:W-:Y:S05]  /*a5a0*/  BSYNC B1 ;  /* 0x0000000000017941 */ /* 0x000fea0003800000 */
.L_x_308:
[----:B------:R-:W-:Y:S01]  /*a5b0*/  IADD3 R0, R229, 0x20, RZ ;  /* 0x00000020e5007810 */ /* 0x000fe20007ffe0ff */
[----:B------:R-:W-:Y:S03]  /*a5c0*/  BSSY B1, `(.L_x_312) ;  /* 0x0000055000017945 */ /* 0x000fe60003800000 */
[----:B------:R-:W-:-:S13]  /*a5d0*/  ISETP.GE.AND P0, PT, R0, R24, PT ;  /* 0x000000180000720c */ /* 0x000fda0003f06270 */
[----:B------:R-:W-:Y:S05]  /*a5e0*/  @P0 BRA `(.L_x_313) ;  /* 0x0000052000000947 */ /* 0x000fea0003800000 */
[----:B------:R-:W-:Y:S01]  /*a5f0*/  ISETP.GE.AND P0, PT, R25, c[0x0][0x27c], PT ;  /* 0x00009f0019007a0c */ /* 0x000fe20003f06270 */
[----:B------:R-:W-:-:S12]  /*a600*/  BSSY B0, `(.L_x_314) ;  /* 0x0000028000007945 */ /* 0x000fd80003800000 */
[----:B------:R-:W-:Y:S05]  /*a610*/  @P0 BRA `(.L_x_315) ;  /* 0x0000026000000947 */ /* 0x000fea0003800000 */
[----:B-1----:R-:W1:Y:S01]  /*a620*/  LDS.128 R4, [R208+0x1100] ;  /* 0x00110000d0047984 */ /* 0x002e620000000c00 */
        /* <DEDUP_REMOVED lines=10> */
[C---:B------:R-:W-:Y:S01]  /*a6d0*/  FMUL.FTZ R14, R3.reuse, R8 ;  /* 0x00000008030e7220 */ /* 0x040fe20000410000 */
[C---:B------:R-:W-:Y:S01]  /*a6e0*/  SHF.L.U32 R12, R6.reuse, 0x10, RZ ;  /* 0x00000010060c7819 */ /* 0x040fe200000006ff */
[-C--:B------:R-:W-:Y:S01]  /*a6f0*/  FFMA.FTZ R15, R3, R9.reuse, -R15 ;  /* 0x00000009030f7223 */ /* 0x080fe2000001080f */
[----:B------:R-:W-:Y:S01]  /*a700*/  LOP3.LUT R10, R6, 0xffff0000, RZ, 0xc0, !PT ;  /* 0xffff0000060a7812 */ /* 0x000fe200078ec0ff */
[-C--:B------:R-:W-:Y:S01]  /*a710*/  FMUL.FTZ R8, R5, R4.reuse ;  /* 0x0000000405087220 */ /* 0x080fe20000410000 */
[----:B------:R-:W-:Y:S01]  /*a720*/  LOP3.LUT R6, R7, 0xffff0000, RZ, 0xc0, !PT ;  /* 0xffff000007067812 */ /* 0x000fe200078ec0ff */
[----:B------:R-:W-:Y:S01]  /*a730*/  FFMA.FTZ R14, R0, R9, R14 ;  /* 0x00000009000e7223 */ /* 0x000fe2000001000e */
[----:B------:R-:W-:Y:S01]  /*a740*/  LOP3.LUT R0, R17, 0xffff0000, RZ, 0xc0, !PT ;  /* 0xffff000011007812 */ /* 0x000fe200078ec0ff */
[C---:B------:R-:W-:Y:S01]  /*a750*/  FMUL.FTZ R7, R2.reuse, R4 ;  /* 0x0000000402077220 */ /* 0x040fe20000410000 */
[----:B------:R-:W-:Y:S01]  /*a760*/  SHF.L.U32 R4, R19, 0x10, RZ ;  /* 0x0000001013047819 */ /* 0x000fe200000006ff */
[-C--:B------:R-:W-:Y:S01]  /*a770*/  FFMA.FTZ R9, R2, R11.reuse, -R8 ;  /* 0x0000000b02097223 */ /* 0x080fe20000010808 */
[----:B------:R-:W-:Y:S01]  /*a780*/  SHF.L.U32 R2, R17, 0x10, RZ ;  /* 0x0000001011027819 */ /* 0x000fe200000006ff */
[----:B------:R-:W-:Y:S01]  /*a790*/  FFMA.FTZ R11, R5, R11, R7 ;  /* 0x0000000b050b7223 */ /* 0x000fe20000010007 */
[----:B------:R-:W-:Y:S01]  /*a7a0*/  LOP3.LUT R3, R19, 0xffff0000, RZ, 0xc0, !PT ;  /* 0xffff000013037812 */ /* 0x000fe200078ec0ff */
[----:B------:R-:W-:-:S02]  /*a7b0*/  FMUL.FTZ R5, R0, R6 ;  /* 0x0000000600057220 */ /* 0x000fc40000410000 */
[-C--:B------:R-:W-:Y:S02]  /*a7c0*/  FMUL.FTZ R8, R2, R10.reuse ;  /* 0x0000000a02087220 */ /* 0x080fe40000410000 */
[C---:B------:R-:W-:Y:S02]  /*a7d0*/  FMUL.FTZ R7, R4.reuse, R10 ;  /* 0x0000000a04077220 */ /* 0x040fe40000410000 */
[C---:B------:R-:W-:Y:S02]  /*a7e0*/  FMUL.FTZ R6, R3.reuse, R6 ;  /* 0x0000000603067220 */ /* 0x040fe40000410000 */
[-C--:B------:R-:W-:Y:S01]  /*a7f0*/  FFMA.FTZ R8, R4, R12.reuse, -R8 ;  /* 0x0000000c04087223 */ /* 0x080fe20000010808 */
        /* <DEDUP_REMOVED lines=8> */
.L_x_315:
[----:B------:R-:W-:Y:S05]  /*a880*/  BSYNC B0 ;  /* 0x0000000000007941 */ /* 0x000fea0003800000 */
.L_x_314:
        /* <DEDUP_REMOVED lines=40> */
.L_x_313:
[----:B------:R-:W-:Y:S05]  /*ab10*/  BSYNC B1 ;  /* 0x0000000000017941 */ /* 0x000fea0003800000 */
.L_x_312:
        /* <DEDUP_REMOVED lines=45> */
.L_x_319:
[----:B------:R-:W-:Y:S05]  /*adf0*/  BSYNC B0 ;  /* 0x0000000000007941 */ /* 0x000fea0003800000 */
.L_x_318:
        /* <DEDUP_REMOVED lines=40> */
.L_x_317:
[----:B------:R-:W-:Y:S05]  /*b080*/  BSYNC B1 ;  /* 0x0000000000017941 */ /* 0x000fea0003800000 */
.L_x_316:
[----:B------:R-:W-:-:S04]  /*b090*/  IADD3 R0, R229, 0x60, RZ ;  /* 0x00000060e5007810 */ /* 0x000fc80007ffe0ff */
        /* <DEDUP_REMOVED lines=43> */
.L_x_322:
[----:B------:R-:W-:Y:S05]  /*b350*/  BSYNC B0 ;  /* 0x0000000000007941 */ /* 0x000fea0003800000 */
.L_x_321:
        /* <DEDUP_REMOVED lines=39> */
[----:B------:R1:W-:Y:S01]  /*b5d0*/  STS.128 [R208+0x7100], R4 ;  /* 0x00710004d0007388 */ /* 0x0003e20000000c00 */
[----:B------:R-:W-:Y:S05]  /*b5e0*/  BRA `(.L_x_320) ;  /* 0x00001b3000007947 */ /* 0x000fea0003800000 */
.L_x_305:
[----:B------:R-:W1:Y:S01]  /*b5f0*/  SHFL.IDX PT, R13, R0, RZ, 0x181f ;  /* 0x00181fff000d7589 */ /* 0x000e6200000e0000 */
[----:B------:R-:W-:Y:S01]  /*b600*/  BSSY B0, `(.L_x_323) ;  /* 0x0000014000007945 */ /* 0x000fe20003800000 */
[----:B------:R-:W-:Y:S01]  /*b610*/  CS2R R4, SRZ ;  /* 0x0000000000047805 */ /* 0x000fe2000001ff00 */
[----:B------:R-:W-:Y:S01]  /*b620*/  CS2R R10, SRZ ;  /* 0x00000000000a7805 */ /* 0x000fe2000001ff00 */
[----:B------:R-:W2:Y:S01]  /*b630*/  SHFL.IDX PT, R12, R6, RZ, 0x181f ;  /* 0x00181fff060c7589 */ /* 0x000ea200000e0000 */
[----:B------:R-:W-:-:S03]  /*b640*/  CS2R R8, SRZ ;  /* 0x0000000000087805 */ /* 0x000fc6000001ff00 */
[----:B------:R-:W3:Y:S04]  /*b650*/  SHFL.IDX PT, R14, R2, RZ, 0x181f ;  /* 0x00181fff020e7589 */ /* 0x000ee800000e0000 */
[----:B------:R4:W1:Y:S02]  /*b660*/  SHFL.IDX PT, R3, R7, RZ, 0x181f ;  /* 0x00181fff07037589 */ /* 0x00086400000e0000 */
[----:B----4-:R-:W-:Y:S01]  /*b670*/  CS2R R6, SRZ ;  /* 0x0000000000067805 */ /* 0x010fe2000001ff00 */
[----:B------:R-:W-:Y:S05]  /*b680*/  @P5 BRA `(.L_x_324) ;  /* 0x000000b000005947 */ /* 0x000fea0003800000 */
[C---:B-123--:R-:W-:Y:S01]  /*b690*/  ISETP.GE.AND P0, PT, R32.reuse, c[0x0][0x27c], PT ;  /* 0x00009f0020007a0c */ /* 0x04efe20003f06270 */
[C---:B------:R-:W-:Y:S01]  /*b6a0*/  IMAD.SHL.U32 R2, R32.reuse, 0x2, RZ ;  /* 0x0000000220027824 */ /* 0x040fe200078e00ff */
[----:B------:R-:W-:Y:S01]  /*b6b0*/  SHF.L.U64.HI R0, R32, 0x1, R33 ;  /* 0x0000000120007819 */ /* 0x000fe20000010221 */
[----:B------:R-:W-:-:S03]  /*b6c0*/  CS2R R6, SRZ ;  /* 0x0000000000067805 */ /* 0x000fc6000001ff00 */
[-C--:B------:R-:W-:Y:S02]  /*b6d0*/  IADD3 R12, P2, R12, R2.reuse, RZ ;  /* 0x000000020c0c7210 */ /* 0x080fe40007f5e0ff */
[----:B------:R-:W-:-:S03]  /*b6e0*/  IADD3 R2, P1, R3, R2, RZ ;  /* 0x0000000203027210 */ /* 0x000fc60007f3e0ff */
[--C-:B------:R-:W-:Y:S02]  /*b6f0*/  IMAD.X R13, R13, 0x1, R0.reuse, P2 ;  /* 0x000000010d0d7824 */ /* 0x100fe400010e0600 */
[----:B------:R-:W-:Y:S01]  /*b700*/  IMAD.X R3, R14, 0x1, R0, P1 ;  /* 0x000000010e037824 */ /* 0x000fe200008e0600 */
[----:B------:R-:W-:Y:S05]  /*b710*/  @P0 BRA `(.L_x_324) ;  /* 0x0000002000000947 */ /* 0x000fea0003800000 */
[----:B------:R1:W5:Y:S04]  /*b720*/  LD.E.128 R8, [R12.64] ;  /* 0x0000000a0c087980 */ /* 0x000368000c101d00 */
[----:B------:R1:W5:Y:S02]  /*b730*/  LD.E.128 R4, [R2.64] ;  /* 0x0000000a02047980 */ /* 0x000364000c101d00 */
.L_x_324:
[----:B-123--:R-:W-:Y:S05]  /*b740*/  BSYNC B0 ;  /* 0x0000000000007941 */ /* 0x00efea0003800000 */
.L_x_323:
[----:B------:R-:W-:Y:S01]  /*b750*/  IMAD R0, R26, -0x80, R19 ;  /* 0xffffff801a007824 */ /* 0x000fe200078e0213 */
[----:B------:R-:W-:Y:S01]  /*b760*/  ISETP.GE.AND P0, PT, R32, c[0x0][0x27c], PT ;  /* 0x00009f0020007a0c */ /* 0x000fe20003f06270 */
[----:B-----5:R-:W-:Y:S01]  /*b770*/  IMAD.MOV.U32 R18, RZ, RZ, R8 ;  /* 0x000000ffff127224 */ /* 0x020fe200078e0008 */
[--C-:B------:R-:W-:Y:S01]  /*b780*/  SHF.R.U64 R16, R8, 0x10, R9.reuse ;  /* 0x0000001008107819 */ /* 0x100fe20000001209 */
[----:B------:R-:W-:Y:S01]  /*b790*/  IMAD.MOV.U32 R17, RZ, RZ, R9 ;  /* 0x000000ffff117224 */ /* 0x000fe200078e0009 */
[----:B------:R-:W-:Y:S01]  /*b7a0*/  IMNMX R42, R0, 0x80, PT ;  /* 0x00000080002a7817 */ /* 0x000fe20003800200 */
[----:B------:R-:W-:Y:S01]  /*b7b0*/  IMAD.MOV.U32 R14, RZ, RZ, R11 ;  /* 0x000000ffff0e7224 */ /* 0x000fe200078e000b */
[----:B------:R-:W-:Y:S01]  /*b7c0*/  SHF.R.U32.HI R12, RZ, 0x10, R9 ;  /* 0x00000010ff0c7819 */ /* 0x000fe20000011609 */
[----:B------:R-:W-:Y:S01]  /*b7d0*/  IMAD.MOV.U32 R15, RZ, RZ, R10 ;  /* 0x000000ffff0f7224 */ /* 0x000fe200078e000a */
[----:B------:R-:W-:Y:S01]  /*b7e0*/  ISETP.GE.OR P1, PT, R229, R42, P0 ;  /* 0x0000002ae500720c */ /* 0x000fe20000726670 */
[----:B------:R-:W-:Y:S01]  /*b7f0*/  IMAD.MOV.U32 R3, RZ, RZ, R7 ;  /* 0x000000ffff037224 */ /* 0x000fe200078e0007 */
[----:B------:R-:W-:Y:S01]  /*b800*/  SHF.R.U64 R13, R10, 0x10, R11 ;  /* 0x000000100a0d7819 */ /* 0x000fe2000000120b */
[----:B------:R-:W-:Y:S01]  /*b810*/  IMAD.MOV.U32 R10, RZ, RZ, R5 ;  /* 0x000000ffff0a7224 */ /* 0x000fe200078e0005 */
[----:B------:R-:W-:Y:S01]  /*b820*/  SHF.R.U32.HI R8, RZ, 0x10, R11 ;  /* 0x00000010ff087819 */ /* 0x000fe2000001160b */
[----:B------:R-:W-:Y:S01]  /*b830*/  IMAD.MOV.U32 R11, RZ, RZ, R4 ;  /* 0x000000ffff0b7224 */ /* 0x000fe200078e0004 */
[----:B------:R-:W-:Y:S01]  /*b840*/  SHF.R.U64 R9, R4, 0x10, R5 ;  /* 0x0000001004097819 */ /* 0x000fe20000001205 */
[----:B------:R-:W-:-:S04]  /*b850*/  DEPBAR.LE SB0, 0x1 ;  /* 0x000080400000791a */ /* 0x000fc80000000000 */
[----:B------:R-:W-:Y:S01]  /*b860*/  SHF.R.U32.HI R4, RZ, 0x10, R5 ;  /* 0x00000010ff047819 */ /* 0x000fe20000011605 */
[----:B------:R-:W-:Y:S01]  /*b870*/  IMAD.MOV.U32 R5, RZ, RZ, R6 ;  /* 0x000000ffff057224 */ /* 0x000fe200078e0006 */
[--C-:B------:R-:W-:Y:S01]  /*b880*/  SHF.R.U64 R2, R6, 0x10, R7.reuse ;  /* 0x0000001006027819 */ /* 0x100fe20000001207 */
[----:B------:R-:W-:Y:S01]  /*b890*/  BSSY B0, `(.L_x_325) ;  /* 0x0000063000007945 */ /* 0x000fe20003800000 */
        /* <DEDUP_REMOVED lines=11> */
[----:B------:R-:W-:Y:S01]  /*b950*/  MOV R0, c[0x0][0x27c] ;  /* 0x00009f0000007a02 */ /* 0x000fe20000000f00 */
[----:B------:R-:W1:Y:S03]  /*b960*/  LDS.128 R8, [R208+0x100] ;  /* 0x00010000d0087984 */ /* 0x000e660000000c00 */
[----:B------:R-:W-:-:S04]  /*b970*/  LEA.HI R0, R0, R249, RZ, 0x1d ;  /* 0x000000f900007211 */ /* 0x000fc800078fe8ff */
[----:B------:R-:W-:Y:S01]  /*b980*/  SHF.R.S32.HI R3, RZ, 0x1f, R0 ;  /* 0x0000001fff037819 */ /* 0x000fe20000011400 */
[----:B------:R-:W-:-:S03]  /*b990*/  IMAD.SHL.U32 R2, R0, 0x8, RZ ;  /* 0x0000000800027824 */ /* 0x000fc600078e00ff */
[----:B------:R-:W-:Y:S02]  /*b9a0*/  LEA.HI R0, R3, R0, RZ, 0x3 ;  /* 0x0000000003007211 */ /* 0x000fe400078f18ff */
[----:B------:R-:W-:Y:S02]  /*b9b0*/  LOP3.LUT R2, R157, 0x38, R2, 0xf8, !PT ;  /* 0x000000389d027812 */ /* 0x000fe400078ef802 */
[----:B------:R-:W-:Y:S02]  /*b9c0*/  SHF.L.U32 R0, R0, 0xa, RZ ;  /* 0x0000000a00007819 */ /* 0x000fe400000006ff */
[----:B------:R-:W-:Y:S02]  /*b9d0*/  LOP3.LUT R2, R2, R200, RZ, 0x3c, !PT ;  /* 0x000000c802027212 */ /* 0x000fe400078e3cff */
[----:B------:R-:W-:-:S04]  /*b9e0*/  LOP3.LUT R0, R0, 0x7fffe000, RZ, 0xc0, !PT ;  /* 0x7fffe00000007812 */ /* 0x000fc800078ec0ff */
[----:B------:R-:W-:Y:S02]  /*b9f0*/  IADD3 R0, R2, R0, R168 ;  /* 0x0000000002007210 */ /* 0x000fe40007ffe0a8 */
[----:B------:R-:W-:-:S03]  /*ba00*/  SHF.L.U32 R2, R34, 0x10, RZ ;  /* 0x0000001022027819 */ /* 0x000fc600000006ff */
[----:B------:R-:W-:Y:S02]  /*ba10*/  IMAD.SHL.U32 R24, R0, 0x2, RZ ;  /* 0x0000000200187824 */ /* 0x000fe400078e00ff */
[----:B------:R-:W-:-:S03]  /*ba20*/  IMAD.U32 R0, R35, 0x10000, RZ ;  /* 0x0001000023007824 */ /* 0x000fc600078e00ff */
[----:B------:R-:W2:Y:S01]  /*ba30*/  LDS.128 R4, [R24+0x100] ;  /* 0x0001000018047984 */ /* 0x000ea20000000c00 */
[C---:B-1----:R-:W-:Y:S01]  /*ba40*/  SHF.L.U32 R12, R8.reuse, 0x10, RZ ;  /* 0x00000010080c7819 */ /* 0x042fe200000006ff */
[----:B------:R-:W-:Y:S01]  /*ba50*/  IMAD.U32 R20, R11, 0x10000, RZ ;  /* 0x000100000b147824 */ /* 0x000fe200078e00ff */
[----:B------:R-:W-:Y:S01]  /*ba60*/  LOP3.LUT R13, R8, 0xffff0000, RZ, 0xc0, !PT ;  /* 0xffff0000080d7812 */ /* 0x000fe200078ec0ff */
[----:B------:R-:W-:Y:S01]  /*ba70*/  IMAD.U32 R14, R9, 0x10000, RZ ;  /* 0x00010000090e7824 */ /* 0x000fe200078e00ff */
[C---:B------:R-:W-:Y:S02]  /*ba80*/  SHF.L.U32 R16, R10.reuse, 0x10, RZ ;  /* 0x000000100a107819 */ /* 0x040fe400000006ff */
[----:B------:R-:W-:Y:S02]  /*ba90*/  LOP3.LUT R17, R10, 0xffff0000, RZ, 0xc0, !PT ;  /* 0xffff00000a117812 */ /* 0x000fe400078ec0ff */
[----:B------:R-:W-:Y:S02]  /*baa0*/  LOP3.LUT R21, R11, 0xffff0000, RZ, 0xc0, !PT ;  /* 0xffff00000b157812 */ /* 0x000fe400078ec0ff */
[----:B------:R-:W-:-:S02]  /*bab0*/  LOP3.LUT R22, R9, 0xffff0000, RZ, 0xc0, !PT ;  /* 0xffff000009167812 */ /* 0x000fc400078ec0ff */
[C---:B--2---:R-:W-:Y:S01]  /*bac0*/  SHF.L.U32 R3, R4.reuse, 0x10, RZ ;  /* 0x0000001004037819 */ /* 0x044fe200000006ff */
[----:B------:R-:W-:Y:S01]  /*bad0*/  IMAD.U32 R9, R5, 0x10000, RZ ;  /* 0x0001000005097824 */ /* 0x000fe200078e00ff */
[----:B------:R-:W-:Y:S01]  /*bae0*/  LOP3.LUT R8, R4, 0xffff0000, RZ, 0xc0, !PT ;  /* 0xffff000004087812 */ /* 0x000fe200078ec0ff */
[----:B------:R-:W-:Y:S01]  /*baf0*/  IMAD.U32 R15, R7, 0x10000, RZ ;  /* 0x00010000070f7824 */ /* 0x000fe200078e00ff */
[C---:B------:R-:W-:Y:S02]  /*bb00*/  SHF.L.U32 R10, R6.reuse, 0x10, RZ ;  /* 0x00000010060a7819 */ /* 0x040fe400000006ff */
[----:B------:R-:W-:Y:S01]  /*bb10*/  LOP3.LUT R11, R6, 0xffff0000, RZ, 0xc0, !PT ;  /* 0xffff0000060b7812 */ /* 0x000fe200078ec0ff */
[----:B------:R-:W-:Y:S01]  /*bb20*/  FMUL.FTZ R6, R3, R2 ;  /* 0x0000000203067220 */ /* 0x000fe20000410000 */
[----:B------:R-:W-:Y:S02]  /*bb30*/  LOP3.LUT R4, R34, 0xffff0000, RZ, 0xc0, !PT ;  /* 0xffff000022047812 */ /* 0x000fe400078ec0ff */
[----:B------:R-:W-:Y:S01]  /*bb40*/  LOP3.LUT R19, R5, 0xffff0000, RZ, 0xc0, !PT ;  /* 0xffff000005137812 */ /* 0x000fe200078ec0ff */
[-C--:B------:R-:W-:Y:S01]  /*bb50*/  FMUL.FTZ R5, R3, R0.reuse ;  /* 0x0000000003057220 */ /* 0x080fe20000410000 */
[----:B------:R-:W-:Y:S01]  /*bb60*/  LOP3.LUT R3, R35, 0xffff0000, RZ, 0xc0, !PT ;  /* 0xffff000023037812 */ /* 0x000fe200078ec0ff */
[----:B------:R-:W-:Y:S01]  /*bb70*/  FFMA.FTZ R40, R12, R0, -R6 ;  /* 0x000000000c287223 */ /* 0x000fe20000010806 */
[----:B------:R-:W-:Y:S01]  /*bb80*/  SHF.L.U32 R0, R36, 0x10, RZ ;  /* 0x0000001024007819 */ /* 0x000fe200000006ff */
[----:B------:R-:W-:Y:S01]  /*bb90*/  FMUL.FTZ R6, R8, R4 ;  /* 0x0000000408067220 */ /* 0x000fe20000410000 */
[----:B------:R-:W-:Y:S01]  /*bba0*/  LOP3.LUT R18, R7, 0xffff0000, RZ, 0xc0, !PT ;  /* 0xffff000007127812 */ /* 0x000fe200078ec0ff */
[----:B------:R-:W-:-:S02]  /*bbb0*/  FFMA.FTZ R31, R12, R2, R5 ;  /* 0x000000020c1f7223 */ /* 0x000fc40000010005 */
[----:B------:R-:W-:Y:S02]  /*bbc0*/  IMAD.U32 R2, R39, 0x10000, RZ ;  /* 0x0001000027027824 */ /* 0x000fe400078e00ff */
[-C--:B------:R-:W-:Y:S01]  /*bbd0*/  FFMA.FTZ R28, R13, R3.reuse, -R6 ;  /* 0x000000030d1c7223 */ /* 0x080fe20000010806 */
[----:B------:R-:W-:Y:S01]  /*bbe0*/  SHF.L.U32 R6, R29, 0x10, RZ ;  /* 0x000000101d067819 */ /* 0x000fe200000006ff */
[----:B------:R-:W-:Y:S02]  /*bbf0*/  FMUL.FTZ R7, R8, R3 ;  /* 0x0000000308077220 */ /* 0x000fe40000410000 */
[C---:B------:R-:W-:Y:S02]  /*bc00*/  FMUL.FTZ R5, R9.reuse, R0 ;  /* 0x0000000009057220 */ /* 0x040fe40000410000 */
[----:B------:R-:W-:Y:S02]  /*bc10*/  FMUL.FTZ R3, R9, R2 ;  /* 0x0000000209037220 */ /* 0x000fe40000410000 */
[----:B------:R-:W-:-:S02]  /*bc20*/  FFMA.FTZ R27, R13, R4, R7 ;  /* 0x000000040d1b7223 */ /* 0x000fc40000010007 */
[----:B------:R-:W-:Y:S01]  /*bc30*/  FFMA.FTZ R26, R14, R2, -R5 ;  /* 0x000000020e1a7223 */ /* 0x000fe20000010805 */
[----:B------:R-:W-:Y:S01]  /*bc40*/  SHF.L.U32 R5, R37, 0x10, RZ ;  /* 0x0000001025057819 */ /* 0x000fe200000006ff */
[----:B------:R-:W-:Y:S02]  /*bc50*/  IMAD.U32 R2, R30, 0x10000, RZ ;  /* 0x000100001e027824 */ /* 0x000fe400078e00ff */
[----:B------:R-:W-:Y:S01]  /*bc60*/  FFMA.FTZ R25, R14, R0, R3 ;  /* 0x000000000e197223 */ /* 0x000fe20000010003 */
[----:B------:R-:W-:Y:S01]  /*bc70*/  LOP3.LUT R3, R30, 0xffff0000, RZ, 0xc0, !PT ;  /* 0xffff00001e037812 */ /* 0x000fe200078ec0ff */
[C---:B------:R-:W-:Y:S01]  /*bc80*/  FMUL.FTZ R4, R10.reuse, R6 ;  /* 0x000000060a047220 */ /* 0x040fe20000410000 */
[----:B------:R-:W-:Y:S01]  /*bc90*/  LOP3.LUT R0, R29, 0xffff0000, RZ, 0xc0, !PT ;  /* 0xffff00001d007812 */ /* 0x000fe200078ec0ff */
[-C--:B------:R-:W-:Y:S02]  /*bca0*/  FMUL.FTZ R9, R10, R2.reuse ;  /* 0x000000020a097220 */ /* 0x080fe40000410000 */
[----:B------:R-:W-:Y:S01]  /*bcb0*/  FFMA.FTZ R23, R16, R2, -R4 ;  /* 0x0000000210177223 */ /* 0x000fe20000010804 */
[----:B------:R-:W-:Y:S01]  /*bcc0*/  SHF.L.U32 R2, R38, 0x10, RZ ;  /* 0x0000001026027819 */ /* 0x000fe200000006ff */
[----:B------:R-:W-:-:S02]  /*bcd0*/  FMUL.FTZ R7, R11, R3 ;  /* 0x000000030b077220 */ /* 0x000fc40000410000 */
[----:B------:R-:W-:Y:S02]  /*bce0*/  FMUL.FTZ R4, R15, R5 ;  /* 0x000000050f047220 */ /* 0x000fe40000410000 */
[----:B------:R-:W-:Y:S02]  /*bcf0*/  FMUL.FTZ R8, R11, R0 ;  /* 0x000000000b087220 */ /* 0x000fe40000410000 */
[----:B------:R-:W-:Y:S02]  /*bd00*/  FFMA.FTZ R14, R16, R6, R9 ;  /* 0x00000006100e7223 */ /* 0x000fe40000010009 */
[----:B------:R-:W-:Y:S01]  /*bd10*/  FFMA.FTZ R11, R17, R0, R7 ;  /* 0x00000000110b7223 */ /* 0x000fe20000010007 */
[----:B------:R-:W-:Y:S01]  /*bd20*/  LOP3.LUT R0, R37, 0xffff0000, RZ, 0xc0, !PT ;  /* 0xffff000025007812 */ /* 0x000fe200078ec0ff */
[-C--:B------:R-:W-:Y:S02]  /*bd30*/  FMUL.FTZ R6, R15, R2.reuse ;  /* 0x000000020f067220 */ /* 0x080fe40000410000 */
[----:B------:R-:W-:Y:S01]  /*bd40*/  FFMA.FTZ R13, R20, R2, -R4 ;  /* 0x00000002140d7223 */ /* 0x000fe20000010804 */
[----:B------:R-:W-:Y:S01]  /*bd50*/  LOP3.LUT R2, R36, 0xffff0000, RZ, 0xc0, !PT ;  /* 0xffff000024027812 */ /* 0x000fe200078ec0ff */
[----:B------:R-:W-:Y:S01]  /*bd60*/  FFMA.FTZ R10, R17, R3, -R8 ;  /* 0x00000003110a7223 */ /* 0x000fe20000010808 */
[----:B------:R-:W-:Y:S01]  /*bd70*/  LOP3.LUT R4, R39, 0xffff0000, RZ, 0xc0, !PT ;  /* 0xffff000027047812 */ /* 0x000fe200078ec0ff */
[----:B------:R-:W-:Y:S01]  /*bd80*/  FFMA.FTZ R12, R20, R5, R6 ;  /* 0x00000005140c7223 */ /* 0x000fe20000010006 */
[----:B------:R-:W-:Y:S01]  /*bd90*/  LOP3.LUT R3, R38, 0xffff0000, RZ, 0xc0, !PT ;  /* 0xffff000026037812 */ /* 0x000fe200078ec0ff */
[----:B------:R-:W-:Y:S01]  /*bda0*/  FMUL.FTZ R8, R19, R2 ;  /* 0x0000000213087220 */ /* 0x000fe20000410000 */
[----:B------:R-:W-:Y:S01]  /*bdb0*/  F2FP.BF16.PACK_AB R10, R10, R23 ;  /* 0x000000170a0a723e */ /* 0x000fe200000010ff */
[----:B------:R-:W-:-:S02]  /*bdc0*/  FMUL.FTZ R6, R18, R0 ;  /* 0x0000000012067220 */ /* 0x000fc40000410000 */
[-C--:B------:R-:W-:Y:S02]  /*bdd0*/  FMUL.FTZ R7, R19, R4.reuse ;  /* 0x0000000413077220 */ /* 0x080fe40000410000 */
[-C--:B------:R-:W-:Y:S02]  /*bde0*/  FMUL.FTZ R5, R18, R3.reuse ;  /* 0x0000000312057220 */ /* 0x080fe40000410000 */
[----:B------:R-:W-:Y:S01]  /*bdf0*/  FFMA.FTZ R9, R22, R4, -R8 ;  /* 0x0000000416097223 */ /* 0x000fe20000010808 */
[----:B------:R-:W-:Y:S01]  /*be00*/  F2FP.BF16.PACK_AB R8, R28, R40 ;  /* 0x000000281c08723e */ /* 0x000fe200000010ff */
[----:B------:R-:W-:Y:S01]  /*be10*/  FFMA.FTZ R3, R21, R3, -R6 ;  /* 0x0000000315037223 */ /* 0x000fe20000010806 */
[----:B------:R-:W-:Y:S01]  /*be20*/  F2FP.BF16.PACK_AB R6, R11, R14 ;  /* 0x0000000e0b06723e */ /* 0x000fe200000010ff */
[----:B------:R-:W-:Y:S01]  /*be30*/  FFMA.FTZ R2, R22, R2, R7 ;  /* 0x0000000216027223 */ /* 0x000fe20000010007 */
[----:B------:R-:W-:Y:S01]  /*be40*/  F2FP.BF16.PACK_AB R9, R9, R26 ;  /* 0x0000001a0909723e */ /* 0x000fe200000010ff */
[----:B------:R-:W-:Y:S01]  /*be50*/  FFMA.FTZ R0, R21, R0, R5 ;  /* 0x0000000015007223 */ /* 0x000fe20000010005 */
[----:B------:R-:W-:-:S02]  /*be60*/  F2FP.BF16.PACK_AB R11, R3, R13 ;  /* 0x0000000d030b723e */ /* 0x000fc400000010ff */
[----:B------:R-:W-:Y:S02]  /*be70*/  F2FP.BF16.PACK_AB R4, R27, R31 ;  /* 0x0000001f1b04723e */ /* 0x000fe400000010ff */
[----:B------:R-:W-:Y:S01]  /*be80*/  F2FP.BF16.PACK_AB R5, R2, R25 ;  /* 0x000000190205723e */ /* 0x000fe200000010ff */
[----:B------:R1:W-:Y:S01]  /*be90*/  STS.128 [R208+0x100], R8 ;  /* 0x00010008d0007388 */ /* 0x0003e20000000c00 */
[----:B------:R-:W-:-:S05]  /*bea0*/  F2FP.BF16.PACK_AB R7, R0, R12 ;  /* 0x0000000c0007723e */ /* 0x000fca00000010ff */
[----:B------:R1:W-:Y:S02]  /*beb0*/  STS.128 [R24+0x100], R4 ;  /* 0x0001000418007388 */ /* 0x0003e40000000c00 */
.L_x_326:
[----:B------:R-:W-:Y:S05]  /*bec0*/  BSYNC B0 ;  /* 0x0000000000007941 */ /* 0x000fea0003800000 */
.L_x_325:
[----:B------:R-:W-:Y:S01]  /*bed0*/  IADD3 R0, R229, 0x20, RZ ;  /* 0x00000020e5007810 */ /* 0x000fe20007ffe0ff */
[----:B------:R-:W-:Y:S03]  /*bee0*/  BSSY B0, `(.L_x_327) ;  /* 0x000005d000007945 */ /* 0x000fe60003800000 */
[----:B------:R-:W-:-:S13]  /*bef0*/  ISETP.GE.OR P1, PT, R0, R42, P0 ;  /* 0x0000002a0000720c */ /* 0x000fda0000726670 */
[----:B------:R-:W-:Y:S05]  /*bf00*/  @P1 BRA `(.L_x_328) ;  /* 0x000005a000001947 */ /* 0x000fea0003800000 */
[----:B------:R-:W-:Y:S01]  /*bf10*/  IMAD.MOV.U32 R3, RZ, RZ, c[0x0][0x27c] ;  /* 0x00009f00ff037624 */ /* 0x000fe200078e00ff */
[----:B------:R-:W-:-:S04]  /*bf20*/  LOP3.LUT R0, R156, 0x38, R32, 0xf8, !PT ;  /* 0x000000389c007812 */ /* 0x000fc800078ef820 */
[----:B------:R-:W-:-:S04]  /*bf30*/  LEA.HI R3, R3, R249, RZ, 0x1d ;  /* 0x000000f903037211 */ /* 0x000fc800078fe8ff */
[----:B-1----:R-:W-:Y:S01]  /*bf40*/  SHF.R.S32.HI R4, RZ, 0x1f, R3 ;  /* 0x0000001fff047819 */ /* 0x002fe20000011403 */
[----:B------:R-:W-:-:S03]  /*bf50*/  IMAD.SHL.U32 R2, R3, 0x8, RZ ;  /* 0x0000000803027824 */ /* 0x000fc600078e00ff */
[----:B------:R-:W-:Y:S02]  /*bf60*/  LEA.HI R4, R4, R3, RZ, 0x3 ;  /* 0x0000000304047211 */ /* 0x000fe400078f18ff */
[----:B------:R-:W-:Y:S02]  /*bf70*/  LOP3.LUT R3, R169, R0, R214, 0xf6, !PT ;  /* 0x00000000a9037212 */ /* 0x000fe400078ef6d6 */
[----:B------:R-:W-:Y:S02]  /*bf80*/  LOP3.LUT R2, R156, 0x38, R2, 0xf8, !PT ;  /* 0x000000389c027812 */ /* 0x000fe400078ef802 */
[----:B------:R-:W-:Y:S02]  /*bf90*/  SHF.L.U32 R0, R4, 0xa, RZ ;  /* 0x0000000a04007819 */ /* 0x000fe400000006ff */
[----:B------:R-:W-:Y:S02]  /*bfa0*/  LOP3.LUT R2, R2, R214, RZ, 0x3c, !PT ;  /* 0x000000d602027212 */ /* 0x000fe400078e3cff */
[----:B------:R-:W-:-:S02]  /*bfb0*/  LOP3.LUT R0, R0, 0x7fffe000, RZ, 0xc0, !PT ;  /* 0x7fffe00000007812 */ /* 0x000fc400078ec0ff */
[----:B------:R-:W-:Y:S02]  /*bfc0*/  LEA R27, R3, 0x100, 0x1 ;  /* 0x00000100031b7811 */ /* 0x000fe400078e08ff */
[----:B------:R-:W-:Y:S02]  /*bfd0*/  IADD3 R0, R2, R0, R169 ;  /* 0x0000000002007210 */ /* 0x000fe40007ffe0a9 */
[----:B------:R-:W-:Y:S01]  /*bfe0*/  SHF.L.U32 R2, R30, 0x10, RZ ;  /* 0x000000101e027819 */ /* 0x000fe200000006ff */
[----:B------:R-:W1:Y:S02]  /*bff0*/  LDS.128 R8, [R27] ;  /* 0x000000001b087984 */ /* 0x000e640000000c00 */
[----:B------:R-:W-:Y:S01]  /*c000*/  IMAD.SHL.U32 R25, R0, 0x2, RZ ;  /* 0x0000000200197824 */ /* 0x000fe200078e00ff */
[----:B------:R-:W-:-:S04]  /*c010*/  LOP3.LUT R0, R29, 0xffff0000, RZ, 0xc0, !PT ;  /* 0xffff00001d007812 */ /* 0x000fc800078ec0ff */
[----:B------:R-:W2:Y:S01]  /*c020*/  LDS.128 R4, [R25+0x100] ;  /* 0x0001000019047984 */ /* 0x000ea20000000c00 */
[C---:B-1----:R-:W-:Y:S01]  /*c030*/  SHF.L.U32 R13, R8.reuse, 0x10, RZ ;  /* 0x00000010080d7819 */ /* 0x042fe200000006ff */
[----:B------:R-:W-:Y:S01]  /*c040*/  IMAD.U32 R17, R9, 0x10000, RZ ;  /* 0x0001000009117824 */ /* 0x000fe200078e00ff */
[----:B------:R-:W-:Y:S01]  /*c050*/  LOP3.LUT R16, R8, 0xffff0000, RZ, 0xc0, !PT ;  /* 0xffff000008107812 */ /* 0x000fe200078ec0ff */
[----:B------:R-:W-:Y:S01]  /*c060*/  IMAD.U32 R20, R11, 0x10000, RZ ;  /* 0x000100000b147824 */ /* 0x000fe200078e00ff */
[----:B------:R-:W-:Y:S02]  /*c070*/  SHF.L.U32 R8, R29, 0x10, RZ ;  /* 0x000000101d087819 */ /* 0x000fe400000006ff */
[----:B------:R-:W-:Y:S01]  /*c080*/  LOP3.LUT R22, R9, 0xffff0000, RZ, 0xc0, !PT ;  /* 0xffff000009167812 */ /* 0x000fe200078ec0ff */
[----:B--2---:R-:W-:Y:S01]  /*c090*/  IMAD.U32 R3, R6, 0x10000, RZ ;  /* 0x0001000006037824 */ /* 0x004fe200078e00ff */
[C---:B------:R-:W-:Y:S01]  /*c0a0*/  SHF.L.U32 R9, R10.reuse, 0x10, RZ ;  /* 0x000000100a097819 */ /* 0x040fe200000006ff */
[----:B------:R-:W-:Y:S01]  /*c0b0*/  IMAD.U32 R15, R5, 0x10000, RZ ;  /* 0x00010000050f7824 */ /* 0x000fe200078e00ff */
[----:B------:R-:W-:Y:S01]  /*c0c0*/  LOP3.LUT R12, R10, 0xffff0000, RZ, 0xc0, !PT ;  /* 0xffff00000a0c7812 */ /* 0x000fe200078ec0ff */
[----:B------:R-:W-:Y:S01]  /*c0d0*/  IMAD.U32 R14, R7, 0x10000, RZ ;  /* 0x00010000070e7824 */ /* 0x000fe200078e00ff */
[----:B------:R-:W-:-:S02]  /*c0e0*/  LOP3.LUT R21, R11, 0xffff0000, RZ, 0xc0, !PT ;  /* 0xffff00000b157812 */ /* 0x000fc400078ec0ff */
[C---:B------:R-:W-:Y:S02]  /*c0f0*/  SHF.L.U32 R10, R4.reuse, 0x10, RZ ;  /* 0x00000010040a7819 */ /* 0x040fe400000006ff */
[----:B------:R-:W-:Y:S01]  /*c100*/  LOP3.LUT R11, R4, 0xffff0000, RZ, 0xc0, !PT ;  /* 0xffff0000040b7812 */ /* 0x000fe200078ec0ff */
[-C--:B------:R-:W-:Y:S01]  /*c110*/  FMUL.FTZ R4, R8, R3.reuse ;  /* 0x0000000308047220 */ /* 0x080fe20000410000 */
[----:B------:R-:W-:Y:S01]  /*c120*/  LOP3.LUT R19, R5, 0xffff0000, RZ, 0xc0, !PT ;  /* 0xffff000005137812 */ /* 0x000fe200078ec0ff */
[----:B------:R-:W-:Y:S01]  /*c130*/  FMUL.FTZ R3, R2, R3 ;  /* 0x0000000302037220 */ /* 0x000fe20000410000 */
[----:B------:R-:W-:Y:S01]  /*c140*/  LOP3.LUT R5, R6, 0xffff0000, RZ, 0xc0, !PT ;  /* 0xffff000006057812 */ /* 0x000fe200078ec0ff */
[-C--:B------:R-:W-:Y:S01]  /*c150*/  FFMA.FTZ R41, R2, R9.reuse, -R4 ;  /* 0x0000000902297223 */ /* 0x080fe20000010804 */
[----:B------:R-:W-:Y:S01]  /*c160*/  LOP3.LUT R2, R30, 0xffff0000, RZ, 0xc0, !PT ;  /* 0xffff00001e027812 */ /* 0x000fe200078ec0ff */
[----:B------:R-:W-:Y:S01]  /*c170*/  FFMA.FTZ R40, R8, R9, R3 ;  /* 0x0000000908287223 */ /* 0x000fe20000010003 */
[----:B------:R-:W-:Y:S01]  /*c180*/  SHF.L.U32 R4, R34, 0x10, RZ ;  /* 0x0000001022047819 */ /* 0x000fe200000006ff */
[----:B------:R-:W-:Y:S01]  /*c190*/  FMUL.FTZ R6, R0, R5 ;  /* 0x0000000500067220 */ /* 0x000fe20000410000 */
[----:B------:R-:W-:Y:S01]  /*c1a0*/  LOP3.LUT R18, R7, 0xffff0000, RZ, 0xc0, !PT ;  /* 0xffff000007127812 */ /* 0x000fe200078ec0ff */
[----:B------:R-:W-:-:S02]  /*c1b0*/  IMAD.U32 R3, R35, 0x10000, RZ ;  /* 0x0001000023037824 */ /* 0x000fc400078e00ff */
[C---:B------:R-:W-:Y:S02]  /*c1c0*/  FMUL.FTZ R7, R2.reuse, R5 ;  /* 0x0000000502077220 */ /* 0x040fe40000410000 */
[----:B------:R-:W-:Y:S01]  /*c1d0*/  FFMA.FTZ R31, R2, R12, -R6 ;  /* 0x0000000c021f7223 */ /* 0x000fe20000010806 */
[----:B------:R-:W-:Y:S01]  /*c1e0*/  LOP3.LUT R6, R34, 0xffff0000, RZ, 0xc0, !PT ;  /* 0xffff000022067812 */ /* 0x000fe200078ec0ff */
[-C--:B------:R-:W-:Y:S02]  /*c1f0*/  FMUL.FTZ R2, R4, R10.reuse ;  /* 0x0000000a04027220 */ /* 0x080fe40000410000 */
[----:B------:R-:W-:Y:S01]  /*c200*/  FMUL.FTZ R5, R3, R10 ;  /* 0x0000000a03057220 */ /* 0x000fe20000410000 */
[----:B------:R-:W-:Y:S01]  /*c210*/  F2FP.BF16.PACK_AB R10, R31, R41 ;  /* 0x000000291f0a723e */ /* 0x000fe200000010ff */
[----:B------:R-:W-:Y:S01]  /*c220*/  FFMA.FTZ R28, R0, R12, R7 ;  /* 0x0000000c001c7223 */ /* 0x000fe20000010007 */
[----:B------:R-:W-:Y:S01]  /*c230*/  LOP3.LUT R0, R35, 0xffff0000, RZ, 0xc0, !PT ;  /* 0xffff000023007812 */ /* 0x000fe200078ec0ff */
[-C--:B------:R-:W-:Y:S01]  /*c240*/  FFMA.FTZ R26, R3, R13.reuse, -R2 ;  /* 0x0000000d031a7223 */ /* 0x080fe20000010802 */
[----:B------:R-:W-:Y:S01]  /*c250*/  SHF.L.U32 R3, R39, 0x10, RZ ;  /* 0x0000001027037819 */ /* 0x000fe200000006ff */
[----:B------:R-:W-:Y:S01]  /*c260*/  FFMA.FTZ R24, R4, R13, R5 ;  /* 0x0000000d04187223 */ /* 0x000fe20000010005 */
[----:B------:R-:W-:Y:S01]  /*c270*/  SHF.L.U32 R5, R37, 0x10, RZ ;  /* 0x0000001025057819 */ /* 0x000fe200000006ff */
[----:B------:R-:W-:-:S02]  /*c280*/  FMUL.FTZ R4, R6, R11 ;  /* 0x0000000b06047220 */ /* 0x000fc40000410000 */
[----:B------:R-:W-:Y:S02]  /*c290*/  IMAD.U32 R2, R36, 0x10000, RZ ;  /* 0x0001000024027824 */ /* 0x000fe400078e00ff */
[C---:B------:R-:W-:Y:S02]  /*c2a0*/  FMUL.FTZ R9, R0.reuse, R11 ;  /* 0x0000000b00097220 */ /* 0x040fe40000410000 */
[----:B------:R-:W-:Y:S02]  /*c2b0*/  FFMA.FTZ R23, R0, R16, -R4 ;  /* 0x0000001000177223 */ /* 0x000fe40000010804 */
[----:B------:R-:W-:Y:S02]  /*c2c0*/  IMAD.U32 R0, R38, 0x10000, RZ ;  /* 0x0001000026007824 */ /* 0x000fe400078e00ff */
[----:B------:R-:W-:Y:S02]  /*c2d0*/  FMUL.FTZ R7, R3, R15 ;  /* 0x0000000f03077220 */ /* 0x000fe40000410000 */
[----:B------:R-:W-:-:S02]  /*c2e0*/  FMUL.FTZ R4, R5, R14 ;  /* 0x0000000e05047220 */ /* 0x000fc40000410000 */
[----:B------:R-:W-:Y:S02]  /*c2f0*/  FMUL.FTZ R8, R2, R15 ;  /* 0x0000000f02087220 */ /* 0x000fe40000410000 */
[----:B------:R-:W-:Y:S02]  /*c300*/  FFMA.FTZ R16, R6, R16, R9 ;  /* 0x0000001006107223 */ /* 0x000fe40000010009 */
[-C--:B------:R-:W-:Y:S01]  /*c310*/  FFMA.FTZ R13, R2, R17.reuse, R7 ;  /* 0x00000011020d7223 */ /* 0x080fe20000010007 */
[----:B------:R-:W-:Y:S01]  /*c320*/  LOP3.LUT R2, R36, 0xffff0000, RZ, 0xc0, !PT ;  /* 0xffff000024027812 */ /* 0x000fe200078ec0ff */
[C---:B------:R-:W-:Y:S02]  /*c330*/  FMUL.FTZ R6, R0.reuse, R14 ;  /* 0x0000000e00067220 */ /* 0x040fe40000410000 */
[-C--:B------:R-:W-:Y:S01]  /*c340*/  FFMA.FTZ R11, R0, R20.reuse, -R4 ;  /* 0x00000014000b7223 */ /* 0x080fe20000010804 */
[----:B------:R-:W-:Y:S01]  /*c350*/  LOP3.LUT R0, R37, 0xffff0000, RZ, 0xc0, !PT ;  /* 0xffff000025007812 */ /* 0x000fe200078ec0ff */
[----:B------:R-:W-:Y:S01]  /*c360*/  FFMA.FTZ R15, R3, R17, -R8 ;  /* 0x00000011030f7223 */ /* 0x000fe20000010808 */
[----:B------:R-:W-:Y:S01]  /*c370*/  LOP3.LUT R4, R39, 0xffff0000, RZ, 0xc0, !PT ;  /* 0xffff000027047812 */ /* 0x000fe200078ec0ff */
[----:B------:R-:W-:Y:S01]  /*c380*/  FFMA.FTZ R12, R5, R20, R6 ;  /* 0x00000014050c7223 */ /* 0x000fe20000010006 */
[----:B------:R-:W-:Y:S01]  /*c390*/  LOP3.LUT R3, R38, 0xffff0000, RZ, 0xc0, !PT ;  /* 0xffff000026037812 */ /* 0x000fe200078ec0ff */
[----:B------:R-:W-:-:S02]  /*c3a0*/  FMUL.FTZ R8, R2, R19 ;  /* 0x0000001302087220 */ /* 0x000fc40000410000 */
[-C--:B------:R-:W-:Y:S02]  /*c3b0*/  FMUL.FTZ R6, R0, R18.reuse ;  /* 0x0000001200067220 */ /* 0x080fe40000410000 */
[C---:B------:R-:W-:Y:S02]  /*c3c0*/  FMUL.FTZ R7, R4.reuse, R19 ;  /* 0x0000001304077220 */ /* 0x040fe40000410000 */
[----:B------:R-:W-:Y:S02]  /*c3d0*/  FMUL.FTZ R5, R3, R18 ;  /* 0x0000001203057220 */ /* 0x000fe40000410000 */
        /* <DEDUP_REMOVED lines=10> */
[----:B------:R1:W-:Y:S01]  /*c480*/  STS.128 [R27], R8 ;  /* 0x000000081b007388 */ /* 0x0003e20000000c00 */
[----:B------:R-:W-:-:S05]  /*c490*/  F2FP.BF16.PACK_AB R7, R0, R12 ;  /* 0x0000000c0007723e */ /* 0x000fca00000010ff */
[----:B------:R1:W-:Y:S02]  /*c4a0*/  STS.128 [R25+0x100], R4 ;  /* 0x0001000419007388 */ /* 0x0003e40000000c00 */
.L_x_328:
[----:B------:R-:W-:Y:S05]  /*c4b0*/  BSYNC B0 ;  /* 0x0000000000007941 */ /* 0x000fea0003800000 */
.L_x_327:
[----:B------:R-:W-:Y:S01]  /*c4c0*/  IADD3 R2, R229, 0x40, RZ ;  /* 0x00000040e5027810 */ /* 0x000fe20007ffe0ff */
[----:B------:R-:W-:Y:S03]  /*c4d0*/  BSSY B0, `(.L_x_329) ;  /* 0x0000062000007945 */ /* 0x000fe60003800000 */
[----:B------:R-:W-:-:S13]  /*c4e0*/  ISETP.GE.OR P1, PT, R2, R42, P0 ;  /* 0x0000002a0200720c */ /* 0x000fda0000726670 */
[----:B------:R-:W-:Y:S05]  /*c4f0*/  @P1 BRA `(.L_x_330) ;  /* 0x000005f000001947 */ /* 0x000fea0003800000 */
[----:B------:R-:W-:Y:S01]  /*c500*/  SHF.R.S32.HI R0, RZ, 0x1f, R2 ;  /* 0x0000001fff007819 */ /* 0x000fe20000011402 */
[----:B------:R-:W-:Y:S01]  /*c510*/  IMAD.MOV.U32 R3, RZ, RZ, c[0x0][0x27c] ;  /* 0x00009f00ff037624 */ /* 0x000fe200078e00ff */
[----:B-1----:R-:W-:Y:S02]  /*c520*/  SHF.R.U32.HI R6, RZ, 0x3, R146 ;  /* 0x00000003ff067819 */ /* 0x002fe40000011692 */
[----:B------:R-:W-:Y:S02]  /*c530*/  LEA.HI R0, R0, R2, RZ, 0x3 ;  /* 0x0000000200007211 */ /* 0x000fe400078f18ff */
[----:B------:R-:W-:Y:S02]  /*c540*/  LEA.HI R3, R3, R249, RZ, 0x1d ;  /* 0x000000f903037211 */ /* 0x000fe400078fe8ff */
[----:B------:R-:W-:Y:S01]  /*c550*/  LOP3.LUT R2, R146, 0x38, R32, 0xf8, !PT ;  /* 0x0000003892027812 */ /* 0x000fe200078ef820 */
[----:B------:R-:W-:Y:S01]  /*c560*/  IMAD.SHL.U32 R0, R0, 0x40, RZ ;  /* 0x0000004000007824 */ /* 0x000fe200078e00ff */
[----:B------:R-:W-:-:S02]  /*c570*/  SHF.R.S32.HI R5, RZ, 0x1f, R3 ;  /* 0x0000001fff057819 */ /* 0x000fc40000011403 */
[----:B------:R-:W-:Y:S02]  /*c580*/  SHF.L.U32 R4, R3, 0x3, RZ ;  /* 0x0000000303047819 */ /* 0x000fe400000006ff */
[----:B------:R-:W-:Y:S02]  /*c590*/  LEA.HI R3, R5, R3, RZ, 0x3 ;  /* 0x0000000305037211 */ /* 0x000fe400078f18ff */
[----:B------:R-:W-:Y:S02]  /*c5a0*/  LOP3.LUT R0, R0, 0xfffffe00, RZ, 0xc0, !PT ;  /* 0xfffffe0000007812 */ /* 0x000fe400078ec0ff */
[----:B------:R-:W-:Y:S01]  /*c5b0*/  LOP3.LUT R4, R146, 0x38, R4, 0xf8, !PT ;  /* 0x0000003892047812 */ /* 0x000fe200078ef804 */
[----:B------:R-:W-:Y:S01]  /*c5c0*/  IMAD.SHL.U32 R3, R3, 0x400, RZ ;  /* 0x0000040003037824 */ /* 0x000fe200078e00ff */
[----:B------:R-:W-:Y:S02]  /*c5d0*/  LOP3.LUT R2, R0, R2, R6, 0xf6, !PT ;  /* 0x0000000200027212 */ /* 0x000fe400078ef606 */
[----:B------:R-:W-:-:S02]  /*c5e0*/  LOP3.LUT R4, R4, R6, RZ, 0x3c, !PT ;  /* 0x0000000604047212 */ /* 0x000fc400078e3cff */
[----:B------:R-:W-:Y:S02]  /*c5f0*/  LEA R27, R2, 0x100, 0x1 ;  /* 0x00000100021b7811 */ /* 0x000fe400078e08ff */
[----:B------:R-:W-:-:S03]  /*c600*/  LOP3.LUT R2, R3, 0x7fffe000, RZ, 0xc0, !PT ;  /* 0x7fffe00003027812 */ /* 0x000fc600078ec0ff */
[----:B------:R-:W1:Y:S01]  /*c610*/  LDS.128 R8, [R27] ;  /* 0x000000001b087984 */ /* 0x000e620000000c00 */
[----:B------:R-:W-:Y:S02]  /*c620*/  IADD3 R2, R4, R2, R0 ;  /* 0x0000000204027210 */ /* 0x000fe40007ffe000 */
[----:B------:R-:W-:-:S03]  /*c630*/  LOP3.LUT R0, R29, 0xffff0000, RZ, 0xc0, !PT ;  /* 0xffff00001d007812 */ /* 0x000fc600078ec0ff */
[----:B------:R-:W-:Y:S02]  /*c640*/  IMAD.SHL.U32 R25, R2, 0x2, RZ ;  /* 0x0000000202197824 */ /* 0x000fe400078e00ff */
[----:B------:R-:W-:-:S03]  /*c650*/  IMAD.U32 R2, R30, 0x10000, RZ ;  /* 0x000100001e027824 */ /* 0x000fc600078e00ff */
[----:B------:R-:W2:Y:S01]  /*c660*/  LDS.128 R4, [R25+0x100] ;  /* 0x0001000019047984 */ /* 0x000ea20000000c00 */
[C---:B-1----:R-:W-:Y:S01]  /*c670*/  SHF.L.U32 R13, R8.reuse, 0x10, RZ ;  /* 0x00000010080d7819 */ /* 0x042fe200000006ff */
[----:B------:R-:W-:Y:S01]  /*c680*/  IMAD.U32 R17, R9, 0x10000, RZ ;  /* 0x0001000009117824 */ /* 0x000fe200078e00ff */
[----:B------:R-:W-:Y:S01]  /*c690*/  LOP3.LUT R16, R8, 0xffff0000, RZ, 0xc0, !PT ;  /* 0xffff000008107812 */ /* 0x000fe200078ec0ff */
[----:B------:R-:W-:Y:S01]  /*c6a0*/  IMAD.U32 R8, R29, 0x10000, RZ ;  /* 0x000100001d087824 */ /* 0x000fe200078e00ff */
[----:B------:R-:W-:Y:S01]  /*c6b0*/  LOP3.LUT R22, R9, 0xffff0000, RZ, 0xc0, !PT ;  /* 0xffff000009167812 */ /* 0x000fe200078ec0ff */
[C---:B------:R-:W-:Y:S01]  /*c6c0*/  IMAD.U32 R9, R10.reuse, 0x10000, RZ ;  /* 0x000100000a097824 */ /* 0x040fe200078e00ff */
[----:B------:R-:W-:Y:S02]  /*c6d0*/  LOP3.LUT R12, R10, 0xffff0000, RZ, 0xc0, !PT ;  /* 0xffff00000a0c7812 */ /* 0x000fe400078ec0ff */
[C---:B------:R-:W-:Y:S02]  /*c6e0*/  SHF.L.U32 R20, R11.reuse, 0x10, RZ ;  /* 0x000000100b147819 */ /* 0x040fe400000006ff */
[----:B------:R-:W-:Y:S01]  /*c6f0*/  LOP3.LUT R21, R11, 0xffff0000, RZ, 0xc0, !PT ;  /* 0xffff00000b157812 */ /* 0x000fe200078ec0ff */
[----:B--2---:R-:W-:Y:S01]  /*c700*/  IMAD.U32 R10, R4, 0x10000, RZ ;  /* 0x00010000040a7824 */ /* 0x004fe200078e00ff */
[----:B------:R-:W-:-:S02]  /*c710*/  SHF.L.U32 R3, R6, 0x10, RZ ;  /* 0x0000001006037819 */ /* 0x000fc400000006ff */
[----:B------:R-:W-:Y:S02]  /*c720*/  LOP3.LUT R11, R4, 0xffff0000, RZ, 0xc0, !PT ;  /* 0xffff0000040b7812 */ /* 0x000fe400078ec0ff */
[C---:B------:R-:W-:Y:S01]  /*c730*/  SHF.L.U32 R15, R5.reuse, 0x10, RZ ;  /* 0x00000010050f7819 */ /* 0x040fe200000006ff */
        /* <DEDUP_REMOVED lines=8> */
[-C--:B------:R-:W-:Y:S01]  /*c7c0*/  FMUL.FTZ R6, R0, R5.reuse ;  /* 0x0000000500067220 */ /* 0x080fe20000410000 */
[C---:B------:R-:W-:Y:S01]  /*c7d0*/  SHF.L.U32 R14, R7.reuse, 0x10, RZ ;  /* 0x00000010070e7819 */ /* 0x040fe200000006ff */
[----:B------:R-:W-:Y:S01]  /*c7e0*/  IMAD.U32 R4, R34, 0x10000, RZ ;  /* 0x0001000022047824 */ /* 0x000fe200078e00ff */
[----:B------:R-:W-:Y:S01]  /*c7f0*/  LOP3.LUT R18, R7, 0xffff0000, RZ, 0xc0, !PT ;  /* 0xffff000007127812 */ /* 0x000fe200078ec0ff */
[----:B------:R-:W-:-:S02]  /*c800*/  FMUL.FTZ R7, R2, R5 ;  /* 0x0000000502077220 */ /* 0x000fc40000410000 */
[----:B------:R-:W-:Y:S01]  /*c810*/  FFMA.FTZ R31, R2, R12, -R6 ;  /* 0x0000000c021f7223 */ /* 0x000fe20000010806 */
[----:B------:R-:W-:Y:S01]  /*c820*/  LOP3.LUT R6, R34, 0xffff0000, RZ, 0xc0, !PT ;  /* 0xffff000022067812 */ /* 0x000fe200078ec0ff */
[-C--:B------:R-:W-:Y:S02]  /*c830*/  FMUL.FTZ R5, R3, R10.reuse ;  /* 0x0000000a03057220 */ /* 0x080fe40000410000 */
[----:B------:R-:W-:Y:S01]  /*c840*/  FMUL.FTZ R2, R4, R10 ;  /* 0x0000000a04027220 */ /* 0x000fe20000410000 */
[----:B------:R-:W-:Y:S01]  /*c850*/  F2FP.BF16.PACK_AB R10, R31, R41 ;  /* 0x000000291f0a723e */ /* 0x000fe200000010ff */
[----:B------:R-:W-:Y:S01]  /*c860*/  FFMA.FTZ R28, R0, R12, R7 ;  /* 0x0000000c001c7223 */ /* 0x000fe20000010007 */
[----:B------:R-:W-:Y:S01]  /*c870*/  LOP3.LUT R0, R35, 0xffff0000, RZ, 0xc0, !PT ;  /* 0xffff000023007812 */ /* 0x000fe200078ec0ff */
[----:B------:R-:W-:Y:S02]  /*c880*/  FFMA.FTZ R24, R4, R13, R5 ;  /* 0x0000000d04187223 */ /* 0x000fe40000010005 */
[----:B------:R-:W-:-:S02]  /*c890*/  FMUL.FTZ R4, R6, R11 ;  /* 0x0000000b06047220 */ /* 0x000fc40000410000 */
[----:B------:R-:W-:Y:S01]  /*c8a0*/  FFMA.FTZ R26, R3, R13, -R2 ;  /* 0x0000000d031a7223 */ /* 0x000fe20000010802 */
[----:B------:R-:W-:Y:S01]  /*c8b0*/  SHF.L.U32 R2, R36, 0x10, RZ ;  /* 0x0000001024027819 */ /* 0x000fe200000006ff */
[----:B------:R-:W-:Y:S02]  /*c8c0*/  IMAD.U32 R3, R39, 0x10000, RZ ;  /* 0x0001000027037824 */ /* 0x000fe400078e00ff */
[----:B------:R-:W-:Y:S02]  /*c8d0*/  IMAD.U32 R5, R37, 0x10000, RZ ;  /* 0x0001000025057824 */ /* 0x000fe400078e00ff */
[C---:B------:R-:W-:Y:S02]  /*c8e0*/  FMUL.FTZ R9, R0.reuse, R11 ;  /* 0x0000000b00097220 */ /* 0x040fe40000410000 */
[----:B------:R-:W-:Y:S01]  /*c8f0*/  FFMA.FTZ R23, R0, R16, -R4 ;  /* 0x0000001000177223 */ /* 0x000fe20000010804 */
[----:B------:R-:W-:Y:S01]  /*c900*/  SHF.L.U32 R0, R38, 0x10, RZ ;  /* 0x0000001026007819 */ /* 0x000fe200000006ff */
[----:B------:R-:W-:-:S02]  /*c910*/  FMUL.FTZ R7, R3, R15 ;  /* 0x0000000f03077220 */ /* 0x000fc40000410000 */
[----:B------:R-:W-:Y:S02]  /*c920*/  FMUL.FTZ R4, R5, R14 ;  /* 0x0000000e05047220 */ /* 0x000fe40000410000 */
        /* <DEDUP_REMOVED lines=28> */
.L_x_330:
[----:B------:R-:W-:Y:S05]  /*caf0*/  BSYNC B0 ;  /* 0x0000000000007941 */ /* 0x000fea0003800000 */
.L_x_329:
[----:B------:R-:W-:-:S04]  /*cb00*/  IADD3 R2, R229, 0x60, RZ ;  /* 0x00000060e5027810 */ /* 0x000fc80007ffe0ff */
        /* <DEDUP_REMOVED lines=97> */
.L_x_320:
[----:B------:R-:W-:Y:S05]  /*d120*/  BSYNC B2 ;  /* 0x0000000000027941 */ /* 0x000fea0003800000 */
.L_x_304:
[----:B------:R-:W2:Y:S01]  /*d130*/  S2R R250, SR_TID.X ;  /* 0x0000000000fa7919 */ /* 0x000ea20000002100 */
[----:B------:R-:W-:Y:S01]  /*d140*/  MOV R3, 0x40 ;  /* 0x0000004000037802 */ /* 0x000fe20000000f00 */
[----:B-1----:R-:W-:Y:S01]  /*d150*/  IMAD.WIDE.U32 R6, R148, c[0x0][0x208], RZ ;  /* 0x0000820094067a25 */ /* 0x002fe200078e00ff */
[----:B------:R-:W-:Y:S01]  /*d160*/  MOV R15, c[0x0][0x208] ;  /* 0x00008200000f7a02 */ /* 0x000fe20000000f00 */
[----:B------:R-:W-:Y:S01]  /*d170*/  BAR.SYNC.DEFER_BLOCKING 0x0 ;  /* 0x0000000000007b1d */ /* 0x000fe20000010000 */
[----:B------:R-:W-:Y:S02]  /*d180*/  MOV R11, 0x6 ;  /* 0x00000006000b7802 */ /* 0x000fe40000000f00 */
[C---:B------:R-:W-:Y:S02]  /*d190*/  SHF.L.U32 R12, R15.reuse, 0x6, RZ ;  /* 0x000000060f0c7819 */ /* 0x040fe400000006ff */
[----:B------:R-:W-:Y:S01]  /*d1a0*/  SHF.L.U64.HI R11, R15, R11, c[0x0][0x20c] ;  /* 0x000083000f0b7619 */ /* 0x000fe2000001020b */
[----:B------:R-:W-:Y:S01]  /*d1b0*/  BSSY B0, `(.L_x_331) ;  /* 0x00001a5000007945 */ /* 0x000fe20003800000 */
[----:B------:R-:W-:-:S02]  /*d1c0*/  LOP3.LUT P3, RZ, R249, 0x2, RZ, 0xc0, !PT ;  /* 0x00000002f9ff7812 */ /* 0x000fc4000786c0ff */
[----:B------:R-:W-:Y:S02]  /*d1d0*/  IADD3 R206, R201, 0x20, RZ ;  /* 0x00000020c9ce7810 */ /* 0x000fe40007ffe0ff */
[----:B------:R-:W-:Y:S02]  /*d1e0*/  ISETP.NE.AND P5, PT, R44, RZ, PT ;  /* 0x000000ff2c00720c */ /* 0x000fe40003fa5270 */
[-C--:B--2---:R-:W-:Y:S02]  /*d1f0*/  LEA.HI R0, R216, R250.reuse, RZ, 0x4 ;  /* 0x000000fad8007211 */ /* 0x084fe400078f20ff */
[----:B------:R-:W-:Y:S02]  /*d200*/  ISETP.GT.AND P4, PT, R250, 0x7f, PT ;  /* 0x0000007ffa00780c */ /* 0x000fe40003f84270 */
[----:B------:R-:W-:Y:S01]  /*d210*/  LOP3.LUT R0, R0, 0xfffffff0, RZ, 0xc0, !PT ;  /* 0xfffffff000007812 */ /* 0x000fe200078ec0ff */
[----:B------:R-:W-:Y:S03]  /*d220*/  LDSM.16.M88.4 R132, [R207] ;  /* 0x00000000cf84783b */ /* 0x000fe60000000200 */
[----:B------:R-:W-:Y:S01]  /*d230*/  IADD3 R0, -R0, R250, RZ ;  /* 0x000000fa00007210 */ /* 0x000fe20007ffe1ff */
[----:B------:R-:W-:Y:S03]  /*d240*/  LDSM.16.M88.4 R176, [R207+0x4000] ;  /* 0x00400000cfb0783b */ /* 0x000fe60000000200 */
[----:B------:R-:W-:-:S03]  /*d250*/  SHF.R.S32.HI R2, RZ, 0x1f, R0 ;  /* 0x0000001fff027819 */ /* 0x000fc60000011400 */
[----:B------:R-:W-:Y:S02]  /*d260*/  @!P4 MOV R14, c[0x0][0x20c] ;  /* 0x00008300000eca02 */ /* 0x000fe40000000f00 */
[----:B------:R-:W-:-:S04]  /*d270*/  LEA.HI R2, R2, R0, RZ, 0x3 ;  /* 0x0000000002027211 */ /* 0x000fc800078f18ff */
[----:B------:R-:W-:-:S04]  /*d280*/  LOP3.LUT R2, R2, 0xfffffff8, RZ, 0xc0, !PT ;  /* 0xfffffff802027812 */ /* 0x000fc800078ec0ff */
[----:B------:R-:W-:Y:S02]  /*d290*/  IADD3 R0, R0, -R2, RZ ;  /* 0x8000000200007210 */ /* 0x000fe40007ffe0ff */
[----:B------:R-:W-:Y:S02]  /*d2a0*/  MOV R2, 0x20 ;  /* 0x0000002000027802 */ /* 0x000fe40000000f00 */
[C---:B------:R-:W-:Y:S02]  /*d2b0*/  LOP3.LUT P1, RZ, R0.reuse, 0x2, RZ, 0xc0, !PT ;  /* 0x0000000200ff7812 */ /* 0x040fe4000782c0ff */
[----:B------:R-:W-:Y:S01]  /*d2c0*/  LOP3.LUT P0, RZ, R0, 0x4, RZ, 0xc0, !PT ;  /* 0x0000000400ff7812 */ /* 0x000fe2000780c0ff */
[----:B------:R-:W-:Y:S01]  /*d2d0*/  IMAD R0, R43, c[0x0][0x208], RZ ;  /* 0x000082002b007a24 */ /* 0x000fe200078e02ff */
[----:B------:R-:W-:Y:S02]  /*d2e0*/  SEL R2, R2, 0xffffffe0, !P1 ;  /* 0xffffffe002027807 */ /* 0x000fe40004800000 */
[----:B------:R-:W-:Y:S01]  /*d2f0*/  SEL R3, R3, 0xffffffc0, !P0 ;  /* 0xffffffc003037807 */ /* 0x000fe20004000000 */
[----:B------:R-:W-:Y:S01]  /*d300*/  IMAD R4, R148, c[0x0][0x20c], R0 ;  /* 0x0000830094047a24 */ /* 0x000fe200078e0200 */
[----:B------:R-:W-:-:S02]  /*d310*/  IADD3 R0, R207, R2, RZ ;  /* 0x00000002cf007210 */ /* 0x000fc40007ffe0ff */
[-C--:B------:R-:W-:Y:S02]  /*d320*/  IADD3 R2, R207, R3.reuse, RZ ;  /* 0x00000003cf027210 */ /* 0x080fe40007ffe0ff */
[----:B------:R-:W-:Y:S01]  /*d330*/  IADD3 R3, R0, R3, RZ ;  /* 0x0000000300037210 */ /* 0x000fe20007ffe0ff */
[----:B------:R-:W-:Y:S01]  /*d340*/  LDSM.16.M88.4 R136, [R0] ;  /* 0x000000000088783b */ /* 0x000fe20000000200 */
[----:B------:R-:W-:-:S03]  /*d350*/  IADD3 R7, R7, R4, RZ ;  /* 0x0000000407077210 */ /* 0x000fc60007ffe0ff */
[----:B------:R1:W-:Y:S04]  /*d360*/  LDSM.16.M88.4 R180, [R0+0x4000] ;  /* 0x0040000000b4783b */ /* 0x0003e80000000200 */
[----:B------:R-:W-:Y:S04]  /*d370*/  LDSM.16.M88.4 R156, [R2] ;  /* 0x00000000029c783b */ /* 0x000fe80000000200 */
[----:B------:R2:W-:Y:S04]  /*d380*/  LDSM.16.M88.4 R188, [R2+0x4000] ;  /* 0x0040000002bc783b */ /* 0x0005e80000000200 */
[----:B------:R-:W-:Y:S04]  /*d390*/  LDSM.16.M88.4 R168, [R3] ;  /* 0x0000000003a8783b */ /* 0x000fe80000000200 */
[----:B------:R3:W-:Y:S04]  /*d3a0*/  LDSM.16.M88.4 R192, [R3+0x4000] ;  /* 0x0040000003c0783b */ /* 0x0007e80000000200 */
[----:B------:R-:W-:Y:S01]  /*d3b0*/  BAR.SYNC.DEFER_BLOCKING 0x0 ;  /* 0x0000000000007b1d */ /* 0x000fe20000010000 */
[----:B-1----:R-:W-:Y:S01]  /*d3c0*/  IMAD R0, R7, 0x70, RZ ;  /* 0x0000007007007824 */ /* 0x002fe200078e02ff */
[----:B--2---:R-:W-:-:S02]  /*d3d0*/  MOV R2, R246 ;  /* 0x000000f600027202 */ /* 0x004fc40000000f00 */
[----:B---3--:R-:W-:-:S05]  /*d3e0*/  MOV R3, R248 ;  /* 0x000000f800037202 */ /* 0x008fca0000000f00 */
[----:B------:R-:W-:Y:S01]  /*d3f0*/  IMAD.WIDE.U32 R4, R6, 0x70, R2 ;  /* 0x0000007006047825 */ /* 0x000fe200078e0002 */
[----:B------:R-:W-:-:S04]  /*d400*/  DEPBAR.LE SB0, 0x0 ;  /* 0x000080000000791a */ /* 0x000fc80000000000 */
[----:B------:R-:W-:Y:S01]  /*d410*/  BAR.SYNC.DEFER_BLOCKING 0x0 ;  /* 0x0000000000007b1d */ /* 0x000fe20000010000 */
[----:B------:R-:W-:Y:S02]  /*d420*/  LEA R2, P0, R4, c[0x0][0x1f8], 0x1 ;  /* 0x00007e0004027a11 */ /* 0x000fe400078008ff */
[----:B------:R-:W-:Y:S02]  /*d430*/  IADD3 R0, R5, R0, RZ ;  /* 0x0000000005007210 */ /* 0x000fe40007ffe0ff */
[----:B------:R-:W-:Y:S02]  /*d440*/  IADD3 R8, P1, R12, R2, RZ ;  /* 0x000000020c087210 */ /* 0x000fe40007f3e0ff */
[----:B------:R-:W-:Y:S02]  /*d450*/  LEA.HI.X R3, R4, c[0x0][0x1fc], R0, 0x1, P0 ;  /* 0x00007f0004037a11 */ /* 0x000fe400000f0c00 */
[----:B------:R-:W-:Y:S02]  /*d460*/  SEL R5, RZ, 0x2, P6 ;  /* 0x00000002ff057807 */ /* 0x000fe40003000000 */
[----:B------:R-:W-:-:S02]  /*d470*/  IADD3 R6, P0, R8, R12, RZ ;  /* 0x0000000c08067210 */ /* 0x000fc40007f1e0ff */
[----:B------:R-:W-:Y:S02]  /*d480*/  IADD3.X R9, R11, R3, RZ, P1, !PT ;  /* 0x000000030b097210 */ /* 0x000fe40000ffe4ff */
[----:B------:R-:W-:Y:S02]  /*d490*/  IADD3 R12, P2, P1, R12, 0x80, R2 ;  /* 0x000000800c0c7810 */ /* 0x000fe4000795e002 */
[----:B------:R-:W-:Y:S02]  /*d4a0*/  IADD3 R5, R46, R5, RZ ;  /* 0x000000052e057210 */ /* 0x000fe40007ffe0ff */
[----:B------:R-:W-:Y:S02]  /*d4b0*/  IADD3.X R7, R9, R11, RZ, P0, !PT ;  /* 0x0000000b09077210 */ /* 0x000fe400007fe4ff */
[----:B------:R-:W-:Y:S02]  /*d4c0*/  @!P4 LEA R10, P0, R15, R6, 0x6 ;  /* 0x000000060f0ac211 */ /* 0x000fe400078030ff */
[----:B------:R-:W-:Y:S01]  /*d4d0*/  IADD3.X R13, R11, RZ, R3, P2, P1 ;  /* 0x000000ff0b0d7210 */ /* 0x000fe200017e2403 */
[----:B------:R-:W1:Y:S01]  /*d4e0*/  LDSM.16.M88.4 R20, [R201] ;  /* 0x00000000c914783b */ /* 0x000e620000000200 */
[----:B------:R-:W-:-:S02]  /*d4f0*/  IADD3 R4, R45, R172, -R229 ;  /* 0x000000ac2d047210 */ /* 0x000fc40007ffe8e5 */
[----:B------:R-:W-:Y:S01]  /*d500*/  LOP3.LUT P1, RZ, R5, 0x1, RZ, 0xc0, !PT ;  /* 0x0000000105ff7812 */ /* 0x000fe2000782c0ff */
[----:B------:R-:W2:Y:S01]  /*d510*/  LDSM.16.M88.4 R28, [R201+0x800] ;  /* 0x00080000c91c783b */ /* 0x000ea20000000200 */
[----:B------:R-:W-:Y:S02]  /*d520*/  @!P4 LEA.HI.X R11, R15, R7, R14, 0x6, P0 ;  /* 0x000000070f0bc211 */ /* 0x000fe400000f340e */
[----:B------:R-:W-:Y:S01]  /*d530*/  ISETP.LT.OR P0, PT, R4, 0x1, !P1 ;  /* 0x000000010400780c */ /* 0x000fe20004f01670 */
[----:B------:R-:W-:Y:S01]  /*d540*/  LDSM.16.M88.4 R40, [R201+0x1000] ;  /* 0x00100000c928783b */ /* 0x000fe20000000200 */
[----:B------:R-:W-:Y:S02]  /*d550*/  MOV R0, R206 ;  /* 0x000000ce00007202 */ /* 0x000fe40000000f00 */
[----:B------:R-:W-:Y:S01]  /*d560*/  @P3 IADD3 R0, R201, -0x20, RZ ;  /* 0xffffffe0c9003810 */ /* 0x000fe20007ffe0ff */
[----:B------:R-:W-:Y:S01]  /*d570*/  LDSM.16.M88.4 R44, [R201+0x1800] ;  /* 0x00180000c92c783b */ /* 0x000fe20000000200 */
[----:B------:R-:W-:-:S02]  /*d580*/  LOP3.LUT P2, RZ, R5, 0x2, RZ, 0xc0, !PT ;  /* 0x0000000205ff7812 */ /* 0x000fc4000784c0ff */
[----:B------:R-:W-:Y:S01]  /*d590*/  @P3 IADD3 R206, R201, -0x20, RZ ;  /* 0xffffffe0c9ce3810 */ /* 0x000fe20007ffe0ff */
[----:B------:R-:W3:Y:S04]  /*d5a0*/  LDSM.16.M88.4 R36, [R0] ;  /* 0x000000000024783b */ /* 0x000ee80000000200 */
[----:B------:R-:W4:Y:S04]  /*d5b0*/  LDSM.16.M88.4 R48, [R0+0x800] ;  /* 0x000800000030783b */ /* 0x000f280000000200 */
[----:B------:R-:W-:Y:S04]  /*d5c0*/  LDSM.16.M88.4 R60, [R0+0x1000] ;  /* 0x00100000003c783b */ /* 0x000fe80000000200 */
[----:B------:R-:W-:Y:S04]  /*d5d0*/  LDSM.16.M88.4 R56, [R0+0x1800] ;  /* 0x001800000038783b */ /* 0x000fe80000000200 */
[----:B------:R-:W-:Y:S04]  /*d5e0*/  LDSM.16.M88.4 R88, [R0+0x2000] ;  /* 0x002000000058783b */ /* 0x000fe80000000200 */
[----:B------:R-:W-:Y:S04]  /*d5f0*/  LDSM.16.M88.4 R120, [R0+0x2800] ;  /* 0x002800000078783b */ /* 0x000fe80000000200 */
[----:B------:R3:W-:Y:S01]  /*d600*/  LDSM.16.M88.4 R116, [R0+0x3000] ;  /* 0x003000000074783b */ /* 0x0007e20000000200 */
[C---:B-1----:R-:W-:Y:S03]  /*d610*/  HMMA.16816.F32.BF16 R24, R132.reuse, R20, RZ ;  /* 0x000000148418723c */ /* 0x042fe600000418ff */
[----:B------:R-:W1:Y:S04]  /*d620*/  LDSM.16.M88.4 R52, [R201+0x2000] ;  /* 0x00200000c934783b */ /* 0x000e680000000200 */
[----:B------:R-:W-:Y:S01]  /*d630*/  LDSM.16.M88.4 R64, [R201+0x2800] ;  /* 0x00280000c940783b */ /* 0x000fe20000000200 */
[C---:B------:R-:W-:Y:S03]  /*d640*/  HMMA.16816.F32.BF16 R20, R132.reuse, R22, RZ ;  /* 0x000000168414723c */ /* 0x040fe600000418ff */
[----:B------:R-:W1:Y:S04]  /*d650*/  LDSM.16.M88.4 R76, [R201+0x3000] ;  /* 0x00300000c94c783b */ /* 0x000e680000000200 */
[----:B------:R-:W-:Y:S01]  /*d660*/  @!PT LDS RZ, [RZ] ;  /* 0x00000000fffff984 */ /* 0x000fe20000000800 */
[----:B------:R-:W-:Y:S01]  /*d670*/  @!PT LDS RZ, [RZ] ;  /* 0x00000000fffff984 */ /* 0x000fe20000000800 */
[----:B------:R-:W-:Y:S01]  /*d680*/  @!PT LDS RZ, [RZ] ;  /* 0x00000000fffff984 */ /* 0x000fe20000000800 */
[----:B------:R1:W-:Y:S01]  /*d690*/  LDGSTS.E.BYPASS.LTC128B.128 [R208+0x100], [R2.64], !P0 ;  /* 0x0010000002d07fae */ /* 0x0003e2000c101d4a */
[C---:B------:R-:W-:Y:S01]  /*d6a0*/  ISETP.LT.OR P0, PT, R4.reuse, 0x1, !P2 ;  /* 0x000000010400780c */ /* 0x040fe20005701670 */
[----:B--2---:R-:W-:Y:S08]  /*d6b0*/  HMMA.16816.F32.BF16 R16, R132, R28, RZ ;  /* 0x0000001c8410723c */ /* 0x004ff000000418ff */
[----:B---3--:R-:W-:Y:S04]  /*d6c0*/  HMMA.16816.F32.BF16 R80, R136, R36, R24 ;  /* 0x000000248850723c */ /* 0x008fe80000041818 */
[----:B------:R1:W-:Y:S01]  /*d6d0*/  LDGSTS.E.BYPASS.LTC128B.128 [R208+0x3900], [R2.64+0x80], !P0 ;  /* 0x0390008002d07fae */ /* 0x0003e2000c101d4a */
[----:B------:R-:W-:-:S02]  /*d6e0*/  ISETP.LT.OR P0, PT, R4, 0x21, !P1 ;  /* 0x000000210400780c */ /* 0x000fc40004f01670 */
[C---:B------:R-:W-:Y:S01]  /*d6f0*/  ISETP.LT.OR P1, PT, R4.reuse, 0x41, !P1 ;  /* 0x000000410400780c */ /* 0x040fe20004f21670 */
[----:B------:R-:W-:Y:S08]  /*d700*/  HMMA.16816.F32.BF16 R92, R136, R38, R20 ;  /* 0x00000026885c723c */ /* 0x000ff00000041814 */
[----:B------:R-:W-:Y:S02]  /*d710*/  HMMA.16816.F32.BF16 R28, R132, R30, RZ ;  /* 0x0000001e841c723c */ /* 0x000fe400000418ff */
[----:B------:R2:W-:Y:S01]  /*d720*/  LDGSTS.E.BYPASS.LTC128B.128 [R208+0x1100], [R8.64], !P0 ;  /* 0x0110000008d07fae */ /* 0x0005e2000c101d4a */
[----:B------:R-:W-:-:S02]  /*d730*/  ISETP.LT.OR P0, PT, R4, 0x21, !P2 ;  /* 0x000000210400780c */ /* 0x000fc40005701670 */
[----:B------:R-:W-:-:S03]  /*d740*/  ISETP.LT.OR P2, PT, R4, 0x41, !P2 ;  /* 0x000000410400780c */ /* 0x000fc60005741670 */
[C---:B------:R-:W-:Y:S08]  /*d750*/  HMMA.16816.F32.BF16 R36, R132.reuse, R40, RZ ;  /* 0x000000288424723c */ /* 0x040ff000000418ff */
[----:B------:R3:W-:Y:S01]  /*d760*/  LDGSTS.E.BYPASS.LTC128B.128 [R208+0x4900], [R12.64], !P0 ;  /* 0x049000000cd07fae */ /* 0x0007e2000c101d4a */
[----:B------:R-:W-:Y:S01]  /*d770*/  LOP3.LUT P0, RZ, R249, 0x4, RZ, 0xc0, !PT ;  /* 0x00000004f9ff7812 */ /* 0x000fe2000780c0ff */
[----:B------:R-:W-:Y:S02]  /*d780*/  HMMA.16816.F32.BF16 R24, R132, R42, RZ ;  /* 0x0000002a8418723c */ /* 0x000fe400000418ff */
[----:B------:R2:W-:Y:S01]  /*d790*/  LDGSTS.E.BYPASS.LTC128B.128 [R208+0x2100], [R6.64], !P1 ;  /* 0x0210000006d07fae */ /* 0x0005e2000c901d4a */
[----:B------:R-:W-:-:S02]  /*d7a0*/  @!P4 ISETP.LT.OR P1, PT, R4, 0x61, P5 ;  /* 0x000000610400c80c */ /* 0x000fc40002f21670 */
[----:B------:R-:W-:Y:S01]  /*d7b0*/  SEL R0, R69, 0xffffffc0, !P0 ;  /* 0xffffffc045007807 */ /* 0x000fe20004000000 */
[----:B------:R2:W-:Y:S01]  /*d7c0*/  LDGSTS.E.BYPASS.LTC128B.128 [R208+0x5900], [R6.64+0x80], !P2 ;  /* 0x0590008006d07fae */ /* 0x0005e2000d101d4a */
[----:B------:R-:W-:Y:S01]  /*d7d0*/  @!P4 ISETP.LT.OR P0, PT, R4, 0x61, P6 ;  /* 0x000000610400c80c */ /* 0x000fe20003701670 */
[----:B------:R-:W-:Y:S01]  /*d7e0*/  HMMA.16816.F32.BF16 R20, R132, R44, RZ ;  /* 0x0000002c8414723c */ /* 0x000fe200000418ff */
[----:B-1----:R-:W-:Y:S02]  /*d7f0*/  IADD3 R2, R201, R0, RZ ;  /* 0x00000000c9027210 */ /* 0x002fe40007ffe0ff */
[----:B------:R-:W-:-:S05]  /*d800*/  IADD3 R200, R0, 0x3800, R206 ;  /* 0x0000380000c87810 */ /* 0x000fca0007ffe0ce */
[----:B------:R1:W-:Y:S01]  /*d810*/  @!P4 LDGSTS.E.BYPASS.LTC128B.128 [R210+0x3100], [R10.64], !P1 ;  /* 0x031000000ad2cfae */ /* 0x0003e2000c901d4a */
[----:B----4-:R-:W-:Y:S03]  /*d820*/  HMMA.16816.F32.BF16 R112, R136, R50, R28 ;  /* 0x000000328870723c */ /* 0x010fe6000004181c */
[----:B------:R1:W-:Y:S01]  /*d830*/  @!P4 LDGSTS.E.BYPASS.LTC128B.128 [R210+0x6900], [R10.64+0x80], !P0 ;  /* 0x069000800ad2cfae */ /* 0x0003e2000c101d4a */
[----:B------:R-:W-:-:S03]  /*d840*/  ISETP.GT.AND P0, PT, R148, R251, PT ;  /* 0x000000fb9400720c */ /* 0x000fc60003f04270 */
[----:B------:R-:W4:Y:S01]  /*d850*/  LDSM.16.M88.4 R40, [R2] ;  /* 0x000000000228783b */ /* 0x000f220000000200 */
[----:B---3--:R-:W-:Y:S03]  /*d860*/  HMMA.16816.F32.BF16 R12, R132, R52, RZ ;  /* 0x00000034840c723c */ /* 0x008fe600000418ff */
[----:B------:R-:W3:Y:S04]  /*d870*/  LDSM.16.M88.4 R28, [R200+-0x3800] ;  /* 0xffc80000c81c783b */ /* 0x000ee80000000200 */
[----:B------:R-:W0:Y:S01]  /*d880*/  LDGDEPBAR ;  /* 0x00000000000079af */ /* 0x000e220000000000 */
[----:B------:R-:W-:Y:S08]  /*d890*/  HMMA.16816.F32.BF16 R108, R136, R48, R16 ;  /* 0x00000030886c723c */ /* 0x000ff00000041810 */
[C---:B------:R-:W-:Y:S01]  /*d8a0*/  HMMA.16816.F32.BF16 R16, R132.reuse, R46, RZ ;  /* 0x0000002e8410723c */ /* 0x040fe200000418ff */
[----:B------:R-:W1:Y:S07]  /*d8b0*/  LDSM.16.M88.4 R44, [R2+0x800] ;  /* 0x00080000022c783b */ /* 0x000e6e0000000200 */
[----:B--2---:R-:W-:Y:S08]  /*d8c0*/  HMMA.16816.F32.BF16 R4, R132, R78, RZ ;  /* 0x0000004e8404723c */ /* 0x004ff000000418ff */
[C---:B------:R-:W-:Y:S08]  /*d8d0*/  HMMA.16816.F32.BF16 R96, R136.reuse, R88, R12 ;  /* 0x000000588860723c */ /* 0x040ff0000004180c */
[----:B------:R-:W-:Y:S08]  /*d8e0*/  HMMA.16816.F32.BF16 R84, R136, R62, R24 ;  /* 0x0000003e8854723c */ /* 0x000ff00000041818 */
[----:B------:R-:W-:Y:S08]  /*d8f0*/  HMMA.16816.F32.BF16 R12, R132, R66, RZ ;  /* 0x00000042840c723c */ /* 0x000ff000000418ff */
[----:B----4-:R-:W-:Y:S01]  /*d900*/  HMMA.16816.F32.BF16 R24, R156, R40, R80 ;  /* 0x000000289c18723c */ /* 0x010fe20000041850 */
[----:B------:R-:W-:Y:S07]  /*d910*/  LDSM.16.M88.4 R80, [R206+0x3800] ;  /* 0x00380000ce50783b */ /* 0x000fee0000000200 */
[----:B-1----:R-:W-:Y:S01]  /*d920*/  HMMA.16816.F32.BF16 R8, R132, R76, RZ ;  /* 0x0000004c8408723c */ /* 0x002fe200000418ff */
[----:B------:R-:W-:Y:S07]  /*d930*/  LDSM.16.M88.4 R76, [R200+-0x2800] ;  /* 0xffd80000c84c783b */ /* 0x000fee0000000200 */
[----:B------:R-:W-:Y:S08]  /*d940*/  HMMA.16816.F32.BF16 R72, R136, R56, R20 ;  /* 0x000000388848723c */ /* 0x000ff00000041814 */
[----:B------:R-:W-:Y:S01]  /*d950*/  HMMA.16816.F32.BF16 R20, R132, R54, RZ ;  /* 0x000000368414723c */ /* 0x000fe200000418ff */
[----:B------:R-:W1:Y:S07]  /*d960*/  LDSM.16.M88.4 R52, [R201+0x3800] ;  /* 0x00380000c934783b */ /* 0x000e6e0000000200 */
[----:B------:R-:W-:Y:S01]  /*d970*/  HMMA.16816.F32.BF16 R104, R136, R58, R16 ;  /* 0x0000003a8868723c */ /* 0x000fe20000041810 */
[----:B------:R-:W2:Y:S07]  /*d980*/  LDSM.16.M88.4 R56, [R2+0x1800] ;  /* 0x001800000238783b */ /* 0x000eae0000000200 */
[----:B------:R-:W-:Y:S08]  /*d990*/  HMMA.16816.F32.BF16 R16, R132, R64, RZ ;  /* 0x000000408410723c */ /* 0x000ff000000418ff */
[----:B------:R-:W-:Y:S08]  /*d9a0*/  HMMA.16816.F32.BF16 R64, R136, R118, R4 ;  /* 0x000000768840723c */ /* 0x000ff00000041804 */
[----:B------:R-:W-:Y:S01]  /*d9b0*/  HMMA.16816.F32.BF16 R4, R156, R42, R92 ;  /* 0x0000002a9c04723c */ /* 0x000fe2000004185c */
[----:B------:R-:W4:Y:S04]  /*d9c0*/  LDSM.16.M88.4 R40, [R200+-0x3000] ;  /* 0xffd00000c828783b */ /* 0x000f280000000200 */
[----:B------:R-:W-:Y:S03]  /*d9d0*/  LDSM.16.M88.4 R92, [R201+0x4000] ;  /* 0x00400000c95c783b */ /* 0x000fe60000000200 */
[----:B------:R-:W-:Y:S08]  /*d9e0*/  HMMA.16816.F32.BF16 R140, R136, R122, R12 ;  /* 0x0000007a888c723c */ /* 0x000ff0000004180c */
[----:B---3--:R-:W-:Y:S08]  /*d9f0*/  HMMA.16816.F32.BF16 R12, R168, R28, R24 ;  /* 0x0000001ca80c723c */ /* 0x008ff00000041818 */
[C---:B-----5:R-:W-:Y:S01]  /*da00*/  HMMA.16816.F32.BF16 R144, R136.reuse, R116, R8 ;  /* 0x000000748890723c */ /* 0x060fe20000041808 */
[----:B------:R-:W3:Y:S07]  /*da10*/  LDSM.16.M88.4 R8, [R2+0x2000] ;  /* 0x002000000208783b */ /* 0x000eee0000000200 */
[C---:B------:R-:W-:Y:S01]  /*da20*/  HMMA.16816.F32.BF16 R100, R136.reuse, R60, R36 ;  /* 0x0000003c8864723c */ /* 0x040fe20000041824 */
[----:B------:R-:W1:Y:S07]  /*da30*/  LDSM.16.M88.4 R36, [R2+0x1000] ;  /* 0x001000000224783b */ /* 0x000e6e0000000200 */
[----:B------:R-:W-:Y:S08]  /*da40*/  HMMA.16816.F32.BF16 R48, R136, R120, R16 ;  /* 0x000000788830723c */ /* 0x000ff00000041810 */
[----:B------:R-:W-:Y:S01]  /*da50*/  HMMA.16816.F32.BF16 R16, R156, R44, R108 ;  /* 0x0000002c9c10723c */ /* 0x000fe2000004186c */
[----:B------:R-:W-:Y:S07]  /*da60*/  LDSM.16.M88.4 R108, [R200] ;  /* 0x00000000c86c783b */ /* 0x000fee0000000200 */
[----:B------:R-:W-:Y:S01]  /*da70*/  HMMA.16816.F32.BF16 R60, R136, R90, R20 ;  /* 0x0000005a883c723c */ /* 0x000fe20000041814 */
[----:B------:R-:W3:Y:S04]  /*da80*/  LDSM.16.M88.4 R20, [R2+0x2800] ;  /* 0x002800000214783b */ /* 0x000ee80000000200 */
[----:B------:R-:W-:Y:S03]  /*da90*/  LDSM.16.M88.4 R88, [R206+0x4000] ;  /* 0x00400000ce58783b */ /* 0x000fe60000000200 */
[----:B------:R-:W-:Y:S01]  /*daa0*/  HMMA.16816.F32.BF16 R112, R156, R46, R112 ;  /* 0x0000002e9c70723c */ /* 0x000fe20000041870 */
[----:B------:R-:W3:Y:S07]  /*dab0*/  LDSM.16.M88.4 R44, [R2+0x3000] ;  /* 0x00300000022c783b */ /* 0x000eee0000000200 */
[----:B------:R-:W-:Y:S08]  /*dac0*/  HMMA.16816.F32.BF16 R4, R168, R30, R4 ;  /* 0x0000001ea804723c */ /* 0x000ff00000041804 */
[----:B-1----:R-:W-:Y:S08]  /*dad0*/  HMMA.16816.F32.BF16 R12, R176, R52, R12 ;  /* 0x00000034b00c723c */ /* 0x002ff0000004180c */
[----:B--2---:R-:W-:Y:S01]  /*dae0*/  HMMA.16816.F32.BF16 R120, R156, R58, R104 ;  /* 0x0000003a9c78723c */ /* 0x004fe20000041868 */
[----:B------:R-:W1:Y:S07]  /*daf0*/  LDSM.16.M88.4 R104, [R2+0x3800] ;  /* 0x003800000268783b */ /* 0x000e6e0000000200 */
[----:B----4-:R-:W-:Y:S08]  /*db00*/  HMMA.16816.F32.BF16 R16, R168, R40, R16 ;  /* 0x00000028a810723c */ /* 0x010ff00000041810 */
[C---:B---3--:R-:W-:Y:S08]  /*db10*/  HMMA.16816.F32.BF16 R116, R156.reuse, R8, R96 ;  /* 0x000000089c74723c */ /* 0x048ff00000041860 */
[----:B------:R-:W-:Y:S01]  /*db20*/  HMMA.16816.F32.BF16 R96, R156, R10, R60 ;  /* 0x0000000a9c60723c */ /* 0x000fe2000004183c */
[----:B------:R-:W2:Y:S07]  /*db30*/  LDSM.16.M88.4 R60, [R200+-0x800] ;  /* 0xfff80000c83c783b */ /* 0x000eae0000000200 */
[----:B------:R-:W-:Y:S01]  /*db40*/  HMMA.16816.F32.BF16 R4, R176, R54, R4 ;  /* 0x00000036b004723c */ /* 0x000fe20000041804 */
[----:B------:R-:W3:Y:S07]  /*db50*/  LDSM.16.M88.4 R52, [R200+-0x2000] ;  /* 0xffe00000c834783b */ /* 0x000eee0000000200 */
[C---:B------:R-:W-:Y:S08]  /*db60*/  HMMA.16816.F32.BF16 R100, R156.reuse, R36, R100 ;  /* 0x000000249c64723c */ /* 0x040ff00000041864 */
[----:B------:R-:W-:Y:S01]  /*db70*/  HMMA.16816.F32.BF16 R124, R156, R38, R84 ;  /* 0x000000269c7c723c */ /* 0x000fe20000041854 */
[----:B------:R-:W4:Y:S07]  /*db80*/  LDSM.16.M88.4 R36, [R200+-0x1000] ;  /* 0xfff00000c824783b */ /* 0x000f2e0000000200 */
[----:B------:R-:W-:Y:S08]  /*db90*/  HMMA.16816.F32.BF16 R12, R180, R80, R12 ;  /* 0x00000050b40c723c */ /* 0x000ff0000004180c */
[C---:B------:R-:W-:Y:S01]  /*dba0*/  HMMA.16816.F32.BF16 R84, R156.reuse, R20, R48 ;  /* 0x000000149c54723c */ /* 0x040fe20000041830 */
[----:B------:R-:W-:Y:S07]  /*dbb0*/  LDSM.16.M88.4 R48, [R200+-0x1800] ;  /* 0xffe80000c830783b */ /* 0x000fee0000000200 */
[C---:B------:R-:W-:Y:S08]  /*dbc0*/  HMMA.16816.F32.BF16 R28, R156.reuse, R22, R140 ;  /* 0x000000169c1c723c */ /* 0x040ff0000004188c */
[----:B------:R-:W-:Y:S08]  /*dbd0*/  HMMA.16816.F32.BF16 R24, R156, R44, R144 ;  /* 0x0000002c9c18723c */ /* 0x000ff00000041890 */
[----:B------:R-:W-:Y:S01]  /*dbe0*/  HMMA.16816.F32.BF16 R20, R168, R42, R112 ;  /* 0x0000002aa814723c */ /* 0x000fe20000041870 */
[----:B------:R-:W1:Y:S07]  /*dbf0*/  LDSM.16.M88.4 R40, [R201+0x4800] ;  /* 0x00480000c928783b */ /* 0x000e6e0000000200 */
[----:B------:R-:W-:Y:S08]  /*dc00*/  HMMA.16816.F32.BF16 R16, R176, R92, R16 ;  /* 0x0000005cb010723c */ /* 0x000ff00000041810 */
[----:B------:R-:W-:Y:S08]  /*dc10*/  HMMA.16816.F32.BF16 R128, R156, R56, R72 ;  /* 0x000000389c80723c */ /* 0x000ff00000041848 */
[----:B------:R-:W-:Y:S01]  /*dc20*/  HMMA.16816.F32.BF16 R8, R180, R82, R4 ;  /* 0x00000052b408723c */ /* 0x000fe20000041804 */
[----:B------:R-:W-:Y:S07]  /*dc30*/  LDSM.16.M88.4 R80, [R201+0x5000] ;  /* 0x00500000c950783b */ /* 0x000fee0000000200 */
[----:B------:R-:W-:Y:S08]  /*dc40*/  HMMA.16816.F32.BF16 R64, R156, R46, R64 ;  /* 0x0000002e9c40723c */ /* 0x000ff00000041840 */
[C---:B------:R-:W-:Y:S08]  /*dc50*/  HMMA.16816.F32.BF16 R72, R168.reuse, R76, R100 ;  /* 0x0000004ca848723c */ /* 0x040ff00000041864 */
[----:B------:R-:W-:Y:S01]  /*dc60*/  HMMA.16816.F32.BF16 R44, R168, R78, R124 ;  /* 0x0000004ea82c723c */ /* 0x000fe2000004187c */
[----:B------:R-:W4:Y:S07]  /*dc70*/  LDSM.16.M88.4 R76, [R2+0x4000] ;  /* 0x00400000024c783b */ /* 0x000f2e0000000200 */
[----:B-1----:R-:W-:Y:S08]  /*dc80*/  HMMA.16816.F32.BF16 R4, R188, R104, R12 ;  /* 0x00000068bc04723c */ /* 0x002ff0000004180c */
[----:B--2---:R-:W-:Y:S08]  /*dc90*/  HMMA.16816.F32.BF16 R112, R168, R60, R24 ;  /* 0x0000003ca870723c */ /* 0x004ff00000041818 */
[----:B------:R-:W-:Y:S08]  /*dca0*/  HMMA.16816.F32.BF16 R24, R176, R94, R20 ;  /* 0x0000005eb018723c */ /* 0x000ff00000041814 */
[----:B------:R-:W-:Y:S08]  /*dcb0*/  HMMA.16816.F32.BF16 R20, R180, R88, R16 ;  /* 0x00000058b414723c */ /* 0x000ff00000041810 */
[C---:B---3--:R-:W-:Y:S08]  /*dcc0*/  HMMA.16816.F32.BF16 R56, R168.reuse, R52, R128 ;  /* 0x00000034a838723c */ /* 0x048ff00000041880 */
[C---:B------:R-:W-:Y:S08]  /*dcd0*/  HMMA.16816.F32.BF16 R52, R168.reuse, R54, R120 ;  /* 0x00000036a834723c */ /* 0x040ff00000041878 */
[C---:B----4-:R-:W-:Y:S08]  /*dce0*/  HMMA.16816.F32.BF16 R84, R168.reuse, R36, R84 ;  /* 0x00000024a854723c */ /* 0x050ff00000041854 */
[----:B------:R-:W-:Y:S01]  /*dcf0*/  HMMA.16816.F32.BF16 R100, R168, R38, R28 ;  /* 0x00000026a864723c */ /* 0x000fe2000004181c */
[----:B------:R-:W1:Y:S04]  /*dd00*/  LDSM.16.M88.4 R36, [R206+0x4800] ;  /* 0x00480000ce24783b */ /* 0x000e680000000200 */
[----:B------:R-:W-:Y:S03]  /*dd10*/  LDSM.16.M88.4 R28, [R206+0x5000] ;  /* 0x00500000ce1c783b */ /* 0x000fe60000000200 */
[----:B------:R-:W-:Y:S08]  /*dd20*/  HMMA.16816.F32.BF16 R16, R188, R106, R8 ;  /* 0x0000006abc10723c */ /* 0x000ff00000041808 */
[----:B------:R-:W-:Y:S01]  /*dd30*/  HMMA.16816.F32.BF16 R92, R168, R62, R64 ;  /* 0x0000003ea85c723c */ /* 0x000fe20000041840 */
[----:B------:R-:W2:Y:S07]  /*dd40*/  LDSM.16.M88.4 R60, [R200+0x800] ;  /* 0x00080000c83c783b */ /* 0x000eae0000000200 */
[----:B------:R-:W-:Y:S08]  /*dd50*/  HMMA.16816.F32.BF16 R4, R192, R108, R4 ;  /* 0x0000006cc004723c */ /* 0x000ff00000041804 */
[----:B------:R-:W-:Y:S08]  /*dd60*/  HMMA.16816.F32.BF16 R12, R176, R40, R72 ;  /* 0x00000028b00c723c */ /* 0x000ff00000041848 */
[----:B------:R-:W-:Y:S08]  /*dd70*/  HMMA.16816.F32.BF16 R8, R188, R76, R20 ;  /* 0x0000004cbc08723c */ /* 0x000ff00000041814 */
[----:B------:R-:W-:Y:S01]  /*dd80*/  HMMA.16816.F32.BF16 R24, R180, R90, R24 ;  /* 0x0000005ab418723c */ /* 0x000fe20000041818 */
[----:B------:R-:W-:-:S07]  /*dd90*/  FMUL.FTZ R0, R4, c[0x0][0x320] ;  /* 0x0000c80004007a20 */ /* 0x000fce0000410000 */
[C---:B------:R-:W-:Y:S01]  /*dda0*/  HMMA.16816.F32.BF16 R64, R176.reuse, R80, R56 ;  /* 0x00000050b040723c */ /* 0x040fe20000041838 */
[----:B------:R-:W-:Y:S07]  /*ddb0*/  LDSM.16.M88.4 R56, [R201+0x6000] ;  /* 0x00600000c938783b */ /* 0x000fee0000000200 */
[----:B------:R-:W-:Y:S01]  /*ddc0*/  HMMA.16816.F32.BF16 R80, R176, R82, R52 ;  /* 0x00000052b050723c */ /* 0x000fe20000041834 */
[----:B------:R-:W-:Y:S07]  /*ddd0*/  LDSM.16.M88.4 R52, [R2+0x4800] ;  /* 0x004800000234783b */ /* 0x000fee0000000200 */
[----:B------:R-:W-:Y:S01]  /*dde0*/  HMMA.16816.F32.BF16 R16, R192, R110, R16 ;  /* 0x0000006ec010723c */ /* 0x000fe20000041810 */
[----:B------:R3:W4:Y:S07]  /*ddf0*/  MUFU.TANH R111, R0 ;  /* 0x00000000006f7308 */ /* 0x00072e0000002400 */
[C---:B------:R-:W-:Y:S08]  /*de00*/  HMMA.16816.F32.BF16 R116, R168.reuse, R48, R116 ;  /* 0x00000030a874723c */ /* 0x040ff00000041874 */
[----:B------:R-:W-:Y:S01]  /*de10*/  HMMA.16816.F32.BF16 R96, R168, R50, R96 ;  /* 0x00000032a860723c */ /* 0x000fe20000041860 */
[----:B---3--:R-:W-:-:S04]  /*de20*/  FMUL.FTZ R0, R5, c[0x0][0x320] ;  /* 0x0000c80005007a20 */ /* 0x008fc80000410000 */
[----:B------:R3:W2:Y:S03]  /*de30*/  MUFU.TANH R110, R0 ;  /* 0x00000000006e7308 */ /* 0x0006a60000002400 */
[----:B------:R-:W-:Y:S01]  /*de40*/  HMMA.16816.F32.BF16 R48, R176, R42, R44 ;  /* 0x0000002ab030723c */ /* 0x000fe2000004182c */
[----:B------:R-:W4:Y:S04]  /*de50*/  LDSM.16.M88.4 R44, [R201+0x5800] ;  /* 0x00580000c92c783b */ /* 0x000f280000000200 */
[----:B------:R-:W4:Y:S03]  /*de60*/  LDSM.16.M88.4 R40, [R200+0x1000] ;  /* 0x00100000c828783b */ /* 0x000f260000000200 */
[----:B-1----:R-:W-:Y:S01]  /*de70*/  HMMA.16816.F32.BF16 R12, R180, R36, R12 ;  /* 0x00000024b40c723c */ /* 0x002fe2000004180c */
[----:B---3--:R-:W-:-:S04]  /*de80*/  FMUL.FTZ R0, R6, c[0x0][0x320] ;  /* 0x0000c80006007a20 */ /* 0x008fc80000410000 */
[----:B------:R1:W3:Y:S11]  /*de90*/  MUFU.TANH R109, R0 ;  /* 0x00000000006d7308 */ /* 0x0002f60000002400 */
[----:B------:R-:W-:Y:S01]  /*dea0*/  HMMA.16816.F32.BF16 R20, R180, R38, R48 ;  /* 0x00000026b414723c */ /* 0x000fe20000041830 */
[----:B------:R-:W3:Y:S04]  /*deb0*/  LDSM.16.M88.4 R36, [R2+0x5000] ;  /* 0x005000000224783b */ /* 0x000ee80000000200 */
[----:B------:R-:W-:Y:S01]  /*dec0*/  LDSM.16.M88.4 R48, [R2+0x5800] ;  /* 0x005800000230783b */ /* 0x000fe20000000200 */
[----:B-1----:R-:W-:-:S02]  /*ded0*/  FMUL.FTZ R0, R7, c[0x0][0x320] ;  /* 0x0000c80007007a20 */ /* 0x002fc40000410000 */
[----:B--2---:R-:W-:Y:S02]  /*dee0*/  HMMA.16816.F32.BF16 R4, R192, R60, R8 ;  /* 0x0000003cc004723c */ /* 0x004fe40000041808 */
[----:B------:R1:W2:Y:S06]  /*def0*/  MUFU.TANH R108, R0 ;  /* 0x00000000006c7308 */ /* 0x0002ac0000002400 */
[----:B------:R-:W-:Y:S08]  /*df00*/  HMMA.16816.F32.BF16 R8, R188, R78, R24 ;  /* 0x0000004ebc08723c */ /* 0x000ff00000041818 */
[----:B----4-:R-:W-:Y:S01]  /*df10*/  HMMA.16816.F32.BF16 R76, R176, R44, R116 ;  /* 0x0000002cb04c723c */ /* 0x010fe20000041874 */
[----:B-1----:R-:W-:-:S04]  /*df20*/  FMUL.FTZ R0, R16, c[0x0][0x320] ;  /* 0x0000c80010007a20 */ /* 0x002fc80000410000 */
[----:B------:R1:W4:Y:S03]  /*df30*/  MUFU.TANH R107, R0 ;  /* 0x00000000006b7308 */ /* 0x0003260000002400 */
[----:B------:R-:W-:Y:S01]  /*df40*/  HMMA.16816.F32.BF16 R72, R176, R46, R96 ;  /* 0x0000002eb048723c */ /* 0x000fe20000041860 */
[----:B------:R-:W2:Y:S01]  /*df50*/  LDSM.16.M88.4 R44, [R206+0x5800] ;  /* 0x00580000ce2c783b */ /* 0x000ea20000000200 */
[----:B-1----:R-:W-:-:S04]  /*df60*/  FMUL.FTZ R0, R17, c[0x0][0x320] ;  /* 0x0000c80011007a20 */ /* 0x002fc80000410000 */
[----:B------:R1:W1:Y:S02]  /*df70*/  MUFU.TANH R106, R0 ;  /* 0x00000000006a7308 */ /* 0x0002640000002400 */
[----:B-1----:R-:W-:-:S06]  /*df80*/  FMUL.FTZ R0, R18, c[0x0][0x320] ;  /* 0x0000c80012007a20 */ /* 0x002fcc0000410000 */
[----:B------:R1:W1:Y:S02]  /*df90*/  MUFU.TANH R105, R0 ;  /* 0x0000000000697308 */ /* 0x0002640000002400 */
[----:B-1----:R-:W-:Y:S02]  /*dfa0*/  FMUL.FTZ R0, R19, c[0x0][0x320] ;  /* 0x0000c80013007a20 */ /* 0x002fe40000410000 */
[----:B------:R-:W-:Y:S04]  /*dfb0*/  HMMA.16816.F32.BF16 R16, R188, R52, R12 ;  /* 0x00000034bc10723c */ /* 0x000fe8000004180c */
[----:B------:R1:W1:Y:S04]  /*dfc0*/  MUFU.TANH R104, R0 ;  /* 0x0000000000687308 */ /* 0x0002680000002400 */
[----:B------:R-:W-:Y:S01]  /*dfd0*/  HMMA.16816.F32.BF16 R12, R192, R62, R8 ;  /* 0x0000003ec00c723c */ /* 0x000fe20000041808 */
[----:B------:R-:W2:Y:S07]  /*dfe0*/  LDSM.16.M88.4 R60, [R201+0x6800] ;  /* 0x00680000c93c783b */ /* 0x000eae0000000200 */
[----:B------:R-:W-:Y:S01]  /*dff0*/  HMMA.16816.F32.BF16 R8, R180, R28, R64 ;  /* 0x0000001cb408723c */ /* 0x000fe20000041840 */
[----:B-1----:R-:W-:-:S04]  /*e000*/  FMUL.FTZ R0, R4, c[0x0][0x320] ;  /* 0x0000c80004007a20 */ /* 0x002fc80000410000 */
[----:B------:R1:W1:Y:S03]  /*e010*/  MUFU.TANH R91, R0 ;  /* 0x00000000005b7308 */ /* 0x0002660000002400 */
[----:B------:R-:W-:Y:S08]  /*e020*/  HMMA.16816.F32.BF16 R24, R192, R40, R16 ;  /* 0x00000028c018723c */ /* 0x000ff00000041810 */
[----:B------:R-:W-:Y:S01]  /*e030*/  HMMA.16816.F32.BF16 R64, R176, R56, R84 ;  /* 0x00000038b040723c */ /* 0x000fe20000041854 */
[----:B-1----:R-:W-:-:S07]  /*e040*/  FMUL.FTZ R0, R5, c[0x0][0x320] ;  /* 0x0000c80005007a20 */ /* 0x002fce0000410000 */
[----:B---3--:R-:W-:Y:S01]  /*e050*/  HMMA.16816.F32.BF16 R16, R188, R36, R8 ;  /* 0x00000024bc10723c */ /* 0x008fe20000041808 */
[----:B------:R1:W3:Y:S02]  /*e060*/  MUFU.TANH R90, R0 ;  /* 0x00000000005a7308 */ /* 0x0002e40000002400 */
[----:B-1----:R-:W-:-:S06]  /*e070*/  FMUL.FTZ R0, R6, c[0x0][0x320] ;  /* 0x0000c80006007a20 */ /* 0x002fcc0000410000 */
[----:B------:R1:W1:Y:S02]  /*e080*/  MUFU.TANH R34, R0 ;  /* 0x0000000000227308 */ /* 0x0002640000002400 */
[----:B-1----:R-:W-:Y:S02]  /*e090*/  FMUL.FTZ R0, R7, c[0x0][0x320] ;  /* 0x0000c80007007a20 */ /* 0x002fe40000410000 */
[----:B------:R-:W-:Y:S01]  /*e0a0*/  HMMA.16816.F32.BF16 R4, R188, R54, R20 ;  /* 0x00000036bc04723c */ /* 0x000fe20000041814 */
[----:B------:R-:W1:Y:S03]  /*e0b0*/  LDSM.16.M88.4 R52, [R200+0x1800] ;  /* 0x00180000c834783b */ /* 0x000e660000000200 */
[----:B------:R2:W1:Y:S04]  /*e0c0*/  MUFU.TANH R35, R0 ;  /* 0x0000000000237308 */ /* 0x0004680000002400 */
[----:B------:R-:W-:Y:S01]  /*e0d0*/  HMMA.16816.F32.BF16 R20, R180, R30, R80 ;  /* 0x0000001eb414723c */ /* 0x000fe20000041850 */
[----:B------:R-:W1:Y:S01]  /*e0e0*/  LDSM.16.M88.4 R28, [R206+0x6000] ;  /* 0x00600000ce1c783b */ /* 0x000e620000000200 */
[----:B--2---:R-:W-:-:S04]  /*e0f0*/  FMUL.FTZ R0, R12, c[0x0][0x320] ;  /* 0x0000c8000c007a20 */ /* 0x004fc80000410000 */
[----:B------:R2:W1:Y:S10]  /*e100*/  MUFU.TANH R89, R0 ;  /* 0x0000000000597308 */ /* 0x0004740000002400 */
[----:B------:R-:W-:Y:S01]  /*e110*/  HMMA.16816.F32.BF16 R4, R192, R42, R4 ;  /* 0x0000002ac004723c */ /* 0x000fe20000041804 */
[----:B------:R-:W1:Y:S07]  /*e120*/  LDSM.16.M88.4 R40, [R200+0x2000] ;  /* 0x00200000c828783b */ /* 0x000e6e0000000200 */
[----:B------:R-:W-:Y:S01]  /*e130*/  HMMA.16816.F32.BF16 R8, R188, R38, R20 ;  /* 0x00000026bc08723c */ /* 0x000fe20000041814 */
[----:B--2---:R-:W-:-:S07]  /*e140*/  FMUL.FTZ R0, R13, c[0x0][0x320] ;  /* 0x0000c8000d007a20 */ /* 0x004fce0000410000 */
[----:B------:R-:W-:Y:S01]  /*e150*/  HMMA.16816.F32.BF16 R20, R180, R46, R72 ;  /* 0x0000002eb414723c */ /* 0x000fe20000041848 */
[----:B------:R2:W1:Y:S07]  /*e160*/  MUFU.TANH R88, R0 ;  /* 0x0000000000587308 */ /* 0x00046e0000002400 */
[C---:B------:R-:W-:Y:S08]  /*e170*/  HMMA.16816.F32.BF16 R36, R176.reuse, R58, R100 ;  /* 0x0000003ab024723c */ /* 0x040ff00000041864 */
[----:B------:R-:W-:Y:S01]  /*e180*/  HMMA.16816.F32.BF16 R56, R176, R60, R112 ;  /* 0x0000003cb038723c */ /* 0x000fe20000041870 */
[----:B--2---:R-:W-:-:S04]  /*e190*/  FMUL.FTZ R0, R14, c[0x0][0x320] ;  /* 0x0000c8000e007a20 */ /* 0x004fc80000410000 */
[----:B------:R2:W1:Y:S02]  /*e1a0*/  MUFU.TANH R84, R0 ;  /* 0x0000000000547308 */ /* 0x0004640000002400 */
[----:B--2---:R-:W-:Y:S02]  /*e1b0*/  FMUL.FTZ R0, R15, c[0x0][0x320] ;  /* 0x0000c8000f007a20 */ /* 0x004fe40000410000 */
[----:B------:R-:W-:Y:S01]  /*e1c0*/  HMMA.16816.F32.BF16 R12, R180, R44, R76 ;  /* 0x0000002cb40c723c */ /* 0x000fe2000004184c */
[----:B------:R-:W-:Y:S03]  /*e1d0*/  LDSM.16.M88.4 R44, [R200+0x2800] ;  /* 0x00280000c82c783b */ /* 0x000fe60000000200 */
        /* <DEDUP_REMOVED lines=8> */
[----:B-1----:R-:W-:Y:S04]  /*e260*/  HMMA.16816.F32.BF16 R24, R192, R52, R16 ;  /* 0x00000034c018723c */ /* 0x002fe80000041810 */
[----:B------:R1:W2:Y:S04]  /*e270*/  MUFU.TANH R71, R0 ;  /* 0x0000000000477308 */ /* 0x0002a80000002400 */
[----:B------:R-:W-:Y:S08]  /*e280*/  HMMA.16816.F32.BF16 R16, R188, R48, R12 ;  /* 0x00000030bc10723c */ /* 0x000ff0000004180c */
[----:B------:R-:W-:Y:S01]  /*e290*/  HMMA.16816.F32.BF16 R12, R180, R28, R64 ;  /* 0x0000001cb40c723c */ /* 0x000fe20000041840 */
[----:B-1----:R-:W-:-:S04]  /*e2a0*/  FMUL.FTZ R0, R4, c[0x0][0x320] ;  /* 0x0000c80004007a20 */ /* 0x002fc80000410000 */
[----:B------:R1:W1:Y:S02]  /*e2b0*/  MUFU.TANH R79, R0 ;  /* 0x00000000004f7308 */ /* 0x0002640000002400 */
[----:B-1----:R-:W-:-:S06]  /*e2c0*/  FMUL.FTZ R0, R5, c[0x0][0x320] ;  /* 0x0000c80005007a20 */ /* 0x002fcc0000410000 */
[----:B------:R1:W1:Y:S02]  /*e2d0*/  MUFU.TANH R78, R0 ;  /* 0x00000000004e7308 */ /* 0x0002640000002400 */
[----:B-1----:R-:W-:-:S06]  /*e2e0*/  FMUL.FTZ R0, R6, c[0x0][0x320] ;  /* 0x0000c80006007a20 */ /* 0x002fcc0000410000 */
[----:B------:R1:W1:Y:S02]  /*e2f0*/  MUFU.TANH R77, R0 ;  /* 0x00000000004d7308 */ /* 0x0002640000002400 */
[----:B-1----:R-:W-:Y:S02]  /*e300*/  FMUL.FTZ R0, R7, c[0x0][0x320] ;  /* 0x0000c80007007a20 */ /* 0x002fe40000410000 */
[----:B------:R-:W-:Y:S01]  /*e310*/  HMMA.16816.F32.BF16 R4, R192, R54, R8 ;  /* 0x00000036c004723c */ /* 0x000fe20000041808 */
[----:B------:R-:W1:Y:S03]  /*e320*/  LDSM.16.M88.4 R52, [R2+0x6000] ;  /* 0x006000000234783b */ /* 0x000e660000000200 */
[----:B------:R2:W1:Y:S04]  /*e330*/  MUFU.TANH R75, R0 ;  /* 0x00000000004b7308 */ /* 0x0004680000002400 */
[----:B------:R-:W-:Y:S01]  /*e340*/  HMMA.16816.F32.BF16 R8, R188, R50, R20 ;  /* 0x00000032bc08723c */ /* 0x000fe20000041814 */
[----:B------:R-:W3:Y:S07]  /*e350*/  LDSM.16.M88.4 R48, [R206+0x6800] ;  /* 0x00680000ce30783b */ /* 0x000eee0000000200 */
[----:B------:R-:W-:Y:S01]  /*e360*/  HMMA.16816.F32.BF16 R20, R192, R40, R16 ;  /* 0x00000028c014723c */ /* 0x000fe20000041810 */
[----:B--2---:R-:W-:-:S04]  /*e370*/  FMUL.FTZ R0, R24, c[0x0][0x320] ;  /* 0x0000c80018007a20 */ /* 0x004fc80000410000 */
[----:B------:R2:W1:Y:S11]  /*e380*/  MUFU.TANH R74, R0 ;  /* 0x00000000004a7308 */ /* 0x0004760000002400 */
[----:B------:R-:W-:Y:S01]  /*e390*/  HMMA.16816.F32.BF16 R8, R192, R42, R8 ;  /* 0x0000002ac008723c */ /* 0x000fe20000041808 */
[----:B--2---:R-:W-:-:S07]  /*e3a0*/  FMUL.FTZ R0, R25, c[0x0][0x320] ;  /* 0x0000c80019007a20 */ /* 0x004fce0000410000 */
[----:B-1----:R-:W-:Y:S01]  /*e3b0*/  HMMA.16816.F32.BF16 R16, R188, R52, R12 ;  /* 0x00000034bc10723c */ /* 0x002fe2000004180c */
[----:B------:R1:W2:Y:S07]  /*e3c0*/  MUFU.TANH R76, R0 ;  /* 0x00000000004c7308 */ /* 0x0002ae0000002400 */
[----:B---3--:R-:W-:Y:S01]  /*e3d0*/  HMMA.16816.F32.BF16 R12, R180, R48, R56 ;  /* 0x00000030b40c723c */ /* 0x008fe20000041838 */
[----:B-1----:R-:W-:-:S04]  /*e3e0*/  FMUL.FTZ R0, R26, c[0x0][0x320] ;  /* 0x0000c8001a007a20 */ /* 0x002fc80000410000 */
[----:B------:R1:W3:Y:S02]  /*e3f0*/  MUFU.TANH R73, R0 ;  /* 0x0000000000497308 */ /* 0x0002e40000002400 */
[----:B-1----:R-:W-:Y:S02]  /*e400*/  FMUL.FTZ R0, R27, c[0x0][0x320] ;  /* 0x0000c8001b007a20 */ /* 0x002fe40000410000 */
[----:B------:R-:W-:Y:S01]  /*e410*/  HMMA.16816.F32.BF16 R24, R180, R30, R36 ;  /* 0x0000001eb418723c */ /* 0x000fe20000041824 */
[----:B------:R-:W1:Y:S03]  /*e420*/  LDSM.16.M88.4 R36, [R2+0x6800] ;  /* 0x006800000224783b */ /* 0x000e660000000200 */
[----:B------:R2:W1:Y:S01]  /*e430*/  MUFU.TANH R72, R0 ;  /* 0x0000000000487308 */ /* 0x0004620000002400 */
[----:B------:R-:W3:Y:S01]  /*e440*/  LDSM.16.M88.4 R28, [R200+0x3000] ;  /* 0x00300000c81c783b */ /* 0x000ee20000000200 */
[----:B------:R-:W-:-:S04]  /*e450*/  DEPBAR.LE SB0, 0x0 ;  /* 0x000080000000791a */ /* 0x000fc80000000000 */
[----:B--2---:R-:W-:-:S04]  /*e460*/  FMUL.FTZ R0, R4, c[0x0][0x320] ;  /* 0x0000c80004007a20 */ /* 0x004fc80000410000 */
[----:B------:R2:W1:Y:S10]  /*e470*/  MUFU.TANH R70, R0 ;  /* 0x0000000000467308 */ /* 0x0004740000002400 */
[----:B------:R-:W-:Y:S01]  /*e480*/  HMMA.16816.F32.BF16 R24, R188, R54, R24 ;  /* 0x00000036bc18723c */ /* 0x000fe20000041818 */
[----:B--2---:R-:W-:-:S07]  /*e490*/  FMUL.FTZ R0, R5, c[0x0][0x320] ;  /* 0x0000c80005007a20 */ /* 0x004fce0000410000 */
[----:B-1----:R-:W-:Y:S01]  /*e4a0*/  HMMA.16816.F32.BF16 R12, R188, R36, R12 ;  /* 0x00000024bc0c723c */ /* 0x002fe2000004180c */
[----:B------:R1:W2:Y:S02]  /*e4b0*/  MUFU.TANH R69, R0 ;  /* 0x0000000000457308 */ /* 0x0002a40000002400 */
[----:B-1----:R-:W-:-:S06]  /*e4c0*/  FMUL.FTZ R0, R6, c[0x0][0x320] ;  /* 0x0000c80006007a20 */ /* 0x002fcc0000410000 */
[----:B------:R1:W1:Y:S02]  /*e4d0*/  MUFU.TANH R61, R0 ;  /* 0x00000000003d7308 */ /* 0x0002640000002400 */
[----:B-1----:R-:W-:Y:S02]  /*e4e0*/  FMUL.FTZ R0, R7, c[0x0][0x320] ;  /* 0x0000c80007007a20 */ /* 0x002fe40000410000 */
[----:B------:R-:W-:Y:S04]  /*e4f0*/  HMMA.16816.F32.BF16 R4, R176, R62, R92 ;  /* 0x0000003eb004723c */ /* 0x000fe8000004185c */
[----:B------:R1:W1:Y:S02]  /*e500*/  MUFU.TANH R60, R0 ;  /* 0x00000000003c7308 */ /* 0x0002640000002400 */
[----:B-1----:R-:W-:-:S06]  /*e510*/  FMUL.FTZ R0, R20, c[0x0][0x320] ;  /* 0x0000c80014007a20 */ /* 0x002fcc0000410000 */
[----:B------:R1:W1:Y:S11]  /*e520*/  MUFU.TANH R53, R0 ;  /* 0x0000000000357308 */ /* 0x0002760000002400 */
[----:B------:R-:W-:Y:S01]  /*e530*/  @!UPT UIADD3 URZ, URZ, URZ, URZ ;  /* 0x0000003f3f3ff290 */ /* 0x000fe2000fffe03f */
[----:B------:R-:W-:Y:S01]  /*e540*/  HMMA.16816.F32.BF16 R4, R180, R50, R4 ;  /* 0x00000032b404723c */ /* 0x000fe20000041804 */
[----:B-1----:R-:W-:-:S04]  /*e550*/  FMUL.FTZ R0, R21, c[0x0][0x320] ;  /* 0x0000c80015007a20 */ /* 0x002fc80000410000 */
[----:B------:R1:W1:Y:S11]  /*e560*/  MUFU.TANH R52, R0 ;  /* 0x0000000000347308 */ /* 0x0002760000002400 */
[----:B------:R-:W-:Y:S08]  /*e570*/  @!UPT UIADD3 URZ, URZ, URZ, URZ ;  /* 0x0000003f3f3ff290 */ /* 0x000ff0000fffe03f */
[----:B------:R-:W-:Y:S01]  /*e580*/  HMMA.16816.F32.BF16 R4, R188, R38, R4 ;  /* 0x00000026bc04723c */ /* 0x000fe20000041804 */
[----:B-1----:R-:W-:-:S04]  /*e590*/  FMUL.FTZ R0, R22, c[0x0][0x320] ;  /* 0x0000c80016007a20 */ /* 0x002fc80000410000 */
[----:B------:R1:W1:Y:S11]  /*e5a0*/  MUFU.TANH R49, R0 ;  /* 0x0000000000317308 */ /* 0x0002760000002400 */
[----:B------:R-:W-:Y:S08]  /*e5b0*/  @!UPT UIADD3 URZ, URZ, URZ, URZ ;  /* 0x0000003f3f3ff290 */ /* 0x000ff0000fffe03f */
[----:B---3--:R-:W-:Y:S01]  /*e5c0*/  HMMA.16816.F32.BF16 R4, R192, R30, R4 ;  /* 0x0000001ec004723c */ /* 0x008fe20000041804 */
[----:B-1----:R-:W-:-:S07]  /*e5d0*/  FMUL.FTZ R0, R23, c[0x0][0x320] ;  /* 0x0000c80017007a20 */ /* 0x002fce0000410000 */
[C---:B------:R-:W-:Y:S01]  /*e5e0*/  HMMA.16816.F32.BF16 R20, R192.reuse, R44, R16 ;  /* 0x0000002cc014723c */ /* 0x040fe20000041810 */
[----:B------:R1:W3:Y:S07]  /*e5f0*/  MUFU.TANH R48, R0 ;  /* 0x0000000000307308 */ /* 0x0002ee0000002400 */
        /* <DEDUP_REMOVED lines=42> */
[----:B------:R-:W-:Y:S06]  /*e8a0*/  BAR.SYNC.DEFER_BLOCKING 0x0 ;  /* 0x0000000000007b1d */ /* 0x000fec0000010000 */
[----:B------:R-:W-:Y:S05]  /*e8b0*/  @!P0 BRA `(.L_x_332) ;  /* 0x0000034000008947 */ /* 0x000fea0003800000 */
[----:B-1234-:R-:W-:Y:S02]  /*e8c0*/  IADD3 R0, R241, -0x2, RZ ;  /* 0xfffffffef1007810 */ /* 0x01efe40007ffe0ff */
[----:B------:R-:W-:Y:S02]  /*e8d0*/  ISETP.GE.AND P3, PT, R228, 0x1, PT ;  /* 0x00000001e400780c */ /* 0x000fe40003f66270 */
[----:B------:R-:W-:-:S02]  /*e8e0*/  SHF.R.S32.HI R2, RZ, 0x1f, R0 ;  /* 0x0000001fff027819 */ /* 0x000fc40000011400 */
[C---:B------:R-:W-:Y:S02]  /*e8f0*/  ISETP.GE.AND P2, PT, R228.reuse, 0x21, PT ;  /* 0x00000021e400780c */ /* 0x040fe40003f46270 */
[----:B------:R-:W-:Y:S01]  /*e900*/  ISETP.GE.AND P1, PT, R228, 0x41, PT ;  /* 0x00000041e400780c */ /* 0x000fe20003f26270 */
[----:B------:R-:W-:Y:S02]  /*e910*/  IMAD R4, R2, c[0x0][0x1e0], RZ ;  /* 0x0000780002047a24 */ /* 0x000fe400078e02ff */
[----:B------:R-:W-:-:S04]  /*e920*/  IMAD.WIDE.U32 R2, R0, c[0x0][0x1e0], RZ ;  /* 0x0000780000027a25 */ /* 0x000fc800078e00ff */
        /* <DEDUP_REMOVED lines=12> */
[----:B------:R-:W-:Y:S02]  /*e9f0*/  @P3 LEA.HI.X R9, R0, c[0x0][0x1cc], R4, 0x1, P0 ;  /* 0x0000730000093a11 */ /* 0x000fe400000f0c04 */
[----:B------:R-:W-:Y:S01]  /*ea00*/  @P2 IADD3 R0, P4, R5, R152, RZ ;  /* 0x0000009805002210 */ /* 0x000fe20007f9e0ff */
[----:B------:R-:W-:Y:S01]  /*ea10*/  @P1 IMAD.MOV.U32 R5, RZ, RZ, c[0x0][0x1e0] ;  /* 0x00007800ff051624 */ /* 0x000fe200078e00ff */
        /* <DEDUP_REMOVED lines=30> */
.L_x_332:
[----:B--234-:R-:W-:Y:S05]  /*ec00*/  BSYNC B0 ;  /* 0x0000000000007941 */ /* 0x01cfea0003800000 */
.L_x_331:
[----:B-1----:R-:W-:Y:S01]  /*ec10*/  LEA.HI R0, R216, R250, RZ, 0x5 ;  /* 0x000000fad8007211 */ /* 0x002fe200078f28ff */
[----:B------:R-:W0:Y:S03]  /*ec20*/  LDGDEPBAR ;  /* 0x00000000000079af */ /* 0x000e260000000000 */
[----:B------:R-:W-:-:S05]  /*ec30*/  LOP3.LUT R0, R0, 0xffffffe0, RZ, 0xc0, !PT ;  /* 0xffffffe000007812 */ /* 0x000fca00078ec0ff */
[----:B------:R-:W-:-:S05]  /*ec40*/  IMAD.IADD R0, R250, 0x1, -R0 ;  /* 0x00000001fa007824 */ /* 0x000fca00078e0a00 */
[----:B------:R-:W-:-:S04]  /*ec50*/  SHF.R.S32.HI R2, RZ, 0x1f, R0 ;  /* 0x0000001fff027819 */ /* 0x000fc80000011400 */
[----:B------:R-:W-:-:S04]  /*ec60*/  LEA.HI R2, R2, R0, RZ, 0x2 ;  /* 0x0000000002027211 */ /* 0x000fc800078f10ff */
[----:B------:R-:W-:-:S05]  /*ec70*/  LOP3.LUT R2, R2, 0x7ffffffc, RZ, 0xc0, !PT ;  /* 0x7ffffffc02027812 */ /* 0x000fca00078ec0ff */
[----:B------:R-:W-:-:S04]  /*ec80*/  IMAD.IADD R0, R0, 0x1, -R2 ;  /* 0x0000000100007824 */ /* 0x000fc800078e0a02 */
[----:B------:R-:W-:-:S04]  /*ec90*/  IMAD.SHL.U32 R0, R0, 0x2, RZ ;  /* 0x0000000200007824 */ /* 0x000fc800078e00ff */
[----:B------:R-:W-:-:S05]  /*eca0*/  IMAD.IADD R0, R149, 0x1, -R0 ;  /* 0x0000000195007824 */ /* 0x000fca00078e0a00 */
        /* <DEDUP_REMOVED lines=14> */
[----:B------:R-:W-:Y:S02]  /*ed90*/  FSEL R20, R105, -INF , P2 ;  /* 0xff80000069147808 */ /* 0x000fe40001000000 */
[----:B------:R-:W-:Y:S02]  /*eda0*/  ISETP.GT.AND P2, PT, R0, 0x18, PT ;  /* 0x000000180000780c */ /* 0x000fe40003f44270 */
[----:B------:R-:W-:Y:S02]  /*edb0*/  FSEL R25, R90, -INF , P6 ;  /* 0xff8000005a197808 */ /* 0x000fe40003000000 */
[----:B------:R-:W-:-:S02]  /*edc0*/  FMNMX.FTZ R2, R24, R2, !PT ;  /* 0x0000000218027209 */ /* 0x000fc40007810000 */
[----:B------:R-:W-:Y:S02]  /*edd0*/  FSEL R10, R109, -INF , P1 ;  /* 0xff8000006d0a7808 */ /* 0x000fe40000800000 */
[----:B------:R-:W-:Y:S02]  /*ede0*/  ISETP.GT.AND P5, PT, R0, 0x19, PT ;  /* 0x000000190000780c */ /* 0x000fe40003fa4270 */
[----:B------:R-:W-:Y:S02]  /*edf0*/  FSEL R11, R108, -INF , P0 ;  /* 0xff8000006c0b7808 */ /* 0x000fe40000000000 */
[----:B------:R-:W-:Y:S02]  /*ee00*/  FSEL R26, R89, -INF , P2 ;  /* 0xff800000591a7808 */ /* 0x000fe40001000000 */
        /* <DEDUP_REMOVED lines=10> */
[----:B------:R-:W-:Y:S02]  /*eeb0*/  FSEL R97, R71, -INF , P0 ;  /* 0xff80000047617808 */ /* 0x000fe40000000000 */
        /* <DEDUP_REMOVED lines=11> */
[----:B------:R-:W-:Y:S02]  /*ef70*/  FSEL R64, R84, -INF , P2 ;  /* 0xff80000054407808 */ /* 0x000fe40001000000 */
[----:B------:R-:W-:Y:S02]  /*ef80*/  FSEL R96, R78, -INF , P4 ;  /* 0xff8000004e607808 */ /* 0x000fe40002000000 */
[----:B------:R-:W-:Y:S02]  /*ef90*/  ISETP.GT.AND P5, PT, R0, 0x30, PT ;  /* 0x000000300000780c */ /* 0x000fe40003fa4270 */
        /* <DEDUP_REMOVED lines=8> */
[----:B------:R-:W-:Y:S02]  /*f020*/  FSEL R131, R76, -INF , P3 ;  /* 0xff8000004c837808 */ /* 0x000fe40001800000 */
[----:B------:R-:W-:Y:S02]  /*f030*/  FSEL R98, R80, -INF , P1 ;  /* 0xff80000050627808 */ /* 0x000fe40000800000 */
[----:B------:R-:W-:Y:S02]  /*f040*/  ISETP.GT.AND P3, PT, R0, 0x38, PT ;  /* 0x000000380000780c */ /* 0x000fe40003f64270 */
        /* <DEDUP_REMOVED lines=22> */
[----:B------:R-:W-:Y:S02]  /*f1b0*/  FMNMX.FTZ R3, R149, R3, !PT ;  /* 0x0000000395037209 */ /* 0x000fe40007810000 */
[----:B------:R-:W-:Y:S02]  /*f1c0*/  FMNMX.FTZ R2, R154, R2, !PT ;  /* 0x000000029a027209 */ /* 0x000fe40007810000 */
[----:B------:R-:W-:Y:S02]  /*f1d0*/  FSEL R162, R43, -INF , P0 ;  /* 0xff8000002ba27808 */ /* 0x000fe40000000000 */
[----:B------:R-:W-:-:S02]  /*f1e0*/  FSEL R152, R61, -INF , P3 ;  /* 0xff8000003d987808 */ /* 0x000fc40001800000 */
[----:B------:R-:W-:Y:S02]  /*f1f0*/  FSEL R160, R44, -INF , P5 ;  /* 0xff8000002ca07808 */ /* 0x000fe40002800000 */
[----:B------:R-:W-:Y:S02]  /*f200*/  FMNMX.FTZ R3, R150, R3, !PT ;  /* 0x0000000396037209 */ /* 0x000fe40007810000 */
[----:B------:R-:W-:Y:S02]  /*f210*/  FMNMX.FTZ R2, R155, R2, !PT ;  /* 0x000000029b027209 */ /* 0x000fe40007810000 */
[----:B------:R-:W-:Y:S02]  /*f220*/  ISETP.GT.AND P0, PT, R0, 0x50, PT ;  /* 0x000000500000780c */ /* 0x000fe40003f04270 */
[----:B------:R-:W-:Y:S02]  /*f230*/  FSEL R163, R48, -INF , P1 ;  /* 0xff80000030a37808 */ /* 0x000fe40000800000 */
[----:B------:R-:W-:-:S02]  /*f240*/  FSEL R151, R60, -INF , P6 ;  /* 0xff8000003c977808 */ /* 0x000fc40003000000 */
[----:B------:R-:W-:Y:S02]  /*f250*/  FSEL R166, R40, -INF , P0 ;  /* 0xff80000028a67808 */ /* 0x000fe40000000000 */
[----:B------:R-:W-:Y:S02]  /*f260*/  ISETP.GT.AND P1, PT, R0, 0x51, PT ;  /* 0x000000510000780c */ /* 0x000fe40003f24270 */
        /* <DEDUP_REMOVED lines=9> */
[----:B------:R-:W-:-:S02]  /*f300*/  FMNMX.FTZ R3, R161, R3, !PT ;  /* 0x00000003a1037209 */ /* 0x000fc40007810000 */
[----:B------:R-:W-:Y:S02]  /*f310*/  FMNMX.FTZ R2, R172, R2, !PT ;  /* 0x00000002ac027209 */ /* 0x000fe40007810000 */
[----:B------:R-:W-:Y:S02]  /*f320*/  ISETP.GT.AND P3, PT, R0, 0x60, PT ;  /* 0x000000600000780c */ /* 0x000fe40003f64270 */
        /* <DEDUP_REMOVED lines=9> */
[C---:B------:R-:W-:Y:S01]  /*f3c0*/  ISETP.GT.AND P1, PT, R0.reuse, 0x68, PT ;  /* 0x000000680000780c */ /* 0x040fe20003f24270 */
[----:B------:R-:W-:Y:S01]  /*f3d0*/  LDSM.16.MT88.4 R40, [R203+0x3800] ;  /* 0x00380000cb28783b */ /* 0x000fe20000004200 */
        /* <DEDUP_REMOVED lines=22> */
[----:B------:R-:W-:-:S02]  /*f540*/  FMNMX.FTZ R2, R218, R2, !PT ;  /* 0x00000002da027209 */ /* 0x000fc40007810000 */
[----:B------:R-:W-:Y:S02]  /*f550*/  FSEL R219, R17, -INF , P1 ;  /* 0xff80000011db7808 */ /* 0x000fe40000800000 */
[----:B------:R-:W-:Y:S01]  /*f560*/  FMNMX.FTZ R2, R220, R2, !PT ;  /* 0x00000002dc027209 */ /* 0x000fe20007810000 */
[----:B------:R-:W-:Y:S01]  /*f570*/  LDSM.16.MT88.4 R16, [R202] ;  /* 0x00000000ca10783b */ /* 0x000fe20000004200 */
        /* <DEDUP_REMOVED lines=41> */
[C---:B------:R-:W-:Y:S08]  /*f810*/  HMMA.16816.F32.BF16 R80, R4.reuse, R16, RZ ;  /* 0x000000100450723c */ /* 0x040ff000000418ff */
[----:B------:R-:W-:Y:S01]  /*f820*/  HMMA.16816.F32.BF16 R76, R4, R18, RZ ;  /* 0x00000012044c723c */ /* 0x000fe200000418ff */
[----:B------:R-:W4:Y:S01]  /*f830*/  LDSM.16.MT88.4 R16, [R202+0x3800] ;  /* 0x00380000ca10783b */ /* 0x000f220000004200 */
[----:B---3--:R-:W-:-:S06]  /*f840*/  FFMA.FTZ R3, R25, c[0x0][0x2d0], -R2 ;  /* 0x0000b40019037a23 */ /* 0x008fcc0000010802 */
[C---:B-1----:R-:W-:Y:S01]  /*f850*/  HMMA.16816.F32.BF16 R56, R4.reuse, R8, RZ ;  /* 0x000000080438723c */ /* 0x042fe200000418ff */
[----:B------:R1:W3:Y:S07]  /*f860*/  MUFU.EX2 R232, R3 ;  /* 0x0000000300e87308 */ /* 0x0002ee0000000800 */
[C---:B------:R-:W-:Y:S01]  /*f870*/  HMMA.16816.F32.BF16 R48, R4.reuse, R10, RZ ;  /* 0x0000000a0430723c */ /* 0x040fe200000418ff */
[----:B------:R-:W5:Y:S07]  /*f880*/  LDSM.16.MT88.4 R8, [R204+0x3800] ;  /* 0x00380000cc08783b */ /* 0x000f6e0000004200 */
[----:B------:R-:W-:Y:S01]  /*f890*/  HMMA.16816.F32.BF16 R72, R4, R12, RZ ;  /* 0x0000000c0448723c */ /* 0x000fe200000418ff */
[----:B-1----:R-:W-:-:S04]  /*f8a0*/  FFMA.FTZ R3, R26, c[0x0][0x2d0], -R2 ;  /* 0x0000b4001a037a23 */ /* 0x002fc80000010802 */
[----:B------:R1:W-:Y:S03]  /*f8b0*/  MUFU.EX2 R226, R3 ;  /* 0x0000000300e27308 */ /* 0x0003e60000000800 */
[C---:B------:R-:W-:Y:S01]  /*f8c0*/  HMMA.16816.F32.BF16 R60, R4.reuse, R14, RZ ;  /* 0x0000000e043c723c */ /* 0x040fe200000418ff */
[----:B------:R-:W-:Y:S07]  /*f8d0*/  LDSM.16.MT88.4 R12, [R205+0x800] ;  /* 0x00080000cd0c783b */ /* 0x000fee0000004200 */
[----:B--2---:R-:W-:Y:S01]  /*f8e0*/  HMMA.16816.F32.BF16 R52, R4, R20, RZ ;  /* 0x000000140434723c */ /* 0x004fe200000418ff */
[----:B-1----:R-:W-:-:S02]  /*f8f0*/  FFMA.FTZ R3, R27, c[0x0][0x2d0], -R2 ;  /* 0x0000b4001b037a23 */ /* 0x002fc40000010802 */
[----:B------:R-:W1:Y:S05]  /*f900*/  LDSM.16.MT88.4 R24, [R203+0x800] ;  /* 0x00080000cb18783b */ /* 0x000e6a0000004200 */
[C---:B----4-:R-:W-:Y:S01]  /*f910*/  HMMA.16816.F32.BF16 R84, R4.reuse, R16, RZ ;  /* 0x000000100454723c */ /* 0x050fe200000418ff */
[----:B------:R2:W4:Y:S07]  /*f920*/  MUFU.EX2 R235, R3 ;  /* 0x0000000300eb7308 */ /* 0x00052e0000000800 */
[C---:B------:R-:W-:Y:S01]  /*f930*/  HMMA.16816.F32.BF16 R88, R4.reuse, R18, RZ ;  /* 0x000000120458723c */ /* 0x040fe200000418ff */
[----:B------:R-:W1:Y:S07]  /*f940*/  LDSM.16.MT88.4 R16, [R204+0x800] ;  /* 0x00080000cc10783b */ /* 0x000e6e0000004200 */
[C---:B------:R-:W-:Y:S01]  /*f950*/  HMMA.16816.F32.BF16 R44, R4.reuse, R22, RZ ;  /* 0x00000016042c723c */ /* 0x040fe200000418ff */
[--C-:B--2---:R-:W-:Y:S01]  /*f960*/  FFMA.FTZ R3, R34, c[0x0][0x2d0], -R0.reuse ;  /* 0x0000b40022037a23 */ /* 0x104fe20000010800 */
[----:B------:R-:W2:Y:S03]  /*f970*/  LDSM.16.MT88.4 R20, [R202+0x4000] ;  /* 0x00400000ca14783b */ /* 0x000ea60000004200 */
[----:B------:R3:W-:Y:S03]  /*f980*/  MUFU.EX2 R224, R3 ;  /* 0x0000000300e07308 */ /* 0x0007e60000000800 */
[C---:B------:R-:W-:Y:S08]  /*f990*/  HMMA.16816.F32.BF16 R104, R4.reuse, R40, RZ ;  /* 0x000000280468723c */ /* 0x040ff000000418ff */
[----:B------:R-:W-:Y:S01]  /*f9a0*/  HMMA.16816.F32.BF16 R40, R4, R42, RZ ;  /* 0x0000002a0428723c */ /* 0x000fe200000418ff */
[----:B---3--:R-:W-:-:S07]  /*f9b0*/  FFMA.FTZ R3, R35, c[0x0][0x2d0], -R0 ;  /* 0x0000b40023037a23 */ /* 0x008fce0000010800 */
[C---:B------:R-:W-:Y:S01]  /*f9c0*/  HMMA.16816.F32.BF16 R112, R4.reuse, R28, RZ ;  /* 0x0000001c0470723c */ /* 0x040fe200000418ff */
[----:B------:R3:W1:Y:S07]  /*f9d0*/  MUFU.EX2 R222, R3 ;  /* 0x0000000300de7308 */ /* 0x00066e0000000800 */
[C---:B------:R-:W-:Y:S01]  /*f9e0*/  HMMA.16816.F32.BF16 R120, R4.reuse, R30, RZ ;  /* 0x0000001e0478723c */ /* 0x040fe200000418ff */
[----:B------:R-:W2:Y:S07]  /*f9f0*/  LDSM.16.MT88.4 R28, [R203+0x4000] ;  /* 0x00400000cb1c783b */ /* 0x000eae0000004200 */
[----:B-----5:R-:W-:Y:S01]  /*fa00*/  HMMA.16816.F32.BF16 R124, R4, R8, RZ ;  /* 0x00000008047c723c */ /* 0x020fe200000418ff */
[----:B---3--:R-:W-:-:S04]  /*fa10*/  FFMA.FTZ R3, R64, c[0x0][0x2d0], -R0 ;  /* 0x0000b40040037a23 */ /* 0x008fc80000010800 */
[----:B------:R3:W-:Y:S03]  /*fa20*/  MUFU.EX2 R223, R3 ;  /* 0x0000000300df7308 */ /* 0x0007e60000000800 */
[----:B------:R-:W-:Y:S01]  /*fa30*/  HMMA.16816.F32.BF16 R116, R4, R10, RZ ;  /* 0x0000000a0474723c */ /* 0x000fe200000418ff */
[----:B------:R-:W-:Y:S06]  /*fa40*/  LDSM.16.MT88.4 R8, [R204+0x4000] ;  /* 0x00400000cc08783b */ /* 0x000fec0000004200 */
[----:B------:R-:W-:-:S02]  /*fa50*/  F2FP.BF16.PACK_AB R4, R232, R227 ;  /* 0x000000e3e804723e */ /* 0x000fc400000010ff */
[----:B----4-:R-:W-:Y:S02]  /*fa60*/  F2FP.BF16.PACK_AB R6, R235, R226 ;  /* 0x000000e2eb06723e */ /* 0x010fe400000010ff */
[----:B-1----:R-:W-:Y:S01]  /*fa70*/  F2FP.BF16.PACK_AB R5, R222, R224 ;  /* 0x000000e0de05723e */ /* 0x002fe200000010ff */
[----:B---3--:R-:W-:-:S04]  /*fa80*/  FFMA.FTZ R3, R65, c[0x0][0x2d0], -R0 ;  /* 0x0000b40041037a23 */ /* 0x008fc80000010800 */
[----:B------:R1:W3:Y:S02]  /*fa90*/  MUFU.EX2 R225, R3 ;  /* 0x0000000300e17308 */ /* 0x0002e40000000800 */
[----:B-1----:R-:W-:Y:S01]  /*faa0*/  FFMA.FTZ R3, R66, c[0x0][0x2d0], -R2 ;  /* 0x0000b40042037a23 */ /* 0x002fe20000010802 */
[----:B---3--:R-:W-:-:S05]  /*fab0*/  F2FP.BF16.PACK_AB R7, R225, R223 ;  /* 0x000000dfe107723e */ /* 0x008fca00000010ff */
[----:B------:R1:W-:Y:S02]  /*fac0*/  MUFU.EX2 R213, R3 ;  /* 0x0000000300d57308 */ /* 0x0003e40000000800 */
[C---:B------:R-:W-:Y:S08]  /*fad0*/  HMMA.16816.F32.BF16 R100, R4.reuse, R26, R60 ;  /* 0x0000001a0464723c */ /* 0x040ff0000004183c */
[----:B------:R-:W-:Y:S01]  /*fae0*/  HMMA.16816.F32.BF16 R92, R4, R12, R56 ;  /* 0x0000000c045c723c */ /* 0x000fe20000041838 */
[----:B-1----:R-:W-:-:S04]  /*faf0*/  FFMA.FTZ R3, R71, c[0x0][0x2d0], -R2 ;  /* 0x0000b40047037a23 */ /* 0x002fc80000010802 */
[----:B------:R1:W3:Y:S03]  /*fb00*/  MUFU.EX2 R211, R3 ;  /* 0x0000000300d37308 */ /* 0x0002e60000000800 */
[C---:B------:R-:W-:Y:S01]  /*fb10*/  HMMA.16816.F32.BF16 R60, R4.reuse, R14, R48 ;  /* 0x0000000e043c723c */ /* 0x040fe20000041830 */
[----:B------:R-:W4:Y:S07]  /*fb20*/  LDSM.16.MT88.4 R12, [R205+0x4000] ;  /* 0x00400000cd0c783b */ /* 0x000f2e0000004200 */
[----:B------:R-:W-:Y:S01]  /*fb30*/  HMMA.16816.F32.BF16 R56, R4, R16, R52 ;  /* 0x000000100438723c */ /* 0x000fe20000041834 */
[----:B-1----:R-:W-:-:S07]  /*fb40*/  FFMA.FTZ R3, R67, c[0x0][0x2d0], -R2 ;  /* 0x0000b40043037a23 */ /* 0x002fce0000010802 */
[C---:B------:R-:W-:Y:S01]  /*fb50*/  HMMA.16816.F32.BF16 R44, R4.reuse, R18, R44 ;  /* 0x00000012042c723c */ /* 0x040fe2000004182c */
[----:B------:R-:W1:Y:S01]  /*fb60*/  LDSM.16.MT88.4 R16, [R205+0x1000] ;  /* 0x00100000cd10783b */ /* 0x000e620000004200 */
[----:B------:R5:W-:Y:S06]  /*fb70*/  MUFU.EX2 R199, R3 ;  /* 0x0000000300c77308 */ /* 0x000bec0000000800 */
[C---:B------:R-:W-:Y:S01]  /*fb80*/  HMMA.16816.F32.BF16 R108, R4.reuse, R24, R72 ;  /* 0x00000018046c723c */ /* 0x040fe20000041848 */
[----:B------:R-:W1:Y:S07]  /*fb90*/  LDSM.16.MT88.4 R24, [R202+0x1000] ;  /* 0x00100000ca18783b */ /* 0x000e6e0000004200 */
[----:B------:R-:W-:Y:S01]  /*fba0*/  HMMA.16816.F32.BF16 R140, R4, R38, R76 ;  /* 0x00000026048c723c */ /* 0x000fe2000004184c */
[----:B-----5:R-:W-:-:S04]  /*fbb0*/  FFMA.FTZ R3, R96, c[0x0][0x2d0], -R2 ;  /* 0x0000b40060037a23 */ /* 0x020fc80000010802 */
[----:B------:R5:W1:Y:S03]  /*fbc0*/  MUFU.EX2 R212, R3 ;  /* 0x0000000300d47308 */ /* 0x000a660000000800 */
[C---:B------:R-:W-:Y:S01]  /*fbd0*/  HMMA.16816.F32.BF16 R144, R4.reuse, R36, R80 ;  /* 0x000000240490723c */ /* 0x040fe20000041850 */
[----:B------:R-:W-:Y:S07]  /*fbe0*/  LDSM.16.MT88.4 R36, [R204+0x1000] ;  /* 0x00100000cc24783b */ /* 0x000fee0000004200 */
[----:B--2---:R-:W-:Y:S01]  /*fbf0*/  HMMA.16816.F32.BF16 R52, R4, R20, R84 ;  /* 0x000000140434723c */ /* 0x004fe20000041854 */
[----:B-----5:R-:W-:-:S07]  /*fc00*/  FFMA.FTZ R3, R98, c[0x0][0x2d0], -R0 ;  /* 0x0000b40062037a23 */ /* 0x020fce0000010800 */
[C---:B------:R-:W-:Y:S01]  /*fc10*/  HMMA.16816.F32.BF16 R48, R4.reuse, R22, R88 ;  /* 0x000000160430723c */ /* 0x040fe20000041858 */
[----:B------:R-:W2:Y:S01]  /*fc20*/  LDSM.16.MT88.4 R20, [R203+0x1000] ;  /* 0x00100000cb14783b */ /* 0x000ea20000004200 */
[----:B------:R5:W-:Y:S06]  /*fc30*/  MUFU.EX2 R198, R3 ;  /* 0x0000000300c67308 */ /* 0x000bec0000000800 */
[C---:B------:R-:W-:Y:S08]  /*fc40*/  HMMA.16816.F32.BF16 R76, R4.reuse, R30, R40 ;  /* 0x0000001e044c723c */ /* 0x040ff00000041828 */
[----:B------:R-:W-:Y:S01]  /*fc50*/  HMMA.16816.F32.BF16 R84, R4, R28, R104 ;  /* 0x0000001c0454723c */ /* 0x000fe20000041868 */
[----:B------:R-:W1:Y:S01]  /*fc60*/  LDSM.16.MT88.4 R28, [R203+0x4800] ;  /* 0x00480000cb1c783b */ /* 0x000e620000004200 */
[----:B-----5:R-:W-:-:S04]  /*fc70*/  FFMA.FTZ R3, R97, c[0x0][0x2d0], -R0 ;  /* 0x0000b40061037a23 */ /* 0x020fc80000010800 */
[----:B------:R5:W1:Y:S02]  /*fc80*/  MUFU.EX2 R197, R3 ;  /* 0x0000000300c57308 */ /* 0x000a640000000800 */
[C---:B----4-:R-:W-:Y:S08]  /*fc90*/  HMMA.16816.F32.BF16 R80, R4.reuse, R12, R112 ;  /* 0x0000000c0450723c */ /* 0x050ff00000041870 */
[----:B------:R-:W-:Y:S01]  /*fca0*/  HMMA.16816.F32.BF16 R72, R4, R14, R120 ;  /* 0x0000000e0448723c */ /* 0x000fe20000041878 */
[----:B------:R-:W-:Y:S01]  /*fcb0*/  LDSM.16.MT88.4 R12, [R204+0x4800] ;  /* 0x00480000cc0c783b */ /* 0x000fe20000004200 */
[----:B-----5:R-:W-:-:S06]  /*fcc0*/  FFMA.FTZ R3, R99, c[0x0][0x2d0], -R0 ;  /* 0x0000b40063037a23 */ /* 0x020fcc0000010800 */
[C---:B------:R-:W-:Y:S01]  /*fcd0*/  HMMA.16816.F32.BF16 R64, R4.reuse, R8, R124 ;  /* 0x000000080440723c */ /* 0x040fe2000004187c */
[----:B------:R4:W-:Y:S07]  /*fce0*/  MUFU.EX2 R196, R3 ;  /* 0x0000000300c47308 */ /* 0x0009ee0000000800 */
[----:B------:R-:W-:Y:S01]  /*fcf0*/  HMMA.16816.F32.BF16 R40, R4, R10, R116 ;  /* 0x0000000a0428723c */ /* 0x000fe20000041874 */
[----:B------:R-:W-:Y:S06]  /*fd00*/  LDSM.16.MT88.4 R8, [R202+0x4800] ;  /* 0x00480000ca08783b */ /* 0x000fec0000004200 */
[----:B---3--:R-:W-:-:S02]  /*fd10*/  F2FP.BF16.PACK_AB R4, R211, R213 ;  /* 0x000000d5d304723e */ /* 0x008fc400000010ff */
[----:B-1----:R-:W-:Y:S01]  /*fd20*/  F2FP.BF16.PACK_AB R6, R212, R199 ;  /* 0x000000c7d406723e */ /* 0x002fe200000010ff */
[----:B----4-:R-:W-:Y:S01]  /*fd30*/  FFMA.FTZ R3, R128, c[0x0][0x2d0], -R0 ;  /* 0x0000b40080037a23 */ /* 0x010fe20000010800 */
[----:B------:R-:W-:-:S03]  /*fd40*/  F2FP.BF16.PACK_AB R5, R197, R198 ;  /* 0x000000c6c505723e */ /* 0x000fc600000010ff */
[----:B------:R-:W1:Y:S02]  /*fd50*/  MUFU.EX2 R187, R3 ;  /* 0x0000000300bb7308 */ /* 0x000e640000000800 */
[----:B-1----:R-:W-:Y:S01]  /*fd60*/  F2FP.BF16.PACK_AB R7, R187, R196 ;  /* 0x000000c4bb07723e */ /* 0x002fe200000010ff */
[----:B------:R-:W-:-:S05]  /*fd70*/  FFMA.FTZ R3, R130, c[0x0][0x2d0], -R2 ;  /* 0x0000b40082037a23 */ /* 0x000fca0000010802 */
[----:B------:R1:W-:Y:S01]  /*fd80*/  MUFU.EX2 R245, R3 ;  /* 0x0000000300f57308 */ /* 0x0003e20000000800 */
[C---:B------:R-:W-:Y:S08]  /*fd90*/  HMMA.16816.F32.BF16 R104, R4.reuse, R16, R92 ;  /* 0x000000100468723c */ /* 0x040ff0000004185c */
[----:B------:R-:W-:Y:S01]  /*fda0*/  HMMA.16816.F32.BF16 R112, R4, R18, R60 ;  /* 0x000000120470723c */ /* 0x000fe2000004183c */
[----:B------:R-:W3:Y:S01]  /*fdb0*/  LDSM.16.MT88.4 R16, [R205+0x4800] ;  /* 0x00480000cd10783b */ /* 0x000ee20000004200 */
[----:B-1----:R-:W-:-:S06]  /*fdc0*/  FFMA.FTZ R3, R131, c[0x0][0x2d0], -R2 ;  /* 0x0000b40083037a23 */ /* 0x002fcc0000010802 */
[C---:B------:R-:W-:Y:S01]  /*fdd0*/  HMMA.16816.F32.BF16 R124, R4.reuse, R24, R144 ;  /* 0x00000018047c723c */ /* 0x040fe20000041890 */
[----:B------:R1:W4:Y:S07]  /*fde0*/  MUFU.EX2 R244, R3 ;  /* 0x0000000300f47308 */ /* 0x00032e0000000800 */
[C---:B------:R-:W-:Y:S01]  /*fdf0*/  HMMA.16816.F32.BF16 R140, R4.reuse, R26, R140 ;  /* 0x0000001a048c723c */ /* 0x040fe2000004188c */
[----:B------:R-:W5:Y:S07]  /*fe00*/  LDSM.16.MT88.4 R24, [R202+0x1800] ;  /* 0x00180000ca18783b */ /* 0x000f6e0000004200 */
[----:B--2---:R-:W-:Y:S01]  /*fe10*/  HMMA.16816.F32.BF16 R120, R4, R20, R108 ;  /* 0x000000140478723c */ /* 0x004fe2000004186c */
[----:B-1----:R-:W-:-:S04]  /*fe20*/  FFMA.FTZ R3, R129, c[0x0][0x2d0], -R2 ;  /* 0x0000b40081037a23 */ /* 0x002fc80000010802 */
[----:B------:R1:W-:Y:S03]  /*fe30*/  MUFU.EX2 R165, R3 ;  /* 0x0000000300a57308 */ /* 0x0003e60000000800 */
[C---:B------:R-:W-:Y:S01]  /*fe40*/  HMMA.16816.F32.BF16 R116, R4.reuse, R22, R100 ;  /* 0x000000160474723c */ /* 0x040fe20000041864 */
[----:B------:R-:W2:Y:S07]  /*fe50*/  LDSM.16.MT88.4 R20, [R203+0x1800] ;  /* 0x00180000cb14783b */ /* 0x000eae0000004200 */
[----:B------:R-:W-:Y:S01]  /*fe60*/  HMMA.16816.F32.BF16 R100, R4, R36, R56 ;  /* 0x000000240464723c */ /* 0x000fe20000041838 */
[----:B-1----:R-:W-:-:S07]  /*fe70*/  FFMA.FTZ R3, R148, c[0x0][0x2d0], -R2 ;  /* 0x0000b40094037a23 */ /* 0x002fce0000010802 */
[C---:B------:R-:W-:Y:S01]  /*fe80*/  HMMA.16816.F32.BF16 R44, R4.reuse, R38, R44 ;  /* 0x00000026042c723c */ /* 0x040fe2000004182c */
[----:B------:R-:W1:Y:S01]  /*fe90*/  LDSM.16.MT88.4 R36, [R205+0x1800] ;  /* 0x00180000cd24783b */ /* 0x000e620000004200 */
[----:B------:R3:W1:Y:S06]  /*fea0*/  MUFU.EX2 R167, R3 ;  /* 0x0000000300a77308 */ /* 0x00066c0000000800 */
[C---:B------:R-:W-:Y:S08]  /*feb0*/  HMMA.16816.F32.BF16 R92, R4.reuse, R28, R84 ;  /* 0x0000001c045c723c */ /* 0x040ff00000041854 */
[----:B------:R-:W-:Y:S01]  /*fec0*/  HMMA.16816.F32.BF16 R128, R4, R30, R76 ;  /* 0x0000001e0480723c */ /* 0x000fe2000004184c */
[----:B------:R-:W1:Y:S01]  /*fed0*/  LDSM.16.MT88.4 R28, [R204+0x1800] ;  /* 0x00180000cc1c783b */ /* 0x000e620000004200 */
[----:B---3--:R-:W-:-:S04]  /*fee0*/  FFMA.FTZ R3, R149, c[0x0][0x2d0], -R0 ;  /* 0x0000b40095037a23 */ /* 0x008fc80000010800 */
[----:B------:R3:W-:Y:S02]  /*fef0*/  MUFU.EX2 R243, R3 ;  /* 0x0000000300f37308 */ /* 0x0007e40000000800 */
[C---:B------:R-:W-:Y:S08]  /*ff00*/  HMMA.16816.F32.BF16 R88, R4.reuse, R16, R80 ;  /* 0x000000100458723c */ /* 0x040ff00000041850 */
[----:B------:R-:W-:Y:S01]  /*ff10*/  HMMA.16816.F32.BF16 R84, R4, R18, R72 ;  /* 0x000000120454723c */ /* 0x000fe20000041848 */
[----:B------:R-:W1:Y:S01]  /*ff20*/  LDSM.16.MT88.4 R16, [R205+0x5000] ;  /* 0x00500000cd10783b */ /* 0x000e620000004200 */
[----:B---3--:R-:W-:-:S06]  /*ff30*/  FFMA.FTZ R3, R150, c[0x0][0x2d0], -R0 ;  /* 0x0000b40096037a23 */ /* 0x008fcc0000010800 */
[C---:B------:R-:W-:Y:S01]  /*ff40*/  HMMA.16816.F32.BF16 R80, R4.reuse, R12, R64 ;  /* 0x0000000c0450723c */ /* 0x040fe20000041840 */
[----:B------:R3:W1:Y:S07]  /*ff50*/  MUFU.EX2 R242, R3 ;  /* 0x0000000300f27308 */ /* 0x00066e0000000800 */
[C---:B------:R-:W-:Y:S01]  /*ff60*/  HMMA.16816.F32.BF16 R56, R4.reuse, R14, R40 ;  /* 0x0000000e0438723c */ /* 0x040fe20000041828 */
[----:B------:R-:W2:Y:S07]  /*ff70*/  LDSM.16.MT88.4 R12, [R203+0x5000] ;  /* 0x00500000cb0c783b */ /* 0x000eae0000004200 */
[----:B------:R-:W-:Y:S01]  /*ff80*/  HMMA.16816.F32.BF16 R96, R4, R8, R52 ;  /* 0x000000080460723c */ /* 0x000fe20000041834 */
[----:B---3--:R-:W-:-:S04]  /*ff90*/  FFMA.FTZ R3, R152, c[0x0][0x2d0], -R0 ;  /* 0x0000b40098037a23 */ /* 0x008fc80000010800 */
[----:B------:R3:W-:Y:S03]  /*ffa0*/  MUFU.EX2 R152, R3 ;  /* 0x0000000300987308 */ /* 0x0007e60000000800 */
[----:B------:R-:W-:Y:S01]  /*ffb0*/  HMMA.16816.F32.BF16 R108, R4, R10, R48 ;  /* 0x0000000a046c723c */ /* 0x000fe20000041830 */
[----:B------:R-:W2:Y:S06]  /*ffc0*/  LDSM.16.MT88.4 R8, [R202+0x5000] ;  /* 0x00500000ca08783b */ /* 0x000eac0000004200 */
[----:B----4-:R-:W-:-:S02]  /*ffd0*/  F2FP.BF16.PACK_AB R4, R244, R245 ;  /* 0x000000f5f404723e */ /* 0x010fc400000010ff */
[----:B-1----:R-:W-:Y:S02]  /*ffe0*/  F2FP.BF16.PACK_AB R6, R167, R165 ;  /* 0x000000a5a706723e */ /* 0x002fe400000010ff */
[----:B------:R-:W-:Y:S01]  /*fff0*/  F2FP.BF16.PACK_AB R5, R242, R243 ;  /* 0x000000f3f205723e */ /* 0x000fe200000010ff */
[----:B---3--:R-:W-:-:S04]  /*10000*/  FFMA.FTZ R3, R151, c[0x0][0x2d0], -R0 ;  /* 0x0000b40097037a23 */ /* 0x008fc80000010800 */
[----:B------:R-:W1:Y:S02]  /*10010*/  MUFU.EX2 R151, R3 ;  /* 0x0000000300977308 */ /* 0x000e640000000800 */
[----:B-1----:R-:W-:Y:S01]  /*10020*/  F2FP.BF16.PACK_AB R7, R151, R152 ;  /* 0x000000989707723e */ /* 0x002fe200000010ff */
[----:B------:R-:W-:-:S06]  /*10030*/  FFMA.FTZ R3, R153, c[0x0][0x2d0], -R2 ;  /* 0x0000b40099037a23 */ /* 0x000fcc0000010802 */
[C---:B-----5:R-:W-:Y:S01]  /*10040*/  HMMA.16816.F32.BF16 R76, R4.reuse, R24, R124 ;  /* 0x00000018044c723c */ /* 0x060fe2000004187c */
[----:B------:R1:W-:Y:S07]  /*10050*/  MUFU.EX2 R125, R3 ;  /* 0x00000003007d7308 */ /* 0x0003ee0000000800 */
[C---:B--2---:R-:W-:Y:S08]  /*10060*/  HMMA.16816.F32.BF16 R64, R4.reuse, R20, R120 ;  /* 0x000000140440723c */ /* 0x044ff00000041878 */
[C---:B------:R-:W-:Y:S01]  /*10070*/  HMMA.16816.F32.BF16 R52, R4.reuse, R22, R116 ;  /* 0x000000160434723c */ /* 0x040fe20000041874 */
[--C-:B-1----:R-:W-:Y:S01]  /*10080*/  FFMA.FTZ R3, R154, c[0x0][0x2d0], -R2.reuse ;  /* 0x0000b4009a037a23 */ /* 0x102fe20000010802 */
[----:B------:R-:W1:Y:S03]  /*10090*/  LDSM.16.MT88.4 R20, [R204+0x5000] ;  /* 0x00500000cc14783b */ /* 0x000e660000004200 */
[----:B------:R2:W3:Y:S03]  /*100a0*/  MUFU.EX2 R150, R3 ;  /* 0x0000000300967308 */ /* 0x0004e60000000800 */
[C---:B------:R-:W-:Y:S08]  /*100b0*/  HMMA.16816.F32.BF16 R60, R4.reuse, R36, R104 ;  /* 0x00000024043c723c */ /* 0x040ff00000041868 */
[----:B------:R-:W-:Y:S01]  /*100c0*/  HMMA.16816.F32.BF16 R48, R4, R38, R112 ;  /* 0x000000260430723c */ /* 0x000fe20000041870 */
[----:B--2---:R-:W-:-:S07]  /*100d0*/  FFMA.FTZ R3, R155, c[0x0][0x2d0], -R2 ;  /* 0x0000b4009b037a23 */ /* 0x004fce0000010802 */
[C---:B------:R-:W-:Y:S01]  /*100e0*/  HMMA.16816.F32.BF16 R36, R4.reuse, R28, R100 ;  /* 0x0000001c0424723c */ /* 0x040fe20000041864 */
[----:B------:R2:W-:Y:S07]  /*100f0*/  MUFU.EX2 R149, R3 ;  /* 0x0000000300957308 */ /* 0x0005ee0000000800 */
[C---:B------:R-:W-:Y:S01]  /*10100*/  HMMA.16816.F32.BF16 R44, R4.reuse, R30, R44 ;  /* 0x0000001e042c723c */ /* 0x040fe2000004182c */
[----:B------:R-:W4:Y:S07]  /*10110*/  LDSM.16.MT88.4 R28, [R202+0x2000] ;  /* 0x00200000ca1c783b */ /* 0x000f2e0000004200 */
[----:B------:R-:W-:Y:S01]  /*10120*/  HMMA.16816.F32.BF16 R112, R4, R16, R88 ;  /* 0x000000100470723c */ /* 0x000fe20000041858 */
[----:B--2---:R-:W-:-:S04]  /*10130*/  FFMA.FTZ R3, R160, c[0x0][0x2d0], -R2 ;  /* 0x0000b400a0037a23 */ /* 0x004fc80000010802 */
[----:B------:R2:W5:Y:S03]  /*10140*/  MUFU.EX2 R148, R3 ;  /* 0x0000000300947308 */ /* 0x0005660000000800 */
[C---:B------:R-:W-:Y:S01]  /*10150*/  HMMA.16816.F32.BF16 R120, R4.reuse, R18, R84 ;  /* 0x000000120478723c */ /* 0x040fe20000041854 */
[----:B------:R-:W1:Y:S07]  /*10160*/  LDSM.16.MT88.4 R16, [R204+0x2000] ;  /* 0x00200000cc10783b */ /* 0x000e6e0000004200 */
[----:B------:R-:W-:Y:S01]  /*10170*/  HMMA.16816.F32.BF16 R72, R4, R26, R140 ;  /* 0x0000001a0448723c */ /* 0x000fe2000004188c */
[----:B------:R-:W3:Y:S01]  /*10180*/  LDSM.16.MT88.4 R24, [R203+0x2000] ;  /* 0x00200000cb18783b */ /* 0x000ee20000004200 */
[----:B--2---:R-:W-:-:S06]  /*10190*/  FFMA.FTZ R3, R161, c[0x0][0x2d0], -R0 ;  /* 0x0000b400a1037a23 */ /* 0x004fcc0000010800 */
[C---:B------:R-:W-:Y:S01]  /*101a0*/  HMMA.16816.F32.BF16 R92, R4.reuse, R12, R92 ;  /* 0x0000000c045c723c */ /* 0x040fe2000004185c */
[----:B------:R2:W-:Y:S07]  /*101b0*/  MUFU.EX2 R124, R3 ;  /* 0x00000003007c7308 */ /* 0x0005ee0000000800 */
[C---:B------:R-:W-:Y:S01]  /*101c0*/  HMMA.16816.F32.BF16 R128, R4.reuse, R14, R128 ;  /* 0x0000000e0480723c */ /* 0x040fe20000041880 */
[----:B------:R-:W4:Y:S07]  /*101d0*/  LDSM.16.MT88.4 R12, [R205+0x2000] ;  /* 0x00200000cd0c783b */ /* 0x000f2e0000004200 */
[----:B------:R-:W-:Y:S01]  /*101e0*/  HMMA.16816.F32.BF16 R40, R4, R8, R96 ;  /* 0x000000080428723c */ /* 0x000fe20000041860 */
[----:B--2---:R-:W-:-:S04]  /*101f0*/  FFMA.FTZ R3, R163, c[0x0][0x2d0], -R0 ;  /* 0x0000b400a3037a23 */ /* 0x004fc80000010800 */
[----:B------:R2:W2:Y:S03]  /*10200*/  MUFU.EX2 R147, R3 ;  /* 0x0000000300937308 */ /* 0x0004a60000000800 */
[C---:B------:R-:W-:Y:S01]  /*10210*/  HMMA.16816.F32.BF16 R96, R4.reuse, R10, R108 ;  /* 0x0000000a0460723c */ /* 0x040fe2000004186c */
[----:B------:R-:W-:Y:S07]  /*10220*/  LDSM.16.MT88.4 R8, [R202+0x5800] ;  /* 0x00580000ca08783b */ /* 0x000fee0000004200 */
[----:B-1----:R-:W-:Y:S01]  /*10230*/  HMMA.16816.F32.BF16 R108, R4, R20, R80 ;  /* 0x00000014046c723c */ /* 0x002fe20000041850 */
[----:B--2---:R-:W-:-:S07]  /*10240*/  FFMA.FTZ R3, R162, c[0x0][0x2d0], -R0 ;  /* 0x0000b400a2037a23 */ /* 0x004fce0000010800 */
[----:B------:R-:W-:Y:S01]  /*10250*/  HMMA.16816.F32.BF16 R84, R4, R22, R56 ;  /* 0x000000160454723c */ /* 0x000fe20000041838 */
[----:B------:R1:W-:Y:S01]  /*10260*/  MUFU.EX2 R146, R3 ;  /* 0x0000000300927308 */ /* 0x0003e20000000800 */
[----:B------:R-:W-:Y:S05]  /*10270*/  LDSM.16.MT88.4 R20, [R204+0x5800] ;  /* 0x00580000cc14783b */ /* 0x000fea0000004200 */
[----:B---3--:R-:W-:Y:S02]  /*10280*/  F2FP.BF16.PACK_AB R4, R150, R125 ;  /* 0x0000007d9604723e */ /* 0x008fe400000010ff */
[----:B-----5:R-:W-:Y:S02]  /*10290*/  F2FP.BF16.PACK_AB R6, R148, R149 ;  /* 0x000000959406723e */ /* 0x020fe400000010ff */
[----:B------:R-:W-:Y:S01]  /*102a0*/  F2FP.BF16.PACK_AB R5, R147, R124 ;  /* 0x0000007c9305723e */ /* 0x000fe200000010ff */
[----:B-1----:R-:W-:-:S04]  /*102b0*/  FFMA.FTZ R3, R164, c[0x0][0x2d0], -R0 ;  /* 0x0000b400a4037a23 */ /* 0x002fc80000010800 */
[----:B------:R1:W2:Y:S02]  /*102c0*/  MUFU.EX2 R145, R3 ;  /* 0x0000000300917308 */ /* 0x0002a40000000800 */
[----:B-1----:R-:W-:Y:S01]  /*102d0*/  FFMA.FTZ R3, R166, c[0x0][0x2d0], -R2 ;  /* 0x0000b400a6037a23 */ /* 0x002fe20000010802 */
[----:B--2---:R-:W-:-:S05]  /*102e0*/  F2FP.BF16.PACK_AB R7, R145, R146 ;  /* 0x000000929107723e */ /* 0x004fca00000010ff */
[----:B------:R1:W-:Y:S02]  /*102f0*/  MUFU.EX2 R144, R3 ;  /* 0x0000000300907308 */ /* 0x0003e40000000800 */
[C---:B----4-:R-:W-:Y:S08]  /*10300*/  HMMA.16816.F32.BF16 R104, R4.reuse, R30, R72 ;  /* 0x0000001e0468723c */ /* 0x050ff00000041848 */
[----:B------:R-:W-:Y:S01]  /*10310*/  HMMA.16816.F32.BF16 R72, R4, R16, R36 ;  /* 0x000000100448723c */ /* 0x000fe20000041824 */
[----:B------:R-:W2:Y:S01]  /*10320*/  LDSM.16.MT88.4 R36, [R205+0x5800] ;  /* 0x00580000cd24783b */ /* 0x000ea20000004200 */
[----:B-1----:R-:W-:-:S04]  /*10330*/  FFMA.FTZ R3, R172, c[0x0][0x2d0], -R2 ;  /* 0x0000b400ac037a23 */ /* 0x002fc80000010802 */
[----:B------:R1:W3:Y:S02]  /*10340*/  MUFU.EX2 R143, R3 ;  /* 0x00000003008f7308 */ /* 0x0002e40000000800 */
[C---:B------:R-:W-:Y:S08]  /*10350*/  HMMA.16816.F32.BF16 R100, R4.reuse, R24, R64 ;  /* 0x000000180464723c */ /* 0x040ff00000041840 */
[----:B------:R-:W-:Y:S01]  /*10360*/  HMMA.16816.F32.BF16 R116, R4, R26, R52 ;  /* 0x0000001a0474723c */ /* 0x000fe20000041834 */
[----:B------:R-:W4:Y:S01]  /*10370*/  LDSM.16.MT88.4 R24, [R203+0x5800] ;  /* 0x00580000cb18783b */ /* 0x000f220000004200 */
[----:B-1----:R-:W-:-:S06]  /*10380*/  FFMA.FTZ R3, R173, c[0x0][0x2d0], -R2 ;  /* 0x0000b400ad037a23 */ /* 0x002fcc0000010802 */
[C---:B------:R-:W-:Y:S01]  /*10390*/  HMMA.16816.F32.BF16 R88, R4.reuse, R12, R60 ;  /* 0x0000000c0458723c */ /* 0x040fe2000004183c */
[----:B------:R1:W-:Y:S07]  /*103a0*/  MUFU.EX2 R142, R3 ;  /* 0x00000003008e7308 */ /* 0x0003ee0000000800 */
[C---:B------:R-:W-:Y:S01]  /*103b0*/  HMMA.16816.F32.BF16 R80, R4.reuse, R14, R48 ;  /* 0x0000000e0450723c */ /* 0x040fe20000041830 */
[----:B------:R-:W5:Y:S07]  /*103c0*/  LDSM.16.MT88.4 R12, [R203+0x2800] ;  /* 0x00280000cb0c783b */ /* 0x000f6e0000004200 */
[----:B------:R-:W-:Y:S01]  /*103d0*/  HMMA.16816.F32.BF16 R76, R4, R28, R76 ;  /* 0x0000001c044c723c */ /* 0x000fe2000004184c */
[----:B------:R-:W3:Y:S01]  /*103e0*/  LDSM.16.MT88.4 R28, [R204+0x2800] ;  /* 0x00280000cc1c783b */ /* 0x000ee20000004200 */
[----:B-1----:R-:W-:-:S04]  /*103f0*/  FFMA.FTZ R3, R174, c[0x0][0x2d0], -R2 ;  /* 0x0000b400ae037a23 */ /* 0x002fc80000010802 */
[----:B------:R1:W1:Y:S02]  /*10400*/  MUFU.EX2 R141, R3 ;  /* 0x00000003008d7308 */ /* 0x0002640000000800 */
[C---:B------:R-:W-:Y:S01]  /*10410*/  HMMA.16816.F32.BF16 R60, R4.reuse, R18, R44 ;  /* 0x00000012043c723c */ /* 0x040fe2000004182c */
[----:B------:R-:W3:Y:S07]  /*10420*/  LDSM.16.MT88.4 R16, [R202+0x2800] ;  /* 0x00280000ca10783b */ /* 0x000eee0000004200 */
[----:B--2---:R-:W-:Y:S01]  /*10430*/  HMMA.16816.F32.BF16 R56, R4, R36, R112 ;  /* 0x000000240438723c */ /* 0x004fe20000041870 */
[----:B-1----:R-:W-:-:S07]  /*10440*/  FFMA.FTZ R3, R175, c[0x0][0x2d0], -R0 ;  /* 0x0000b400af037a23 */ /* 0x002fce0000010800 */
[C---:B------:R-:W-:Y:S01]  /*10450*/  HMMA.16816.F32.BF16 R52, R4.reuse, R8, R40 ;  /* 0x000000080434723c */ /* 0x040fe20000041828 */
[----:B------:R1:W-:Y:S07]  /*10460*/  MUFU.EX2 R140, R3 ;  /* 0x00000003008c7308 */ /* 0x0003ee0000000800 */
[C---:B------:R-:W-:Y:S01]  /*10470*/  HMMA.16816.F32.BF16 R112, R4.reuse, R38, R120 ;  /* 0x000000260470723c */ /* 0x040fe20000041878 */
[----:B------:R-:W-:Y:S07]  /*10480*/  LDSM.16.MT88.4 R120, [R203+0x6800] ;  /* 0x00680000cb78783b */ /* 0x000fee0000004200 */
[----:B------:R-:W-:Y:S01]  /*10490*/  HMMA.16816.F32.BF16 R44, R4, R10, R96 ;  /* 0x0000000a042c723c */ /* 0x000fe20000041860 */
[----:B------:R-:W2:Y:S01]  /*104a0*/  LDSM.16.MT88.4 R8, [R205+0x2800] ;  /* 0x00280000cd08783b */ /* 0x000ea20000004200 */
[----:B-1----:R-:W-:-:S03]  /*104b0*/  FFMA.FTZ R3, R184, c[0x0][0x2d0], -R0 ;  /* 0x0000b400b8037a23 */ /* 0x002fc60000010800 */
[----:B------:R-:W-:Y:S01]  /*104c0*/  LDSM.16.MT88.4 R96, [R205+0x3000] ;  /* 0x00300000cd60783b */ /* 0x000fe20000004200 */
[----:B------:R1:W1:Y:S02]  /*104d0*/  MUFU.EX2 R71, R3 ;  /* 0x0000000300477308 */ /* 0x0002640000000800 */
[C---:B----4-:R-:W-:Y:S08]  /*104e0*/  HMMA.16816.F32.BF16 R48, R4.reuse, R24, R92 ;  /* 0x000000180430723c */ /* 0x050ff0000004185c */
[----:B------:R-:W-:Y:S01]  /*104f0*/  HMMA.16816.F32.BF16 R40, R4, R26, R128 ;  /* 0x0000001a0428723c */ /* 0x000fe20000041880 */
[----:B------:R-:W-:Y:S04]  /*10500*/  LDSM.16.MT88.4 R24, [R202+0x6000] ;  /* 0x00600000ca18783b */ /* 0x000fe80000004200 */
[----:B------:R-:W-:Y:S01]  /*10510*/  LDSM.16.MT88.4 R128, [R205+0x6800] ;  /* 0x00680000cd80783b */ /* 0x000fe20000004200 */
[----:B-1----:R-:W-:-:S02]  /*10520*/  FFMA.FTZ R3, R186, c[0x0][0x2d0], -R0 ;  /* 0x0000b400ba037a23 */ /* 0x002fc40000010800 */
[C---:B------:R-:W-:Y:S02]  /*10530*/  HMMA.16816.F32.BF16 R64, R4.reuse, R20, R108 ;  /* 0x000000140440723c */ /* 0x040fe4000004186c */
[----:B------:R1:W-:Y:S06]  /*10540*/  MUFU.EX2 R35, R3 ;  /* 0x0000000300237308 */ /* 0x0003ec0000000800 */
[----:B------:R-:W-:Y:S01]  /*10550*/  HMMA.16816.F32.BF16 R36, R4, R22, R84 ;  /* 0x000000160424723c */ /* 0x000fe20000041854 */
[----:B------:R-:W-:Y:S06]  /*10560*/  LDSM.16.MT88.4 R20, [R203+0x6000] ;  /* 0x00600000cb14783b */ /* 0x000fec0000004200 */
[----:B---3--:R-:W-:-:S02]  /*10570*/  F2FP.BF16.PACK_AB R4, R143, R144 ;  /* 0x000000908f04723e */ /* 0x008fc400000010ff */
[----:B------:R-:W-:Y:S01]  /*10580*/  F2FP.BF16.PACK_AB R6, R141, R142 ;  /* 0x0000008e8d06723e */ /* 0x000fe200000010ff */
[----:B-1----:R-:W-:Y:S01]  /*10590*/  FFMA.FTZ R3, R185, c[0x0][0x2d0], -R0 ;  /* 0x0000b400b9037a23 */ /* 0x002fe20000010800 */
[----:B------:R-:W-:-:S03]  /*105a0*/  F2FP.BF16.PACK_AB R5, R71, R140 ;  /* 0x0000008c4705723e */ /* 0x000fc600000010ff */
[----:B------:R-:W1:Y:S02]  /*105b0*/  MUFU.EX2 R34, R3 ;  /* 0x0000000300227308 */ /* 0x000e640000000800 */
[----:B-1----:R-:W-:Y:S01]  /*105c0*/  F2FP.BF16.PACK_AB R7, R34, R35 ;  /* 0x000000232207723e */ /* 0x002fe200000010ff */
[----:B------:R-:W-:-:S06]  /*105d0*/  FFMA.FTZ R3, R214, c[0x0][0x2d0], -R2 ;  /* 0x0000b400d6037a23 */ /* 0x000fcc0000010802 */
[C---:B-----5:R-:W-:Y:S08]  /*105e0*/  HMMA.16816.F32.BF16 R100, R4.reuse, R12, R100 ;  /* 0x0000000c0464723c */ /* 0x060ff00000041864 */
[C---:B------:R-:W-:Y:S01]  /*105f0*/  HMMA.16816.F32.BF16 R116, R4.reuse, R14, R116 ;  /* 0x0000000e0474723c */ /* 0x040fe20000041874 */
[----:B------:R-:W1:Y:S07]  /*10600*/  LDSM.16.MT88.4 R12, [R205+0x6000] ;  /* 0x00600000cd0c783b */ /* 0x000e6e0000004200 */
[C---:B------:R-:W-:Y:S01]  /*10610*/  HMMA.16816.F32.BF16 R72, R4.reuse, R28, R72 ;  /* 0x0000001c0448723c */ /* 0x040fe20000041848 */
[----:B------:R3:W-:Y:S07]  /*10620*/  MUFU.EX2 R29, R3 ;  /* 0x00000003001d7308 */ /* 0x0007ee0000000800 */
[C---:B------:R-:W-:Y:S01]  /*10630*/  HMMA.16816.F32.BF16 R84, R4.reuse, R18, R104 ;  /* 0x000000120454723c */ /* 0x040fe20000041868 */
[----:B------:R-:W-:Y:S07]  /*10640*/  LDSM.16.MT88.4 R104, [R204+0x3000] ;  /* 0x00300000cc68783b */ /* 0x000fee0000004200 */
[----:B------:R-:W-:Y:S01]  /*10650*/  HMMA.16816.F32.BF16 R76, R4, R16, R76 ;  /* 0x00000010044c723c */ /* 0x000fe2000004184c */
[----:B---3--:R-:W-:-:S04]  /*10660*/  FFMA.FTZ R3, R215, c[0x0][0x2d0], -R2 ;  /* 0x0000b400d7037a23 */ /* 0x008fc80000010802 */
[----:B------:R3:W4:Y:S03]  /*10670*/  MUFU.EX2 R28, R3 ;  /* 0x00000003001c7308 */ /* 0x0007260000000800 */
[C---:B--2---:R-:W-:Y:S01]  /*10680*/  HMMA.16816.F32.BF16 R92, R4.reuse, R8, R88 ;  /* 0x00000008045c723c */ /* 0x044fe20000041858 */
[----:B------:R-:W-:Y:S07]  /*10690*/  LDSM.16.MT88.4 R88, [R203+0x3000] ;  /* 0x00300000cb58783b */ /* 0x000fee0000004200 */
[----:B------:R-:W-:Y:S01]  /*106a0*/  HMMA.16816.F32.BF16 R108, R4, R10, R80 ;  /* 0x0000000a046c723c */ /* 0x000fe20000041850 */
[----:B------:R-:W2:Y:S01]  /*106b0*/  LDSM.16.MT88.4 R8, [R204+0x6000] ;  /* 0x00600000cc08783b */ /* 0x000ea20000004200 */
[----:B---3--:R-:W-:-:S03]  /*106c0*/  FFMA.FTZ R3, R216, c[0x0][0x2d0], -R2 ;  /* 0x0000b400d8037a23 */ /* 0x008fc60000010802 */
[----:B------:R-:W3:Y:S01]  /*106d0*/  LDSM.16.MT88.4 R80, [R202+0x3000] ;  /* 0x00300000ca50783b */ /* 0x000ee20000004200 */
[----:B------:R-:W-:Y:S02]  /*106e0*/  FFMA.FTZ R2, R217, c[0x0][0x2d0], -R2 ;  /* 0x0000b400d9027a23 */ /* 0x000fe40000010802 */
[C---:B-1----:R-:W-:Y:S01]  /*106f0*/  HMMA.16816.F32.BF16 R56, R4.reuse, R12, R56 ;  /* 0x0000000c0438723c */ /* 0x042fe20000041838 */
[----:B------:R-:W-:Y:S07]  /*10700*/  MUFU.EX2 R19, R3 ;  /* 0x0000000300137308 */ /* 0x000fee0000000800 */
[C---:B------:R-:W-:Y:S01]  /*10710*/  HMMA.16816.F32.BF16 R48, R4.reuse, R20, R48 ;  /* 0x000000140430723c */ /* 0x040fe20000041830 */
[----:B------:R1:W5:Y:S07]  /*10720*/  MUFU.EX2 R18, R2 ;  /* 0x0000000200127308 */ /* 0x00036e0000000800 */
[C---:B------:R-:W-:Y:S08]  /*10730*/  HMMA.16816.F32.BF16 R40, R4.reuse, R22, R40 ;  /* 0x000000160428723c */ /* 0x040ff00000041828 */
[----:B------:R-:W-:Y:S01]  /*10740*/  HMMA.16816.F32.BF16 R52, R4, R24, R52 ;  /* 0x000000180434723c */ /* 0x000fe20000041834 */
[----:B-1----:R-:W-:-:S04]  /*10750*/  FFMA.FTZ R2, R218, c[0x0][0x2d0], -R0 ;  /* 0x0000b400da027a23 */ /* 0x002fc80000010800 */
[----:B------:R1:W-:Y:S03]  /*10760*/  MUFU.EX2 R17, R2 ;  /* 0x0000000200117308 */ /* 0x0003e60000000800 */
[C---:B------:R-:W-:Y:S08]  /*10770*/  HMMA.16816.F32.BF16 R44, R4.reuse, R26, R44 ;  /* 0x0000001a042c723c */ /* 0x040ff0000004182c */
[----:B------:R-:W-:Y:S01]  /*10780*/  HMMA.16816.F32.BF16 R20, R4, R14, R112 ;  /* 0x0000000e0414723c */ /* 0x000fe20000041870 */
[----:B------:R-:W3:Y:S01]  /*10790*/  LDSM.16.MT88.4 R112, [R202+0x6800] ;  /* 0x00680000ca70783b */ /* 0x000ee20000004200 */
[----:B-1----:R-:W-:-:S06]  /*107a0*/  FFMA.FTZ R2, R220, c[0x0][0x2d0], -R0 ;  /* 0x0000b400dc027a23 */ /* 0x002fcc0000010800 */
[C---:B------:R-:W-:Y:S01]  /*107b0*/  HMMA.16816.F32.BF16 R60, R4.reuse, R30, R60 ;  /* 0x0000001e043c723c */ /* 0x040fe2000004183c */
[----:B------:R1:W1:Y:S07]  /*107c0*/  MUFU.EX2 R16, R2 ;  /* 0x0000000200107308 */ /* 0x00026e0000000800 */
[C---:B--2---:R-:W-:Y:S07]  /*107d0*/  HMMA.16816.F32.BF16 R24, R4.reuse, R8, R64 ;  /* 0x000000080418723c */ /* 0x044fee0000041840 */
[----:B----4-:R-:W-:Y:S01]  /*107e0*/  F2FP.BF16.PACK_AB R64, R28, R29 ;  /* 0x0000001d1c40723e */ /* 0x010fe200000010ff */
[----:B------:R-:W-:Y:S01]  /*107f0*/  HMMA.16816.F32.BF16 R36, R4, R10, R36 ;  /* 0x0000000a0424723c */ /* 0x000fe20000041824 */
[--C-:B-1----:R-:W-:Y:S01]  /*10800*/  FFMA.FTZ R2, R219, c[0x0][0x2d0], -R0.reuse ;  /* 0x0000b400db027a23 */ /* 0x102fe20000010800 */
[----:B------:R-:W1:Y:S01]  /*10810*/  LDSM.16.MT88.4 R4, [R204+0x6800] ;  /* 0x00680000cc04783b */ /* 0x000e620000004200 */
[----:B------:R-:W-:Y:S01]  /*10820*/  FFMA.FTZ R0, R221, c[0x0][0x2d0], -R0 ;  /* 0x0000b400dd007a23 */ /* 0x000fe20000010800 */
[----:B-----5:R-:W-:Y:S01]  /*10830*/  F2FP.BF16.PACK_AB R66, R18, R19 ;  /* 0x000000131242723e */ /* 0x020fe200000010ff */
[----:B------:R2:W-:Y:S01]  /*10840*/  MUFU.EX2 R13, R2 ;  /* 0x00000002000d7308 */ /* 0x0005e20000000800 */
[----:B------:R-:W-:-:S07]  /*10850*/  F2FP.BF16.PACK_AB R65, R16, R17 ;  /* 0x000000111041723e */ /* 0x000fce00000010ff */
[----:B------:R4:W5:Y:S01]  /*10860*/  MUFU.EX2 R12, R0 ;  /* 0x00000000000c7308 */ /* 0x0009620000000800 */
[----:B--2---:R-:W-:-:S04]  /*10870*/  FADD.FTZ R2, R233, R231 ;  /* 0x000000e7e9027221 */ /* 0x004fc80000010000 */
[----:B------:R-:W-:Y:S02]  /*10880*/  FADD.FTZ R2, R234, R2 ;  /* 0x00000002ea027221 */ /* 0x000fe40000010000 */
[----:B----4-:R-:W-:Y:S01]  /*10890*/  FADD.FTZ R0, R239, R238 ;  /* 0x000000eeef007221 */ /* 0x010fe20000010000 */
[----:B-----5:R-:W-:Y:S01]  /*108a0*/  F2FP.BF16.PACK_AB R67, R12, R13 ;  /* 0x0000000d0c43723e */ /* 0x020fe200000010ff */
        /* <DEDUP_REMOVED lines=19> */
[----:B------:R-:W-:Y:S01]  /*109e0*/  IADD3 R211, R241, -0x2, RZ ;  /* 0xfffffffef1d37810 */ /* 0x000fe20007ffe0ff */
[----:B------:R-:W-:Y:S02]  /*109f0*/  HMMA.16816.F32.BF16 R92, R64, R96, R92 ;  /* 0x00000060405c723c */ /* 0x000fe4000004185c */
[----:B------:R-:W-:Y:S01]  /*10a00*/  FADD.FTZ R0, R199, R0 ;  /* 0x00000000c7007221 */ /* 0x000fe20000010000 */
[----:B------:R-:W-:-:S03]  /*10a10*/  ISETP.GE.AND P0, PT, R211, R251, PT ;  /* 0x000000fbd300720c */ /* 0x000fc60003f06270 */
[----:B------:R-:W-:Y:S02]  /*10a20*/  FADD.FTZ R2, R212, R0 ;  /* 0x00000000d4027221 */ /* 0x000fe40000010000 */
        /* <DEDUP_REMOVED lines=41> */
[C---:B------:R-:W-:Y:S04]  /*10cc0*/  HMMA.16816.F32.BF16 R120, R64.reuse, R122, R40 ;  /* 0x0000007a4078723c */ /* 0x040fe80000041828 */
[----:B------:R2:W-:Y:S04]  /*10cd0*/  STL [R1+0x14], R0 ;  /* 0x0000140001007387 */ /* 0x0005e80000100800 */
[----:B------:R2:W-:Y:S01]  /*10ce0*/  STL [R1+0x10], R2 ;  /* 0x0000100201007387 */ /* 0x0005e20000100800 */
[C---:B------:R-:W-:Y:S08]  /*10cf0*/  HMMA.16816.F32.BF16 R128, R64.reuse, R130, R20 ;  /* 0x000000824080723c */ /* 0x040ff00000041814 */
[C---:B-1----:R-:W-:Y:S08]  /*10d00*/  HMMA.16816.F32.BF16 R60, R64.reuse, R4, R24 ;  /* 0x00000004403c723c */ /* 0x042ff00000041818 */
[----:B------:R-:W-:Y:S01]  /*10d10*/  HMMA.16816.F32.BF16 R64, R64, R6, R36 ;  /* 0x000000064040723c */ /* 0x000fe20000041824 */
[----:B------:R-:W-:Y:S07]  /*10d20*/  @!UPT UIADD3 URZ, URZ, URZ, URZ ;  /* 0x0000003f3f3ff290 */ /* 0x000fee000fffe03f */
[----:B------:R-:W-:Y:S11]  /*10d30*/  @!P0 BRA `(.L_x_333) ;  /* 0x00003a7000008947 */ /* 0x000ff60003800000 */
[----:B------:R-:W-:Y:S01]  /*10d40*/  LOP3.LUT P1, RZ, R249, 0x2, RZ, 0xc0, !PT ;  /* 0x00000002f9ff7812 */ /* 0x000fe2000782c0ff */
[----:B--2---:R-:W-:Y:S01]  /*10d50*/  IMAD.MOV.U32 R0, RZ, RZ, c[0x0][0x208] ;  /* 0x00008200ff007624 */ /* 0x004fe200078e00ff */
[----:B------:R-:W-:Y:S01]  /*10d60*/  ISETP.GT.AND P0, PT, R250, 0x7f, PT ;  /* 0x0000007ffa00780c */ /* 0x000fe20003f04270 */
[----:B------:R-:W-:Y:S01]  /*10d70*/  IMAD.MOV.U32 R234, RZ, RZ, c[0x0][0x20c] ;  /* 0x00008300ffea7624 */ /* 0x000fe200078e00ff */
[----:B------:R-:W-:Y:S01]  /*10d80*/  LOP3.LUT R230, R230, 0xfffffff7, RZ, 0xc0, !PT ;  /* 0xfffffff7e6e67812 */ /* 0x000fe200078ec0ff */
[----:B------:R-:W-:Y:S01]  /*10d90*/  IMAD.MOV.U32 R3, RZ, RZ, R248 ;  /* 0x000000ffff037224 */ /* 0x000fe200078e00f8 */
[----:B------:R-:W-:-:S02]  /*10da0*/  ISETP.GE.AND P4, PT, R32, c[0x0][0x1d4], PT ;  /* 0x0000750020007a0c */ /* 0x000fc40003f86270 */
[C---:B------:R-:W-:Y:S01]  /*10db0*/  SHF.L.U64.HI R2, R0.reuse, 0x6, R234 ;  /* 0x0000000600027819 */ /* 0x040fe200000102ea */
[----:B------:R-:W-:Y:S01]  /*10dc0*/  IMAD.MOV.U32 R2, RZ, RZ, R246 ;  /* 0x000000ffff027224 */ /* 0x000fe200078e00f6 */
[C---:B------:R-:W-:Y:S01]  /*10dd0*/  SHF.L.U64.HI R235, R0.reuse, 0x5, R234 ;  /* 0x0000000500eb7819 */ /* 0x040fe200000102ea */
[----:B------:R-:W-:Y:S01]  /*10de0*/  IMAD.SHL.U32 R234, R0, 0x20, RZ ;  /* 0x0000002000ea7824 */ /* 0x000fe200078e00ff */
[----:B------:R-:W-:Y:S02]  /*10df0*/  ISETP.GE.AND P5, PT, R209, c[0x0][0x1d4], PT ;  /* 0x00007500d1007a0c */ /* 0x000fe40003fa6270 */
[----:B------:R-:W-:Y:S01]  /*10e00*/  @P1 LOP3.LUT R230, R230, 0x8, RZ, 0xfc, !PT ;  /* 0x00000008e6e61812 */ /* 0x000fe200078efcff */
[----:B------:R1:W-:Y:S03]  /*10e10*/  STL.64 [R1+0x20], R2 ;  /* 0x0000200201007387 */ /* 0x0003e60000100a00 */
[----:B------:R-:W-:-:S04]  /*10e20*/  LOP3.LUT R230, R230, 0xfffffffd, RZ, 0xc0, !PT ;  /* 0xfffffffde6e67812 */ /* 0x000fc800078ec0ff */
[----:B------:R-:W-:Y:S02]  /*10e30*/  @P0 LOP3.LUT R230, R230, 0x2, RZ, 0xfc, !PT ;  /* 0x00000002e6e60812 */ /* 0x000fe400078efcff */
[----:B------:R-:W-:Y:S02]  /*10e40*/  LOP3.LUT P0, RZ, R249, 0x4, RZ, 0xc0, !PT ;  /* 0x00000004f9ff7812 */ /* 0x000fe4000780c0ff */
[----:B------:R-:W-:-:S11]  /*10e50*/  LOP3.LUT R230, R230, 0xfffffffb, RZ, 0xc0, !PT ;  /* 0xfffffffbe6e67812 */ /* 0x000fd600078ec0ff */
[----:B------:R-:W-:Y:S02]  /*10e60*/  @P0 LOP3.LUT R230, R230, 0x4, RZ, 0xfc, !PT ;  /* 0x00000004e6e60812 */ /* 0x000fe400078efcff */
.L_x_336:
[----:B------:R-:W2:Y:S01]  /*10e70*/  LDL.64 R148, [R1+0x20] ;  /* 0x0000200001947983 */ /* 0x000ea20000100a00 */
[----:B------:R-:W-:Y:S04]  /*10e80*/  DEPBAR.LE SB0, 0x0 ;  /* 0x000080000000791a */ /* 0x000fe80000000000 */
[----:B------:R-:W-:Y:S01]  /*10e90*/  WARPSYNC 0xffffffff ;  /* 0xffffffff00007948 */ /* 0x000fe20003800000 */
[----:B------:R-:W3:Y:S01]  /*10ea0*/  LDL.64 R152, [R1+0x30] ;  /* 0x0000300001987983 */ /* 0x000ee20000100a00 */
[----:B-1----:R-:W-:Y:S01]  /*10eb0*/  IADD3 R0, R201, 0x20, RZ ;  /* 0x00000020c9007810 */ /* 0x002fe20007ffe0ff */
[----:B------:R-:W-:Y:S01]  /*10ec0*/  BSSY B0, `(.L_x_334) ;  /* 0x000018c000007945 */ /* 0x000fe20003800000 */
[----:B-1----:R-:W-:Y:S02]  /*10ed0*/  SHF.R.S32.HI R2, RZ, 0x1f, R211 ;  /* 0x0000001fff027819 */ /* 0x002fe400000114d3 */
[----:B------:R-:W-:Y:S01]  /*10ee0*/  MOV R162, c[0x0][0x208] ;  /* 0x0000820000a27a02 */ /* 0x000fe20000000f00 */
[----:B------:R-:W4:Y:S01]  /*10ef0*/  LDL R150, [R1+0x24] ;  /* 0x0000240001967983 */ /* 0x000f220000100800 */
[----:B------:R-:W-:Y:S01]  /*10f00*/  MOV R172, c[0x0][0x20c] ;  /* 0x0000830000ac7a02 */ /* 0x000fe20000000f00 */
[----:B------:R-:W-:Y:S01]  /*10f10*/  IMAD R71, R2, c[0x0][0x208], RZ ;  /* 0x0000820002477a24 */ /* 0x000fe200078e02ff */
[----:B------:R-:W-:Y:S01]  /*10f20*/  SHF.L.U32 R162, R162, 0x6, RZ ;  /* 0x00000006a2a27819 */ /* 0x000fe200000006ff */
[----:B------:R-:W-:Y:S01]  /*10f30*/  BAR.SYNC.DEFER_BLOCKING 0x0 ;  /* 0x0000000000007b1d */ /* 0x000fe20000010000 */
[C---:B------:R-:W-:Y:S01]  /*10f40*/  IMAD.WIDE.U32 R2, R211.reuse, c[0x0][0x208], RZ ;  /* 0x00008200d3027a25 */ /* 0x040fe200078e00ff */
[----:B------:R-:W-:Y:S02]  /*10f50*/  MOV R167, c[0x0][0x208] ;  /* 0x0000820000a77a02 */ /* 0x000fe40000000f00 */
[----:B------:R-:W-:Y:S01]  /*10f60*/  LOP3.LUT R230, R230, 0xfffffffe, RZ, 0xc0, !PT ;  /* 0xfffffffee6e67812 */ /* 0x000fe200078ec0ff */
[----:B------:R-:W-:Y:S01]  /*10f70*/  IMAD R71, R211, c[0x0][0x20c], R71 ;  /* 0x00008300d3477a24 */ /* 0x000fe200078e0247 */
[----:B------:R-:W-:Y:S04]  /*10f80*/  SHF.L.U64.HI R167, R167, 0x6, R172 ;  /* 0x00000006a7a77819 */ /* 0x000fe800000102ac */
[----:B------:R-:W-:Y:S05]  /*10f90*/  IADD3 R3, R3, R71, RZ ;  /* 0x0000004703037210 */ /* 0x000fea0007ffe0ff */
[----:B------:R-:W-:Y:S01]  /*10fa0*/  IMAD R3, R3, 0x70, RZ ;  /* 0x0000007003037824 */ /* 0x000fe200078e02ff */
[----:B------:R-:W1:Y:S08]  /*10fb0*/  LDSM.16.M88.4 R8, [R201] ;  /* 0x00000000c908783b */ /* 0x000e700000000200 */
[----:B------:R-:W5:Y:S08]  /*10fc0*/  LDSM.16.M88.4 R16, [R201+0x800] ;  /* 0x00080000c910783b */ /* 0x000f700000000200 */
[----:B------:R-:W5:Y:S08]  /*10fd0*/  LDSM.16.M88.4 R24, [R201+0x1000] ;  /* 0x00100000c918783b */ /* 0x000f700000000200 */
[----:B------:R-:W4:Y:S04]  /*10fe0*/  LDL R231, [R1+0x28] ;  /* 0x0000280001e77983 */ /* 0x000f280000100800 */
[----:B------:R-:W5:Y:S08]  /*10ff0*/  LDSM.16.M88.4 R32, [R201+0x1800] ;  /* 0x00180000c920783b */ /* 0x000f700000000200 */
[----:B------:R-:W5:Y:S01]  /*11000*/  LDSM.16.M88.4 R40, [R201+0x2000] ;  /* 0x00200000c928783b */ /* 0x000f620000000200 */
[C---:B-1----:R-:W-:Y:S07]  /*11010*/  HMMA.16816.F32.BF16 R4, R132.reuse, R8, RZ ;  /* 0x000000088404723c */ /* 0x042fee00000418ff */
[----:B------:R-:W1:Y:S01]  /*11020*/  LDSM.16.M88.4 R48, [R201+0x2800] ;  /* 0x00280000c930783b */ /* 0x000e620000000200 */
[C---:B------:R-:W-:Y:S07]  /*11030*/  HMMA.16816.F32.BF16 R8, R132.reuse, R10, RZ ;  /* 0x0000000a8408723c */ /* 0x040fee00000418ff */
[----:B------:R-:W5:Y:S02]  /*11040*/  S2R R151, SR_TID.X ;  /* 0x0000000000977919 */ /* 0x000f640000002100 */
[C---:B-----5:R-:W-:Y:S06]  /*11050*/  HMMA.16816.F32.BF16 R12, R132.reuse, R16, RZ ;  /* 0x00000010840c723c */ /* 0x060fec00000418ff */
[----:B------:R-:W5:Y:S02]  /*11060*/  LDSM.16.M88.4 R56, [R201+0x3000] ;  /* 0x00300000c938783b */ /* 0x000f640000000200 */
[C---:B------:R-:W-:Y:S08]  /*11070*/  HMMA.16816.F32.BF16 R16, R132.reuse, R18, RZ ;  /* 0x000000128410723c */ /* 0x040ff000000418ff */
[C---:B------:R-:W-:Y:S01]  /*11080*/  HMMA.16816.F32.BF16 R20, R132.reuse, R24, RZ ;  /* 0x000000188414723c */ /* 0x040fe200000418ff */
[----:B------:R-:W-:Y:S02]  /*11090*/  SHF.R.S32.HI R166, RZ, 0x1f, R151 ;  /* 0x0000001fffa67819 */ /* 0x000fe40000011497 */
[----:B------:R-:W-:Y:S05]  /*110a0*/  ISETP.GT.AND P2, PT, R151, 0x7f, PT ;  /* 0x0000007f9700780c */ /* 0x000fea0003f44270 */
[C---:B------:R-:W-:Y:S01]  /*110b0*/  HMMA.16816.F32.BF16 R24, R132.reuse, R26, RZ ;  /* 0x0000001a8418723c */ /* 0x040fe200000418ff */
[-C--:B------:R-:W-:Y:S04]  /*110c0*/  LEA.HI R166, R166, R151.reuse, RZ, 0x3 ;  /* 0x00000097a6a67211 */ /* 0x080fe800078f18ff */
[----:B------:R-:W-:Y:S03]  /*110d0*/  LOP3.LUT R166, R166, 0xfffffff8, RZ, 0xc0, !PT ;  /* 0xfffffff8a6a67812 */ /* 0x000fe600078ec0ff */
[C---:B------:R-:W-:Y:S01]  /*110e0*/  HMMA.16816.F32.BF16 R28, R132.reuse, R32, RZ ;  /* 0x00000020841c723c */ /* 0x040fe200000418ff */
[----:B------:R-:W-:Y:S04]  /*110f0*/  IADD3 R166, -R166, R151, RZ ;  /* 0x00000097a6a67210 */ /* 0x000fe80007ffe1ff */
[C---:B------:R-:W-:Y:S02]  /*11100*/  LOP3.LUT P0, RZ, R166.reuse, 0x2, RZ, 0xc0, !PT ;  /* 0x00000002a6ff7812 */ /* 0x040fe4000780c0ff */
[----:B------:R-:W-:Y:S01]  /*11110*/  LOP3.LUT P3, RZ, R166, 0x4, RZ, 0xc0, !PT ;  /* 0x00000004a6ff7812 */ /* 0x000fe2000786c0ff */
[C---:B------:R-:W-:Y:S08]  /*11120*/  HMMA.16816.F32.BF16 R32, R132.reuse, R34, RZ ;  /* 0x000000228420723c */ /* 0x040ff000000418ff */
[C---:B------:R-:W-:Y:S04]  /*11130*/  HMMA.16816.F32.BF16 R36, R132.reuse, R40, RZ ;  /* 0x000000288424723c */ /* 0x040fe800000418ff */
[----:B------:R-:W-:Y:S04]  /*11140*/  @P0 IADD3 R0, R201, -0x20, RZ ;  /* 0xffffffe0c9000810 */ /* 0x000fe80007ffe0ff */
[C---:B------:R-:W-:Y:S01]  /*11150*/  HMMA.16816.F32.BF16 R40, R132.reuse, R42, RZ ;  /* 0x0000002a8428723c */ /* 0x040fe200000418ff */
[----:B------:R-:W5:Y:S07]  /*11160*/  LDSM.16.M88.4 R72, [R0] ;  /* 0x000000000048783b */ /* 0x000f6e0000000200 */
[C---:B-1----:R-:W-:Y:S01]  /*11170*/  HMMA.16816.F32.BF16 R44, R132.reuse, R48, RZ ;  /* 0x00000030842c723c */ /* 0x042fe200000418ff */
[----:B------:R-:W1:Y:S07]  /*11180*/  LDSM.16.M88.4 R140, [R0+0x800] ;  /* 0x00080000008c783b */ /* 0x000e6e0000000200 */
[C---:B------:R-:W-:Y:S01]  /*11190*/  HMMA.16816.F32.BF16 R48, R132.reuse, R50, RZ ;  /* 0x000000328430723c */ /* 0x040fe200000418ff */
[----:B------:R-:W1:Y:S07]  /*111a0*/  LDSM.16.M88.4 R144, [R0+0x1000] ;  /* 0x001000000090783b */ /* 0x000e6e0000000200 */
[C---:B-----5:R-:W-:Y:S08]  /*111b0*/  HMMA.16816.F32.BF16 R52, R132.reuse, R56, RZ ;  /* 0x000000388434723c */ /* 0x060ff000000418ff */
[----:B------:R-:W-:Y:S08]  /*111c0*/  HMMA.16816.F32.BF16 R56, R132, R58, RZ ;  /* 0x0000003a8438723c */ /* 0x000ff000000418ff */
[C---:B------:R-:W-:Y:S07]  /*111d0*/  HMMA.16816.F32.BF16 R4, R136.reuse, R72, R4 ;  /* 0x000000488804723c */ /* 0x040fee0000041804 */
[--C-:B------:R-:W-:Y:S01]  /*111e0*/  IMAD.WIDE.U32 R72, R2, 0x70, R234.reuse ;  /* 0x0000007002487825 */ /* 0x100fe200078e00ea */
[C---:B------:R-:W-:Y:S04]  /*111f0*/  HMMA.16816.F32.BF16 R8, R136.reuse, R74, R8 ;  /* 0x0000004a8808723c */ /* 0x040fe80000041808 */
[----:B------:R-:W-:Y:S02]  /*11200*/  @!P2 IADD3 R72, P1, P0, R234, R72, R234 ;  /* 0x00000048ea48a210 */ /* 0x000fe4000783e0ea */
[----:B------:R-:W-:Y:S02]  /*11210*/  IADD3 R71, R3, R73, RZ ;  /* 0x0000004903477210 */ /* 0x000fe40007ffe0ff */
[C---:B-1----:R-:W-:Y:S07]  /*11220*/  HMMA.16816.F32.BF16 R12, R136.reuse, R140, R12 ;  /* 0x0000008c880c723c */ /* 0x042fee000004180c */
[----:B------:R-:W-:Y:S01]  /*11230*/  @!P2 IADD3.X R140, R235, R71, R235, P1, P0 ;  /* 0x00000047eb8ca210 */ /* 0x000fe20000fe04eb */
[C---:B------:R-:W-:Y:S08]  /*11240*/  HMMA.16816.F32.BF16 R16, R136.reuse, R142, R16 ;  /* 0x0000008e8810723c */ /* 0x040ff00000041810 */
[C---:B------:R-:W-:Y:S08]  /*11250*/  HMMA.16816.F32.BF16 R20, R136.reuse, R144, R20 ;  /* 0x000000908814723c */ /* 0x040ff00000041814 */
[C---:B------:R-:W-:Y:S04]  /*11260*/  HMMA.16816.F32.BF16 R24, R136.reuse, R146, R24 ;  /* 0x000000928818723c */ /* 0x040fe80000041818 */
[----:B--2---:R-:W-:Y:S05]  /*11270*/  IMAD.WIDE.U32 R148, R2, 0x70, R148 ;  /* 0x0000007002947825 */ /* 0x004fea00078e0094 */
[----:B------:R-:W-:Y:S03]  /*11280*/  IADD3 R3, R149, R3, RZ ;  /* 0x0000000395037210 */ /* 0x000fe60007ffe0ff */
[----:B---3--:R-:W-:Y:S02]  /*11290*/  @!P2 IADD3 R71, P0, R72, R152, RZ ;  /* 0x000000984847a210 */ /* 0x008fe40007f1e0ff */
[----:B------:R-:W-:Y:S01]  /*112a0*/  LEA R2, P1, R148, c[0x0][0x1f8], 0x1 ;  /* 0x00007e0094027a11 */ /* 0x000fe200078208ff */
[----:B------:R-:W1:Y:S01]  /*112b0*/  LDSM.16.M88.4 R72, [R0+0x1800] ;  /* 0x001800000048783b */ /* 0x000e620000000200 */
[----:B----4-:R-:W-:Y:S02]  /*112c0*/  @!P2 IADD3.X R140, R140, R150, RZ, P0, !PT ;  /* 0x000000968c8ca210 */ /* 0x010fe400007fe4ff */
[C---:B------:R-:W-:Y:S02]  /*112d0*/  @!P2 LEA R164, P0, R71.reuse, c[0x0][0x1f8], 0x1 ;  /* 0x00007e0047a4aa11 */ /* 0x040fe400078008ff */
[----:B------:R-:W-:Y:S02]  /*112e0*/  LEA.HI.X R3, R148, c[0x0][0x1fc], R3, 0x1, P1 ;  /* 0x00007f0094037a11 */ /* 0x000fe400008f0c03 */
[----:B------:R-:W-:Y:S01]  /*112f0*/  @!P2 LEA.HI.X R165, R71, c[0x0][0x1fc], R140, 0x1, P0 ;  /* 0x00007f0047a5aa11 */ /* 0x000fe200000f0c8c */
[----:B------:R-:W2:Y:S01]  /*11300*/  LDSM.16.M88.4 R148, [R0+0x2000] ;  /* 0x002000000094783b */ /* 0x000ea20000000200 */
[-C--:B------:R-:W-:Y:S04]  /*11310*/  IADD3 R160, P1, R2, R162.reuse, RZ ;  /* 0x000000a202a07210 */ /* 0x080fe80007f3e0ff */
[-C--:B------:R-:W-:Y:S02]  /*11320*/  IADD3.X R161, R3, R167.reuse, RZ, P1, !PT ;  /* 0x000000a703a17210 */ /* 0x080fe40000ffe4ff */
[----:B------:R-:W-:Y:S01]  /*11330*/  IADD3 R162, P0, R160, R162, RZ ;  /* 0x000000a2a0a27210 */ /* 0x000fe20007f1e0ff */
[----:B------:R-:W3:Y:S03]  /*11340*/  LDSM.16.M88.4 R140, [R0+0x2800] ;  /* 0x00280000008c783b */ /* 0x000ee60000000200 */
[----:B------:R-:W-:Y:S05]  /*11350*/  IADD3.X R163, R161, R167, RZ, P0, !PT ;  /* 0x000000a7a1a37210 */ /* 0x000fea00007fe4ff */
[----:B------:R4:W5:Y:S08]  /*11360*/  LDSM.16.M88.4 R152, [R0+0x3000] ;  /* 0x003000000098783b */ /* 0x0009700000000200 */
[----:B------:R-:W-:Y:S01]  /*11370*/  @!PT LDS RZ, [RZ] ;  /* 0x00000000fffff984 */ /* 0x000fe20000000800 */
[----:B------:R-:W-:Y:S01]  /*11380*/  @!PT LDS RZ, [RZ] ;  /* 0x00000000fffff984 */ /* 0x000fe20000000800 */
[----:B------:R-:W-:Y:S01]  /*11390*/  @!PT LDS RZ, [RZ] ;  /* 0x00000000fffff984 */ /* 0x000fe20000000800 */
[----:B------:R3:W-:Y:S01]  /*113a0*/  LDGSTS.E.BYPASS.LTC128B.128 [R208+0x100], [R2.64], !P4 ;  /* 0x0010000002d07fae */ /* 0x0007e2000e101d4a */
[C---:B-1----:R-:W-:Y:S07]  /*113b0*/  HMMA.16816.F32.BF16 R28, R136.reuse, R72, R28 ;  /* 0x00000048881c723c */ /* 0x042fee000004181c */
[----:B------:R1:W-:Y:S01]  /*113c0*/  LDGSTS.E.BYPASS.LTC128B.128 [R208+0x3900], [R2.64+0x80], !P5 ;  /* 0x0390008002d07fae */ /* 0x0003e2000e901d4a */
[C---:B------:R-:W-:Y:S07]  /*113d0*/  HMMA.16816.F32.BF16 R32, R136.reuse, R74, R32 ;  /* 0x0000004a8820723c */ /* 0x040fee0000041820 */
[----:B------:R1:W-:Y:S01]  /*113e0*/  LDGSTS.E.BYPASS.LTC128B.128 [R208+0x1100], [R160.64], !P4 ;  /* 0x01100000a0d07fae */ /* 0x0003e2000e101d4a */
[C---:B----4-:R-:W-:Y:S04]  /*113f0*/  IADD3 R0, R201.reuse, 0x40, RZ ;  /* 0x00000040c9007810 */ /* 0x050fe80007ffe0ff */
[----:B------:R-:W-:Y:S01]  /*11400*/  @P3 IADD3 R0, R201, -0x40, RZ ;  /* 0xffffffc0c9003810 */ /* 0x000fe20007ffe0ff */
[C---:B--2---:R-:W-:Y:S02]  /*11410*/  HMMA.16816.F32.BF16 R36, R136.reuse, R148, R36 ;  /* 0x000000948824723c */ /* 0x044fe40000041824 */
[----:B------:R1:W-:Y:S01]  /*11420*/  LDGSTS.E.BYPASS.LTC128B.128 [R208+0x4900], [R160.64+0x80], !P5 ;  /* 0x04900080a0d07fae */ /* 0x0003e2000e901d4a */
[----:B------:R-:W-:Y:S05]  /*11430*/  ISETP.GT.AND P0, PT, R211, R231, PT ;  /* 0x000000e7d300720c */ /* 0x000fea0003f04270 */
[C---:B------:R-:W-:Y:S02]  /*11440*/  HMMA.16816.F32.BF16 R40, R136.reuse, R150, R40 ;  /* 0x000000968828723c */ /* 0x040fe40000041828 */
[----:B------:R1:W-:Y:S06]  /*11450*/  LDGSTS.E.BYPASS.LTC128B.128 [R208+0x2100], [R162.64], !P4 ;  /* 0x02100000a2d07fae */ /* 0x0003ec000e101d4a */
[C---:B---3--:R-:W-:Y:S02]  /*11460*/  HMMA.16816.F32.BF16 R44, R136.reuse, R140, R44 ;  /* 0x0000008c882c723c */ /* 0x048fe4000004182c */
[----:B------:R1:W-:Y:S02]  /*11470*/  LDGSTS.E.BYPASS.LTC128B.128 [R208+0x5900], [R162.64+0x80], !P5 ;  /* 0x05900080a2d07fae */ /* 0x0003e4000e901d4a */
[----:B------:R-:W-:Y:S04]  /*11480*/  @P0 LOP3.LUT R230, R230, 0x1, RZ, 0xfc, !PT ;  /* 0x00000001e6e60812 */ /* 0x000fe800078efcff */
[C---:B------:R-:W-:Y:S02]  /*11490*/  HMMA.16816.F32.BF16 R48, R136.reuse, R142, R48 ;  /* 0x0000008e8830723c */ /* 0x040fe40000041830 */
[----:B------:R2:W-:Y:S06]  /*114a0*/  @!P2 LDGSTS.E.BYPASS.LTC128B.128 [R210+0x3100], [R164.64], !P4 ;  /* 0x03100000a4d2afae */ /* 0x0005ec000e101d4a */
[C---:B-----5:R-:W-:Y:S02]  /*114b0*/  HMMA.16816.F32.BF16 R52, R136.reuse, R152, R52 ;  /* 0x000000988834723c */ /* 0x060fe40000041834 */
[----:B------:R2:W-:Y:S06]  /*114c0*/  @!P2 LDGSTS.E.BYPASS.LTC128B.128 [R210+0x6900], [R164.64+0x80], !P5 ;  /* 0x06900080a4d2afae */ /* 0x0005ec000e901d4a */
[----:B------:R-:W-:Y:S02]  /*114d0*/  HMMA.16816.F32.BF16 R56, R136, R154, R56 ;  /* 0x0000009a8838723c */ /* 0x000fe40000041838 */
[----:B------:R-:W-:Y:S08]  /*114e0*/  LDSM.16.M88.4 R144, [R0+0x800] ;  /* 0x000800000090783b */ /* 0x000ff00000000200 */
[----:B-1----:R-:W1:Y:S08]  /*114f0*/  LDSM.16.M88.4 R160, [R0] ;  /* 0x0000000000a0783b */ /* 0x002e700000000200 */
[----:B------:R-:W0:Y:S08]  /*11500*/  LDGDEPBAR ;  /* 0x00000000000079af */ /* 0x000e300000000000 */
[----:B--2---:R-:W2:Y:S08]  /*11510*/  LDSM.16.M88.4 R164, [R0+0x1000] ;  /* 0x0010000000a4783b */ /* 0x004eb00000000200 */
[----:B------:R-:W3:Y:S08]  /*11520*/  LDSM.16.M88.4 R72, [R0+0x1800] ;  /* 0x001800000048783b */ /* 0x000ef00000000200 */
[----:B------:R-:W4:Y:S01]  /*11530*/  LDSM.16.M88.4 R148, [R0+0x2000] ;  /* 0x002000000094783b */ /* 0x000f220000000200 */
[C---:B-1----:R-:W-:Y:S07]  /*11540*/  HMMA.16816.F32.BF16 R4, R156.reuse, R160, R4 ;  /* 0x000000a09c04723c */ /* 0x042fee0000041804 */
[----:B------:R-:W1:Y:S01]  /*11550*/  LDSM.16.M88.4 R140, [R0+0x2800] ;  /* 0x00280000008c783b */ /* 0x000e620000000200 */
[C---:B------:R-:W-:Y:S07]  /*11560*/  HMMA.16816.F32.BF16 R8, R156.reuse, R162, R8 ;  /* 0x000000a29c08723c */ /* 0x040fee0000041808 */
[----:B------:R-:W-:Y:S01]  /*11570*/  LDSM.16.M88.4 R152, [R200+-0x3800] ;  /* 0xffc80000c898783b */ /* 0x000fe20000000200 */
[C---:B------:R-:W-:Y:S07]  /*11580*/  HMMA.16816.F32.BF16 R12, R156.reuse, R144, R12 ;  /* 0x000000909c0c723c */ /* 0x040fee000004180c */
[----:B------:R-:W-:Y:S01]  /*11590*/  LDSM.16.M88.4 R160, [R200+-0x3000] ;  /* 0xffd00000c8a0783b */ /* 0x000fe20000000200 */
[C---:B------:R-:W-:Y:S07]  /*115a0*/  HMMA.16816.F32.BF16 R16, R156.reuse, R146, R16 ;  /* 0x000000929c10723c */ /* 0x040fee0000041810 */
[----:B------:R-:W5:Y:S01]  /*115b0*/  LDSM.16.M88.4 R144, [R0+0x3000] ;  /* 0x003000000090783b */ /* 0x000f620000000200 */
[C---:B--2---:R-:W-:Y:S07]  /*115c0*/  HMMA.16816.F32.BF16 R20, R156.reuse, R164, R20 ;  /* 0x000000a49c14723c */ /* 0x044fee0000041814 */
[----:B------:R-:W-:Y:S01]  /*115d0*/  LDSM.16.M88.4 R172, [R200+-0x1800] ;  /* 0xffe80000c8ac783b */ /* 0x000fe20000000200 */
[C---:B------:R-:W-:Y:S07]  /*115e0*/  HMMA.16816.F32.BF16 R24, R156.reuse, R166, R24 ;  /* 0x000000a69c18723c */ /* 0x040fee0000041818 */
[----:B------:R-:W-:Y:S01]  /*115f0*/  LDSM.16.M88.4 R164, [R200+-0x2000] ;  /* 0xffe00000c8a4783b */ /* 0x000fe20000000200 */
[C---:B---3--:R-:W-:Y:S07]  /*11600*/  HMMA.16816.F32.BF16 R28, R156.reuse, R72, R28 ;  /* 0x000000489c1c723c */ /* 0x048fee000004181c */
[----:B------:R-:W-:Y:S01]  /*11610*/  LDSM.16.M88.4 R184, [R206+0x5800] ;  /* 0x00580000ceb8783b */ /* 0x000fe20000000200 */
[C---:B------:R-:W-:Y:S07]  /*11620*/  HMMA.16816.F32.BF16 R32, R156.reuse, R74, R32 ;  /* 0x0000004a9c20723c */ /* 0x040fee0000041820 */
[----:B------:R-:W2:Y:S01]  /*11630*/  LDSM.16.M88.4 R72, [R200+-0x2800] ;  /* 0xffd80000c848783b */ /* 0x000ea20000000200 */
[C---:B----4-:R-:W-:Y:S07]  /*11640*/  HMMA.16816.F32.BF16 R36, R156.reuse, R148, R36 ;  /* 0x000000949c24723c */ /* 0x050fee0000041824 */
[----:B------:R-:W-:Y:S01]  /*11650*/  LDSM.16.M88.4 R196, [R200] ;  /* 0x00000000c8c4783b */ /* 0x000fe20000000200 */
[C---:B------:R-:W-:Y:S07]  /*11660*/  HMMA.16816.F32.BF16 R40, R156.reuse, R150, R40 ;  /* 0x000000969c28723c */ /* 0x040fee0000041828 */
[----:B------:R-:W3:Y:S01]  /*11670*/  LDSM.16.M88.4 R148, [R200+-0x1000] ;  /* 0xfff00000c894783b */ /* 0x000ee20000000200 */
[C---:B-1----:R-:W-:Y:S08]  /*11680*/  HMMA.16816.F32.BF16 R44, R156.reuse, R140, R44 ;  /* 0x0000008c9c2c723c */ /* 0x042ff0000004182c */
[C---:B------:R-:W-:Y:S01]  /*11690*/  HMMA.16816.F32.BF16 R48, R156.reuse, R142, R48 ;  /* 0x0000008e9c30723c */ /* 0x040fe20000041830 */
[----:B------:R-:W1:Y:S07]  /*116a0*/  LDSM.16.M88.4 R140, [R200+-0x800] ;  /* 0xfff80000c88c783b */ /* 0x000e6e0000000200 */
[C---:B-----5:R-:W-:Y:S08]  /*116b0*/  HMMA.16816.F32.BF16 R52, R156.reuse, R144, R52 ;  /* 0x000000909c34723c */ /* 0x060ff00000041834 */
[----:B------:R-:W-:Y:S01]  /*116c0*/  HMMA.16816.F32.BF16 R56, R156, R146, R56 ;  /* 0x000000929c38723c */ /* 0x000fe20000041838 */
[----:B------:R-:W4:Y:S07]  /*116d0*/  LDSM.16.M88.4 R144, [R201+0x3800] ;  /* 0x00380000c990783b */ /* 0x000f2e0000000200 */
[C---:B------:R-:W-:Y:S08]  /*116e0*/  HMMA.16816.F32.BF16 R4, R168.reuse, R152, R4 ;  /* 0x00000098a804723c */ /* 0x040ff00000041804 */
[C---:B------:R-:W-:Y:S01]  /*116f0*/  HMMA.16816.F32.BF16 R8, R168.reuse, R154, R8 ;  /* 0x0000009aa808723c */ /* 0x040fe20000041808 */
[----:B------:R-:W5:Y:S07]  /*11700*/  LDSM.16.M88.4 R152, [R201+0x4000] ;  /* 0x00400000c998783b */ /* 0x000f6e0000000200 */
[C---:B------:R-:W-:Y:S08]  /*11710*/  HMMA.16816.F32.BF16 R12, R168.reuse, R160, R12 ;  /* 0x000000a0a80c723c */ /* 0x040ff0000004180c */
[C---:B------:R-:W-:Y:S01]  /*11720*/  HMMA.16816.F32.BF16 R16, R168.reuse, R162, R16 ;  /* 0x000000a2a810723c */ /* 0x040fe20000041810 */
[----:B------:R-:W-:Y:S07]  /*11730*/  LDSM.16.M88.4 R160, [R201+0x6000] ;  /* 0x00600000c9a0783b */ /* 0x000fee0000000200 */
[C---:B--2---:R-:W-:Y:S08]  /*11740*/  HMMA.16816.F32.BF16 R20, R168.reuse, R72, R20 ;  /* 0x00000048a814723c */ /* 0x044ff00000041814 */
[C---:B------:R-:W-:Y:S01]  /*11750*/  HMMA.16816.F32.BF16 R24, R168.reuse, R74, R24 ;  /* 0x0000004aa818723c */ /* 0x040fe20000041818 */
[----:B------:R-:W2:Y:S07]  /*11760*/  LDSM.16.M88.4 R72, [R201+0x4800] ;  /* 0x00480000c948783b */ /* 0x000eae0000000200 */
[C---:B------:R-:W-:Y:S08]  /*11770*/  HMMA.16816.F32.BF16 R28, R168.reuse, R164, R28 ;  /* 0x000000a4a81c723c */ /* 0x040ff0000004181c */
[C---:B------:R-:W-:Y:S01]  /*11780*/  HMMA.16816.F32.BF16 R32, R168.reuse, R166, R32 ;  /* 0x000000a6a820723c */ /* 0x040fe20000041820 */
[----:B------:R-:W-:Y:S07]  /*11790*/  LDSM.16.M88.4 R164, [R206+0x3800] ;  /* 0x00380000cea4783b */ /* 0x000fee0000000200 */
[C---:B------:R-:W-:Y:S08]  /*117a0*/  HMMA.16816.F32.BF16 R36, R168.reuse, R172, R36 ;  /* 0x000000aca824723c */ /* 0x040ff00000041824 */
[C---:B------:R-:W-:Y:S01]  /*117b0*/  HMMA.16816.F32.BF16 R40, R168.reuse, R174, R40 ;  /* 0x000000aea828723c */ /* 0x040fe20000041828 */
[----:B------:R-:W-:Y:S07]  /*117c0*/  LDSM.16.M88.4 R172, [R206+0x4000] ;  /* 0x00400000ceac783b */ /* 0x000fee0000000200 */
[C---:B---3--:R-:W-:Y:S08]  /*117d0*/  HMMA.16816.F32.BF16 R44, R168.reuse, R148, R44 ;  /* 0x00000094a82c723c */ /* 0x048ff0000004182c */
[C---:B------:R-:W-:Y:S01]  /*117e0*/  HMMA.16816.F32.BF16 R48, R168.reuse, R150, R48 ;  /* 0x00000096a830723c */ /* 0x040fe20000041830 */
[----:B------:R-:W3:Y:S07]  /*117f0*/  LDSM.16.M88.4 R148, [R201+0x5000] ;  /* 0x00500000c994783b */ /* 0x000eee0000000200 */
[C---:B-1----:R-:W-:Y:S08]  /*11800*/  HMMA.16816.F32.BF16 R52, R168.reuse, R140, R52 ;  /* 0x0000008ca834723c */ /* 0x042ff00000041834 */
[----:B------:R-:W-:Y:S01]  /*11810*/  HMMA.16816.F32.BF16 R56, R168, R142, R56 ;  /* 0x0000008ea838723c */ /* 0x000fe20000041838 */
[----:B------:R-:W1:Y:S07]  /*11820*/  LDSM.16.M88.4 R140, [R201+0x5800] ;  /* 0x00580000c98c783b */ /* 0x000e6e0000000200 */
[C---:B----4-:R-:W-:Y:S08]  /*11830*/  HMMA.16816.F32.BF16 R4, R176.reuse, R144, R4 ;  /* 0x00000090b004723c */ /* 0x050ff00000041804 */
[C---:B------:R-:W-:Y:S01]  /*11840*/  HMMA.16816.F32.BF16 R8, R176.reuse, R146, R8 ;  /* 0x00000092b008723c */ /* 0x040fe20000041808 */
[----:B------:R-:W4:Y:S07]  /*11850*/  LDSM.16.M88.4 R144, [R201+0x6800] ;  /* 0x00680000c990783b */ /* 0x000f2e0000000200 */
[C---:B-----5:R-:W-:Y:S08]  /*11860*/  HMMA.16816.F32.BF16 R12, R176.reuse, R152, R12 ;  /* 0x00000098b00c723c */ /* 0x060ff0000004180c */
[C---:B------:R-:W-:Y:S01]  /*11870*/  HMMA.16816.F32.BF16 R16, R176.reuse, R154, R16 ;  /* 0x0000009ab010723c */ /* 0x040fe20000041810 */
[----:B------:R-:W5:Y:S07]  /*11880*/  LDSM.16.M88.4 R152, [R206+0x4800] ;  /* 0x00480000ce98783b */ /* 0x000f6e0000000200 */
[C---:B--2---:R-:W-:Y:S08]  /*11890*/  HMMA.16816.F32.BF16 R20, R176.reuse, R72, R20 ;  /* 0x00000048b014723c */ /* 0x044ff00000041814 */
[C---:B------:R-:W-:Y:S01]  /*118a0*/  HMMA.16816.F32.BF16 R24, R176.reuse, R74, R24 ;  /* 0x0000004ab018723c */ /* 0x040fe20000041818 */
[----:B------:R-:W2:Y:S07]  /*118b0*/  LDSM.16.M88.4 R72, [R206+0x5000] ;  /* 0x00500000ce48783b */ /* 0x000eae0000000200 */
[C---:B---3--:R-:W-:Y:S08]  /*118c0*/  HMMA.16816.F32.BF16 R28, R176.reuse, R148, R28 ;  /* 0x00000094b01c723c */ /* 0x048ff0000004181c */
[C---:B------:R-:W-:Y:S01]  /*118d0*/  HMMA.16816.F32.BF16 R32, R176.reuse, R150, R32 ;  /* 0x00000096b020723c */ /* 0x040fe20000041820 */
[----:B------:R-:W-:Y:S07]  /*118e0*/  LDSM.16.M88.4 R148, [R0+0x3800] ;  /* 0x003800000094783b */ /* 0x000fee0000000200 */
[C---:B-1----:R-:W-:Y:S08]  /*118f0*/  HMMA.16816.F32.BF16 R36, R176.reuse, R140, R36 ;  /* 0x0000008cb024723c */ /* 0x042ff00000041824 */
[C---:B------:R-:W-:Y:S01]  /*11900*/  HMMA.16816.F32.BF16 R40, R176.reuse, R142, R40 ;  /* 0x0000008eb028723c */ /* 0x040fe20000041828 */
[----:B------:R-:W1:Y:S07]  /*11910*/  LDSM.16.M88.4 R140, [R206+0x6000] ;  /* 0x00600000ce8c783b */ /* 0x000e6e0000000200 */
[C---:B------:R-:W-:Y:S08]  /*11920*/  HMMA.16816.F32.BF16 R44, R176.reuse, R160, R44 ;  /* 0x000000a0b02c723c */ /* 0x040ff0000004182c */
[C---:B------:R-:W-:Y:S01]  /*11930*/  HMMA.16816.F32.BF16 R48, R176.reuse, R162, R48 ;  /* 0x000000a2b030723c */ /* 0x040fe20000041830 */
[----:B------:R-:W-:Y:S07]  /*11940*/  LDSM.16.M88.4 R160, [R0+0x5000] ;  /* 0x0050000000a0783b */ /* 0x000fee0000000200 */
[C---:B----4-:R-:W-:Y:S08]  /*11950*/  HMMA.16816.F32.BF16 R52, R176.reuse, R144, R52 ;  /* 0x00000090b034723c */ /* 0x050ff00000041834 */
[----:B------:R-:W-:Y:S01]  /*11960*/  HMMA.16816.F32.BF16 R56, R176, R146, R56 ;  /* 0x00000092b038723c */ /* 0x000fe20000041838 */
[----:B------:R-:W3:Y:S07]  /*11970*/  LDSM.16.M88.4 R144, [R206+0x6800] ;  /* 0x00680000ce90783b */ /* 0x000eee0000000200 */
[C---:B------:R-:W-:Y:S08]  /*11980*/  HMMA.16816.F32.BF16 R4, R180.reuse, R164, R4 ;  /* 0x000000a4b404723c */ /* 0x040ff00000041804 */
[C---:B------:R-:W-:Y:S01]  /*11990*/  HMMA.16816.F32.BF16 R8, R180.reuse, R166, R8 ;  /* 0x000000a6b408723c */ /* 0x040fe20000041808 */
[----:B------:R-:W-:Y:S07]  /*119a0*/  LDSM.16.M88.4 R164, [R0+0x5800] ;  /* 0x0058000000a4783b */ /* 0x000fee0000000200 */
[C---:B------:R-:W-:Y:S08]  /*119b0*/  HMMA.16816.F32.BF16 R12, R180.reuse, R172, R12 ;  /* 0x000000acb40c723c */ /* 0x040ff0000004180c */
[C---:B------:R-:W-:Y:S01]  /*119c0*/  HMMA.16816.F32.BF16 R16, R180.reuse, R174, R16 ;  /* 0x000000aeb410723c */ /* 0x040fe20000041810 */
[----:B------:R-:W-:Y:S07]  /*119d0*/  LDSM.16.M88.4 R172, [R0+0x6000] ;  /* 0x0060000000ac783b */ /* 0x000fee0000000200 */
[C---:B-----5:R-:W-:Y:S08]  /*119e0*/  HMMA.16816.F32.BF16 R20, R180.reuse, R152, R20 ;  /* 0x00000098b414723c */ /* 0x060ff00000041814 */
[C---:B------:R-:W-:Y:S01]  /*119f0*/  HMMA.16816.F32.BF16 R24, R180.reuse, R154, R24 ;  /* 0x0000009ab418723c */ /* 0x040fe20000041818 */
[----:B------:R-:W-:Y:S07]  /*11a00*/  LDSM.16.M88.4 R152, [R0+0x4800] ;  /* 0x004800000098783b */ /* 0x000fee0000000200 */
[C---:B--2---:R-:W-:Y:S08]  /*11a10*/  HMMA.16816.F32.BF16 R28, R180.reuse, R72, R28 ;  /* 0x00000048b41c723c */ /* 0x044ff0000004181c */
[C---:B------:R-:W-:Y:S01]  /*11a20*/  HMMA.16816.F32.BF16 R32, R180.reuse, R74, R32 ;  /* 0x0000004ab420723c */ /* 0x040fe20000041820 */
[----:B------:R-:W2:Y:S07]  /*11a30*/  LDSM.16.M88.4 R72, [R0+0x4000] ;  /* 0x004000000048783b */ /* 0x000eae0000000200 */
[C---:B------:R-:W-:Y:S08]  /*11a40*/  HMMA.16816.F32.BF16 R36, R180.reuse, R184, R36 ;  /* 0x000000b8b424723c */ /* 0x040ff00000041824 */
[C---:B------:R-:W-:Y:S01]  /*11a50*/  HMMA.16816.F32.BF16 R40, R180.reuse, R186, R40 ;  /* 0x000000bab428723c */ /* 0x040fe20000041828 */
[----:B------:R-:W4:Y:S07]  /*11a60*/  LDSM.16.M88.4 R184, [R0+0x6800] ;  /* 0x0068000000b8783b */ /* 0x000f2e0000000200 */
[C---:B-1----:R-:W-:Y:S08]  /*11a70*/  HMMA.16816.F32.BF16 R44, R180.reuse, R140, R44 ;  /* 0x0000008cb42c723c */ /* 0x042ff0000004182c */
[C---:B------:R-:W-:Y:S08]  /*11a80*/  HMMA.16816.F32.BF16 R48, R180.reuse, R142, R48 ;  /* 0x0000008eb430723c */ /* 0x040ff00000041830 */
[C---:B---3--:R-:W-:Y:S08]  /*11a90*/  HMMA.16816.F32.BF16 R52, R180.reuse, R144, R52 ;  /* 0x00000090b434723c */ /* 0x048ff00000041834 */
[----:B------:R-:W-:Y:S08]  /*11aa0*/  HMMA.16816.F32.BF16 R56, R180, R146, R56 ;  /* 0x00000092b438723c */ /* 0x000ff00000041838 */
[C---:B------:R-:W-:Y:S08]  /*11ab0*/  HMMA.16816.F32.BF16 R4, R188.reuse, R148, R4 ;  /* 0x00000094bc04723c */ /* 0x040ff00000041804 */
[C---:B------:R-:W-:Y:S08]  /*11ac0*/  HMMA.16816.F32.BF16 R8, R188.reuse, R150, R8 ;  /* 0x00000096bc08723c */ /* 0x040ff00000041808 */
[C---:B--2---:R-:W-:Y:S08]  /*11ad0*/  HMMA.16816.F32.BF16 R12, R188.reuse, R72, R12 ;  /* 0x00000048bc0c723c */ /* 0x044ff0000004180c */
        /* <DEDUP_REMOVED lines=148> */
[----:B--234-:R-:W-:Y:S01]  /*12420*/  IADD3 R0, R211, -0x1, RZ ;  /* 0xffffffffd3007810 */ /* 0x01cfe20007ffe0ff */
[----:B------:R-:W2:Y:S01]  /*12430*/  LDL.64 R232, [R1+0x8] ;  /* 0x0000080001e87983 */ /* 0x000ea20000100a00 */
[C---:B------:R-:W-:Y:S02]  /*12440*/  ISETP.GE.AND P2, PT, R228.reuse, 0x21, PT ;  /* 0x00000021e400780c */ /* 0x040fe40003f46270 */
[----:B------:R-:W-:Y:S01]  /*12450*/  SHF.R.S32.HI R2, RZ, 0x1f, R0 ;  /* 0x0000001fff027819 */ /* 0x000fe20000011400 */
[----:B------:R-:W3:Y:S01]  /*12460*/  LDL R231, [R1] ;  /* 0x0000000001e77983 */ /* 0x000ee20000100800 */
[C---:B------:R-:W-:Y:S02]  /*12470*/  ISETP.GE.AND P1, PT, R228.reuse, 0x41, PT ;  /* 0x00000041e400780c */ /* 0x040fe40003f26270 */
[----:B------:R-:W-:Y:S01]  /*12480*/  ISETP.GE.AND P3, PT, R228, 0x1, PT ;  /* 0x00000001e400780c */ /* 0x000fe20003f66270 */
[----:B------:R-:W-:Y:S02]  /*12490*/  IMAD R5, R2, c[0x0][0x1e0], RZ ;  /* 0x0000780002057a24 */ /* 0x000fe400078e02ff */
[C---:B------:R-:W-:Y:S04]  /*124a0*/  IMAD.WIDE.U32 R2, R0.reuse, c[0x0][0x1e0], RZ ;  /* 0x0000780000027a25 */ /* 0x040fe800078e00ff */
[----:B------:R-:W-:Y:S02]  /*124b0*/  IMAD R0, R0, c[0x0][0x1e4], R5 ;  /* 0x0000790000007a24 */ /* 0x000fe400078e0205 */
[----:B------:R-:W-:Y:S02]  /*124c0*/  @P2 IMAD.MOV.U32 R5, RZ, RZ, c[0x0][0x1e0] ;  /* 0x00007800ff052624 */ /* 0x000fe400078e00ff */
[----:B------:R-:W-:Y:S02]  /*124d0*/  IMAD.IADD R0, R3, 0x1, R0 ;  /* 0x0000000103007824 */ /* 0x000fe400078e0200 */
[----:B------:R-:W-:Y:S04]  /*124e0*/  IMAD.WIDE.U32 R2, R2, 0x70, RZ ;  /* 0x0000007002027825 */ /* 0x000fe800078e00ff */
[----:B------:R-:W-:Y:S01]  /*124f0*/  IMAD R0, R0, 0x70, RZ ;  /* 0x0000007000007824 */ /* 0x000fe200078e02ff */
[-C--:B------:R-:W-:Y:S01]  /*12500*/  @P2 LEA R8, P0, R5, R2.reuse, 0x5 ;  /* 0x0000000205082211 */ /* 0x080fe200078028ff */
[----:B------:R-:W-:Y:S02]  /*12510*/  @P2 IMAD.MOV.U32 R6, RZ, RZ, c[0x0][0x1e4] ;  /* 0x00007900ff062624 */ /* 0x000fe400078e00ff */
[----:B------:R-:W-:Y:S02]  /*12520*/  IMAD.IADD R3, R3, 0x1, R0 ;  /* 0x0000000103037824 */ /* 0x000fe400078e0200 */
[----:B------:R-:W-:Y:S03]  /*12530*/  @P1 IMAD.MOV.U32 R0, RZ, RZ, c[0x0][0x1e0] ;  /* 0x00007800ff001624 */ /* 0x000fe600078e00ff */
[-C--:B------:R-:W-:Y:S01]  /*12540*/  @P2 LEA.HI.X R9, R5, R3.reuse, R6, 0x5, P0 ;  /* 0x0000000305092211 */ /* 0x080fe200000f2c06 */
[----:B------:R-:W-:Y:S01]  /*12550*/  @P1 IMAD.MOV.U32 R5, RZ, RZ, c[0x0][0x1e4] ;  /* 0x00007900ff051624 */ /* 0x000fe200078e00ff */
[CC--:B------:R-:W-:Y:S04]  /*12560*/  @P1 LEA R10, P0, R0.reuse, R2.reuse, 0x6 ;  /* 0x00000002000a1211 */ /* 0x0c0fe800078030ff */
[----:B------:R-:W-:Y:S02]  /*12570*/  @P1 LEA.HI.X R11, R0, R3, R5, 0x6, P0 ;  /* 0x00000003000b1211 */ /* 0x000fe400000f3405 */
[----:B--2---:R-:W-:Y:S05]  /*12580*/  @P3 IADD3 R0, P0, R232, R2, RZ ;  /* 0x00000002e8003210 */ /* 0x004fea0007f1e0ff */
[----:B---3--:R-:W-:Y:S01]  /*12590*/  @P3 IMAD.X R5, R3, 0x1, R231, P0 ;  /* 0x0000000103053824 */ /* 0x008fe200000e06e7 */
        /* <DEDUP_REMOVED lines=26> */
[----:B------:R-:W-:Y:S04]  /*12740*/  @P0 IADD3.X R3, R231, R5, R3, P6, !PT ;  /* 0x00000005e7030210 */ /* 0x000fe800037fe403 */
[----:B------:R-:W-:Y:S05]  /*12750*/  @P0 LEA.HI.X R3, R0, c[0x0][0x1cc], R3, 0x1, P3 ;  /* 0x0000730000030a11 */ /* 0x000fea00018f0c03 */
[----:B------:R2:W-:Y:S04]  /*12760*/  @P0 LDGSTS.E.BYPASS.LTC128B.128 [R210+0xb100], [R2.64], !P4 ;  /* 0x0b10000002d20fae */ /* 0x0005e8000e101d4a */
[----:B------:R2:W-:Y:S02]  /*12770*/  @P0 LDGSTS.E.BYPASS.LTC128B.128 [R210+0xe900], [R2.64+0x80], !P5 ;  /* 0x0e90008002d20fae */ /* 0x0005e4000e901d4a */
.L_x_335:
[----:B---34-:R-:W-:Y:S05]  /*12780*/  BSYNC B0 ;  /* 0x0000000000007941 */ /* 0x018fea0003800000 */
.L_x_334:
        /* <DEDUP_REMOVED lines=90> */
[--C-:B------:R-:W-:Y:S02]  /*12d30*/  FFMA.FTZ R6, R140, c[0x0][0x2d0], -R69.reuse ;  /* 0x0000b4008c067a23 */ /* 0x100fe40000010845 */
[C---:B---3--:R-:W-:Y:S02]  /*12d40*/  FMUL.FTZ R5, R2.reuse, R77 ;  /* 0x0000004d02057220 */ /* 0x048fe40000410000 */
[C---:B------:R-:W-:Y:S02]  /*12d50*/  FMUL.FTZ R9, R2.reuse, R81 ;  /* 0x0000005102097220 */ /* 0x040fe40000410000 */
[C---:B------:R-:W-:Y:S01]  /*12d60*/  FMUL.FTZ R16, R2.reuse, R88 ;  /* 0x0000005802107220 */ /* 0x040fe20000410000 */
[----:B------:R3:W-:Y:S01]  /*12d70*/  MUFU.EX2 R243, R56 ;  /* 0x0000003800f37308 */ /* 0x0007e20000000800 */
[----:B------:R-:W-:Y:S02]  /*12d80*/  FMUL.FTZ R17, R2, R89 ;  /* 0x0000005902117220 */ /* 0x000fe40000410000 */
[--C-:B-1----:R-:W-:Y:S02]  /*12d90*/  FFMA.FTZ R4, R142, c[0x0][0x2d0], -R148.reuse ;  /* 0x0000b4008e047a23 */ /* 0x102fe40000010894 */
[C---:B------:R-:W-:Y:S02]  /*12da0*/  FMUL.FTZ R24, R2.reuse, R96 ;  /* 0x0000006002187220 */ /* 0x040fe40000410000 */
[C---:B------:R-:W-:Y:S02]  /*12db0*/  FMUL.FTZ R25, R2.reuse, R97 ;  /* 0x0000006102197220 */ /* 0x040fe40000410000 */
[C---:B------:R-:W-:Y:S01]  /*12dc0*/  FMUL.FTZ R32, R2.reuse, R104 ;  /* 0x0000006802207220 */ /* 0x040fe20000410000 */
[----:B------:R1:W-:Y:S01]  /*12dd0*/  MUFU.EX2 R50, R4 ;  /* 0x0000000400327308 */ /* 0x0003e20000000800 */
[C---:B------:R-:W-:Y:S02]  /*12de0*/  FMUL.FTZ R33, R2.reuse, R105 ;  /* 0x0000006902217220 */ /* 0x040fe40000410000 */
[--C-:B------:R-:W-:Y:S02]  /*12df0*/  FFMA.FTZ R40, R147, c[0x0][0x2d0], -R69.reuse ;  /* 0x0000b40093287a23 */ /* 0x100fe40000010845 */
[C---:B------:R-:W-:Y:S02]  /*12e00*/  FMUL.FTZ R41, R2.reuse, R113 ;  /* 0x0000007102297220 */ /* 0x040fe40000410000 */
[C---:B--2---:R-:W-:Y:S02]  /*12e10*/  FMUL.FTZ R48, R2.reuse, R120 ;  /* 0x0000007802307220 */ /* 0x044fe40000410000 */
[C---:B------:R-:W-:Y:S01]  /*12e20*/  FMUL.FTZ R57, R2.reuse, R129 ;  /* 0x0000008102397220 */ /* 0x040fe20000410000 */
[----:B------:R-:W2:Y:S01]  /*12e30*/  MUFU.EX2 R0, R0 ;  /* 0x0000000000007308 */ /* 0x000ea20000000800 */
[C---:B------:R-:W-:Y:S02]  /*12e40*/  FMUL.FTZ R60, R2.reuse, R60 ;  /* 0x0000003c023c7220 */ /* 0x040fe40000410000 */
[C---:B------:R-:W-:Y:S02]  /*12e50*/  FMUL.FTZ R61, R2.reuse, R61 ;  /* 0x0000003d023d7220 */ /* 0x040fe40000410000 */
[C---:B---3--:R-:W-:Y:S02]  /*12e60*/  FMUL.FTZ R56, R2.reuse, R128 ;  /* 0x0000008002387220 */ /* 0x048fe40000410000 */
[C---:B------:R-:W-:Y:S02]  /*12e70*/  FMUL.FTZ R64, R2.reuse, R64 ;  /* 0x0000004002407220 */ /* 0x040fe40000410000 */
[----:B------:R-:W-:Y:S01]  /*12e80*/  FMUL.FTZ R65, R2, R65 ;  /* 0x0000004102417220 */ /* 0x000fe20000410000 */
[----:B------:R-:W3:Y:S01]  /*12e90*/  MUFU.EX2 R58, R6 ;  /* 0x00000006003a7308 */ /* 0x000ee20000000800 */
[--C-:B------:R-:W-:Y:S02]  /*12ea0*/  FFMA.FTZ R71, R71, c[0x0][0x2d0], -R69.reuse ;  /* 0x0000b40047477a23 */ /* 0x100fe40000010845 */
[--C-:B-1----:R-:W-:Y:S02]  /*12eb0*/  FFMA.FTZ R4, R73, c[0x0][0x2d0], -R148.reuse ;  /* 0x0000b40049047a23 */ /* 0x102fe40000010894 */
[--C-:B------:R-:W-:Y:S05]  /*12ec0*/  FFMA.FTZ R73, R153, c[0x0][0x2d0], -R69.reuse ;  /* 0x0000b40099497a23 */ /* 0x100fea0000010845 */
[----:B------:R1:W-:Y:S01]  /*12ed0*/  MUFU.EX2 R128, R73 ;  /* 0x0000004900807308 */ /* 0x0003e20000000800 */
[C---:B--2---:R-:W-:Y:S02]  /*12ee0*/  FMUL.FTZ R7, R0.reuse, R79 ;  /* 0x0000004f00077220 */ /* 0x044fe40000410000 */
[C---:B------:R-:W-:Y:S02]  /*12ef0*/  FMUL.FTZ R10, R0.reuse, R82 ;  /* 0x00000052000a7220 */ /* 0x040fe40000410000 */
[C---:B------:R-:W-:Y:S05]  /*12f00*/  FMUL.FTZ R11, R0.reuse, R83 ;  /* 0x00000053000b7220 */ /* 0x040fea0000410000 */
[----:B------:R-:W2:Y:S01]  /*12f10*/  MUFU.EX2 R49, R4 ;  /* 0x0000000400317308 */ /* 0x000ea20000000800 */
[C---:B------:R-:W-:Y:S02]  /*12f20*/  FMUL.FTZ R18, R0.reuse, R90 ;  /* 0x0000005a00127220 */ /* 0x040fe40000410000 */
[C---:B------:R-:W-:Y:S01]  /*12f30*/  FMUL.FTZ R19, R0.reuse, R91 ;  /* 0x0000005b00137220 */ /* 0x040fe20000410000 */
[----:B---3--:R-:W-:Y:S01]  /*12f40*/  MOV R129, R58 ;  /* 0x0000003a00817202 */ /* 0x008fe20000000f00 */
[C---:B------:R-:W-:Y:S01]  /*12f50*/  FMUL.FTZ R6, R0.reuse, R78 ;  /* 0x0000004e00067220 */ /* 0x040fe20000410000 */
[----:B------:R-:W-:Y:S01]  /*12f60*/  LDSM.16.MT88.4 R88, [R202+0x800] ;  /* 0x00080000ca58783b */ /* 0x000fe20000004200 */
[C---:B------:R-:W-:Y:S02]  /*12f70*/  FMUL.FTZ R26, R0.reuse, R98 ;  /* 0x00000062001a7220 */ /* 0x040fe40000410000 */
[C---:B------:R-:W-:Y:S01]  /*12f80*/  FMUL.FTZ R27, R0.reuse, R99 ;  /* 0x00000063001b7220 */ /* 0x040fe20000410000 */
[----:B------:R-:W3:Y:S01]  /*12f90*/  MUFU.EX2 R252, R8 ;  /* 0x0000000800fc7308 */ /* 0x000ee20000000800 */
[C---:B------:R-:W-:Y:S01]  /*12fa0*/  FMUL.FTZ R59, R0.reuse, R131 ;  /* 0x00000083003b7220 */ /* 0x040fe20000410000 */
[----:B------:R-:W-:Y:S01]  /*12fb0*/  MOV R131, R231 ;  /* 0x000000e700837202 */ /* 0x000fe20000000f00 */
[----:B------:R-:W-:Y:S01]  /*12fc0*/  FMUL.FTZ R34, R0, R106 ;  /* 0x0000006a00227220 */ /* 0x000fe20000410000 */
[----:B------:R-:W-:Y:S01]  /*12fd0*/  LDSM.16.MT88.4 R96, [R205+0x4000] ;  /* 0x00400000cd60783b */ /* 0x000fe20000004200 */
[--C-:B-1----:R-:W-:Y:S02]  /*12fe0*/  FFMA.FTZ R73, R154, c[0x0][0x2d0], -R148.reuse ;  /* 0x0000b4009a497a23 */ /* 0x102fe40000010894 */
[C---:B------:R-:W-:Y:S02]  /*12ff0*/  FMUL.FTZ R35, R0.reuse, R107 ;  /* 0x0000006b00237220 */ /* 0x040fe40000410000 */
[C---:B------:R-:W-:Y:S01]  /*13000*/  FMUL.FTZ R42, R0.reuse, R114 ;  /* 0x00000072002a7220 */ /* 0x040fe20000410000 */
[----:B------:R1:W-:Y:S01]  /*13010*/  MUFU.EX2 R242, R73 ;  /* 0x0000004900f27308 */ /* 0x0003e20000000800 */
[C---:B------:R-:W-:Y:S01]  /*13020*/  FMUL.FTZ R43, R0.reuse, R115 ;  /* 0x00000073002b7220 */ /* 0x040fe20000410000 */
[----:B------:R-:W-:Y:S01]  /*13030*/  LDSM.16.MT88.4 R104, [R204+0x6000] ;  /* 0x00600000cc68783b */ /* 0x000fe20000004200 */
[----:B------:R-:W-:Y:S01]  /*13040*/  FMUL.FTZ R62, R0, R62 ;  /* 0x0000003e003e7220 */ /* 0x000fe20000410000 */
[-C--:B--2---:R-:W-:Y:S01]  /*13050*/  F2FP.BF16.PACK_AB R78, R49, R50.reuse ;  /* 0x00000032314e723e */ /* 0x084fe200000010ff */
[--C-:B------:R-:W-:Y:S01]  /*13060*/  FFMA.FTZ R4, R141, c[0x0][0x2d0], -R69.reuse ;  /* 0x0000b4008d047a23 */ /* 0x100fe20000010845 */
[----:B------:R-:W-:Y:S01]  /*13070*/  MOV R120, R49 ;  /* 0x0000003100787202 */ /* 0x000fe20000000f00 */
[----:B------:R-:W-:Y:S01]  /*13080*/  FMUL.FTZ R49, R2, R121 ;  /* 0x0000007902317220 */ /* 0x000fe20000410000 */
[----:B------:R-:W-:Y:S01]  /*13090*/  MOV R121, R50 ;  /* 0x0000003200797202 */ /* 0x000fe20000000f00 */
[C---:B------:R-:W-:Y:S01]  /*130a0*/  FMUL.FTZ R50, R0.reuse, R122 ;  /* 0x0000007a00327220 */ /* 0x040fe20000410000 */
[----:B------:R2:W-:Y:S01]  /*130b0*/  MUFU.EX2 R251, R4 ;  /* 0x0000000400fb7308 */ /* 0x0005e20000000800 */
[----:B------:R-:W-:Y:S01]  /*130c0*/  MOV R122, R51 ;  /* 0x00000033007a7202 */ /* 0x000fe20000000f00 */
[----:B------:R-:W-:Y:S01]  /*130d0*/  FMUL.FTZ R63, R0, R63 ;  /* 0x0000003f003f7220 */ /* 0x000fe20000410000 */
[----:B---3--:R-:W-:Y:S01]  /*130e0*/  F2FP.BF16.PACK_AB R77, R252, R58 ;  /* 0x0000003afc4d723e */ /* 0x008fe200000010ff */
[----:B------:R-:W-:Y:S02]  /*130f0*/  FMUL.FTZ R8, R2, R80 ;  /* 0x0000005002087220 */ /* 0x000fe40000410000 */
[----:B------:R-:W3:Y:S01]  /*13100*/  LDSM.16.MT88.4 R80, [R205+0x3800] ;  /* 0x00380000cd50783b */ /* 0x000ee20000004200 */
[C---:B------:R-:W-:Y:S03]  /*13110*/  FMUL.FTZ R58, R0.reuse, R130 ;  /* 0x00000082003a7220 */ /* 0x040fe60000410000 */
[----:B------:R4:W-:Y:S01]  /*13120*/  MUFU.EX2 R247, R40 ;  /* 0x0000002800f77308 */ /* 0x0009e20000000800 */
[C---:B------:R-:W-:Y:S02]  /*13130*/  FMUL.FTZ R66, R0.reuse, R66 ;  /* 0x0000004200427220 */ /* 0x040fe40000410000 */
[----:B------:R-:W-:Y:S02]  /*13140*/  FMUL.FTZ R67, R0, R67 ;  /* 0x0000004300437220 */ /* 0x000fe40000410000 */
[--C-:B-1----:R-:W-:Y:S05]  /*13150*/  FFMA.FTZ R73, R155, c[0x0][0x2d0], -R148.reuse ;  /* 0x0000b4009b497a23 */ /* 0x102fea0000010894 */
[----:B------:R1:W-:Y:S01]  /*13160*/  MUFU.EX2 R241, R73 ;  /* 0x0000004900f17308 */ /* 0x0003e20000000800 */
[--C-:B--2---:R-:W-:Y:S09]  /*13170*/  FFMA.FTZ R4, R143, c[0x0][0x2d0], -R69.reuse ;  /* 0x0000b4008f047a23 */ /* 0x104ff20000010845 */
[----:B------:R2:W5:Y:S01]  /*13180*/  MUFU.EX2 R250, R4 ;  /* 0x0000000400fa7308 */ /* 0x0005620000000800 */
[----:B----4-:R-:W-:Y:S02]  /*13190*/  FMUL.FTZ R40, R2, R112 ;  /* 0x0000007002287220 */ /* 0x010fe40000410000 */
[----:B------:R-:W-:Y:S07]  /*131a0*/  LDSM.16.MT88.4 R112, [R205+0x3000] ;  /* 0x00300000cd70783b */ /* 0x000fee0000004200 */
[----:B------:R-:W-:Y:S01]  /*131b0*/  MUFU.EX2 R71, R71 ;  /* 0x0000004700477308 */ /* 0x000fe20000000800 */
[--C-:B-1----:R-:W-:Y:S09]  /*131c0*/  FFMA.FTZ R73, R160, c[0x0][0x2d0], -R69.reuse ;  /* 0x0000b400a0497a23 */ /* 0x102ff20000010845 */
[----:B------:R1:W-:Y:S01]  /*131d0*/  MUFU.EX2 R240, R73 ;  /* 0x0000004900f07308 */ /* 0x0003e20000000800 */
[----:B--2---:R-:W-:Y:S01]  /*131e0*/  FMUL.FTZ R4, R2, R76 ;  /* 0x0000004c02047220 */ /* 0x004fe20000410000 */
[----:B------:R-:W-:Y:S01]  /*131f0*/  F2FP.BF16.PACK_AB R76, R51, R231 ;  /* 0x000000e7334c723e */ /* 0x000fe200000010ff */
[----:B------:R-:W-:Y:S01]  /*13200*/  FMUL.FTZ R51, R0, R123 ;  /* 0x0000007b00337220 */ /* 0x000fe20000410000 */
[----:B-----5:R-:W-:Y:S01]  /*13210*/  F2FP.BF16.PACK_AB R79, R250, R251 ;  /* 0x000000fbfa4f723e */ /* 0x020fe200000010ff */
[----:B------:R-:W2:Y:S04]  /*13220*/  LDL.LU R123, [R1+0x14] ;  /* 0x00001400017b7983 */ /* 0x000ea80000300800 */
[----:B------:R-:W4:Y:S02]  /*13230*/  LDL.LU R130, [R1+0x10] ;  /* 0x0000100001827983 */ /* 0x000f240000300800 */
[C---:B------:R-:W-:Y:S07]  /*13240*/  HMMA.16816.F32.BF16 R4, R76.reuse, R12, R4 ;  /* 0x0000000c4c04723c */ /* 0x040fee0000041804 */
[C---:B------:R-:W-:Y:S01]  /*13250*/  FMUL.FTZ R12, R2.reuse, R84 ;  /* 0x00000054020c7220 */ /* 0x040fe20000410000 */
[C---:B------:R-:W-:Y:S04]  /*13260*/  HMMA.16816.F32.BF16 R8, R76.reuse, R14, R8 ;  /* 0x0000000e4c08723c */ /* 0x040fe80000041808 */
[--C-:B-1----:R-:W-:Y:S02]  /*13270*/  FFMA.FTZ R73, R161, c[0x0][0x2d0], -R69.reuse ;  /* 0x0000b400a1497a23 */ /* 0x102fe40000010845 */
[----:B------:R-:W-:Y:S02]  /*13280*/  FMUL.FTZ R13, R2, R85 ;  /* 0x00000055020d7220 */ /* 0x000fe40000410000 */
[----:B------:R1:W-:Y:S01]  /*13290*/  MUFU.EX2 R239, R73 ;  /* 0x0000004900ef7308 */ /* 0x0003e20000000800 */
[C---:B------:R-:W-:Y:S03]  /*132a0*/  FMUL.FTZ R14, R0.reuse, R86 ;  /* 0x00000056000e7220 */ /* 0x040fe60000410000 */
[----:B------:R-:W-:Y:S02]  /*132b0*/  FMUL.FTZ R15, R0, R87 ;  /* 0x00000057000f7220 */ /* 0x000fe40000410000 */
[----:B------:R-:W5:Y:S05]  /*132c0*/  LDSM.16.MT88.4 R84, [R204+0x3800] ;  /* 0x00380000cc54783b */ /* 0x000f6a0000004200 */
[C---:B------:R-:W-:Y:S07]  /*132d0*/  HMMA.16816.F32.BF16 R12, R76.reuse, R20, R12 ;  /* 0x000000144c0c723c */ /* 0x040fee000004180c */
[C---:B------:R-:W-:Y:S01]  /*132e0*/  FMUL.FTZ R20, R2.reuse, R92 ;  /* 0x0000005c02147220 */ /* 0x040fe20000410000 */
[C---:B------:R-:W-:Y:S04]  /*132f0*/  HMMA.16816.F32.BF16 R16, R76.reuse, R22, R16 ;  /* 0x000000164c10723c */ /* 0x040fe80000041810 */
[----:B------:R-:W-:Y:S02]  /*13300*/  FMUL.FTZ R21, R2, R93 ;  /* 0x0000005d02157220 */ /* 0x000fe40000410000 */
[--C-:B-1----:R-:W-:Y:S02]  /*13310*/  FFMA.FTZ R73, R162, c[0x0][0x2d0], -R148.reuse ;  /* 0x0000b400a2497a23 */ /* 0x102fe40000010894 */
[C---:B------:R-:W-:Y:S02]  /*13320*/  FMUL.FTZ R22, R0.reuse, R94 ;  /* 0x0000005e00167220 */ /* 0x040fe40000410000 */
[----:B------:R1:W-:Y:S02]  /*13330*/  MUFU.EX2 R238, R73 ;  /* 0x0000004900ee7308 */ /* 0x0003e40000000800 */
[----:B------:R-:W-:Y:S02]  /*13340*/  FMUL.FTZ R23, R0, R95 ;  /* 0x0000005f00177220 */ /* 0x000fe40000410000 */
[----:B------:R-:W-:Y:S05]  /*13350*/  LDSM.16.MT88.4 R92, [R205+0x800] ;  /* 0x00080000cd5c783b */ /* 0x000fea0000004200 */
        /* <DEDUP_REMOVED lines=10> */
[--C-:B------:R-:W-:Y:S01]  /*13400*/  FFMA.FTZ R36, R75, c[0x0][0x2d0], -R148.reuse ;  /* 0x0000b4004b247a23 */ /* 0x100fe20000010894 */
[C---:B------:R-:W-:Y:S03]  /*13410*/  HMMA.16816.F32.BF16 R32, R76.reuse, R38, R32 ;  /* 0x000000264c20723c */ /* 0x040fe60000041820 */
[----:B------:R3:W3:Y:S01]  /*13420*/  MUFU.EX2 R248, R36 ;  /* 0x0000002400f87308 */ /* 0x0006e20000000800 */
[----:B------:R-:W-:Y:S03]  /*13430*/  FMUL.FTZ R37, R2, R109 ;  /* 0x0000006d02257220 */ /* 0x000fe60000410000 */
[----:B------:R-:W-:Y:S02]  /*13440*/  FMUL.FTZ R38, R0, R110 ;  /* 0x0000006e00267220 */ /* 0x000fe40000410000 */
[--C-:B-1----:R-:W-:Y:S03]  /*13450*/  FFMA.FTZ R73, R164, c[0x0][0x2d0], -R69.reuse ;  /* 0x0000b400a4497a23 */ /* 0x102fe60000010845 */
[----:B------:R-:W-:Y:S01]  /*13460*/  FMUL.FTZ R39, R0, R111 ;  /* 0x0000006f00277220 */ /* 0x000fe20000410000 */
[----:B------:R1:W-:Y:S01]  /*13470*/  MUFU.EX2 R236, R73 ;  /* 0x0000004900ec7308 */ /* 0x0003e20000000800 */
[C---:B---3--:R-:W-:Y:S02]  /*13480*/  FMUL.FTZ R36, R2.reuse, R108 ;  /* 0x0000006c02247220 */ /* 0x048fe40000410000 */
[----:B------:R-:W-:Y:S05]  /*13490*/  LDSM.16.MT88.4 R108, [R203+0x3000] ;  /* 0x00300000cb6c783b */ /* 0x000fea0000004200 */
[C---:B------:R-:W-:Y:S03]  /*134a0*/  HMMA.16816.F32.BF16 R36, R76.reuse, R44, R36 ;  /* 0x0000002c4c24723c */ /* 0x040fe60000041824 */
[--C-:B-1----:R-:W-:Y:S04]  /*134b0*/  FFMA.FTZ R73, R165, c[0x0][0x2d0], -R69.reuse ;  /* 0x0000b400a5497a23 */ /* 0x102fe80000010845 */
[----:B------:R1:W-:Y:S01]  /*134c0*/  MUFU.EX2 R233, R73 ;  /* 0x0000004900e97308 */ /* 0x0003e20000000800 */
[C---:B------:R-:W-:Y:S04]  /*134d0*/  HMMA.16816.F32.BF16 R40, R76.reuse, R46, R40 ;  /* 0x0000002e4c28723c */ /* 0x040fe80000041828 */
[--C-:B------:R-:W-:Y:S02]  /*134e0*/  FFMA.FTZ R44, R149, c[0x0][0x2d0], -R69.reuse ;  /* 0x0000b400952c7a23 */ /* 0x100fe40000010845 */
[----:B------:R-:W-:Y:S02]  /*134f0*/  FMUL.FTZ R45, R2, R117 ;  /* 0x00000075022d7220 */ /* 0x000fe40000410000 */
[C---:B------:R-:W-:Y:S01]  /*13500*/  FMUL.FTZ R46, R0.reuse, R118 ;  /* 0x00000076002e7220 */ /* 0x040fe20000410000 */
[----:B------:R3:W3:Y:S03]  /*13510*/  MUFU.EX2 R246, R44 ;  /* 0x0000002c00f67308 */ /* 0x0006e60000000800 */
[----:B------:R-:W-:Y:S02]  /*13520*/  FMUL.FTZ R47, R0, R119 ;  /* 0x00000077002f7220 */ /* 0x000fe40000410000 */
[--C-:B-1----:R-:W-:Y:S05]  /*13530*/  FFMA.FTZ R73, R166, c[0x0][0x2d0], -R148.reuse ;  /* 0x0000b400a6497a23 */ /* 0x102fea0000010894 */
[----:B------:R1:W-:Y:S01]  /*13540*/  MUFU.EX2 R232, R73 ;  /* 0x0000004900e87308 */ /* 0x0003e20000000800 */
[C---:B---3--:R-:W-:Y:S02]  /*13550*/  FMUL.FTZ R44, R2.reuse, R116 ;  /* 0x00000074022c7220 */ /* 0x048fe40000410000 */
[----:B------:R-:W-:Y:S05]  /*13560*/  LDSM.16.MT88.4 R116, [R204+0x3000] ;  /* 0x00300000cc74783b */ /* 0x000fea0000004200 */
[C---:B------:R-:W-:Y:S07]  /*13570*/  HMMA.16816.F32.BF16 R44, R76.reuse, R52, R44 ;  /* 0x000000344c2c723c */ /* 0x040fee000004182c */
[--C-:B------:R-:W-:Y:S01]  /*13580*/  FFMA.FTZ R52, R151, c[0x0][0x2d0], -R148.reuse ;  /* 0x0000b40097347a23 */ /* 0x100fe20000010894 */
[C---:B------:R-:W-:Y:S03]  /*13590*/  HMMA.16816.F32.BF16 R48, R76.reuse, R54, R48 ;  /* 0x000000364c30723c */ /* 0x040fe60000041830 */
[----:B------:R3:W3:Y:S01]  /*135a0*/  MUFU.EX2 R244, R52 ;  /* 0x0000003400f47308 */ /* 0x0006e20000000800 */
[--C-:B-1----:R-:W-:Y:S02]  /*135b0*/  FFMA.FTZ R73, R167, c[0x0][0x2d0], -R148.reuse ;  /* 0x0000b400a7497a23 */ /* 0x102fe40000010894 */
[----:B------:R-:W-:Y:S02]  /*135c0*/  FMUL.FTZ R53, R2, R125 ;  /* 0x0000007d02357220 */ /* 0x000fe40000410000 */
[C---:B------:R-:W-:Y:S04]  /*135d0*/  FMUL.FTZ R54, R0.reuse, R126 ;  /* 0x0000007e00367220 */ /* 0x040fe80000410000 */
[----:B------:R-:W-:Y:S01]  /*135e0*/  FMUL.FTZ R55, R0, R127 ;  /* 0x0000007f00377220 */ /* 0x000fe20000410000 */
[----:B------:R1:W1:Y:S01]  /*135f0*/  MUFU.EX2 R231, R73 ;  /* 0x0000004900e77308 */ /* 0x0002620000000800 */
[----:B---3--:R-:W-:Y:S07]  /*13600*/  FMUL.FTZ R52, R2, R124 ;  /* 0x0000007c02347220 */ /* 0x008fee0000410000 */
[C---:B------:R-:W-:Y:S03]  /*13610*/  HMMA.16816.F32.BF16 R52, R76.reuse, R80, R52 ;  /* 0x000000504c34723c */ /* 0x040fe60000041834 */
[--C-:B-1----:R-:W-:Y:S04]  /*13620*/  FFMA.FTZ R73, R172, c[0x0][0x2d0], -R69.reuse ;  /* 0x0000b400ac497a23 */ /* 0x102fe80000010845 */
[----:B------:R1:W-:Y:S01]  /*13630*/  MUFU.EX2 R172, R73 ;  /* 0x0000004900ac7308 */ /* 0x0003e20000000800 */
[C---:B------:R-:W-:Y:S01]  /*13640*/  HMMA.16816.F32.BF16 R56, R76.reuse, R82, R56 ;  /* 0x000000524c38723c */ /* 0x040fe20000041838 */
[----:B------:R-:W3:Y:S07]  /*13650*/  LDSM.16.MT88.4 R80, [R203+0x800] ;  /* 0x00080000cb50783b */ /* 0x000eee0000004200 */
[C---:B-----5:R-:W-:Y:S08]  /*13660*/  HMMA.16816.F32.BF16 R60, R76.reuse, R84, R60 ;  /* 0x000000544c3c723c */ /* 0x060ff0000004183c */
[----:B------:R-:W-:Y:S01]  /*13670*/  HMMA.16816.F32.BF16 R64, R76, R86, R64 ;  /* 0x000000564c40723c */ /* 0x000fe20000041840 */
[----:B------:R-:W5:Y:S03]  /*13680*/  LDSM.16.MT88.4 R84, [R204+0x800] ;  /* 0x00080000cc54783b */ /* 0x000f660000004200 */
[----:B-1----:R-:W-:Y:S03]  /*13690*/  FFMA.FTZ R73, R173, c[0x0][0x2d0], -R69 ;  /* 0x0000b400ad497a23 */ /* 0x002fe60000010845 */
[----:B------:R-:W-:Y:S01]  /*136a0*/  F2FP.BF16.PACK_AB R79, R128, R243 ;  /* 0x000000f3804f723e */ /* 0x000fe200000010ff */
[----:B------:R1:W-:Y:S01]  /*136b0*/  MUFU.EX2 R167, R73 ;  /* 0x0000004900a77308 */ /* 0x0003e20000000800 */
[----:B------:R-:W-:Y:S03]  /*136c0*/  F2FP.BF16.PACK_AB R76, R248, R249 ;  /* 0x000000f9f84c723e */ /* 0x000fe600000010ff */
[----:B------:R-:W-:Y:S02]  /*136d0*/  F2FP.BF16.PACK_AB R77, R246, R247 ;  /* 0x000000f7f64d723e */ /* 0x000fe400000010ff */
[----:B------:R-:W-:Y:S07]  /*136e0*/  F2FP.BF16.PACK_AB R78, R244, R245 ;  /* 0x000000f5f44e723e */ /* 0x000fee00000010ff */
[C---:B------:R-:W-:Y:S08]  /*136f0*/  HMMA.16816.F32.BF16 R4, R76.reuse, R88, R4 ;  /* 0x000000584c04723c */ /* 0x040ff00000041804 */
[C---:B------:R-:W-:Y:S01]  /*13700*/  HMMA.16816.F32.BF16 R8, R76.reuse, R90, R8 ;  /* 0x0000005a4c08723c */ /* 0x040fe20000041808 */
[----:B------:R-:W5:Y:S03]  /*13710*/  LDSM.16.MT88.4 R88, [R202+0x4000] ;  /* 0x00400000ca58783b */ /* 0x000f660000004200 */
[--C-:B-1----:R-:W-:Y:S04]  /*13720*/  FFMA.FTZ R73, R174, c[0x0][0x2d0], -R148.reuse ;  /* 0x0000b400ae497a23 */ /* 0x102fe80000010894 */
[C---:B---3--:R-:W-:Y:S01]  /*13730*/  HMMA.16816.F32.BF16 R12, R76.reuse, R80, R12 ;  /* 0x000000504c0c723c */ /* 0x048fe2000004180c */
[----:B------:R1:W3:Y:S07]  /*13740*/  MUFU.EX2 R166, R73 ;  /* 0x0000004900a67308 */ /* 0x0002ee0000000800 */
[C---:B------:R-:W-:Y:S01]  /*13750*/  HMMA.16816.F32.BF16 R16, R76.reuse, R82, R16 ;  /* 0x000000524c10723c */ /* 0x040fe20000041810 */
[----:B------:R-:W3:Y:S07]  /*13760*/  LDSM.16.MT88.4 R80, [R203+0x4000] ;  /* 0x00400000cb50783b */ /* 0x000eee0000004200 */
[C---:B------:R-:W-:Y:S04]  /*13770*/  HMMA.16816.F32.BF16 R20, R76.reuse, R92, R20 ;  /* 0x0000005c4c14723c */ /* 0x040fe80000041814 */
[----:B--2---:R-:W-:Y:S02]  /*13780*/  FFMA.FTZ R0, R0, R123, R129 ;  /* 0x0000007b00007223 */ /* 0x004fe40000010081 */
[----:B----4-:R-:W-:Y:S02]  /*13790*/  FFMA.FTZ R2, R2, R130, R131 ;  /* 0x0000008202027223 */ /* 0x010fe40000010083 */
[C---:B------:R-:W-:Y:S01]  /*137a0*/  HMMA.16816.F32.BF16 R24, R76.reuse, R94, R24 ;  /* 0x0000005e4c18723c */ /* 0x040fe20000041818 */
[----:B------:R-:W-:Y:S03]  /*137b0*/  LDSM.16.MT88.4 R92, [R204+0x1000] ;  /* 0x00100000cc5c783b */ /* 0x000fe60000004200 */
[----:B-1----:R-:W-:Y:S02]  /*137c0*/  FFMA.FTZ R73, R175, c[0x0][0x2d0], -R148 ;  /* 0x0000b400af497a23 */ /* 0x002fe40000010894 */
[----:B------:R-:W-:Y:S02]  /*137d0*/  FADD.FTZ R2, R122, R2 ;  /* 0x000000027a027221 */ /* 0x000fe40000010000 */
[C---:B-----5:R-:W-:Y:S01]  /*137e0*/  HMMA.16816.F32.BF16 R28, R76.reuse, R84, R28 ;  /* 0x000000544c1c723c */ /* 0x060fe2000004181c */
[----:B------:R1:W2:Y:S03]  /*137f0*/  MUFU.EX2 R165, R73 ;  /* 0x0000004900a57308 */ /* 0x0002a60000000800 */
[----:B------:R-:W-:Y:S02]  /*13800*/  FADD.FTZ R2, R121, R2 ;  /* 0x0000000279027221 */ /* 0x000fe40000010000 */
[----:B------:R-:W-:Y:S02]  /*13810*/  FADD.FTZ R0, R252, R0 ;  /* 0x00000000fc007221 */ /* 0x000fe40000010000 */
[C---:B------:R-:W-:Y:S01]  /*13820*/  HMMA.16816.F32.BF16 R32, R76.reuse, R86, R32 ;  /* 0x000000564c20723c */ /* 0x040fe20000041820 */
[----:B------:R-:W4:Y:S03]  /*13830*/  LDSM.16.MT88.4 R84, [R202+0x1000] ;  /* 0x00100000ca54783b */ /* 0x000f260000004200 */
[----:B------:R-:W-:Y:S02]  /*13840*/  FADD.FTZ R2, R120, R2 ;  /* 0x0000000278027221 */ /* 0x000fe40000010000 */
[----:B------:R-:W-:Y:S02]  /*13850*/  FADD.FTZ R0, R251, R0 ;  /* 0x00000000fb007221 */ /* 0x000fe40000010000 */
[C---:B------:R-:W-:Y:S01]  /*13860*/  HMMA.16816.F32.BF16 R36, R76.reuse, R88, R36 ;  /* 0x000000584c24723c */ /* 0x040fe20000041824 */
[----:B------:R-:W-:Y:S03]  /*13870*/  LDSM.16.MT88.4 R120, [R203+0x6800] ;  /* 0x00680000cb78783b */ /* 0x000fe60000004200 */
[----:B------:R-:W-:Y:S02]  /*13880*/  FADD.FTZ R0, R250, R0 ;  /* 0x00000000fa007221 */ /* 0x000fe40000010000 */
[----:B------:R-:W-:Y:S02]  /*13890*/  FADD.FTZ R2, R249, R2 ;  /* 0x00000002f9027221 */ /* 0x000fe40000010000 */
[C---:B------:R-:W-:Y:S01]  /*138a0*/  HMMA.16816.F32.BF16 R40, R76.reuse, R90, R40 ;  /* 0x0000005a4c28723c */ /* 0x040fe20000041828 */
[----:B------:R-:W5:Y:S03]  /*138b0*/  LDSM.16.MT88.4 R88, [R203+0x1000] ;  /* 0x00100000cb58783b */ /* 0x000f660000004200 */
[--C-:B-1----:R-:W-:Y:S02]  /*138c0*/  FFMA.FTZ R73, R184, c[0x0][0x2d0], -R69.reuse ;  /* 0x0000b400b8497a23 */ /* 0x102fe40000010845 */
[----:B------:R-:W-:Y:S02]  /*138d0*/  FADD.FTZ R0, R247, R0 ;  /* 0x00000000f7007221 */ /* 0x000fe40000010000 */
[C---:B---3--:R-:W-:Y:S01]  /*138e0*/  HMMA.16816.F32.BF16 R44, R76.reuse, R80, R44 ;  /* 0x000000504c2c723c */ /* 0x048fe2000004182c */
[----:B------:R1:W-:Y:S03]  /*138f0*/  MUFU.EX2 R164, R73 ;  /* 0x0000004900a47308 */ /* 0x0003e60000000800 */
        /* <DEDUP_REMOVED lines=8> */
[----:B------:R-:W-:Y:S01]  /*13980*/  LDSM.16.MT88.4 R128, [R205+0x6800] ;  /* 0x00680000cd80783b */ /* 0x000fe20000004200 */
[----:B------:R-:W-:Y:S01]  /*13990*/  FADD.FTZ R2, R244, R2 ;  /* 0x00000002f4027221 */ /* 0x000fe20000010000 */
[C---:B------:R-:W-:Y:S04]  /*139a0*/  HMMA.16816.F32.BF16 R56, R76.reuse, R98, R56 ;  /* 0x000000624c38723c */ /* 0x040fe80000041838 */
[--C-:B-1----:R-:W-:Y:S02]  /*139b0*/  FFMA.FTZ R73, R185, c[0x0][0x2d0], -R69.reuse ;  /* 0x0000b400b9497a23 */ /* 0x102fe40000010845 */
[----:B------:R-:W-:Y:S01]  /*139c0*/  LDSM.16.MT88.4 R96, [R205+0x4800] ;  /* 0x00480000cd60783b */ /* 0x000fe20000004200 */
[----:B------:R-:W-:Y:S01]  /*139d0*/  FADD.FTZ R2, R242, R2 ;  /* 0x00000002f2027221 */ /* 0x000fe20000010000 */
[C---:B------:R-:W-:Y:S01]  /*139e0*/  HMMA.16816.F32.BF16 R60, R76.reuse, R100, R60 ;  /* 0x000000644c3c723c */ /* 0x040fe2000004183c */
[----:B------:R1:W-:Y:S03]  /*139f0*/  MUFU.EX2 R163, R73 ;  /* 0x0000004900a37308 */ /* 0x0003e60000000800 */
[----:B------:R-:W-:Y:S02]  /*13a00*/  FADD.FTZ R2, R241, R2 ;  /* 0x00000002f1027221 */ /* 0x000fe40000010000 */
[----:B------:R-:W-:Y:S02]  /*13a10*/  FADD.FTZ R0, R240, R0 ;  /* 0x00000000f0007221 */ /* 0x000fe40000010000 */
[----:B------:R-:W-:Y:S01]  /*13a20*/  HMMA.16816.F32.BF16 R64, R76, R102, R64 ;  /* 0x000000664c40723c */ /* 0x000fe20000041840 */
[----:B------:R-:W-:Y:S03]  /*13a30*/  LDSM.16.MT88.4 R100, [R204+0x5000] ;  /* 0x00500000cc64783b */ /* 0x000fe60000004200 */
[----:B------:R-:W-:Y:S02]  /*13a40*/  FADD.FTZ R2, R238, R2 ;  /* 0x00000002ee027221 */ /* 0x000fe40000010000 */
[----:B------:R-:W-:Y:S01]  /*13a50*/  FADD.FTZ R0, R239, R0 ;  /* 0x00000000ef007221 */ /* 0x000fe20000010000 */
[----:B------:R-:W-:Y:S01]  /*13a60*/  F2FP.BF16.PACK_AB R76, R241, R242 ;  /* 0x000000f2f14c723e */ /* 0x000fe200000010ff */
[----:B------:R-:W-:Y:S01]  /*13a70*/  FADD.FTZ R2, R237, R2 ;  /* 0x00000002ed027221 */ /* 0x000fe20000010000 */
[----:B------:R-:W-:Y:S03]  /*13a80*/  F2FP.BF16.PACK_AB R77, R239, R240 ;  /* 0x000000f0ef4d723e */ /* 0x000fe600000010ff */
[----:B------:R-:W-:Y:S01]  /*13a90*/  F2FP.BF16.PACK_AB R78, R237, R238 ;  /* 0x000000eeed4e723e */ /* 0x000fe200000010ff */
[----:B------:R-:W-:Y:S01]  /*13aa0*/  FADD.FTZ R2, R232, R2 ;  /* 0x00000002e8027221 */ /* 0x000fe20000010000 */
[----:B------:R-:W-:Y:S01]  /*13ab0*/  F2FP.BF16.PACK_AB R79, R233, R236 ;  /* 0x000000ece94f723e */ /* 0x000fe200000010ff */
[----:B------:R-:W-:Y:S02]  /*13ac0*/  FADD.FTZ R0, R236, R0 ;  /* 0x00000000ec007221 */ /* 0x000fe40000010000 */
[----:B-1----:R-:W-:Y:S02]  /*13ad0*/  FFMA.FTZ R73, R186, c[0x0][0x2d0], -R148 ;  /* 0x0000b400ba497a23 */ /* 0x002fe40000010894 */
[----:B------:R-:W-:Y:S02]  /*13ae0*/  FADD.FTZ R2, R231, R2 ;  /* 0x00000002e7027221 */ /* 0x000fe40000010000 */
[C---:B----4-:R-:W-:Y:S01]  /*13af0*/  HMMA.16816.F32.BF16 R4, R76.reuse, R84, R4 ;  /* 0x000000544c04723c */ /* 0x050fe20000041804 */
[----:B------:R1:W4:Y:S02]  /*13b00*/  MUFU.EX2 R127, R73 ;  /* 0x00000049007f7308 */ /* 0x0003240000000800 */
[----:B------:R-:W-:Y:S02]  /*13b10*/  FADD.FTZ R2, R166, R2 ;  /* 0x00000002a6027221 */ /* 0x000fe40000010000 */
[----:B------:R-:W-:Y:S02]  /*13b20*/  FADD.FTZ R0, R233, R0 ;  /* 0x00000000e9007221 */ /* 0x000fe40000010000 */
[----:B--2---:R-:W-:Y:S01]  /*13b30*/  FADD.FTZ R2, R165, R2 ;  /* 0x00000002a5027221 */ /* 0x004fe20000010000 */
[C---:B------:R-:W-:Y:S01]  /*13b40*/  HMMA.16816.F32.BF16 R8, R76.reuse, R86, R8 ;  /* 0x000000564c08723c */ /* 0x040fe20000041808 */
[----:B------:R-:W2:Y:S03]  /*13b50*/  LDSM.16.MT88.4 R84, [R202+0x4800] ;  /* 0x00480000ca54783b */ /* 0x000ea60000004200 */
[----:B------:R-:W-:Y:S04]  /*13b60*/  FADD.FTZ R0, R172, R0 ;  /* 0x00000000ac007221 */ /* 0x000fe80000010000 */
[C---:B-----5:R-:W-:Y:S04]  /*13b70*/  HMMA.16816.F32.BF16 R12, R76.reuse, R88, R12 ;  /* 0x000000584c0c723c */ /* 0x060fe8000004180c */
[----:B------:R-:W-:Y:S04]  /*13b80*/  FADD.FTZ R0, R167, R0 ;  /* 0x00000000a7007221 */ /* 0x000fe80000010000 */
[C---:B------:R-:W-:Y:S01]  /*13b90*/  HMMA.16816.F32.BF16 R16, R76.reuse, R90, R16 ;  /* 0x0000005a4c10723c */ /* 0x040fe20000041810 */
[----:B------:R-:W5:Y:S03]  /*13ba0*/  LDSM.16.MT88.4 R88, [R203+0x4800] ;  /* 0x00480000cb58783b */ /* 0x000f660000004200 */
[----:B-1----:R-:W-:Y:S02]  /*13bb0*/  FFMA.FTZ R73, R187, c[0x0][0x2d0], -R148 ;  /* 0x0000b400bb497a23 */ /* 0x002fe40000010894 */
[----:B----4-:R-:W-:Y:S02]  /*13bc0*/  FADD.FTZ R2, R127, R2 ;  /* 0x000000027f027221 */ /* 0x010fe40000010000 */
[C---:B---3--:R-:W-:Y:S01]  /*13bd0*/  HMMA.16816.F32.BF16 R20, R76.reuse, R80, R20 ;  /* 0x000000504c14723c */ /* 0x048fe20000041814 */
[----:B------:R1:W3:Y:S03]  /*13be0*/  MUFU.EX2 R126, R73 ;  /* 0x00000049007e7308 */ /* 0x0002e60000000800 */
[----:B------:R-:W-:Y:S04]  /*13bf0*/  FADD.FTZ R0, R164, R0 ;  /* 0x00000000a4007221 */ /* 0x000fe80000010000 */
[C---:B------:R-:W-:Y:S01]  /*13c00*/  HMMA.16816.F32.BF16 R24, R76.reuse, R82, R24 ;  /* 0x000000524c18723c */ /* 0x040fe20000041818 */
[----:B------:R-:W4:Y:S03]  /*13c10*/  LDSM.16.MT88.4 R80, [R204+0x4800] ;  /* 0x00480000cc50783b */ /* 0x000f260000004200 */
[----:B------:R-:W-:Y:S04]  /*13c20*/  FADD.FTZ R0, R163, R0 ;  /* 0x00000000a3007221 */ /* 0x000fe80000010000 */
[C---:B------:R-:W-:Y:S08]  /*13c30*/  HMMA.16816.F32.BF16 R28, R76.reuse, R92, R28 ;  /* 0x0000005c4c1c723c */ /* 0x040ff0000004181c */
[C---:B------:R-:W-:Y:S01]  /*13c40*/  HMMA.16816.F32.BF16 R32, R76.reuse, R94, R32 ;  /* 0x0000005e4c20723c */ /* 0x040fe20000041820 */
[----:B------:R-:W4:Y:S03]  /*13c50*/  LDSM.16.MT88.4 R92, [R202+0x1800] ;  /* 0x00180000ca5c783b */ /* 0x000f260000004200 */
[--C-:B-1----:R-:W-:Y:S02]  /*13c60*/  FFMA.FTZ R73, R196, c[0x0][0x2d0], -R69.reuse ;  /* 0x0000b400c4497a23 */ /* 0x102fe40000010845 */
[----:B---3--:R-:W-:Y:S02]  /*13c70*/  FADD.FTZ R2, R126, R2 ;  /* 0x000000027e027221 */ /* 0x008fe40000010000 */
[C---:B--2---:R-:W-:Y:S01]  /*13c80*/  HMMA.16816.F32.BF16 R36, R76.reuse, R84, R36 ;  /* 0x000000544c24723c */ /* 0x044fe20000041824 */
[----:B------:R1:W2:Y:S07]  /*13c90*/  MUFU.EX2 R125, R73 ;  /* 0x00000049007d7308 */ /* 0x0002ae0000000800 */
[C---:B------:R-:W-:Y:S01]  /*13ca0*/  HMMA.16816.F32.BF16 R40, R76.reuse, R86, R40 ;  /* 0x000000564c28723c */ /* 0x040fe20000041828 */
[----:B------:R-:W3:Y:S07]  /*13cb0*/  LDSM.16.MT88.4 R84, [R203+0x1800] ;  /* 0x00180000cb54783b */ /* 0x000eee0000004200 */
[C---:B-----5:R-:W-:Y:S08]  /*13cc0*/  HMMA.16816.F32.BF16 R44, R76.reuse, R88, R44 ;  /* 0x000000584c2c723c */ /* 0x060ff0000004182c */
[C---:B------:R-:W-:Y:S01]  /*13cd0*/  HMMA.16816.F32.BF16 R48, R76.reuse, R90, R48 ;  /* 0x0000005a4c30723c */ /* 0x040fe20000041830 */
[----:B------:R-:W-:Y:S03]  /*13ce0*/  LDSM.16.MT88.4 R88, [R204+0x1800] ;  /* 0x00180000cc58783b */ /* 0x000fe60000004200 */
[--C-:B-1----:R-:W-:Y:S02]  /*13cf0*/  FFMA.FTZ R73, R197, c[0x0][0x2d0], -R69.reuse ;  /* 0x0000b400c5497a23 */ /* 0x102fe40000010845 */
[----:B--2---:R-:W-:Y:S02]  /*13d00*/  FADD.FTZ R0, R125, R0 ;  /* 0x000000007d007221 */ /* 0x004fe40000010000 */
[C---:B------:R-:W-:Y:S01]  /*13d10*/  HMMA.16816.F32.BF16 R52, R76.reuse, R96, R52 ;  /* 0x000000604c34723c */ /* 0x040fe20000041834 */
[----:B------:R1:W2:Y:S07]  /*13d20*/  MUFU.EX2 R124, R73 ;  /* 0x00000049007c7308 */ /* 0x0002ae0000000800 */
[C---:B------:R-:W-:Y:S01]  /*13d30*/  HMMA.16816.F32.BF16 R56, R76.reuse, R98, R56 ;  /* 0x000000624c38723c */ /* 0x040fe20000041838 */
[----:B------:R-:W-:Y:S07]  /*13d40*/  LDSM.16.MT88.4 R96, [R205+0x5000] ;  /* 0x00500000cd60783b */ /* 0x000fee0000004200 */
[C---:B----4-:R-:W-:Y:S08]  /*13d50*/  HMMA.16816.F32.BF16 R60, R76.reuse, R80, R60 ;  /* 0x000000504c3c723c */ /* 0x050ff0000004183c */
[----:B------:R-:W-:Y:S01]  /*13d60*/  HMMA.16816.F32.BF16 R64, R76, R82, R64 ;  /* 0x000000524c40723c */ /* 0x000fe20000041840 */
[----:B------:R-:W4:Y:S03]  /*13d70*/  LDSM.16.MT88.4 R80, [R205+0x1800] ;  /* 0x00180000cd50783b */ /* 0x000f260000004200 */
[----:B-1----:R-:W-:Y:S02]  /*13d80*/  FFMA.FTZ R73, R198, c[0x0][0x2d0], -R148 ;  /* 0x0000b400c6497a23 */ /* 0x002fe40000010894 */
[----:B--2---:R-:W-:Y:S01]  /*13d90*/  FADD.FTZ R0, R124, R0 ;  /* 0x000000007c007221 */ /* 0x004fe20000010000 */
[----:B------:R-:W-:Y:S01]  /*13da0*/  F2FP.BF16.PACK_AB R76, R231, R232 ;  /* 0x000000e8e74c723e */ /* 0x000fe200000010ff */
[----:B------:R1:W2:Y:S01]  /*13db0*/  MUFU.EX2 R162, R73 ;  /* 0x0000004900a27308 */ /* 0x0002a20000000800 */
[----:B------:R-:W-:Y:S03]  /*13dc0*/  F2FP.BF16.PACK_AB R77, R167, R172 ;  /* 0x000000aca74d723e */ /* 0x000fe600000010ff */
[----:B------:R-:W-:Y:S02]  /*13dd0*/  F2FP.BF16.PACK_AB R78, R165, R166 ;  /* 0x000000a6a54e723e */ /* 0x000fe400000010ff */
[----:B------:R-:W-:Y:S07]  /*13de0*/  F2FP.BF16.PACK_AB R79, R163, R164 ;  /* 0x000000a4a34f723e */ /* 0x000fee00000010ff */
[C---:B------:R-:W-:Y:S08]  /*13df0*/  HMMA.16816.F32.BF16 R4, R76.reuse, R92, R4 ;  /* 0x0000005c4c04723c */ /* 0x040ff00000041804 */
[C---:B------:R-:W-:Y:S01]  /*13e00*/  HMMA.16816.F32.BF16 R8, R76.reuse, R94, R8 ;  /* 0x0000005e4c08723c */ /* 0x040fe20000041808 */
[----:B------:R-:W5:Y:S03]  /*13e10*/  LDSM.16.MT88.4 R92, [R202+0x5000] ;  /* 0x00500000ca5c783b */ /* 0x000f660000004200 */
[----:B-1----:R-:W-:Y:S02]  /*13e20*/  FFMA.FTZ R73, R199, c[0x0][0x2d0], -R148 ;  /* 0x0000b400c7497a23 */ /* 0x002fe40000010894 */
[----:B--2---:R-:W-:Y:S02]  /*13e30*/  FADD.FTZ R2, R162, R2 ;  /* 0x00000002a2027221 */ /* 0x004fe40000010000 */
[C---:B---3--:R-:W-:Y:S01]  /*13e40*/  HMMA.16816.F32.BF16 R12, R76.reuse, R84, R12 ;  /* 0x000000544c0c723c */ /* 0x048fe2000004180c */
[----:B------:R1:W2:Y:S07]  /*13e50*/  MUFU.EX2 R161, R73 ;  /* 0x0000004900a17308 */ /* 0x0002ae0000000800 */
[C---:B------:R-:W-:Y:S01]  /*13e60*/  HMMA.16816.F32.BF16 R16, R76.reuse, R86, R16 ;  /* 0x000000564c10723c */ /* 0x040fe20000041810 */
[----:B------:R-:W3:Y:S07]  /*13e70*/  LDSM.16.MT88.4 R84, [R203+0x5000] ;  /* 0x00500000cb54783b */ /* 0x000eee0000004200 */
[C---:B----4-:R-:W-:Y:S08]  /*13e80*/  HMMA.16816.F32.BF16 R20, R76.reuse, R80, R20 ;  /* 0x000000504c14723c */ /* 0x050ff00000041814 */
[C---:B------:R-:W-:Y:S01]  /*13e90*/  HMMA.16816.F32.BF16 R24, R76.reuse, R82, R24 ;  /* 0x000000524c18723c */ /* 0x040fe20000041818 */
[----:B------:R-:W4:Y:S03]  /*13ea0*/  LDSM.16.MT88.4 R80, [R202+0x2000] ;  /* 0x00200000ca50783b */ /* 0x000f260000004200 */
[--C-:B-1----:R-:W-:Y:S02]  /*13eb0*/  FFMA.FTZ R73, R212, c[0x0][0x2d0], -R69.reuse ;  /* 0x0000b400d4497a23 */ /* 0x102fe40000010845 */
[----:B--2---:R-:W-:Y:S02]  /*13ec0*/  FADD.FTZ R2, R161, R2 ;  /* 0x00000002a1027221 */ /* 0x004fe40000010000 */
[C---:B------:R-:W-:Y:S01]  /*13ed0*/  HMMA.16816.F32.BF16 R28, R76.reuse, R88, R28 ;  /* 0x000000584c1c723c */ /* 0x040fe2000004181c */
[----:B------:R1:W2:Y:S07]  /*13ee0*/  MUFU.EX2 R160, R73 ;  /* 0x0000004900a07308 */ /* 0x0002ae0000000800 */
[C---:B------:R-:W-:Y:S01]  /*13ef0*/  HMMA.16816.F32.BF16 R32, R76.reuse, R90, R32 ;  /* 0x0000005a4c20723c */ /* 0x040fe20000041820 */
[----:B------:R-:W4:Y:S07]  /*13f00*/  LDSM.16.MT88.4 R88, [R203+0x2000] ;  /* 0x00200000cb58783b */ /* 0x000f2e0000004200 */
[C---:B-----5:R-:W-:Y:S08]  /*13f10*/  HMMA.16816.F32.BF16 R36, R76.reuse, R92, R36 ;  /* 0x0000005c4c24723c */ /* 0x060ff00000041824 */
[C---:B------:R-:W-:Y:S01]  /*13f20*/  HMMA.16816.F32.BF16 R40, R76.reuse, R94, R40 ;  /* 0x0000005e4c28723c */ /* 0x040fe20000041828 */
[----:B------:R-:W5:Y:S03]  /*13f30*/  LDSM.16.MT88.4 R92, [R205+0x2000] ;  /* 0x00200000cd5c783b */ /* 0x000f660000004200 */
[--C-:B-1----:R-:W-:Y:S02]  /*13f40*/  FFMA.FTZ R73, R213, c[0x0][0x2d0], -R69.reuse ;  /* 0x0000b400d5497a23 */ /* 0x102fe40000010845 */
[----:B--2---:R-:W-:Y:S02]  /*13f50*/  FADD.FTZ R0, R160, R0 ;  /* 0x00000000a0007221 */ /* 0x004fe40000010000 */
[C---:B---3--:R-:W-:Y:S01]  /*13f60*/  HMMA.16816.F32.BF16 R44, R76.reuse, R84, R44 ;  /* 0x000000544c2c723c */ /* 0x048fe2000004182c */
[----:B------:R1:W2:Y:S07]  /*13f70*/  MUFU.EX2 R155, R73 ;  /* 0x00000049009b7308 */ /* 0x0002ae0000000800 */
[C---:B------:R-:W-:Y:S01]  /*13f80*/  HMMA.16816.F32.BF16 R48, R76.reuse, R86, R48 ;  /* 0x000000564c30723c */ /* 0x040fe20000041830 */
[----:B------:R-:W3:Y:S07]  /*13f90*/  LDSM.16.MT88.4 R84, [R204+0x2000] ;  /* 0x00200000cc54783b */ /* 0x000eee0000004200 */
[C---:B------:R-:W-:Y:S08]  /*13fa0*/  HMMA.16816.F32.BF16 R52, R76.reuse, R96, R52 ;  /* 0x000000604c34723c */ /* 0x040ff00000041834 */
[C---:B------:R-:W-:Y:S01]  /*13fb0*/  HMMA.16816.F32.BF16 R56, R76.reuse, R98, R56 ;  /* 0x000000624c38723c */ /* 0x040fe20000041838 */
[----:B------:R-:W3:Y:S03]  /*13fc0*/  LDSM.16.MT88.4 R96, [R202+0x5800] ;  /* 0x00580000ca60783b */ /* 0x000ee60000004200 */
[----:B-1----:R-:W-:Y:S02]  /*13fd0*/  FFMA.FTZ R73, R215, c[0x0][0x2d0], -R148 ;  /* 0x0000b400d7497a23 */ /* 0x002fe40000010894 */
[----:B--2---:R-:W-:Y:S02]  /*13fe0*/  FADD.FTZ R0, R155, R0 ;  /* 0x000000009b007221 */ /* 0x004fe40000010000 */
[C---:B------:R-:W-:Y:S01]  /*13ff0*/  HMMA.16816.F32.BF16 R60, R76.reuse, R100, R60 ;  /* 0x000000644c3c723c */ /* 0x040fe2000004183c */
[----:B------:R1:W2:Y:S07]  /*14000*/  MUFU.EX2 R154, R73 ;  /* 0x00000049009a7308 */ /* 0x0002ae0000000800 */
[----:B------:R-:W-:Y:S01]  /*14010*/  HMMA.16816.F32.BF16 R64, R76, R102, R64 ;  /* 0x000000664c40723c */ /* 0x000fe20000041840 */
[----:B------:R-:W-:Y:S06]  /*14020*/  LDSM.16.MT88.4 R100, [R205+0x6000] ;  /* 0x00600000cd64783b */ /* 0x000fec0000004200 */
[----:B------:R-:W-:Y:S02]  /*14030*/  F2FP.BF16.PACK_AB R76, R126, R127 ;  /* 0x0000007f7e4c723e */ /* 0x000fe400000010ff */
[----:B------:R-:W-:Y:S03]  /*14040*/  F2FP.BF16.PACK_AB R77, R124, R125 ;  /* 0x0000007d7c4d723e */ /* 0x000fe600000010ff */
[----:B------:R-:W-:Y:S02]  /*14050*/  F2FP.BF16.PACK_AB R78, R161, R162 ;  /* 0x000000a2a14e723e */ /* 0x000fe400000010ff */
[----:B------:R-:W-:Y:S01]  /*14060*/  F2FP.BF16.PACK_AB R79, R155, R160 ;  /* 0x000000a09b4f723e */ /* 0x000fe200000010ff */
[----:B-1----:R-:W-:Y:S02]  /*14070*/  FFMA.FTZ R73, R214, c[0x0][0x2d0], -R148 ;  /* 0x0000b400d6497a23 */ /* 0x002fe40000010894 */
[----:B--2---:R-:W-:Y:S04]  /*14080*/  FADD.FTZ R2, R154, R2 ;  /* 0x000000029a027221 */ /* 0x004fe80000010000 */
[C---:B----4-:R-:W-:Y:S01]  /*14090*/  HMMA.16816.F32.BF16 R4, R76.reuse, R80, R4 ;  /* 0x000000504c04723c */ /* 0x050fe20000041804 */
[----:B------:R1:W2:Y:S07]  /*140a0*/  MUFU.EX2 R153, R73 ;  /* 0x0000004900997308 */ /* 0x0002ae0000000800 */
[C---:B------:R-:W-:Y:S01]  /*140b0*/  HMMA.16816.F32.BF16 R8, R76.reuse, R82, R8 ;  /* 0x000000524c08723c */ /* 0x040fe20000041808 */
[----:B------:R-:W4:Y:S07]  /*140c0*/  LDSM.16.MT88.4 R80, [R203+0x5800] ;  /* 0x00580000cb50783b */ /* 0x000f2e0000004200 */
[C---:B------:R-:W-:Y:S08]  /*140d0*/  HMMA.16816.F32.BF16 R12, R76.reuse, R88, R12 ;  /* 0x000000584c0c723c */ /* 0x040ff0000004180c */
[C---:B------:R-:W-:Y:S01]  /*140e0*/  HMMA.16816.F32.BF16 R16, R76.reuse, R90, R16 ;  /* 0x0000005a4c10723c */ /* 0x040fe20000041810 */
[----:B------:R-:W4:Y:S03]  /*140f0*/  LDSM.16.MT88.4 R88, [R205+0x5800] ;  /* 0x00580000cd58783b */ /* 0x000f260000004200 */
[--C-:B-1----:R-:W-:Y:S02]  /*14100*/  FFMA.FTZ R73, R216, c[0x0][0x2d0], -R69.reuse ;  /* 0x0000b400d8497a23 */ /* 0x102fe40000010845 */
[----:B--2---:R-:W-:Y:S02]  /*14110*/  FADD.FTZ R2, R153, R2 ;  /* 0x0000000299027221 */ /* 0x004fe40000010000 */
[C---:B-----5:R-:W-:Y:S01]  /*14120*/  HMMA.16816.F32.BF16 R20, R76.reuse, R92, R20 ;  /* 0x0000005c4c14723c */ /* 0x060fe20000041814 */
[----:B------:R1:W2:Y:S07]  /*14130*/  MUFU.EX2 R152, R73 ;  /* 0x0000004900987308 */ /* 0x0002ae0000000800 */
[C---:B------:R-:W-:Y:S01]  /*14140*/  HMMA.16816.F32.BF16 R24, R76.reuse, R94, R24 ;  /* 0x0000005e4c18723c */ /* 0x040fe20000041818 */
[----:B------:R-:W-:Y:S07]  /*14150*/  LDSM.16.MT88.4 R92, [R204+0x2800] ;  /* 0x00280000cc5c783b */ /* 0x000fee0000004200 */
[C---:B---3--:R-:W-:Y:S08]  /*14160*/  HMMA.16816.F32.BF16 R28, R76.reuse, R84, R28 ;  /* 0x000000544c1c723c */ /* 0x048ff0000004181c */
[C---:B------:R-:W-:Y:S01]  /*14170*/  HMMA.16816.F32.BF16 R32, R76.reuse, R86, R32 ;  /* 0x000000564c20723c */ /* 0x040fe20000041820 */
[----:B------:R-:W3:Y:S03]  /*14180*/  LDSM.16.MT88.4 R84, [R204+0x5800] ;  /* 0x00580000cc54783b */ /* 0x000ee60000004200 */
[--C-:B-1----:R-:W-:Y:S02]  /*14190*/  FFMA.FTZ R73, R217, c[0x0][0x2d0], -R69.reuse ;  /* 0x0000b400d9497a23 */ /* 0x102fe40000010845 */
[----:B--2---:R-:W-:Y:S02]  /*141a0*/  FADD.FTZ R0, R152, R0 ;  /* 0x0000000098007221 */ /* 0x004fe40000010000 */
[C---:B------:R-:W-:Y:S01]  /*141b0*/  HMMA.16816.F32.BF16 R36, R76.reuse, R96, R36 ;  /* 0x000000604c24723c */ /* 0x040fe20000041824 */
[----:B------:R1:W2:Y:S07]  /*141c0*/  MUFU.EX2 R151, R73 ;  /* 0x0000004900977308 */ /* 0x0002ae0000000800 */
[C---:B------:R-:W-:Y:S01]  /*141d0*/  HMMA.16816.F32.BF16 R40, R76.reuse, R98, R40 ;  /* 0x000000624c28723c */ /* 0x040fe20000041828 */
[----:B------:R-:W-:Y:S07]  /*141e0*/  LDSM.16.MT88.4 R96, [R203+0x6000] ;  /* 0x00600000cb60783b */ /* 0x000fee0000004200 */
[C---:B----4-:R-:W-:Y:S08]  /*141f0*/  HMMA.16816.F32.BF16 R44, R76.reuse, R80, R44 ;  /* 0x000000504c2c723c */ /* 0x050ff0000004182c */
[C---:B------:R-:W-:Y:S01]  /*14200*/  HMMA.16816.F32.BF16 R48, R76.reuse, R82, R48 ;  /* 0x000000524c30723c */ /* 0x040fe20000041830 */
[----:B------:R-:W4:Y:S03]  /*14210*/  LDSM.16.MT88.4 R80, [R202+0x2800] ;  /* 0x00280000ca50783b */ /* 0x000f260000004200 */
[----:B-1----:R-:W-:Y:S02]  /*14220*/  FFMA.FTZ R73, R218, c[0x0][0x2d0], -R148 ;  /* 0x0000b400da497a23 */ /* 0x002fe40000010894 */
[----:B--2---:R-:W-:Y:S02]  /*14230*/  FADD.FTZ R0, R151, R0 ;  /* 0x0000000097007221 */ /* 0x004fe40000010000 */
[C---:B------:R-:W-:Y:S01]  /*14240*/  HMMA.16816.F32.BF16 R52, R76.reuse, R88, R52 ;  /* 0x000000584c34723c */ /* 0x040fe20000041834 */
[----:B------:R1:W2:Y:S07]  /*14250*/  MUFU.EX2 R150, R73 ;  /* 0x0000004900967308 */ /* 0x0002ae0000000800 */
[C---:B------:R-:W-:Y:S01]  /*14260*/  HMMA.16816.F32.BF16 R56, R76.reuse, R90, R56 ;  /* 0x0000005a4c38723c */ /* 0x040fe20000041838 */
[----:B------:R-:W5:Y:S07]  /*14270*/  LDSM.16.MT88.4 R88, [R203+0x2800] ;  /* 0x00280000cb58783b */ /* 0x000f6e0000004200 */
[C---:B---3--:R-:W-:Y:S08]  /*14280*/  HMMA.16816.F32.BF16 R60, R76.reuse, R84, R60 ;  /* 0x000000544c3c723c */ /* 0x048ff0000004183c */
[----:B------:R-:W-:Y:S01]  /*14290*/  HMMA.16816.F32.BF16 R64, R76, R86, R64 ;  /* 0x000000564c40723c */ /* 0x000fe20000041840 */
[----:B------:R-:W3:Y:S03]  /*142a0*/  LDSM.16.MT88.4 R84, [R205+0x2800] ;  /* 0x00280000cd54783b */ /* 0x000ee60000004200 */
[----:B-1----:R-:W-:Y:S02]  /*142b0*/  FFMA.FTZ R73, R219, c[0x0][0x2d0], -R148 ;  /* 0x0000b400db497a23 */ /* 0x002fe40000010894 */
[----:B--2---:R-:W-:Y:S01]  /*142c0*/  FADD.FTZ R2, R150, R2 ;  /* 0x0000000296027221 */ /* 0x004fe20000010000 */
[----:B------:R-:W-:Y:S01]  /*142d0*/  F2FP.BF16.PACK_AB R76, R153, R154 ;  /* 0x0000009a994c723e */ /* 0x000fe200000010ff */
[----:B------:R1:W2:Y:S01]  /*142e0*/  MUFU.EX2 R149, R73 ;  /* 0x0000004900957308 */ /* 0x0002a20000000800 */
[----:B------:R-:W-:Y:S03]  /*142f0*/  F2FP.BF16.PACK_AB R77, R151, R152 ;  /* 0x00000098974d723e */ /* 0x000fe600000010ff */
[--C-:B-1----:R-:W-:Y:S01]  /*14300*/  FFMA.FTZ R73, R220, c[0x0][0x2d0], -R69.reuse ;  /* 0x0000b400dc497a23 */ /* 0x102fe20000010845 */
[----:B--2---:R-:W-:Y:S05]  /*14310*/  F2FP.BF16.PACK_AB R78, R149, R150 ;  /* 0x00000096954e723e */ /* 0x004fea00000010ff */
[----:B------:R1:W2:Y:S02]  /*14320*/  MUFU.EX2 R147, R73 ;  /* 0x0000004900937308 */ /* 0x0002a40000000800 */
[--C-:B-1----:R-:W-:Y:S02]  /*14330*/  FFMA.FTZ R73, R221, c[0x0][0x2d0], -R69.reuse ;  /* 0x0000b400dd497a23 */ /* 0x102fe40000010845 */
[----:B--2---:R-:W-:Y:S06]  /*14340*/  FADD.FTZ R0, R147, R0 ;  /* 0x0000000093007221 */ /* 0x004fec0000010000 */
[----:B------:R1:W2:Y:S02]  /*14350*/  MUFU.EX2 R146, R73 ;  /* 0x0000004900927308 */ /* 0x0002a40000000800 */
[--C-:B-1----:R-:W-:Y:S01]  /*14360*/  FFMA.FTZ R73, R223, c[0x0][0x2d0], -R148.reuse ;  /* 0x0000b400df497a23 */ /* 0x102fe20000010894 */
[----:B--2---:R-:W-:Y:S07]  /*14370*/  F2FP.BF16.PACK_AB R79, R146, R147 ;  /* 0x00000093924f723e */ /* 0x004fee00000010ff */
[----:B------:R1:W-:Y:S01]  /*14380*/  MUFU.EX2 R145, R73 ;  /* 0x0000004900917308 */ /* 0x0003e20000000800 */
[C---:B----4-:R-:W-:Y:S08]  /*14390*/  HMMA.16816.F32.BF16 R4, R76.reuse, R80, R4 ;  /* 0x000000504c04723c */ /* 0x050ff00000041804 */
[C---:B------:R-:W-:Y:S01]  /*143a0*/  HMMA.16816.F32.BF16 R8, R76.reuse, R82, R8 ;  /* 0x000000524c08723c */ /* 0x040fe20000041808 */
[----:B------:R-:W2:Y:S07]  /*143b0*/  LDSM.16.MT88.4 R80, [R202+0x6000] ;  /* 0x00600000ca50783b */ /* 0x000eae0000004200 */
[C---:B-----5:R-:W-:Y:S04]  /*143c0*/  HMMA.16816.F32.BF16 R12, R76.reuse, R88, R12 ;  /* 0x000000584c0c723c */ /* 0x060fe8000004180c */
[--C-:B-1----:R-:W-:Y:S04]  /*143d0*/  FFMA.FTZ R73, R222, c[0x0][0x2d0], -R148.reuse ;  /* 0x0000b400de497a23 */ /* 0x102fe80000010894 */
[C---:B------:R-:W-:Y:S01]  /*143e0*/  HMMA.16816.F32.BF16 R16, R76.reuse, R90, R16 ;  /* 0x0000005a4c10723c */ /* 0x040fe20000041810 */
[----:B------:R1:W4:Y:S01]  /*143f0*/  MUFU.EX2 R144, R73 ;  /* 0x0000004900907308 */ /* 0x0003220000000800 */
[----:B------:R-:W5:Y:S06]  /*14400*/  LDSM.16.MT88.4 R88, [R202+0x3000] ;  /* 0x00300000ca58783b */ /* 0x000f6c0000004200 */
[C---:B---3--:R-:W-:Y:S08]  /*14410*/  HMMA.16816.F32.BF16 R20, R76.reuse, R84, R20 ;  /* 0x000000544c14723c */ /* 0x048ff00000041814 */
[C---:B------:R-:W-:Y:S08]  /*14420*/  HMMA.16816.F32.BF16 R24, R76.reuse, R86, R24 ;  /* 0x000000564c18723c */ /* 0x040ff00000041818 */
[C---:B------:R-:W-:Y:S04]  /*14430*/  HMMA.16816.F32.BF16 R28, R76.reuse, R92, R28 ;  /* 0x0000005c4c1c723c */ /* 0x040fe8000004181c */
[--C-:B-1----:R-:W-:Y:S04]  /*14440*/  FFMA.FTZ R73, R224, c[0x0][0x2d0], -R69.reuse ;  /* 0x0000b400e0497a23 */ /* 0x102fe80000010845 */
[C---:B------:R-:W-:Y:S01]  /*14450*/  HMMA.16816.F32.BF16 R32, R76.reuse, R94, R32 ;  /* 0x0000005e4c20723c */ /* 0x040fe20000041820 */
[----:B------:R1:W-:Y:S07]  /*14460*/  MUFU.EX2 R143, R73 ;  /* 0x00000049008f7308 */ /* 0x0003ee0000000800 */
[C---:B--2---:R-:W-:Y:S08]  /*14470*/  HMMA.16816.F32.BF16 R36, R76.reuse, R80, R36 ;  /* 0x000000504c24723c */ /* 0x044ff00000041824 */
[C---:B------:R-:W-:Y:S08]  /*14480*/  HMMA.16816.F32.BF16 R40, R76.reuse, R82, R40 ;  /* 0x000000524c28723c */ /* 0x040ff00000041828 */
[C---:B------:R-:W-:Y:S04]  /*14490*/  HMMA.16816.F32.BF16 R44, R76.reuse, R96, R44 ;  /* 0x000000604c2c723c */ /* 0x040fe8000004182c */
[--C-:B-1----:R-:W-:Y:S02]  /*144a0*/  FFMA.FTZ R73, R225, c[0x0][0x2d0], -R69.reuse ;  /* 0x0000b400e1497a23 */ /* 0x102fe40000010845 */
[----:B------:R-:W-:Y:S01]  /*144b0*/  FFMA.FTZ R69, R72, c[0x0][0x2d0], -R69 ;  /* 0x0000b40048457a23 */ /* 0x000fe20000010845 */
[----:B----4-:R-:W-:Y:S01]  /*144c0*/  F2FP.BF16.PACK_AB R72, R144, R145 ;  /* 0x000000919048723e */ /* 0x010fe200000010ff */
[C---:B------:R-:W-:Y:S01]  /*144d0*/  HMMA.16816.F32.BF16 R48, R76.reuse, R98, R48 ;  /* 0x000000624c30723c */ /* 0x040fe20000041830 */
[----:B------:R1:W-:Y:S07]  /*144e0*/  MUFU.EX2 R142, R73 ;  /* 0x00000049008e7308 */ /* 0x0003ee0000000800 */
[C---:B------:R-:W-:Y:S03]  /*144f0*/  HMMA.16816.F32.BF16 R52, R76.reuse, R100, R52 ;  /* 0x000000644c34723c */ /* 0x040fe60000041834 */
[----:B------:R-:W2:Y:S05]  /*14500*/  MUFU.EX2 R69, R69 ;  /* 0x0000004500457308 */ /* 0x000eaa0000000800 */
[C---:B------:R-:W-:Y:S08]  /*14510*/  HMMA.16816.F32.BF16 R56, R76.reuse, R102, R56 ;  /* 0x000000664c38723c */ /* 0x040ff00000041838 */
[C---:B------:R-:W-:Y:S04]  /*14520*/  HMMA.16816.F32.BF16 R60, R76.reuse, R104, R60 ;  /* 0x000000684c3c723c */ /* 0x040fe8000004183c */
[--C-:B-1----:R-:W-:Y:S04]  /*14530*/  FFMA.FTZ R73, R226, c[0x0][0x2d0], -R148.reuse ;  /* 0x0000b400e2497a23 */ /* 0x102fe80000010894 */
[----:B------:R-:W-:Y:S01]  /*14540*/  HMMA.16816.F32.BF16 R64, R76, R106, R64 ;  /* 0x0000006a4c40723c */ /* 0x000fe20000041840 */
[----:B------:R1:W-:Y:S03]  /*14550*/  MUFU.EX2 R141, R73 ;  /* 0x00000049008d7308 */ /* 0x0003e60000000800 */
[----:B--2---:R-:W-:Y:S01]  /*14560*/  F2FP.BF16.PACK_AB R75, R69, R71 ;  /* 0x00000047454b723e */ /* 0x004fe200000010ff */
[----:B-1----:R-:W-:Y:S06]  /*14570*/  FFMA.FTZ R73, R227, c[0x0][0x2d0], -R148 ;  /* 0x0000b400e3497a23 */ /* 0x002fec0000010894 */
[----:B------:R1:W2:Y:S02]  /*14580*/  MUFU.EX2 R140, R73 ;  /* 0x00000049008c7308 */ /* 0x0002a40000000800 */
[----:B-1----:R-:W-:Y:S02]  /*14590*/  F2FP.BF16.PACK_AB R73, R142, R143 ;  /* 0x0000008f8e49723e */ /* 0x002fe400000010ff */
[----:B--2---:R-:W-:Y:S07]  /*145a0*/  F2FP.BF16.PACK_AB R74, R140, R141 ;  /* 0x0000008d8c4a723e */ /* 0x004fee00000010ff */
[C---:B-----5:R-:W-:Y:S01]  /*145b0*/  HMMA.16816.F32.BF16 R76, R72.reuse, R88, R4 ;  /* 0x00000058484c723c */ /* 0x060fe20000041804 */
        /* <DEDUP_REMOVED lines=28> */
[----:B------:R1:W-:Y:S04]  /*14780*/  STL [R1+0x10], R2 ;  /* 0x0000100201007387 */ /* 0x0003e80000100800 */
[----:B------:R1:W-:Y:S01]  /*14790*/  STL [R1+0x14], R0 ;  /* 0x0000140001007387 */ /* 0x0003e20000100800 */
[----:B------:R-:W-:-:S05]  /*147a0*/  @P0 BRA `(.L_x_336) ;  /* 0xffffc6c000000947 */ /* 0x000fca000383ffff */
.L_x_333:
[----:B------:R-:W-:Y:S05]  /*147b0*/  BRA.DIV ~URZ, `(.L_x_337) ;  /* 0x000043527f007947 */ /* 0x000fea000b800000 */
[----:B-12---:R-:W2:Y:S04]  /*147c0*/  LDL.LU R2, [R1+0x10] ;  /* 0x0000100001027983 */ /* 0x006ea80000300800 */
        /* <DEDUP_REMOVED lines=8> */
.L_x_400:
[----:B------:R-:W-:Y:S01]  /*14850*/  FSETP.NE.FTZ.AND P1, PT, R0, RZ, PT ;  /* 0x000000ff0000720b */ /* 0x000fe20003f35000 */
[----:B--23--:R-:W-:Y:S01]  /*14860*/  FADD.FTZ R3, R4, R3 ;  /* 0x0000000304037221 */ /* 0x00cfe20000010000 */
[----:B------:R-:W-:Y:S02]  /*14870*/  MOV R2, RZ ;  /* 0x000000ff00027202 */ /* 0x000fe40000000f00 */
[----:B------:R-:W-:Y:S02]  /*14880*/  MOV R23, 0xff800000 ;  /* 0xff80000000177802 */ /* 0x000fe40000000f00 */
[----:B------:R-:W-:-:S02]  /*14890*/  FSETP.NE.FTZ.AND P0, PT, R3, RZ, PT ;  /* 0x000000ff0300720b */ /* 0x000fc40003f15000 */
[----:B------:R-:W-:-:S05]  /*148a0*/  MOV R17, 0xff800000 ;  /* 0xff80000000117802 */ /* 0x000fca0000000f00 */
[----:B------:R-:W1:Y:S01]  /*148b0*/  @P1 MUFU.LG2 R5, R0 ;  /* 0x0000000000051308 */ /* 0x000e620000000c00 */
[----:B------:R-:W-:-:S05]  /*148c0*/  @P1 MOV R4, 0x3f317218 ;  /* 0x3f31721800041802 */ /* 0x000fca0000000f00 */
[----:B------:R-:W-:Y:S02]  /*148d0*/  @P1 FMUL.FTZ R4, R4, c[0x0][0x2d0] ;  /* 0x0000b40004041a20 */ /* 0x000fe40000410000 */
[----:B------:R2:W3:Y:S01]  /*148e0*/  @P1 MUFU.RCP R2, R0 ;  /* 0x0000000000021308 */ /* 0x0004e20000001000 */
[----:B-1----:R-:W-:-:S04]  /*148f0*/  @P1 FMUL.FTZ R5, R5, 0.69314718246459960938 ;  /* 0x3f31721805051820 */ /* 0x002fc80000410000 */
[----:B------:R-:W-:Y:S01]  /*14900*/  @P1 FFMA.FTZ R23, R4, R70, R5 ;  /* 0x0000004604171223 */ /* 0x000fe20000010005 */
[----:B------:R-:W-:Y:S02]  /*14910*/  MOV R4, 0x1 ;  /* 0x0000000100047802 */ /* 0x000fe40000000f00 */
[----:B--2---:R-:W-:Y:S01]  /*14920*/  MOV R0, RZ ;  /* 0x000000ff00007202 */ /* 0x004fe20000000f00 */
[C---:B---3--:R-:W-:Y:S02]  /*14930*/  FMUL.FTZ R132, R2.reuse, R76 ;  /* 0x0000004c02847220 */ /* 0x048fe40000410000 */
[C---:B------:R-:W-:Y:S02]  /*14940*/  FMUL.FTZ R133, R2.reuse, R77 ;  /* 0x0000004d02857220 */ /* 0x040fe40000410000 */
[C---:B------:R-:W-:Y:S01]  /*14950*/  FMUL.FTZ R48, R2.reuse, R80 ;  /* 0x0000005002307220 */ /* 0x040fe20000410000 */
[----:B------:R-:W1:Y:S01]  /*14960*/  @P0 MUFU.RCP R0, R3 ;  /* 0x0000000300000308 */ /* 0x000e620000001000 */
        /* <DEDUP_REMOVED lines=28> */
[----:B------:R-:W-:Y:S02]  /*14b30*/  FMUL.FTZ R45, R2, R65 ;  /* 0x00000041022d7220 */ /* 0x000fe40000410000 */
[----:B------:R2:W3:Y:S01]  /*14b40*/  @P0 MUFU.LG2 R2, R3 ;  /* 0x0000000300020308 */ /* 0x0004e20000000c00 */
[C---:B-1----:R-:W-:Y:S02]  /*14b50*/  FMUL.FTZ R64, R0.reuse, R86 ;  /* 0x0000005600407220 */ /* 0x042fe40000410000 */
[----:B------:R-:W-:-:S02]  /*14b60*/  FMUL.FTZ R65, R0, R87 ;  /* 0x0000005700417220 */ /* 0x000fc40000410000 */
[C---:B------:R-:W-:Y:S02]  /*14b70*/  FMUL.FTZ R104, R0.reuse, R94 ;  /* 0x0000005e00687220 */ /* 0x040fe40000410000 */
[C---:B------:R-:W-:Y:S02]  /*14b80*/  FMUL.FTZ R105, R0.reuse, R95 ;  /* 0x0000005f00697220 */ /* 0x040fe40000410000 */
[C---:B------:R-:W-:Y:S02]  /*14b90*/  FMUL.FTZ R96, R0.reuse, R78 ;  /* 0x0000004e00607220 */ /* 0x040fe40000410000 */
[C---:B------:R-:W-:Y:S02]  /*14ba0*/  FMUL.FTZ R97, R0.reuse, R79 ;  /* 0x0000004f00617220 */ /* 0x040fe40000410000 */
[C---:B------:R-:W-:Y:S02]  /*14bb0*/  FMUL.FTZ R108, R0.reuse, R90 ;  /* 0x0000005a006c7220 */ /* 0x040fe40000410000 */
[----:B------:R-:W-:Y:S01]  /*14bc0*/  FMUL.FTZ R109, R0, R91 ;  /* 0x0000005b006d7220 */ /* 0x000fe20000410000 */
[----:B--2---:R-:W-:Y:S01]  /*14bd0*/  @P0 MOV R3, 0x3f317218 ;  /* 0x3f31721800030802 */ /* 0x004fe20000000f00 */
[----:B---3--:R-:W-:-:S02]  /*14be0*/  @P0 FMUL.FTZ R2, R2, 0.69314718246459960938 ;  /* 0x3f31721802020820 */ /* 0x008fc40000410000 */
[C---:B------:R-:W-:Y:S02]  /*14bf0*/  FMUL.FTZ R100, R0.reuse, R98 ;  /* 0x0000006200647220 */ /* 0x040fe40000410000 */
[----:B------:R-:W-:Y:S02]  /*14c00*/  @P0 FMUL.FTZ R3, R3, c[0x0][0x2d0] ;  /* 0x0000b40003030a20 */ /* 0x000fe40000410000 */
        /* <DEDUP_REMOVED lines=23> */
[----:B------:R-:W-:Y:S01]  /*14d80*/  PRMT R0, R4, 0x7610, R0 ;  /* 0x0000761004007816 */ /* 0x000fe20000000000 */
[----:B------:R-:W-:Y:S02]  /*14d90*/  @P0 FFMA.FTZ R17, R3, R69, R2 ;  /* 0x0000004503110223 */ /* 0x000fe40000010002 */
.L_x_302:
[----:B------:R2:W5:Y:S01]  /*14da0*/  LDL R6, [R1+0x38] ;  /* 0x0000380001067983 */ /* 0x0005620000100800 */
        /* <DEDUP_REMOVED lines=18> */
.L_x_339:
[----:B--2---:R-:W-:Y:S05]  /*14ed0*/  BSYNC B0 ;  /* 0x0000000000007941 */ /* 0x004fea0003800000 */
.L_x_338:
[----:B------:R-:W2:Y:S01]  /*14ee0*/  LDL R26, [R1+0x18] ;  /* 0x00001800011a7983 */ /* 0x000ea20000100800 */
[----:B------:R-:W-:Y:S01]  /*14ef0*/  SHF.R.S32.HI R25, RZ, 0x1f, R15 ;  /* 0x0000001fff197819 */ /* 0x000fe2000001140f */
[----:B------:R-:W-:Y:S01]  /*14f00*/  BSSY B1, `(.L_x_340) ;  /* 0x00002bf000017945 */ /* 0x000fe20003800000 */
[----:B------:R-:W-:Y:S01]  /*14f10*/  PRMT R0, R0, 0x9910, RZ ;  /* 0x0000991000007816 */ /* 0x000fe200000000ff */
[----:B-----5:R-:W-:Y:S01]  /*14f20*/  IMAD.MOV.U32 R67, RZ, RZ, R6 ;  /* 0x000000ffff437224 */ /* 0x020fe200078e0006 */
[----:B------:R-:W-:Y:S02]  /*14f30*/  LEA.HI R25, R25, R15, RZ, 0x3 ;  /* 0x0000000f19197211 */ /* 0x000fe400078f18ff */
[----:B------:R-:W-:Y:S02]  /*14f40*/  ISETP.NE.AND P0, PT, R0, RZ, PT ;  /* 0x000000ff0000720c */ /* 0x000fe40003f05270 */
[----:B------:R-:W-:Y:S02]  /*14f50*/  LOP3.LUT R25, R25, 0xfffffff8, RZ, 0xc0, !PT ;  /* 0xfffffff819197812 */ /* 0x000fe400078ec0ff */
[----:B------:R-:W-:-:S03]  /*14f60*/  SHF.R.S32.HI R30, RZ, 0x1f, R209 ;  /* 0x0000001fff1e7819 */ /* 0x000fc600000114d1 */
[----:B------:R-:W-:-:S04]  /*14f70*/  IMAD.IADD R25, R15, 0x1, -R25 ;  /* 0x000000010f197824 */ /* 0x000fc800078e0a19 */
[----:B------:R-:W-:-:S05]  /*14f80*/  IMAD.SHL.U32 R28, R25, 0x8, RZ ;  /* 0x00000008191c7824 */ /* 0x000fca00078e00ff */
[----:B------:R-:W-:Y:S02]  /*14f90*/  SHF.R.S32.HI R29, RZ, 0x1f, R28 ;  /* 0x0000001fff1d7819 */ /* 0x000fe4000001141c */
[----:B--2---:R-:W-:Y:S01]  /*14fa0*/  SHF.R.S32.HI R9, RZ, 0x1f, R26 ;  /* 0x0000001fff097819 */ /* 0x004fe2000001141a */
[----:B------:R-:W-:Y:S05]  /*14fb0*/  @!P0 BRA `(.L_x_341) ;  /* 0x00001fa000008947 */ /* 0x000fea0003800000 */
[----:B------:R-:W2:Y:S04]  /*14fc0*/  LDL R18, [R1+0x4c] ;  /* 0x00004c0001127983 */ /* 0x000ea80000100800 */
[----:B------:R-:W3:Y:S04]  /*14fd0*/  LDL R10, [R1+0x54] ;  /* 0x00005400010a7983 */ /* 0x000ee80000100800 */
[----:B------:R-:W4:Y:S04]  /*14fe0*/  LDL R16, [R1+0x50] ;  /* 0x0000500001107983 */ /* 0x000f280000100800 */
[----:B------:R-:W4:Y:S04]  /*14ff0*/  LDL R14, [R1+0x64] ;  /* 0x00006400010e7983 */ /* 0x000f280000100800 */
[----:B------:R-:W4:Y:S04]  /*15000*/  LDL R13, [R1+0x5c] ;  /* 0x00005c00010d7983 */ /* 0x000f280000100800 */
[----:B------:R-:W4:Y:S04]  /*15010*/  LDL R8, [R1+0x60] ;  /* 0x0000600001087983 */ /* 0x000f280000100800 */
[----:B------:R-:W4:Y:S01]  /*15020*/  LDL R11, [R1+0x58] ;  /* 0x00005800010b7983 */ /* 0x000f220000100800 */
[----:B------:R-:W-:Y:S01]  /*15030*/  SHF.R.S32.HI R7, RZ, 0x1f, R15 ;  /* 0x0000001fff077819 */ /* 0x000fe2000001140f */
[----:B------:R-:W-:Y:S01]  /*15040*/  WARPSYNC 0xffffffff ;  /* 0xffffffff00007948 */ /* 0x000fe20003800000 */
[----:B------:R-:W-:-:S02]  /*15050*/  F2FP.BF16.PACK_AB R4, R71, R70 ;  /* 0x000000464704723e */ /* 0x000fc400000010ff */
[CC--:B------:R-:W-:Y:S02]  /*15060*/  LEA.HI R3, R7.reuse, R15.reuse, RZ, 0x2 ;  /* 0x0000000f07037211 */ /* 0x0c0fe400078f10ff */
[----:B------:R-:W-:Y:S02]  /*15070*/  LEA.HI R7, R7, R15, RZ, 0x5 ;  /* 0x0000000f07077211 */ /* 0x000fe400078f28ff */
[--C-:B------:R-:W-:Y:S02]  /*15080*/  SHF.R.S32.HI R2, RZ, 0x2, R3.reuse ;  /* 0x00000002ff027819 */ /* 0x100fe40000011403 */
[----:B------:R-:W-:Y:S02]  /*15090*/  SHF.R.S32.HI R0, RZ, 0x1f, R3 ;  /* 0x0000001fff007819 */ /* 0x000fe40000011403 */
[----:B------:R-:W-:Y:S02]  /*150a0*/  SHF.R.S32.HI R12, RZ, 0x5, R7 ;  /* 0x00000005ff0c7819 */ /* 0x000fe40000011407 */
[----:B------:R-:W-:-:S04]  /*150b0*/  LEA.HI R0, R0, R2, RZ, 0x3 ;  /* 0x0000000200007211 */ /* 0x000fc800078f18ff */
[----:B------:R-:W-:-:S05]  /*150c0*/  LOP3.LUT R0, R0, 0xfffffff8, RZ, 0xc0, !PT ;  /* 0xfffffff800007812 */ /* 0x000fca00078ec0ff */
[----:B------:R-:W-:Y:S01]  /*150d0*/  IMAD.IADD R2, R2, 0x1, -R0 ;  /* 0x0000000102027824 */ /* 0x000fe200078e0a00 */
[----:B------:R-:W-:-:S03]  /*150e0*/  LOP3.LUT R0, R3, 0xfffffffc, RZ, 0xc0, !PT ;  /* 0xfffffffc03007812 */ /* 0x000fc600078ec0ff */
[----:B------:R-:W-:Y:S02]  /*150f0*/  IMAD.SHL.U32 R2, R2, 0x40, RZ ;  /* 0x0000004002027824 */ /* 0x000fe400078e00ff */
[----:B------:R-:W-:Y:S02]  /*15100*/  IMAD.IADD R6, R15, 0x1, -R0 ;  /* 0x000000010f067824 */ /* 0x000fe400078e0a00 */
[----:B------:R-:W-:Y:S01]  /*15110*/  IMAD.SHL.U32 R0, R12, 0x400, RZ ;  /* 0x000004000c007824 */ /* 0x000fe200078e00ff */
[----:B------:R-:W-:-:S03]  /*15120*/  LOP3.LUT R3, R2, 0x1c0, RZ, 0xc0, !PT ;  /* 0x000001c002037812 */ /* 0x000fc600078ec0ff */
[----:B------:R-:W-:Y:S01]  /*15130*/  IMAD R2, R6, 0x2, R0 ;  /* 0x0000000206027824 */ /* 0x000fe200078e0200 */
[----:B------:R-:W-:Y:S02]  /*15140*/  LEA.HI R0, R3, R3, RZ, 0x1d ;  /* 0x0000000303007211 */ /* 0x000fe400078fe8ff */
[----:B------:R-:W-:-:S03]  /*15150*/  F2FP.BF16.PACK_AB R3, R49, R48 ;  /* 0x000000303103723e */ /* 0x000fc600000010ff */
[----:B------:R-:W-:Y:S01]  /*15160*/  IMAD.IADD R2, R2, 0x1, R0 ;  /* 0x0000000102027824 */ /* 0x000fe200078e0200 */
[----:B------:R-:W-:-:S03]  /*15170*/  F2FP.BF16.PACK_AB R0, R133, R132 ;  /* 0x000000848500723e */ /* 0x000fc600000010ff */
[----:B------:R-:W-:Y:S01]  /*15180*/  IMAD.SHL.U32 R5, R2, 0x2, RZ ;  /* 0x0000000202057824 */ /* 0x000fe200078e00ff */
[----:B------:R-:W-:Y:S01]  /*15190*/  BAR.SYNC.DEFER_BLOCKING 0x1, 0x100 ;  /* 0x0044000000007b1d */ /* 0x000fe20000010000 */
[----:B------:R-:W-:-:S05]  /*151a0*/  F2FP.BF16.PACK_AB R2, R97, R96 ;  /* 0x000000606102723e */ /* 0x000fca00000010ff */
[----:B------:R1:W-:Y:S04]  /*151b0*/  STS [R5+0x80], R0 ;  /* 0x0000800005007388 */ /* 0x0003e80000000800 */
[----:B------:R1:W-:Y:S02]  /*151c0*/  STS [R5+0x480], R2 ;  /* 0x0004800205007388 */ /* 0x0003e40000000800 */
[----:B-1----:R-:W-:Y:S02]  /*151d0*/  F2FP.BF16.PACK_AB R0, R83, R82 ;  /* 0x000000525300723e */ /* 0x002fe400000010ff */
[----:B------:R-:W-:Y:S02]  /*151e0*/  F2FP.BF16.PACK_AB R2, R51, R50 ;  /* 0x000000323302723e */ /* 0x000fe400000010ff */
[----:B------:R-:W-:-:S04]  /*151f0*/  ISETP.NE.U32.AND P2, PT, RZ, c[0x0][0x500], PT ;  /* 0x00014000ff007a0c */ /* 0x000fc80003f45070 */
[----:B------:R-:W-:Y:S01]  /*15200*/  ISETP.NE.AND.EX P2, PT, RZ, c[0x0][0x504], PT, P2 ;  /* 0x00014100ff007a0c */ /* 0x000fe20003f45320 */
[----:B--2---:R1:W-:Y:S04]  /*15210*/  STS [R18], R3 ;  /* 0x0000000312007388 */ /* 0x0043e80000000800 */
[----:B------:R2:W-:Y:S04]  /*15220*/  STS [R18+0x400], R0 ;  /* 0x0004000012007388 */ /* 0x0005e80000000800 */
[----:B---3--:R3:W-:Y:S01]  /*15230*/  STS [R10+0x80], R2 ;  /* 0x000080020a007388 */ /* 0x0087e20000000800 */
        /* <DEDUP_REMOVED lines=8> */
[----:B------:R1:W-:Y:S01]  /*152c0*/  STS [R14+0x80], R3 ;  /* 0x000080030e007388 */ /* 0x0003e20000000800 */
        /* <DEDUP_REMOVED lines=9> */
[----:B------:R4:W-:Y:S01]  /*15360*/  STS [R11], R4 ;  /* 0x000000040b007388 */ /* 0x0009e20000000800 */
[----:B-1----:R-:W-:Y:S02]  /*15370*/  F2FP.BF16.PACK_AB R3, R85, R84 ;  /* 0x000000545503723e */ /* 0x002fe400000010ff */
[----:B--2---:R-:W-:-:S02]  /*15380*/  F2FP.BF16.PACK_AB R0, R87, R86 ;  /* 0x000000565700723e */ /* 0x004fc400000010ff */
[----:B---3--:R-:W-:-:S03]  /*15390*/  F2FP.BF16.PACK_AB R2, R73, R72 ;  /* 0x000000484902723e */ /* 0x008fc600000010ff */
[----:B------:R1:W-:Y:S01]  /*153a0*/  STS [R11+0x400], R0 ;  /* 0x000400000b007388 */ /* 0x0003e20000000800 */
[----:B----4-:R-:W-:-:S03]  /*153b0*/  F2FP.BF16.PACK_AB R4, R61, R60 ;  /* 0x0000003c3d04723e */ /* 0x010fc600000010ff */
        /* <DEDUP_REMOVED lines=16> */
[----:B------:R-:W-:Y:S02]  /*154c0*/  ISETP.NE.U32.AND P0, PT, RZ, c[0x0][0x508], PT ;  /* 0x00014200ff007a0c */ /* 0x000fe40003f05070 */
[----:B---3--:R-:W-:Y:S01]  /*154d0*/  F2FP.BF16.PACK_AB R2, R91, R90 ;  /* 0x0000005a5b02723e */ /* 0x008fe200000010ff */
[----:B------:R3:W-:Y:S01]  /*154e0*/  STS [R14+0x4080], R3 ;  /* 0x004080030e007388 */ /* 0x0007e20000000800 */
[----:B------:R-:W-:Y:S01]  /*154f0*/  IMAD.WIDE R4, R26, R4, c[0x0][0x500] ;  /* 0x000140001a047625 */ /* 0x000fe200078e0204 */
[----:B------:R-:W-:-:S02]  /*15500*/  ISETP.NE.AND.EX P1, PT, RZ, c[0x0][0x50c], PT, P0 ;  /* 0x00014300ff007a0c */ /* 0x000fc40003f25300 */
[----:B------:R4:W-:Y:S01]  /*15510*/  STS [R14+0x4480], R2 ;  /* 0x004480020e007388 */ /* 0x0009e20000000800 */
[----:B-1----:R-:W-:-:S05]  /*15520*/  F2FP.BF16.PACK_AB R0, R89, R88 ;  /* 0x000000585900723e */ /* 0x002fca00000010ff */
[----:B------:R1:W-:Y:S01]  /*15530*/  STS [R13+0x4000], R0 ;  /* 0x004000000d007388 */ /* 0x0003e20000000800 */
[----:B---3--:R-:W-:Y:S02]  /*15540*/  F2FP.BF16.PACK_AB R3, R79, R78 ;  /* 0x0000004e4f03723e */ /* 0x008fe400000010ff */
[----:B----4-:R-:W-:-:S03]  /*15550*/  F2FP.BF16.PACK_AB R2, R81, R80 ;  /* 0x000000505102723e */ /* 0x010fc600000010ff */
[----:B------:R3:W-:Y:S01]  /*15560*/  STS [R13+0x4400], R3 ;  /* 0x004400030d007388 */ /* 0x0007e20000000800 */
[----:B------:R-:W-:-:S03]  /*15570*/  IMAD.MOV.U32 R14, RZ, RZ, c[0x0][0x388] ;  /* 0x0000e200ff0e7624 */ /* 0x000fc600078e00ff */
[----:B------:R4:W-:Y:S01]  /*15580*/  STS [R8+0x4080], R2 ;  /* 0x0040800208007388 */ /* 0x0009e20000000800 */
[----:B-1----:R-:W-:-:S05]  /*15590*/  F2FP.BF16.PACK_AB R0, R63, R62 ;  /* 0x0000003e3f00723e */ /* 0x002fca00000010ff */
[----:B------:R1:W-:Y:S01]  /*155a0*/  STS [R8+0x4480], R0 ;  /* 0x0044800008007388 */ /* 0x0003e20000000800 */
[----:B---3--:R-:W-:Y:S02]  /*155b0*/  F2FP.BF16.PACK_AB R3, R45, R44 ;  /* 0x0000002c2d03723e */ /* 0x008fe400000010ff */
[----:B----4-:R-:W-:-:S03]  /*155c0*/  @P1 LEA R2, P0, R26, c[0x0][0x508], 0x2 ;  /* 0x000142001a021a11 */ /* 0x010fc600078010ff */
[----:B------:R3:W-:Y:S01]  /*155d0*/  STS [R11+0x4000], R3 ;  /* 0x004000030b007388 */ /* 0x0007e20000000800 */
[----:B-1----:R-:W-:Y:S01]  /*155e0*/  F2FP.BF16.PACK_AB R0, R47, R46 ;  /* 0x0000002e2f00723e */ /* 0x002fe200000010ff */
[----:B------:R-:W-:-:S04]  /*155f0*/  IMAD.MOV.U32 R8, RZ, RZ, RZ ;  /* 0x000000ffff087224 */ /* 0x000fc800078e00ff */
[----:B------:R1:W-:Y:S04]  /*15600*/  STS [R11+0x4400], R0 ;  /* 0x004400000b007388 */ /* 0x0003e80000000800 */
[----:B------:R-:W-:Y:S01]  /*15610*/  BAR.SYNC.DEFER_BLOCKING 0x1, 0x100 ;  /* 0x0044000000007b1d */ /* 0x000fe20000010000 */
[----:B---3--:R-:W-:-:S05]  /*15620*/  @P1 LEA.HI.X R3, R26, c[0x0][0x50c], R9, 0x2, P0 ;  /* 0x000143001a031a11 */ /* 0x008fca00000f1409 */
[----:B------:R1:W5:Y:S04]  /*15630*/  @P2 LDG.E R8, [R4.64] ;  /* 0x0000000a04082981 */ /* 0x000368000c1e1900 */
[----:B------:R3:W5:Y:S01]  /*15640*/  @P1 LDG.E R14, [R2.64] ;  /* 0x0000000a020e1981 */ /* 0x000762000c1e1900 */
[----:B--2---:R-:W-:-:S04]  /*15650*/  ISETP.NE.AND P0, PT, R10, RZ, PT ;  /* 0x000000ff0a00720c */ /* 0x004fc80003f05270 */
[----:B---3--:R-:W-:Y:S01]  /*15660*/  SEL R2, R10, c[0x0][0x3d4], P0 ;  /* 0x0000f5000a027a07 */ /* 0x008fe20000000000 */
[----:B------:R-:W-:Y:S05]  /*15670*/  @P1 BRA `(.L_x_342) ;  /* 0x0000004000001947 */ /* 0x000fea0003800000 */
[----:B-1----:R-:W-:Y:S05]  /*15680*/  @!P2 BRA `(.L_x_342) ;  /* 0x000000300000a947 */ /* 0x002fea0003800000 */
[----:B------:R1:W2:Y:S04]  /*15690*/  LDG.E R0, [R4.64] ;  /* 0x0000000a04007981 */ /* 0x0002a8000c1e1900 */
[----:B-1----:R-:W2:Y:S02]  /*156a0*/  LDG.E R4, [R4.64+0x4] ;  /* 0x0000040a04047981 */ /* 0x002ea4000c1e1900 */
[----:B--2--5:R-:W-:Y:S02]  /*156b0*/  IADD3 R14, -R0, R4, RZ ;  /* 0x00000004000e7210 */ /* 0x024fe40007ffe1ff */
.L_x_342:
[----:B-1----:R-:W2:Y:S04]  /*156c0*/  LDL R31, [R1+0x3c] ;  /* 0x00003c00011f7983 */ /* 0x002ea80000100800 */
[----:B------:R-:W3:Y:S04]  /*156d0*/  LDL R24, [R1+0x2c] ;  /* 0x00002c0001187983 */ /* 0x000ee80000100800 */
[----:B------:R-:W4:Y:S01]  /*156e0*/  LDL R13, [R1+0x48] ;  /* 0x00004800010d7983 */ /* 0x000f220000100800 */
[----:B------:R-:W-:Y:S01]  /*156f0*/  ISETP.GT.AND P2, PT, R2, 0x1, PT ;  /* 0x000000010200780c */ /* 0x000fe20003f44270 */
[----:B------:R-:W-:-:S05]  /*15700*/  IMAD.MOV.U32 R2, RZ, RZ, 0x368 ;  /* 0x00000368ff027424 */ /* 0x000fca00078e00ff */
[----:B------:R-:W-:-:S04]  /*15710*/  SEL R2, R2, 0x328, P2 ;  /* 0x0000032802027807 */ /* 0x000fc80001000000 */
[----:B------:R1:W1:Y:S08]  /*15720*/  LDC.64 R4, c[0x0][R2+0x170] ;  /* 0x00005c0002047b82 */ /* 0x0002700000000a00 */
[----:B------:R1:W3:Y:S01]  /*15730*/  LDC.64 R10, c[0x0][R2+0x168] ;  /* 0x00005a00020a7b82 */ /* 0x0002e20000000a00 */
[----:B------:R-:W-:Y:S02]  /*15740*/  SHF.R.S32.HI R0, RZ, 0x1f, R7 ;  /* 0x0000001fff007819 */ /* 0x000fe40000011407 */
[----:B------:R-:W-:-:S05]  /*15750*/  LOP3.LUT R3, R7, 0xffffffe0, RZ, 0xc0, !PT ;  /* 0xffffffe007037812 */ /* 0x000fca00078ec0ff */
[----:B------:R1:W2:Y:S01]  /*15760*/  LDC.64 R20, c[0x0][R2+0x178] ;  /* 0x00005e0002147b82 */ /* 0x0002a20000000a00 */
[----:B------:R-:W-:Y:S01]  /*15770*/  LEA.HI R0, R0, R12, RZ, 0x3 ;  /* 0x0000000c00007211 */ /* 0x000fe200078f18ff */
[----:B------:R-:W-:-:S03]  /*15780*/  IMAD.IADD R16, R15, 0x1, -R3 ;  /* 0x000000010f107824 */ /* 0x000fc600078e0a03 */
[----:B------:R-:W-:Y:S02]  /*15790*/  LOP3.LUT R0, R0, 0xffffff8, RZ, 0xc0, !PT ;  /* 0x0ffffff800007812 */ /* 0x000fe400078ec0ff */
[----:B------:R-:W-:Y:S01]  /*157a0*/  SHF.R.S32.HI R7, RZ, 0x1f, R16 ;  /* 0x0000001fff077819 */ /* 0x000fe20000011410 */
[----:B------:R1:W2:Y:S02]  /*157b0*/  LDC.64 R18, c[0x0][R2+0x160] ;  /* 0x0000580002127b82 */ /* 0x0002a40000000a00 */
[----:B------:R-:W-:Y:S01]  /*157c0*/  IMAD.IADD R3, R12, 0x1, -R0 ;  /* 0x000000010c037824 */ /* 0x000fe200078e0a00 */
[----:B------:R-:W-:Y:S02]  /*157d0*/  LEA.HI R0, R6, R6, RZ, 0x1 ;  /* 0x0000000606007211 */ /* 0x000fe400078f08ff */
[----:B------:R-:W-:Y:S01]  /*157e0*/  LEA.HI R22, R7, R16, RZ, 0x2 ;  /* 0x0000001007167211 */ /* 0x000fe200078f10ff */
[----:B------:R-:W-:Y:S01]  /*157f0*/  IMAD.MOV.U32 R7, RZ, RZ, c[0x0][0x4e8] ;  /* 0x00013a00ff077624 */ /* 0x000fe200078e00ff */
[----:B------:R-:W-:-:S02]  /*15800*/  ISETP.NE.U32.AND P0, PT, RZ, c[0x0][0x500], PT ;  /* 0x00014000ff007a0c */ /* 0x000fc40003f05070 */
[----:B------:R-:W-:Y:S02]  /*15810*/  LOP3.LUT R0, R0, 0x1ffffffe, RZ, 0xc0, !PT ;  /* 0x1ffffffe00007812 */ /* 0x000fe400078ec0ff */
[----:B------:R-:W-:Y:S02]  /*15820*/  ISETP.NE.AND P3, PT, R7, 0x1, PT ;  /* 0x000000010700780c */ /* 0x000fe40003f65270 */
[----:B------:R-:W-:Y:S01]  /*15830*/  ISETP.NE.AND.EX P0, PT, RZ, c[0x0][0x504], PT, P0 ;  /* 0x00014100ff007a0c */ /* 0x000fe20003f05300 */
[----:B------:R-:W-:Y:S01]  /*15840*/  IMAD.IADD R0, R6, 0x1, -R0 ;  /* 0x0000000106007824 */ /* 0x000fe200078e0a00 */
[----:B-1----:R-:W-:Y:S02]  /*15850*/  SHF.R.S32.HI R2, RZ, 0x2, R22 ;  /* 0x00000002ff027819 */ /* 0x002fe40000011416 */
[----:B------:R-:W-:-:S03]  /*15860*/  SEL R7, R26, RZ, !P0 ;  /* 0x000000ff1a077207 */ /* 0x000fc60004000000 */
[----:B------:R-:W-:Y:S01]  /*15870*/  IMAD R15, R3, 0x10, R2 ;  /* 0x00000010030f7824 */ /* 0x000fe200078e0202 */
[----:B------:R-:W-:-:S03]  /*15880*/  SEL R3, R9, RZ, !P0 ;  /* 0x000000ff09037207 */ /* 0x000fc60004000000 */
[----:B------:R-:W-:Y:S02]  /*15890*/  IMAD R0, R0, 0x8, R15 ;  /* 0x0000000800007824 */ /* 0x000fe400078e020f */
[----:B------:R-:W-:-:S04]  /*158a0*/  IMAD R2, R5, R7, RZ ;  /* 0x0000000705027224 */ /* 0x000fc800078e02ff */
        /* <DEDUP_REMOVED lines=8> */
[----:B----4-:R-:W-:Y:S01]  /*15930*/  SEL R6, R13, RZ, P2 ;  /* 0x000000ff0d067207 */ /* 0x010fe20001000000 */
[----:B------:R-:W-:Y:S01]  /*15940*/  IMAD.IADD R11, R3, 0x1, R9 ;  /* 0x00000001030b7824 */ /* 0x000fe200078e0209 */
[----:B-----5:R-:W-:Y:S01]  /*15950*/  IADD3 R13, P1, P0, R2, R4, R8 ;  /* 0x00000004020d7210 */ /* 0x020fe2000783e008 */
[----:B------:R-:W-:Y:S01]  /*15960*/  IMAD.IADD R4, R5, 0x1, R10 ;  /* 0x0000000105047824 */ /* 0x000fe200078e020a */
[----:B------:R-:W-:Y:S01]  /*15970*/  SHF.R.S32.HI R9, RZ, 0x1f, R8 ;  /* 0x0000001fff097819 */ /* 0x000fe20000011408 */
[-C--:B------:R-:W-:Y:S02]  /*15980*/  IMAD R5, R21, R6.reuse, RZ ;  /* 0x0000000615057224 */ /* 0x080fe400078e02ff */
[----:B------:R-:W-:Y:S01]  /*15990*/  IMAD.WIDE.U32 R2, R20, R6, RZ ;  /* 0x0000000614027225 */ /* 0x000fe200078e00ff */
[----:B------:R-:W-:-:S03]  /*159a0*/  IADD3.X R6, R11, R4, R9, P1, P0 ;  /* 0x000000040b067210 */ /* 0x000fc60000fe0409 */
[----:B------:R-:W-:Y:S01]  /*159b0*/  IMAD.MOV R4, RZ, RZ, -R0 ;  /* 0x000000ffff047224 */ /* 0x000fe200078e0a00 */
[----:B------:R-:W-:Y:S01]  /*159c0*/  IADD3 R2, P1, P0, R0, R13, R2 ;  /* 0x0000000d00027210 */ /* 0x000fe2000783e002 */
[----:B------:R-:W-:Y:S01]  /*159d0*/  IMAD.IADD R5, R3, 0x1, R5 ;  /* 0x0000000103057824 */ /* 0x000fe200078e0205 */
[----:B------:R-:W-:Y:S01]  /*159e0*/  SHF.R.S32.HI R3, RZ, 0x1f, R0 ;  /* 0x0000001fff037819 */ /* 0x000fe20000011400 */
[----:B------:R-:W-:-:S03]  /*159f0*/  IMAD R0, R4, c[0x0][0x4e8], R12 ;  /* 0x00013a0004007a24 */ /* 0x000fc600078e020c */
[----:B------:R-:W-:Y:S01]  /*15a00*/  IADD3.X R3, R3, R6, R5, P1, P0 ;  /* 0x0000000603037210 */ /* 0x000fe20000fe0405 */
[-C--:B------:R-:W-:Y:S01]  /*15a10*/  IMAD R4, R19, R0.reuse, RZ ;  /* 0x0000000013047224 */ /* 0x080fe200078e02ff */
[----:B------:R-:W-:Y:S01]  /*15a20*/  SHF.R.S32.HI R5, RZ, 0x1f, R0 ;  /* 0x0000001fff057819 */ /* 0x000fe20000011400 */
[----:B------:R-:W-:Y:S02]  /*15a30*/  IMAD.MOV.U32 R6, RZ, RZ, c[0x0][0x4a8] ;  /* 0x00012a00ff067624 */ /* 0x000fe400078e00ff */
[----:B------:R-:W-:-:S04]  /*15a40*/  IMAD.WIDE.U32 R2, R18, R0, R2 ;  /* 0x0000000012027225 */ /* 0x000fc800078e0002 */
[----:B------:R-:W-:Y:S01]  /*15a50*/  IMAD R0, R18, R5, R4 ;  /* 0x0000000512007224 */ /* 0x000fe200078e0204 */
[----:B------:R-:W-:Y:S01]  /*15a60*/  SEL R4, R6, c[0x0][0x450], P2 ;  /* 0x0001140006047a07 */ /* 0x000fe20001000000 */
[----:B------:R-:W-:Y:S02]  /*15a70*/  IMAD.MOV.U32 R5, RZ, RZ, c[0x0][0x4ac] ;  /* 0x00012b00ff057624 */ /* 0x000fe400078e00ff */
[----:B------:R-:W-:Y:S01]  /*15a80*/  IMAD.IADD R3, R3, 0x1, R0 ;  /* 0x0000000103037824 */ /* 0x000fe200078e0200 */
[----:B------:R-:W-:Y:S02]  /*15a90*/  LEA R0, P0, R2, R4, 0x2 ;  /* 0x0000000402007211 */ /* 0x000fe400078010ff */
[----:B------:R-:W-:-:S04]  /*15aa0*/  SEL R5, R5, c[0x0][0x454], P2 ;  /* 0x0001150005057a07 */ /* 0x000fc80001000000 */
[----:B------:R-:W-:Y:S01]  /*15ab0*/  LEA.HI.X R3, R2, R5, R3, 0x2, P0 ;  /* 0x0000000502037211 */ /* 0x000fe200000f1403 */
[----:B------:R-:W-:Y:S04]  /*15ac0*/  SHFL.IDX PT, R4, R0, RZ, 0x1c1f ;  /* 0x001c1fff00047589 */ /* 0x000fe800000e0000 */
[----:B------:R-:W1:Y:S01]  /*15ad0*/  SHFL.IDX PT, R5, R3, RZ, 0x1c1f ;  /* 0x001c1fff03057589 */ /* 0x000e6200000e0000 */
[----:B------:R-:W-:-:S03]  /*15ae0*/  IMAD R11, R14, c[0x0][0x4e8], RZ ;  /* 0x00013a000e0b7a24 */ /* 0x000fc600078e02ff */
[----:B------:R2:W-:Y:S01]  /*15af0*/  SHFL.IDX PT, R2, R0, 0x1, 0x1c1f ;  /* 0x003c1f0000027f89 */ /* 0x0005e200000e0000 */
[----:B------:R-:W-:-:S03]  /*15b00*/  LOP3.LUT P0, RZ, R16, 0x3, RZ, 0xc0, !PT ;  /* 0x0000000310ff7812 */ /* 0x000fc6000780c0ff */
[----:B------:R-:W3:Y:S01]  /*15b10*/  SHFL.IDX PT, R3, R3, 0x1, 0x1c1f ;  /* 0x003c1f0003037f89 */ /* 0x000ee200000e0000 */
[----:B--2---:R-:W-:-:S05]  /*15b20*/  IMAD R0, R31, 0x80, R15 ;  /* 0x000000801f007824 */ /* 0x004fca00078e020f */
[C---:B------:R-:W-:Y:S02]  /*15b30*/  IADD3 R6, R0.reuse, 0x8, RZ ;  /* 0x0000000800067810 */ /* 0x040fe40007ffe0ff */
[-C--:B------:R-:W-:Y:S02]  /*15b40*/  ISETP.GE.OR P1, PT, R0, R11.reuse, P0 ;  /* 0x0000000b0000720c */ /* 0x080fe40000726670 */
[----:B------:R-:W-:-:S11]  /*15b50*/  ISETP.GE.OR P0, PT, R6, R11, P0 ;  /* 0x0000000b0600720c */ /* 0x000fd60000706670 */
[----:B-1----:R1:W-:Y:S01]  /*15b60*/  @!P1 ST.E [R4.64], R23 ;  /* 0x0000001704009985 */ /* 0x0023e2000c10190a */
[----:B------:R-:W-:-:S03]  /*15b70*/  ISETP.GE.AND P1, PT, R6, R11, PT ;  /* 0x0000000b0600720c */ /* 0x000fc60003f26270 */
[----:B---3--:R1:W-:Y:S01]  /*15b80*/  @!P0 ST.E [R2.64], R17 ;  /* 0x0000001102008985 */ /* 0x0083e2000c10190a */
[----:B------:R-:W-:Y:S02]  /*15b90*/  ISETP.GE.AND P0, PT, R0, R11, PT ;  /* 0x0000000b0000720c */ /* 0x000fe40003f06270 */
[----:B------:R-:W-:Y:S01]  /*15ba0*/  P2R R66, PR, RZ, 0x2 ;  /* 0x00000002ff427803 */ /* 0x000fe20000000000 */
[----:B------:R-:W-:Y:S05]  /*15bb0*/  @P2 BRA `(.L_x_343) ;  /* 0x0000068000002947 */ /* 0x000fea0003800000 */
[----:B------:R-:W-:Y:S01]  /*15bc0*/  IMAD R0, R9, c[0x0][0x3a0], RZ ;  /* 0x0000e80009007a24 */ /* 0x000fe200078e02ff */
[----:B-1----:R-:W-:Y:S01]  /*15bd0*/  LEA R4, R25, R229, 0x5 ;  /* 0x000000e519047211 */ /* 0x002fe200078e28ff */
[C---:B------:R-:W-:Y:S01]  /*15be0*/  IMAD.WIDE.U32 R2, R8.reuse, c[0x0][0x3a0], RZ ;  /* 0x0000e80008027a25 */ /* 0x040fe200078e00ff */
[----:B------:R-:W-:Y:S01]  /*15bf0*/  SHF.R.S32.HI R5, RZ, 0x1f, R7 ;  /* 0x0000001fff057819 */ /* 0x000fe20000011407 */
[----:B------:R1:W2:Y:S01]  /*15c00*/  LDS.128 R16, [R208+0x80] ;  /* 0x00008000d0107984 */ /* 0x0002a20000000c00 */
[----:B------:R-:W-:Y:S01]  /*15c10*/  LEA R4, R31, R4, 0x7 ;  /* 0x000000041f047211 */ /* 0x000fe200078e38ff */
[----:B------:R-:W-:-:S02]  /*15c20*/  IMAD R0, R8, c[0x0][0x3a4], R0 ;  /* 0x0000e90008007a24 */ /* 0x000fc400078e0200 */
[----:B------:R1:W3:Y:S01]  /*15c30*/  LDS.128 R36, [R208+0x2080] ;  /* 0x00208000d0247984 */ /* 0x0002e20000000c00 */
[----:B------:R-:W-:Y:S02]  /*15c40*/  IMAD R5, R5, c[0x0][0x3f0], RZ ;  /* 0x0000fc0005057a24 */ /* 0x000fe400078e02ff */
[----:B------:R-:W-:Y:S01]  /*15c50*/  IADD3 R3, R3, R0, RZ ;  /* 0x0000000003037210 */ /* 0x000fe20007ffe0ff */
[----:B------:R-:W-:Y:S01]  /*15c60*/  @P3 IMAD.HI.U32 R6, R4, c[0x0][0x4ec], RZ ;  /* 0x00013b0004063a27 */ /* 0x000fe200078e00ff */
[----:B------:R1:W4:Y:S01]  /*15c70*/  LDS.128 R44, [R208+0x3080] ;  /* 0x00308000d02c7984 */ /* 0x0003220000000c00 */
[----:B------:R-:W-:Y:S02]  /*15c80*/  MOV R0, R4 ;  /* 0x0000000400007202 */ /* 0x000fe40000000f00 */
[----:B------:R-:W-:Y:S01]  /*15c90*/  IMAD.WIDE.U32 R2, R24, c[0x0][0x3e8], R2 ;  /* 0x0000fa0018027a25 */ /* 0x000fe200078e0002 */
[----:B------:R1:W1:Y:S01]  /*15ca0*/  LDS.128 R12, [R208+0x4080] ;  /* 0x00408000d00c7984 */ /* 0x0002620000000c00 */
[----:B------:R-:W-:-:S02]  /*15cb0*/  @P3 SHF.R.U32.HI R0, RZ, c[0x0][0x4f0], R6 ;  /* 0x00013c00ff003a19 */ /* 0x000fc40000011606 */
[----:B------:R-:W-:Y:S01]  /*15cc0*/  IMAD R3, R24, c[0x0][0x3ec], R3 ;  /* 0x0000fb0018037a24 */ /* 0x000fe200078e0203 */
[----:B------:R1:W1:Y:S01]  /*15cd0*/  LDS.128 R20, [R208+0x5080] ;  /* 0x00508000d0147984 */ /* 0x0002620000000c00 */
[C---:B------:R-:W-:Y:S01]  /*15ce0*/  IMAD R8, R7.reuse, c[0x0][0x3f4], R5 ;  /* 0x0000fd0007087a24 */ /* 0x040fe200078e0205 */
[----:B------:R-:W-:Y:S01]  /*15cf0*/  SHF.R.S32.HI R6, RZ, 0x1f, R0 ;  /* 0x0000001fff067819 */ /* 0x000fe20000011400 */
[----:B------:R-:W-:Y:S01]  /*15d00*/  IMAD.WIDE.U32 R2, R7, c[0x0][0x3f0], R2 ;  /* 0x0000fc0007027a25 */ /* 0x000fe200078e0002 */
[----:B------:R1:W1:Y:S01]  /*15d10*/  LDS.128 R24, [R208+0x1080] ;  /* 0x00108000d0187984 */ /* 0x0002620000000c00 */
[----:B------:R-:W-:Y:S02]  /*15d20*/  IADD3 R5, -R0, RZ, RZ ;  /* 0x000000ff00057210 */ /* 0x000fe40007ffe1ff */
[----:B------:R-:W-:Y:S01]  /*15d30*/  IMAD R6, R6, c[0x0][0x3e0], RZ ;  /* 0x0000f80006067a24 */ /* 0x000fe200078e02ff */
[----:B------:R1:W1:Y:S01]  /*15d40*/  LDS.128 R32, [R208+0x6080] ;  /* 0x00608000d0207984 */ /* 0x0002620000000c00 */
[----:B------:R-:W-:Y:S01]  /*15d50*/  IADD3 R3, R3, R8, RZ ;  /* 0x0000000803037210 */ /* 0x000fe20007ffe0ff */
[----:B------:R-:W-:-:S02]  /*15d60*/  IMAD R4, R5, c[0x0][0x4e8], R4 ;  /* 0x00013a0005047a24 */ /* 0x000fc400078e0204 */
[----:B------:R1:W1:Y:S01]  /*15d70*/  LDS.128 R40, [R208+0x7080] ;  /* 0x00708000d0287984 */ /* 0x0002620000000c00 */
[C---:B------:R-:W-:Y:S01]  /*15d80*/  IMAD R5, R0.reuse, c[0x0][0x3e4], R6 ;  /* 0x0000f90000057a24 */ /* 0x040fe200078e0206 */
[----:B------:R-:W-:Y:S01]  /*15d90*/  LEA R6, R31, R229, 0x7 ;  /* 0x000000e51f067211 */ /* 0x000fe200078e38ff */
        /* <DEDUP_REMOVED lines=10> */
[----:B--234-:R2:W3:Y:S02]  /*15e40*/  SHFL.IDX PT, R8, R7, RZ, 0x181f ;  /* 0x00181fff07087589 */ /* 0x01c4e400000e0000 */
.L_x_401:
[----:B------:R-:W-:Y:S05]  /*15e50*/  BRA.DIV ~URZ, `(.L_x_345) ;  /* 0x00002eb27f007947 */ /* 0x000fea000b800000 */
[----:B------:R4:W2:Y:S02]  /*15e60*/  SHFL.IDX PT, R0, R10, RZ, 0x181f ;  /* 0x00181fff0a007589 */ /* 0x0008a400000e0000 */
.L_x_402:
[----:B------:R-:W-:Y:S01]  /*15e70*/  ISETP.GE.AND P0, PT, R6, R11, PT ;  /* 0x0000000b0600720c */ /* 0x000fe20003f06270 */
[----:B------:R-:W-:-:S12]  /*15e80*/  BSSY B0, `(.L_x_346) ;  /* 0x000000a000007945 */ /* 0x000fd80003800000 */
[----:B------:R-:W-:Y:S05]  /*15e90*/  @P0 BRA `(.L_x_347) ;  /* 0x0000008000000947 */ /* 0x000fea0003800000 */
[----:B------:R-:W-:Y:S02]  /*15ea0*/  ISETP.GE.AND P1, PT, R28, c[0x0][0x3c8], PT ;  /* 0x0000f2001c007a0c */ /* 0x000fe40003f26270 */
[----:B------:R-:W-:-:S11]  /*15eb0*/  ISETP.GE.AND P0, PT, R209, c[0x0][0x3c8], PT ;  /* 0x0000f200d1007a0c */ /* 0x000fd60003f06270 */
[CC--:B--2---:R-:W-:Y:S02]  /*15ec0*/  @!P1 LEA R4, P3, R28.reuse, R0.reuse, 0x1 ;  /* 0x000000001c049211 */ /* 0x0c4fe400078608ff */
[C---:B------:R-:W-:Y:S02]  /*15ed0*/  @!P0 LEA R2, P2, R209.reuse, R0, 0x1 ;  /* 0x00000000d1028211 */ /* 0x040fe400078408ff */
[-C--:B---3--:R-:W-:Y:S02]  /*15ee0*/  @!P1 LEA.HI.X R5, R28, R8.reuse, R29, 0x1, P3 ;  /* 0x000000081c059211 */ /* 0x088fe400018f0c1d */
[----:B------:R-:W-:-:S03]  /*15ef0*/  @!P0 LEA.HI.X R3, R209, R8, R30, 0x1, P2 ;  /* 0x00000008d1038211 */ /* 0x000fc600010f0c1e */
[----:B------:R2:W-:Y:S04]  /*15f00*/  @!P1 ST.E.128 [R4.64], R16 ;  /* 0x0000001004009985 */ /* 0x0005e8000c101d0a */
[----:B-1----:R2:W-:Y:S02]  /*15f10*/  @!P0 ST.E.128 [R2.64], R12 ;  /* 0x0000000c02008985 */ /* 0x0025e4000c101d0a */
.L_x_347:
[----:B------:R-:W-:Y:S05]  /*15f20*/  BSYNC B0 ;  /* 0x0000000000007941 */ /* 0x000fea0003800000 */
.L_x_346:
[----:B------:R-:W-:Y:S05]  /*15f30*/  BRA.DIV ~URZ, `(.L_x_348) ;  /* 0x00002e327f007947 */ /* 0x000fea000b800000 */
[----:B---3--:R3:W4:Y:S04]  /*15f40*/  SHFL.IDX PT, R8, R7, 0x1, 0x181f ;  /* 0x00381f0007087f89 */ /* 0x00872800000e0000 */
[----:B--2---:R3:W2:Y:S02]  /*15f50*/  SHFL.IDX PT, R0, R10, 0x1, 0x181f ;  /* 0x00381f000a007f89 */ /* 0x0046a400000e0000 */
.L_x_403:
[----:B------:R-:W-:Y:S01]  /*15f60*/  IADD3 R2, R6, 0x20, RZ ;  /* 0x0000002006027810 */ /* 0x000fe20007ffe0ff */
[----:B------:R-:W-:Y:S03]  /*15f70*/  BSSY B0, `(.L_x_349) ;  /* 0x000000b000007945 */ /* 0x000fe60003800000 */
[----:B------:R-:W-:-:S13]  /*15f80*/  ISETP.GE.AND P0, PT, R2, R11, PT ;  /* 0x0000000b0200720c */ /* 0x000fda0003f06270 */
[----:B------:R-:W-:Y:S05]  /*15f90*/  @P0 BRA `(.L_x_350) ;  /* 0x0000008000000947 */ /* 0x000fea0003800000 */
[----:B------:R-:W-:Y:S02]  /*15fa0*/  ISETP.GE.AND P1, PT, R28, c[0x0][0x3c8], PT ;  /* 0x0000f2001c007a0c */ /* 0x000fe40003f26270 */
[----:B------:R-:W-:-:S11]  /*15fb0*/  ISETP.GE.AND P0, PT, R209, c[0x0][0x3c8], PT ;  /* 0x0000f200d1007a0c */ /* 0x000fd60003f06270 */
[CC--:B--2---:R-:W-:Y:S02]  /*15fc0*/  @!P1 LEA R4, P3, R28.reuse, R0.reuse, 0x1 ;  /* 0x000000001c049211 */ /* 0x0c4fe400078608ff */
[C---:B------:R-:W-:Y:S02]  /*15fd0*/  @!P0 LEA R2, P2, R209.reuse, R0, 0x1 ;  /* 0x00000000d1028211 */ /* 0x040fe400078408ff */
[-C--:B----4-:R-:W-:Y:S02]  /*15fe0*/  @!P1 LEA.HI.X R5, R28, R8.reuse, R29, 0x1, P3 ;  /* 0x000000081c059211 */ /* 0x090fe400018f0c1d */
[----:B------:R-:W-:-:S03]  /*15ff0*/  @!P0 LEA.HI.X R3, R209, R8, R30, 0x1, P2 ;  /* 0x00000008d1038211 */ /* 0x000fc600010f0c1e */
[----:B-1----:R1:W-:Y:S04]  /*16000*/  @!P1 ST.E.128 [R4.64], R24 ;  /* 0x0000001804009985 */ /* 0x0023e8000c101d0a */
[----:B------:R1:W-:Y:S02]  /*16010*/  @!P0 ST.E.128 [R2.64], R20 ;  /* 0x0000001402008985 */ /* 0x0003e4000c101d0a */
.L_x_350:
[----:B------:R-:W-:Y:S05]  /*16020*/  BSYNC B0 ;  /* 0x0000000000007941 */ /* 0x000fea0003800000 */
.L_x_349:
[----:B------:R-:W-:Y:S05]  /*16030*/  BRA.DIV ~URZ, `(.L_x_351) ;  /* 0x00002df27f007947 */ /* 0x000fea000b800000 */
[----:B----4-:R4:W3:Y:S02]  /*16040*/  SHFL.IDX PT, R8, R7, 0x2, 0x181f ;  /* 0x00581f0007087f89 */ /* 0x0108e400000e0000 */
.L_x_404:
[----:B------:R-:W-:Y:S05]  /*16050*/  BRA.DIV ~URZ, `(.L_x_352) ;  /* 0x00002e427f007947 */ /* 0x000fea000b800000 */
[----:B--2---:R2:W4:Y:S02]  /*16060*/  SHFL.IDX PT, R0, R10, 0x2, 0x181f ;  /* 0x00581f000a007f89 */ /* 0x00452400000e0000 */
.L_x_405:
[----:B-1----:R-:W-:Y:S01]  /*16070*/  IADD3 R2, R6, 0x40, RZ ;  /* 0x0000004006027810 */ /* 0x002fe20007ffe0ff */
[----:B------:R-:W-:Y:S03]  /*16080*/  BSSY B0, `(.L_x_353) ;  /* 0x000000b000007945 */ /* 0x000fe60003800000 */
[----:B------:R-:W-:-:S13]  /*16090*/  ISETP.GE.AND P0, PT, R2, R11, PT ;  /* 0x0000000b0200720c */ /* 0x000fda0003f06270 */
[----:B------:R-:W-:Y:S05]  /*160a0*/  @P0 BRA `(.L_x_354) ;  /* 0x0000008000000947 */ /* 0x000fea0003800000 */
[----:B------:R-:W-:Y:S02]  /*160b0*/  ISETP.GE.AND P1, PT, R28, c[0x0][0x3c8], PT ;  /* 0x0000f2001c007a0c */ /* 0x000fe40003f26270 */
[----:B------:R-:W-:-:S11]  /*160c0*/  ISETP.GE.AND P0, PT, R209, c[0x0][0x3c8], PT ;  /* 0x0000f200d1007a0c */ /* 0x000fd60003f06270 */
[CC--:B----4-:R-:W-:Y:S02]  /*160d0*/  @!P1 LEA R4, P3, R28.reuse, R0.reuse, 0x1 ;  /* 0x000000001c049211 */ /* 0x0d0fe400078608ff */
[C---:B------:R-:W-:Y:S02]  /*160e0*/  @!P0 LEA R2, P2, R209.reuse, R0, 0x1 ;  /* 0x00000000d1028211 */ /* 0x040fe400078408ff */
[-C--:B---3--:R-:W-:Y:S02]  /*160f0*/  @!P1 LEA.HI.X R5, R28, R8.reuse, R29, 0x1, P3 ;  /* 0x000000081c059211 */ /* 0x088fe400018f0c1d */
[----:B------:R-:W-:-:S03]  /*16100*/  @!P0 LEA.HI.X R3, R209, R8, R30, 0x1, P2 ;  /* 0x00000008d1038211 */ /* 0x000fc600010f0c1e */
[----:B------:R1:W-:Y:S04]  /*16110*/  @!P1 ST.E.128 [R4.64], R36 ;  /* 0x0000002404009985 */ /* 0x0003e8000c101d0a */
[----:B------:R1:W-:Y:S02]  /*16120*/  @!P0 ST.E.128 [R2.64], R32 ;  /* 0x0000002002008985 */ /* 0x0003e4000c101d0a */
.L_x_354:
[----:B------:R-:W-:Y:S05]  /*16130*/  BSYNC B0 ;  /* 0x0000000000007941 */ /* 0x000fea0003800000 */
.L_x_353:
[----:B------:R-:W-:Y:S05]  /*16140*/  BRA.DIV ~URZ, `(.L_x_355) ;  /* 0x00002db27f007947 */ /* 0x000fea000b800000 */
[----:B---34-:R-:W3:Y:S04]  /*16150*/  SHFL.IDX PT, R7, R7, 0x3, 0x181f ;  /* 0x00781f0007077f89 */ /* 0x018ee800000e0000 */
[----:B------:R4:W1:Y:S02]  /*16160*/  SHFL.IDX PT, R0, R10, 0x3, 0x181f ;  /* 0x00781f000a007f89 */ /* 0x00086400000e0000 */
.L_x_406:
[----:B-1----:R-:W-:-:S04]  /*16170*/  IADD3 R2, R6, 0x60, RZ ;  /* 0x0000006006027810 */ /* 0x002fc80007ffe0ff */
[----:B------:R-:W-:-:S13]  /*16180*/  ISETP.GE.AND P0, PT, R2, R11, PT ;  /* 0x0000000b0200720c */ /* 0x000fda0003f06270 */
[----:B------:R-:W-:Y:S05]  /*16190*/  @P0 BRA `(.L_x_356) ;  /* 0x0000195000000947 */ /* 0x000fea0003800000 */
[----:B------:R-:W-:-:S13]  /*161a0*/  ISETP.GE.AND P0, PT, R28, c[0x0][0x3c8], PT ;  /* 0x0000f2001c007a0c */ /* 0x000fda0003f06270 */
[----:B------:R-:W-:-:S04]  /*161b0*/  @!P0 LEA R2, P1, R28, R0, 0x1 ;  /* 0x000000001c028211 */ /* 0x000fc800078208ff */
[----:B---3--:R-:W-:-:S05]  /*161c0*/  @!P0 LEA.HI.X R3, R28, R7, R29, 0x1, P1 ;  /* 0x000000071c038211 */ /* 0x008fca00008f0c1d */
[----:B------:R1:W-:Y:S01]  /*161d0*/  @!P0 ST.E.128 [R2.64], R44 ;  /* 0x0000002c02008985 */ /* 0x0003e2000c101d0a */
[----:B------:R-:W-:-:S13]  /*161e0*/  ISETP.GE.AND P0, PT, R209, c[0x0][0x3c8], PT ;  /* 0x0000f200d1007a0c */ /* 0x000fda0003f06270 */
[----:B------:R-:W-:Y:S05]  /*161f0*/  @P0 BRA `(.L_x_356) ;  /* 0x000018f000000947 */ /* 0x000fea0003800000 */
[----:B-1----:R-:W-:-:S04]  /*16200*/  LEA R2, P0, R209, R0, 0x1 ;  /* 0x00000000d1027211 */ /* 0x002fc800078008ff */
[----:B------:R-:W-:-:S05]  /*16210*/  LEA.HI.X R3, R209, R7, R30, 0x1, P0 ;  /* 0x00000007d1037211 */ /* 0x000fca00000f0c1e */
[----:B------:R1:W-:Y:S01]  /*16220*/  ST.E.128 [R2.64], R40 ;  /* 0x0000002802007985 */ /* 0x0003e2000c101d0a */
[----:B------:R-:W-:Y:S05]  /*16230*/  BRA `(.L_x_356) ;  /* 0x000018b000007947 */ /* 0x000fea0003800000 */
.L_x_343:
        /* <DEDUP_REMOVED lines=34> */
.L_x_407:
[----:B------:R-:W-:Y:S05]  /*16460*/  BRA.DIV ~URZ, `(.L_x_358) ;  /* 0x00002bc27f007947 */ /* 0x000fea000b800000 */
[----:B------:R3:W4:Y:S02]  /*16470*/  SHFL.IDX PT, R0, R28, RZ, 0x1c1f ;  /* 0x001c1fff1c007589 */ /* 0x00072400000e0000 */
.L_x_408:
[----:B------:R-:W-:Y:S01]  /*16480*/  LOP3.LUT R4, R22, 0x7ffffffc, RZ, 0xc0, !PT ;  /* 0x7ffffffc16047812 */ /* 0x000fe200078ec0ff */
[----:B------:R-:W-:Y:S04]  /*16490*/  BSSY B0, `(.L_x_359) ;  /* 0x0000063000007945 */ /* 0x000fe80003800000 */
[----:B------:R-:W-:-:S04]  /*164a0*/  IMAD.IADD R4, R16, 0x1, -R4 ;  /* 0x0000000110047824 */ /* 0x000fc800078e0a04 */
[----:B------:R-:W-:-:S05]  /*164b0*/  IMAD.SHL.U32 R4, R4, 0x2, RZ ;  /* 0x0000000204047824 */ /* 0x000fca00078e00ff */
        /* <DEDUP_REMOVED lines=14> */
[----:B------:R-:W-:Y:S02]  /*165a0*/  IADD3 R16, R4, 0x20, RZ ;  /* 0x0000002004107810 */ /* 0x000fe40007ffe0ff */
        /* <DEDUP_REMOVED lines=16> */
[----:B------:R-:W-:Y:S02]  /*166b0*/  ISETP.GE.AND P1, PT, R4, c[0x0][0x3c8], PT ;  /* 0x0000f20004007a0c */ /* 0x000fe40003f26270 */
[----:B------:R-:W-:-:S02]  /*166c0*/  ISETP.GE.AND P0, PT, R13, c[0x0][0x3c8], PT ;  /* 0x0000f2000d007a0c */ /* 0x000fc40003f06270 */
[----:B------:R-:W-:Y:S02]  /*166d0*/  ISETP.GE.AND P3, PT, R12, c[0x0][0x3c8], PT ;  /* 0x0000f2000c007a0c */ /* 0x000fe40003f66270 */
[----:B------:R-:W-:Y:S02]  /*166e0*/  ISETP.GE.AND P4, PT, R15, c[0x0][0x3c8], PT ;  /* 0x0000f2000f007a0c */ /* 0x000fe40003f86270 */
[----:B------:R-:W-:-:S05]  /*166f0*/  ISETP.GE.AND P6, PT, R22, c[0x0][0x3c8], PT ;  /* 0x0000f20016007a0c */ /* 0x000fca0003fc6270 */
[----:B----4-:R-:W-:Y:S02]  /*16700*/  @!P1 IMAD.MOV.U32 R6, RZ, RZ, R0 ;  /* 0x000000ffff069224 */ /* 0x010fe400078e0000 */
[----:B--2---:R-:W-:Y:S01]  /*16710*/  @!P1 IMAD.MOV.U32 R7, RZ, RZ, R5 ;  /* 0x000000ffff079224 */ /* 0x004fe200078e0005 */
[----:B------:R-:W-:-:S03]  /*16720*/  @!P0 LEA R2, P2, R13, R0, 0x2 ;  /* 0x000000000d028211 */ /* 0x000fc600078410ff */
[----:B------:R-:W-:Y:S01]  /*16730*/  @!P1 IMAD.WIDE R6, R4, 0x4, R6 ;  /* 0x0000000404069825 */ /* 0x000fe200078e0206 */
[----:B------:R-:W-:Y:S02]  /*16740*/  @!P0 LEA.HI.X R3, R13, R5, R30, 0x2, P2 ;  /* 0x000000050d038211 */ /* 0x000fe400010f141e */
[----:B------:R-:W-:Y:S02]  /*16750*/  ISETP.GE.AND P2, PT, R16, c[0x0][0x3c8], PT ;  /* 0x0000f20010007a0c */ /* 0x000fe40003f46270 */
[----:B------:R2:W-:Y:S01]  /*16760*/  @!P1 ST.E.64 [R6.64], R132 ;  /* 0x0000008406009985 */ /* 0x0005e2000c101b0a */
[----:B------:R-:W-:-:S03]  /*16770*/  ISETP.GE.AND P1, PT, R17, c[0x0][0x3c8], PT ;  /* 0x0000f20011007a0c */ /* 0x000fc60003f26270 */
[----:B------:R4:W-:Y:S01]  /*16780*/  @!P0 ST.E.64 [R2.64], R48 ;  /* 0x0000003002008985 */ /* 0x0009e2000c101b0a */
[CC--:B--2---:R-:W-:Y:S02]  /*16790*/  @!P3 LEA R6, P5, R12.reuse, R0.reuse, 0x2 ;  /* 0x000000000c06b211 */ /* 0x0c4fe400078a10ff */
[C---:B----4-:R-:W-:Y:S02]  /*167a0*/  @!P4 LEA R2, P0, R15.reuse, R0, 0x2 ;  /* 0x000000000f02c211 */ /* 0x050fe400078010ff */
[-C--:B------:R-:W-:Y:S02]  /*167b0*/  @!P3 LEA.HI.X R7, R12, R5.reuse, R29, 0x2, P5 ;  /* 0x000000050c07b211 */ /* 0x080fe400028f141d */
        /* <DEDUP_REMOVED lines=14> */
[CC--:B----4-:R-:W-:Y:S02]  /*168a0*/  @!P4 LEA R2, P0, R19.reuse, R0.reuse, 0x2 ;  /* 0x000000001302c211 */ /* 0x0d0fe400078010ff */
[-C--:B------:R-:W-:Y:S02]  /*168b0*/  @!P3 LEA.HI.X R7, R18, R5.reuse, R34, 0x2, P5 ;  /* 0x000000051207b211 */ /* 0x080fe400028f1422 */
[----:B------:R-:W-:Y:S02]  /*168c0*/  @!P4 LEA.HI.X R3, R19, R5, R35, 0x2, P0 ;  /* 0x000000051303c211 */ /* 0x000fe400000f1423 */
[----:B------:R-:W-:Y:S01]  /*168d0*/  @!P2 LEA R8, P0, R20, R0, 0x2 ;  /* 0x000000001408a211 */ /* 0x000fe200078010ff */
[----:B------:R2:W-:Y:S01]  /*168e0*/  @!P3 ST.E.64 [R6.64], R58 ;  /* 0x0000003a0600b985 */ /* 0x0005e2000c101b0a */
[----:B------:R-:W-:-:S02]  /*168f0*/  ISETP.GE.AND P5, PT, R23, c[0x0][0x3c8], PT ;  /* 0x0000f20017007a0c */ /* 0x000fc40003fa6270 */
[----:B------:R-:W-:Y:S01]  /*16900*/  @!P2 LEA.HI.X R9, R20, R5, R36, 0x2, P0 ;  /* 0x000000051409a211 */ /* 0x000fe200000f1424 */
[----:B------:R4:W-:Y:S01]  /*16910*/  @!P4 ST.E.64 [R2.64], R70 ;  /* 0x000000460200c985 */ /* 0x0009e2000c101b0a */
[----:B------:R-:W-:-:S03]  /*16920*/  ISETP.GE.AND P4, PT, R24, c[0x0][0x3c8], PT ;  /* 0x0000f20018007a0c */ /* 0x000fc60003f86270 */
[----:B------:R-:W-:Y:S01]  /*16930*/  @!P2 ST.E.64 [R8.64], R84 ;  /* 0x000000540800a985 */ /* 0x000fe2000c101b0a */
[----:B------:R-:W-:Y:S02]  /*16940*/  ISETP.GE.AND P2, PT, R25, c[0x0][0x3c8], PT ;  /* 0x0000f20019007a0c */ /* 0x000fe40003f46270 */
[CC--:B--2---:R-:W-:Y:S02]  /*16950*/  @!P6 LEA R6, P0, R22.reuse, R0.reuse, 0x2 ;  /* 0x000000001606e211 */ /* 0x0c4fe400078010ff */
[C---:B----4-:R-:W-:Y:S02]  /*16960*/  @!P1 LEA R2, P3, R21.reuse, R0, 0x2 ;  /* 0x0000000015029211 */ /* 0x050fe400078610ff */
[-C--:B------:R-:W-:Y:S02]  /*16970*/  @!P6 LEA.HI.X R7, R22, R5.reuse, R39, 0x2, P0 ;  /* 0x000000051607e211 */ /* 0x080fe400000f1427 */
[----:B------:R-:W-:Y:S02]  /*16980*/  @!P1 LEA.HI.X R3, R21, R5, R37, 0x2, P3 ;  /* 0x0000000515039211 */ /* 0x000fe400018f1425 */
[----:B------:R-:W-:-:S03]  /*16990*/  ISETP.GE.AND P0, PT, R27, c[0x0][0x3c8], PT ;  /* 0x0000f2001b007a0c */ /* 0x000fc60003f06270 */
[----:B------:R2:W-:Y:S01]  /*169a0*/  @!P1 ST.E.64 [R2.64], R72 ;  /* 0x0000004802009985 */ /* 0x0005e2000c101b0a */
[----:B------:R-:W-:-:S03]  /*169b0*/  ISETP.GE.AND P1, PT, R26, c[0x0][0x3c8], PT ;  /* 0x0000f2001a007a0c */ /* 0x000fc60003f26270 */
[----:B------:R4:W-:Y:S01]  /*169c0*/  @!P6 ST.E.64 [R6.64], R74 ;  /* 0x0000004a0600e985 */ /* 0x0009e2000c101b0a */
[----:B------:R-:W-:-:S04]  /*169d0*/  @!P4 LEA R10, P6, R24, R0, 0x2 ;  /* 0x00000000180ac211 */ /* 0x000fc800078c10ff */
[----:B------:R-:W-:Y:S02]  /*169e0*/  @!P4 LEA.HI.X R11, R24, R5, R40, 0x2, P6 ;  /* 0x00000005180bc211 */ /* 0x000fe400030f1428 */
[----:B--2---:R-:W-:-:S04]  /*169f0*/  @!P5 LEA R2, P3, R23, R0, 0x2 ;  /* 0x000000001702d211 */ /* 0x004fc800078610ff */
[----:B------:R-:W-:Y:S02]  /*16a00*/  @!P5 LEA.HI.X R3, R23, R5, R38, 0x2, P3 ;  /* 0x000000051703d211 */ /* 0x000fe400018f1426 */
[----:B------:R-:W-:-:S03]  /*16a10*/  @!P2 LEA R8, P3, R25, R0, 0x2 ;  /* 0x000000001908a211 */ /* 0x000fc600078610ff */
[----:B------:R2:W-:Y:S01]  /*16a20*/  @!P5 ST.E.64 [R2.64], R76 ;  /* 0x0000004c0200d985 */ /* 0x0005e2000c101b0a */
        /* <DEDUP_REMOVED lines=9> */
.L_x_360:
[----:B------:R-:W-:Y:S05]  /*16ac0*/  BSYNC B0 ;  /* 0x0000000000007941 */ /* 0x000fea0003800000 */
.L_x_359:
[----:B------:R-:W-:Y:S05]  /*16ad0*/  BRA.DIV ~URZ, `(.L_x_361) ;  /* 0x000025b27f007947 */ /* 0x000fea000b800000 */
[----:B--2---:R2:W1:Y:S04]  /*16ae0*/  SHFL.IDX PT, R5, R14, 0x1, 0x1c1f ;  /* 0x003c1f000e057f89 */ /* 0x00446800000e0000 */
[----:B----4-:R2:W4:Y:S02]  /*16af0*/  SHFL.IDX PT, R0, R28, 0x1, 0x1c1f ;  /* 0x003c1f001c007f89 */ /* 0x01052400000e0000 */
.L_x_409:
[----:B------:R-:W-:-:S13]  /*16b00*/  ISETP.NE.AND P0, PT, R66, RZ, PT ;  /* 0x000000ff4200720c */ /* 0x000fda0003f05270 */
[----:B------:R-:W-:Y:S05]  /*16b10*/  @P0 BRA `(.L_x_356) ;  /* 0x00000fd000000947 */ /* 0x000fea0003800000 */
[----:B------:R-:W-:Y:S02]  /*16b20*/  ISETP.GE.AND P2, PT, R4, c[0x0][0x3c8], PT ;  /* 0x0000f20004007a0c */ /* 0x000fe40003f46270 */
[----:B------:R-:W-:Y:S02]  /*16b30*/  ISETP.GE.AND P1, PT, R13, c[0x0][0x3c8], PT ;  /* 0x0000f2000d007a0c */ /* 0x000fe40003f26270 */
[----:B------:R-:W-:Y:S02]  /*16b40*/  ISETP.GE.AND P0, PT, R12, c[0x0][0x3c8], PT ;  /* 0x0000f2000c007a0c */ /* 0x000fe40003f06270 */
[----:B------:R-:W-:Y:S02]  /*16b50*/  ISETP.GE.AND P5, PT, R15, c[0x0][0x3c8], PT ;  /* 0x0000f2000f007a0c */ /* 0x000fe40003fa6270 */
[----:B------:R-:W-:-:S05]  /*16b60*/  ISETP.GE.AND P6, PT, R16, c[0x0][0x3c8], PT ;  /* 0x0000f20010007a0c */ /* 0x000fca0003fc6270 */
[----:B----4-:R-:W-:Y:S02]  /*16b70*/  @!P2 IMAD.MOV.U32 R2, RZ, RZ, R0 ;  /* 0x000000ffff02a224 */ /* 0x010fe400078e0000 */
[----:B-1----:R-:W-:Y:S01]  /*16b80*/  @!P2 IMAD.MOV.U32 R3, RZ, RZ, R5 ;  /* 0x000000ffff03a224 */ /* 0x002fe200078e0005 */
[----:B------:R-:W-:-:S03]  /*16b90*/  @!P1 LEA R6, P4, R13, R0, 0x2 ;  /* 0x000000000d069211 */ /* 0x000fc600078810ff */
[----:B------:R-:W-:Y:S01]  /*16ba0*/  @!P2 IMAD.WIDE R8, R4, 0x4, R2 ;  /* 0x000000040408a825 */ /* 0x000fe200078e0202 */
[C---:B------:R-:W-:Y:S02]  /*16bb0*/  @!P0 LEA R2, P3, R12.reuse, R0, 0x2 ;  /* 0x000000000c028211 */ /* 0x040fe400078610ff */
[-C--:B------:R-:W-:Y:S02]  /*16bc0*/  @!P1 LEA.HI.X R7, R13, R5.reuse, R30, 0x2, P4 ;  /* 0x000000050d079211 */ /* 0x080fe400020f141e */
[----:B------:R-:W-:Y:S01]  /*16bd0*/  ISETP.GE.AND P4, PT, R17, c[0x0][0x3c8], PT ;  /* 0x0000f20011007a0c */ /* 0x000fe20003f86270 */
[----:B------:R1:W-:Y:S01]  /*16be0*/  @!P2 ST.E.64 [R8.64], R96 ;  /* 0x000000600800a985 */ /* 0x0003e2000c101b0a */
[----:B------:R-:W-:Y:S02]  /*16bf0*/  @!P0 LEA.HI.X R3, R12, R5, R29, 0x2, P3 ;  /* 0x000000050c038211 */ /* 0x000fe400018f141d */
[----:B------:R-:W-:Y:S01]  /*16c00*/  ISETP.GE.AND P3, PT, R18, c[0x0][0x3c8], PT ;  /* 0x0000f20012007a0c */ /* 0x000fe20003f66270 */
[----:B------:R4:W-:Y:S01]  /*16c10*/  @!P1 ST.E.64 [R6.64], R82 ;  /* 0x0000005206009985 */ /* 0x0009e2000c101b0a */
[----:B------:R-:W-:-:S02]  /*16c20*/  ISETP.GE.AND P2, PT, R19, c[0x0][0x3c8], PT ;  /* 0x0000f20013007a0c */ /* 0x000fc40003f46270 */
[CC--:B------:R-:W-:Y:S01]  /*16c30*/  @!P6 LEA R12, P1, R16.reuse, R0.reuse, 0x2 ;  /* 0x00000000100ce211 */ /* 0x0c0fe200078210ff */
[----:B------:R5:W-:Y:S01]  /*16c40*/  @!P0 ST.E.64 [R2.64], R64 ;  /* 0x0000004002008985 */ /* 0x000be2000c101b0a */
[CC--:B--2---:R-:W-:Y:S02]  /*16c50*/  @!P5 LEA R14, P0, R15.reuse, R0.reuse, 0x2 ;  /* 0x000000000f0ed211 */ /* 0x0c4fe400078010ff */
[-C--:B------:R-:W-:Y:S02]  /*16c60*/  @!P6 LEA.HI.X R13, R16, R5.reuse, R33, 0x2, P1 ;  /* 0x00000005100de211 */ /* 0x080fe400008f1421 */
[-C--:B------:R-:W-:Y:S02]  /*16c70*/  @!P5 LEA.HI.X R15, R15, R5.reuse, R31, 0x2, P0 ;  /* 0x000000050f0fd211 */ /* 0x080fe400000f141f */
[C---:B------:R-:W-:Y:S02]  /*16c80*/  @!P4 LEA R10, P0, R17.reuse, R0, 0x2 ;  /* 0x00000000110ac211 */ /* 0x040fe400078010ff */
[----:B------:R-:W-:Y:S01]  /*16c90*/  ISETP.GE.AND P1, PT, R20, c[0x0][0x3c8], PT ;  /* 0x0000f20014007a0c */ /* 0x000fe20003f26270 */
[----:B------:R2:W-:Y:S01]  /*16ca0*/  @!P5 ST.E.64 [R14.64], R108 ;  /* 0x0000006c0e00d985 */ /* 0x0005e2000c101b0a */
[----:B------:R-:W-:-:S02]  /*16cb0*/  @!P4 LEA.HI.X R11, R17, R5, R32, 0x2, P0 ;  /* 0x00000005110bc211 */ /* 0x000fc400000f1420 */
[----:B------:R-:W-:Y:S02]  /*16cc0*/  ISETP.GE.AND P6, PT, R21, c[0x0][0x3c8], PT ;  /* 0x0000f20015007a0c */ /* 0x000fe40003fc6270 */
[----:B------:R-:W-:Y:S02]  /*16cd0*/  ISETP.GE.AND P5, PT, R22, c[0x0][0x3c8], PT ;  /* 0x0000f20016007a0c */ /* 0x000fe40003fa6270 */
[----:B-1----:R-:W-:-:S04]  /*16ce0*/  @!P3 LEA R8, P0, R18, R0, 0x2 ;  /* 0x000000001208b211 */ /* 0x002fc800078010ff */
[----:B------:R-:W-:Y:S02]  /*16cf0*/  @!P3 LEA.HI.X R9, R18, R5, R34, 0x2, P0 ;  /* 0x000000051209b211 */ /* 0x000fe400000f1422 */
[----:B----4-:R-:W-:-:S04]  /*16d00*/  @!P2 LEA R6, P0, R19, R0, 0x2 ;  /* 0x000000001306a211 */ /* 0x010fc800078010ff */
[----:B------:R-:W-:Y:S02]  /*16d10*/  @!P2 LEA.HI.X R7, R19, R5, R35, 0x2, P0 ;  /* 0x000000051307a211 */ /* 0x000fe400000f1423 */
[----:B-----5:R-:W-:-:S04]  /*16d20*/  @!P1 LEA R2, P0, R20, R0, 0x2 ;  /* 0x0000000014029211 */ /* 0x020fc800078010ff */
[----:B------:R-:W-:Y:S02]  /*16d30*/  @!P1 LEA.HI.X R3, R20, R5, R36, 0x2, P0 ;  /* 0x0000000514039211 */ /* 0x000fe400000f1424 */
[----:B------:R-:W-:-:S13]  /*16d40*/  ISETP.GE.AND P0, PT, R16, c[0x0][0x3c8], PT ;  /* 0x0000f20010007a0c */ /* 0x000fda0003f06270 */
[----:B------:R1:W-:Y:S01]  /*16d50*/  @!P0 ST.E.64 [R12.64], R104 ;  /* 0x000000680c008985 */ /* 0x0003e2000c101b0a */
[----:B--2---:R-:W-:-:S03]  /*16d60*/  @!P6 LEA R14, P0, R21, R0, 0x2 ;  /* 0x00000000150ee211 */ /* 0x004fc600078010ff */
[----:B------:R2:W-:Y:S01]  /*16d70*/  @!P4 ST.E.64 [R10.64], R100 ;  /* 0x000000640a00c985 */ /* 0x0005e2000c101b0a */
[----:B------:R-:W-:Y:S02]  /*16d80*/  ISETP.GE.AND P4, PT, R23, c[0x0][0x3c8], PT ;  /* 0x0000f20017007a0c */ /* 0x000fe40003f86270 */
[----:B------:R-:W-:Y:S01]  /*16d90*/  @!P6 LEA.HI.X R15, R21, R5, R37, 0x2, P0 ;  /* 0x00000005150fe211 */ /* 0x000fe200000f1425 */
[----:B------:R4:W-:Y:S01]  /*16da0*/  @!P3 ST.E.64 [R8.64], R94 ;  /* 0x0000005e0800b985 */ /* 0x0009e2000c101b0a */
[----:B------:R-:W-:-:S03]  /*16db0*/  ISETP.GE.AND P3, PT, R24, c[0x0][0x3c8], PT ;  /* 0x0000f20018007a0c */ /* 0x000fc60003f66270 */
[----:B------:R5:W-:Y:S01]  /*16dc0*/  @!P2 ST.E.64 [R6.64], R86 ;  /* 0x000000560600a985 */ /* 0x000be2000c101b0a */
[----:B------:R-:W-:-:S03]  /*16dd0*/  ISETP.GE.AND P2, PT, R25, c[0x0][0x3c8], PT ;  /* 0x0000f20019007a0c */ /* 0x000fc60003f46270 */
[----:B------:R3:W-:Y:S04]  /*16de0*/  @!P1 ST.E.64 [R2.64], R60 ;  /* 0x0000003c02009985 */ /* 0x0007e8000c101b0a */
[----:B------:R3:W-:Y:S01]  /*16df0*/  @!P6 ST.E.64 [R14.64], R106 ;  /* 0x0000006a0e00e985 */ /* 0x0007e2000c101b0a */
[CC--:B-1----:R-:W-:Y:S02]  /*16e00*/  @!P5 LEA R12, P1, R22.reuse, R0.reuse, 0x2 ;  /* 0x00000000160cd211 */ /* 0x0c2fe400078210ff */
[----:B--2---:R-:W-:Y:S02]  /*16e10*/  @!P4 LEA R10, P0, R23, R0, 0x2 ;  /* 0x00000000170ac211 */ /* 0x004fe400078010ff */
[----:B------:R-:W-:Y:S02]  /*16e20*/  @!P5 LEA.HI.X R13, R22, R5, R39, 0x2, P1 ;  /* 0x00000005160dd211 */ /* 0x000fe400008f1427 */
[----:B------:R-:W-:-:S02]  /*16e30*/  ISETP.GE.AND P1, PT, R26, c[0x0][0x3c8], PT ;  /* 0x0000f2001a007a0c */ /* 0x000fc40003f26270 */
[----:B------:R-:W-:Y:S01]  /*16e40*/  @!P4 LEA.HI.X R11, R23, R5, R38, 0x2, P0 ;  /* 0x00000005170bc211 */ /* 0x000fe200000f1426 */
[----:B------:R1:W-:Y:S01]  /*16e50*/  @!P5 ST.E.64 [R12.64], R102 ;  /* 0x000000660c00d985 */ /* 0x0003e2000c101b0a */
[----:B----4-:R-:W-:-:S03]  /*16e60*/  @!P3 LEA R8, P0, R24, R0, 0x2 ;  /* 0x000000001808b211 */ /* 0x010fc600078010ff */
[----:B------:R1:W-:Y:S01]  /*16e70*/  @!P4 ST.E.64 [R10.64], R98 ;  /* 0x000000620a00c985 */ /* 0x0003e2000c101b0a */
[----:B------:R-:W-:Y:S02]  /*16e80*/  @!P3 LEA.HI.X R9, R24, R5, R40, 0x2, P0 ;  /* 0x000000051809b211 */ /* 0x000fe400000f1428 */
[----:B-----5:R-:W-:-:S03]  /*16e90*/  @!P2 LEA R6, P0, R25, R0, 0x2 ;  /* 0x000000001906a211 */ /* 0x020fc600078010ff */
[----:B------:R1:W-:Y:S01]  /*16ea0*/  @!P3 ST.E.64 [R8.64], R90 ;  /* 0x0000005a0800b985 */ /* 0x0003e2000c101b0a */
[----:B------:R-:W-:Y:S02]  /*16eb0*/  @!P2 LEA.HI.X R7, R25, R5, R41, 0x2, P0 ;  /* 0x000000051907a211 */ /* 0x000fe400000f1429 */
[----:B---3--:R-:W-:-:S03]  /*16ec0*/  @!P1 LEA R2, P0, R26, R0, 0x2 ;  /* 0x000000001a029211 */ /* 0x008fc600078010ff */
[----:B------:R1:W-:Y:S01]  /*16ed0*/  @!P2 ST.E.64 [R6.64], R78 ;  /* 0x0000004e0600a985 */ /* 0x0003e2000c101b0a */
[----:B------:R-:W-:Y:S02]  /*16ee0*/  @!P1 LEA.HI.X R3, R26, R5, R42, 0x2, P0 ;  /* 0x000000051a039211 */ /* 0x000fe400000f142a */
[----:B------:R-:W-:-:S03]  /*16ef0*/  ISETP.GE.AND P0, PT, R27, c[0x0][0x3c8], PT ;  /* 0x0000f2001b007a0c */ /* 0x000fc60003f06270 */
[----:B------:R1:W-:Y:S10]  /*16f00*/  @!P1 ST.E.64 [R2.64], R62 ;  /* 0x0000003e02009985 */ /* 0x0003f4000c101b0a */
[----:B------:R-:W-:Y:S05]  /*16f10*/  @P0 BRA `(.L_x_356) ;  /* 0x00000bd000000947 */ /* 0x000fea0003800000 */
[----:B-1----:R-:W-:-:S04]  /*16f20*/  LEA R2, P0, R27, R0, 0x2 ;  /* 0x000000001b027211 */ /* 0x002fc800078010ff */
[----:B------:R-:W-:-:S05]  /*16f30*/  LEA.HI.X R3, R27, R5, R43, 0x2, P0 ;  /* 0x000000051b037211 */ /* 0x000fca00000f142b */
[----:B------:R1:W-:Y:S01]  /*16f40*/  ST.E.64 [R2.64], R46 ;  /* 0x0000002e02007985 */ /* 0x0003e2000c101b0a */
[----:B------:R-:W-:Y:S05]  /*16f50*/  BRA `(.L_x_356) ;  /* 0x00000b9000007947 */ /* 0x000fea0003800000 */
.L_x_341:
        /* <DEDUP_REMOVED lines=18> */
[----:B------:R2:W4:Y:S04]  /*17080*/  LDG.E R0, [R4.64] ;  /* 0x0000000a04007981 */ /* 0x000528000c1e1900 */
[----:B--23--:R-:W4:Y:S02]  /*17090*/  LDG.E R4, [R4.64+0x4] ;  /* 0x0000040a04047981 */ /* 0x00cf24000c1e1900 */
[----:B----45:R-:W-:Y:S02]  /*170a0*/  IADD3 R19, -R0, R4, RZ ;  /* 0x0000000400137210 */ /* 0x030fe40007ffe1ff */
.L_x_362:
[----:B---3--:R-:W2:Y:S01]  /*170b0*/  S2R R3, SR_TID.X ;  /* 0x0000000000037919 */ /* 0x008ea20000002100 */
[----:B------:R-:W-:Y:S01]  /*170c0*/  BSSY B0, `(.L_x_363) ;  /* 0x0000038000007945 */ /* 0x000fe20003800000 */
[----:B------:R-:W-:Y:S02]  /*170d0*/  SEL R15, R6, RZ, !P2 ;  /* 0x000000ff060f7207 */ /* 0x000fe40005000000 */
[----:B------:R-:W-:-:S02]  /*170e0*/  SEL R20, R9, RZ, !P2 ;  /* 0x000000ff09147207 */ /* 0x000fc40005000000 */
[----:B-----5:R-:W-:Y:S02]  /*170f0*/  SHF.R.S32.HI R17, RZ, 0x1f, R7 ;  /* 0x0000001fff117819 */ /* 0x020fe40000011407 */
[----:B--2---:R-:W-:-:S13]  /*17100*/  ISETP.GT.AND P0, PT, R3, 0x7f, PT ;  /* 0x0000007f0300780c */ /* 0x004fda0003f04270 */
        /* <DEDUP_REMOVED lines=9> */
[----:B------:R-:W-:Y:S02]  /*171a0*/  ISETP.GT.AND P2, PT, R18, 0x1, PT ;  /* 0x000000011200780c */ /* 0x000fe40003f44270 */
[----:B------:R-:W-:Y:S02]  /*171b0*/  MOV R6, R14 ;  /* 0x0000000e00067202 */ /* 0x000fe40000000f00 */
[----:B------:R-:W-:-:S04]  /*171c0*/  SEL R0, R0, 0x328, P2 ;  /* 0x0000032800007807 */ /* 0x000fc80001000000 */
[----:B------:R4:W5:Y:S08]  /*171d0*/  LDC.64 R8, c[0x0][R0+0x170] ;  /* 0x00005c0000087b82 */ /* 0x0009700000000a00 */
[----:B------:R4:W2:Y:S08]  /*171e0*/  LDC.64 R4, c[0x0][R0+0x168] ;  /* 0x00005a0000047b82 */ /* 0x0008b00000000a00 */
[----:B------:R4:W1:Y:S08]  /*171f0*/  LDC.64 R10, c[0x0][R0+0x178] ;  /* 0x00005e00000a7b82 */ /* 0x0008700000000a00 */
[----:B------:R4:W1:Y:S02]  /*17200*/  LDC.64 R12, c[0x0][R0+0x160] ;  /* 0x00005800000c7b82 */ /* 0x0008640000000a00 */
[----:B----4-:R-:W-:-:S05]  /*17210*/  IMAD.MOV.U32 R0, RZ, RZ, c[0x0][0x4e8] ;  /* 0x00013a00ff007624 */ /* 0x010fca00078e00ff */
[----:B------:R-:W-:Y:S01]  /*17220*/  ISETP.NE.AND P0, PT, R0, 0x1, PT ;  /* 0x000000010000780c */ /* 0x000fe20003f05270 */
[----:B-----5:R-:W-:-:S12]  /*17230*/  IMAD R0, R9, R15, RZ ;  /* 0x0000000f09007224 */ /* 0x020fd800078e02ff */
[----:B------:R-:W-:-:S05]  /*17240*/  @P0 IMAD.HI.U32 R16, R14, c[0x0][0x4ec], RZ ;  /* 0x00013b000e100a27 */ /* 0x000fca00078e00ff */
[----:B------:R-:W-:Y:S01]  /*17250*/  @P0 SHF.R.U32.HI R6, RZ, c[0x0][0x4f0], R16 ;  /* 0x00013c00ff060a19 */ /* 0x000fe20000011610 */
[-C--:B--2---:R-:W-:Y:S02]  /*17260*/  IMAD R9, R5, R2.reuse, RZ ;  /* 0x0000000205097224 */ /* 0x084fe400078e02ff */
[----:B------:R-:W-:-:S04]  /*17270*/  IMAD.WIDE.U32 R4, R4, R2, RZ ;  /* 0x0000000204047225 */ /* 0x000fc800078e00ff */
[----:B------:R-:W-:-:S04]  /*17280*/  IMAD.WIDE.U32 R2, R8, R15, RZ ;  /* 0x0000000f08027225 */ /* 0x000fc800078e00ff */
[----:B------:R-:W-:Y:S01]  /*17290*/  IMAD R8, R8, R20, R0 ;  /* 0x0000001408087224 */ /* 0x000fe200078e0200 */
[----:B---3--:R-:W-:Y:S01]  /*172a0*/  SEL R0, R21, RZ, P2 ;  /* 0x000000ff15007207 */ /* 0x008fe20001000000 */
[----:B------:R-:W-:Y:S01]  /*172b0*/  IMAD.IADD R9, R5, 0x1, R9 ;  /* 0x0000000105097824 */ /* 0x000fe200078e0209 */
[----:B------:R-:W-:Y:S01]  /*172c0*/  IADD3 R16, P1, P0, R2, R4, R7 ;  /* 0x0000000402107210 */ /* 0x000fe2000783e007 */
[----:B------:R-:W-:Y:S01]  /*172d0*/  IMAD.MOV R4, RZ, RZ, -R6 ;  /* 0x000000ffff047224 */ /* 0x000fe200078e0a06 */
[----:B------:R-:W-:Y:S01]  /*172e0*/  IADD3 R5, R3, R8, RZ ;  /* 0x0000000803057210 */ /* 0x000fe20007ffe0ff */
[----:B-1----:R-:W-:-:S03]  /*172f0*/  IMAD.WIDE.U32 R2, R10, R0, RZ ;  /* 0x000000000a027225 */ /* 0x002fc600078e00ff */
[----:B------:R-:W-:Y:S01]  /*17300*/  IADD3.X R9, R5, R9, R17, P1, P0 ;  /* 0x0000000905097210 */ /* 0x000fe20000fe0411 */
[----:B------:R-:W-:Y:S01]  /*17310*/  IMAD R8, R11, R0, RZ ;  /* 0x000000000b087224 */ /* 0x000fe200078e02ff */
[----:B------:R-:W-:Y:S01]  /*17320*/  IADD3 R2, P1, P0, R6, R16, R2 ;  /* 0x0000001006027210 */ /* 0x000fe2000783e002 */
[----:B------:R-:W-:Y:S01]  /*17330*/  IMAD R0, R4, c[0x0][0x4e8], R14 ;  /* 0x00013a0004007a24 */ /* 0x000fe200078e020e */
[----:B------:R-:W-:Y:S02]  /*17340*/  SHF.R.S32.HI R6, RZ, 0x1f, R6 ;  /* 0x0000001fff067819 */ /* 0x000fe40000011406 */
[----:B------:R-:W-:Y:S01]  /*17350*/  IADD3 R3, R3, R8, RZ ;  /* 0x0000000803037210 */ /* 0x000fe20007ffe0ff */
[----:B------:R-:W-:Y:S01]  /*17360*/  IMAD R4, R13, R0, RZ ;  /* 0x000000000d047224 */ /* 0x000fe200078e02ff */
[----:B------:R-:W-:Y:S01]  /*17370*/  SHF.R.S32.HI R5, RZ, 0x1f, R0 ;  /* 0x0000001fff057819 */ /* 0x000fe20000011400 */
[----:B------:R-:W-:Y:S01]  /*17380*/  IMAD.MOV.U32 R8, RZ, RZ, c[0x0][0x4a8] ;  /* 0x00012a00ff087624 */ /* 0x000fe200078e00ff */
[----:B------:R-:W-:-:S02]  /*17390*/  IADD3.X R3, R6, R9, R3, P1, P0 ;  /* 0x0000000906037210 */ /* 0x000fc40000fe0403 */
[----:B------:R-:W-:Y:S01]  /*173a0*/  MOV R6, c[0x0][0x4ac] ;  /* 0x00012b0000067a02 */ /* 0x000fe20000000f00 */
[----:B------:R-:W-:Y:S01]  /*173b0*/  IMAD R4, R12, R5, R4 ;  /* 0x000000050c047224 */ /* 0x000fe200078e0204 */
[----:B------:R-:W-:Y:S01]  /*173c0*/  SEL R5, R8, c[0x0][0x450], P2 ;  /* 0x0001140008057a07 */ /* 0x000fe20001000000 */
[----:B------:R-:W-:Y:S01]  /*173d0*/  IMAD.WIDE.U32 R2, R12, R0, R2 ;  /* 0x000000000c027225 */ /* 0x000fe200078e0002 */
[----:B------:R-:W-:-:S03]  /*173e0*/  SEL R6, R6, c[0x0][0x454], P2 ;  /* 0x0001150006067a07 */ /* 0x000fc60001000000 */
[----:B------:R-:W-:Y:S01]  /*173f0*/  IMAD.IADD R0, R3, 0x1, R4 ;  /* 0x0000000103007824 */ /* 0x000fe200078e0204 */
[----:B------:R-:W-:-:S04]  /*17400*/  LEA R4, P0, R2, R5, 0x2 ;  /* 0x0000000502047211 */ /* 0x000fc800078010ff */
[----:B------:R-:W-:Y:S02]  /*17410*/  LEA.HI.X R5, R2, R6, R0, 0x2, P0 ;  /* 0x0000000602057211 */ /* 0x000fe400000f1400 */
[----:B------:R-:W-:-:S05]  /*17420*/  MOV R0, 0xff800000 ;  /* 0xff80000000007802 */ /* 0x000fca0000000f00 */
[----:B------:R1:W-:Y:S02]  /*17430*/  STG.E [R4.64], R0 ;  /* 0x0000000004007986 */ /* 0x0003e4000c10190a */
.L_x_364:
[----:B------:R-:W-:Y:S05]  /*17440*/  BSYNC B0 ;  /* 0x0000000000007941 */ /* 0x000fea0003800000 */
.L_x_363:
        /* <DEDUP_REMOVED lines=8> */
[----:B-1----:R-:W-:-:S04]  /*174d0*/  SHF.R.S32.HI R4, RZ, 0x1f, R3 ;  /* 0x0000001fff047819 */ /* 0x002fc80000011403 */
[----:B------:R-:W-:-:S04]  /*174e0*/  LEA.HI R4, R4, R3, RZ, 0x3 ;  /* 0x0000000304047211 */ /* 0x000fc800078f18ff */
[----:B------:R-:W-:-:S04]  /*174f0*/  LOP3.LUT R4, R4, 0xfffffff8, RZ, 0xc0, !PT ;  /* 0xfffffff804047812 */ /* 0x000fc800078ec0ff */
[----:B------:R-:W-:Y:S01]  /*17500*/  IADD3 R4, -R4, R3, RZ ;  /* 0x0000000304047210 */ /* 0x000fe20007ffe1ff */
[----:B------:R-:W-:-:S03]  /*17510*/  IMAD.WIDE.U32 R2, R7, c[0x0][0x3a0], RZ ;  /* 0x0000e80007027a25 */ /* 0x000fc600078e00ff */
[----:B------:R-:W-:Y:S02]  /*17520*/  LEA R4, R4, R229, 0x5 ;  /* 0x000000e504047211 */ /* 0x000fe400078e28ff */
[----:B--2---:R-:W-:Y:S01]  /*17530*/  MOV R8, R0 ;  /* 0x0000000000087202 */ /* 0x004fe20000000f00 */
[----:B------:R-:W-:-:S03]  /*17540*/  IMAD R0, R17, c[0x0][0x3a0], RZ ;  /* 0x0000e80011007a24 */ /* 0x000fc600078e02ff */
[C---:B------:R-:W-:Y:S01]  /*17550*/  LEA R4, R8.reuse, R4, 0x7 ;  /* 0x0000000408047211 */ /* 0x040fe200078e38ff */
[----:B------:R-:W-:Y:S01]  /*17560*/  IMAD R0, R7, c[0x0][0x3a4], R0 ;  /* 0x0000e90007007a24 */ /* 0x000fe200078e0200 */
[----:B------:R-:W-:Y:S01]  /*17570*/  LEA R8, R8, R229, 0x7 ;  /* 0x000000e508087211 */ /* 0x000fe200078e38ff */
[----:B------:R-:W-:Y:S02]  /*17580*/  IMAD R7, R15, c[0x0][0x3f4], R5 ;  /* 0x0000fd000f077a24 */ /* 0x000fe400078e0205 */
[----:B------:R-:W-:Y:S01]  /*17590*/  IMAD.IADD R3, R3, 0x1, R0 ;  /* 0x0000000103037824 */ /* 0x000fe200078e0200 */
[----:B------:R-:W-:Y:S01]  /*175a0*/  MOV R0, R4 ;  /* 0x0000000400007202 */ /* 0x000fe20000000f00 */
[----:B------:R-:W-:-:S04]  /*175b0*/  @P0 IMAD.HI.U32 R6, R4, c[0x0][0x4ec], RZ ;  /* 0x00013b0004060a27 */ /* 0x000fc800078e00ff */
[----:B---3--:R-:W-:Y:S01]  /*175c0*/  IMAD.WIDE.U32 R2, R9, c[0x0][0x3e8], R2 ;  /* 0x0000fa0009027a25 */ /* 0x008fe200078e0002 */
[----:B------:R-:W-:-:S03]  /*175d0*/  @P0 SHF.R.U32.HI R0, RZ, c[0x0][0x4f0], R6 ;  /* 0x00013c00ff000a19 */ /* 0x000fc60000011606 */
[----:B------:R-:W-:Y:S01]  /*175e0*/  IMAD R3, R9, c[0x0][0x3ec], R3 ;  /* 0x0000fb0009037a24 */ /* 0x000fe200078e0203 */
[----:B------:R-:W-:Y:S02]  /*175f0*/  SHF.R.S32.HI R6, RZ, 0x1f, R0 ;  /* 0x0000001fff067819 */ /* 0x000fe40000011400 */
[----:B------:R-:W-:Y:S01]  /*17600*/  IADD3 R5, -R0, RZ, RZ ;  /* 0x000000ff00057210 */ /* 0x000fe20007ffe1ff */
[----:B------:R-:W-:-:S04]  /*17610*/  IMAD.WIDE.U32 R2, R15, c[0x0][0x3f0], R2 ;  /* 0x0000fc000f027a25 */ /* 0x000fc800078e0002 */
[----:B------:R-:W-:Y:S02]  /*17620*/  IMAD R6, R6, c[0x0][0x3e0], RZ ;  /* 0x0000f80006067a24 */ /* 0x000fe400078e02ff */
[----:B------:R-:W-:Y:S02]  /*17630*/  IMAD.IADD R3, R3, 0x1, R7 ;  /* 0x0000000103037824 */ /* 0x000fe400078e0207 */
        /* <DEDUP_REMOVED lines=13> */
.L_x_410:
[----:B------:R-:W-:Y:S05]  /*17710*/  BRA.DIV ~URZ, `(.L_x_366) ;  /* 0x00001aa27f007947 */ /* 0x000fea000b800000 */
[----:B------:R3:W4:Y:S02]  /*17720*/  SHFL.IDX PT, R0, R10, RZ, 0x181f ;  /* 0x00181fff0a007589 */ /* 0x00072400000e0000 */
.L_x_411:
[----:B------:R-:W-:Y:S01]  /*17730*/  IMAD R7, R19, c[0x0][0x4e8], RZ ;  /* 0x00013a0013077a24 */ /* 0x000fe200078e02ff */
[----:B------:R-:W-:Y:S04]  /*17740*/  BSSY B0, `(.L_x_367) ;  /* 0x000000b000007945 */ /* 0x000fe80003800000 */
[----:B------:R-:W-:-:S13]  /*17750*/  ISETP.GE.AND P0, PT, R8, R7, PT ;  /* 0x000000070800720c */ /* 0x000fda0003f06270 */
[----:B------:R-:W-:Y:S05]  /*17760*/  @P0 BRA `(.L_x_368) ;  /* 0x0000008000000947 */ /* 0x000fea0003800000 */
[----:B------:R-:W-:Y:S02]  /*17770*/  ISETP.GE.AND P1, PT, R28, c[0x0][0x3c8], PT ;  /* 0x0000f2001c007a0c */ /* 0x000fe40003f26270 */
[----:B------:R-:W-:-:S11]  /*17780*/  ISETP.GE.AND P0, PT, R209, c[0x0][0x3c8], PT ;  /* 0x0000f200d1007a0c */ /* 0x000fd60003f06270 */
[CC--:B----4-:R-:W-:Y:S02]  /*17790*/  @!P1 LEA R4, P3, R28.reuse, R0.reuse, 0x1 ;  /* 0x000000001c049211 */ /* 0x0d0fe400078608ff */
[C---:B------:R-:W-:Y:S02]  /*177a0*/  @!P0 LEA R2, P2, R209.reuse, R0, 0x1 ;  /* 0x00000000d1028211 */ /* 0x040fe400078408ff */
[-C--:B--2---:R-:W-:Y:S02]  /*177b0*/  @!P1 LEA.HI.X R5, R28, R11.reuse, R29, 0x1, P3 ;  /* 0x0000000b1c059211 */ /* 0x084fe400018f0c1d */
[----:B------:R-:W-:-:S03]  /*177c0*/  @!P0 LEA.HI.X R3, R209, R11, R30, 0x1, P2 ;  /* 0x0000000bd1038211 */ /* 0x000fc600010f0c1e */
[----:B------:R2:W-:Y:S04]  /*177d0*/  @!P1 ST.E.128 [R4.64], RZ ;  /* 0x000000ff04009985 */ /* 0x0005e8000c101d0a */
[----:B------:R2:W-:Y:S02]  /*177e0*/  @!P0 ST.E.128 [R2.64], RZ ;  /* 0x000000ff02008985 */ /* 0x0005e4000c101d0a */
.L_x_368:
[----:B------:R-:W-:Y:S05]  /*177f0*/  BSYNC B0 ;  /* 0x0000000000007941 */ /* 0x000fea0003800000 */
.L_x_367:
[----:B------:R-:W-:Y:S05]  /*17800*/  BRA.DIV ~URZ, `(.L_x_369) ;  /* 0x00001a127f007947 */ /* 0x000fea000b800000 */
[----:B--2---:R2:W1:Y:S04]  /*17810*/  SHFL.IDX PT, R11, R6, 0x1, 0x181f ;  /* 0x00381f00060b7f89 */ /* 0x00446800000e0000 */
[----:B----4-:R2:W4:Y:S02]  /*17820*/  SHFL.IDX PT, R0, R10, 0x1, 0x181f ;  /* 0x00381f000a007f89 */ /* 0x01052400000e0000 */
.L_x_412:
[----:B------:R-:W-:Y:S01]  /*17830*/  IADD3 R2, R8, 0x20, RZ ;  /* 0x0000002008027810 */ /* 0x000fe20007ffe0ff */
[----:B------:R-:W-:Y:S03]  /*17840*/  BSSY B0, `(.L_x_370) ;  /* 0x000000b000007945 */ /* 0x000fe60003800000 */
[----:B------:R-:W-:-:S13]  /*17850*/  ISETP.GE.AND P0, PT, R2, R7, PT ;  /* 0x000000070200720c */ /* 0x000fda0003f06270 */
[----:B------:R-:W-:Y:S05]  /*17860*/  @P0 BRA `(.L_x_371) ;  /* 0x0000008000000947 */ /* 0x000fea0003800000 */
[----:B------:R-:W-:Y:S02]  /*17870*/  ISETP.GE.AND P1, PT, R28, c[0x0][0x3c8], PT ;  /* 0x0000f2001c007a0c */ /* 0x000fe40003f26270 */
[----:B------:R-:W-:-:S11]  /*17880*/  ISETP.GE.AND P0, PT, R209, c[0x0][0x3c8], PT ;  /* 0x0000f200d1007a0c */ /* 0x000fd60003f06270 */
[CC--:B----4-:R-:W-:Y:S02]  /*17890*/  @!P1 LEA R4, P3, R28.reuse, R0.reuse, 0x1 ;  /* 0x000000001c049211 */ /* 0x0d0fe400078608ff */
[C---:B------:R-:W-:Y:S02]  /*178a0*/  @!P0 LEA R2, P2, R209.reuse, R0, 0x1 ;  /* 0x00000000d1028211 */ /* 0x040fe400078408ff */
[-C--:B-1----:R-:W-:Y:S02]  /*178b0*/  @!P1 LEA.HI.X R5, R28, R11.reuse, R29, 0x1, P3 ;  /* 0x0000000b1c059211 */ /* 0x082fe400018f0c1d */
[----:B------:R-:W-:-:S03]  /*178c0*/  @!P0 LEA.HI.X R3, R209, R11, R30, 0x1, P2 ;  /* 0x0000000bd1038211 */ /* 0x000fc600010f0c1e */
[----:B------:R1:W-:Y:S04]  /*178d0*/  @!P1 ST.E.128 [R4.64], RZ ;  /* 0x000000ff04009985 */ /* 0x0003e8000c101d0a */
[----:B------:R1:W-:Y:S02]  /*178e0*/  @!P0 ST.E.128 [R2.64], RZ ;  /* 0x000000ff02008985 */ /* 0x0003e4000c101d0a */
.L_x_371:
[----:B------:R-:W-:Y:S05]  /*178f0*/  BSYNC B0 ;  /* 0x0000000000007941 */ /* 0x000fea0003800000 */
.L_x_370:
[----:B------:R-:W-:Y:S05]  /*17900*/  BRA.DIV ~URZ, `(.L_x_372) ;  /* 0x000019d27f007947 */ /* 0x000fea000b800000 */
[----:B-1----:R1:W2:Y:S02]  /*17910*/  SHFL.IDX PT, R11, R6, 0x2, 0x181f ;  /* 0x00581f00060b7f89 */ /* 0x0022a400000e0000 */
.L_x_413:
[----:B------:R-:W-:Y:S05]  /*17920*/  BRA.DIV ~URZ, `(.L_x_373) ;  /* 0x00001a227f007947 */ /* 0x000fea000b800000 */
[----:B----4-:R4:W1:Y:S02]  /*17930*/  SHFL.IDX PT, R0, R10, 0x2, 0x181f ;  /* 0x00581f000a007f89 */ /* 0x01086400000e0000 */
.L_x_414:
[----:B------:R-:W-:Y:S01]  /*17940*/  IADD3 R2, R8, 0x40, RZ ;  /* 0x0000004008027810 */ /* 0x000fe20007ffe0ff */
[----:B------:R-:W-:Y:S03]  /*17950*/  BSSY B0, `(.L_x_374) ;  /* 0x000000b000007945 */ /* 0x000fe60003800000 */
[----:B------:R-:W-:-:S13]  /*17960*/  ISETP.GE.AND P0, PT, R2, R7, PT ;  /* 0x000000070200720c */ /* 0x000fda0003f06270 */
[----:B------:R-:W-:Y:S05]  /*17970*/  @P0 BRA `(.L_x_375) ;  /* 0x0000008000000947 */ /* 0x000fea0003800000 */
[----:B------:R-:W-:Y:S02]  /*17980*/  ISETP.GE.AND P1, PT, R28, c[0x0][0x3c8], PT ;  /* 0x0000f2001c007a0c */ /* 0x000fe40003f26270 */
[----:B------:R-:W-:-:S11]  /*17990*/  ISETP.GE.AND P0, PT, R209, c[0x0][0x3c8], PT ;  /* 0x0000f200d1007a0c */ /* 0x000fd60003f06270 */
[CC--:B-1----:R-:W-:Y:S02]  /*179a0*/  @!P1 LEA R4, P3, R28.reuse, R0.reuse, 0x1 ;  /* 0x000000001c049211 */ /* 0x0c2fe400078608ff */
[C---:B------:R-:W-:Y:S02]  /*179b0*/  @!P0 LEA R2, P2, R209.reuse, R0, 0x1 ;  /* 0x00000000d1028211 */ /* 0x040fe400078408ff */
[-C--:B--2---:R-:W-:Y:S02]  /*179c0*/  @!P1 LEA.HI.X R5, R28, R11.reuse, R29, 0x1, P3 ;  /* 0x0000000b1c059211 */ /* 0x084fe400018f0c1d */
[----:B------:R-:W-:-:S03]  /*179d0*/  @!P0 LEA.HI.X R3, R209, R11, R30, 0x1, P2 ;  /* 0x0000000bd1038211 */ /* 0x000fc600010f0c1e */
[----:B------:R1:W-:Y:S04]  /*179e0*/  @!P1 ST.E.128 [R4.64], RZ ;  /* 0x000000ff04009985 */ /* 0x0003e8000c101d0a */
[----:B------:R1:W-:Y:S02]  /*179f0*/  @!P0 ST.E.128 [R2.64], RZ ;  /* 0x000000ff02008985 */ /* 0x0003e4000c101d0a */
.L_x_375:
[----:B------:R-:W-:Y:S05]  /*17a00*/  BSYNC B0 ;  /* 0x0000000000007941 */ /* 0x000fea0003800000 */
.L_x_374:
[----:B------:R-:W-:Y:S05]  /*17a10*/  BRA.DIV ~URZ, `(.L_x_376) ;  /* 0x000019927f007947 */ /* 0x000fea000b800000 */
[----:B-12---:R-:W1:Y:S04]  /*17a20*/  SHFL.IDX PT, R6, R6, 0x3, 0x181f ;  /* 0x00781f0006067f89 */ /* 0x006e6800000e0000 */
[----:B------:R2:W3:Y:S02]  /*17a30*/  SHFL.IDX PT, R0, R10, 0x3, 0x181f ;  /* 0x00781f000a007f89 */ /* 0x0004e400000e0000 */
.L_x_415:
[----:B------:R-:W-:-:S04]  /*17a40*/  IADD3 R2, R8, 0x60, RZ ;  /* 0x0000006008027810 */ /* 0x000fc80007ffe0ff */
[----:B------:R-:W-:-:S13]  /*17a50*/  ISETP.GE.AND P0, PT, R2, R7, PT ;  /* 0x000000070200720c */ /* 0x000fda0003f06270 */
[----:B------:R-:W-:Y:S05]  /*17a60*/  @P0 BRA `(.L_x_356) ;  /* 0x0000008000000947 */ /* 0x000fea0003800000 */
[----:B------:R-:W-:Y:S02]  /*17a70*/  ISETP.GE.AND P1, PT, R28, c[0x0][0x3c8], PT ;  /* 0x0000f2001c007a0c */ /* 0x000fe40003f26270 */
[----:B------:R-:W-:-:S11]  /*17a80*/  ISETP.GE.AND P0, PT, R209, c[0x0][0x3c8], PT ;  /* 0x0000f200d1007a0c */ /* 0x000fd60003f06270 */
[CC--:B---3--:R-:W-:Y:S02]  /*17a90*/  @!P1 LEA R4, P3, R28.reuse, R0.reuse, 0x1 ;  /* 0x000000001c049211 */ /* 0x0c8fe400078608ff */
[C---:B------:R-:W-:Y:S02]  /*17aa0*/  @!P0 LEA R2, P2, R209.reuse, R0, 0x1 ;  /* 0x00000000d1028211 */ /* 0x040fe400078408ff */
[-C--:B-1----:R-:W-:Y:S02]  /*17ab0*/  @!P1 LEA.HI.X R5, R28, R6.reuse, R29, 0x1, P3 ;  /* 0x000000061c059211 */ /* 0x082fe400018f0c1d */
[----:B------:R-:W-:-:S03]  /*17ac0*/  @!P0 LEA.HI.X R3, R209, R6, R30, 0x1, P2 ;  /* 0x00000006d1038211 */ /* 0x000fc600010f0c1e */
[----:B------:R1:W-:Y:S04]  /*17ad0*/  @!P1 ST.E.128 [R4.64], RZ ;  /* 0x000000ff04009985 */ /* 0x0003e8000c101d0a */
[----:B------:R1:W-:Y:S02]  /*17ae0*/  @!P0 ST.E.128 [R2.64], RZ ;  /* 0x000000ff02008985 */ /* 0x0003e4000c101d0a */
.L_x_356:
[----:B------:R-:W-:Y:S05]  /*17af0*/  BSYNC B1 ;  /* 0x0000000000017941 */ /* 0x000fea0003800000 */
.L_x_340:
        /* <DEDUP_REMOVED lines=11> */
[----:B--23--:R-:W-:-:S04]  /*17bb0*/  LOP3.LUT R14, R0, 0x1f, RZ, 0xc0, !PT ;  /* 0x0000001f000e7812 */ /* 0x00cfc800078ec0ff */
[----:B------:R-:W-:Y:S01]  /*17bc0*/  ISETP.NE.AND P6, PT, R14, 0x1f, PT ;  /* 0x0000001f0e00780c */ /* 0x000fe20003fc5270 */
[----:B------:R-:W-:Y:S10]  /*17bd0*/  BRA.DIV ~URZ, `(.L_x_378) ;  /* 0x000018927f007947 */ /* 0x000ff4000b800000 */
[----:B------:R1:W2:Y:S02]  /*17be0*/  SHFL.IDX PT, R10, R67, RZ, 0x1f ;  /* 0x00001fff430a7589 */ /* 0x0002a400000e0000 */
.L_x_416:
[----:B------:R-:W-:Y:S05]  /*17bf0*/  BRA.DIV ~URZ, `(.L_x_379) ;  /* 0x000018e27f007947 */ /* 0x000fea000b800000 */
[----:B------:R3:W4:Y:S02]  /*17c00*/  SHFL.IDX PT, R8, R67, 0x1, 0x1f ;  /* 0x00201f0043087f89 */ /* 0x00072400000e0000 */
.L_x_417:
        /* <DEDUP_REMOVED lines=19> */
.L_x_418:
        /* <DEDUP_REMOVED lines=16> */
.L_x_419:
[----:B---3--:R-:W-:Y:S01]  /*17e40*/  IMAD R0, R0, c[0x0][0x538], RZ ;  /* 0x00014e0000007a24 */ /* 0x008fe200078e02ff */
[----:B------:R-:W-:Y:S04]  /*17e50*/  BSSY B1, `(.L_x_382) ;  /* 0x0000083000017945 */ /* 0x000fe80003800000 */
[----:B----4-:R-:W-:-:S04]  /*17e60*/  IADD3 R8, R0, R8, RZ ;  /* 0x0000000800087210 */ /* 0x010fc80007ffe0ff */
[----:B--2---:R-:W-:-:S13]  /*17e70*/  ISETP.GT.AND P0, PT, R8, R10, PT ;  /* 0x0000000a0800720c */ /* 0x004fda0003f04270 */
[----:B------:R-:W-:Y:S05]  /*17e80*/  @P0 BRA `(.L_x_383) ;  /* 0x0000025000000947 */ /* 0x000fea0003800000 */
.L_x_387:
        /* <DEDUP_REMOVED lines=17> */
.L_x_420:
        /* <DEDUP_REMOVED lines=16> */
.L_x_421:
[----:B--2---:R-:W-:-:S05]  /*180a0*/  IMAD R0, R0, c[0x0][0x538], RZ ;  /* 0x00014e0000007a24 */ /* 0x004fca00078e02ff */
[----:B------:R-:W-:-:S04]  /*180b0*/  IADD3 R8, R0, R8, RZ ;  /* 0x0000000800087210 */ /* 0x000fc80007ffe0ff */
[----:B------:R-:W-:-:S13]  /*180c0*/  ISETP.GT.AND P0, PT, R8, R10, PT ;  /* 0x0000000a0800720c */ /* 0x000fda0003f04270 */
[----:B-1----:R-:W-:Y:S05]  /*180d0*/  @!P0 BRA `(.L_x_387) ;  /* 0xfffffdb000008947 */ /* 0x002fea000383ffff */
.L_x_383:
[----:B------:R-:W-:-:S05]  /*180e0*/  IADD3 R11, -R0, R8, RZ ;  /* 0x00000008000b7210 */ /* 0x000fca0007ffe1ff */
[----:B------:R-:W-:-:S05]  /*180f0*/  IMAD R0, R4, c[0x0][0x538], R11 ;  /* 0x00014e0004007a24 */ /* 0x000fca00078e020b */
[----:B------:R-:W-:Y:S01]  /*18100*/  ISETP.GT.AND P0, PT, R0, R10, PT ;  /* 0x0000000a0000720c */ /* 0x000fe20003f04270 */
[----:B------:R-:W-:-:S12]  /*18110*/  BRA.DIV ~URZ, `(.L_x_388) ;  /* 0x000018027f007947 */ /* 0x000fd8000b800000 */
[----:B------:R-:W-:-:S04]  /*18120*/  VOTE.ANY R5, PT, !P0 ;  /* 0x0000000000057806 */ /* 0x000fc800040e0100 */
.L_x_422:
[----:B------:R2:W3:Y:S01]  /*18130*/  POPC R12, R5 ;  /* 0x00000005000c7309 */ /* 0x0004e20000000000 */
[----:B------:R-:W-:Y:S05]  /*18140*/  BRA.DIV ~URZ, `(.L_x_389) ;  /* 0x000018227f007947 */ /* 0x000fea000b800000 */
[----:B---3--:R3:W4:Y:S04]  /*18150*/  SHFL.IDX PT, R8, R6, R12, 0x1f ;  /* 0x00001f0c06087589 */ /* 0x00872800000e0000 */
[----:B------:R3:W1:Y:S02]  /*18160*/  SHFL.IDX PT, R7, R7, R12, 0x1f ;  /* 0x00001f0c07077589 */ /* 0x00066400000e0000 */
.L_x_423:
[----:B------:R-:W-:Y:S01]  /*18170*/  ISETP.NE.AND P0, PT, R5, RZ, PT ;  /* 0x000000ff0500720c */ /* 0x000fe20003f05270 */
[----:B------:R-:W-:-:S12]  /*18180*/  BSSY B0, `(.L_x_390) ;  /* 0x0000005000007945 */ /* 0x000fd80003800000 */
[----:B------:R-:W-:Y:S05]  /*18190*/  @!P0 BRA `(.L_x_391) ;  /* 0x0000003000008947 */ /* 0x000fea0003800000 */
[----:B------:R-:W-:Y:S01]  /*181a0*/  IADD3 R3, R12, -0x1, RZ ;  /* 0xffffffff0c037810 */ /* 0x000fe20007ffe0ff */
[----:B------:R-:W-:Y:S05]  /*181b0*/  BRA.DIV ~URZ, `(.L_x_392) ;  /* 0x000018827f007947 */ /* 0x000fea000b800000 */
[----:B------:R2:W3:Y:S02]  /*181c0*/  SHFL.IDX PT, R13, R4, R3, 0x1f ;  /* 0x00001f03040d7589 */ /* 0x0004e400000e0000 */
.L_x_391:
[----:B------:R-:W-:Y:S05]  /*181d0*/  BSYNC B0 ;  /* 0x0000000000007941 */ /* 0x000fea0003800000 */
.L_x_390:
[----:B--23--:R-:W-:Y:S01]  /*181e0*/  IMAD R5, R13, c[0x0][0x538], R11 ;  /* 0x00014e000d057a24 */ /* 0x00cfe200078e020b */
[----:B-1--4-:R-:W-:Y:S02]  /*181f0*/  IABS R4, R8 ;  /* 0x0000000800047213 */ /* 0x012fe40000000000 */
        /* <DEDUP_REMOVED lines=57> */
[C---:B------:R-:W-:Y:S02]  /*18590*/  IMAD R2, R7.reuse, 0x1000000, R2 ;  /* 0x0100000007027824 */ /* 0x040fe400078e0202 */
[----:B------:R-:W-:Y:S02]  /*185a0*/  IMAD R4, R0, R8, RZ ;  /* 0x0000000800047224 */ /* 0x000fe400078e02ff */
[----:B------:R-:W-:-:S04]  /*185b0*/  IMAD R3, R7, R3, R0 ;  /* 0x0000000307037224 */ /* 0x000fc800078e0200 */
[----:B------:R-:W-:Y:S01]  /*185c0*/  IMAD R0, R3, 0x10000, R2 ;  /* 0x0001000003007824 */ /* 0x000fe200078e0202 */
[----:B------:R-:W-:-:S04]  /*185d0*/  IADD3 R4, R10, -R4, RZ ;  /* 0x800000040a047210 */ /* 0x000fc80007ffe0ff */
[----:B------:R1:W-:Y:S01]  /*185e0*/  STL [R1+0x40], R0 ;  /* 0x0000400001007387 */ /* 0x0003e20000100800 */
[----:B---3--:R-:W-:-:S05]  /*185f0*/  IMAD.IADD R13, R12, 0x1, R13 ;  /* 0x000000010c0d7824 */ /* 0x008fca00078e020d */
[----:B------:R1:W-:Y:S04]  /*18600*/  STL [R1+0x44], R13 ;  /* 0x0000440d01007387 */ /* 0x0003e80000100800 */
[----:B------:R1:W-:Y:S01]  /*18610*/  STL [R1+0x3c], R4 ;  /* 0x00003c0401007387 */ /* 0x0003e20000100800 */
[----:B------:R-:W-:Y:S05]  /*18620*/  BRA `(.L_x_393) ;  /* 0x0000005000007947 */ /* 0x000fea0003800000 */
.L_x_384:
[----:B------:R-:W-:Y:S01]  /*18630*/  MOV R0, c[0x0][0x53c] ;  /* 0x00014f0000007a02 */ /* 0x000fe20000000f00 */
[----:B------:R2:W-:Y:S04]  /*18640*/  STL [R1+0x38], R10 ;  /* 0x0000380a01007387 */ /* 0x0005e80000100800 */
[----:B------:R2:W-:Y:S04]  /*18650*/  STL [R1+0x3c], RZ ;  /* 0x00003cff01007387 */ /* 0x0005e80000100800 */
[----:B------:R2:W-:Y:S04]  /*18660*/  STL [R1+0x40], RZ ;  /* 0x000040ff01007387 */ /* 0x0005e80000100800 */
[----:B------:R2:W-:Y:S02]  /*18670*/  STL [R1+0x44], R0 ;  /* 0x0000440001007387 */ /* 0x0005e40000100800 */
.L_x_393:
[----:B------:R-:W-:Y:S05]  /*18680*/  BSYNC B1 ;  /* 0x0000000000017941 */ /* 0x000fea0003800000 */
.L_x_382:
        /* <DEDUP_REMOVED lines=9> */
.L_x_377:
[----:B--2---:R-:W2:Y:S02]  /*18720*/  LDL R0, [R1+0x44] ;  /* 0x0000440001007983 */ /* 0x004ea40000100800 */
[----:B--2---:R-:W-:-:S13]  /*18730*/  ISETP.GE.AND P0, PT, R0, c[0x0][0x53c], PT ;  /* 0x00014f0000007a0c */ /* 0x004fda0003f06270 */
[----:B-1----:R-:W-:Y:S01]  /*18740*/  @P0 CALL.REL.NOINC `(.L_x_394) ;  /* 0x0000001000000944 */ /* 0x002fe20003c00000 */
[----:B------:R-:W-:Y:S05]  /*18750*/  BRA `(.L_x_395) ;  /* 0xfffe8b1000007947 */ /* 0x000fea000383ffff */
.L_x_394:
[----:B------:R-:W-:Y:S05]  /*18760*/  EXIT ;  /* 0x000000000000794d */ /* 0x000fea0003800000 */
.L_x_236:
[----:B------:R-:W-:Y:S01]  /*18770*/  IMAD.MOV.U32 R0, RZ, RZ, R5 ;  /* 0x000000ffff007224 */ /* 0x000fe200078e0005 */
[----:B------:R-:W-:Y:S02]  /*18780*/  MOV R2, 0x1 ;  /* 0x0000000100027802 */ /* 0x000fe40000000f00 */
[----:B------:R-:W-:Y:S02]  /*18790*/  MOV R3, 0x187b0 ;  /* 0x000187b000037802 */ /* 0x000fe40000000f00 */
[----:B------:R-:W-:Y:S05]  /*187a0*/  CALL.REL.NOINC `($__internal_8_$__cuda_sm70_shflsync_up_p) ;  /* 0x0000138000007944 */ /* 0x000fea0003c00000 */
[----:B------:R-:W-:Y:S01]  /*187b0*/  MOV R0, R4 ;  /* 0x0000000400007202 */ /* 0x000fe20000000f00 */
[----:B------:R-:W-:Y:S05]  /*187c0*/  BRA `(.L_x_396) ;  /* 0xfffe7cb000007947 */ /* 0x000fea000383ffff */
.L_x_237:
[----:B------:R-:W-:Y:S01]  /*187d0*/  IMAD.MOV.U32 R0, RZ, RZ, R5 ;  /* 0x000000ffff007224 */ /* 0x000fe200078e0005 */
[----:B------:R-:W-:Y:S02]  /*187e0*/  MOV R2, 0x2 ;  /* 0x0000000200027802 */ /* 0x000fe40000000f00 */
[----:B------:R-:W-:Y:S02]  /*187f0*/  MOV R3, 0x18810 ;  /* 0x0001881000037802 */ /* 0x000fe40000000f00 */
[----:B------:R-:W-:Y:S05]  /*18800*/  CALL.REL.NOINC `($__internal_8_$__cuda_sm70_shflsync_up_p) ;  /* 0x0000132000007944 */ /* 0x000fea0003c00000 */
[----:B------:R-:W-:Y:S01]  /*18810*/  SEL R0, R4, RZ, P4 ;  /* 0x000000ff04007207 */ /* 0x000fe20002000000 */
[----:B------:R-:W-:Y:S01]  /*18820*/  IMAD.MOV.U32 R2, RZ, RZ, 0x4 ;  /* 0x00000004ff027424 */ /* 0x000fe200078e00ff */
[----:B------:R-:W-:-:S03]  /*18830*/  MOV R3, 0x18860 ;  /* 0x0001886000037802 */ /* 0x000fc60000000f00 */
[----:B------:R-:W-:Y:S02]  /*18840*/  IMAD.IADD R0, R5, 0x1, R0 ;  /* 0x0000000105007824 */ /* 0x000fe400078e0200 */
        /* <DEDUP_REMOVED lines=14> */
[----:B------:R-:W-:Y:S01]  /*18930*/  IMAD.IADD R4, R0, 0x1, R4 ;  /* 0x0000000100047824 */ /* 0x000fe200078e0204 */
[----:B------:R-:W-:-:S03]  /*18940*/  MOV R0, 0x1f ;  /* 0x0000001f00007802 */ /* 0x000fc60000000f00 */
[----:B------:R-:W-:Y:S02]  /*18950*/  IMAD.MOV.U32 R9, RZ, RZ, R4 ;  /* 0x000000ffff097224 */ /* 0x000fe400078e0004 */
[----:B------:R-:W-:Y:S05]  /*18960*/  CALL.REL.NOINC `($__internal_7_$__cuda_sm70_shflsync_idx_p) ;  /* 0x0000117000007944 */ /* 0x000fea0003c00000 */
[----:B------:R-:W-:Y:S05]  /*18970*/  BRA `(.L_x_397) ;  /* 0xfffe7c0000007947 */ /* 0x000fea000383ffff */
.L_x_239:
[----:B------:R-:W-:Y:S02]  /*18980*/  SEL R0, RZ, 0x1, P0 ;  /* 0x00000001ff007807 */ /* 0x000fe40000000000 */
[----:B------:R-:W-:Y:S02]  /*18990*/  MOV R2, 0x189b0 ;  /* 0x000189b000027802 */ /* 0x000fe40000000f00 */
[----:B------:R-:W-:Y:S05]  /*189a0*/  CALL.REL.NOINC `($__internal_9_$__cuda_sm70_votesync_ballot) ;  /* 0x000011f000007944 */ /* 0x000fea0003c00000 */
[----:B------:R-:W-:Y:S01]  /*189b0*/  MOV R5, R0 ;  /* 0x0000000000057202 */ /* 0x000fe20000000f00 */
[----:B------:R-:W-:Y:S05]  /*189c0*/  BRA `(.L_x_398) ;  /* 0xfffe7c4000007947 */ /* 0x000fea000383ffff */
.L_x_240:
[----:B------:R-:W-:Y:S01]  /*189d0*/  IMAD.MOV.U32 R9, RZ, RZ, R8 ;  /* 0x000000ffff097224 */ /* 0x000fe200078e0008 */
[----:B--2---:R-:W-:Y:S01]  /*189e0*/  MOV R3, R14 ;  /* 0x0000000e00037202 */ /* 0x004fe20000000f00 */
[----:B------:R-:W-:Y:S01]  /*189f0*/  IMAD.MOV.U32 R0, RZ, RZ, 0x1f ;  /* 0x0000001fff007424 */ /* 0x000fe200078e00ff */
[----:B------:R-:W-:Y:S02]  /*18a00*/  MOV R2, 0x18a20 ;  /* 0x00018a2000027802 */ /* 0x000fe40000000f00 */
[----:B-1----:R-:W-:Y:S05]  /*18a10*/  CALL.REL.NOINC `($__internal_7_$__cuda_sm70_shflsync_idx_p) ;  /* 0x000010c000007944 */ /* 0x002fea0003c00000 */
[----:B------:R-:W-:Y:S01]  /*18a20*/  IMAD.MOV.U32 R12, RZ, RZ, R0 ;  /* 0x000000ffff0c7224 */ /* 0x000fe200078e0000 */
[----:B------:R-:W-:Y:S01]  /*18a30*/  MOV R9, R7 ;  /* 0x0000000700097202 */ /* 0x000fe20000000f00 */
[----:B------:R-:W-:Y:S01]  /*18a40*/  IMAD.MOV.U32 R6, RZ, RZ, RZ ;  /* 0x000000ffff067224 */ /* 0x000fe200078e00ff */
[----:B------:R-:W-:Y:S01]  /*18a50*/  MOV R3, R14 ;  /* 0x0000000e00037202 */ /* 0x000fe20000000f00 */
[----:B------:R-:W-:Y:S01]  /*18a60*/  IMAD.MOV.U32 R0, RZ, RZ, 0x1f ;  /* 0x0000001fff007424 */ /* 0x000fe200078e00ff */
[----:B------:R-:W-:-:S02]  /*18a70*/  MOV R2, 0x18a90 ;  /* 0x00018a9000027802 */ /* 0x000fc40000000f00 */
[----:B------:R-:W-:Y:S05]  /*18a80*/  CALL.REL.NOINC `($__internal_7_$__cuda_sm70_shflsync_idx_p) ;  /* 0x0000105000007944 */ /* 0x000fea0003c00000 */
[----:B------:R-:W-:Y:S01]  /*18a90*/  MOV R11, R0 ;  /* 0x00000000000b7202 */ /* 0x000fe20000000f00 */
[----:B------:R-:W-:Y:S05]  /*18aa0*/  BRA `(.L_x_399) ;  /* 0xfffe7bb000007947 */ /* 0x000fea000383ffff */
.L_x_243:
[----:B------:R-:W-:Y:S01]  /*18ab0*/  IMAD.MOV.U32 R9, RZ, RZ, R4 ;  /* 0x000000ffff097224 */ /* 0x000fe200078e0004 */
[----:B------:R-:W-:-:S02]  /*18ac0*/  MOV R0, 0x1f ;  /* 0x0000001f00007802 */ /* 0x000fc40000000f00 */
[----:B------:R-:W-:Y:S02]  /*18ad0*/  MOV R2, 0x18af0 ;  /* 0x00018af000027802 */ /* 0x000fe40000000f00 */
[----:B-1234-:R-:W-:Y:S05]  /*18ae0*/  CALL.REL.NOINC `($__internal_7_$__cuda_sm70_shflsync_idx_p) ;  /* 0x00000ff000007944 */ /* 0x01efea0003c00000 */
[----:B------:R-:W-:Y:S01]  /*18af0*/  MOV R6, R0 ;  /* 0x0000000000067202 */ /* 0x000fe20000000f00 */
[----:B------:R-:W-:Y:S05]  /*18b00*/  BRA `(.L_x_242) ;  /* 0xfffe7bb000007947 */ /* 0x000fea000383ffff */
.L_x_337:
[----:B-12---:R1:W5:Y:S01]  /*18b10*/  LDL R2, [R1+0x10] ;  /* 0x0000100001027983 */ /* 0x0063620000100800 */
[----:B------:R-:W-:Y:S01]  /*18b20*/  IMAD.MOV.U32 R5, RZ, RZ, 0x2 ;  /* 0x00000002ff057424 */ /* 0x000fe200078e00ff */
[----:B------:R-:W-:Y:S01]  /*18b30*/  MOV R7, 0x1f ;  /* 0x0000001f00077802 */ /* 0x000fe20000000f00 */
[----:B------:R-:W-:Y:S01]  /*18b40*/  IMAD.MOV.U32 R6, RZ, RZ, -0x1 ;  /* 0xffffffffff067424 */ /* 0x000fe200078e00ff */
[----:B------:R-:W-:Y:S02]  /*18b50*/  MOV R4, 0x18b70 ;  /* 0x00018b7000047802 */ /* 0x000fe40000000f00 */
[----:B-1---5:R-:W-:Y:S05]  /*18b60*/  CALL.REL.NOINC `($__internal_6_$__cuda_sm70_shflsync_bfly_p) ;  /* 0x00000f3000007944 */ /* 0x022fea0003c00000 */
[----:B------:R-:W2:Y:S01]  /*18b70*/  LDL.LU R0, [R1+0x10] ;  /* 0x0000100001007983 */ /* 0x000ea20000300800 */
[----:B------:R-:W-:Y:S02]  /*18b80*/  MOV R5, 0x1 ;  /* 0x0000000100057802 */ /* 0x000fe40000000f00 */
[----:B------:R-:W-:Y:S01]  /*18b90*/  MOV R4, 0x18bd0 ;  /* 0x00018bd000047802 */ /* 0x000fe20000000f00 */
[----:B--2---:R-:W-:-:S05]  /*18ba0*/  FADD.FTZ R3, R0, R2 ;  /* 0x0000000200037221 */ /* 0x004fca0000010000 */
[----:B------:R-:W-:Y:S02]  /*18bb0*/  MOV R2, R3 ;  /* 0x0000000300027202 */ /* 0x000fe40000000f00 */
[----:B------:R-:W-:Y:S05]  /*18bc0*/  CALL.REL.NOINC `($__internal_6_$__cuda_sm70_shflsync_bfly_p) ;  /* 0x00000ed000007944 */ /* 0x000fea0003c00000 */
[----:B------:R-:W-:Y:S02]  /*18bd0*/  FADD.FTZ R0, R3, R2 ;  /* 0x0000000203007221 */ /* 0x000fe40000010000 */
[----:B------:R1:W5:Y:S01]  /*18be0*/  LDL R2, [R1+0x14] ;  /* 0x0000140001027983 */ /* 0x0003620000100800 */
[----:B------:R-:W-:Y:S02]  /*18bf0*/  MOV R5, 0x2 ;  /* 0x0000000200057802 */ /* 0x000fe40000000f00 */
        /* <DEDUP_REMOVED lines=8> */
[----:B------:R-:W-:Y:S01]  /*18c80*/  MOV R4, R2 ;  /* 0x0000000200047202 */ /* 0x000fe20000000f00 */
[----:B------:R-:W-:Y:S05]  /*18c90*/  BRA `(.L_x_400) ;  /* 0xffffbbb000007947 */ /* 0x000fea000383ffff */
.L_x_344:
[----:B--234-:R-:W-:Y:S01]  /*18ca0*/  IMAD.MOV.U32 R9, RZ, RZ, R7 ;  /* 0x000000ffff097224 */ /* 0x01cfe200078e0007 */
[----:B------:R-:W-:Y:S01]  /*18cb0*/  MOV R3, RZ ;  /* 0x000000ff00037202 */ /* 0x000fe20000000f00 */
[----:B------:R-:W-:Y:S01]  /*18cc0*/  IMAD.MOV.U32 R0, RZ, RZ, 0x181f ;  /* 0x0000181fff007424 */ /* 0x000fe200078e00ff */
[----:B------:R-:W-:Y:S02]  /*18cd0*/  MOV R2, 0x18cf0 ;  /* 0x00018cf000027802 */ /* 0x000fe40000000f00 */
[----:B-1----:R-:W-:Y:S05]  /*18ce0*/  CALL.REL.NOINC `($__internal_7_$__cuda_sm70_shflsync_idx_p) ;  /* 0x00000df000007944 */ /* 0x002fea0003c00000 */
[----:B------:R-:W-:Y:S01]  /*18cf0*/  MOV R8, R0 ;  /* 0x0000000000087202 */ /* 0x000fe20000000f00 */
[----:B------:R-:W-:Y:S05]  /*18d00*/  BRA `(.L_x_401) ;  /* 0xffffd14000007947 */ /* 0x000fea000383ffff */
.L_x_345:
[----:B------:R-:W-:Y:S01]  /*18d10*/  IMAD.MOV.U32 R9, RZ, RZ, R10 ;  /* 0x000000ffff097224 */ /* 0x000fe200078e000a */
[----:B------:R-:W-:Y:S01]  /*18d20*/  MOV R3, RZ ;  /* 0x000000ff00037202 */ /* 0x000fe20000000f00 */
[----:B------:R-:W-:Y:S01]  /*18d30*/  IMAD.MOV.U32 R0, RZ, RZ, 0x181f ;  /* 0x0000181fff007424 */ /* 0x000fe200078e00ff */
[----:B------:R-:W-:Y:S02]  /*18d40*/  MOV R2, 0x18d60 ;  /* 0x00018d6000027802 */ /* 0x000fe40000000f00 */
[----:B-123--:R-:W-:Y:S05]  /*18d50*/  CALL.REL.NOINC `($__internal_7_$__cuda_sm70_shflsync_idx_p) ;  /* 0x00000d8000007944 */ /* 0x00efea0003c00000 */
[----:B------:R-:W-:Y:S05]  /*18d60*/  BRA `(.L_x_402) ;  /* 0xffffd10000007947 */ /* 0x000fea000383ffff */
.L_x_348:
[----:B------:R-:W-:Y:S01]  /*18d70*/  IMAD.MOV.U32 R9, RZ, RZ, R7 ;  /* 0x000000ffff097224 */ /* 0x000fe200078e0007 */
[----:B--2---:R-:W-:Y:S01]  /*18d80*/  MOV R3, 0x1 ;  /* 0x0000000100037802 */ /* 0x004fe20000000f00 */
[----:B------:R-:W-:Y:S01]  /*18d90*/  IMAD.MOV.U32 R0, RZ, RZ, 0x181f ;  /* 0x0000181fff007424 */ /* 0x000fe200078e00ff */
[----:B------:R-:W-:-:S02]  /*18da0*/  MOV R2, 0x18dc0 ;  /* 0x00018dc000027802 */ /* 0x000fc40000000f00 */
[----:B-1-34-:R-:W-:Y:S05]  /*18db0*/  CALL.REL.NOINC `($__internal_7_$__cuda_sm70_shflsync_idx_p) ;  /* 0x00000d2000007944 */ /* 0x01afea0003c00000 */
[----:B------:R-:W-:Y:S01]  /*18dc0*/  IMAD.MOV.U32 R8, RZ, RZ, R0 ;  /* 0x000000ffff087224 */ /* 0x000fe200078e0000 */
[----:B------:R-:W-:Y:S01]  /*18dd0*/  MOV R3, 0x1 ;  /* 0x0000000100037802 */ /* 0x000fe20000000f00 */
[----:B------:R-:W-:Y:S01]  /*18de0*/  IMAD.MOV.U32 R9, RZ, RZ, R10 ;  /* 0x000000ffff097224 */ /* 0x000fe200078e000a */
[----:B------:R-:W-:-:S02]  /*18df0*/  MOV R0, 0x181f ;  /* 0x0000181f00007802 */ /* 0x000fc40000000f00 */
[----:B------:R-:W-:Y:S02]  /*18e00*/  MOV R2, 0x18e20 ;  /* 0x00018e2000027802 */ /* 0x000fe40000000f00 */
[----:B------:R-:W-:Y:S05]  /*18e10*/  CALL.REL.NOINC `($__internal_7_$__cuda_sm70_shflsync_idx_p) ;  /* 0x00000cc000007944 */ /* 0x000fea0003c00000 */
[----:B------:R-:W-:Y:S05]  /*18e20*/  BRA `(.L_x_403) ;  /* 0xffffd13000007947 */ /* 0x000fea000383ffff */
.L_x_351:
[----:B------:R-:W-:Y:S01]  /*18e30*/  IMAD.MOV.U32 R9, RZ, RZ, R7 ;  /* 0x000000ffff097224 */ /* 0x000fe200078e0007 */
[----:B-1----:R-:W-:Y:S01]  /*18e40*/  MOV R3, 0x2 ;  /* 0x0000000200037802 */ /* 0x002fe20000000f00 */
[----:B--2---:R-:W-:Y:S01]  /*18e50*/  IMAD.MOV.U32 R0, RZ, RZ, 0x181f ;  /* 0x0000181fff007424 */ /* 0x004fe200078e00ff */
[----:B------:R-:W-:Y:S02]  /*18e60*/  MOV R2, 0x18e80 ;  /* 0x00018e8000027802 */ /* 0x000fe40000000f00 */
[----:B---34-:R-:W-:Y:S05]  /*18e70*/  CALL.REL.NOINC `($__internal_7_$__cuda_sm70_shflsync_idx_p) ;  /* 0x00000c6000007944 */ /* 0x018fea0003c00000 */
[----:B------:R-:W-:Y:S01]  /*18e80*/  MOV R8, R0 ;  /* 0x0000000000087202 */ /* 0x000fe20000000f00 */
[----:B------:R-:W-:Y:S05]  /*18e90*/  BRA `(.L_x_404) ;  /* 0xffffd1b000007947 */ /* 0x000fea000383ffff */
.L_x_352:
[----:B------:R-:W-:Y:S01]  /*18ea0*/  IMAD.MOV.U32 R9, RZ, RZ, R10 ;  /* 0x000000ffff097224 */ /* 0x000fe200078e000a */
[----:B-1----:R-:W-:Y:S01]  /*18eb0*/  MOV R3, 0x2 ;  /* 0x0000000200037802 */ /* 0x002fe20000000f00 */
[----:B--2---:R-:W-:Y:S01]  /*18ec0*/  IMAD.MOV.U32 R0, RZ, RZ, 0x181f ;  /* 0x0000181fff007424 */ /* 0x004fe200078e00ff */
[----:B------:R-:W-:Y:S02]  /*18ed0*/  MOV R2, 0x18ef0 ;  /* 0x00018ef000027802 */ /* 0x000fe40000000f00 */
[----:B---34-:R-:W-:Y:S05]  /*18ee0*/  CALL.REL.NOINC `($__internal_7_$__cuda_sm70_shflsync_idx_p) ;  /* 0x00000bf000007944 */ /* 0x018fea0003c00000 */
[----:B------:R-:W-:Y:S05]  /*18ef0*/  BRA `(.L_x_405) ;  /* 0xffffd17000007947 */ /* 0x000fea000383ffff */
.L_x_355:
[----:B------:R-:W-:Y:S01]  /*18f00*/  IMAD.MOV.U32 R9, RZ, RZ, R7 ;  /* 0x000000ffff097224 */ /* 0x000fe200078e0007 */
[----:B-1----:R-:W-:Y:S01]  /*18f10*/  MOV R3, 0x3 ;  /* 0x0000000300037802 */ /* 0x002fe20000000f00 */
[----:B----4-:R-:W-:Y:S01]  /*18f20*/  IMAD.MOV.U32 R0, RZ, RZ, 0x181f ;  /* 0x0000181fff007424 */ /* 0x010fe200078e00ff */
[----:B------:R-:W-:-:S02]  /*18f30*/  MOV R2, 0x18f50 ;  /* 0x00018f5000027802 */ /* 0x000fc40000000f00 */
[----:B--23--:R-:W-:Y:S05]  /*18f40*/  CALL.REL.NOINC `($__internal_7_$__cuda_sm70_shflsync_idx_p) ;  /* 0x00000b9000007944 */ /* 0x00cfea0003c00000 */
[----:B------:R-:W-:Y:S01]  /*18f50*/  IMAD.MOV.U32 R7, RZ, RZ, R0 ;  /* 0x000000ffff077224 */ /* 0x000fe200078e0000 */
[----:B------:R-:W-:Y:S01]  /*18f60*/  MOV R3, 0x3 ;  /* 0x0000000300037802 */ /* 0x000fe20000000f00 */
[----:B------:R-:W-:Y:S01]  /*18f70*/  IMAD.MOV.U32 R9, RZ, RZ, R10 ;  /* 0x000000ffff097224 */ /* 0x000fe200078e000a */
[----:B------:R-:W-:-:S02]  /*18f80*/  MOV R0, 0x181f ;  /* 0x0000181f00007802 */ /* 0x000fc40000000f00 */
[----:B------:R-:W-:Y:S02]  /*18f90*/  MOV R2, 0x18fb0 ;  /* 0x00018fb000027802 */ /* 0x000fe40000000f00 */
[----:B------:R-:W-:Y:S05]  /*18fa0*/  CALL.REL.NOINC `($__internal_7_$__cuda_sm70_shflsync_idx_p) ;  /* 0x00000b3000007944 */ /* 0x000fea0003c00000 */
[----:B------:R-:W-:Y:S05]  /*18fb0*/  BRA `(.L_x_406) ;  /* 0xffffd1b000007947 */ /* 0x000fea000383ffff */
.L_x_357:
[----:B------:R-:W-:Y:S01]  /*18fc0*/  IMAD.MOV.U32 R9, RZ, RZ, R14 ;  /* 0x000000ffff097224 */ /* 0x000fe200078e000e */
[----:B------:R-:W-:Y:S01]  /*18fd0*/  MOV R3, RZ ;  /* 0x000000ff00037202 */ /* 0x000fe20000000f00 */
[----:B------:R-:W-:Y:S01]  /*18fe0*/  IMAD.MOV.U32 R0, RZ, RZ, 0x1c1f ;  /* 0x00001c1fff007424 */ /* 0x000fe200078e00ff */
[----:B------:R-:W-:Y:S02]  /*18ff0*/  MOV R2, 0x19010 ;  /* 0x0001901000027802 */ /* 0x000fe40000000f00 */
[----:B------:R-:W-:Y:S05]  /*19000*/  CALL.REL.NOINC `($__internal_7_$__cuda_sm70_shflsync_idx_p) ;  /* 0x00000ad000007944 */ /* 0x000fea0003c00000 */
[----:B------:R-:W-:Y:S01]  /*19010*/  MOV R5, R0 ;  /* 0x0000000000057202 */ /* 0x000fe20000000f00 */
[----:B------:R-:W-:Y:S05]  /*19020*/  BRA `(.L_x_407) ;  /* 0xffffd43000007947 */ /* 0x000fea000383ffff */
.L_x_358:
[----:B------:R-:W-:Y:S01]  /*19030*/  IMAD.MOV.U32 R9, RZ, RZ, R28 ;  /* 0x000000ffff097224 */ /* 0x000fe200078e001c */
[----:B------:R-:W-:Y:S01]  /*19040*/  MOV R3, RZ ;  /* 0x000000ff00037202 */ /* 0x000fe20000000f00 */
[----:B------:R-:W-:Y:S01]  /*19050*/  IMAD.MOV.U32 R0, RZ, RZ, 0x1c1f ;  /* 0x00001c1fff007424 */ /* 0x000fe200078e00ff */
[----:B------:R-:W-:Y:S02]  /*19060*/  MOV R2, 0x19080 ;  /* 0x0001908000027802 */ /* 0x000fe40000000f00 */
[----:B-12---:R-:W-:Y:S05]  /*19070*/  CALL.REL.NOINC `($__internal_7_$__cuda_sm70_shflsync_idx_p) ;  /* 0x00000a6000007944 */ /* 0x006fea0003c00000 */
[----:B------:R-:W-:Y:S05]  /*19080*/  BRA `(.L_x_408) ;  /* 0xffffd3f000007947 */ /* 0x000fea000383ffff */
.L_x_361:
[----:B----4-:R-:W-:Y:S01]  /*19090*/  IMAD.MOV.U32 R9, RZ, RZ, R14 ;  /* 0x000000ffff097224 */ /* 0x010fe200078e000e */
[----:B------:R-:W-:Y:S01]  /*190a0*/  MOV R3, 0x1 ;  /* 0x0000000100037802 */ /* 0x000fe20000000f00 */
[----:B------:R-:W-:Y:S01]  /*190b0*/  IMAD.MOV.U32 R0, RZ, RZ, 0x1c1f ;  /* 0x00001c1fff007424 */ /* 0x000fe200078e00ff */
[----:B------:R-:W-:-:S02]  /*190c0*/  MOV R2, 0x190e0 ;  /* 0x000190e000027802 */ /* 0x000fc40000000f00 */
[----:B-123--:R-:W-:Y:S05]  /*190d0*/  CALL.REL.NOINC `($__internal_7_$__cuda_sm70_shflsync_idx_p) ;  /* 0x00000a0000007944 */ /* 0x00efea0003c00000 */
[----:B------:R-:W-:Y:S01]  /*190e0*/  IMAD.MOV.U32 R5, RZ, RZ, R0 ;  /* 0x000000ffff057224 */ /* 0x000fe200078e0000 */
[----:B------:R-:W-:Y:S01]  /*190f0*/  MOV R3, 0x1 ;  /* 0x0000000100037802 */ /* 0x000fe20000000f00 */
[----:B------:R-:W-:Y:S01]  /*19100*/  IMAD.MOV.U32 R9, RZ, RZ, R28 ;  /* 0x000000ffff097224 */ /* 0x000fe200078e001c */
[----:B------:R-:W-:-:S02]  /*19110*/  MOV R0, 0x1c1f ;  /* 0x00001c1f00007802 */ /* 0x000fc40000000f00 */
[----:B------:R-:W-:Y:S02]  /*19120*/  MOV R2, 0x19140 ;  /* 0x0001914000027802 */ /* 0x000fe40000000f00 */
[----:B------:R-:W-:Y:S05]  /*19130*/  CALL.REL.NOINC `($__internal_7_$__cuda_sm70_shflsync_idx_p) ;  /* 0x000009a000007944 */ /* 0x000fea0003c00000 */
[----:B------:R-:W-:Y:S05]  /*19140*/  BRA `(.L_x_409) ;  /* 0xffffd9b000007947 */ /* 0x000fea000383ffff */
.L_x_365:
[----:B------:R-:W-:Y:S01]  /*19150*/  IMAD.MOV.U32 R9, RZ, RZ, R6 ;  /* 0x000000ffff097224 */ /* 0x000fe200078e0006 */
[----:B------:R-:W-:Y:S01]  /*19160*/  MOV R3, RZ ;  /* 0x000000ff00037202 */ /* 0x000fe20000000f00 */
[----:B------:R-:W-:Y:S01]  /*19170*/  IMAD.MOV.U32 R0, RZ, RZ, 0x181f ;  /* 0x0000181fff007424 */ /* 0x000fe200078e00ff */
[----:B------:R-:W-:Y:S02]  /*19180*/  MOV R2, 0x191a0 ;  /* 0x000191a000027802 */ /* 0x000fe40000000f00 */
[----:B------:R-:W-:Y:S05]  /*19190*/  CALL.REL.NOINC `($__internal_7_$__cuda_sm70_shflsync_idx_p) ;  /* 0x0000094000007944 */ /* 0x000fea0003c00000 */
[----:B------:R-:W-:Y:S01]  /*191a0*/  MOV R11, R0 ;  /* 0x00000000000b7202 */ /* 0x000fe20000000f00 */
[----:B------:R-:W-:Y:S05]  /*191b0*/  BRA `(.L_x_410) ;  /* 0xffffe55000007947 */ /* 0x000fea000383ffff */
.L_x_366:
[----:B------:R-:W-:Y:S01]  /*191c0*/  IMAD.MOV.U32 R9, RZ, RZ, R10 ;  /* 0x000000ffff097224 */ /* 0x000fe200078e000a */
[----:B------:R-:W-:Y:S01]  /*191d0*/  MOV R3, RZ ;  /* 0x000000ff00037202 */ /* 0x000fe20000000f00 */
[----:B------:R-:W-:Y:S01]  /*191e0*/  IMAD.MOV.U32 R0, RZ, RZ, 0x181f ;  /* 0x0000181fff007424 */ /* 0x000fe200078e00ff */
[----:B------:R-:W-:Y:S02]  /*191f0*/  MOV R2, 0x19210 ;  /* 0x0001921000027802 */ /* 0x000fe40000000f00 */
[----:B-12---:R-:W-:Y:S05]  /*19200*/  CALL.REL.NOINC `($__internal_7_$__cuda_sm70_shflsync_idx_p) ;  /* 0x000008d000007944 */ /* 0x006fea0003c00000 */
[----:B------:R-:W-:Y:S05]  /*19210*/  BRA `(.L_x_411) ;  /* 0xffffe51000007947 */ /* 0x000fea000383ffff */
.L_x_369:
[----:B------:R-:W-:Y:S01]  /*19220*/  IMAD.MOV.U32 R9, RZ, RZ, R6 ;  /* 0x000000ffff097224 */ /* 0x000fe200078e0006 */
[----:B--2---:R-:W-:Y:S01]  /*19230*/  MOV R3, 0x1 ;  /* 0x0000000100037802 */ /* 0x004fe20000000f00 */
[----:B----4-:R-:W-:Y:S01]  /*19240*/  IMAD.MOV.U32 R0, RZ, RZ, 0x181f ;  /* 0x0000181fff007424 */ /* 0x010fe200078e00ff */
[----:B------:R-:W-:-:S02]  /*19250*/  MOV R2, 0x19270 ;  /* 0x0001927000027802 */ /* 0x000fc40000000f00 */
[----:B-1-3--:R-:W-:Y:S05]  /*19260*/  CALL.REL.NOINC `($__internal_7_$__cuda_sm70_shflsync_idx_p) ;  /* 0x0000087000007944 */ /* 0x00afea0003c00000 */
[----:B------:R-:W-:Y:S01]  /*19270*/  IMAD.MOV.U32 R11, RZ, RZ, R0 ;  /* 0x000000ffff0b7224 */ /* 0x000fe200078e0000 */
[----:B------:R-:W-:Y:S01]  /*19280*/  MOV R3, 0x1 ;  /* 0x0000000100037802 */ /* 0x000fe20000000f00 */
[----:B------:R-:W-:Y:S01]  /*19290*/  IMAD.MOV.U32 R9, RZ, RZ, R10 ;  /* 0x000000ffff097224 */ /* 0x000fe200078e000a */
[----:B------:R-:W-:-:S02]  /*192a0*/  MOV R0, 0x181f ;  /* 0x0000181f00007802 */ /* 0x000fc40000000f00 */
[----:B------:R-:W-:Y:S02]  /*192b0*/  MOV R2, 0x192d0 ;  /* 0x000192d000027802 */ /* 0x000fe40000000f00 */
[----:B------:R-:W-:Y:S05]  /*192c0*/  CALL.REL.NOINC `($__internal_7_$__cuda_sm70_shflsync_idx_p) ;  /* 0x0000081000007944 */ /* 0x000fea0003c00000 */
[----:B------:R-:W-:Y:S05]  /*192d0*/  BRA `(.L_x_412) ;  /* 0xffffe55000007947 */ /* 0x000fea000383ffff */
.L_x_372:
[----:B------:R-:W-:Y:S01]  /*192e0*/  IMAD.MOV.U32 R9, RZ, RZ, R6 ;  /* 0x000000ffff097224 */ /* 0x000fe200078e0006 */
[----:B-1----:R-:W-:Y:S01]  /*192f0*/  MOV R3, 0x2 ;  /* 0x0000000200037802 */ /* 0x002fe20000000f00 */
[----:B----4-:R-:W-:Y:S01]  /*19300*/  IMAD.MOV.U32 R0, RZ, RZ, 0x181f ;  /* 0x0000181fff007424 */ /* 0x010fe200078e00ff */
[----:B------:R-:W-:Y:S02]  /*19310*/  MOV R2, 0x19330 ;  /* 0x0001933000027802 */ /* 0x000fe40000000f00 */
[----:B--23--:R-:W-:Y:S05]  /*19320*/  CALL.REL.NOINC `($__internal_7_$__cuda_sm70_shflsync_idx_p) ;  /* 0x000007b000007944 */ /* 0x00cfea0003c00000 */
[----:B------:R-:W-:Y:S01]  /*19330*/  MOV R11, R0 ;  /* 0x00000000000b7202 */ /* 0x000fe20000000f00 */
[----:B------:R-:W-:Y:S05]  /*19340*/  BRA `(.L_x_413) ;  /* 0xffffe5d000007947 */ /* 0x000fea000383ffff */
.L_x_373:
[----:B------:R-:W-:Y:S01]  /*19350*/  IMAD.MOV.U32 R9, RZ, RZ, R10 ;  /* 0x000000ffff097224 */ /* 0x000fe200078e000a */
[----:B------:R-:W-:Y:S01]  /*19360*/  MOV R3, 0x2 ;  /* 0x0000000200037802 */ /* 0x000fe20000000f00 */
[----:B----4-:R-:W-:Y:S01]  /*19370*/  IMAD.MOV.U32 R0, RZ, RZ, 0x181f ;  /* 0x0000181fff007424 */ /* 0x010fe200078e00ff */
[----:B------:R-:W-:Y:S02]  /*19380*/  MOV R2, 0x193a0 ;  /* 0x000193a000027802 */ /* 0x000fe40000000f00 */
[----:B-123--:R-:W-:Y:S05]  /*19390*/  CALL.REL.NOINC `($__internal_7_$__cuda_sm70_shflsync_idx_p) ;  /* 0x0000074000007944 */ /* 0x00efea0003c00000 */
[----:B------:R-:W-:Y:S05]  /*193a0*/  BRA `(.L_x_414) ;  /* 0xffffe59000007947 */ /* 0x000fea000383ffff */
.L_x_376:
[----:B------:R-:W-:Y:S01]  /*193b0*/  IMAD.MOV.U32 R9, RZ, RZ, R6 ;  /* 0x000000ffff097224 */ /* 0x000fe200078e0006 */
[----:B-1----:R-:W-:Y:S01]  /*193c0*/  MOV R3, 0x3 ;  /* 0x0000000300037802 */ /* 0x002fe20000000f00 */
[----:B------:R-:W-:Y:S01]  /*193d0*/  IMAD.MOV.U32 R0, RZ, RZ, 0x181f ;  /* 0x0000181fff007424 */ /* 0x000fe200078e00ff */
[----:B------:R-:W-:-:S02]  /*193e0*/  MOV R2, 0x19400 ;  /* 0x0001940000027802 */ /* 0x000fc40000000f00 */
[----:B--234-:R-:W-:Y:S05]  /*193f0*/  CALL.REL.NOINC `($__internal_7_$__cuda_sm70_shflsync_idx_p) ;  /* 0x000006e000007944 */ /* 0x01cfea0003c00000 */
[----:B------:R-:W-:Y:S01]  /*19400*/  IMAD.MOV.U32 R6, RZ, RZ, R0 ;  /* 0x000000ffff067224 */ /* 0x000fe200078e0000 */
[----:B------:R-:W-:Y:S01]  /*19410*/  MOV R3, 0x3 ;  /* 0x0000000300037802 */ /* 0x000fe20000000f00 */
[----:B------:R-:W-:Y:S01]  /*19420*/  IMAD.MOV.U32 R9, RZ, RZ, R10 ;  /* 0x000000ffff097224 */ /* 0x000fe200078e000a */
[----:B------:R-:W-:-:S02]  /*19430*/  MOV R0, 0x181f ;  /* 0x0000181f00007802 */ /* 0x000fc40000000f00 */
[----:B------:R-:W-:Y:S02]  /*19440*/  MOV R2, 0x19460 ;  /* 0x0001946000027802 */ /* 0x000fe40000000f00 */
[----:B------:R-:W-:Y:S05]  /*19450*/  CALL.REL.NOINC `($__internal_7_$__cuda_sm70_shflsync_idx_p) ;  /* 0x0000068000007944 */ /* 0x000fea0003c00000 */
[----:B------:R-:W-:Y:S05]  /*19460*/  BRA `(.L_x_415) ;  /* 0xffffe5d000007947 */ /* 0x000fea000383ffff */
.L_x_378:
[----:B------:R-:W-:Y:S01]  /*19470*/  IMAD.MOV.U32 R9, RZ, RZ, R67 ;  /* 0x000000ffff097224 */ /* 0x000fe200078e0043 */
[----:B------:R-:W-:Y:S01]  /*19480*/  MOV R3, RZ ;  /* 0x000000ff00037202 */ /* 0x000fe20000000f00 */
[----:B------:R-:W-:Y:S01]  /*19490*/  IMAD.MOV.U32 R0, RZ, RZ, 0x1f ;  /* 0x0000001fff007424 */ /* 0x000fe200078e00ff */
[----:B------:R-:W-:Y:S02]  /*194a0*/  MOV R2, 0x194c0 ;  /* 0x000194c000027802 */ /* 0x000fe40000000f00 */
[----:B------:R-:W-:Y:S05]  /*194b0*/  CALL.REL.NOINC `($__internal_7_$__cuda_sm70_shflsync_idx_p) ;  /* 0x0000062000007944 */ /* 0x000fea0003c00000 */
[----:B------:R-:W-:Y:S01]  /*194c0*/  MOV R10, R0 ;  /* 0x00000000000a7202 */ /* 0x000fe20000000f00 */
[----:B------:R-:W-:Y:S05]  /*194d0*/  BRA `(.L_x_416) ;  /* 0xffffe71000007947 */ /* 0x000fea000383ffff */
.L_x_379:
[----:B------:R-:W-:Y:S01]  /*194e0*/  IMAD.MOV.U32 R9, RZ, RZ, R67 ;  /* 0x000000ffff097224 */ /* 0x000fe200078e0043 */
[----:B------:R-:W-:Y:S01]  /*194f0*/  MOV R3, 0x1 ;  /* 0x0000000100037802 */ /* 0x000fe20000000f00 */
[----:B------:R-:W-:Y:S01]  /*19500*/  IMAD.MOV.U32 R0, RZ, RZ, 0x1f ;  /* 0x0000001fff007424 */ /* 0x000fe200078e00ff */
[----:B------:R-:W-:Y:S02]  /*19510*/  MOV R2, 0x19530 ;  /* 0x0001953000027802 */ /* 0x000fe40000000f00 */
[----:B-12---:R-:W-:Y:S05]  /*19520*/  CALL.REL.NOINC `($__internal_7_$__cuda_sm70_shflsync_idx_p) ;  /* 0x000005b000007944 */ /* 0x006fea0003c00000 */
[----:B------:R-:W-:Y:S01]  /*19530*/  MOV R8, R0 ;  /* 0x0000000000087202 */ /* 0x000fe20000000f00 */
[----:B------:R-:W-:Y:S05]  /*19540*/  BRA `(.L_x_417) ;  /* 0xffffe6c000007947 */ /* 0x000fea000383ffff */
.L_x_380:
[----:B------:R-:W-:Y:S02]  /*19550*/  MOV R2, 0x1 ;  /* 0x0000000100027802 */ /* 0x000fe40000000f00 */
[----:B------:R-:W-:-:S02]  /*19560*/  MOV R3, 0x19580 ;  /* 0x0001958000037802 */ /* 0x000fc40000000f00 */
[----:B-1234-:R-:W-:Y:S05]  /*19570*/  CALL.REL.NOINC `($__internal_8_$__cuda_sm70_shflsync_up_p) ;  /* 0x000005b000007944 */ /* 0x01efea0003c00000 */
[----:B------:R-:W-:Y:S05]  /*19580*/  BRA `(.L_x_418) ;  /* 0xffffe7b000007947 */ /* 0x000fea000383ffff */
.L_x_381:
[----:B------:R-:W-:Y:S02]  /*19590*/  MOV R2, 0x2 ;  /* 0x0000000200027802 */ /* 0x000fe40000000f00 */
[----:B------:R-:W-:-:S02]  /*195a0*/  MOV R3, 0x195c0 ;  /* 0x000195c000037802 */ /* 0x000fc40000000f00 */
[----:B--2-4-:R-:W-:Y:S05]  /*195b0*/  CALL.REL.NOINC `($__internal_8_$__cuda_sm70_shflsync_up_p) ;  /* 0x0000057000007944 */ /* 0x014fea0003c00000 */
        /* <DEDUP_REMOVED lines=23> */
.L_x_385:
[----:B------:R-:W-:Y:S02]  /*19730*/  MOV R2, 0x1 ;  /* 0x0000000100027802 */ /* 0x000fe40000000f00 */
[----:B------:R-:W-:Y:S02]  /*19740*/  MOV R3, 0x19760 ;  /* 0x0001976000037802 */ /* 0x000fe40000000f00 */
[----:B------:R-:W-:Y:S05]  /*19750*/  CALL.REL.NOINC `($__internal_8_$__cuda_sm70_shflsync_up_p) ;  /* 0x000003d000007944 */ /* 0x000fea0003c00000 */
[----:B------:R-:W-:Y:S01]  /*19760*/  MOV R2, R4 ;  /* 0x0000000400027202 */ /* 0x000fe20000000f00 */
[----:B------:R-:W-:Y:S05]  /*19770*/  BRA `(.L_x_420) ;  /* 0xffffe82000007947 */ /* 0x000fea000383ffff */
.L_x_386:
        /* <DEDUP_REMOVED lines=26> */
.L_x_388:
[----:B------:R-:W-:Y:S02]  /*19920*/  SEL R0, RZ, 0x1, P0 ;  /* 0x00000001ff007807 */ /* 0x000fe40000000000 */
[----:B------:R-:W-:Y:S02]  /*19930*/  MOV R2, 0x19950 ;  /* 0x0001995000027802 */ /* 0x000fe40000000f00 */
[----:B-1----:R-:W-:Y:S05]  /*19940*/  CALL.REL.NOINC `($__internal_9_$__cuda_sm70_votesync_ballot) ;  /* 0x0000025000007944 */ /* 0x002fea0003c00000 */
[----:B------:R-:W-:Y:S01]  /*19950*/  MOV R5, R0 ;  /* 0x0000000000057202 */ /* 0x000fe20000000f00 */
[----:B------:R-:W-:Y:S05]  /*19960*/  BRA `(.L_x_422) ;  /* 0xffffe7c000007947 */ /* 0x000fea000383ffff */
.L_x_389:
[----:B------:R-:W-:Y:S01]  /*19970*/  IMAD.MOV.U32 R9, RZ, RZ, R6 ;  /* 0x000000ffff097224 */ /* 0x000fe200078e0006 */
[----:B---3--:R-:W-:Y:S01]  /*19980*/  MOV R3, R12 ;  /* 0x0000000c00037202 */ /* 0x008fe20000000f00 */
[----:B------:R-:W-:Y:S01]  /*19990*/  IMAD.MOV.U32 R0, RZ, RZ, 0x1f ;  /* 0x0000001fff007424 */ /* 0x000fe200078e00ff */
[----:B------:R-:W-:Y:S02]  /*199a0*/  MOV R2, 0x199c0 ;  /* 0x000199c000027802 */ /* 0x000fe40000000f00 */
[----:B-12---:R-:W-:Y:S05]  /*199b0*/  CALL.REL.NOINC `($__internal_7_$__cuda_sm70_shflsync_idx_p) ;  /* 0x0000012000007944 */ /* 0x006fea0003c00000 */
[----:B------:R-:W-:Y:S01]  /*199c0*/  IMAD.MOV.U32 R8, RZ, RZ, R0 ;  /* 0x000000ffff087224 */ /* 0x000fe200078e0000 */
[----:B------:R-:W-:Y:S01]  /*199d0*/  MOV R3, R12 ;  /* 0x0000000c00037202 */ /* 0x000fe20000000f00 */
[----:B------:R-:W-:Y:S01]  /*199e0*/  IMAD.MOV.U32 R9, RZ, RZ, R7 ;  /* 0x000000ffff097224 */ /* 0x000fe200078e0007 */
[----:B------:R-:W-:Y:S02]  /*199f0*/  MOV R0, 0x1f ;  /* 0x0000001f00007802 */ /* 0x000fe40000000f00 */
[----:B------:R-:W-:-:S02]  /*19a00*/  MOV R2, 0x19a20 ;  /* 0x00019a2000027802 */ /* 0x000fc40000000f00 */
[----:B------:R-:W-:Y:S05]  /*19a10*/  CALL.REL.NOINC `($__internal_7_$__cuda_sm70_shflsync_idx_p) ;  /* 0x000000c000007944 */ /* 0x000fea0003c00000 */
[----:B------:R-:W-:Y:S01]  /*19a20*/  MOV R7, R0 ;  /* 0x0000000000077202 */ /* 0x000fe20000000f00 */
[----:B------:R-:W-:Y:S05]  /*19a30*/  BRA `(.L_x_423) ;  /* 0xffffe73000007947 */ /* 0x000fea000383ffff */
.L_x_392:
[----:B------:R-:W-:Y:S01]  /*19a40*/  IMAD.MOV.U32 R9, RZ, RZ, R4 ;  /* 0x000000ffff097224 */ /* 0x000fe200078e0004 */
[----:B------:R-:W-:-:S02]  /*19a50*/  MOV R0, 0x1f ;  /* 0x0000001f00007802 */ /* 0x000fc40000000f00 */
[----:B------:R-:W-:Y:S02]  /*19a60*/  MOV R2, 0x19a80 ;  /* 0x00019a8000027802 */ /* 0x000fe40000000f00 */
[----:B-1234-:R-:W-:Y:S05]  /*19a70*/  CALL.REL.NOINC `($__internal_7_$__cuda_sm70_shflsync_idx_p) ;  /* 0x0000006000007944 */ /* 0x01efea0003c00000 */
[----:B------:R-:W-:Y:S01]  /*19a80*/  MOV R13, R0 ;  /* 0x00000000000d7202 */ /* 0x000fe20000000f00 */
[----:B------:R-:W-:Y:S05]  /*19a90*/  BRA `(.L_x_391) ;  /* 0xffffe73000007947 */ /* 0x000fea000383ffff */
        .weak           $__internal_6_$__cuda_sm70_shflsync_bfly_p
        .type           $__internal_6_$__cuda_sm70_shflsync_bfly_p,@function
        .size           $__internal_6_$__cuda_sm70_shflsync_bfly_p,($__internal_7_$__cuda_sm70_shflsync_idx_p - $__internal_6_$__cuda_sm70_shflsync_bfly_p)
$__internal_6_$__cuda_sm70_shflsync_bfly_p:
[----:B------:R-:W-:Y:S04]  /*19aa0*/  WARPSYNC R6 ;  /* 0x0000000600007348 */ /* 0x000fe80003800000 */
[----:B------:R1:W2:Y:S02]  /*19ab0*/  SHFL.BFLY PT, R2, R2, R5, R7 ;  /* 0x0c00000502027389 */ /* 0x0002a400000e0007 */
[----:B-1----:R-:W-:-:S04]  /*19ac0*/  MOV R5, 0x0 ;  /* 0x0000000000057802 */ /* 0x002fc80000000f00 */
[----:B--2---:R-:W-:Y:S05]  /*19ad0*/  RET.REL.NODEC R4 `(_ZN7cutlass13device_kernelIN5flash19enable_sm80_to_sm89INS1_16FlashAttnFwdSm80INS1_25CollectiveMainloopFwdSm80ILi8ELi1ELb1EN4cute5tupleIJNS5_1CILi128EEENS7_ILi112EEES8_EEELi128ENS_10bfloat16_tEfNS_4arch4Sm80ELb0ELb0ELb1ELb1ELb0ELb1ELb1ELb1EEENS1_21CollectiveEpilogueFwdINS6_IJS8_S8_S9_EEENS6_IJNS7_ILi1EEESH_SH_EEESB_SD_Li256ELb1ELb1ELb1ELb0EEENS1_36VarlenDynamicPersistentTileSchedulerILi128ELi112ELi256ELi256ELb1ELb1ELb0ELb0ELb1ELb1EEEEEEEEEvNT_6ParamsE) ;  /* 0xfffe652004007950 */ /* 0x004fea0003c3ffff */
        .weak           $__internal_7_$__cuda_sm70_shflsync_idx_p
        .type           $__internal_7_$__cuda_sm70_shflsync_idx_p,@function
        .size           $__internal_7_$__cuda_sm70_shflsync_idx_p,($__internal_8_$__cuda_sm70_shflsync_up_p - $__internal_7_$__cuda_sm70_shflsync_idx_p)
$__internal_7_$__cuda_sm70_shflsync_idx_p:
[----:B------:R-:W-:-:S04]  /*19ae0*/  MOV R69, 0xffffffff ;  /* 0xffffffff00457802 */ /* 0x000fc80000000f00 */
[----:B------:R-:W-:Y:S04]  /*19af0*/  WARPSYNC R69 ;  /* 0x0000004500007348 */ /* 0x000fe80003800000 */
[----:B------:R1:W2:Y:S02]  /*19b00*/  SHFL.IDX PT, R0, R9, R3, R0 ;  /* 0x0000000309007389 */ /* 0x0002a400000e0000 */
[----:B-1----:R-:W-:-:S04]  /*19b10*/  MOV R3, 0x0 ;  /* 0x0000000000037802 */ /* 0x002fc80000000f00 */
[----:B--2---:R-:W-:Y:S05]  /*19b20*/  RET.REL.NODEC R2 `(_ZN7cutlass13device_kernelIN5flash19enable_sm80_to_sm89INS1_16FlashAttnFwdSm80INS1_25CollectiveMainloopFwdSm80ILi8ELi1ELb1EN4cute5tupleIJNS5_1CILi128EEENS7_ILi112EEES8_EEELi128ENS_10bfloat16_tEfNS_4arch4Sm80ELb0ELb0ELb1ELb1ELb0ELb1ELb1ELb1EEENS1_21CollectiveEpilogueFwdINS6_IJS8_S8_S9_EEENS6_IJNS7_ILi1EEESH_SH_EEESB_SD_Li256ELb1ELb1ELb1ELb0EEENS1_36VarlenDynamicPersistentTileSchedulerILi128ELi112ELi256ELi256ELb1ELb1ELb0ELb0ELb1ELb1EEEEEEEEEvNT_6ParamsE) ;  /* 0xfffe64d002007950 */ /* 0x004fea0003c3ffff */
        .weak           $__internal_8_$__cuda_sm70_shflsync_up_p
        .type           $__internal_8_$__cuda_sm70_shflsync_up_p,@function
        .size           $__internal_8_$__cuda_sm70_shflsync_up_p,($__internal_9_$__cuda_sm70_votesync_ballot - $__internal_8_$__cuda_sm70_shflsync_up_p)
$__internal_8_$__cuda_sm70_shflsync_up_p:
[----:B------:R-:W-:Y:S02]  /*19b30*/  IMAD.MOV.U32 R4, RZ, RZ, RZ ;  /* 0x000000ffff047224 */ /* 0x000fe400078e00ff */
[----:B------:R-:W-:-:S04]  /*19b40*/  IMAD.MOV.U32 R9, RZ, RZ, -0x1 ;  /* 0xffffffffff097424 */ /* 0x000fc800078e00ff */
[----:B------:R-:W-:Y:S04]  /*19b50*/  WARPSYNC R9 ;  /* 0x0000000900007348 */ /* 0x000fe80003800000 */
[----:B------:R1:W2:Y:S02]  /*19b60*/  SHFL.UP PT, R4, R0, R2, R4 ;  /* 0x0400000200047389 */ /* 0x0002a400000e0004 */
[----:B-1----:R-:W-:Y:S02]  /*19b70*/  MOV R2, R3 ;  /* 0x0000000300027202 */ /* 0x002fe40000000f00 */
[----:B------:R-:W-:-:S04]  /*19b80*/  MOV R3, 0x0 ;  /* 0x0000000000037802 */ /* 0x000fc80000000f00 */
[----:B--2---:R-:W-:Y:S05]  /*19b90*/  RET.REL.NODEC R2 `(_ZN7cutlass13device_kernelIN5flash19enable_sm80_to_sm89INS1_16FlashAttnFwdSm80INS1_25CollectiveMainloopFwdSm80ILi8ELi1ELb1EN4cute5tupleIJNS5_1CILi128EEENS7_ILi112EEES8_EEELi128ENS_10bfloat16_tEfNS_4arch4Sm80ELb0ELb0ELb1ELb1ELb0ELb1ELb1ELb1EEENS1_21CollectiveEpilogueFwdINS6_IJS8_S8_S9_EEENS6_IJNS7_ILi1EEESH_SH_EEESB_SD_Li256ELb1ELb1ELb1ELb0EEENS1_36VarlenDynamicPersistentTileSchedulerILi128ELi112ELi256ELi256ELb1ELb1ELb0ELb0ELb1ELb1EEEEEEEEEvNT_6ParamsE) ;  /* 0xfffe646002007950 */ /* 0x004fea0003c3ffff */
        .weak           $__internal_9_$__cuda_sm70_votesync_ballot
        .type           $__internal_9_$__cuda_sm70_votesync_ballot,@function
        .size           $__internal_9_$__cuda_sm70_votesync_ballot,(.L_x_2683 - $__internal_9_$__cuda_sm70_votesync_ballot)
$__internal_9_$__cuda_sm70_votesync_ballot:
[----:B------:R-:W-:Y:S01]  /*19ba0*/  ISETP.NE.U32.AND P0, PT, R0, 0x1, PT ;  /* 0x000000010000780c */ /* 0x000fe20003f05070 */
[----:B------:R-:W-:-:S04]  /*19bb0*/  IMAD.MOV.U32 R3, RZ, RZ, -0x1 ;  /* 0xffffffffff037424 */ /* 0x000fc800078e00ff */
[----:B------:R-:W-:Y:S08]  /*19bc0*/  WARPSYNC R3 ;  /* 0x0000000300007348 */ /* 0x000ff00003800000 */
[----:B------:R-:W-:-:S04]  /*19bd0*/  VOTE.ANY R0, PT, !P0 ;  /* 0x0000000000007806 */ /* 0x000fc800040e0100 */
[----:B------:R-:W-:Y:S01]  /*19be0*/  LOP3.LUT R0, R0, R3, RZ, 0xc0, !PT ;  /* 0x0000000300007212 */ /* 0x000fe200078ec0ff */
[----:B------:R-:W-:-:S04]  /*19bf0*/  IMAD.MOV.U32 R3, RZ, RZ, 0x0 ;  /* 0x00000000ff037424 */ /* 0x000fc800078e00ff */
[----:B------:R-:W-:Y:S05]  /*19c00*/  RET.REL.NODEC R2 `(_ZN7cutlass13device_kernelIN5flash19enable_sm80_to_sm89INS1_16FlashAttnFwdSm80INS1_25CollectiveMainloopFwdSm80ILi8ELi1ELb1EN4cute5tupleIJNS5_1CILi128EEENS7_ILi112EEES8_EEELi128ENS_10bfloat16_tEfNS_4arch4Sm80ELb0ELb0ELb1ELb1ELb0ELb1ELb1ELb1EEENS1_21CollectiveEpilogueFwdINS6_IJS8_S8_S9_EEENS6_IJNS7_ILi1EEESH_SH_EEESB_SD_Li256ELb1ELb1ELb1ELb0EEENS1_36VarlenDynamicPersistentTileSchedulerILi128ELi112ELi256ELi256ELb1ELb1ELb0ELb0ELb1ELb1EEEEEEEEEvNT_6ParamsE) ;  /* 0xfffe63f002007950 */ /* 0x000fea0003c3ffff */
.L_x_424:
        /* <DEDUP_REMOVED lines=15> */
.L_x_2683:


//--------------------- .text._ZN7cutlass13device_kernelIN5flash19enable_sm80_to_sm89INS1_16FlashAttnFwdSm80INS1_25CollectiveMainloopFwdSm80ILi4ELi1ELb0EN4cute5tupleIJNS5_1CILi128EEENS7_ILi48EEES8_EEELi128ENS_10bfloat16_tEfNS_4arch4Sm80ELb0ELb1ELb1ELb0ELb0ELb0ELb1ELb1EEENS1_21CollectiveEpilogueFwdINS6_IJS8_S8_S9_EEENS6_IJNS7_ILi1EEESH_SH_EEESB_SD_Li128ELb0ELb1ELb1ELb0EEENS1_19SingleTileSchedulerILb0ELb1ELb1ELi128EEEEEEEEEvNT_6ParamsE --------------------------
	.section	.text._ZN7cutlass13device_kernelIN5flash19enable_sm80_to_sm89INS1_16FlashAttnFwdSm80INS1_25CollectiveMainloopFwdSm80ILi4ELi1ELb0EN4cute5tupleIJNS5_1CILi128EEENS7_ILi48EEES8_EEELi128ENS_10bfloat16_tEfNS_4arch4Sm80ELb0ELb1ELb1ELb0ELb0ELb0ELb1ELb1EEENS1_21CollectiveEpilogueFwdINS6_IJS8_S8_S9_EEENS6_IJNS7_ILi1EEESH_SH_EEESB_SD_Li128ELb0ELb1ELb1ELb0EEENS1_19SingleTileSchedulerILb0ELb1ELb1ELi128EEEEEEEEEvNT_6ParamsE,"ax",@progbits
	.sectioninfo	@"SHI_REGISTERS=255"
	.align	128
.text._ZN7cutlass13device_kernelIN5flash19enable_sm80_to_sm89INS1_16FlashAttnFwdSm80INS1_25CollectiveMainloopFwdSm80ILi4ELi1ELb0EN4cute5tupleIJNS5_1CILi128EEENS7_ILi48EEES8_EEELi128ENS_10bfloat16_tEfNS_4arch4Sm80ELb0ELb1ELb1ELb0ELb0ELb0ELb1ELb1EEENS1_21CollectiveEpilogueFwdINS6_IJS8_S8_S9_EEENS6_IJNS7_ILi1EEESH_SH_EEESB_SD_Li128ELb0ELb1ELb1ELb0EEENS1_19SingleTileSchedulerILb0ELb1ELb1ELi128EEEEEEEEEvNT_6ParamsE:
        .type           _ZN7cutlass13device_kernelIN5flash19enable_sm80_to_sm89INS1_16FlashAttnFwdSm80INS1_25CollectiveMainloopFwdSm80ILi4ELi1ELb0EN4cute5tupleIJNS5_1CILi128EEENS7_ILi48EEES8_EEELi128ENS_10bfloat16_tEfNS_4arch4Sm80ELb0ELb1ELb1ELb0ELb0ELb0ELb1ELb1EEENS1_21CollectiveEpilogueFwdINS6_IJS8_S8_S9_EEENS6_IJNS7_ILi1EEESH_SH_EEESB_SD_Li128ELb0ELb1ELb1ELb0EEENS1_19SingleTileSchedulerILb0ELb1ELb1ELi128EEEEEEEEEvNT_6ParamsE,@function
        .size           _ZN7cutlass13device_kernelIN5flash19enable_sm80_to_sm89INS1_16FlashAttnFwdSm80INS1_25CollectiveMainloopFwdSm80ILi4ELi1ELb0EN4cute5tupleIJNS5_1CILi128EEENS7_ILi48EEES8_EEELi128ENS_10bfloat16_tEfNS_4arch4Sm80ELb0ELb1ELb1ELb0ELb0ELb0ELb1ELb1EEENS1_21CollectiveEpilogueFwdINS6_IJS8_S8_S9_EEENS6_IJNS7_ILi1EEESH_SH_EEESB_SD_Li128ELb0ELb1ELb1ELb0EEENS1_19SingleTileSchedulerILb0ELb1ELb1ELi128EEEEEEEEEvNT_6ParamsE,(.L_x_2688 - _ZN7cutlass13device_kernelIN5flash19enable_sm80_to_sm89INS1_16FlashAttnFwdSm80INS1_25CollectiveMainloopFwdSm80ILi4ELi1ELb0EN4cute5tupleIJNS5_1CILi128EEENS7_ILi48EEES8_EEELi128ENS_10bfloat16_tEfNS_4arch4Sm80ELb0ELb1ELb1ELb0ELb0ELb0ELb1ELb1EEENS1_21CollectiveEpilogueFwdINS6_IJS8_S8_S9_EEENS6_IJNS7_ILi1EEESH_SH_EEESB_SD_Li128ELb0ELb1ELb1ELb0EEENS1_19SingleTileSchedulerILb0ELb1ELb1ELi128EEEEEEEEEvNT_6ParamsE)
        .other          _ZN7cutlass13device_kernelIN5flash19enable_sm80_to_sm89INS1_16FlashAttnFwdSm80INS1_25CollectiveMainloopFwdSm80ILi4ELi1ELb0EN4cute5tupleIJNS5_1CILi128EEENS7_ILi48EEES8_EEELi128ENS_10bfloat16_tEfNS_4arch4Sm80ELb0ELb1ELb1ELb0ELb0ELb0ELb1ELb1EEENS1_21CollectiveEpilogueFwdINS6_IJS8_S8_S9_EEENS6_IJNS7_ILi1EEESH_SH_EEESB_SD_Li128ELb0ELb1ELb1ELb0EEENS1_19SingleTileSchedulerILb0ELb1ELb1ELi128EEEEEEEEEvNT_6ParamsE,@"STO_CUDA_ENTRY STV_DEFAULT"
_ZN7cutlass13device_kernelIN5flash19enable_sm80_to_sm89INS1_16FlashAttnFwdSm80INS1_25CollectiveMainloopFwdSm80ILi4ELi1ELb0EN4cute5tupleIJNS5_1CILi128EEENS7_ILi48EEES8_EEELi128ENS_10bfloat16_tEfNS_4arch4Sm80ELb0ELb1ELb1ELb0ELb0ELb0ELb1ELb1EEENS1_21CollectiveEpilogueFwdINS6_IJS8_S8_S9_EEENS6_IJNS7_ILi1EEESH_SH_EEESB_SD_Li128ELb0ELb1ELb1ELb0EEENS1_19SingleTileSchedulerILb0ELb1ELb1ELi128EEEEEEEEEvNT_6ParamsE:
        /* <DEDUP_REMOVED lines=18> */
.L_x_425:
[----:B---3--:R-:W-:Y:S02]  /*0120*/  ULDC.64 UR4, c[0x0][0x550] ;  /* 0x0001540000047ab9 */ /* 0x008fe40000000a00 */
[----:B------:R-:W-:Y:S02]  /*0130*/  UISETP.NE.AND UP0, UPT, UR4, 0x1, UPT ;  /* 0x000000010400788c */ /* 0x000fe4000bf05270 */
[----:B------:R-:W-:-:S02]  /*0140*/  UIMAD.WIDE.U32 UR8, UR6, UR5, URZ ;  /* 0x00000005060872a5 */ /* 0x000fc4000f8e003f */
[----:B------:R-:W-:Y:S02]  /*0150*/  ULDC UR4, c[0x0][0x558] ;  /* 0x0001560000047ab9 */ /* 0x000fe40000000800 */
[----:B------:R-:W-:-:S05]  /*0160*/  UMOV UR10, UR6 ;  /* 0x00000006000a7c82 */ /* 0x000fca0008000000 */
[----:B------:R-:W-:-:S03]  /*0170*/  @UP0 USHF.R.U32.HI UR10, URZ, UR4, UR9 ;  /* 0x000000043f0a0299 */ /* 0x000fc60008011609 */
.L_x_426:
        /* <DEDUP_REMOVED lines=35> */
.L_x_428:
[----:B------:R-:W-:Y:S02]  /*03b0*/  ULDC UR4, c[0x0][0x32c] ;  /* 0x0000cb0000047ab9 */ /* 0x000fe40000000800 */
[----:B------:R-:W-:-:S03]  /*03c0*/  UISETP.NE.AND UP0, UPT, UR9, UR4, UPT ;  /* 0x000000040900728c */ /* 0x000fc6000bf05270 */
[----:B------:R-:W-:Y:S02]  /*03d0*/  ULDC.64 UR4, c[0x0][0x330] ;  /* 0x0000cc0000047ab9 */ /* 0x000fe40000000a00 */
[----:B------:R-:W-:-:S06]  /*03e0*/  UIMAD.WIDE.U32 UR12, UR7, UR4, URZ ;  /* 0x00000004070c72a5 */ /* 0x000fcc000f8e003f */
[----:B------:R-:W-:Y:S02]  /*03f0*/  @UP0 USHF.R.U32.HI UR7, URZ, UR5, UR13 ;  /* 0x000000053f070299 */ /* 0x000fe4000801160d */
.L_x_429:
[----:B------:R-:W-:Y:S02]  /*0400*/  ULDC UR4, c[0x0][0x32c] ;  /* 0x0000cb0000047ab9 */ /* 0x000fe40000000800 */
[----:B------:R-:W-:-:S04]  /*0410*/  UIMAD UR4, UR7, UR4, UR4 ;  /* 0x00000004070472a4 */ /* 0x000fc8000f8e0204 */
[----:B------:R-:W-:-:S04]  /*0420*/  UISETP.LT.AND UP0, UPT, UR6, UR4, UPT ;  /* 0x000000040600728c */ /* 0x000fc8000bf01270 */
[----:B------:R-:W-:Y:S02]  /*0430*/  USEL UR6, UR6, UR4, UP0 ;  /* 0x0000000406067287 */ /* 0x000fe40008000000 */
.L_x_427:
[----:B------:R-:W-:Y:S01]  /*0440*/  UMOV UR14, 0x2f ;  /* 0x0000002f000e7882 */ /* 0x000fe20000000000 */
[----:B------:R-:W-:Y:S01]  /*0450*/  PLOP3.LUT P0, PT, PT, PT, UP2, 0x40, 0x0 ;  /* 0x000000000000781c */ /* 0x000fe20003f0e828 */
[----:B------:R-:W-:Y:S02]  /*0460*/  ULDC UR16, c[0x0][0x1d0] ;  /* 0x0000740000107ab9 */ /* 0x000fe40000000800 */
[----:B------:R-:W-:Y:S02]  /*0470*/  ULDC.64 UR4, c[0x0][0x2c8] ;  /* 0x0000b20000047ab9 */ /* 0x000fe40000000a00 */
[----:B------:R-:W-:Y:S02]  /*0480*/  UIADD3 UR14, UR14, UR16, URZ ;  /* 0x000000100e0e7290 */ /* 0x000fe4000fffe03f */
[----:B------:R-:W-:Y:S02]  /*0490*/  UIMAD.WIDE.U32 UR12, UR17, UR4, URZ ;  /* 0x00000004110c72a5 */ /* 0x000fe4000f8e003f */
[----:B------:R-:W-:-:S02]  /*04a0*/  UIMAD.WIDE UR14, UR14, 0x2aaaaaab, URZ ;  /* 0x2aaaaaab0e0e78a5 */ /* 0x000fc4000f8e023f */
[----:B------:R-:W-:Y:S02]  /*04b0*/  UIADD3 UR6, UR6, 0x2f, URZ ;  /* 0x0000002f06067890 */ /* 0x000fe4000fffe03f */
[----:B------:R-:W-:Y:S02]  /*04c0*/  UMOV UR4, UR17 ;  /* 0x0000001100047c82 */ /* 0x000fe40008000000 */
[----:B------:R-:W-:Y:S02]  /*04d0*/  UIMAD.WIDE UR6, UR6, 0x2aaaaaab, URZ ;  /* 0x2aaaaaab060678a5 */ /* 0x000fe4000f8e023f */
[----:B------:R-:W-:Y:S02]  /*04e0*/  @UP3 UMOV UR9, UR13 ;  /* 0x0000000d00093c82 */ /* 0x000fe40008000000 */
[----:B------:R-:W-:Y:S02]  /*04f0*/  ULDC UR12, c[0x0][0x168] ;  /* 0x00005a00000c7ab9 */ /* 0x000fe40000000800 */
[----:B------:R-:W-:-:S02]  /*0500*/  @UP3 USHF.R.U32.HI UR4, URZ, UR5, UR9 ;  /* 0x000000053f043299 */ /* 0x000fc40008011609 */
[----:B------:R-:W-:Y:S02]  /*0510*/  UMOV UR11, UR15 ;  /* 0x0000000f000b7c82 */ /* 0x000fe40008000000 */
[----:B------:R-:W-:Y:S02]  /*0520*/  UIADD3 UR16, UR16, -UR12, URZ ;  /* 0x8000000c10107290 */ /* 0x000fe4000fffe03f */
[----:B------:R-:W-:Y:S02]  /*0530*/  USHF.R.U32.HI UR6, URZ, 0x1f, UR7 ;  /* 0x0000001f3f067899 */ /* 0x000fe40008011607 */
[----:B------:R-:W-:Y:S02]  /*0540*/  USHF.R.U32.HI UR9, URZ, 0x1f, UR11 ;  /* 0x0000001f3f097899 */ /* 0x000fe4000801160b */
[----:B------:R-:W-:Y:S02]  /*0550*/  UIADD3 UR4, UR16, UR4, URZ ;  /* 0x0000000410047290 */ /* 0x000fe4000fffe03f */
[----:B------:R-:W-:-:S02]  /*0560*/  ULDC UR5, c[0x0][0x324] ;  /* 0x0000c90000057ab9 */ /* 0x000fc40000000800 */
[----:B------:R-:W-:Y:S02]  /*0570*/  ULEA.HI.SX32 UR6, UR7, UR6, 0x1d ;  /* 0x0000000607067291 */ /* 0x000fe4000f8fea3f */
        /* <DEDUP_REMOVED lines=16> */
.L_x_431:
[----:B------:R-:W-:-:S04]  /*0680*/  MOV R2, c[0x0][0x32c] ;  /* 0x0000cb0000027a02 */ /* 0x000fc80000000f00 */
[----:B------:R-:W-:-:S13]  /*0690*/  ISETP.NE.AND P0, PT, R2, 0x1, PT ;  /* 0x000000010200780c */ /* 0x000fda0003f05270 */
[----:B------:R-:W-:-:S05]  /*06a0*/  @P0 IMAD.HI.U32 R2, R0, c[0x0][0x330], RZ ;  /* 0x0000cc0000020a27 */ /* 0x000fca00078e00ff */
[----:B------:R-:W-:-:S05]  /*06b0*/  @P0 SHF.R.U32.HI R0, RZ, c[0x0][0x334], R2 ;  /* 0x0000cd00ff000a19 */ /* 0x000fca0000011602 */
.L_x_432:
[----:B------:R-:W-:-:S05]  /*06c0*/  IMAD R0, R0, c[0x0][0x32c], RZ ;  /* 0x0000cb0000007a24 */ /* 0x000fca00078e02ff */
[----:B------:R-:W-:-:S05]  /*06d0*/  IMNMX R3, R3, R0, !PT ;  /* 0x0000000003037217 */ /* 0x000fca0007800200 */
.L_x_430:
[----:B------:R-:W-:Y:S01]  /*06e0*/  IMAD.HI R0, R3, 0x2aaaaaab, RZ ;  /* 0x2aaaaaab03007827 */ /* 0x000fe200078e02ff */
[----:B------:R-:W-:Y:S02]  /*06f0*/  USHF.R.U32.HI UR5, URZ, 0x10, UR8 ;  /* 0x000000103f057899 */ /* 0x000fe40008011608 */
[----:B------:R-:W-:Y:S02]  /*0700*/  ULDC UR4, c[0x0][0x338] ;  /* 0x0000ce0000047ab9 */ /* 0x000fe40000000800 */
[----:B------:R-:W-:Y:S01]  /*0710*/  SHF.R.U32.HI R2, RZ, 0x1f, R0 ;  /* 0x0000001fff027819 */ /* 0x000fe20000011600 */
[----:B------:R-:W-:-:S03]  /*0720*/  UISETP.NE.AND UP0, UPT, UR5, URZ, UPT ;  /* 0x0000003f0500728c */ /* 0x000fc6000bf05270 */
[----:B------:R-:W-:Y:S01]  /*0730*/  LEA.HI.SX32 R0, R0, R2, 0x1d ;  /* 0x0000000200007211 */ /* 0x000fe200078feaff */
[----:B------:R-:W-:-:S03]  /*0740*/  USEL UR4, UR5, UR4, UP0 ;  /* 0x0000000405047287 */ /* 0x000fc60008000000 */
[----:B------:R-:W-:Y:S01]  /*0750*/  IMNMX R9, RZ, R0, !PT ;  /* 0x00000000ff097217 */ /* 0x000fe20007800200 */
[----:B------:R-:W-:-:S03]  /*0760*/  IMAD.MOV.U32 R0, RZ, RZ, RZ ;  /* 0x000000ffff007224 */ /* 0x000fc600078e00ff */
[----:B------:R-:W-:-:S13]  /*0770*/  ISETP.LT.AND P0, PT, R9, UR6, PT ;  /* 0x0000000609007c0c */ /* 0x000fda000bf01270 */
[----:B------:R-:W-:Y:S05]  /*0780*/  @!P0 BRA `(.L_x_433) ;  /* 0x000001f000008947 */ /* 0x000fea0003800000 */
[----:B------:R-:W-:Y:S01]  /*0790*/  IMAD.U32 R5, RZ, RZ, UR4 ;  /* 0x00000004ff057e24 */ /* 0x000fe2000f8e00ff */
[----:B------:R-:W-:-:S04]  /*07a0*/  UIADD3 UR5, UR4, -0x1, UR6 ;  /* 0xffffffff04057890 */ /* 0x000fc8000fffe006 */
[----:B------:R-:W-:Y:S02]  /*07b0*/  IABS R0, R5 ;  /* 0x0000000500007213 */ /* 0x000fe40000000000 */
[----:B------:R-:W-:-:S03]  /*07c0*/  IADD3 R8, -R9, UR5, RZ ;  /* 0x0000000509087c10 */ /* 0x000fc6000fffe1ff */
        /* <DEDUP_REMOVED lines=9> */
[----:B------:R-:W-:Y:S01]  /*0860*/  IMAD R5, R2, R4, RZ ;  /* 0x0000000402057224 */ /* 0x000fe200078e02ff */
[----:B------:R-:W-:Y:S01]  /*0870*/  MOV R2, RZ ;  /* 0x000000ff00027202 */ /* 0x000fe20000000f00 */
[----:B------:R-:W-:-:S04]  /*0880*/  IMAD.MOV R6, RZ, RZ, -R0 ;  /* 0x000000ffff067224 */ /* 0x000fc800078e0a00 */
[----:B------:R-:W-:-:S04]  /*0890*/  IMAD.HI.U32 R0, R3, R5, R2 ;  /* 0x0000000503007227 */ /* 0x000fc800078e0002 */
[----:B------:R-:W-:Y:S02]  /*08a0*/  IMAD.MOV.U32 R2, RZ, RZ, R7 ;  /* 0x000000ffff027224 */ /* 0x000fe400078e0007 */
[----:B------:R-:W-:Y:S02]  /*08b0*/  IMAD.MOV.U32 R3, RZ, RZ, R6 ;  /* 0x000000ffff037224 */ /* 0x000fe400078e0006 */
[----:B------:R-:W-:-:S04]  /*08c0*/  IMAD.HI.U32 R0, R0, R2, RZ ;  /* 0x0000000200007227 */ /* 0x000fc800078e00ff */
[----:B------:R-:W-:-:S05]  /*08d0*/  IMAD R2, R0, R3, R2 ;  /* 0x0000000300027224 */ /* 0x000fca00078e0202 */
[----:B------:R-:W-:-:S13]  /*08e0*/  ISETP.GT.U32.AND P1, PT, R4, R2, PT ;  /* 0x000000020400720c */ /* 0x000fda0003f24070 */
[-C--:B------:R-:W-:Y:S02]  /*08f0*/  @!P1 IADD3 R2, R2, -R4.reuse, RZ ;  /* 0x8000000402029210 */ /* 0x080fe40007ffe0ff */
[----:B------:R-:W-:Y:S02]  /*0900*/  @!P1 IADD3 R0, R0, 0x1, RZ ;  /* 0x0000000100009810 */ /* 0x000fe40007ffe0ff */
[----:B------:R-:W-:Y:S02]  /*0910*/  ISETP.GE.U32.AND P2, PT, R2, R4, PT ;  /* 0x000000040200720c */ /* 0x000fe40003f46070 */
[----:B------:R-:W-:Y:S02]  /*0920*/  LOP3.LUT R2, R8, UR4, RZ, 0x3c, !PT ;  /* 0x0000000408027c12 */ /* 0x000fe4000f8e3cff */
[----:B------:R-:W-:Y:S02]  /*0930*/  ISETP.NE.AND P1, PT, RZ, UR4, PT ;  /* 0x00000004ff007c0c */ /* 0x000fe4000bf25270 */
[----:B------:R-:W-:-:S07]  /*0940*/  ISETP.GE.AND P0, PT, R2, RZ, PT ;  /* 0x000000ff0200720c */ /* 0x000fce0003f06270 */
[----:B------:R-:W-:-:S06]  /*0950*/  @P2 IADD3 R0, R0, 0x1, RZ ;  /* 0x0000000100002810 */ /* 0x000fcc0007ffe0ff */
[----:B------:R-:W-:Y:S01]  /*0960*/  @!P0 IMAD.MOV R0, RZ, RZ, -R0 ;  /* 0x000000ffff008224 */ /* 0x000fe200078e0a00 */
[----:B------:R-:W-:Y:S02]  /*0970*/  @!P1 LOP3.LUT R0, RZ, UR4, RZ, 0x33, !PT ;  /* 0x00000004ff009c12 */ /* 0x000fe4000f8e33ff */
.L_x_433:
[----:B------:R-:W-:Y:S01]  /*0980*/  ULOP3.LUT UR8, UR8, 0xffff, URZ, 0xc0, !UPT ;  /* 0x0000ffff08087892 */ /* 0x000fe2000f8ec03f */
[----:B------:R-:W-:Y:S01]  /*0990*/  PLOP3.LUT P4, PT, PT, PT, PT, 0x80, 0x0 ;  /* 0x000000000000781c */ /* 0x000fe20003f8f070 */
[----:B------:R-:W-:Y:S01]  /*09a0*/  ULDC.64 UR14, c[0x0][0x118] ;  /* 0x00004600000e7ab9 */ /* 0x000fe20000000a00 */
[----:B------:R-:W-:Y:S01]  /*09b0*/  CS2R R20, SRZ ;  /* 0x0000000000147805 */ /* 0x000fe2000001ff00 */
[----:B------:R-:W-:Y:S01]  /*09c0*/  CS2R R18, SRZ ;  /* 0x0000000000127805 */ /* 0x000fe2000001ff00 */
[----:B------:R-:W-:Y:S01]  /*09d0*/  CS2R R126, SRZ ;  /* 0x00000000007e7805 */ /* 0x000fe2000001ff00 */
[----:B------:R-:W-:Y:S01]  /*09e0*/  IMAD R133, R0, UR8, R9 ;  /* 0x0000000800857c24 */ /* 0x000fe2000f8e0209 */
[----:B------:R-:W-:Y:S01]  /*09f0*/  CS2R R124, SRZ ;  /* 0x00000000007c7805 */ /* 0x000fe2000001ff00 */
[----:B------:R-:W-:Y:S01]  /*0a00*/  CS2R R130, SRZ ;  /* 0x0000000000827805 */ /* 0x000fe2000001ff00 */
[----:B------:R-:W-:Y:S01]  /*0a10*/  CS2R R128, SRZ ;  /* 0x0000000000807805 */ /* 0x000fe2000001ff00 */
[----:B------:R-:W-:Y:S01]  /*0a20*/  IMAD.IADD R0, R133, 0x1, R0 ;  /* 0x0000000185007824 */ /* 0x000fe200078e0200 */
[----:B------:R1:W-:Y:S01]  /*0a30*/  STL [R1], R133 ;  /* 0x0000008501007387 */ /* 0x0003e20000100800 */
        /* <DEDUP_REMOVED lines=63> */
[----:B-1----:R-:W-:Y:S02]  /*0e30*/  ISETP.NE.U32.AND P1, PT, RZ, c[0x0][0x340], PT ;  /* 0x0000d000ff007a0c */ /* 0x002fe40003f25070 */
[----:B------:R-:W-:Y:S01]  /*0e40*/  SHF.R.S32.HI R126, RZ, 0x1f, R132 ;  /* 0x0000001fff7e7819 */ /* 0x000fe20000011484 */
[----:B------:R-:W-:Y:S01]  /*0e50*/  USHF.R.S32.HI UR8, URZ, 0x1f, UR10 ;  /* 0x0000001f3f087899 */ /* 0x000fe2000801140a */
[----:B------:R-:W-:Y:S01]  /*0e60*/  ISETP.NE.AND.EX P1, PT, RZ, c[0x0][0x344], PT, P1 ;  /* 0x0000d100ff007a0c */ /* 0x000fe20003f25310 */
[----:B------:R-:W-:-:S12]  /*0e70*/  ULDC.64 UR4, c[0x0][0x1b8] ;  /* 0x00006e0000047ab9 */ /* 0x000fd80000000a00 */
[----:B------:R-:W-:-:S04]  /*0e80*/  @P1 IMAD.MOV.U32 R2, RZ, RZ, 0x4 ;  /* 0x00000004ff021424 */ /* 0x000fc800078e00ff */
[----:B------:R-:W-:-:S05]  /*0e90*/  @P1 IMAD.WIDE R2, R25, R2, c[0x0][0x340] ;  /* 0x0000d00019021625 */ /* 0x000fca00078e0202 */
[----:B------:R1:W2:Y:S01]  /*0ea0*/  @P1 LDG.E R18, [R2.64] ;  /* 0x0000000e02121981 */ /* 0x0002a2000c1e1900 */
[----:B------:R-:W-:Y:S01]  /*0eb0*/  PLOP3.LUT P2, PT, PT, PT, UP3, 0x80, 0x0 ;  /* 0x000000000000781c */ /* 0x000fe20003f4f038 */
[----:B------:R-:W-:Y:S01]  /*0ec0*/  UIMAD.WIDE.U32 UR6, UR10, UR4, URZ ;  /* 0x000000040a0672a5 */ /* 0x000fe2000f8e003f */
[----:B------:R-:W-:Y:S01]  /*0ed0*/  PLOP3.LUT P0, PT, PT, PT, UP3, 0x80, 0x0 ;  /* 0x000000000000781c */ /* 0x000fe20003f0f038 */
[----:B------:R-:W-:Y:S01]  /*0ee0*/  UIMAD UR4, UR8, UR4, URZ ;  /* 0x00000004080472a4 */ /* 0x000fe2000f8e023f */
[----:B------:R-:W-:Y:S01]  /*0ef0*/  SHF.R.S32.HI R24, RZ, 0x1f, R25 ;  /* 0x0000001fff187819 */ /* 0x000fe20000011419 */
[----:B------:R-:W-:Y:S01]  /*0f00*/  BSSY B0, `(.L_x_435) ;  /* 0x0000075000007945 */ /* 0x000fe20003800000 */
[----:B------:R-:W-:Y:S01]  /*0f10*/  LEA.HI R23, R126, R132, RZ, 0x4 ;  /* 0x000000847e177211 */ /* 0x000fe200078f20ff */
[----:B------:R-:W-:Y:S02]  /*0f20*/  UIMAD UR4, UR10, UR5, UR4 ;  /* 0x000000050a0472a4 */ /* 0x000fe4000f8e0204 */
[----:B------:R-:W-:-:S02]  /*0f30*/  IMAD R12, R24, c[0x0][0x1c0], RZ ;  /* 0x00007000180c7a24 */ /* 0x000fc400078e02ff */
[----:B------:R-:W-:Y:S02]  /*0f40*/  UIADD3 UR4, UR7, UR4, URZ ;  /* 0x0000000407047290 */ /* 0x000fe4000fffe03f */
[C---:B------:R-:W-:Y:S01]  /*0f50*/  IMAD R12, R25.reuse, c[0x0][0x1c4], R12 ;  /* 0x00007100190c7a24 */ /* 0x040fe200078e020c */
[----:B-1----:R-:W-:Y:S02]  /*0f60*/  LEA.HI R2, R126, R132, RZ, 0x3 ;  /* 0x000000847e027211 */ /* 0x002fe400078f18ff */
[----:B------:R-:W-:Y:S01]  /*0f70*/  MOV R3, UR7 ;  /* 0x0000000700037c02 */ /* 0x000fe20008000f00 */
[----:B------:R-:W-:Y:S01]  /*0f80*/  IMAD.U32 R3, RZ, RZ, UR4 ;  /* 0x00000004ff037e24 */ /* 0x000fe2000f8e00ff */
[----:B------:R-:W-:Y:S01]  /*0f90*/  LOP3.LUT R0, R2, 0xfffffff8, RZ, 0xc0, !PT ;  /* 0xfffffff802007812 */ /* 0x000fe200078ec0ff */
[----:B------:R-:W-:Y:S01]  /*0fa0*/  ULDC.64 UR4, c[0x0][0x210] ;  /* 0x0000840000047ab9 */ /* 0x000fe20000000a00 */
[----:B------:R-:W-:Y:S01]  /*0fb0*/  SHF.R.S32.HI R19, RZ, 0x3, R2 ;  /* 0x00000003ff137819 */ /* 0x000fe20000011402 */
[----:B------:R-:W-:Y:S01]  /*0fc0*/  IMAD.U32 R2, RZ, RZ, UR6 ;  /* 0x00000006ff027e24 */ /* 0x000fe2000f8e00ff */
[----:B------:R-:W-:Y:S01]  /*0fd0*/  ULDC.64 UR6, c[0x0][0x1e8] ;  /* 0x00007a0000067ab9 */ /* 0x000fe20000000a00 */
[----:B------:R-:W-:Y:S01]  /*0fe0*/  IMAD.IADD R26, R132, 0x1, -R0 ;  /* 0x00000001841a7824 */ /* 0x000fe200078e0a00 */
[----:B------:R-:W-:Y:S01]  /*0ff0*/  SHF.R.S32.HI R4, RZ, 0x1f, R19 ;  /* 0x0000001fff047819 */ /* 0x000fe20000011413 */
[----:B------:R-:W-:Y:S01]  /*1000*/  IMAD.WIDE.U32 R2, R25, c[0x0][0x1c0], R2 ;  /* 0x0000700019027a25 */ /* 0x000fe200078e0002 */
[----:B------:R-:W-:-:S02]  /*1010*/  UIMAD UR6, UR8, UR6, URZ ;  /* 0x00000006080672a4 */ /* 0x000fc4000f8e023f */
[C---:B------:R-:W-:Y:S01]  /*1020*/  SHF.L.U32 R10, R26.reuse, 0x3, RZ ;  /* 0x000000031a0a7819 */ /* 0x040fe200000006ff */
[----:B------:R-:W-:Y:S01]  /*1030*/  IMAD R0, R26, 0x10, R19 ;  /* 0x000000101a007824 */ /* 0x000fe200078e0213 */
[----:B------:R-:W-:Y:S01]  /*1040*/  UIMAD UR4, UR8, UR4, URZ ;  /* 0x00000004080472a4 */ /* 0x000fe2000f8e023f */
[----:B------:R-:W-:Y:S01]  /*1050*/  IMAD R5, R4, c[0x0][0x1e0], RZ ;  /* 0x0000780004057a24 */ /* 0x000fe200078e02ff */
[----:B------:R-:W-:Y:S01]  /*1060*/  SHF.R.S32.HI R11, RZ, 0x1f, R10 ;  /* 0x0000001fff0b7819 */ /* 0x000fe2000001140a */
[----:B------:R-:W-:Y:S01]  /*1070*/  IMAD.IADD R3, R3, 0x1, R12 ;  /* 0x0000000103037824 */ /* 0x000fe200078e020c */
[----:B------:R-:W-:Y:S01]  /*1080*/  IADD3 R9, R0, UR17, RZ ;  /* 0x0000001100097c10 */ /* 0x000fe2000fffe0ff */
[C---:B------:R-:W-:Y:S01]  /*1090*/  IMAD R14, R19.reuse, c[0x0][0x1e4], R5 ;  /* 0x00007900130e7a24 */ /* 0x040fe200078e0205 */
[----:B------:R-:W-:Y:S01]  /*10a0*/  UIMAD UR6, UR10, UR7, UR6 ;  /* 0x000000070a0672a4 */ /* 0x000fe2000f8e0206 */
[----:B------:R-:W-:Y:S01]  /*10b0*/  IMAD.WIDE.U32 R6, R19, c[0x0][0x1e0], R10 ;  /* 0x0000780013067a25 */ /* 0x000fe200078e000a */
[----:B------:R-:W-:Y:S01]  /*10c0*/  UIMAD UR4, UR10, UR5, UR4 ;  /* 0x000000050a0472a4 */ /* 0x000fe2000f8e0204 */
[----:B------:R-:W-:-:S02]  /*10d0*/  ISETP.GE.AND P4, PT, R10, c[0x0][0x1d4], PT ;  /* 0x000075000a007a0c */ /* 0x000fc40003f86270 */
[----:B------:R-:W-:Y:S01]  /*10e0*/  @P2 IMAD.HI.U32 R0, R9, c[0x0][0x2c8], RZ ;  /* 0x0000b20009002a27 */ /* 0x000fe200078e00ff */
[----:B------:R-:W-:-:S03]  /*10f0*/  ULDC UR5, c[0x0][0x2c4] ;  /* 0x0000b10000057ab9 */ /* 0x000fc60000000800 */
[--C-:B------:R-:W-:Y:S01]  /*1100*/  IMAD.MOV.U32 R8, RZ, RZ, R9.reuse ;  /* 0x000000ffff087224 */ /* 0x100fe200078e0009 */
[----:B------:R-:W-:Y:S01]  /*1110*/  @P0 SHF.R.U32.HI R8, RZ, c[0x0][0x2cc], R0 ;  /* 0x0000b300ff080a19 */ /* 0x000fe20000011600 */
[----:B------:R-:W-:Y:S02]  /*1120*/  IMAD.SHL.U32 R0, R19, 0x40, RZ ;  /* 0x0000004013007824 */ /* 0x000fe400078e00ff */
[----:B------:R-:W-:Y:S02]  /*1130*/  IMAD.IADD R7, R7, 0x1, R14 ;  /* 0x0000000107077824 */ /* 0x000fe400078e020e */
[----:B------:R-:W-:Y:S01]  /*1140*/  IMAD.MOV R12, RZ, RZ, -R8 ;  /* 0x000000ffff0c7224 */ /* 0x000fe200078e0a08 */
[----:B------:R-:W-:Y:S01]  /*1150*/  LOP3.LUT R0, R0, 0x1c0, RZ, 0xc0, !PT ;  /* 0x000001c000007812 */ /* 0x000fe200078ec0ff */
[----:B------:R-:W-:Y:S02]  /*1160*/  IMAD R4, R4, c[0x0][0x208], RZ ;  /* 0x0000820004047a24 */ /* 0x000fe400078e02ff */
[----:B------:R-:W-:Y:S01]  /*1170*/  IMAD R12, R12, c[0x0][0x2c4], R9 ;  /* 0x0000b1000c0c7a24 */ /* 0x000fe200078e0209 */
[----:B------:R-:W-:Y:S01]  /*1180*/  LOP3.LUT R13, R0, 0x38, R10, 0xf8, !PT ;  /* 0x00000038000d7812 */ /* 0x000fe200078ef80a */
[----:B------:R-:W-:Y:S01]  /*1190*/  IMAD.WIDE.U32 R2, R8, c[0x0][0x1b0], R2 ;  /* 0x00006c0008027a25 */ /* 0x000fe200078e0002 */
[----:B------:R-:W-:-:S03]  /*11a0*/  SHF.R.U32.HI R0, RZ, 0x3, R0 ;  /* 0x00000003ff007819 */ /* 0x000fc60000011600 */
[----:B------:R-:W-:Y:S01]  /*11b0*/  IMAD R15, R19, c[0x0][0x20c], R4 ;  /* 0x00008300130f7a24 */ /* 0x000fe200078e0204 */
[----:B------:R-:W-:Y:S01]  /*11c0*/  LOP3.LUT R20, R13, R0, RZ, 0x3c, !PT ;  /* 0x000000000d147212 */ /* 0x000fe200078e3cff */
[----:B------:R-:W-:Y:S01]  /*11d0*/  IMAD.U32 R0, RZ, RZ, UR10 ;  /* 0x0000000aff007e24 */ /* 0x000fe2000f8e00ff */
[----:B------:R-:W-:Y:S01]  /*11e0*/  SHF.R.S32.HI R13, RZ, 0x1f, R8 ;  /* 0x0000001fff0d7819 */ /* 0x000fe20000011408 */
[----:B------:R-:W-:-:S04]  /*11f0*/  IMAD.WIDE.U32 R4, R19, c[0x0][0x208], R10 ;  /* 0x0000820013047a25 */ /* 0x000fc800078e000a */
[----:B------:R-:W-:Y:S01]  /*1200*/  IMAD.WIDE.U32 R6, R0, c[0x0][0x1e8], R6 ;  /* 0x00007a0000067a25 */ /* 0x000fe200078e0006 */
[----:B------:R-:W-:Y:S02]  /*1210*/  LOP3.LUT R0, R23, 0xfffffff0, RZ, 0xc0, !PT ;  /* 0xfffffff017007812 */ /* 0x000fe400078ec0ff */
[----:B------:R-:W-:Y:S01]  /*1220*/  IADD3 R5, R5, R15, RZ ;  /* 0x0000000f05057210 */ /* 0x000fe20007ffe0ff */
[----:B------:R-:W-:Y:S01]  /*1230*/  IMAD R9, R13, c[0x0][0x1b0], RZ ;  /* 0x00006c000d097a24 */ /* 0x000fe200078e02ff */
[----:B------:R-:W-:Y:S01]  /*1240*/  IADD3 R7, R7, UR6, RZ ;  /* 0x0000000607077c10 */ /* 0x000fe2000fffe0ff */
[----:B------:R-:W-:Y:S01]  /*1250*/  IMAD.IADD R0, R132, 0x1, -R0 ;  /* 0x0000000184007824 */ /* 0x000fe200078e0a00 */
[----:B------:R-:W-:Y:S01]  /*1260*/  IADD3 R15, R19, UR17, RZ ;  /* 0x00000011130f7c10 */ /* 0x000fe2000fffe0ff */
[----:B------:R-:W-:Y:S01]  /*1270*/  IMAD R9, R8, c[0x0][0x1b4], R9 ;  /* 0x00006d0008097a24 */ /* 0x000fe200078e0209 */
[----:B------:R-:W-:Y:S01]  /*1280*/  SHF.R.S32.HI R8, RZ, 0x1f, R12 ;  /* 0x0000001fff087819 */ /* 0x000fe2000001140c */
[----:B------:R-:W-:-:S02]  /*1290*/  IMAD.U32 R13, RZ, RZ, UR10 ;  /* 0x0000000aff0d7e24 */ /* 0x000fc4000f8e00ff */
[----:B------:R-:W-:Y:S01]  /*12a0*/  IMAD.SHL.U32 R14, R26, 0x8, RZ ;  /* 0x000000081a0e7824 */ /* 0x000fe200078e00ff */
[----:B------:R-:W-:Y:S01]  /*12b0*/  IADD3 R3, R3, R9, RZ ;  /* 0x0000000903037210 */ /* 0x000fe20007ffe0ff */
[----:B------:R-:W-:Y:S01]  /*12c0*/  IMAD R8, R8, c[0x0][0x1a8], RZ ;  /* 0x00006a0008087a24 */ /* 0x000fe200078e02ff */
[----:B------:R-:W-:Y:S01]  /*12d0*/  SHF.R.S32.HI R9, RZ, 0x1f, R0 ;  /* 0x0000001fff097819 */ /* 0x000fe20000011400 */
[----:B------:R-:W-:Y:S01]  /*12e0*/  IMAD.WIDE.U32 R4, R13, c[0x0][0x210], R4 ;  /* 0x000084000d047a25 */ /* 0x000fe200078e0004 */
[----:B------:R-:W-:Y:S02]  /*12f0*/  ISETP.GE.AND P6, PT, R14, c[0x0][0x198], PT ;  /* 0x000066000e007a0c */ /* 0x000fe40003fc6270 */
        /* <DEDUP_REMOVED lines=13> */
[----:B------:R1:W3:Y:S01]  /*13d0*/  SHFL.IDX PT, R8, R17, RZ, 0x181f ;  /* 0x00181fff11087589 */ /* 0x0002e200000e0000 */
[----:B------:R-:W-:Y:S01]  /*13e0*/  ISETP.GE.AND P5, PT, R15, UR4, PT ;  /* 0x000000040f007c0c */ /* 0x000fe2000bfa6270 */
[----:B------:R-:W-:Y:S01]  /*13f0*/  IMAD.SHL.U32 R13, R13, 0x8, RZ ;  /* 0x000000080d0d7824 */ /* 0x000fe200078e00ff */
[----:B------:R-:W-:-:S04]  /*1400*/  LEA.HI.X R16, R2, c[0x0][0x164], R0, 0x1, P0 ;  /* 0x0000590002107a11 */ /* 0x000fc800000f0c00 */
[----:B------:R-:W-:Y:S01]  /*1410*/  LOP3.LUT R13, R20, 0xfffffe00, R13, 0xf8, !PT ;  /* 0xfffffe00140d7812 */ /* 0x000fe200078ef80d */
[----:B------:R1:W4:Y:S01]  /*1420*/  SHFL.IDX PT, R9, R16, RZ, 0x181f ;  /* 0x00181fff10097589 */ /* 0x00032200000e0000 */
[----:B--2---:R-:W-:Y:S01]  /*1430*/  @P1 SHF.R.S32.HI R3, RZ, 0x1f, R18 ;  /* 0x0000001fff031819 */ /* 0x004fe20000011412 */
[----:B------:R-:W-:Y:S02]  /*1440*/  @!P1 IMAD.MOV.U32 R3, RZ, RZ, R24 ;  /* 0x000000ffff039224 */ /* 0x000fe400078e0018 */
[----:B------:R-:W-:Y:S01]  /*1450*/  @P1 IMAD.MOV.U32 R2, RZ, RZ, R18 ;  /* 0x000000ffff021224 */ /* 0x000fe200078e0012 */
[----:B------:R-:W-:Y:S01]  /*1460*/  @!P1 MOV R2, R25 ;  /* 0x0000001900029202 */ /* 0x000fe20000000f00 */
[C---:B------:R-:W-:Y:S01]  /*1470*/  IMAD R12, R3.reuse, c[0x0][0x1f0], RZ ;  /* 0x00007c00030c7a24 */ /* 0x040fe200078e02ff */
[----:B------:R-:W-:Y:S01]  /*1480*/  IADD3 R18, R14, 0x40, RZ ;  /* 0x000000400e127810 */ /* 0x000fe20007ffe0ff */
[----:B------:R-:W-:Y:S01]  /*1490*/  IMAD R0, R3, c[0x0][0x218], RZ ;  /* 0x0000860003007a24 */ /* 0x000fe200078e02ff */
[----:B------:R-:W-:Y:S01]  /*14a0*/  MOV R25, 0x20 ;  /* 0x0000002000197802 */ /* 0x000fe20000000f00 */
[----:B------:R-:W-:Y:S01]  /*14b0*/  IMAD R12, R2, c[0x0][0x1f4], R12 ;  /* 0x00007d00020c7a24 */ /* 0x000fe200078e020c */
[----:B------:R-:W-:Y:S01]  /*14c0*/  ISETP.GE.AND P0, PT, R18, c[0x0][0x198], PT ;  /* 0x0000660012007a0c */ /* 0x000fe20003f06270 */
[----:B------:R-:W-:-:S02]  /*14d0*/  IMAD R0, R2, c[0x0][0x21c], R0 ;  /* 0x0000870002007a24 */ /* 0x000fc400078e0200 */
[----:B------:R-:W-:Y:S01]  /*14e0*/  IMAD.WIDE.U32 R30, R2, c[0x0][0x1f0], R6 ;  /* 0x00007c00021e7a25 */ /* 0x000fe200078e0006 */
[----:B------:R-:W-:-:S03]  /*14f0*/  R2P PR, R21, 0x6 ;  /* 0x0000000615007804 */ /* 0x000fc60000000000 */
[----:B------:R-:W-:Y:S01]  /*1500*/  IMAD.WIDE.U32 R78, R2, c[0x0][0x218], R4 ;  /* 0x00008600024e7a25 */ /* 0x000fe200078e0004 */
[----:B------:R-:W-:Y:S01]  /*1510*/  IADD3 R33, R31, R12, RZ ;  /* 0x0000000c1f217210 */ /* 0x000fe20007ffe0ff */
[----:B------:R1:W-:Y:S01]  /*1520*/  STL.64 [R1+0x40], R30 ;  /* 0x0000401e01007387 */ /* 0x0003e20000100a00 */
[----:B------:R-:W-:Y:S01]  /*1530*/  SEL R2, R25, 0xffffffe0, !P2 ;  /* 0xffffffe019027807 */ /* 0x000fe20005000000 */
[----:B------:R-:W-:Y:S02]  /*1540*/  IMAD.IADD R29, R79, 0x1, R0 ;  /* 0x000000014f1d7824 */ /* 0x000fe400078e0200 */
[----:B------:R1:W-:Y:S01]  /*1550*/  STL.64 [R1+0x48], R78 ;  /* 0x0000484e01007387 */ /* 0x0003e20000100a00 */
[----:B------:R-:W-:-:S03]  /*1560*/  IMAD.MOV.U32 R24, RZ, RZ, 0x10 ;  /* 0x00000010ff187424 */ /* 0x000fc600078e00ff */
[----:B------:R1:W-:Y:S02]  /*1570*/  STL [R1+0x34], R29 ;  /* 0x0000341d01007387 */ /* 0x0003e40000100800 */
[----:B------:R-:W-:Y:S02]  /*1580*/  SEL R3, R24, 0xfffffff0, !P1 ;  /* 0xfffffff018037807 */ /* 0x000fe40004800000 */
[----:B------:R1:W-:Y:S01]  /*1590*/  STL [R1+0x3c], R33 ;  /* 0x00003c2101007387 */ /* 0x0003e20000100800 */
[----:B------:R-:W-:Y:S05]  /*15a0*/  @P5 BRA `(.L_x_436) ;  /* 0x000000a000005947 */ /* 0x000fea0003800000 */
[----:B---34-:R-:W-:Y:S02]  /*15b0*/  SHF.R.S32.HI R0, RZ, 0x1f, R18 ;  /* 0x0000001fff007819 */ /* 0x018fe40000011412 */
[----:B------:R-:W-:Y:S02]  /*15c0*/  LEA R4, P1, R14, R8, 0x1 ;  /* 0x000000080e047211 */ /* 0x000fe400078208ff */
[----:B------:R-:W-:Y:S02]  /*15d0*/  LEA.HI R0, R0, R18, RZ, 0x3 ;  /* 0x0000001200007211 */ /* 0x000fe400078f18ff */
[----:B------:R-:W-:-:S02]  /*15e0*/  LEA.HI.X R5, R14, R9, R11, 0x1, P1 ;  /* 0x000000090e057211 */ /* 0x000fc400008f0c0b */
[----:B------:R-:W-:Y:S01]  /*15f0*/  LOP3.LUT R6, R0, 0xfffffff8, RZ, 0xc0, !PT ;  /* 0xfffffff800067812 */ /* 0x000fe200078ec0ff */
[----:B------:R-:W-:-:S04]  /*1600*/  IMAD.SHL.U32 R0, R13, 0x2, RZ ;  /* 0x000000020d007824 */ /* 0x000fc800078e00ff */
[----:B------:R-:W-:Y:S01]  /*1610*/  IMAD.WIDE R8, R6, 0x2, R8 ;  /* 0x0000000206087825 */ /* 0x000fe200078e0208 */
[----:B------:R-:W-:Y:S01]  /*1620*/  @!PT LDS RZ, [RZ] ;  /* 0x00000000fffff984 */ /* 0x000fe20000000800 */
[----:B------:R2:W-:Y:S04]  /*1630*/  LDGSTS.E.BYPASS.LTC128B.128 [R0+0x6100], [R4.64], !P6 ;  /* 0x0610000004007fae */ /* 0x0005e8000f101d4e */
[----:B------:R2:W-:Y:S02]  /*1640*/  LDGSTS.E.BYPASS.LTC128B.128 [R0+0xa100], [R8.64], !P0 ;  /* 0x0a10000008007fae */ /* 0x0005e4000c101d4e */
.L_x_436:
[----:B---34-:R-:W-:Y:S05]  /*1650*/  BSYNC B0 ;  /* 0x0000000000007941 */ /* 0x018fea0003800000 */
.L_x_435:
[----:B--2---:R-:W-:Y:S01]  /*1660*/  IADD3 R0, R15, 0x10, RZ ;  /* 0x000000100f007810 */ /* 0x004fe20007ffe0ff */
[----:B------:R2:W3:Y:S01]  /*1670*/  SHFL.IDX PT, R5, R16, 0x1, 0x181f ;  /* 0x00381f0010057f89 */ /* 0x0004e200000e0000 */
[----:B------:R-:W-:Y:S02]  /*1680*/  BSSY B0, `(.L_x_437) ;  /* 0x000000e000007945 */ /* 0x000fe40003800000 */
[----:B------:R-:W-:Y:S01]  /*1690*/  ISETP.GE.AND P1, PT, R0, UR4, PT ;  /* 0x0000000400007c0c */ /* 0x000fe2000bf26270 */
[----:B------:R2:W4:-:S12]  /*16a0*/  SHFL.IDX PT, R4, R17, 0x1, 0x181f ;  /* 0x00381f0011047f89 */ /* 0x00051800000e0000 */
[----:B------:R-:W-:Y:S05]  /*16b0*/  @P1 BRA `(.L_x_438) ;  /* 0x000000a000001947 */ /* 0x000fea0003800000 */
[----:B------:R-:W-:Y:S02]  /*16c0*/  SHF.R.S32.HI R0, RZ, 0x1f, R18 ;  /* 0x0000001fff007819 */ /* 0x000fe40000011412 */
[----:B----4-:R-:W-:Y:S02]  /*16d0*/  LEA R6, P1, R14, R4, 0x1 ;  /* 0x000000040e067211 */ /* 0x010fe400078208ff */
        /* <DEDUP_REMOVED lines=8> */
.L_x_438:
[----:B------:R-:W-:Y:S05]  /*1760*/  BSYNC B0 ;  /* 0x0000000000007941 */ /* 0x000fea0003800000 */
.L_x_437:
[----:B---3--:R-:W-:Y:S01]  /*1770*/  IADD3 R0, R15, 0x20, RZ ;  /* 0x000000200f007810 */ /* 0x008fe20007ffe0ff */
[----:B------:R3:W1:Y:S01]  /*1780*/  SHFL.IDX PT, R5, R16, 0x2, 0x181f ;  /* 0x00581f0010057f89 */ /* 0x00066200000e0000 */
[----:B------:R-:W-:Y:S02]  /*1790*/  BSSY B0, `(.L_x_439) ;  /* 0x000000e000007945 */ /* 0x000fe40003800000 */
[----:B------:R-:W-:Y:S01]  /*17a0*/  ISETP.GE.AND P1, PT, R0, UR4, PT ;  /* 0x0000000400007c0c */ /* 0x000fe2000bf26270 */
[----:B----4-:R3:W4:-:S12]  /*17b0*/  SHFL.IDX PT, R4, R17, 0x2, 0x181f ;  /* 0x00581f0011047f89 */ /* 0x01071800000e0000 */
[----:B------:R-:W-:Y:S05]  /*17c0*/  @P1 BRA `(.L_x_440) ;  /* 0x000000a000001947 */ /* 0x000fea0003800000 */
[----:B------:R-:W-:Y:S02]  /*17d0*/  SHF.R.S32.HI R0, RZ, 0x1f, R18 ;  /* 0x0000001fff007819 */ /* 0x000fe40000011412 */
[----:B----4-:R-:W-:Y:S02]  /*17e0*/  LEA R6, P1, R14, R4, 0x1 ;  /* 0x000000040e067211 */ /* 0x010fe400078208ff */
        /* <DEDUP_REMOVED lines=8> */
.L_x_440:
[----:B------:R-:W-:Y:S05]  /*1870*/  BSYNC B0 ;  /* 0x0000000000007941 */ /* 0x000fea0003800000 */
.L_x_439:
[----:B-1----:R-:W-:Y:S01]  /*1880*/  IADD3 R0, R15, 0x30, RZ ;  /* 0x000000300f007810 */ /* 0x002fe20007ffe0ff */
[----:B------:R1:W2:Y:S01]  /*1890*/  SHFL.IDX PT, R5, R16, 0x3, 0x181f ;  /* 0x00781f0010057f89 */ /* 0x0002a200000e0000 */
[----:B------:R-:W-:Y:S02]  /*18a0*/  BSSY B0, `(.L_x_441) ;  /* 0x000000e000007945 */ /* 0x000fe40003800000 */
[----:B------:R-:W-:Y:S01]  /*18b0*/  ISETP.GE.AND P1, PT, R0, UR4, PT ;  /* 0x0000000400007c0c */ /* 0x000fe2000bf26270 */
[----:B----4-:R1:W4:-:S12]  /*18c0*/  SHFL.IDX PT, R4, R17, 0x3, 0x181f ;  /* 0x00781f0011047f89 */ /* 0x01031800000e0000 */
[----:B------:R-:W-:Y:S05]  /*18d0*/  @P1 BRA `(.L_x_442) ;  /* 0x000000a000001947 */ /* 0x000fea0003800000 */
[----:B------:R-:W-:Y:S02]  /*18e0*/  SHF.R.S32.HI R0, RZ, 0x1f, R18 ;  /* 0x0000001fff007819 */ /* 0x000fe40000011412 */
[----:B----4-:R-:W-:Y:S02]  /*18f0*/  LEA R6, P1, R14, R4, 0x1 ;  /* 0x000000040e067211 */ /* 0x010fe400078208ff */
        /* <DEDUP_REMOVED lines=8> */
.L_x_442:
[----:B------:R-:W-:Y:S05]  /*1980*/  BSYNC B0 ;  /* 0x0000000000007941 */ /* 0x000fea0003800000 */
.L_x_441:
[----:B--2---:R-:W-:Y:S01]  /*1990*/  IADD3 R0, R15, 0x40, RZ ;  /* 0x000000400f007810 */ /* 0x004fe20007ffe0ff */
        /* <DEDUP_REMOVED lines=15> */
.L_x_444:
[----:B------:R-:W-:Y:S05]  /*1a90*/  BSYNC B0 ;  /* 0x0000000000007941 */ /* 0x000fea0003800000 */
.L_x_443:
        /* <DEDUP_REMOVED lines=16> */
.L_x_446:
[----:B------:R-:W-:Y:S05]  /*1ba0*/  BSYNC B0 ;  /* 0x0000000000007941 */ /* 0x000fea0003800000 */
.L_x_445:
        /* <DEDUP_REMOVED lines=16> */
.L_x_448:
[----:B------:R-:W-:Y:S05]  /*1cb0*/  BSYNC B0 ;  /* 0x0000000000007941 */ /* 0x000fea0003800000 */
.L_x_447:
[----:B-1--4-:R-:W1:Y:S01]  /*1cc0*/  SHFL.IDX PT, R4, R17, 0x7, 0x181f ;  /* 0x00f81f0011047f89 */ /* 0x012e6200000e0000 */
[----:B------:R-:W-:Y:S01]  /*1cd0*/  IADD3 R0, R15, 0x70, RZ ;  /* 0x000000700f007810 */ /* 0x000fe20007ffe0ff */
[----:B------:R-:W-:Y:S01]  /*1ce0*/  IMAD.MOV.U32 R8, RZ, RZ, 0x30 ;  /* 0x00000030ff087424 */ /* 0x000fe200078e00ff */
[----:B------:R-:W-:Y:S01]  /*1cf0*/  IADD3 R122, R242, -0x1, RZ ;  /* 0xfffffffff27a7810 */ /* 0x000fe20007ffe0ff */
[----:B------:R-:W4:Y:S01]  /*1d00*/  SHFL.IDX PT, R5, R16, 0x7, 0x181f ;  /* 0x00f81f0010057f89 */ /* 0x000f2200000e0000 */
[----:B------:R-:W-:Y:S01]  /*1d10*/  ISETP.GE.AND P1, PT, R0, UR4, PT ;  /* 0x0000000400007c0c */ /* 0x000fe2000bf26270 */
[----:B------:R-:W-:Y:S01]  /*1d20*/  IMAD R24, R242, -0x30, R8 ;  /* 0xffffffd0f2187824 */ /* 0x000fe200078e0208 */
[----:B------:R-:W-:Y:S01]  /*1d30*/  SHF.R.S32.HI R27, RZ, 0x1f, R122 ;  /* 0x0000001fff1b7819 */ /* 0x000fe2000001147a */
[----:B------:R-:W-:Y:S01]  /*1d40*/  IMAD.SHL.U32 R243, R13, 0x2, RZ ;  /* 0x000000020df37824 */ /* 0x000fe200078e00ff */
[----:B------:R-:W-:Y:S01]  /*1d50*/  ULDC.64 UR6, c[0x0][0x1e0] ;  /* 0x0000780000067ab9 */ /* 0x000fe20000000a00 */
[----:B------:R-:W-:Y:S01]  /*1d60*/  IMAD R9, R8, c[0x0][0x1e4], RZ ;  /* 0x0000790008097a24 */ /* 0x000fe200078e02ff */
[----:B------:R-:W-:Y:S01]  /*1d70*/  IADD3 R25, R24, c[0x0][0x1d0], -R19 ;  /* 0x0000740018197a10 */ /* 0x000fe20007ffe813 */
[----:B------:R-:W-:Y:S01]  /*1d80*/  IMAD.WIDE.U32 R128, R8, c[0x0][0x1e0], RZ ;  /* 0x0000780008807a25 */ /* 0x000fe200078e00ff */
[----:B------:R-:W-:Y:S01]  /*1d90*/  UIMAD.WIDE.U32 UR12, UR6, 0x20, URZ ;  /* 0x00000020060c78a5 */ /* 0x000fe2000f8e003f */
[----:B------:R-:W-:Y:S01]  /*1da0*/  LEA.HI R124, R126, R132, RZ, 0x5 ;  /* 0x000000847e7c7211 */ /* 0x000fe200078f28ff */
[----:B------:R-:W-:Y:S01]  /*1db0*/  USHF.L.U32 UR8, UR7, 0x5, URZ ;  /* 0x0000000507087899 */ /* 0x000fe2000800063f */
[----:B------:R-:W-:Y:S01]  /*1dc0*/  IMAD.IADD R125, R129, 0x1, R9 ;  /* 0x00000001817d7824 */ /* 0x000fe200078e0209 */
[C---:B------:R-:W-:Y:S01]  /*1dd0*/  ISETP.GE.AND P5, PT, R25.reuse, 0x11, PT ;  /* 0x000000111900780c */ /* 0x040fe20003fa6270 */
[----:B------:R-:W-:Y:S01]  /*1de0*/  IMAD.MOV.U32 R130, RZ, RZ, R32 ;  /* 0x000000ffff827224 */ /* 0x000fe200078e0020 */
[----:B------:R-:W-:Y:S01]  /*1df0*/  @!P1 SHF.R.S32.HI R0, RZ, 0x1f, R18 ;  /* 0x0000001fff009819 */ /* 0x000fe20000011412 */
[----:B------:R-:W-:Y:S01]  /*1e00*/  IMAD.MOV.U32 R131, RZ, RZ, R33 ;  /* 0x000000ffff837224 */ /* 0x000fe200078e0021 */
[----:B------:R-:W-:Y:S01]  /*1e10*/  UIADD3 UR8, UR13, UR8, URZ ;  /* 0x000000080d087290 */ /* 0x000fe2000fffe03f */
[----:B------:R-:W-:Y:S01]  /*1e20*/  IMAD.MOV.U32 R130, RZ, RZ, R30 ;  /* 0x000000ffff827224 */ /* 0x000fe200078e001e */
[----:B------:R-:W-:Y:S01]  /*1e30*/  @!P1 LEA.HI R0, R0, R18, RZ, 0x3 ;  /* 0x0000001200009211 */ /* 0x000fe200078f18ff */
[----:B------:R-:W-:Y:S01]  /*1e40*/  IMAD.MOV.U32 R10, RZ, RZ, c[0x0][0x1e0] ;  /* 0x00007800ff0a7624 */ /* 0x000fe200078e00ff */
[----:B-1----:R-:W-:Y:S01]  /*1e50*/  @!P1 LEA R6, P2, R14, R4, 0x1 ;  /* 0x000000040e069211 */ /* 0x002fe200078408ff */
[----:B------:R-:W-:Y:S01]  /*1e60*/  IMAD.MOV.U32 R76, RZ, RZ, R28 ;  /* 0x000000ffff4c7224 */ /* 0x000fe200078e001c */
[----:B------:R-:W-:Y:S01]  /*1e70*/  @!P1 LOP3.LUT R0, R0, 0xfffffff8, RZ, 0xc0, !PT ;  /* 0xfffffff800009812 */ /* 0x000fe200078ec0ff */
[----:B------:R-:W-:Y:S01]  /*1e80*/  IMAD.MOV.U32 R77, RZ, RZ, R29 ;  /* 0x000000ffff4d7224 */ /* 0x000fe200078e001d */
[----:B----4-:R-:W-:Y:S01]  /*1e90*/  @!P1 LEA.HI.X R7, R14, R5, R11, 0x1, P2 ;  /* 0x000000050e079211 */ /* 0x010fe200010f0c0b */
[----:B------:R-:W-:Y:S01]  /*1ea0*/  IMAD.MOV.U32 R76, RZ, RZ, R78 ;  /* 0x000000ffff4c7224 */ /* 0x000fe200078e004e */
[C---:B------:R-:W-:Y:S01]  /*1eb0*/  ISETP.GE.AND P2, PT, R25.reuse, 0x21, PT ;  /* 0x000000211900780c */ /* 0x040fe20003f46270 */
[----:B------:R-:W-:Y:S01]  /*1ec0*/  @!P1 IMAD.WIDE R4, R0, 0x2, R4 ;  /* 0x0000000200049825 */ /* 0x000fe200078e0204 */
[----:B------:R-:W-:Y:S01]  /*1ed0*/  SHF.R.S32.HI R11, RZ, 0x4, R23 ;  /* 0x00000004ff0b7819 */ /* 0x000fe20000011417 */
[----:B------:R-:W-:Y:S01]  /*1ee0*/  @!PT LDS RZ, [RZ] ;  /* 0x00000000fffff984 */ /* 0x000fe20000000800 */
[----:B------:R1:W-:Y:S01]  /*1ef0*/  @!P1 LDGSTS.E.BYPASS.LTC128B.128 [R243+0x9900], [R6.64], !P6 ;  /* 0x0990000006f39fae */ /* 0x0003e2000f101d4e */
[----:B------:R-:W-:Y:S01]  /*1f00*/  ISETP.GE.AND P6, PT, R25, 0x1, PT ;  /* 0x000000011900780c */ /* 0x000fe20003fc6270 */
[----:B------:R-:W-:Y:S01]  /*1f10*/  IMAD R0, R125, R122, RZ ;  /* 0x0000007a7d007224 */ /* 0x000fe200078e02ff */
[----:B------:R-:W-:Y:S01]  /*1f20*/  LEA.HI R12, R23, R11, RZ, 0x1 ;  /* 0x0000000b170c7211 */ /* 0x000fe200078f08ff */
[----:B------:R4:W-:Y:S01]  /*1f30*/  @!P1 LDGSTS.E.BYPASS.LTC128B.128 [R243+0xd900], [R4.64], !P0 ;  /* 0x0d90000004f39fae */ /* 0x0009e2000c101d4e */
[----:B------:R-:W-:Y:S01]  /*1f40*/  SHF.R.S32.HI R123, RZ, 0x5, R124 ;  /* 0x00000005ff7b7819 */ /* 0x000fe2000001147c */
[----:B------:R-:W-:Y:S01]  /*1f50*/  IMAD R0, R27, R128, R0 ;  /* 0x000000801b007224 */ /* 0x000fe200078e0200 */
[----:B------:R-:W-:Y:S01]  /*1f60*/  ULDC.64 UR4, c[0x0][0x208] ;  /* 0x0000820000047ab9 */ /* 0x000fe20000000a00 */
[----:B------:R-:W0:Y:S01]  /*1f70*/  LDGDEPBAR ;  /* 0x00000000000079af */ /* 0x000e220000000000 */
[----:B------:R-:W-:-:S02]  /*1f80*/  USHF.L.U32 UR9, UR4, 0x5, URZ ;  /* 0x0000000504097899 */ /* 0x000fc4000800063f */
[----:B------:R-:W-:Y:S01]  /*1f90*/  UMOV UR11, 0x5 ;  /* 0x00000005000b7882 */ /* 0x000fe20000000000 */
[----:B------:R-:W-:Y:S01]  /*1fa0*/  STL.64 [R1+0x38], R130 ;  /* 0x0000388201007387 */ /* 0x000fe20000100a00 */
[----:B------:R-:W-:-:S03]  /*1fb0*/  USHF.L.U64.HI UR11, UR4, UR11, UR5 ;  /* 0x0000000b040b7299 */ /* 0x000fc60008010205 */
[----:B------:R-:W-:Y:S01]  /*1fc0*/  STL.64 [R1+0x30], R76 ;  /* 0x0000304c01007387 */ /* 0x000fe20000100a00 */
[----:B-1----:R-:W-:Y:S02]  /*1fd0*/  IMAD.MOV.U32 R6, RZ, RZ, c[0x0][0x1e4] ;  /* 0x00007900ff067624 */ /* 0x002fe400078e00ff */
[----:B----4-:R-:W-:-:S04]  /*1fe0*/  IMAD.WIDE.U32 R4, R122, R128, R130 ;  /* 0x000000807a047225 */ /* 0x010fc800078e0082 */
[----:B------:R-:W-:Y:S01]  /*1ff0*/  IMAD.IADD R0, R5, 0x1, R0 ;  /* 0x0000000105007824 */ /* 0x000fe200078e0200 */
[----:B------:R-:W-:Y:S01]  /*2000*/  BAR.SYNC.DEFER_BLOCKING 0x0 ;  /* 0x0000000000007b1d */ /* 0x000fe20000010000 */
[----:B------:R-:W-:Y:S02]  /*2010*/  @P5 LEA R7, P0, R10, R4, 0x4 ;  /* 0x000000040a075211 */ /* 0x000fe400078020ff */
[----:B------:R-:W-:Y:S02]  /*2020*/  @P6 LEA R8, P1, R4, c[0x0][0x1c8], 0x1 ;  /* 0x0000720004086a11 */ /* 0x000fe400078208ff */
[----:B------:R-:W-:Y:S02]  /*2030*/  @P5 LEA.HI.X R10, R10, R0, R6, 0x4, P0 ;  /* 0x000000000a0a5211 */ /* 0x000fe400000f2406 */
[----:B------:R-:W-:Y:S02]  /*2040*/  @P6 LEA.HI.X R9, R4, c[0x0][0x1cc], R0, 0x1, P1 ;  /* 0x0000730004096a11 */ /* 0x000fe400008f0c00 */
[----:B------:R-:W-:-:S02]  /*2050*/  @P5 LEA R6, P0, R7, c[0x0][0x1c8], 0x1 ;  /* 0x0000720007065a11 */ /* 0x000fc400078008ff */
[----:B------:R-:W-:Y:S02]  /*2060*/  @P2 IADD3 R5, P1, R4, UR12, RZ ;  /* 0x0000000c04052c10 */ /* 0x000fe4000ff3e0ff */
[----:B------:R-:W-:Y:S02]  /*2070*/  @P5 LEA.HI.X R7, R7, c[0x0][0x1cc], R10, 0x1, P0 ;  /* 0x0000730007075a11 */ /* 0x000fe400000f0c0a */
[C---:B------:R-:W-:Y:S02]  /*2080*/  @P2 LEA R4, P0, R5.reuse, c[0x0][0x1c8], 0x1 ;  /* 0x0000720005042a11 */ /* 0x040fe400078008ff */
[----:B------:R-:W-:Y:S02]  /*2090*/  @P2 IADD3.X R0, R0, UR8, RZ, P1, !PT ;  /* 0x0000000800002c10 */ /* 0x000fe40008ffe4ff */
[----:B------:R-:W-:Y:S02]  /*20a0*/  LOP3.LUT R10, R12, 0xfffffffe, RZ, 0xc0, !PT ;  /* 0xfffffffe0c0a7812 */ /* 0x000fe400078ec0ff */
[----:B------:R-:W-:Y:S01]  /*20b0*/  @P2 LEA.HI.X R5, R5, c[0x0][0x1cc], R0, 0x1, P0 ;  /* 0x0000730005052a11 */ /* 0x000fe200000f0c00 */
[C---:B------:R-:W-:Y:S01]  /*20c0*/  IMAD.SHL.U32 R0, R26.reuse, 0x40, RZ ;  /* 0x000000401a007824 */ /* 0x040fe200078e00ff */
[----:B------:R-:W-:Y:S01]  /*20d0*/  LOP3.LUT P0, RZ, R26, 0x2, RZ, 0xc0, !PT ;  /* 0x000000021aff7812 */ /* 0x000fe2000780c0ff */
[----:B------:R-:W-:Y:S01]  /*20e0*/  @!PT LDS RZ, [RZ] ;  /* 0x00000000fffff984 */ /* 0x000fe20000000800 */
[----:B------:R-:W-:Y:S01]  /*20f0*/  @!PT LDS RZ, [RZ] ;  /* 0x00000000fffff984 */ /* 0x000fe20000000800 */
[----:B------:R-:W-:Y:S01]  /*2100*/  @!PT LDS RZ, [RZ] ;  /* 0x00000000fffff984 */ /* 0x000fe20000000800 */
[----:B------:R1:W-:Y:S01]  /*2110*/  @P6 LDGSTS.E.BYPASS.LTC128B.128 [R243+0x3100], [R8.64], !P4 ;  /* 0x0310000008f36fae */ /* 0x0003e2000e101d4e */
[----:B------:R-:W-:Y:S01]  /*2120*/  IMAD.IADD R10, R11, 0x1, -R10 ;  /* 0x000000010b0a7824 */ /* 0x000fe200078e0a0a */
[----:B------:R-:W-:-:S02]  /*2130*/  ISETP.LT.OR P1, PT, R25, 0x1, P4 ;  /* 0x000000011900780c */ /* 0x000fc40002721670 */
[----:B------:R1:W-:Y:S01]  /*2140*/  @P6 LDGSTS.E.BYPASS.LTC128B.128 [R243+0x4900], [R8.64+0x80], !P3 ;  /* 0x0490008008f36fae */ /* 0x0003e2000d901d4e */
[----:B------:R-:W-:Y:S02]  /*2150*/  LOP3.LUT R0, R0, 0x1c0, RZ, 0xc0, !PT ;  /* 0x000001c000007812 */ /* 0x000fe400078ec0ff */
[----:B------:R-:W-:Y:S01]  /*2160*/  ISETP.LT.OR P6, PT, R25, 0x1, P3 ;  /* 0x000000011900780c */ /* 0x000fe20001fc1670 */
[----:B------:R4:W-:Y:S04]  /*2170*/  @P5 LDGSTS.E.BYPASS.LTC128B.128 [R243+0x3900], [R6.64], !P4 ;  /* 0x0390000006f35fae */ /* 0x0009e8000e101d4e */
[----:B------:R4:W-:Y:S04]  /*2180*/  @P5 LDGSTS.E.BYPASS.LTC128B.128 [R243+0x5100], [R6.64+0x80], !P3 ;  /* 0x0510008006f35fae */ /* 0x0009e8000d901d4e */
[----:B------:R5:W-:Y:S04]  /*2190*/  @P2 LDGSTS.E.BYPASS.LTC128B.128 [R243+0x4100], [R4.64], !P4 ;  /* 0x0410000004f32fae */ /* 0x000be8000e101d4e */
[----:B------:R5:W-:Y:S04]  /*21a0*/  @P2 LDGSTS.E.BYPASS.LTC128B.128 [R243+0x5900], [R4.64+0x80], !P3 ;  /* 0x0590008004f32fae */ /* 0x000be8000d901d4e */
[----:B------:R-:W0:Y:S01]  /*21b0*/  LDGDEPBAR ;  /* 0x00000000000079af */ /* 0x000e220000000000 */
[----:B----4-:R-:W-:-:S02]  /*21c0*/  IMAD.SHL.U32 R6, R21, 0x40, RZ ;  /* 0x0000004015067824 */ /* 0x010fc400078e00ff */
[----:B------:R-:W-:-:S05]  /*21d0*/  IMAD.SHL.U32 R7, R19, 0x8, RZ ;  /* 0x0000000813077824 */ /* 0x000fca00078e00ff */
[----:B------:R-:W-:Y:S01]  /*21e0*/  LOP3.LUT R7, R0, 0x8, R7, 0xf8, !PT ;  /* 0x0000000800077812 */ /* 0x000fe200078ef807 */
[----:B-----5:R-:W-:Y:S01]  /*21f0*/  IMAD.SHL.U32 R5, R22, 0x40, RZ ;  /* 0x0000004016057824 */ /* 0x020fe200078e00ff */
[----:B------:R-:W-:-:S04]  /*2200*/  DEPBAR.LE SB0, 0x1 ;  /* 0x000080400000791a */ /* 0x000fc80000000000 */
[----:B------:R-:W-:Y:S01]  /*2210*/  LOP3.LUT R4, R6, 0x1c0, RZ, 0xc0, !PT ;  /* 0x000001c006047812 */ /* 0x000fe200078ec0ff */
[----:B------:R-:W-:-:S04]  /*2220*/  DEPBAR.LE SB0, 0x0 ;  /* 0x000080000000791a */ /* 0x000fc80000000000 */
[----:B------:R-:W-:Y:S01]  /*2230*/  IMAD.SHL.U32 R6, R10, 0x8, RZ ;  /* 0x000000080a067824 */ /* 0x000fe200078e00ff */
[----:B------:R-:W-:Y:S02]  /*2240*/  LOP3.LUT R121, R5, 0xfffffe00, RZ, 0xc0, !PT ;  /* 0xfffffe0005797812 */ /* 0x000fe400078ec0ff */
[----:B------:R-:W-:Y:S02]  /*2250*/  SHF.R.U32.HI R0, RZ, 0x3, R0 ;  /* 0x00000003ff007819 */ /* 0x000fe40000011600 */
[----:B------:R-:W-:Y:S02]  /*2260*/  LOP3.LUT R5, R4, 0x8, R6, 0xf8, !PT ;  /* 0x0000000804057812 */ /* 0x000fe400078ef806 */
[----:B------:R-:W-:Y:S02]  /*2270*/  SHF.R.U32.HI R4, RZ, 0x3, R4 ;  /* 0x00000003ff047819 */ /* 0x000fe40000011604 */
[----:B------:R-:W-:Y:S02]  /*2280*/  LOP3.LUT R0, R7, R0, RZ, 0x3c, !PT ;  /* 0x0000000007007212 */ /* 0x000fe400078e3cff */
[----:B------:R-:W-:Y:S01]  /*2290*/  LOP3.LUT R120, R5, R4, RZ, 0x3c, !PT ;  /* 0x0000000405787212 */ /* 0x000fe200078e3cff */
[----:B------:R-:W-:-:S02]  /*22a0*/  IMAD R4, R123, 0x400, R121 ;  /* 0x000004007b047824 */ /* 0x000fc400078e0279 */
[----:B------:R-:W-:Y:S02]  /*22b0*/  IMAD R0, R10, 0x200, R0 ;  /* 0x000002000a007824 */ /* 0x000fe400078e0200 */
[----:B------:R-:W-:Y:S02]  /*22c0*/  IMAD.IADD R4, R120, 0x1, R4 ;  /* 0x0000000178047824 */ /* 0x000fe400078e0204 */
[----:B------:R-:W-:Y:S01]  /*22d0*/  IMAD.SHL.U32 R224, R0, 0x2, RZ ;  /* 0x0000000200e07824 */ /* 0x000fe200078e00ff */
[----:B------:R-:W-:Y:S01]  /*22e0*/  BAR.SYNC.DEFER_BLOCKING 0x0 ;  /* 0x0000000000007b1d */ /* 0x000fe20000010000 */
[----:B------:R-:W-:-:S03]  /*22f0*/  IMAD.SHL.U32 R231, R4, 0x2, RZ ;  /* 0x0000000204e77824 */ /* 0x000fc600078e00ff */
[C---:B------:R-:W-:Y:S01]  /*2300*/  IADD3 R0, R224.reuse, 0x3100, RZ ;  /* 0x00003100e0007810 */ /* 0x040fe20007ffe0ff */
[--C-:B------:R-:W-:Y:S01]  /*2310*/  IMAD R233, R3, 0x2, R231.reuse ;  /* 0x0000000203e97824 */ /* 0x100fe200078e02e7 */
[----:B------:R-:W-:Y:S01]  /*2320*/  IADD3 R235, R224, 0x3120, RZ ;  /* 0x00003120e0eb7810 */ /* 0x000fe20007ffe0ff */
[----:B------:R-:W-:Y:S01]  /*2330*/  IMAD R232, R2, 0x2, R231 ;  /* 0x0000000202e87824 */ /* 0x000fe200078e02e7 */
[----:B------:R-:W-:Y:S01]  /*2340*/  @P0 IADD3 R235, R0, -0x20, RZ ;  /* 0xffffffe000eb0810 */ /* 0x000fe20007ffe0ff */
[----:B------:R-:W-:Y:S02]  /*2350*/  IMAD R0, R27, c[0x0][0x208], RZ ;  /* 0x000082001b007a24 */ /* 0x000fe400078e02ff */
[----:B------:R-:W-:Y:S01]  /*2360*/  IMAD R234, R2, 0x2, R233 ;  /* 0x0000000202ea7824 */ /* 0x000fe200078e02e9 */
[C---:B------:R-:W-:Y:S01]  /*2370*/  IADD3 R241, R235.reuse, 0x800, RZ ;  /* 0x00000800ebf17810 */ /* 0x040fe20007ffe0ff */
[----:B------:R-:W-:Y:S01]  /*2380*/  IMAD R0, R122, c[0x0][0x20c], R0 ;  /* 0x000083007a007a24 */ /* 0x000fe200078e0200 */
[----:B------:R-:W-:Y:S01]  /*2390*/  IADD3 R240, R235, 0x1000, RZ ;  /* 0x00001000ebf07810 */ /* 0x000fe20007ffe0ff */
[----:B------:R-:W-:Y:S01]  /*23a0*/  IMAD R236, R3, 0x2, R232 ;  /* 0x0000000203ec7824 */ /* 0x000fe200078e02e8 */
[----:B------:R-:W-:-:S02]  /*23b0*/  IADD3 R239, R235, 0x1800, RZ ;  /* 0x00001800ebef7810 */ /* 0x000fc40007ffe0ff */
[C---:B------:R-:W-:Y:S02]  /*23c0*/  IADD3 R238, R235.reuse, 0x2000, RZ ;  /* 0x00002000ebee7810 */ /* 0x040fe40007ffe0ff */
[----:B------:R-:W-:Y:S01]  /*23d0*/  IADD3 R237, R235, 0x2800, RZ ;  /* 0x00002800ebed7810 */ /* 0x000fe20007ffe0ff */
[----:B-1----:R-:W-:Y:S04]  /*23e0*/  LDSM.16.M88.4 R8, [R231+0x6100] ;  /* 0x00610000e708783b */ /* 0x002fe80000000200 */
[----:B------:R-:W-:Y:S04]  /*23f0*/  LDSM.16.M88.4 R4, [R231+0x8100] ;  /* 0x00810000e704783b */ /* 0x000fe80000000200 */
[----:B--23--:R-:W1:Y:S04]  /*2400*/  LDSM.16.M88.4 R16, [R224+0x3900] ;  /* 0x00390000e010783b */ /* 0x00ce680000000200 */
[----:B------:R-:W2:Y:S04]  /*2410*/  LDSM.16.M88.4 R12, [R224+0x3100] ;  /* 0x00310000e00c783b */ /* 0x000ea80000000200 */
[----:B------:R-:W3:Y:S04]  /*2420*/  LDSM.16.M88.4 R20, [R224+0x4100] ;  /* 0x00410000e014783b */ /* 0x000ee80000000200 */
[----:B------:R-:W-:Y:S04]  /*2430*/  LDSM.16.M88.4 R40, [R235] ;  /* 0x00000000eb28783b */ /* 0x000fe80000000200 */
[----:B------:R-:W-:Y:S04]  /*2440*/  LDSM.16.M88.4 R44, [R235+0x800] ;  /* 0x00080000eb2c783b */ /* 0x000fe80000000200 */
[----:B------:R-:W-:Y:S01]  /*2450*/  LDSM.16.M88.4 R52, [R235+0x1000] ;  /* 0x00100000eb34783b */ /* 0x000fe20000000200 */
[-C--:B-1----:R-:W-:Y:S08]  /*2460*/  HMMA.16816.F32.BF16 R68, R8, R16.reuse, RZ ;  /* 0x000000100844723c */ /* 0x082ff000000418ff */
[----:B------:R-:W-:Y:S07]  /*2470*/  HMMA.16816.F32.BF16 R36, R4, R16, RZ ;  /* 0x000000100424723c */ /* 0x000fee00000418ff */
[----:B------:R-:W-:Y:S01]  /*2480*/  IMAD.WIDE.U32 R16, R122, c[0x0][0x208], RZ ;  /* 0x000082007a107a25 */ /* 0x000fe200078e00ff */
[----:B--2---:R-:W-:Y:S03]  /*2490*/  HMMA.16816.F32.BF16 R72, R8, R12, RZ ;  /* 0x0000000c0848723c */ /* 0x004fe600000418ff */
[----:B------:R-:W-:-:S04]  /*24a0*/  IMAD.IADD R0, R17, 0x1, R0 ;  /* 0x0000000111007824 */ /* 0x000fc800078e0200 */
[----:B------:R-:W-:Y:S01]  /*24b0*/  IMAD R0, R0, 0x30, RZ ;  /* 0x0000003000007824 */ /* 0x000fe200078e02ff */
[C---:B------:R-:W-:Y:S08]  /*24c0*/  HMMA.16816.F32.BF16 R32, R4.reuse, R12, RZ ;  /* 0x0000000c0420723c */ /* 0x040ff000000418ff */
[-C--:B------:R-:W-:Y:S08]  /*24d0*/  HMMA.16816.F32.BF16 R56, R4, R14.reuse, RZ ;  /* 0x0000000e0438723c */ /* 0x080ff000000418ff */
[----:B------:R-:W-:Y:S01]  /*24e0*/  HMMA.16816.F32.BF16 R88, R8, R14, RZ ;  /* 0x0000000e0858723c */ /* 0x000fe200000418ff */
[----:B------:R-:W1:Y:S07]  /*24f0*/  LDSM.16.M88.4 R12, [R233+0x8100] ;  /* 0x00810000e90c783b */ /* 0x000e6e0000000200 */
[C---:B------:R-:W-:Y:S08]  /*2500*/  HMMA.16816.F32.BF16 R48, R4.reuse, R18, RZ ;  /* 0x000000120430723c */ /* 0x040ff000000418ff */
[C---:B---3--:R-:W-:Y:S08]  /*2510*/  HMMA.16816.F32.BF16 R28, R4.reuse, R20, RZ ;  /* 0x00000014041c723c */ /* 0x048ff000000418ff */
[----:B------:R-:W-:Y:S07]  /*2520*/  HMMA.16816.F32.BF16 R60, R4, R22, RZ ;  /* 0x00000016043c723c */ /* 0x000fee00000418ff */
[----:B------:R-:W-:Y:S01]  /*2530*/  IMAD.WIDE.U32 R6, R16, 0x30, R76 ;  /* 0x0000003010067825 */ /* 0x000fe200078e004c */
[----:B------:R-:W-:Y:S03]  /*2540*/  HMMA.16816.F32.BF16 R64, R8, R20, RZ ;  /* 0x000000140840723c */ /* 0x000fe600000418ff */
[----:B------:R-:W-:Y:S01]  /*2550*/  IMAD.IADD R0, R7, 0x1, R0 ;  /* 0x0000000107007824 */ /* 0x000fe200078e0200 */
[----:B------:R-:W-:-:S04]  /*2560*/  LEA R4, P0, R6, c[0x0][0x1f8], 0x1 ;  /* 0x00007e0006047a11 */ /* 0x000fc800078008ff */
[----:B------:R-:W-:Y:S01]  /*2570*/  LEA.HI.X R5, R6, c[0x0][0x1fc], R0, 0x1, P0 ;  /* 0x00007f0006057a11 */ /* 0x000fe200000f0c00 */
[----:B------:R-:W-:Y:S01]  /*2580*/  IMAD.U32 R0, RZ, RZ, UR9 ;  /* 0x00000009ff007e24 */ /* 0x000fe2000f8e00ff */
[----:B------:R-:W-:Y:S01]  /*2590*/  IADD3 R6, P2, R4, UR9, RZ ;  /* 0x0000000904067c10 */ /* 0x000fe2000ff5e0ff */
[----:B------:R-:W-:Y:S01]  /*25a0*/  HMMA.16816.F32.BF16 R96, R8, R18, RZ ;  /* 0x000000120860723c */ /* 0x000fe200000418ff */
[----:B------:R-:W-:Y:S01]  /*25b0*/  ISETP.LT.OR P0, PT, R25, 0x11, P4 ;  /* 0x000000111900780c */ /* 0x000fe20002701670 */
[----:B------:R-:W2:Y:S01]  /*25c0*/  LDSM.16.M88.4 R16, [R233+0x6100] ;  /* 0x00610000e910783b */ /* 0x000ea20000000200 */
[----:B------:R-:W-:-:S03]  /*25d0*/  IADD3.X R7, R5, UR11, RZ, P2, !PT ;  /* 0x0000000b05077c10 */ /* 0x000fc600097fe4ff */
[----:B------:R-:W-:Y:S01]  /*25e0*/  @!PT LDS RZ, [RZ] ;  /* 0x00000000fffff984 */ /* 0x000fe20000000800 */
[----:B------:R-:W-:Y:S01]  /*25f0*/  @!PT LDS RZ, [RZ] ;  /* 0x00000000fffff984 */ /* 0x000fe20000000800 */
[----:B------:R-:W-:Y:S01]  /*2600*/  @!PT LDS RZ, [RZ] ;  /* 0x00000000fffff984 */ /* 0x000fe20000000800 */
[----:B------:R3:W-:Y:S01]  /*2610*/  LDGSTS.E.BYPASS.LTC128B.128 [R243+0x100], [R4.64], !P1 ;  /* 0x0010000004f37fae */ /* 0x0007e2000c901d4e */
[----:B------:R-:W-:Y:S01]  /*2620*/  LOP3.LUT P1, RZ, R26, 0x4, RZ, 0xc0, !PT ;  /* 0x000000041aff7812 */ /* 0x000fe2000782c0ff */
[----:B------:R-:W-:Y:S02]  /*2630*/  HMMA.16816.F32.BF16 R20, R8, R22, RZ ;  /* 0x000000160814723c */ /* 0x000fe400000418ff */
[----:B------:R3:W-:Y:S01]  /*2640*/  LDGSTS.E.BYPASS.LTC128B.128 [R243+0x1900], [R4.64+0x80], !P6 ;  /* 0x0190008004f37fae */ /* 0x0007e2000f101d4e */
[----:B------:R-:W-:-:S03]  /*2650*/  ISETP.LT.OR P6, PT, R25, 0x11, P3 ;  /* 0x000000111900780c */ /* 0x000fc60001fc1670 */
[----:B------:R4:W-:Y:S01]  /*2660*/  LDGSTS.E.BYPASS.LTC128B.128 [R243+0x900], [R6.64], !P0 ;  /* 0x0090000006f37fae */ /* 0x0009e2000c101d4e */
[----:B------:R-:W-:Y:S01]  /*2670*/  IADD3 R8, P5, P2, R0, 0x80, R4 ;  /* 0x0000008000087810 */ /* 0x000fe20007abe004 */
[----:B------:R-:W-:Y:S01]  /*2680*/  IMAD.MOV.U32 R0, RZ, RZ, 0x40 ;  /* 0x00000040ff007424 */ /* 0x000fe200078e00ff */
[C---:B-1----:R-:W-:Y:S02]  /*2690*/  HMMA.16816.F32.BF16 R104, R12.reuse, R40, R32 ;  /* 0x000000280c68723c */ /* 0x042fe40000041820 */
[----:B------:R-:W-:Y:S02]  /*26a0*/  IADD3.X R9, RZ, UR11, R5, P5, P2 ;  /* 0x0000000bff097c10 */ /* 0x000fe4000afe4405 */
[C---:B------:R-:W-:Y:S02]  /*26b0*/  ISETP.LT.OR P5, PT, R25.reuse, 0x21, P4 ;  /* 0x000000211900780c */ /* 0x040fe400027a1670 */
[----:B------:R-:W-:Y:S01]  /*26c0*/  ISETP.LT.OR P2, PT, R25, 0x21, P3 ;  /* 0x000000211900780c */ /* 0x000fe20001f41670 */
[----:B------:R1:W-:Y:S01]  /*26d0*/  LDGSTS.E.BYPASS.LTC128B.128 [R243+0x2100], [R8.64], !P6 ;  /* 0x0210000008f37fae */ /* 0x0003e2000f101d4e */
[----:B------:R-:W-:Y:S01]  /*26e0*/  SEL R0, R0, 0xffffffc0, !P1 ;  /* 0xffffffc000007807 */ /* 0x000fe20004800000 */
[----:B------:R-:W-:Y:S04]  /*26f0*/  HMMA.16816.F32.BF16 R100, R12, R44, R36 ;  /* 0x0000002c0c64723c */ /* 0x000fe80000041824 */
[----:B------:R-:W-:-:S02]  /*2700*/  IMAD.IADD R230, R224, 0x1, R0 ;  /* 0x00000001e0e67824 */ /* 0x000fc400078e0200 */
[----:B------:R-:W-:Y:S01]  /*2710*/  IMAD.IADD R229, R0, 0x1, R235 ;  /* 0x0000000100e57824 */ /* 0x000fe200078e02eb */
[----:B------:R-:W-:Y:S01]  /*2720*/  LOP3.LUT R0, R120, R121, RZ, 0xfc, !PT ;  /* 0x0000007978007212 */ /* 0x000fe200078efcff */
[----:B------:R-:W-:Y:S01]  /*2730*/  HMMA.16816.F32.BF16 R92, R12, R52, R28 ;  /* 0x000000340c5c723c */ /* 0x000fe2000004181c */
[----:B---3--:R-:W-:-:S04]  /*2740*/  IADD3 R4, P0, R6, UR9, RZ ;  /* 0x0000000906047c10 */ /* 0x008fc8000ff1e0ff */
[----:B------:R-:W-:-:S03]  /*2750*/  IADD3.X R5, R7, UR11, RZ, P0, !PT ;  /* 0x0000000b07057c10 */ /* 0x000fc600087fe4ff */
[C---:B------:R-:W-:Y:S01]  /*2760*/  HMMA.16816.F32.BF16 R84, R12.reuse, R42, R56 ;  /* 0x0000002a0c54723c */ /* 0x040fe20000041838 */
[----:B------:R-:W-:Y:S01]  /*2770*/  ISETP.GT.AND P0, PT, R122, R133, PT ;  /* 0x000000857a00720c */ /* 0x000fe20003f04270 */
[----:B------:R4:W-:Y:S04]  /*2780*/  LDGSTS.E.BYPASS.LTC128B.128 [R243+0x1100], [R4.64], !P5 ;  /* 0x0110000004f37fae */ /* 0x0009e8000e901d4e */
[----:B------:R4:W-:Y:S02]  /*2790*/  LDGSTS.E.BYPASS.LTC128B.128 [R243+0x2900], [R4.64+0x80], !P2 ;  /* 0x0290008004f37fae */ /* 0x0009e4000d101d4e */
[C---:B------:R-:W-:Y:S02]  /*27a0*/  HMMA.16816.F32.BF16 R80, R12.reuse, R46, R48 ;  /* 0x0000002e0c50723c */ /* 0x040fe40000041830 */
[----:B-1----:R-:W-:Y:S04]  /*27b0*/  LDSM.16.M88.4 R8, [R232+0x8100] ;  /* 0x00810000e808783b */ /* 0x002fe80000000200 */
[----:B------:R-:W1:Y:S02]  /*27c0*/  LDSM.16.M88.4 R32, [R230+0x3100] ;  /* 0x00310000e620783b */ /* 0x000e640000000200 */
[----:B------:R-:W-:Y:S02]  /*27d0*/  HMMA.16816.F32.BF16 R76, R12, R54, R60 ;  /* 0x000000360c4c723c */ /* 0x000fe4000004183c */
[----:B------:R-:W3:Y:S04]  /*27e0*/  LDSM.16.M88.4 R36, [R230+0x4100] ;  /* 0x00410000e624783b */ /* 0x000ee80000000200 */
[----:B------:R-:W5:Y:S02]  /*27f0*/  LDSM.16.M88.4 R28, [R230+0x3900] ;  /* 0x00390000e61c783b */ /* 0x000f640000000200 */
[C---:B--2---:R-:W-:Y:S02]  /*2800*/  HMMA.16816.F32.BF16 R72, R16.reuse, R40, R72 ;  /* 0x000000281048723c */ /* 0x044fe40000041848 */
[----:B------:R-:W2:Y:S04]  /*2810*/  LDSM.16.M88.4 R12, [R232+0x6100] ;  /* 0x00610000e80c783b */ /* 0x000ea80000000200 */
[----:B------:R-:W0:Y:S02]  /*2820*/  LDGDEPBAR ;  /* 0x00000000000079af */ /* 0x000e240000000000 */
[C---:B------:R-:W-:Y:S02]  /*2830*/  HMMA.16816.F32.BF16 R60, R16.reuse, R44, R68 ;  /* 0x0000002c103c723c */ /* 0x040fe40000041844 */
[----:B----4-:R-:W-:Y:S04]  /*2840*/  LDSM.16.M88.4 R4, [R234+0x8100] ;  /* 0x00810000ea04783b */ /* 0x010fe80000000200 */
[----:B------:R-:W-:Y:S02]  /*2850*/  LDSM.16.M88.4 R68, [R229+0x1000] ;  /* 0x00100000e544783b */ /* 0x000fe40000000200 */
[C---:B------:R-:W-:Y:S02]  /*2860*/  HMMA.16816.F32.BF16 R56, R16.reuse, R52, R64 ;  /* 0x000000341038723c */ /* 0x040fe40000041840 */
[----:B------:R-:W-:Y:S06]  /*2870*/  LDSM.16.M88.4 R64, [R229+0x800] ;  /* 0x00080000e540783b */ /* 0x000fec0000000200 */
[C---:B------:R-:W-:Y:S01]  /*2880*/  HMMA.16816.F32.BF16 R48, R16.reuse, R42, R88 ;  /* 0x0000002a1030723c */ /* 0x040fe20000041858 */
[----:B------:R-:W4:Y:S07]  /*2890*/  LDSM.16.M88.4 R40, [R229] ;  /* 0x00000000e528783b */ /* 0x000f2e0000000200 */
[C---:B------:R-:W-:Y:S08]  /*28a0*/  HMMA.16816.F32.BF16 R44, R16.reuse, R46, R96 ;  /* 0x0000002e102c723c */ /* 0x040ff00000041860 */
[----:B------:R-:W-:Y:S01]  /*28b0*/  HMMA.16816.F32.BF16 R52, R16, R54, R20 ;  /* 0x000000361034723c */ /* 0x000fe20000041814 */
[----:B------:R-:W2:Y:S04]  /*28c0*/  LDSM.16.M88.4 R20, [R234+0x6100] ;  /* 0x00610000ea14783b */ /* 0x000ea80000000200 */
[----:B------:R-:W-:Y:S03]  /*28d0*/  LDSM.16.M88.4 R16, [R231+0xc100] ;  /* 0x00c10000e710783b */ /* 0x000fe60000000200 */
[C---:B-1----:R-:W-:Y:S08]  /*28e0*/  HMMA.16816.F32.BF16 R88, R8.reuse, R32, R104 ;  /* 0x000000200858723c */ /* 0x042ff00000041868 */
[C---:B---3--:R-:W-:Y:S08]  /*28f0*/  HMMA.16816.F32.BF16 R104, R8.reuse, R36, R92 ;  /* 0x000000240868723c */ /* 0x048ff0000004185c */
[C---:B-----5:R-:W-:Y:S08]  /*2900*/  HMMA.16816.F32.BF16 R92, R8.reuse, R30, R80 ;  /* 0x0000001e085c723c */ /* 0x060ff00000041850 */
[C---:B------:R-:W-:Y:S08]  /*2910*/  HMMA.16816.F32.BF16 R96, R8.reuse, R28, R100 ;  /* 0x0000001c0860723c */ /* 0x040ff00000041864 */
[C---:B------:R-:W-:Y:S08]  /*2920*/  HMMA.16816.F32.BF16 R84, R8.reuse, R34, R84 ;  /* 0x000000220854723c */ /* 0x040ff00000041854 */
[----:B------:R-:W-:Y:S08]  /*2930*/  HMMA.16816.F32.BF16 R80, R8, R38, R76 ;  /* 0x000000260850723c */ /* 0x000ff0000004184c */
[C---:B--2---:R-:W-:Y:S08]  /*2940*/  HMMA.16816.F32.BF16 R8, R12.reuse, R32, R72 ;  /* 0x000000200c08723c */ /* 0x044ff00000041848 */
[C---:B------:R-:W-:Y:S01]  /*2950*/  HMMA.16816.F32.BF16 R48, R12.reuse, R34, R48 ;  /* 0x000000220c30723c */ /* 0x040fe20000041830 */
[----:B------:R-:W1:Y:S07]  /*2960*/  LDSM.16.M88.4 R32, [R224+0x4900] ;  /* 0x00490000e020783b */ /* 0x000e6e0000000200 */
[C---:B------:R-:W-:Y:S08]  /*2970*/  HMMA.16816.F32.BF16 R60, R12.reuse, R28, R60 ;  /* 0x0000001c0c3c723c */ /* 0x040ff0000004183c */
[C---:B------:R-:W-:Y:S01]  /*2980*/  HMMA.16816.F32.BF16 R108, R12.reuse, R30, R44 ;  /* 0x0000001e0c6c723c */ /* 0x040fe2000004182c */
[----:B------:R-:W2:Y:S07]  /*2990*/  LDSM.16.M88.4 R28, [R224+0x5100] ;  /* 0x00510000e01c783b */ /* 0x000eae0000000200 */
[C---:B------:R-:W-:Y:S08]  /*29a0*/  HMMA.16816.F32.BF16 R112, R12.reuse, R36, R56 ;  /* 0x000000240c70723c */ /* 0x040ff00000041838 */
[----:B------:R-:W-:Y:S01]  /*29b0*/  HMMA.16816.F32.BF16 R56, R12, R38, R52 ;  /* 0x000000260c38723c */ /* 0x000fe20000041834 */
[----:B------:R-:W3:Y:S04]  /*29c0*/  LDSM.16.M88.4 R12, [R224+0x5900] ;  /* 0x00590000e00c783b */ /* 0x000ee80000000200 */
[----:B------:R-:W-:Y:S03]  /*29d0*/  LDSM.16.M88.4 R52, [R235+0x1800] ;  /* 0x00180000eb34783b */ /* 0x000fe60000000200 */
[C---:B----4-:R-:W-:Y:S08]  /*29e0*/  HMMA.16816.F32.BF16 R44, R4.reuse, R40, R88 ;  /* 0x00000028042c723c */ /* 0x050ff00000041858 */
[C---:B------:R-:W-:Y:S08]  /*29f0*/  HMMA.16816.F32.BF16 R72, R4.reuse, R64, R96 ;  /* 0x000000400448723c */ /* 0x040ff00000041860 */
[----:B------:R-:W-:Y:S08]  /*2a00*/  HMMA.16816.F32.BF16 R36, R4, R42, R84 ;  /* 0x0000002a0424723c */ /* 0x000ff00000041854 */
[----:B------:R-:W-:Y:S01]  /*2a10*/  HMMA.16816.F32.BF16 R96, R20, R40, R8 ;  /* 0x000000281460723c */ /* 0x000fe20000041808 */
[----:B------:R-:W4:Y:S07]  /*2a20*/  LDSM.16.M88.4 R8, [R231+0xa100] ;  /* 0x00a10000e708783b */ /* 0x000f2e0000000200 */
[C---:B------:R-:W-:Y:S08]  /*2a30*/  HMMA.16816.F32.BF16 R76, R4.reuse, R66, R92 ;  /* 0x00000042044c723c */ /* 0x040ff0000004185c */
[C---:B------:R-:W-:Y:S08]  /*2a40*/  HMMA.16816.F32.BF16 R104, R4.reuse, R68, R104 ;  /* 0x000000440468723c */ /* 0x040ff00000041868 */
[----:B------:R-:W-:Y:S01]  /*2a50*/  HMMA.16816.F32.BF16 R100, R4, R70, R80 ;  /* 0x000000460464723c */ /* 0x000fe20000041850 */
[----:B------:R-:W-:Y:S07]  /*2a60*/  LDSM.16.M88.4 R4, [R233+0xc100] ;  /* 0x00c10000e904783b */ /* 0x000fee0000000200 */
[C---:B------:R-:W-:Y:S01]  /*2a70*/  HMMA.16816.F32.BF16 R88, R20.reuse, R42, R48 ;  /* 0x0000002a1458723c */ /* 0x040fe20000041830 */
[----:B------:R-:W5:Y:S07]  /*2a80*/  LDSM.16.M88.4 R48, [R235+0x2000] ;  /* 0x00200000eb30783b */ /* 0x000f6e0000000200 */
[C---:B------:R-:W-:Y:S01]  /*2a90*/  HMMA.16816.F32.BF16 R92, R20.reuse, R64, R60 ;  /* 0x00000040145c723c */ /* 0x040fe2000004183c */
[----:B------:R-:W2:Y:S07]  /*2aa0*/  LDSM.16.M88.4 R60, [R235+0x2800] ;  /* 0x00280000eb3c783b */ /* 0x000eae0000000200 */
[C---:B------:R-:W-:Y:S08]  /*2ab0*/  HMMA.16816.F32.BF16 R108, R20.reuse, R66, R108 ;  /* 0x00000042146c723c */ /* 0x040ff0000004186c */
[C---:B------:R-:W-:Y:S08]  /*2ac0*/  HMMA.16816.F32.BF16 R112, R20.reuse, R68, R112 ;  /* 0x000000441470723c */ /* 0x040ff00000041870 */
[----:B------:R-:W-:Y:S01]  /*2ad0*/  HMMA.16816.F32.BF16 R84, R20, R70, R56 ;  /* 0x000000461454723c */ /* 0x000fe20000041838 */
[----:B------:R-:W4:Y:S07]  /*2ae0*/  LDSM.16.M88.4 R20, [R233+0xa100] ;  /* 0x00a10000e914783b */ /* 0x000f2e0000000200 */
[C---:B-1----:R-:W-:Y:S08]  /*2af0*/  HMMA.16816.F32.BF16 R80, R16.reuse, R32, R44 ;  /* 0x000000201050723c */ /* 0x042ff0000004182c */
[C---:B------:R-:W-:Y:S08]  /*2b00*/  HMMA.16816.F32.BF16 R56, R16.reuse, R34, R36 ;  /* 0x000000221038723c */ /* 0x040ff00000041824 */
[C---:B--2---:R-:W-:Y:S08]  /*2b10*/  HMMA.16816.F32.BF16 R44, R16.reuse, R28, R72 ;  /* 0x0000001c102c723c */ /* 0x044ff00000041848 */
[C---:B------:R-:W-:Y:S08]  /*2b20*/  HMMA.16816.F32.BF16 R40, R16.reuse, R30, R76 ;  /* 0x0000001e1028723c */ /* 0x040ff0000004184c */
[----:B---3--:R-:W-:Y:S08]  /*2b30*/  HMMA.16816.F32.BF16 R36, R16, R12, R104 ;  /* 0x0000000c1024723c */ /* 0x008ff00000041868 */
[C---:B----4-:R-:W-:Y:S08]  /*2b40*/  HMMA.16816.F32.BF16 R76, R8.reuse, R32, R96 ;  /* 0x00000020084c723c */ /* 0x050ff00000041860 */
[----:B------:R-:W-:Y:S08]  /*2b50*/  HMMA.16816.F32.BF16 R72, R8, R34, R88 ;  /* 0x000000220848723c */ /* 0x000ff00000041858 */
[----:B------:R-:W-:Y:S01]  /*2b60*/  HMMA.16816.F32.BF16 R68, R16, R14, R100 ;  /* 0x0000000e1044723c */ /* 0x000fe20000041864 */
[----:B------:R-:W-:Y:S07]  /*2b70*/  LDSM.16.M88.4 R16, [R232+0xc100] ;  /* 0x00c10000e810783b */ /* 0x000fee0000000200 */
[C---:B------:R-:W-:Y:S08]  /*2b80*/  HMMA.16816.F32.BF16 R64, R8.reuse, R28, R92 ;  /* 0x0000001c0840723c */ /* 0x040ff0000004185c */
[C---:B------:R-:W-:Y:S08]  /*2b90*/  HMMA.16816.F32.BF16 R32, R8.reuse, R30, R108 ;  /* 0x0000001e0820723c */ /* 0x040ff0000004186c */
[C---:B------:R-:W-:Y:S08]  /*2ba0*/  HMMA.16816.F32.BF16 R28, R8.reuse, R12, R112 ;  /* 0x0000000c081c723c */ /* 0x040ff00000041870 */
[----:B------:R-:W-:Y:S01]  /*2bb0*/  HMMA.16816.F32.BF16 R84, R8, R14, R84 ;  /* 0x0000000e0854723c */ /* 0x000fe20000041854 */
[----:B------:R-:W-:Y:S04]  /*2bc0*/  LDSM.16.M88.4 R12, [R232+0xa100] ;  /* 0x00a10000e80c783b */ /* 0x000fe80000000200 */
[----:B------:R-:W-:Y:S03]  /*2bd0*/  LDSM.16.M88.4 R8, [R234+0xa100] ;  /* 0x00a10000ea08783b */ /* 0x000fe60000000200 */
[C---:B-----5:R-:W-:Y:S01]  /*2be0*/  HMMA.16816.F32.BF16 R112, R4.reuse, R48, R44 ;  /* 0x000000300470723c */ /* 0x060fe2000004182c */
[----:B------:R-:W1:Y:S07]  /*2bf0*/  LDSM.16.M88.4 R44, [R230+0x4900] ;  /* 0x00490000e62c783b */ /* 0x000e6e0000000200 */
[C---:B------:R-:W-:Y:S01]  /*2c00*/  HMMA.16816.F32.BF16 R108, R4.reuse, R50, R40 ;  /* 0x00000032046c723c */ /* 0x040fe20000041828 */
[----:B------:R-:W2:Y:S07]  /*2c10*/  LDSM.16.M88.4 R40, [R230+0x5100] ;  /* 0x00510000e628783b */ /* 0x000eae0000000200 */
[C---:B------:R-:W-:Y:S01]  /*2c20*/  HMMA.16816.F32.BF16 R104, R4.reuse, R60, R36 ;  /* 0x0000003c0468723c */ /* 0x040fe20000041824 */
[----:B------:R-:W3:Y:S07]  /*2c30*/  LDSM.16.M88.4 R36, [R230+0x5900] ;  /* 0x00590000e624783b */ /* 0x000eee0000000200 */
[C---:B------:R-:W-:Y:S08]  /*2c40*/  HMMA.16816.F32.BF16 R116, R4.reuse, R52, R80 ;  /* 0x000000340474723c */ /* 0x040ff00000041850 */
[----:B------:R-:W-:Y:S08]  /*2c50*/  HMMA.16816.F32.BF16 R80, R4, R54, R56 ;  /* 0x000000360450723c */ /* 0x000ff00000041838 */
[C---:B------:R-:W-:Y:S08]  /*2c60*/  HMMA.16816.F32.BF16 R100, R20.reuse, R52, R76 ;  /* 0x000000341464723c */ /* 0x040ff0000004184c */
[----:B------:R-:W-:Y:S08]  /*2c70*/  HMMA.16816.F32.BF16 R96, R20, R54, R72 ;  /* 0x000000361460723c */ /* 0x000ff00000041848 */
[----:B------:R-:W-:Y:S01]  /*2c80*/  HMMA.16816.F32.BF16 R56, R4, R62, R68 ;  /* 0x0000003e0438723c */ /* 0x000fe20000041844 */
[----:B------:R-:W-:Y:S07]  /*2c90*/  LDSM.16.M88.4 R4, [R236+0xc100] ;  /* 0x00c10000ec04783b */ /* 0x000fee0000000200 */
[C---:B------:R-:W-:Y:S08]  /*2ca0*/  HMMA.16816.F32.BF16 R92, R20.reuse, R48, R64 ;  /* 0x00000030145c723c */ /* 0x040ff00000041840 */
[C---:B------:R-:W-:Y:S01]  /*2cb0*/  HMMA.16816.F32.BF16 R88, R20.reuse, R50, R32 ;  /* 0x000000321458723c */ /* 0x040fe20000041820 */
[----:B------:R-:W4:Y:S07]  /*2cc0*/  LDSM.16.M88.4 R32, [R229+0x1800] ;  /* 0x00180000e520783b */ /* 0x000f2e0000000200 */
[C---:B------:R-:W-:Y:S01]  /*2cd0*/  HMMA.16816.F32.BF16 R64, R20.reuse, R60, R28 ;  /* 0x0000003c1440723c */ /* 0x040fe2000004181c */
[----:B------:R-:W5:Y:S07]  /*2ce0*/  LDSM.16.M88.4 R28, [R229+0x2000] ;  /* 0x00200000e51c783b */ /* 0x000f6e0000000200 */
[----:B------:R-:W-:Y:S01]  /*2cf0*/  HMMA.16816.F32.BF16 R60, R20, R62, R84 ;  /* 0x0000003e143c723c */ /* 0x000fe20000041854 */
[----:B------:R-:W3:Y:S01]  /*2d00*/  LDSM.16.M88.4 R20, [R229+0x2800] ;  /* 0x00280000e514783b */ /* 0x000ee20000000200 */
[----:B------:R-:W-:-:S06]  /*2d10*/  DEPBAR.LE SB0, 0x0 ;  /* 0x000080000000791a */ /* 0x000fcc0000000000 */
[C---:B-1----:R-:W-:Y:S08]  /*2d20*/  HMMA.16816.F32.BF16 R84, R16.reuse, R44, R116 ;  /* 0x0000002c1054723c */ /* 0x042ff00000041874 */
[----:B------:R-:W-:Y:S08]  /*2d30*/  HMMA.16816.F32.BF16 R80, R16, R46, R80 ;  /* 0x0000002e1050723c */ /* 0x000ff00000041850 */
[C---:B------:R-:W-:Y:S08]  /*2d40*/  HMMA.16816.F32.BF16 R52, R12.reuse, R44, R100 ;  /* 0x0000002c0c34723c */ /* 0x040ff00000041864 */
[----:B------:R-:W-:Y:S08]  /*2d50*/  HMMA.16816.F32.BF16 R48, R12, R46, R96 ;  /* 0x0000002e0c30723c */ /* 0x000ff00000041860 */
[C---:B--2---:R-:W-:Y:S08]  /*2d60*/  HMMA.16816.F32.BF16 R76, R16.reuse, R40, R112 ;  /* 0x00000028104c723c */ /* 0x044ff00000041870 */
[C---:B------:R-:W-:Y:S08]  /*2d70*/  HMMA.16816.F32.BF16 R72, R16.reuse, R42, R108 ;  /* 0x0000002a1048723c */ /* 0x040ff0000004186c */
[C---:B---3--:R-:W-:Y:S08]  /*2d80*/  HMMA.16816.F32.BF16 R68, R16.reuse, R36, R104 ;  /* 0x000000241044723c */ /* 0x048ff00000041868 */
[----:B------:R-:W-:Y:S08]  /*2d90*/  HMMA.16816.F32.BF16 R56, R16, R38, R56 ;  /* 0x000000261038723c */ /* 0x000ff00000041838 */
[C---:B------:R-:W-:Y:S08]  /*2da0*/  HMMA.16816.F32.BF16 R44, R12.reuse, R40, R92 ;  /* 0x000000280c2c723c */ /* 0x040ff0000004185c */
[C---:B------:R-:W-:Y:S08]  /*2db0*/  HMMA.16816.F32.BF16 R40, R12.reuse, R42, R88 ;  /* 0x0000002a0c28723c */ /* 0x040ff00000041858 */
[C---:B------:R-:W-:Y:S08]  /*2dc0*/  HMMA.16816.F32.BF16 R16, R12.reuse, R36, R64 ;  /* 0x000000240c10723c */ /* 0x040ff00000041840 */
[----:B------:R-:W-:Y:S08]  /*2dd0*/  HMMA.16816.F32.BF16 R12, R12, R38, R60 ;  /* 0x000000260c0c723c */ /* 0x000ff0000004183c */
[C---:B----4-:R-:W-:Y:S08]  /*2de0*/  HMMA.16816.F32.BF16 R84, R4.reuse, R32, R84 ;  /* 0x000000200454723c */ /* 0x050ff00000041854 */
[----:B------:R-:W-:Y:S08]  /*2df0*/  HMMA.16816.F32.BF16 R80, R4, R34, R80 ;  /* 0x000000220450723c */ /* 0x000ff00000041850 */
[C---:B------:R-:W-:Y:S08]  /*2e00*/  HMMA.16816.F32.BF16 R52, R8.reuse, R32, R52 ;  /* 0x000000200834723c */ /* 0x040ff00000041834 */
[----:B------:R-:W-:Y:S08]  /*2e10*/  HMMA.16816.F32.BF16 R48, R8, R34, R48 ;  /* 0x000000220830723c */ /* 0x000ff00000041830 */
[C---:B-----5:R-:W-:Y:S08]  /*2e20*/  HMMA.16816.F32.BF16 R76, R4.reuse, R28, R76 ;  /* 0x0000001c044c723c */ /* 0x060ff0000004184c */
[C---:B------:R-:W-:Y:S08]  /*2e30*/  HMMA.16816.F32.BF16 R72, R4.reuse, R30, R72 ;  /* 0x0000001e0448723c */ /* 0x040ff00000041848 */
[C---:B------:R-:W-:Y:S08]  /*2e40*/  HMMA.16816.F32.BF16 R68, R4.reuse, R20, R68 ;  /* 0x000000140444723c */ /* 0x040ff00000041844 */
[----:B------:R-:W-:Y:S08]  /*2e50*/  HMMA.16816.F32.BF16 R60, R4, R22, R56 ;  /* 0x00000016043c723c */ /* 0x000ff00000041838 */
[C---:B------:R-:W-:Y:S08]  /*2e60*/  HMMA.16816.F32.BF16 R44, R8.reuse, R28, R44 ;  /* 0x0000001c082c723c */ /* 0x040ff0000004182c */
[C---:B------:R-:W-:Y:S08]  /*2e70*/  HMMA.16816.F32.BF16 R40, R8.reuse, R30, R40 ;  /* 0x0000001e0828723c */ /* 0x040ff00000041828 */
[C---:B------:R-:W-:Y:S08]  /*2e80*/  HMMA.16816.F32.BF16 R36, R8.reuse, R20, R16 ;  /* 0x000000140824723c */ /* 0x040ff00000041810 */
[----:B------:R-:W-:Y:S01]  /*2e90*/  HMMA.16816.F32.BF16 R32, R8, R22, R12 ;  /* 0x000000160820723c */ /* 0x000fe2000004180c */
[----:B------:R-:W-:Y:S06]  /*2ea0*/  BAR.SYNC.DEFER_BLOCKING 0x0 ;  /* 0x0000000000007b1d */ /* 0x000fec0000010000 */
[----:B------:R-:W-:Y:S05]  /*2eb0*/  @!P0 BRA `(.L_x_449) ;  /* 0x000001a000008947 */ /* 0x000fea0003800000 */
        /* <DEDUP_REMOVED lines=10> */
[----:B------:R-:W-:Y:S02]  /*2f60*/  IADD3 R6, P5, R4, UR4, RZ ;  /* 0x0000000404067c10 */ /* 0x000fe4000ffbe0ff */
[----:B------:R-:W-:Y:S02]  /*2f70*/  IADD3 R10, P2, P1, R7, 0x80, R4 ;  /* 0x00000080070a7810 */ /* 0x000fe4000795e004 */
[----:B------:R-:W-:Y:S02]  /*2f80*/  LEA.HI.X R5, R8, c[0x0][0x1cc], R5, 0x1, P0 ;  /* 0x0000730008057a11 */ /* 0x000fe400000f0c05 */
[----:B------:R-:W-:-:S02]  /*2f90*/  IADD3 R8, P0, R6, UR4, RZ ;  /* 0x0000000406087c10 */ /* 0x000fc4000ff1e0ff */
[----:B------:R-:W-:Y:S01]  /*2fa0*/  IADD3.X R7, R5, UR6, RZ, P5, !PT ;  /* 0x0000000605077c10 */ /* 0x000fe2000affe4ff */
[----:B------:R-:W-:Y:S01]  /*2fb0*/  @!PT LDS RZ, [RZ] ;  /* 0x00000000fffff984 */ /* 0x000fe20000000800 */
[----:B------:R-:W-:Y:S01]  /*2fc0*/  @!PT LDS RZ, [RZ] ;  /* 0x00000000fffff984 */ /* 0x000fe20000000800 */
[----:B------:R-:W-:Y:S01]  /*2fd0*/  @!PT LDS RZ, [RZ] ;  /* 0x00000000fffff984 */ /* 0x000fe20000000800 */
[----:B------:R1:W-:Y:S01]  /*2fe0*/  LDGSTS.E.BYPASS.LTC128B.128 [R243+0x3100], [R4.64], !P4 ;  /* 0x0310000004f37fae */ /* 0x0003e2000e101d4e */
[----:B------:R-:W-:Y:S02]  /*2ff0*/  IADD3.X R11, RZ, UR6, R5, P2, P1 ;  /* 0x00000006ff0b7c10 */ /* 0x000fe400097e2405 */
[----:B------:R-:W-:Y:S01]  /*3000*/  IADD3.X R9, R7, UR6, RZ, P0, !PT ;  /* 0x0000000607097c10 */ /* 0x000fe200087fe4ff */
[----:B------:R1:W-:Y:S04]  /*3010*/  LDGSTS.E.BYPASS.LTC128B.128 [R243+0x4900], [R4.64+0x80], !P3 ;  /* 0x0490008004f37fae */ /* 0x0003e8000d901d4e */
[----:B------:R1:W-:Y:S04]  /*3020*/  LDGSTS.E.BYPASS.LTC128B.128 [R243+0x3900], [R6.64], !P4 ;  /* 0x0390000006f37fae */ /* 0x0003e8000e101d4e */
[----:B------:R1:W-:Y:S04]  /*3030*/  LDGSTS.E.BYPASS.LTC128B.128 [R243+0x5100], [R10.64], !P3 ;  /* 0x051000000af37fae */ /* 0x0003e8000d901d4e */
[----:B------:R1:W-:Y:S04]  /*3040*/  LDGSTS.E.BYPASS.LTC128B.128 [R243+0x4100], [R8.64], !P4 ;  /* 0x0410000008f37fae */ /* 0x0003e8000e101d4e */
[----:B------:R1:W-:Y:S02]  /*3050*/  LDGSTS.E.BYPASS.LTC128B.128 [R243+0x5900], [R8.64+0x80], !P3 ;  /* 0x0590008008f37fae */ /* 0x0003e4000d901d4e */
.L_x_449:
[----:B-1----:R-:W-:Y:S01]  /*3060*/  FMUL.FTZ R4, R53, c[0x0][0x320] ;  /* 0x0000c80035047a20 */ /* 0x002fe20000410000 */
[----:B------:R-:W-:Y:S01]  /*3070*/  SHF.R.S32.HI R7, RZ, 0x1f, R123 ;  /* 0x0000001fff077819 */ /* 0x000fe2000001147b */
[----:B------:R-:W-:Y:S01]  /*3080*/  FMUL.FTZ R5, R44, c[0x0][0x320] ;  /* 0x0000c8002c057a20 */ /* 0x000fe20000410000 */
[----:B------:R-:W-:Y:S01]  /*3090*/  LEA.HI R6, R126, R132, RZ, 0x2 ;  /* 0x000000847e067211 */ /* 0x000fe200078f10ff */
[----:B------:R1:W2:Y:S01]  /*30a0*/  MUFU.TANH R25, R4 ;  /* 0x0000000400197308 */ /* 0x0002a20000002400 */
[----:B------:R-:W-:Y:S01]  /*30b0*/  FMUL.FTZ R8, R45, c[0x0][0x320] ;  /* 0x0000c8002d087a20 */ /* 0x000fe20000410000 */
[----:B------:R-:W-:Y:S01]  /*30c0*/  PLOP3.LUT P1, PT, PT, PT, UP3, 0x80, 0x0 ;  /* 0x000000000000781c */ /* 0x000fe20003f2f038 */
[----:B------:R-:W-:Y:S01]  /*30d0*/  FMUL.FTZ R10, R40, c[0x0][0x320] ;  /* 0x0000c800280a7a20 */ /* 0x000fe20000410000 */
[----:B------:R-:W-:Y:S01]  /*30e0*/  LOP3.LUT R6, R6, 0xfffffffc, RZ, 0xc0, !PT ;  /* 0xfffffffc06067812 */ /* 0x000fe200078ec0ff */
[----:B------:R-:W-:Y:S01]  /*30f0*/  ULDC UR6, c[0x0][0x324] ;  /* 0x0000c90000067ab9 */ /* 0x000fe20000000800 */
[----:B------:R-:W-:Y:S01]  /*3100*/  PLOP3.LUT P0, PT, PT, PT, UP3, 0x80, 0x0 ;  /* 0x000000000000781c */ /* 0x000fe20003f0f038 */
[----:B------:R-:W-:Y:S01]  /*3110*/  ULOP3.LUT UR6, URZ, UR6, URZ, 0x33, !UPT ;  /* 0x000000063f067292 */ /* 0x000fe2000f8e333f */
[----:B------:R3:W4:Y:S01]  /*3120*/  MUFU.TANH R20, R5 ;  /* 0x0000000500147308 */ /* 0x0007220000002400 */
[----:B------:R-:W-:Y:S01]  /*3130*/  IMAD.IADD R6, R132, 0x1, -R6 ;  /* 0x0000000184067824 */ /* 0x000fe200078e0a06 */
[----:B------:R-:W0:Y:S01]  /*3140*/  LDGDEPBAR ;  /* 0x00000000000079af */ /* 0x000e220000000000 */
[----:B-1----:R-:W-:-:S05]  /*3150*/  FMUL.FTZ R4, R48, c[0x0][0x320] ;  /* 0x0000c80030047a20 */ /* 0x002fca0000410000 */
[----:B------:R-:W1:Y:S01]  /*3160*/  MUFU.TANH R17, R8 ;  /* 0x0000000800117308 */ /* 0x000e620000002400 */
[----:B---3--:R-:W-:-:S07]  /*3170*/  LEA.HI R5, R7, R123, RZ, 0x2 ;  /* 0x0000007b07057211 */ /* 0x008fce00078f10ff */
[----:B------:R3:W1:Y:S01]  /*3180*/  MUFU.TANH R23, R4 ;  /* 0x0000000400177308 */ /* 0x0006620000002400 */
[----:B------:R-:W-:-:S05]  /*3190*/  LOP3.LUT R5, R5, 0xffffffc, RZ, 0xc0, !PT ;  /* 0x0ffffffc05057812 */ /* 0x000fca00078ec0ff */
[----:B------:R-:W-:Y:S01]  /*31a0*/  IMAD.IADD R9, R123, 0x1, -R5 ;  /* 0x000000017b097824 */ /* 0x000fe200078e0a05 */
[----:B------:R-:W-:Y:S01]  /*31b0*/  LEA.HI R5, R6, R6, RZ, 0x1 ;  /* 0x0000000606057211 */ /* 0x000fe200078f08ff */
[----:B------:R5:W1:Y:S01]  /*31c0*/  MUFU.TANH R16, R10 ;  /* 0x0000000a00107308 */ /* 0x000a620000002400 */
[----:B---3--:R-:W-:-:S07]  /*31d0*/  FMUL.FTZ R4, R49, c[0x0][0x320] ;  /* 0x0000c80031047a20 */ /* 0x008fce0000410000 */
[----:B------:R3:W1:Y:S01]  /*31e0*/  MUFU.TANH R21, R4 ;  /* 0x0000000400157308 */ /* 0x0006620000002400 */
[----:B-----5:R-:W-:-:S07]  /*31f0*/  FMUL.FTZ R10, R36, c[0x0][0x320] ;  /* 0x0000c800240a7a20 */ /* 0x020fce0000410000 */
[----:B------:R5:W1:Y:S01]  /*3200*/  MUFU.TANH R14, R10 ;  /* 0x0000000a000e7308 */ /* 0x000a620000002400 */
[----:B---3--:R-:W-:-:S05]  /*3210*/  LOP3.LUT R4, R124, 0xffffffe0, RZ, 0xc0, !PT ;  /* 0xffffffe07c047812 */ /* 0x008fca00078ec0ff */
[----:B------:R-:W-:-:S05]  /*3220*/  IMAD.IADD R4, R132, 0x1, -R4 ;  /* 0x0000000184047824 */ /* 0x000fca00078e0a04 */
[----:B------:R-:W-:-:S04]  /*3230*/  SHF.R.S32.HI R7, RZ, 0x1f, R4 ;  /* 0x0000001fff077819 */ /* 0x000fc80000011404 */
[----:B------:R-:W-:-:S04]  /*3240*/  LEA.HI R7, R7, R4, RZ, 0x2 ;  /* 0x0000000407077211 */ /* 0x000fc800078f10ff */
[C---:B------:R-:W-:Y:S02]  /*3250*/  LEA.HI.SX32 R8, R7.reuse, UR17, 0x1e ;  /* 0x0000001107087c11 */ /* 0x040fe4000f8ff2ff */
[----:B------:R-:W-:-:S03]  /*3260*/  LOP3.LUT R7, R7, 0x7ffffffc, RZ, 0xc0, !PT ;  /* 0x7ffffffc07077812 */ /* 0x000fc600078ec0ff */
[----:B------:R-:W-:Y:S01]  /*3270*/  IMAD R11, R9, 0x10, R8 ;  /* 0x00000010090b7824 */ /* 0x000fe200078e0208 */
[C---:B------:R-:W-:Y:S01]  /*3280*/  SHF.L.U32 R8, R5.reuse, 0x5, RZ ;  /* 0x0000000505087819 */ /* 0x040fe200000006ff */
[----:B------:R-:W-:Y:S01]  /*3290*/  IMAD.IADD R4, R4, 0x1, -R7 ;  /* 0x0000000104047824 */ /* 0x000fe200078e0a07 */
[----:B------:R-:W-:Y:S02]  /*32a0*/  LOP3.LUT R9, R5, 0x1ffffffe, RZ, 0xc0, !PT ;  /* 0x1ffffffe05097812 */ /* 0x000fe400078ec0ff */
[----:B------:R-:W-:Y:S01]  /*32b0*/  LOP3.LUT R5, R8, 0xffffffc0, RZ, 0xc0, !PT ;  /* 0xffffffc008057812 */ /* 0x000fe200078ec0ff */
[----:B------:R-:W-:Y:S01]  /*32c0*/  IMAD.SHL.U32 R22, R4, 0x2, RZ ;  /* 0x0000000204167824 */ /* 0x000fe200078e00ff */
[----:B------:R-:W-:Y:S01]  /*32d0*/  IADD3.X R7, R24, c[0x0][0x1d0], RZ, PT, !PT ;  /* 0x0000740018077a10 */ /* 0x000fe20003ffe4ff */
[----:B------:R-:W-:Y:S02]  /*32e0*/  IMAD.IADD R6, R6, 0x1, -R9 ;  /* 0x0000000106067824 */ /* 0x000fe400078e0a09 */
[----:B------:R-:W-:Y:S01]  /*32f0*/  IMAD.IADD R5, R5, 0x1, R11 ;  /* 0x0000000105057824 */ /* 0x000fe200078e020b */
[----:B------:R-:W-:-:S02]  /*3300*/  IADD3 R4, R7, -c[0x0][0x168], -R22 ;  /* 0x80005a0007047a10 */ /* 0x000fc40007ffe816 */
[----:B------:R-:W-:Y:S01]  /*3310*/  IADD3 R18, -R22, c[0x0][0x1d0], R24 ;  /* 0x0000740016127a10 */ /* 0x000fe20007ffe118 */
[----:B------:R-:W-:Y:S01]  /*3320*/  IMAD R12, R6, 0x8, R5 ;  /* 0x00000008060c7824 */ /* 0x000fe200078e0205 */
[C---:B------:R-:W-:Y:S01]  /*3330*/  IADD3 R15, R4.reuse, c[0x0][0x328], RZ ;  /* 0x0000ca00040f7a10 */ /* 0x040fe20007ffe0ff */
[----:B------:R-:W-:Y:S01]  /*3340*/  FMUL.FTZ R5, R37, c[0x0][0x320] ;  /* 0x0000c80025057a20 */ /* 0x000fe20000410000 */
[----:B------:R-:W-:Y:S01]  /*3350*/  IADD3 R19, R4, UR6, RZ ;  /* 0x0000000604137c10 */ /* 0x000fe2000fffe0ff */
[----:B------:R-:W-:Y:S01]  /*3360*/  @P1 IMAD.HI.U32 R6, R12, c[0x0][0x2c8], RZ ;  /* 0x0000b2000c061a27 */ /* 0x000fe200078e00ff */
[----:B-----5:R-:W-:Y:S01]  /*3370*/  MOV R10, R12 ;  /* 0x0000000c000a7202 */ /* 0x020fe20000000f00 */
[----:B------:R3:W1:Y:S01]  /*3380*/  MUFU.TANH R13, R5 ;  /* 0x00000005000d7308 */ /* 0x0006620000002400 */
[----:B------:R5:W-:Y:S02]  /*3390*/  STL [R1+0x20], R12 ;  /* 0x0000200c01007387 */ /* 0x000be40000100800 */
[----:B------:R-:W-:-:S02]  /*33a0*/  @P0 SHF.R.U32.HI R10, RZ, c[0x0][0x2cc], R6 ;  /* 0x0000b300ff0a0a19 */ /* 0x000fc40000011606 */
[----:B------:R-:W-:Y:S01]  /*33b0*/  PLOP3.LUT P0, PT, PT, PT, UP2, 0x40, 0x0 ;  /* 0x000000000000781c */ /* 0x000fe20003f0e828 */
[----:B------:R1:W-:Y:S04]  /*33c0*/  STL [R1+0xc], R22 ;  /* 0x00000c1601007387 */ /* 0x0003e80000100800 */
[----:B------:R-:W2:Y:S01]  /*33d0*/  SHFL.IDX PT, R6, R10, RZ, 0x1c1f ;  /* 0x001c1fff0a067589 */ /* 0x000ea200000e0000 */
[----:B---3--:R-:W-:-:S04]  /*33e0*/  FMUL.FTZ R5, R32, c[0x0][0x320] ;  /* 0x0000c80020057a20 */ /* 0x008fc80000410000 */
[----:B-----5:R3:W3:Y:S01]  /*33f0*/  MUFU.TANH R12, R5 ;  /* 0x00000005000c7308 */ /* 0x0206e20000002400 */
[----:B-1----:R-:W-:Y:S01]  /*3400*/  IADD3 R22, R24, -R22, RZ ;  /* 0x8000001618167210 */ /* 0x002fe20007ffe0ff */
[----:B--2---:R-:W-:Y:S02]  /*3410*/  IMAD.IADD R4, R19, 0x1, R6 ;  /* 0x0000000113047824 */ /* 0x004fe400078e0206 */
[----:B---3--:R-:W-:-:S04]  /*3420*/  FMUL.FTZ R5, R33, c[0x0][0x320] ;  /* 0x0000c80021057a20 */ /* 0x008fc80000410000 */
[----:B------:R1:W2:Y:S02]  /*3430*/  MUFU.TANH R11, R5 ;  /* 0x00000005000b7308 */ /* 0x0002a40000002400 */
[----:B-1----:R-:W-:-:S06]  /*3440*/  FMUL.FTZ R5, R52, c[0x0][0x320] ;  /* 0x0000c80034057a20 */ /* 0x002fcc0000410000 */
[----:B------:R1:W3:Y:S02]  /*3450*/  MUFU.TANH R9, R5 ;  /* 0x0000000500097308 */ /* 0x0002e40000002400 */
[----:B-1----:R-:W-:-:S06]  /*3460*/  FMUL.FTZ R5, R41, c[0x0][0x320] ;  /* 0x0000c80029057a20 */ /* 0x002fcc0000410000 */
[----:B------:R1:W1:Y:S02]  /*3470*/  MUFU.TANH R8, R5 ;  /* 0x0000000500087308 */ /* 0x0002640000002400 */
[----:B-1----:R-:W-:-:S05]  /*3480*/  IMAD.IADD R5, R15, 0x1, R6 ;  /* 0x000000010f057824 */ /* 0x002fca00078e0206 */
[----:B------:R-:W-:Y:S01]  /*3490*/  IMNMX R5, R5, R18, PT ;  /* 0x0000001205057217 */ /* 0x000fe20003800200 */
        /* <DEDUP_REMOVED lines=13> */
.L_x_452:
[----:B------:R-:W-:-:S04]  /*3570*/  MOV R7, c[0x0][0x32c] ;  /* 0x0000cb0000077a02 */ /* 0x000fc80000000f00 */
[----:B------:R-:W-:-:S13]  /*3580*/  ISETP.NE.AND P0, PT, R7, 0x1, PT ;  /* 0x000000010700780c */ /* 0x000fda0003f05270 */
[----:B------:R-:W-:-:S05]  /*3590*/  @P0 IMAD.HI.U32 R7, R6, c[0x0][0x330], RZ ;  /* 0x0000cc0006070a27 */ /* 0x000fca00078e00ff */
[----:B------:R-:W-:Y:S02]  /*35a0*/  @P0 SHF.R.U32.HI R6, RZ, c[0x0][0x334], R7 ;  /* 0x0000cd00ff060a19 */ /* 0x000fe40000011607 */
.L_x_453:
[----:B------:R-:W-:Y:S05]  /*35b0*/  BSYNC B0 ;  /* 0x0000000000007941 */ /* 0x000fea0003800000 */
.L_x_451:
[----:B------:R-:W-:-:S05]  /*35c0*/  IMAD R6, R6, c[0x0][0x32c], R22 ;  /* 0x0000cb0006067a24 */ /* 0x000fca00078e0216 */
[----:B------:R-:W-:Y:S02]  /*35d0*/  IADD3 R7, R6, c[0x0][0x32c], RZ ;  /* 0x0000cb0006077a10 */ /* 0x000fe40007ffe0ff */
[----:B------:R-:W-:Y:S02]  /*35e0*/  IMNMX R4, R4, R6, !PT ;  /* 0x0000000604047217 */ /* 0x000fe40007800200 */
[----:B------:R-:W-:Y:S02]  /*35f0*/  IMNMX R5, R5, R7, PT ;  /* 0x0000000705057217 */ /* 0x000fe40003800200 */
.L_x_450:
[C---:B--234-:R-:W-:Y:S01]  /*3600*/  ISETP.GE.AND P0, PT, R24.reuse, 0x2, PT ;  /* 0x000000021800780c */ /* 0x05cfe20003f06270 */
[----:B------:R-:W1:Y:S01]  /*3610*/  SHFL.IDX PT, R6, R10, 0x1, 0x1c1f ;  /* 0x003c1f000a067f89 */ /* 0x000e6200000e0000 */
[----:B------:R-:W-:Y:S02]  /*3620*/  ISETP.GE.AND P2, PT, R24, 0xa, PT ;  /* 0x0000000a1800780c */ /* 0x000fe40003f46270 */
[----:B------:R-:W-:Y:S02]  /*3630*/  P2R R31, PR, RZ, 0x1 ;  /* 0x00000001ff1f7803 */ /* 0x000fe40000000000 */
[----:B------:R-:W-:-:S02]  /*3640*/  ISETP.GT.AND P0, PT, R4, 0x1, !P0 ;  /* 0x000000010400780c */ /* 0x000fc40004704270 */
[----:B------:R-:W-:Y:S02]  /*3650*/  ISETP.GE.AND P1, PT, R24, 0x9, PT ;  /* 0x000000091800780c */ /* 0x000fe40003f26270 */
[----:B------:R-:W-:Y:S02]  /*3660*/  ISETP.LT.OR P0, PT, R5, 0x2, P0 ;  /* 0x000000020500780c */ /* 0x000fe40000701670 */
[----:B------:R-:W-:Y:S02]  /*3670*/  P2R R30, PR, RZ, 0x2 ;  /* 0x00000002ff1e7803 */ /* 0x000fe40000000000 */
[----:B------:R-:W-:Y:S02]  /*3680*/  FSEL R41, R25, -INF , !P0 ;  /* 0xff80000019297808 */ /* 0x000fe40004000000 */
[----:B------:R-:W-:Y:S02]  /*3690*/  ISETP.GT.AND P0, PT, R4, 0x9, !P2 ;  /* 0x000000090400780c */ /* 0x000fe40005704270 */
[----:B------:R-:W-:-:S02]  /*36a0*/  P2R R29, PR, RZ, 0x4 ;  /* 0x00000004ff1d7803 */ /* 0x000fc40000000000 */
[----:B------:R-:W-:Y:S02]  /*36b0*/  ISETP.LT.OR P0, PT, R5, 0xa, P0 ;  /* 0x0000000a0500780c */ /* 0x000fe40000701670 */
[----:B------:R-:W-:Y:S02]  /*36c0*/  ISETP.GT.AND P1, PT, R4, 0x8, !P1 ;  /* 0x000000080400780c */ /* 0x000fe40004f24270 */
[----:B------:R-:W-:Y:S02]  /*36d0*/  ISETP.GE.AND P2, PT, R24, 0x11, PT ;  /* 0x000000111800780c */ /* 0x000fe40003f46270 */
[----:B------:R-:W-:Y:S02]  /*36e0*/  FSEL R44, R21, -INF , !P0 ;  /* 0xff800000152c7808 */ /* 0x000fe40004000000 */
[----:B------:R-:W-:Y:S02]  /*36f0*/  ISETP.LT.OR P1, PT, R5, 0x9, P1 ;  /* 0x000000090500780c */ /* 0x000fe40000f21670 */
[----:B------:R-:W-:-:S02]  /*3700*/  ISETP.GT.AND P0, PT, R4, 0x10, !P2 ;  /* 0x000000100400780c */ /* 0x000fc40005704270 */
[----:B------:R-:W-:Y:S02]  /*3710*/  FSEL R45, R23, -INF , !P1 ;  /* 0xff800000172d7808 */ /* 0x000fe40004800000 */
        /* <DEDUP_REMOVED lines=11> */
[----:B------:R-:W-:Y:S02]  /*37d0*/  ISETP.GE.AND P1, PT, R24, 0x1a, PT ;  /* 0x0000001a1800780c */ /* 0x000fe40003f26270 */
[----:B------:R-:W-:Y:S02]  /*37e0*/  FSEL R57, R16, -INF , !P0 ;  /* 0xff80000010397808 */ /* 0x000fe40004000000 */
[----:B------:R-:W-:Y:S02]  /*37f0*/  ISETP.GT.AND P0, PT, R4, 0x19, !P1 ;  /* 0x000000190400780c */ /* 0x000fe40004f04270 */
[C---:B------:R-:W-:Y:S02]  /*3800*/  ISETP.GE.AND P6, PT, R24.reuse, 0x21, PT ;  /* 0x000000211800780c */ /* 0x040fe40003fc6270 */
[----:B------:R-:W-:Y:S02]  /*3810*/  ISETP.LT.OR P0, PT, R5, 0x1a, P0 ;  /* 0x0000001a0500780c */ /* 0x000fe40000701670 */
[----:B------:R-:W-:-:S02]  /*3820*/  ISETP.GE.AND P5, PT, R24, 0x22, PT ;  /* 0x000000221800780c */ /* 0x000fc40003fa6270 */
[----:B------:R-:W-:Y:S02]  /*3830*/  FSEL R58, R8, -INF , !P0 ;  /* 0xff800000083a7808 */ /* 0x000fe40004000000 */
[----:B------:R-:W-:Y:S02]  /*3840*/  ISETP.GT.AND P0, PT, R4, 0x20, !P6 ;  /* 0x000000200400780c */ /* 0x000fe40007704270 */
[----:B------:R-:W-:Y:S02]  /*3850*/  P2R R28, PR, RZ, 0x4 ;  /* 0x00000004ff1c7803 */ /* 0x000fe40000000000 */
[----:B------:R-:W-:Y:S02]  /*3860*/  ISETP.LT.OR P0, PT, R5, 0x21, P0 ;  /* 0x000000210500780c */ /* 0x000fe40000701670 */
[----:B------:R-:W-:Y:S02]  /*3870*/  ISETP.GE.AND P2, PT, R24, 0x29, PT ;  /* 0x000000291800780c */ /* 0x000fe40003f46270 */
[----:B------:R-:W-:-:S02]  /*3880*/  FSEL R171, R14, -INF , !P0 ;  /* 0xff8000000eab7808 */ /* 0x000fc40004000000 */
[----:B------:R-:W-:Y:S02]  /*3890*/  ISETP.GT.AND P0, PT, R4, 0x21, !P5 ;  /* 0x000000210400780c */ /* 0x000fe40006f04270 */
[----:B------:R-:W-:Y:S02]  /*38a0*/  P2R R32, PR, RZ, 0x2 ;  /* 0x00000002ff207803 */ /* 0x000fe40000000000 */
[----:B------:R-:W-:Y:S02]  /*38b0*/  ISETP.LT.OR P0, PT, R5, 0x22, P0 ;  /* 0x000000220500780c */ /* 0x000fe40000701670 */
[----:B------:R-:W-:Y:S02]  /*38c0*/  ISETP.GE.AND P1, PT, R24, 0x1, PT ;  /* 0x000000011800780c */ /* 0x000fe40003f26270 */
[----:B------:R-:W-:Y:S02]  /*38d0*/  FSEL R170, R13, -INF , !P0 ;  /* 0xff8000000daa7808 */ /* 0x000fe40004000000 */
[----:B------:R-:W-:-:S02]  /*38e0*/  ISETP.GT.AND P0, PT, R4, 0x28, !P2 ;  /* 0x000000280400780c */ /* 0x000fc40005704270 */
[----:B------:R-:W-:Y:S02]  /*38f0*/  P2R R25, PR, RZ, 0x2 ;  /* 0x00000002ff197803 */ /* 0x000fe40000000000 */
[----:B------:R-:W-:-:S04]  /*3900*/  ISETP.LT.OR P0, PT, R5, 0x29, P0 ;  /* 0x000000290500780c */ /* 0x000fc80000701670 */
[----:B------:R-:W-:Y:S02]  /*3910*/  FSEL R169, R12, -INF , !P0 ;  /* 0xff8000000ca97808 */ /* 0x000fe40004000000 */
[----:B------:R-:W-:Y:S02]  /*3920*/  ISETP.GT.AND P0, PT, R4, RZ, !P1 ;  /* 0x000000ff0400720c */ /* 0x000fe40004f04270 */
[----:B------:R-:W-:Y:S02]  /*3930*/  ISETP.GE.AND P1, PT, R24, 0x2a, PT ;  /* 0x0000002a1800780c */ /* 0x000fe40003f26270 */
[----:B------:R-:W-:-:S04]  /*3940*/  ISETP.LT.OR P0, PT, R5, 0x1, P0 ;  /* 0x000000010500780c */ /* 0x000fc80000701670 */
[----:B------:R-:W-:Y:S02]  /*3950*/  FSEL R40, R9, -INF , !P0 ;  /* 0xff80000009287808 */ /* 0x000fe40004000000 */
[----:B------:R-:W-:Y:S01]  /*3960*/  ISETP.GT.AND P0, PT, R4, 0x29, !P1 ;  /* 0x000000290400780c */ /* 0x000fe20004f04270 */
[----:B------:R-:W-:-:S03]  /*3970*/  FMUL.FTZ R4, R54, c[0x0][0x320] ;  /* 0x0000c80036047a20 */ /* 0x000fc60000410000 */
[----:B------:R-:W-:Y:S01]  /*3980*/  ISETP.LT.OR P0, PT, R5, 0x2a, P0 ;  /* 0x0000002a0500780c */ /* 0x000fe20000701670 */
[----:B------:R2:W3:Y:S01]  /*3990*/  MUFU.TANH R24, R4 ;  /* 0x0000000400187308 */ /* 0x0004e20000002400 */
[----:B------:R-:W-:Y:S02]  /*39a0*/  FMUL.FTZ R5, R55, c[0x0][0x320] ;  /* 0x0000c80037057a20 */ /* 0x000fe40000410000 */
[----:B------:R-:W-:Y:S02]  /*39b0*/  FSEL R168, R11, -INF , !P0 ;  /* 0xff8000000ba87808 */ /* 0x000fe40004000000 */
[----:B------:R-:W-:-:S03]  /*39c0*/  PLOP3.LUT P0, PT, PT, PT, UP2, 0x40, 0x0 ;  /* 0x000000000000781c */ /* 0x000fc60003f0e828 */
[----:B------:R1:W4:Y:S01]  /*39d0*/  MUFU.TANH R13, R5 ;  /* 0x00000005000d7308 */ /* 0x0003220000002400 */
[----:B--2---:R-:W-:-:S07]  /*39e0*/  FMUL.FTZ R4, R46, c[0x0][0x320] ;  /* 0x0000c8002e047a20 */ /* 0x004fce0000410000 */
[----:B------:R2:W2:Y:S01]  /*39f0*/  MUFU.TANH R23, R4 ;  /* 0x0000000400177308 */ /* 0x0004a20000002400 */
[----:B-1----:R-:W-:-:S05]  /*3a00*/  IMAD.IADD R5, R15, 0x1, R6 ;  /* 0x000000010f057824 */ /* 0x002fca00078e0206 */
[----:B------:R-:W-:Y:S01]  /*3a10*/  IMNMX R5, R5, R18, PT ;  /* 0x0000001205057217 */ /* 0x000fe20003800200 */
[----:B--2---:R-:W-:-:S04]  /*3a20*/  FMUL.FTZ R4, R47, c[0x0][0x320] ;  /* 0x0000c8002f047a20 */ /* 0x004fc80000410000 */
[----:B------:R1:W2:Y:S02]  /*3a30*/  MUFU.TANH R21, R4 ;  /* 0x0000000400157308 */ /* 0x0002a40000002400 */
        /* <DEDUP_REMOVED lines=16> */
[----:B-1----:R-:W-:Y:S01]  /*3b40*/  IMAD.IADD R4, R19, 0x1, R6 ;  /* 0x0000000113047824 */ /* 0x002fe200078e0206 */
        /* <DEDUP_REMOVED lines=13> */
.L_x_456:
[----:B------:R-:W-:-:S04]  /*3c20*/  MOV R7, c[0x0][0x32c] ;  /* 0x0000cb0000077a02 */ /* 0x000fc80000000f00 */
[----:B------:R-:W-:-:S13]  /*3c30*/  ISETP.NE.AND P0, PT, R7, 0x1, PT ;  /* 0x000000010700780c */ /* 0x000fda0003f05270 */
[----:B------:R-:W-:-:S05]  /*3c40*/  @P0 IMAD.HI.U32 R7, R6, c[0x0][0x330], RZ ;  /* 0x0000cc0006070a27 */ /* 0x000fca00078e00ff */
[----:B------:R-:W-:Y:S02]  /*3c50*/  @P0 SHF.R.U32.HI R6, RZ, c[0x0][0x334], R7 ;  /* 0x0000cd00ff060a19 */ /* 0x000fe40000011607 */
.L_x_457:
[----:B------:R-:W-:Y:S05]  /*3c60*/  BSYNC B0 ;  /* 0x0000000000007941 */ /* 0x000fea0003800000 */
.L_x_455:
[----:B------:R-:W-:-:S05]  /*3c70*/  IMAD R6, R6, c[0x0][0x32c], R22 ;  /* 0x0000cb0006067a24 */ /* 0x000fca00078e0216 */
[----:B------:R-:W-:Y:S02]  /*3c80*/  IADD3 R7, R6, c[0x0][0x32c], RZ ;  /* 0x0000cb0006077a10 */ /* 0x000fe40007ffe0ff */
[----:B------:R-:W-:Y:S02]  /*3c90*/  IMNMX R4, R4, R6, !PT ;  /* 0x0000000604047217 */ /* 0x000fe40007800200 */
[----:B------:R-:W-:Y:S02]  /*3ca0*/  IMNMX R5, R5, R7, PT ;  /* 0x0000000705057217 */ /* 0x000fe40003800200 */
.L_x_454:
[----:B--234-:R-:W-:Y:S01]  /*3cb0*/  ISETP.NE.AND P0, PT, R31, RZ, PT ;  /* 0x000000ff1f00720c */ /* 0x01cfe20003f05270 */
[----:B------:R-:W1:Y:S03]  /*3cc0*/  SHFL.IDX PT, R6, R10, 0x2, 0x1c1f ;  /* 0x005c1f000a067f89 */ /* 0x000e6600000e0000 */
        /* <DEDUP_REMOVED lines=36> */
[----:B------:R-:W-:-:S04]  /*3f10*/  ISETP.NE.AND P0, PT, R25, RZ, PT ;  /* 0x000000ff1900720c */ /* 0x000fc80003f05270 */
[----:B------:R-:W-:-:S04]  /*3f20*/  ISETP.GT.AND P0, PT, R4, RZ, !P0 ;  /* 0x000000ff0400720c */ /* 0x000fc80004704270 */
        /* <DEDUP_REMOVED lines=46> */
.L_x_460:
[----:B------:R-:W-:-:S04]  /*4210*/  MOV R7, c[0x0][0x32c] ;  /* 0x0000cb0000077a02 */ /* 0x000fc80000000f00 */
[----:B------:R-:W-:-:S13]  /*4220*/  ISETP.NE.AND P0, PT, R7, 0x1, PT ;  /* 0x000000010700780c */ /* 0x000fda0003f05270 */
[----:B------:R-:W-:-:S05]  /*4230*/  @P0 IMAD.HI.U32 R7, R6, c[0x0][0x330], RZ ;  /* 0x0000cc0006070a27 */ /* 0x000fca00078e00ff */
[----:B------:R-:W-:Y:S02]  /*4240*/  @P0 SHF.R.U32.HI R6, RZ, c[0x0][0x334], R7 ;  /* 0x0000cd00ff060a19 */ /* 0x000fe40000011607 */
.L_x_461:
[----:B------:R-:W-:Y:S05]  /*4250*/  BSYNC B0 ;  /* 0x0000000000007941 */ /* 0x000fea0003800000 */
.L_x_459:
[----:B------:R-:W-:-:S05]  /*4260*/  IMAD R6, R6, c[0x0][0x32c], R22 ;  /* 0x0000cb0006067a24 */ /* 0x000fca00078e0216 */
[----:B------:R-:W-:Y:S02]  /*4270*/  IADD3 R7, R6, c[0x0][0x32c], RZ ;  /* 0x0000cb0006077a10 */ /* 0x000fe40007ffe0ff */
[----:B------:R-:W-:Y:S02]  /*4280*/  IMNMX R4, R4, R6, !PT ;  /* 0x0000000604047217 */ /* 0x000fe40007800200 */
[----:B------:R-:W-:Y:S02]  /*4290*/  IMNMX R5, R5, R7, PT ;  /* 0x0000000705057217 */ /* 0x000fe40003800200 */
.L_x_458:
[----:B--234-:R-:W-:-:S04]  /*42a0*/  ISETP.NE.AND P0, PT, R31, RZ, PT ;  /* 0x000000ff1f00720c */ /* 0x01cfc80003f05270 */
        /* <DEDUP_REMOVED lines=43> */
[----:B------:R1:W2:Y:S01]  /*4560*/  MUFU.TANH R24, R4 ;  /* 0x0000000400187308 */ /* 0x0002a20000002400 */
[----:B------:R-:W-:Y:S02]  /*4570*/  FMUL.FTZ R5, R62, c[0x0][0x320] ;  /* 0x0000c8003e057a20 */ /* 0x000fe40000410000 */
[----:B------:R-:W-:Y:S02]  /*4580*/  FSEL R175, R12, -INF , !P0 ;  /* 0xff8000000caf7808 */ /* 0x000fe40004000000 */
[----:B------:R-:W-:-:S03]  /*4590*/  PLOP3.LUT P0, PT, PT, PT, UP2, 0x40, 0x0 ;  /* 0x000000000000781c */ /* 0x000fc60003f0e828 */
[----:B------:R3:W4:Y:S01]  /*45a0*/  MUFU.TANH R59, R5 ;  /* 0x00000005003b7308 */ /* 0x0007220000002400 */
[----:B-1----:R-:W-:-:S07]  /*45b0*/  FMUL.FTZ R4, R74, c[0x0][0x320] ;  /* 0x0000c8004a047a20 */ /* 0x002fce0000410000 */
[----:B------:R1:W1:Y:S01]  /*45c0*/  MUFU.TANH R16, R4 ;  /* 0x0000000400107308 */ /* 0x0002620000002400 */
[----:B---3--:R-:W-:-:S07]  /*45d0*/  FMUL.FTZ R5, R63, c[0x0][0x320] ;  /* 0x0000c8003f057a20 */ /* 0x008fce0000410000 */
[----:B------:R3:W2:Y:S01]  /*45e0*/  MUFU.TANH R55, R5 ;  /* 0x0000000500377308 */ /* 0x0006a20000002400 */
        /* <DEDUP_REMOVED lines=10> */
[----:B---3--:R-:W-:Y:S02]  /*4690*/  FMUL.FTZ R5, R70, c[0x0][0x320] ;  /* 0x0000c80046057a20 */ /* 0x008fe40000410000 */
[----:B-1----:R-:W-:-:S05]  /*46a0*/  FMUL.FTZ R4, R83, c[0x0][0x320] ;  /* 0x0000c80053047a20 */ /* 0x002fca0000410000 */
[----:B------:R1:W3:Y:S02]  /*46b0*/  MUFU.TANH R12, R4 ;  /* 0x00000004000c7308 */ /* 0x0002e40000002400 */
[----:B-1----:R-:W-:-:S06]  /*46c0*/  FMUL.FTZ R4, R78, c[0x0][0x320] ;  /* 0x0000c8004e047a20 */ /* 0x002fcc0000410000 */
[----:B------:R1:W1:Y:S02]  /*46d0*/  MUFU.TANH R11, R4 ;  /* 0x00000004000b7308 */ /* 0x0002640000002400 */
[----:B-1----:R1:W5:Y:S06]  /*46e0*/  SHFL.IDX PT, R4, R10, 0x3, 0x1c1f ;  /* 0x007c1f000a047f89 */ /* 0x00236c00000e0000 */
[----:B-1----:R1:W1:Y:S01]  /*46f0*/  MUFU.TANH R10, R5 ;  /* 0x00000005000a7308 */ /* 0x0022620000002400 */
[--C-:B-----5:R-:W-:Y:S02]  /*4700*/  IMAD.IADD R9, R15, 0x1, R4.reuse ;  /* 0x000000010f097824 */ /* 0x120fe400078e0204 */
[----:B------:R-:W-:-:S03]  /*4710*/  IMAD.IADD R8, R19, 0x1, R4 ;  /* 0x0000000113087824 */ /* 0x000fc600078e0204 */
[----:B------:R-:W-:Y:S01]  /*4720*/  IMNMX R9, R9, R18, PT ;  /* 0x0000001209097217 */ /* 0x000fe20003800200 */
[----:B------:R-:W-:Y:S05]  /*4730*/  @P0 BRA `(.L_x_462) ;  /* 0x0000015000000947 */ /* 0x000fea0003800000 */
[----:B--234-:R-:W-:Y:S01]  /*4740*/  IADD3 R4, R4, c[0x0][0x1d0], RZ ;  /* 0x0000740004047a10 */ /* 0x01cfe20007ffe0ff */
[----:B------:R-:W-:Y:S03]  /*4750*/  BSSY B0, `(.L_x_463) ;  /* 0x000000f000007945 */ /* 0x000fe60003800000 */
[----:B------:R-:W-:-:S04]  /*4760*/  IADD3 R4, R4, -c[0x0][0x168], RZ ;  /* 0x80005a0004047a10 */ /* 0x000fc80007ffe0ff */
[----:B------:R-:W-:-:S13]  /*4770*/  ISETP.GT.AND P0, PT, R4, -0x1, PT ;  /* 0xffffffff0400780c */ /* 0x000fda0003f04270 */
[----:B------:R-:W-:Y:S05]  /*4780*/  @P0 BRA `(.L_x_464) ;  /* 0x0000007000000947 */ /* 0x000fea0003800000 */
[----:B-1----:R-:W-:Y:S01]  /*4790*/  IMAD.MOV.U32 R5, RZ, RZ, c[0x0][0x32c] ;  /* 0x0000cb00ff057624 */ /* 0x002fe200078e00ff */
[----:B------:R-:W-:-:S04]  /*47a0*/  LOP3.LUT R4, RZ, R4, RZ, 0x33, !PT ;  /* 0x00000004ff047212 */ /* 0x000fc800078e33ff */
[----:B------:R-:W-:-:S13]  /*47b0*/  ISETP.NE.AND P0, PT, R5, 0x1, PT ;  /* 0x000000010500780c */ /* 0x000fda0003f05270 */
[----:B------:R-:W-:-:S05]  /*47c0*/  @P0 IMAD.HI.U32 R5, R4, c[0x0][0x330], RZ ;  /* 0x0000cc0004050a27 */ /* 0x000fca00078e00ff */
[----:B------:R-:W-:-:S04]  /*47d0*/  @P0 SHF.R.U32.HI R4, RZ, c[0x0][0x334], R5 ;  /* 0x0000cd00ff040a19 */ /* 0x000fc80000011605 */
[----:B------:R-:W-:Y:S01]  /*47e0*/  LOP3.LUT R4, RZ, R4, RZ, 0x33, !PT ;  /* 0x00000004ff047212 */ /* 0x000fe200078e33ff */
[----:B------:R-:W-:Y:S05]  /*47f0*/  BRA `(.L_x_465) ;  /* 0x0000004000007947 */ /* 0x000fea0003800000 */
.L_x_464:
[----:B-1----:R-:W-:-:S04]  /*4800*/  MOV R5, c[0x0][0x32c] ;  /* 0x0000cb0000057a02 */ /* 0x002fc80000000f00 */
[----:B------:R-:W-:-:S13]  /*4810*/  ISETP.NE.AND P0, PT, R5, 0x1, PT ;  /* 0x000000010500780c */ /* 0x000fda0003f05270 */
[----:B------:R-:W-:-:S05]  /*4820*/  @P0 IMAD.HI.U32 R5, R4, c[0x0][0x330], RZ ;  /* 0x0000cc0004050a27 */ /* 0x000fca00078e00ff */
[----:B------:R-:W-:Y:S02]  /*4830*/  @P0 SHF.R.U32.HI R4, RZ, c[0x0][0x334], R5 ;  /* 0x0000cd00ff040a19 */ /* 0x000fe40000011605 */
.L_x_465:
[----:B------:R-:W-:Y:S05]  /*4840*/  BSYNC B0 ;  /* 0x0000000000007941 */ /* 0x000fea0003800000 */
.L_x_463:
[----:B------:R-:W-:-:S05]  /*4850*/  IMAD R4, R4, c[0x0][0x32c], R22 ;  /* 0x0000cb0004047a24 */ /* 0x000fca00078e0216 */
[----:B------:R-:W-:Y:S02]  /*4860*/  IADD3 R5, R4, c[0x0][0x32c], RZ ;  /* 0x0000cb0004057a10 */ /* 0x000fe40007ffe0ff */
[----:B------:R-:W-:Y:S02]  /*4870*/  IMNMX R8, R8, R4, !PT ;  /* 0x0000000408087217 */ /* 0x000fe40007800200 */
[----:B------:R-:W-:Y:S02]  /*4880*/  IMNMX R9, R9, R5, PT ;  /* 0x0000000509097217 */ /* 0x000fe40003800200 */
.L_x_462:
[----:B--234-:R-:W-:Y:S01]  /*4890*/  FMNMX.FTZ R137, R40, R41, !PT ;  /* 0x0000002928897209 */ /* 0x01cfe20007810000 */
[----:B------:R-:W-:Y:S01]  /*48a0*/  STL [R1+0x68], R234 ;  /* 0x000068ea01007387 */ /* 0x000fe20000100800 */
[----:B------:R-:W-:Y:S01]  /*48b0*/  FMNMX.FTZ R136, R33, R34, !PT ;  /* 0x0000002221887209 */ /* 0x000fe20007810000 */
[----:B------:R-:W-:Y:S01]  /*48c0*/  IMAD.SHL.U32 R225, R0, 0x2, RZ ;  /* 0x0000000200e17824 */ /* 0x000fe200078e00ff */
[----:B------:R-:W-:Y:S01]  /*48d0*/  FMNMX.FTZ R137, R45, R137, !PT ;  /* 0x000000892d897209 */ /* 0x000fe20007810000 */
[----:B------:R-:W-:Y:S01]  /*48e0*/  STL [R1+0x64], R233 ;  /* 0x000064e901007387 */ /* 0x000fe20000100800 */
[----:B------:R-:W-:Y:S01]  /*48f0*/  FMNMX.FTZ R136, R36, R136, !PT ;  /* 0x0000008824887209 */ /* 0x000fe20007810000 */
[----:B------:R-:W-:Y:S01]  /*4900*/  IMAD R226, R3, 0x2, R225 ;  /* 0x0000000203e27824 */ /* 0x000fe200078e02e1 */
[----:B------:R-:W-:Y:S01]  /*4910*/  FMNMX.FTZ R137, R44, R137, !PT ;  /* 0x000000892c897209 */ /* 0x000fe20007810000 */
[----:B------:R-:W-:Y:S01]  /*4920*/  STL [R1+0x60], R232 ;  /* 0x000060e801007387 */ /* 0x000fe20000100800 */
[----:B------:R-:W-:Y:S01]  /*4930*/  ISETP.NE.AND P0, PT, R31, RZ, PT ;  /* 0x000000ff1f00720c */ /* 0x000fe20003f05270 */
[----:B------:R-:W-:Y:S01]  /*4940*/  IMAD R227, R2, 0x2, R226 ;  /* 0x0000000202e37824 */ /* 0x000fe200078e02e2 */
[----:B------:R-:W-:Y:S01]  /*4950*/  FMNMX.FTZ R137, R53, R137, !PT ;  /* 0x0000008935897209 */ /* 0x000fe20007810000 */
[----:B------:R-:W-:Y:S01]  /*4960*/  STL [R1+0x5c], R231 ;  /* 0x00005ce701007387 */ /* 0x000fe20000100800 */
[----:B------:R-:W-:Y:S01]  /*4970*/  FMNMX.FTZ R136, R37, R136, !PT ;  /* 0x0000008825887209 */ /* 0x000fe20007810000 */
[----:B------:R-:W-:Y:S01]  /*4980*/  ULDC.64 UR4, c[0x0][0x2c8] ;  /* 0x0000b20000047ab9 */ /* 0x000fe20000000a00 */
[----:B------:R-:W-:Y:S01]  /*4990*/  FMNMX.FTZ R137, R56, R137, !PT ;  /* 0x0000008938897209 */ /* 0x000fe20007810000 */
[----:B------:R-:W-:Y:S01]  /*49a0*/  STL [R1+0x58], R230 ;  /* 0x000058e601007387 */ /* 0x000fe20000100800 */
[----:B------:R-:W-:-:S02]  /*49b0*/  ISETP.GT.AND P0, PT, R8, 0x1, !P0 ;  /* 0x000000010800780c */ /* 0x000fc40004704270 */
[----:B------:R-:W-:Y:S01]  /*49c0*/  FMNMX.FTZ R137, R57, R137, !PT ;  /* 0x0000008939897209 */ /* 0x000fe20007810000 */
[----:B------:R-:W-:Y:S01]  /*49d0*/  STL [R1+0x54], R229 ;  /* 0x000054e501007387 */ /* 0x000fe20000100800 */
[----:B------:R-:W-:Y:S02]  /*49e0*/  FMNMX.FTZ R136, R38, R136, !PT ;  /* 0x0000008826887209 */ /* 0x000fe40007810000 */
[----:B------:R-:W-:Y:S01]  /*49f0*/  FMNMX.FTZ R137, R58, R137, !PT ;  /* 0x000000893a897209 */ /* 0x000fe20007810000 */
[----:B------:R-:W-:Y:S01]  /*4a00*/  STL [R1+0x50], R224 ;  /* 0x000050e001007387 */ /* 0x000fe20000100800 */
[----:B------:R-:W-:Y:S02]  /*4a10*/  ISETP.LT.OR P0, PT, R9, 0x2, P0 ;  /* 0x000000020900780c */ /* 0x000fe40000701670 */
[----:B------:R-:W-:Y:S01]  /*4a20*/  FMNMX.FTZ R137, R171, R137, !PT ;  /* 0x00000089ab897209 */ /* 0x000fe20007810000 */
[----:B------:R-:W-:Y:S01]  /*4a30*/  LDSM.16.MT88.4 R48, [R227+0x100] ;  /* 0x00010000e330783b */ /* 0x000fe20000004200 */
[----:B------:R-:W-:-:S02]  /*4a40*/  FMNMX.FTZ R136, R39, R136, !PT ;  /* 0x0000008827887209 */ /* 0x000fc40007810000 */
[----:B------:R-:W-:Y:S01]  /*4a50*/  FMNMX.FTZ R137, R170, R137, !PT ;  /* 0x00000089aa897209 */ /* 0x000fe20007810000 */
[----:B------:R-:W-:Y:S01]  /*4a60*/  LDSM.16.MT88.4 R68, [R225+0x1900] ;  /* 0x00190000e144783b */ /* 0x000fe20000004200 */
[----:B------:R-:W-:Y:S02]  /*4a70*/  FSEL R43, R14, -INF , !P0 ;  /* 0xff8000000e2b7808 */ /* 0x000fe40004000000 */
[----:B------:R-:W-:Y:S01]  /*4a80*/  FMNMX.FTZ R137, R169, R137, !PT ;  /* 0x00000089a9897209 */ /* 0x000fe20007810000 */
[----:B------:R-:W-:Y:S01]  /*4a90*/  LDSM.16.MT88.4 R76, [R226+0x1900] ;  /* 0x00190000e24c783b */ /* 0x000fe20000004200 */
[----:B------:R-:W-:Y:S02]  /*4aa0*/  FMNMX.FTZ R136, R52, R136, !PT ;  /* 0x0000008834887209 */ /* 0x000fe40007810000 */
[----:B------:R-:W-:Y:S01]  /*4ab0*/  FMNMX.FTZ R137, R168, R137, !PT ;  /* 0x00000089a8897209 */ /* 0x000fe20007810000 */
[----:B------:R-:W-:Y:S01]  /*4ac0*/  LDSM.16.MT88.4 R116, [R227+0x1900] ;  /* 0x00190000e374783b */ /* 0x000fe20000004200 */
[----:B------:R-:W-:-:S02]  /*4ad0*/  ISETP.NE.AND P0, PT, R30, RZ, PT ;  /* 0x000000ff1e00720c */ /* 0x000fc40003f05270 */
[----:B------:R-:W-:Y:S01]  /*4ae0*/  FMNMX.FTZ R136, R54, R136, !PT ;  /* 0x0000008836887209 */ /* 0x000fe20007810000 */
[----:B------:R-:W2:Y:S01]  /*4af0*/  SHFL.BFLY PT, R4, R137, 0x2, 0x1f ;  /* 0x0c401f0089047f89 */ /* 0x000ea200000e0000 */
[----:B------:R-:W-:Y:S02]  /*4b00*/  ISETP.GT.AND P0, PT, R8, 0x8, !P0 ;  /* 0x000000080800780c */ /* 0x000fe40004704270 */
[----:B------:R-:W-:Y:S01]  /*4b10*/  FMNMX.FTZ R136, R160, R136, !PT ;  /* 0x00000088a0887209 */ /* 0x000fe20007810000 */
[----:B------:R-:W-:Y:S01]  /*4b20*/  LDSM.16.MT88.4 R72, [R225+0x900] ;  /* 0x00090000e148783b */ /* 0x000fe20000004200 */
[----:B------:R-:W-:Y:S02]  /*4b30*/  ISETP.LT.OR P0, PT, R9, 0x9, P0 ;  /* 0x000000090900780c */ /* 0x000fe40000701670 */
[----:B------:R-:W-:Y:S01]  /*4b40*/  FMNMX.FTZ R136, R161, R136, !PT ;  /* 0x00000088a1887209 */ /* 0x000fe20007810000 */
[----:B------:R-:W-:Y:S01]  /*4b50*/  LDSM.16.MT88.4 R64, [R226+0x900] ;  /* 0x00090000e240783b */ /* 0x000fe20000004200 */
[----:B------:R-:W-:-:S02]  /*4b60*/  FSEL R105, R13, -INF , !P0 ;  /* 0xff8000000d697808 */ /* 0x000fc40004000000 */
[----:B------:R-:W-:Y:S02]  /*4b70*/  ISETP.NE.AND P0, PT, R29, RZ, PT ;  /* 0x000000ff1d00720c */ /* 0x000fe40003f05270 */
[----:B------:R-:W-:Y:S02]  /*4b80*/  FMNMX.FTZ R136, R163, R136, !PT ;  /* 0x00000088a3887209 */ /* 0x000fe40007810000 */
[----:B------:R-:W-:Y:S02]  /*4b90*/  ISETP.GT.AND P0, PT, R8, 0x9, !P0 ;  /* 0x000000090800780c */ /* 0x000fe40004704270 */
[----:B------:R-:W-:Y:S02]  /*4ba0*/  FMNMX.FTZ R136, R162, R136, !PT ;  /* 0x00000088a2887209 */ /* 0x000fe40007810000 */
[----:B------:R-:W-:Y:S02]  /*4bb0*/  ISETP.LT.OR P0, PT, R9, 0xa, P0 ;  /* 0x0000000a0900780c */ /* 0x000fe40000701670 */
[----:B------:R-:W-:-:S02]  /*4bc0*/  LEA R228, R2, R225, 0x1 ;  /* 0x000000e102e47211 */ /* 0x000fc400078e08ff */
[----:B------:R-:W-:Y:S02]  /*4bd0*/  FSEL R104, R12, -INF , !P0 ;  /* 0xff8000000c687808 */ /* 0x000fe40004000000 */
[----:B--2---:R-:W-:Y:S01]  /*4be0*/  FMNMX.FTZ R137, R137, R4, !PT ;  /* 0x0000000489897209 */ /* 0x004fe20007810000 */
[----:B------:R-:W-:Y:S01]  /*4bf0*/  LDSM.16.MT88.4 R60, [R228+0x900] ;  /* 0x00090000e43c783b */ /* 0x000fe20000004200 */
[----:B------:R-:W-:Y:S02]  /*4c00*/  ISETP.NE.AND P0, PT, R28, RZ, PT ;  /* 0x000000ff1c00720c */ /* 0x000fe40003f05270 */
[C---:B------:R-:W-:Y:S01]  /*4c10*/  ISETP.GT.AND P6, PT, R8.reuse, 0x20, !P6 ;  /* 0x000000200800780c */ /* 0x040fe200077c4270 */
[----:B------:R-:W2:Y:S01]  /*4c20*/  SHFL.BFLY PT, R4, R137, 0x1, 0x1f ;  /* 0x0c201f0089047f89 */ /* 0x000ea200000e0000 */
[C---:B------:R-:W-:Y:S02]  /*4c30*/  ISETP.GT.AND P0, PT, R8.reuse, 0x10, !P0 ;  /* 0x000000100800780c */ /* 0x040fe40004704270 */
[----:B------:R-:W-:Y:S01]  /*4c40*/  ISETP.GT.AND P2, PT, R8, 0x28, !P2 ;  /* 0x000000280800780c */ /* 0x000fe20005744270 */
[----:B------:R-:W-:Y:S01]  /*4c50*/  LDSM.16.MT88.4 R28, [R226+0x100] ;  /* 0x00010000e21c783b */ /* 0x000fe20000004200 */
[----:B------:R-:W-:-:S02]  /*4c60*/  ISETP.LT.OR P0, PT, R9, 0x11, P0 ;  /* 0x000000110900780c */ /* 0x000fc40000701670 */
[C---:B------:R-:W-:Y:S01]  /*4c70*/  ISETP.GT.AND P5, PT, R8.reuse, 0x21, !P5 ;  /* 0x000000210800780c */ /* 0x040fe20006fa4270 */
[----:B------:R-:W-:Y:S01]  /*4c80*/  LDSM.16.MT88.4 R84, [R228+0x1900] ;  /* 0x00190000e454783b */ /* 0x000fe20000004200 */
[----:B------:R-:W-:Y:S02]  /*4c90*/  FSEL R132, R11, -INF , !P0 ;  /* 0xff8000000b847808 */ /* 0x000fe40004000000 */
[----:B------:R-:W-:Y:S02]  /*4ca0*/  ISETP.NE.AND P0, PT, R27, RZ, PT ;  /* 0x000000ff1b00720c */ /* 0x000fe40003f05270 */
[C---:B------:R-:W-:Y:S02]  /*4cb0*/  ISETP.GT.AND P1, PT, R8.reuse, 0x29, !P1 ;  /* 0x000000290800780c */ /* 0x040fe40004f24270 */
[----:B------:R-:W-:Y:S02]  /*4cc0*/  ISETP.GT.AND P0, PT, R8, 0x11, !P0 ;  /* 0x000000110800780c */ /* 0x000fe40004704270 */
[----:B------:R-:W-:-:S02]  /*4cd0*/  ISETP.LT.OR P6, PT, R9, 0x21, P6 ;  /* 0x000000210900780c */ /* 0x000fc400037c1670 */
[C---:B------:R-:W-:Y:S02]  /*4ce0*/  ISETP.LT.OR P0, PT, R9.reuse, 0x12, P0 ;  /* 0x000000120900780c */ /* 0x040fe40000701670 */
[----:B------:R-:W-:Y:S02]  /*4cf0*/  ISETP.LT.OR P2, PT, R9, 0x29, P2 ;  /* 0x000000290900780c */ /* 0x000fe40001741670 */
[----:B------:R-:W-:Y:S02]  /*4d00*/  FSEL R138, R7, -INF , !P0 ;  /* 0xff800000078a7808 */ /* 0x000fe40004000000 */
[----:B--2---:R-:W-:Y:S02]  /*4d10*/  FMNMX.FTZ R137, R137, R4, !PT ;  /* 0x0000000489897209 */ /* 0x004fe40007810000 */
[----:B------:R-:W2:Y:S01]  /*4d20*/  SHFL.BFLY PT, R4, R136, 0x2, 0x1f ;  /* 0x0c401f0088047f89 */ /* 0x000ea200000e0000 */
[----:B------:R-:W-:Y:S02]  /*4d30*/  ISETP.NE.AND P0, PT, R26, RZ, PT ;  /* 0x000000ff1a00720c */ /* 0x000fe40003f05270 */
[----:B------:R-:W-:Y:S01]  /*4d40*/  FMUL.FTZ R13, R137, c[0x0][0x2d0] ;  /* 0x0000b400890d7a20 */ /* 0x000fe20000410000 */
[----:B------:R-:W-:-:S02]  /*4d50*/  ISETP.LT.OR P5, PT, R9, 0x22, P5 ;  /* 0x000000220900780c */ /* 0x000fc40002fa1670 */
[----:B------:R-:W-:Y:S02]  /*4d60*/  ISETP.GT.AND P0, PT, R8, 0x18, !P0 ;  /* 0x000000180800780c */ /* 0x000fe40004704270 */
[----:B-1----:R-:W-:Y:S02]  /*4d70*/  FSEL R164, R10, -INF , !P6 ;  /* 0xff8000000aa47808 */ /* 0x002fe40007000000 */
[----:B------:R-:W-:Y:S02]  /*4d80*/  ISETP.LT.OR P0, PT, R9, 0x19, P0 ;  /* 0x000000190900780c */ /* 0x000fe40000701670 */
[----:B------:R-:W-:Y:S02]  /*4d90*/  FSEL R166, R59, -INF , !P2 ;  /* 0xff8000003ba67808 */ /* 0x000fe40005000000 */
[----:B------:R-:W-:Y:S02]  /*4da0*/  FSEL R139, R16, -INF , !P0 ;  /* 0xff800000108b7808 */ /* 0x000fe40004000000 */
[----:B------:R-:W-:-:S02]  /*4db0*/  ISETP.NE.AND P0, PT, R25, RZ, PT ;  /* 0x000000ff1900720c */ /* 0x000fc40003f05270 */
[----:B------:R-:W-:Y:S02]  /*4dc0*/  FSEL R165, R24, -INF , !P5 ;  /* 0xff80000018a57808 */ /* 0x000fe40006800000 */
[----:B------:R-:W-:Y:S01]  /*4dd0*/  ISETP.GT.AND P0, PT, R8, RZ, !P0 ;  /* 0x000000ff0800720c */ /* 0x000fe20004704270 */
[----:B------:R-:W-:Y:S01]  /*4de0*/  LDSM.16.MT88.4 R24, [R228+0x2100] ;  /* 0x00210000e418783b */ /* 0x000fe20000004200 */
[C---:B------:R-:W-:Y:S02]  /*4df0*/  ISETP.LT.OR P1, PT, R9.reuse, 0x2a, P1 ;  /* 0x0000002a0900780c */ /* 0x040fe40000f21670 */
[----:B--2---:R-:W-:Y:S02]  /*4e00*/  FMNMX.FTZ R136, R136, R4, !PT ;  /* 0x0000000488887209 */ /* 0x004fe40007810000 */
[----:B------:R-:W-:Y:S02]  /*4e10*/  ISETP.LT.OR P0, PT, R9, 0x1, P0 ;  /* 0x000000010900780c */ /* 0x000fe40000701670 */
[----:B------:R-:W-:Y:S01]  /*4e20*/  FSEL R167, R55, -INF , !P1 ;  /* 0xff80000037a77808 */ /* 0x000fe20004800000 */
[----:B------:R-:W1:Y:S01]  /*4e30*/  SHFL.BFLY PT, R4, R136, 0x1, 0x1f ;  /* 0x0c201f0088047f89 */ /* 0x000e6200000e0000 */
[----:B------:R-:W-:-:S02]  /*4e40*/  FSEL R42, R6, -INF , !P0 ;  /* 0xff800000062a7808 */ /* 0x000fc40004000000 */
[----:B------:R-:W-:Y:S02]  /*4e50*/  FSETP.NEU.FTZ.AND P0, PT, R137, -INF , PT ;  /* 0xff8000008900780b */ /* 0x000fe40003f1d000 */
[----:B------:R-:W-:Y:S02]  /*4e60*/  FMNMX.FTZ R3, R42, R43, !PT ;  /* 0x0000002b2a037209 */ /* 0x000fe40007810000 */
[----:B------:R-:W-:-:S05]  /*4e70*/  FSEL R13, R13, RZ, P0 ;  /* 0x000000ff0d0d7208 */ /* 0x000fca0000000000 */
[----:B------:R-:W-:-:S04]  /*4e80*/  FFMA.FTZ R2, R53, c[0x0][0x2d0], -R13 ;  /* 0x0000b40035027a23 */ /* 0x000fc8000001080d */
[----:B------:R2:W-:Y:S01]  /*4e90*/  MUFU.EX2 R197, R2 ;  /* 0x0000000200c57308 */ /* 0x0005e20000000800 */
[----:B-1----:R-:W-:Y:S01]  /*4ea0*/  FMNMX.FTZ R136, R136, R4, !PT ;  /* 0x0000000488887209 */ /* 0x002fe20007810000 */
[----:B------:R-:W-:-:S03]  /*4eb0*/  FFMA.FTZ R4, R40, c[0x0][0x2d0], -R13 ;  /* 0x0000b40028047a23 */ /* 0x000fc6000001080d */
[C---:B------:R-:W-:Y:S01]  /*4ec0*/  FSETP.NEU.FTZ.AND P0, PT, R136.reuse, -INF , PT ;  /* 0xff8000008800780b */ /* 0x040fe20003f1d000 */
[----:B------:R-:W-:Y:S02]  /*4ed0*/  FMUL.FTZ R12, R136, c[0x0][0x2d0] ;  /* 0x0000b400880c7a20 */ /* 0x000fe40000410000 */
[----:B------:R1:W-:Y:S01]  /*4ee0*/  MUFU.EX2 R233, R4 ;  /* 0x0000000400e97308 */ /* 0x0003e20000000800 */
[----:B--2---:R-:W-:Y:S02]  /*4ef0*/  FFMA.FTZ R2, R56, c[0x0][0x2d0], -R13 ;  /* 0x0000b40038027a23 */ /* 0x004fe4000001080d */
[----:B------:R-:W-:Y:S02]  /*4f00*/  FSEL R12, R12, RZ, P0 ;  /* 0x000000ff0c0c7208 */ /* 0x000fe40000000000 */
[----:B------:R-:W-:-:S03]  /*4f10*/  ISETP.NE.AND P0, PT, R32, RZ, PT ;  /* 0x000000ff2000720c */ /* 0x000fc60003f05270 */
[----:B------:R2:W-:Y:S01]  /*4f20*/  MUFU.EX2 R230, R2 ;  /* 0x0000000200e67308 */ /* 0x0005e20000000800 */
[----:B------:R-:W-:Y:S01]  /*4f30*/  FFMA.FTZ R0, R34, c[0x0][0x2d0], -R12 ;  /* 0x0000b40022007a23 */ /* 0x000fe2000001080c */
[----:B------:R-:W-:-:S04]  /*4f40*/  ISETP.GT.AND P0, PT, R8, 0x19, !P0 ;  /* 0x000000190800780c */ /* 0x000fc80004704270 */
[----:B------:R-:W-:Y:S02]  /*4f50*/  ISETP.LT.OR P0, PT, R9, 0x1a, P0 ;  /* 0x0000001a0900780c */ /* 0x000fe40000701670 */
[----:B------:R3:W-:Y:S01]  /*4f60*/  MUFU.EX2 R224, R0 ;  /* 0x0000000000e07308 */ /* 0x0007e20000000800 */
[----:B-1----:R-:W-:Y:S01]  /*4f70*/  FFMA.FTZ R4, R41, c[0x0][0x2d0], -R13 ;  /* 0x0000b40029047a23 */ /* 0x002fe2000001080d */
[----:B------:R-:W-:-:S06]  /*4f80*/  FSEL R40, R17, -INF , !P0 ;  /* 0xff80000011287808 */ /* 0x000fcc0004000000 */
[----:B------:R1:W-:Y:S01]  /*4f90*/  MUFU.EX2 R234, R4 ;  /* 0x0000000400ea7308 */ /* 0x0003e20000000800 */
[----:B--2---:R-:W-:Y:S01]  /*4fa0*/  FMNMX.FTZ R2, R105, R3, !PT ;  /* 0x0000000369027209 */ /* 0x004fe20007810000 */
[----:B------:R-:W-:-:S03]  /*4fb0*/  FFMA.FTZ R3, R57, c[0x0][0x2d0], -R13 ;  /* 0x0000b40039037a23 */ /* 0x000fc6000001080d */
[----:B------:R-:W-:Y:S01]  /*4fc0*/  FMNMX.FTZ R2, R104, R2, !PT ;  /* 0x0000000268027209 */ /* 0x000fe20007810000 */
[----:B---3--:R-:W-:Y:S02]  /*4fd0*/  FFMA.FTZ R0, R36, c[0x0][0x2d0], -R12 ;  /* 0x0000b40024007a23 */ /* 0x008fe4000001080c */
[----:B------:R2:W-:Y:S01]  /*4fe0*/  MUFU.EX2 R195, R3 ;  /* 0x0000000300c37308 */ /* 0x0005e20000000800 */
[----:B-1----:R-:W-:-:S07]  /*4ff0*/  FFMA.FTZ R4, R45, c[0x0][0x2d0], -R13 ;  /* 0x0000b4002d047a23 */ /* 0x002fce000001080d */
[----:B------:R1:W-:Y:S08]  /*5000*/  MUFU.EX2 R231, R0 ;  /* 0x0000000000e77308 */ /* 0x0003f00000000800 */
[----:B------:R3:W-:Y:S01]  /*5010*/  MUFU.EX2 R181, R4 ;  /* 0x0000000400b57308 */ /* 0x0007e20000000800 */
[----:B--2---:R-:W-:Y:S01]  /*5020*/  FMNMX.FTZ R3, R132, R2, !PT ;  /* 0x0000000284037209 */ /* 0x004fe20007810000 */
[----:B------:R-:W-:-:S02]  /*5030*/  FFMA.FTZ R2, R58, c[0x0][0x2d0], -R13 ;  /* 0x0000b4003a027a23 */ /* 0x000fc4000001080d */
[----:B------:R-:W-:Y:S01]  /*5040*/  LDSM.16.MT88.4 R56, [R227+0x900] ;  /* 0x00090000e338783b */ /* 0x000fe20000004200 */
[----:B-1----:R-:W-:-:S03]  /*5050*/  FFMA.FTZ R0, R37, c[0x0][0x2d0], -R12 ;  /* 0x0000b40025007a23 */ /* 0x002fc6000001080c */
[----:B------:R1:W2:Y:S01]  /*5060*/  MUFU.EX2 R180, R2 ;  /* 0x0000000200b47308 */ /* 0x0002a20000000800 */
[----:B---3--:R-:W-:-:S07]  /*5070*/  FFMA.FTZ R4, R44, c[0x0][0x2d0], -R13 ;  /* 0x0000b4002c047a23 */ /* 0x008fce000001080d */
[----:B------:R3:W4:Y:S01]  /*5080*/  MUFU.EX2 R192, R0 ;  /* 0x0000000000c07308 */ /* 0x0007220000000800 */
[----:B------:R-:W4:Y:S07]  /*5090*/  LDSM.16.MT88.4 R44, [R228+0x100] ;  /* 0x00010000e42c783b */ /* 0x000f2e0000004200 */
[----:B------:R4:W4:Y:S01]  /*50a0*/  MUFU.EX2 R194, R4 ;  /* 0x0000000400c27308 */ /* 0x0009220000000800 */
[----:B-1----:R-:W-:Y:S01]  /*50b0*/  FMNMX.FTZ R2, R138, R3, !PT ;  /* 0x000000038a027209 */ /* 0x002fe20007810000 */
[----:B------:R-:W-:Y:S01]  /*50c0*/  FFMA.FTZ R3, R38, c[0x0][0x2d0], -R12 ;  /* 0x0000b40026037a23 */ /* 0x000fe2000001080c */
[----:B--2---:R-:W-:-:S02]  /*50d0*/  F2FP.BF16.PACK_AB R10, R180, R195 ;  /* 0x000000c3b40a723e */ /* 0x004fc400000010ff */
[----:B------:R-:W-:Y:S02]  /*50e0*/  FMNMX.FTZ R2, R139, R2, !PT ;  /* 0x000000028b027209 */ /* 0x000fe40007810000 */
[----:B---3--:R-:W-:Y:S01]  /*50f0*/  FMNMX.FTZ R0, R106, R107, !PT ;  /* 0x0000006b6a007209 */ /* 0x008fe20007810000 */
[----:B------:R1:W-:Y:S01]  /*5100*/  MUFU.EX2 R198, R3 ;  /* 0x0000000300c67308 */ /* 0x0003e20000000800 */
[----:B----4-:R-:W-:Y:S02]  /*5110*/  F2FP.BF16.PACK_AB R7, R192, R231 ;  /* 0x000000e7c007723e */ /* 0x010fe400000010ff */
[----:B------:R-:W-:-:S04]  /*5120*/  FMNMX.FTZ R0, R133, R0, !PT ;  /* 0x0000000085007209 */ /* 0x000fc80007810000 */
[----:B------:R-:W-:Y:S01]  /*5130*/  FMNMX.FTZ R0, R134, R0, !PT ;  /* 0x0000000086007209 */ /* 0x000fe20007810000 */
[--C-:B------:R-:W-:Y:S01]  /*5140*/  FFMA.FTZ R4, R33, c[0x0][0x2d0], -R12.reuse ;  /* 0x0000b40021047a23 */ /* 0x100fe2000001080c */
[----:B------:R-:W-:Y:S01]  /*5150*/  F2FP.BF16.PACK_AB R6, R194, R181 ;  /* 0x000000b5c206723e */ /* 0x000fe200000010ff */
[----:B------:R-:W2:Y:S01]  /*5160*/  LDSM.16.MT88.4 R32, [R225+0x100] ;  /* 0x00010000e120783b */ /* 0x000ea20000004200 */
[----:B------:R-:W-:Y:S01]  /*5170*/  FMNMX.FTZ R0, R156, R0, !PT ;  /* 0x000000009c007209 */ /* 0x000fe20007810000 */
[----:B------:R3:W4:Y:S03]  /*5180*/  MUFU.EX2 R193, R4 ;  /* 0x0000000400c17308 */ /* 0x0007260000000800 */
[----:B------:R-:W-:Y:S02]  /*5190*/  FMNMX.FTZ R0, R157, R0, !PT ;  /* 0x000000009d007209 */ /* 0x000fe40007810000 */
[----:B-1----:R-:W-:Y:S01]  /*51a0*/  FMNMX.FTZ R3, R40, R2, !PT ;  /* 0x0000000228037209 */ /* 0x002fe20007810000 */
[----:B------:R-:W-:Y:S01]  /*51b0*/  FFMA.FTZ R2, R39, c[0x0][0x2d0], -R12 ;  /* 0x0000b40027027a23 */ /* 0x000fe2000001080c */
[----:B------:R-:W-:Y:S01]  /*51c0*/  FMNMX.FTZ R0, R158, R0, !PT ;  /* 0x000000009e007209 */ /* 0x000fe20007810000 */
[----:B------:R-:W-:Y:S01]  /*51d0*/  LDSM.16.MT88.4 R36, [R226+0x2100] ;  /* 0x00210000e224783b */ /* 0x000fe20000004200 */
[----:B------:R-:W-:Y:S01]  /*51e0*/  FMNMX.FTZ R3, R164, R3, !PT ;  /* 0x00000003a4037209 */ /* 0x000fe20007810000 */
[----:B------:R1:W1:Y:S01]  /*51f0*/  MUFU.EX2 R229, R2 ;  /* 0x0000000200e57308 */ /* 0x0002620000000800 */
[----:B------:R-:W-:-:S02]  /*5200*/  FMNMX.FTZ R0, R159, R0, !PT ;  /* 0x000000009f007209 */ /* 0x000fc40007810000 */
[----:B------:R-:W-:Y:S02]  /*5210*/  FMNMX.FTZ R3, R165, R3, !PT ;  /* 0x00000003a5037209 */ /* 0x000fe40007810000 */
[----:B------:R-:W-:Y:S02]  /*5220*/  FMNMX.FTZ R0, R172, R0, !PT ;  /* 0x00000000ac007209 */ /* 0x000fe40007810000 */
[----:B---3--:R-:W-:Y:S02]  /*5230*/  F2FP.BF16.PACK_AB R4, R234, R233 ;  /* 0x000000e9ea04723e */ /* 0x008fe400000010ff */
[----:B------:R-:W-:Y:S02]  /*5240*/  FMNMX.FTZ R0, R173, R0, !PT ;  /* 0x00000000ad007209 */ /* 0x000fe40007810000 */
[----:B----4-:R-:W-:Y:S02]  /*5250*/  F2FP.BF16.PACK_AB R5, R224, R193 ;  /* 0x000000c1e005723e */ /* 0x010fe400000010ff */
[----:B------:R-:W-:-:S02]  /*5260*/  FMNMX.FTZ R0, R174, R0, !PT ;  /* 0x00000000ae007209 */ /* 0x000fc40007810000 */
[----:B------:R-:W-:Y:S01]  /*5270*/  FMNMX.FTZ R3, R166, R3, !PT ;  /* 0x00000003a6037209 */ /* 0x000fe20007810000 */
[--C-:B-1----:R-:W-:Y:S01]  /*5280*/  FFMA.FTZ R2, R52, c[0x0][0x2d0], -R12.reuse ;  /* 0x0000b40034027a23 */ /* 0x102fe2000001080c */
[----:B------:R-:W-:Y:S01]  /*5290*/  FMNMX.FTZ R0, R175, R0, !PT ;  /* 0x00000000af007209 */ /* 0x000fe20007810000 */
[C---:B------:R-:W-:Y:S01]  /*52a0*/  HMMA.16816.F32.BF16 R140, R4.reuse, R44, RZ ;  /* 0x0000002c048c723c */ /* 0x040fe200000418ff */
[----:B------:R-:W-:Y:S01]  /*52b0*/  FMNMX.FTZ R3, R167, R3, !PT ;  /* 0x00000003a7037209 */ /* 0x000fe20007810000 */
[----:B------:R1:W-:Y:S01]  /*52c0*/  MUFU.EX2 R196, R2 ;  /* 0x0000000200c47308 */ /* 0x0003e20000000800 */
[----:B------:R-:W-:Y:S01]  /*52d0*/  F2FP.BF16.PACK_AB R9, R229, R198 ;  /* 0x000000c6e509723e */ /* 0x000fe200000010ff */
[----:B------:R-:W3:Y:S04]  /*52e0*/  SHFL.BFLY PT, R8, R0, 0x2, 0x1f ;  /* 0x0c401f0000087f89 */ /* 0x000ee800000e0000 */
[C---:B------:R-:W-:Y:S01]  /*52f0*/  HMMA.16816.F32.BF16 R148, R4.reuse, R48, RZ ;  /* 0x000000300494723c */ /* 0x040fe200000418ff */
[----:B------:R-:W4:Y:S07]  /*5300*/  SHFL.BFLY PT, R14, R3, 0x2, 0x1f ;  /* 0x0c401f00030e7f89 */ /* 0x000f2e00000e0000 */
[----:B--2---:R-:W-:Y:S01]  /*5310*/  HMMA.16816.F32.BF16 R20, R4, R32, RZ ;  /* 0x000000200414723c */ /* 0x004fe200000418ff */
[----:B-1----:R-:W-:-:S02]  /*5320*/  FFMA.FTZ R2, R54, c[0x0][0x2d0], -R12 ;  /* 0x0000b40036027a23 */ /* 0x002fc4000001080c */
[----:B------:R-:W-:Y:S02]  /*5330*/  LDSM.16.MT88.4 R52, [R225+0x2100] ;  /* 0x00210000e134783b */ /* 0x000fe40000004200 */
[----:B------:R-:W1:Y:S03]  /*5340*/  MUFU.EX2 R185, R2 ;  /* 0x0000000200b97308 */ /* 0x000e660000000800 */
[----:B------:R-:W-:Y:S01]  /*5350*/  HMMA.16816.F32.BF16 R124, R4, R28, RZ ;  /* 0x0000001c047c723c */ /* 0x000fe200000418ff */
[----:B---3--:R-:W-:Y:S02]  /*5360*/  FMNMX.FTZ R0, R0, R8, !PT ;  /* 0x0000000800007209 */ /* 0x008fe40007810000 */
[----:B------:R-:W-:-:S05]  /*5370*/  F2FP.BF16.PACK_AB R8, R230, R197 ;  /* 0x000000c5e608723e */ /* 0x000fca00000010ff */
[----:B------:R-:W-:Y:S01]  /*5380*/  HMMA.16816.F32.BF16 R144, R4, R68, RZ ;  /* 0x000000440490723c */ /* 0x000fe200000418ff */
[----:B------:R-:W2:Y:S01]  /*5390*/  SHFL.BFLY PT, R15, R0, 0x1, 0x1f ;  /* 0x0c201f00000f7f89 */ /* 0x000ea200000e0000 */
[----:B----4-:R-:W-:Y:S02]  /*53a0*/  FMNMX.FTZ R3, R3, R14, !PT ;  /* 0x0000000e03037209 */ /* 0x010fe40007810000 */
[----:B-1----:R-:W-:-:S04]  /*53b0*/  F2FP.BF16.PACK_AB R11, R185, R196 ;  /* 0x000000c4b90b723e */ /* 0x002fc800000010ff */
[----:B------:R-:W-:Y:S08]  /*53c0*/  HMMA.16816.F32.BF16 R152, R4, R76, RZ ;  /* 0x0000004c0498723c */ /* 0x000ff000000418ff */
[C---:B------:R-:W-:Y:S08]  /*53d0*/  HMMA.16816.F32.BF16 R200, R8.reuse, R60, R140 ;  /* 0x0000003c08c8723c */ /* 0x040ff0000004188c */
[----:B------:R-:W-:Y:S01]  /*53e0*/  HMMA.16816.F32.BF16 R140, R8, R56, R148 ;  /* 0x00000038088c723c */ /* 0x000fe20000041894 */
[----:B--2---:R-:W-:-:S04]  /*53f0*/  FMNMX.FTZ R135, R0, R15, !PT ;  /* 0x0000000f00877209 */ /* 0x004fc80007810000 */
[C---:B------:R-:W-:Y:S01]  /*5400*/  FSETP.NEU.FTZ.AND P0, PT, R135.reuse, -INF , PT ;  /* 0xff8000008700780b */ /* 0x040fe20003f1d000 */
[----:B------:R-:W-:Y:S02]  /*5410*/  FMUL.FTZ R0, R135, c[0x0][0x2d0] ;  /* 0x0000b40087007a20 */ /* 0x000fe40000410000 */
[----:B------:R-:W-:Y:S03]  /*5420*/  HMMA.16816.F32.BF16 R128, R4, R84, RZ ;  /* 0x000000540480723c */ /* 0x000fe600000418ff */
[----:B------:R-:W-:-:S05]  /*5430*/  FSEL R0, R0, RZ, P0 ;  /* 0x000000ff00007208 */ /* 0x000fca0000000000 */
[----:B------:R-:W-:Y:S01]  /*5440*/  HMMA.16816.F32.BF16 R120, R4, R116, RZ ;  /* 0x000000740478723c */ /* 0x000fe200000418ff */
[----:B------:R-:W-:Y:S01]  /*5450*/  FFMA.FTZ R2, R106, c[0x0][0x2d0], -R0 ;  /* 0x0000b4006a027a23 */ /* 0x000fe20000010800 */
[----:B------:R-:W-:Y:S01]  /*5460*/  MOV R41, R202 ;  /* 0x000000ca00297202 */ /* 0x000fe20000000f00 */
[----:B------:R-:W-:Y:S02]  /*5470*/  IMAD.MOV.U32 R15, RZ, RZ, R201 ;  /* 0x000000ffff0f7224 */ /* 0x000fe400078e00c9 */
[----:B------:R-:W-:-:S03]  /*5480*/  IMAD.MOV.U32 R252, RZ, RZ, R200 ;  /* 0x000000fffffc7224 */ /* 0x000fc600078e00c8 */
[----:B------:R-:W-:Y:S01]  /*5490*/  HMMA.16816.F32.BF16 R112, R4, R34, RZ ;  /* 0x000000220470723c */ /* 0x000fe200000418ff */
[----:B------:R-:W-:Y:S01]  /*54a0*/  MOV R14, R142 ;  /* 0x0000008e000e7202 */ /* 0x000fe20000000f00 */
[----:B------:R-:W-:Y:S01]  /*54b0*/  IMAD.MOV.U32 R183, RZ, RZ, R143 ;  /* 0x000000ffffb77224 */ /* 0x000fe200078e008f */
[----:B------:R-:W-:-:S05]  /*54c0*/  MOV R182, R140 ;  /* 0x0000008c00b67202 */ /* 0x000fca0000000f00 */
[C---:B------:R-:W-:Y:S08]  /*54d0*/  HMMA.16816.F32.BF16 R108, R4.reuse, R30, RZ ;  /* 0x0000001e046c723c */ /* 0x040ff000000418ff */
[C---:B------:R-:W-:Y:S08]  /*54e0*/  HMMA.16816.F32.BF16 R100, R4.reuse, R46, RZ ;  /* 0x0000002e0464723c */ /* 0x040ff000000418ff */
[C---:B------:R-:W-:Y:S08]  /*54f0*/  HMMA.16816.F32.BF16 R96, R4.reuse, R50, RZ ;  /* 0x000000320460723c */ /* 0x040ff000000418ff */
[C---:B------:R-:W-:Y:S08]  /*5500*/  HMMA.16816.F32.BF16 R92, R4.reuse, R70, RZ ;  /* 0x00000046045c723c */ /* 0x040ff000000418ff */
[C---:B------:R-:W-:Y:S08]  /*5510*/  HMMA.16816.F32.BF16 R88, R4.reuse, R78, RZ ;  /* 0x0000004e0458723c */ /* 0x040ff000000418ff */
[C---:B------:R-:W-:Y:S08]  /*5520*/  HMMA.16816.F32.BF16 R80, R4.reuse, R86, RZ ;  /* 0x000000560450723c */ /* 0x040ff000000418ff */
[----:B------:R-:W-:Y:S01]  /*5530*/  HMMA.16816.F32.BF16 R16, R4, R118, RZ ;  /* 0x000000760410723c */ /* 0x000fe200000418ff */
[----:B------:R-:W1:Y:S06]  /*5540*/  SHFL.BFLY PT, R4, R3, 0x1, 0x1f ;  /* 0x0c201f0003047f89 */ /* 0x000e6c00000e0000 */
[----:B------:R-:W-:Y:S01]  /*5550*/  IMAD.MOV.U32 R7, RZ, RZ, R141 ;  /* 0x000000ffff077224 */ /* 0x000fe200078e008d */
[C---:B------:R-:W-:Y:S01]  /*5560*/  HMMA.16816.F32.BF16 R176, R8.reuse, R72, R20 ;  /* 0x0000004808b0723c */ /* 0x040fe20000041814 */
[----:B------:R-:W2:Y:S07]  /*5570*/  LDSM.16.MT88.4 R20, [R227+0x2100] ;  /* 0x00210000e314783b */ /* 0x000eae0000004200 */
[C---:B------:R-:W-:Y:S01]  /*5580*/  HMMA.16816.F32.BF16 R188, R8.reuse, R64, R124 ;  /* 0x0000004008bc723c */ /* 0x040fe2000004187c */
[----:B------:R3:W4:Y:S06]  /*5590*/  MUFU.EX2 R125, R2 ;  /* 0x00000002007d7308 */ /* 0x00072c0000000800 */
[----:B------:R-:W-:Y:S01]  /*55a0*/  IMAD.MOV.U32 R124, RZ, RZ, R203 ;  /* 0x000000ffff7c7224 */ /* 0x000fe200078e00cb */
[----:B------:R-:W-:Y:S01]  /*55b0*/  HMMA.16816.F32.BF16 R140, R8, R52, R144 ;  /* 0x00000034088c723c */ /* 0x000fe20000041890 */
[----:B-1----:R-:W-:Y:S01]  /*55c0*/  FMNMX.FTZ R3, R3, R4, !PT ;  /* 0x0000000403037209 */ /* 0x002fe20007810000 */
[----:B------:R-:W-:-:S03]  /*55d0*/  FFMA.FTZ R4, R134, c[0x0][0x2d0], -R0 ;  /* 0x0000b40086047a23 */ /* 0x000fc60000010800 */
[----:B------:R-:W-:-:S03]  /*55e0*/  FSETP.NEU.FTZ.AND P0, PT, R3, -INF , PT ;  /* 0xff8000000300780b */ /* 0x000fc60003f1d000 */
[C---:B------:R-:W-:Y:S01]  /*55f0*/  HMMA.16816.F32.BF16 R248, R8.reuse, R36, R152 ;  /* 0x0000002408f8723c */ /* 0x040fe20000041898 */
[----:B---3--:R-:W-:Y:S02]  /*5600*/  FFMA.FTZ R2, R107, c[0x0][0x2d0], -R0 ;  /* 0x0000b4006b027a23 */ /* 0x008fe40000010800 */
[----:B----4-:R-:W-:Y:S02]  /*5610*/  IMAD.MOV.U32 R147, RZ, RZ, R125 ;  /* 0x000000ffff937224 */ /* 0x010fe400078e007d */
[----:B------:R1:W-:Y:S02]  /*5620*/  MUFU.EX2 R187, R2 ;  /* 0x0000000200bb7308 */ /* 0x0003e40000000800 */
[----:B------:R-:W-:Y:S01]  /*5630*/  MOV R153, R14 ;  /* 0x0000000e00997202 */ /* 0x000fe20000000f00 */
[----:B------:R-:W-:Y:S01]  /*5640*/  HMMA.16816.F32.BF16 R244, R8, R74, R112 ;  /* 0x0000004a08f4723c */ /* 0x000fe20000041870 */
[----:B------:R-:W-:Y:S02]  /*5650*/  IMAD.MOV.U32 R154, RZ, RZ, R15 ;  /* 0x000000ffff9a7224 */ /* 0x000fe400078e000f */
[----:B------:R-:W-:-:S02]  /*5660*/  IMAD.MOV.U32 R155, RZ, RZ, R41 ;  /* 0x000000ffff9b7224 */ /* 0x000fc400078e0029 */
[----:B------:R-:W-:Y:S01]  /*5670*/  MUFU.EX2 R14, R4 ;  /* 0x00000004000e7308 */ /* 0x000fe20000000800 */
[----:B------:R-:W-:Y:S02]  /*5680*/  IMAD.MOV.U32 R152, RZ, RZ, R7 ;  /* 0x000000ffff987224 */ /* 0x000fe400078e0007 */
[----:B------:R-:W-:Y:S01]  /*5690*/  IMAD.MOV.U32 R6, RZ, RZ, R140 ;  /* 0x000000ffff067224 */ /* 0x000fe200078e008c */
[C---:B------:R-:W-:Y:S01]  /*56a0*/  HMMA.16816.F32.BF16 R216, R8.reuse, R24, R128 ;  /* 0x0000001808d8723c */ /* 0x040fe20000041880 */
[----:B------:R-:W-:Y:S01]  /*56b0*/  IMAD.MOV.U32 R5, RZ, RZ, R141 ;  /* 0x000000ffff057224 */ /* 0x000fe200078e008d */
[----:B------:R-:W-:Y:S01]  /*56c0*/  MOV R146, R142 ;  /* 0x0000008e00927202 */ /* 0x000fe20000000f00 */
[----:B------:R-:W-:Y:S02]  /*56d0*/  IMAD.MOV.U32 R145, RZ, RZ, R143 ;  /* 0x000000ffff917224 */ /* 0x000fe400078e008f */
[----:B-1----:R-:W-:Y:S01]  /*56e0*/  FFMA.FTZ R2, R133, c[0x0][0x2d0], -R0 ;  /* 0x0000b40085027a23 */ /* 0x002fe20000010800 */
[----:B------:R-:W-:Y:S01]  /*56f0*/  MOV R133, R124 ;  /* 0x0000007c00857202 */ /* 0x000fe20000000f00 */
[----:B------:R-:W-:Y:S01]  /*5700*/  IMAD.MOV.U32 R134, RZ, RZ, R6 ;  /* 0x000000ffff867224 */ /* 0x000fe200078e0006 */
[----:B--2---:R-:W-:Y:S01]  /*5710*/  HMMA.16816.F32.BF16 R212, R8, R20, R120 ;  /* 0x0000001408d4723c */ /* 0x004fe20000041878 */
[----:B------:R1:W2:Y:S01]  /*5720*/  MUFU.EX2 R232, R2 ;  /* 0x0000000200e87308 */ /* 0x0002a20000000800 */
[----:B------:R-:W-:-:S02]  /*5730*/  MOV R131, R5 ;  /* 0x0000000500837202 */ /* 0x000fc40000000f00 */
[----:B------:R-:W-:Y:S02]  /*5740*/  MOV R129, R183 ;  /* 0x000000b700817202 */ /* 0x000fe40000000f00 */
[----:B------:R-:W-:Y:S02]  /*5750*/  MOV R130, R134 ;  /* 0x0000008600827202 */ /* 0x000fe40000000f00 */
[C---:B------:R-:W-:Y:S08]  /*5760*/  HMMA.16816.F32.BF16 R220, R8.reuse, R66, R108 ;  /* 0x0000004208dc723c */ /* 0x040ff0000004186c */
[----:B------:R-:W-:Y:S01]  /*5770*/  HMMA.16816.F32.BF16 R208, R8, R62, R100 ;  /* 0x0000003e08d0723c */ /* 0x000fe20000041864 */
[----:B-1----:R-:W-:Y:S01]  /*5780*/  FMUL.FTZ R2, R3, c[0x0][0x2d0] ;  /* 0x0000b40003027a20 */ /* 0x002fe20000410000 */
[----:B--2---:R-:W-:-:S04]  /*5790*/  F2FP.BF16.PACK_AB R6, R14, R232 ;  /* 0x000000e80e06723e */ /* 0x004fc800000010ff */
[----:B------:R-:W-:Y:S02]  /*57a0*/  FSEL R2, R2, RZ, P0 ;  /* 0x000000ff02027208 */ /* 0x000fe40000000000 */
[----:B------:R-:W-:Y:S03]  /*57b0*/  HMMA.16816.F32.BF16 R204, R8, R58, R96 ;  /* 0x0000003a08cc723c */ /* 0x000fe60000041860 */
[----:B------:R-:W-:-:S04]  /*57c0*/  FFMA.FTZ R4, R42, c[0x0][0x2d0], -R2 ;  /* 0x0000b4002a047a23 */ /* 0x000fc80000010802 */
[----:B------:R1:W-:Y:S01]  /*57d0*/  MUFU.EX2 R140, R4 ;  /* 0x00000004008c7308 */ /* 0x0003e20000000800 */
[C---:B------:R-:W-:Y:S08]  /*57e0*/  HMMA.16816.F32.BF16 R200, R8.reuse, R54, R92 ;  /* 0x0000003608c8723c */ /* 0x040ff0000004185c */
[----:B------:R-:W-:Y:S01]  /*57f0*/  HMMA.16816.F32.BF16 R148, R8, R38, R88 ;  /* 0x000000260894723c */ /* 0x000fe20000041858 */
[----:B-1----:R-:W-:-:S07]  /*5800*/  FFMA.FTZ R4, R43, c[0x0][0x2d0], -R2 ;  /* 0x0000b4002b047a23 */ /* 0x002fce0000010802 */
[C---:B------:R-:W-:Y:S01]  /*5810*/  HMMA.16816.F32.BF16 R112, R8.reuse, R26, R80 ;  /* 0x0000001a0870723c */ /* 0x040fe20000041850 */
[----:B------:R1:W2:Y:S07]  /*5820*/  MUFU.EX2 R15, R4 ;  /* 0x00000004000f7308 */ /* 0x0002ae0000000800 */
[----:B------:R-:W-:Y:S07]  /*5830*/  HMMA.16816.F32.BF16 R124, R8, R22, R16 ;  /* 0x00000016087c723c */ /* 0x000fee0000041810 */
[----:B------:R-:W-:Y:S01]  /*5840*/  FFMA.FTZ R8, R156, c[0x0][0x2d0], -R0 ;  /* 0x0000b4009c087a23 */ /* 0x000fe20000010800 */
[----:B------:R-:W-:-:S03]  /*5850*/  MOV R156, R180 ;  /* 0x000000b4009c7202 */ /* 0x000fc60000000f00 */
[----:B------:R3:W-:Y:S01]  /*5860*/  MUFU.EX2 R141, R8 ;  /* 0x00000008008d7308 */ /* 0x0007e20000000800 */
[----:B-1----:R-:W-:Y:S01]  /*5870*/  FFMA.FTZ R4, R105, c[0x0][0x2d0], -R2 ;  /* 0x0000b40069047a23 */ /* 0x002fe20000010802 */
[----:B--2---:R-:W-:-:S06]  /*5880*/  F2FP.BF16.PACK_AB R5, R15, R140 ;  /* 0x0000008c0f05723e */ /* 0x004fcc00000010ff */
[----:B------:R1:W-:Y:S01]  /*5890*/  MUFU.EX2 R142, R4 ;  /* 0x00000004008e7308 */ /* 0x0003e20000000800 */
[----:B---3--:R-:W-:Y:S02]  /*58a0*/  FFMA.FTZ R8, R157, c[0x0][0x2d0], -R0 ;  /* 0x0000b4009d087a23 */ /* 0x008fe40000010800 */
[----:B------:R-:W-:-:S05]  /*58b0*/  IMAD.MOV.U32 R157, RZ, RZ, R181 ;  /* 0x000000ffff9d7224 */ /* 0x000fca00078e00b5 */
[----:B------:R2:W-:Y:S01]  /*58c0*/  MUFU.EX2 R41, R8 ;  /* 0x0000000800297308 */ /* 0x0005e20000000800 */
[----:B-1----:R-:W-:-:S07]  /*58d0*/  FFMA.FTZ R4, R104, c[0x0][0x2d0], -R2 ;  /* 0x0000b40068047a23 */ /* 0x002fce0000010802 */
[----:B------:R1:W3:Y:S01]  /*58e0*/  MUFU.EX2 R144, R4 ;  /* 0x0000000400907308 */ /* 0x0002e20000000800 */
[----:B--2---:R-:W-:Y:S02]  /*58f0*/  FFMA.FTZ R8, R158, c[0x0][0x2d0], -R0 ;  /* 0x0000b4009e087a23 */ /* 0x004fe40000010800 */
[----:B------:R-:W-:-:S05]  /*5900*/  IMAD.MOV.U32 R158, RZ, RZ, R152 ;  /* 0x000000ffff9e7224 */ /* 0x000fca00078e0098 */
[----:B------:R2:W-:Y:S01]  /*5910*/  MUFU.EX2 R199, R8 ;  /* 0x0000000800c77308 */ /* 0x0005e20000000800 */
[----:B-1----:R-:W-:Y:S02]  /*5920*/  F2FP.BF16.PACK_AB R4, R187, R147 ;  /* 0x00000093bb04723e */ /* 0x002fe400000010ff */
[----:B---3--:R-:W-:-:S07]  /*5930*/  F2FP.BF16.PACK_AB R7, R144, R142 ;  /* 0x0000008e9007723e */ /* 0x008fce00000010ff */
[C---:B------:R-:W-:Y:S01]  /*5940*/  HMMA.16816.F32.BF16 R104, R4.reuse, R32, RZ ;  /* 0x000000200468723c */ /* 0x040fe200000418ff */
[----:B--2---:R-:W-:Y:S02]  /*5950*/  FFMA.FTZ R8, R159, c[0x0][0x2d0], -R0 ;  /* 0x0000b4009f087a23 */ /* 0x004fe40000010800 */
[----:B------:R-:W-:Y:S02]  /*5960*/  IMAD.MOV.U32 R159, RZ, RZ, R182 ;  /* 0x000000ffff9f7224 */ /* 0x000fe400078e00b6 */
[----:B------:R1:W-:Y:S03]  /*5970*/  MUFU.EX2 R186, R8 ;  /* 0x0000000800ba7308 */ /* 0x0003e60000000800 */
[C---:B------:R-:W-:Y:S08]  /*5980*/  HMMA.16816.F32.BF16 R108, R4.reuse, R34, RZ ;  /* 0x00000022046c723c */ /* 0x040ff000000418ff */
[----:B------:R-:W-:Y:S01]  /*5990*/  HMMA.16816.F32.BF16 R88, R4, R28, RZ ;  /* 0x0000001c0458723c */ /* 0x000fe200000418ff */
[----:B-1----:R-:W-:-:S07]  /*59a0*/  FFMA.FTZ R8, R132, c[0x0][0x2d0], -R2 ;  /* 0x0000b40084087a23 */ /* 0x002fce0000010802 */
[C---:B------:R-:W-:Y:S01]  /*59b0*/  HMMA.16816.F32.BF16 R80, R4.reuse, R44, RZ ;  /* 0x0000002c0450723c */ /* 0x040fe200000418ff */
[----:B------:R1:W-:Y:S07]  /*59c0*/  MUFU.EX2 R143, R8 ;  /* 0x00000008008f7308 */ /* 0x0003ee0000000800 */
[C---:B------:R-:W-:Y:S08]  /*59d0*/  HMMA.16816.F32.BF16 R32, R4.reuse, R68, RZ ;  /* 0x000000440420723c */ /* 0x040ff000000418ff */
[----:B------:R-:W-:Y:S01]  /*59e0*/  HMMA.16816.F32.BF16 R16, R4, R84, RZ ;  /* 0x000000540410723c */ /* 0x000fe200000418ff */
[----:B-1----:R-:W-:-:S04]  /*59f0*/  FFMA.FTZ R8, R138, c[0x0][0x2d0], -R2 ;  /* 0x0000b4008a087a23 */ /* 0x002fc80000010802 */
[----:B------:R1:W-:Y:S02]  /*5a00*/  MUFU.EX2 R184, R8 ;  /* 0x0000000800b87308 */ /* 0x0003e40000000800 */
[----:B------:R-:W-:Y:S01]  /*5a10*/  IMAD.MOV.U32 R84, RZ, RZ, R41 ;  /* 0x000000ffff547224 */ /* 0x000fe200078e0029 */
[----:B------:R-:W-:Y:S01]  /*5a20*/  HMMA.16816.F32.BF16 R100, R4, R30, RZ ;  /* 0x0000001e0464723c */ /* 0x000fe200000418ff */
[----:B------:R-:W-:-:S07]  /*5a30*/  IMAD.MOV.U32 R85, RZ, RZ, R193 ;  /* 0x000000ffff557224 */ /* 0x000fce00078e00c1 */
[----:B------:R-:W-:Y:S01]  /*5a40*/  HMMA.16816.F32.BF16 R96, R4, R46, RZ ;  /* 0x0000002e0460723c */ /* 0x000fe200000418ff */
[----:B-1----:R-:W-:-:S07]  /*5a50*/  FFMA.FTZ R8, R139, c[0x0][0x2d0], -R2 ;  /* 0x0000b4008b087a23 */ /* 0x002fce0000010802 */
[C---:B------:R-:W-:Y:S01]  /*5a60*/  HMMA.16816.F32.BF16 R44, R4.reuse, R48, RZ ;  /* 0x00000030042c723c */ /* 0x040fe200000418ff */
[----:B------:R1:W2:Y:S07]  /*5a70*/  MUFU.EX2 R128, R8 ;  /* 0x0000000800807308 */ /* 0x0002ae0000000800 */
[C---:B------:R-:W-:Y:S08]  /*5a80*/  HMMA.16816.F32.BF16 R92, R4.reuse, R50, RZ ;  /* 0x00000032045c723c */ /* 0x040ff000000418ff */
[----:B------:R-:W-:Y:S01]  /*5a90*/  HMMA.16816.F32.BF16 R28, R4, R76, RZ ;  /* 0x0000004c041c723c */ /* 0x000fe200000418ff */
[----:B-1----:R-:W-:-:S04]  /*5aa0*/  FFMA.FTZ R8, R40, c[0x0][0x2d0], -R2 ;  /* 0x0000b40028087a23 */ /* 0x002fc80000010802 */
[----:B------:R1:W3:Y:S03]  /*5ab0*/  MUFU.EX2 R132, R8 ;  /* 0x0000000800847308 */ /* 0x0002e60000000800 */
[C---:B------:R-:W-:Y:S07]  /*5ac0*/  HMMA.16816.F32.BF16 R40, R4.reuse, R118, RZ ;  /* 0x000000760428723c */ /* 0x040fee00000418ff */
[----:B--2---:R-:W-:Y:S01]  /*5ad0*/  IMAD.MOV.U32 R118, RZ, RZ, R128 ;  /* 0x000000ffff767224 */ /* 0x004fe200078e0080 */
[----:B------:R-:W-:Y:S01]  /*5ae0*/  HMMA.16816.F32.BF16 R68, R4, R70, RZ ;  /* 0x000000460444723c */ /* 0x000fe200000418ff */
[----:B------:R-:W-:-:S02]  /*5af0*/  IMAD.MOV.U32 R128, RZ, RZ, R153 ;  /* 0x000000ffff807224 */ /* 0x000fc400078e0099 */
[----:B------:R-:W-:-:S05]  /*5b00*/  IMAD.MOV.U32 R119, RZ, RZ, R194 ;  /* 0x000000ffff777224 */ /* 0x000fca00078e00c2 */
[C---:B-1----:R-:W-:Y:S07]  /*5b10*/  HMMA.16816.F32.BF16 R8, R4.reuse, R116, RZ ;  /* 0x000000740408723c */ /* 0x042fee00000418ff */
[----:B------:R-:W-:Y:S01]  /*5b20*/  IMAD.MOV.U32 R116, RZ, RZ, R140 ;  /* 0x000000ffff747224 */ /* 0x000fe200078e008c */
[----:B------:R-:W-:Y:S01]  /*5b30*/  HMMA.16816.F32.BF16 R76, R4, R78, RZ ;  /* 0x0000004e044c723c */ /* 0x000fe200000418ff */
[----:B------:R-:W-:-:S07]  /*5b40*/  MOV R117, R15 ;  /* 0x0000000f00757202 */ /* 0x000fce0000000f00 */
[----:B------:R-:W-:Y:S07]  /*5b50*/  HMMA.16816.F32.BF16 R48, R4, R86, RZ ;  /* 0x000000560430723c */ /* 0x000fee00000418ff */
[----:B------:R-:W-:Y:S01]  /*5b60*/  F2FP.BF16.PACK_AB R4, R84, R141 ;  /* 0x0000008d5404723e */ /* 0x000fe200000010ff */
[----:B------:R-:W-:Y:S01]  /*5b70*/  IMAD.MOV.U32 R86, RZ, RZ, R14 ;  /* 0x000000ffff567224 */ /* 0x000fe200078e000e */
[----:B------:R-:W-:Y:S02]  /*5b80*/  F2FP.BF16.PACK_AB R6, R186, R199 ;  /* 0x000000c7ba06723e */ /* 0x000fe400000010ff */
[----:B------:R-:W-:-:S02]  /*5b90*/  F2FP.BF16.PACK_AB R5, R184, R143 ;  /* 0x0000008fb805723e */ /* 0x000fc400000010ff */
[----:B---3--:R-:W-:Y:S02]  /*5ba0*/  F2FP.BF16.PACK_AB R7, R132, R118 ;  /* 0x000000768407723e */ /* 0x008fe400000010ff */
[----:B------:R-:W-:-:S05]  /*5bb0*/  MOV R87, R192 ;  /* 0x000000c000577202 */ /* 0x000fca0000000f00 */
[C---:B------:R-:W-:Y:S07]  /*5bc0*/  HMMA.16816.F32.BF16 R88, R4.reuse, R64, R88 ;  /* 0x000000400458723c */ /* 0x040fee0000041858 */
[----:B------:R-:W-:Y:S01]  /*5bd0*/  IMAD.MOV.U32 R64, RZ, RZ, R196 ;  /* 0x000000ffff407224 */ /* 0x000fe200078e00c4 */
[----:B------:R-:W-:Y:S01]  /*5be0*/  HMMA.16816.F32.BF16 R180, R4, R60, R80 ;  /* 0x0000003c04b4723c */ /* 0x000fe20000041850 */
[----:B------:R-:W-:-:S06]  /*5bf0*/  MOV R65, R195 ;  /* 0x000000c300417202 */ /* 0x000fcc0000000f00 */
[----:B------:R-:W-:Y:S01]  /*5c00*/  MOV R81, R198 ;  /* 0x000000c600517202 */ /* 0x000fe20000000f00 */
[C---:B------:R-:W-:Y:S01]  /*5c10*/  HMMA.16816.F32.BF16 R120, R4.reuse, R52, R32 ;  /* 0x000000340478723c */ /* 0x040fe20000041820 */
[----:B------:R-:W-:Y:S01]  /*5c20*/  IMAD.MOV.U32 R82, RZ, RZ, R197 ;  /* 0x000000ffff527224 */ /* 0x000fe200078e00c5 */
[----:B------:R-:W-:Y:S01]  /*5c30*/  MOV R83, R133 ;  /* 0x0000008500537202 */ /* 0x000fe20000000f00 */
[----:B------:R-:W-:Y:S02]  /*5c40*/  IMAD.MOV.U32 R80, RZ, RZ, R141 ;  /* 0x000000ffff507224 */ /* 0x000fe400078e008d */
[----:B------:R-:W-:Y:S02]  /*5c50*/  IMAD.MOV.U32 R60, RZ, RZ, R154 ;  /* 0x000000ffff3c7224 */ /* 0x000fe400078e009a */
[----:B------:R-:W-:Y:S01]  /*5c60*/  IMAD.MOV.U32 R53, RZ, RZ, R199 ;  /* 0x000000ffff357224 */ /* 0x000fe200078e00c7 */
[----:B------:R-:W-:Y:S01]  /*5c70*/  HMMA.16816.F32.BF16 R44, R4, R56, R44 ;  /* 0x00000038042c723c */ /* 0x000fe2000004182c */
[----:B------:R-:W-:-:S02]  /*5c80*/  IMAD.MOV.U32 R52, RZ, RZ, R252 ;  /* 0x000000ffff347224 */ /* 0x000fc400078e00fc */
[----:B------:R-:W-:Y:S02]  /*5c90*/  IMAD.MOV.U32 R61, RZ, RZ, R155 ;  /* 0x000000ffff3d7224 */ /* 0x000fe400078e009b */
[----:B------:R-:W1:Y:S02]  /*5ca0*/  LDSM.16.MT88.4 R152, [R225+0x1100] ;  /* 0x00110000e198783b */ /* 0x000e640000004200 */
[----:B------:R-:W-:Y:S01]  /*5cb0*/  MOV R56, R143 ;  /* 0x0000008f00387202 */ /* 0x000fe20000000f00 */
[----:B------:R-:W-:Y:S01]  /*5cc0*/  HMMA.16816.F32.BF16 R196, R4, R20, R8 ;  /* 0x0000001404c4723c */ /* 0x000fe20000041808 */
[----:B------:R-:W-:-:S06]  /*5cd0*/  IMAD.MOV.U32 R57, RZ, RZ, R142 ;  /* 0x000000ffff397224 */ /* 0x000fcc00078e008e */
[----:B------:R-:W-:Y:S01]  /*5ce0*/  FFMA.FTZ R8, R171, c[0x0][0x2d0], -R13 ;  /* 0x0000b400ab087a23 */ /* 0x000fe2000001080d */
[C---:B------:R-:W-:Y:S01]  /*5cf0*/  HMMA.16816.F32.BF16 R140, R4.reuse, R36, R28 ;  /* 0x00000024048c723c */ /* 0x040fe2000004181c */
[----:B------:R-:W-:Y:S01]  /*5d00*/  IMAD.MOV.U32 R20, RZ, RZ, R186 ;  /* 0x000000ffff147224 */ /* 0x000fe200078e00ba */
[----:B------:R-:W-:Y:S01]  /*5d10*/  MOV R21, R185 ;  /* 0x000000b900157202 */ /* 0x000fe20000000f00 */
[----:B------:R2:W-:Y:S05]  /*5d20*/  MUFU.EX2 R138, R8 ;  /* 0x00000008008a7308 */ /* 0x0005ea0000000800 */
[C---:B------:R-:W-:Y:S07]  /*5d30*/  HMMA.16816.F32.BF16 R28, R4.reuse, R54, R68 ;  /* 0x00000036041c723c */ /* 0x040fee0000041844 */
[----:B------:R-:W-:Y:S01]  /*5d40*/  IMAD.MOV.U32 R68, RZ, RZ, R52 ;  /* 0x000000ffff447224 */ /* 0x000fe200078e0034 */
[----:B------:R-:W-:Y:S01]  /*5d50*/  HMMA.16816.F32.BF16 R192, R4, R24, R16 ;  /* 0x0000001804c0723c */ /* 0x000fe20000041810 */
[----:B------:R-:W-:Y:S01]  /*5d60*/  IMAD.MOV.U32 R71, RZ, RZ, R83 ;  /* 0x000000ffff477224 */ /* 0x000fe200078e0053 */
[----:B------:R-:W-:Y:S01]  /*5d70*/  MOV R69, R60 ;  /* 0x0000003c00457202 */ /* 0x000fe20000000f00 */
[----:B--2---:R-:W-:-:S02]  /*5d80*/  FFMA.FTZ R8, R170, c[0x0][0x2d0], -R13 ;  /* 0x0000b400aa087a23 */ /* 0x004fc4000001080d */
[----:B------:R-:W-:Y:S02]  /*5d90*/  IMAD.MOV.U32 R83, RZ, RZ, R187 ;  /* 0x000000ffff537224 */ /* 0x000fe400078e00bb */
[----:B------:R2:W3:Y:S01]  /*5da0*/  MUFU.EX2 R252, R8 ;  /* 0x0000000800fc7308 */ /* 0x0004e20000000800 */
[----:B------:R-:W-:Y:S01]  /*5db0*/  IMAD.MOV.U32 R52, RZ, RZ, R184 ;  /* 0x000000ffff347224 */ /* 0x000fe200078e00b8 */
[----:B------:R-:W-:Y:S01]  /*5dc0*/  HMMA.16816.F32.BF16 R32, R4, R62, R96 ;  /* 0x0000003e0420723c */ /* 0x000fe20000041860 */
[----:B------:R-:W4:Y:S01]  /*5dd0*/  LDSM.16.MT88.4 R184, [R228+0x1100] ;  /* 0x00110000e4b8783b */ /* 0x000f220000004200 */
[----:B------:R-:W-:-:S03]  /*5de0*/  IMAD.MOV.U32 R70, RZ, RZ, R61 ;  /* 0x000000ffff467224 */ /* 0x000fc600078e003d */
[----:B------:R-:W-:Y:S02]  /*5df0*/  LDSM.16.MT88.4 R60, [R227+0x1100] ;  /* 0x00110000e33c783b */ /* 0x000fe40000004200 */
[----:B------:R-:W-:Y:S01]  /*5e00*/  MOV R98, R159 ;  /* 0x0000009f00627202 */ /* 0x000fe20000000f00 */
[----:B------:R-:W-:Y:S01]  /*5e10*/  HMMA.16816.F32.BF16 R48, R4, R26, R48 ;  /* 0x0000001a0430723c */ /* 0x000fe20000041830 */
[----:B------:R-:W-:Y:S01]  /*5e20*/  IMAD.MOV.U32 R99, RZ, RZ, R158 ;  /* 0x000000ffff637224 */ /* 0x000fe200078e009e */
[----:B------:R-:W-:Y:S01]  /*5e30*/  MOV R159, R147 ;  /* 0x00000093009f7202 */ /* 0x000fe20000000f00 */
[----:B------:R-:W-:Y:S02]  /*5e40*/  IMAD.MOV.U32 R158, RZ, RZ, R144 ;  /* 0x000000ffff9e7224 */ /* 0x000fe400078e0090 */
[----:B--2---:R-:W-:-:S03]  /*5e50*/  FFMA.FTZ R8, R169, c[0x0][0x2d0], -R13 ;  /* 0x0000b400a9087a23 */ /* 0x004fc6000001080d */
[C---:B------:R-:W-:Y:S01]  /*5e60*/  HMMA.16816.F32.BF16 R16, R4.reuse, R66, R100 ;  /* 0x000000420410723c */ /* 0x040fe20000041864 */
[----:B------:R2:W1:Y:S06]  /*5e70*/  MUFU.EX2 R11, R8 ;  /* 0x00000008000b7308 */ /* 0x00046c0000000800 */
[----:B------:R-:W-:Y:S01]  /*5e80*/  IMAD.MOV.U32 R66, RZ, RZ, R128 ;  /* 0x000000ffff427224 */ /* 0x000fe200078e0080 */
[----:B------:R-:W-:Y:S01]  /*5e90*/  MOV R67, R129 ;  /* 0x0000008100437202 */ /* 0x000fe20000000f00 */
[----:B------:R-:W-:Y:S01]  /*5ea0*/  IMAD.MOV.U32 R100, RZ, RZ, R130 ;  /* 0x000000ffff647224 */ /* 0x000fe200078e0082 */
[----:B---3--:R-:W-:Y:S01]  /*5eb0*/  F2FP.BF16.PACK_AB R128, R252, R138 ;  /* 0x0000008afc80723e */ /* 0x008fe200000010ff */
[----:B------:R-:W-:Y:S01]  /*5ec0*/  IMAD.MOV.U32 R101, RZ, RZ, R131 ;  /* 0x000000ffff657224 */ /* 0x000fe200078e0083 */
[----:B------:R-:W-:Y:S01]  /*5ed0*/  MOV R102, R146 ;  /* 0x0000009200667202 */ /* 0x000fe20000000f00 */
[----:B------:R-:W-:Y:S01]  /*5ee0*/  IMAD.MOV.U32 R103, RZ, RZ, R145 ;  /* 0x000000ffff677224 */ /* 0x000fe200078e0091 */
[----:B------:R-:W-:Y:S01]  /*5ef0*/  HMMA.16816.F32.BF16 R104, R4, R72, R104 ;  /* 0x000000480468723c */ /* 0x000fe20000041868 */
[----:B------:R-:W-:Y:S01]  /*5f00*/  MOV R96, R100 ;  /* 0x0000006400607202 */ /* 0x000fe20000000f00 */
[----:B------:R-:W-:Y:S01]  /*5f10*/  IMAD.MOV.U32 R97, RZ, RZ, R101 ;  /* 0x000000ffff617224 */ /* 0x000fe200078e0065 */
[----:B------:R-:W-:Y:S01]  /*5f20*/  MOV R100, R52 ;  /* 0x0000003400647202 */ /* 0x000fe20000000f00 */
[----:B--2---:R-:W-:-:S02]  /*5f30*/  FFMA.FTZ R8, R168, c[0x0][0x2d0], -R13 ;  /* 0x0000b400a8087a23 */ /* 0x004fc4000001080d */
[----:B-1----:R-:W-:Y:S01]  /*5f40*/  IMAD.MOV.U32 R27, RZ, RZ, R11 ;  /* 0x000000ffff1b7224 */ /* 0x002fe200078e000b */
[----:B------:R-:W1:Y:S01]  /*5f50*/  LDSM.16.MT88.4 R168, [R226+0x1100] ;  /* 0x00110000e2a8783b */ /* 0x000e620000004200 */
[----:B------:R2:W3:Y:S01]  /*5f60*/  MUFU.EX2 R139, R8 ;  /* 0x00000008008b7308 */ /* 0x0004e20000000800 */
[C---:B------:R-:W-:Y:S01]  /*5f70*/  HMMA.16816.F32.BF16 R72, R4.reuse, R74, R108 ;  /* 0x0000004a0448723c */ /* 0x040fe2000004186c */
[----:B------:R-:W-:Y:S01]  /*5f80*/  IMAD.MOV.U32 R101, RZ, RZ, R53 ;  /* 0x000000ffff657224 */ /* 0x000fe200078e0035 */
[----:B------:R-:W-:Y:S06]  /*5f90*/  LDSM.16.MT88.4 R108, [R228+0x2900] ;  /* 0x00290000e46c783b */ /* 0x000fec0000004200 */
[----:B------:R-:W-:Y:S01]  /*5fa0*/  HMMA.16816.F32.BF16 R36, R4, R38, R76 ;  /* 0x000000260424723c */ /* 0x000fe2000004184c */
[----:B------:R-:W-:Y:S01]  /*5fb0*/  LDSM.16.MT88.4 R76, [R225+0x2900] ;  /* 0x00290000e14c783b */ /* 0x000fe20000004200 */
[----:B--2---:R-:W-:Y:S01]  /*5fc0*/  FFMA.FTZ R8, R160, c[0x0][0x2d0], -R12 ;  /* 0x0000b400a0087a23 */ /* 0x004fe2000001080c */
[----:B---3--:R-:W-:-:S05]  /*5fd0*/  F2FP.BF16.PACK_AB R130, R139, R27 ;  /* 0x0000001b8b82723e */ /* 0x008fca00000010ff */
[----:B------:R-:W-:Y:S01]  /*5fe0*/  HMMA.16816.F32.BF16 R40, R4, R22, R40 ;  /* 0x000000160428723c */ /* 0x000fe20000041828 */
[----:B------:R2:W-:Y:S02]  /*5ff0*/  MUFU.EX2 R134, R8 ;  /* 0x0000000800867308 */ /* 0x0005e40000000800 */
[----:B--2---:R-:W-:-:S06]  /*6000*/  FFMA.FTZ R8, R161, c[0x0][0x2d0], -R12 ;  /* 0x0000b400a1087a23 */ /* 0x004fcc000001080c */
[----:B------:R2:W3:Y:S02]  /*6010*/  MUFU.EX2 R25, R8 ;  /* 0x0000000800197308 */ /* 0x0004e40000000800 */
[----:B--2---:R-:W-:Y:S01]  /*6020*/  FFMA.FTZ R8, R163, c[0x0][0x2d0], -R12 ;  /* 0x0000b400a3087a23 */ /* 0x004fe2000001080c */
[----:B---3--:R-:W-:-:S05]  /*6030*/  F2FP.BF16.PACK_AB R129, R25, R134 ;  /* 0x000000861981723e */ /* 0x008fca00000010ff */
[----:B------:R2:W-:Y:S02]  /*6040*/  MUFU.EX2 R133, R8 ;  /* 0x0000000800857308 */ /* 0x0005e40000000800 */
[----:B--2---:R-:W-:Y:S02]  /*6050*/  FFMA.FTZ R8, R162, c[0x0][0x2d0], -R12 ;  /* 0x0000b400a2087a23 */ /* 0x004fe4000001080c */
[----:B------:R-:W-:Y:S01]  /*6060*/  HMMA.16816.F32.BF16 R12, R4, R58, R92 ;  /* 0x0000003a040c723c */ /* 0x000fe2000004185c */
[----:B------:R-:W2:Y:S03]  /*6070*/  LDSM.16.MT88.4 R92, [R226+0x2900] ;  /* 0x00290000e25c783b */ /* 0x000ea60000004200 */
[----:B------:R-:W3:Y:S03]  /*6080*/  MUFU.EX2 R24, R8 ;  /* 0x0000000800187308 */ /* 0x000ee60000000800 */
[----:B------:R-:W-:Y:S01]  /*6090*/  FFMA.FTZ R4, R172, c[0x0][0x2d0], -R0 ;  /* 0x0000b400ac047a23 */ /* 0x000fe20000010800 */
[----:B---3--:R-:W-:Y:S01]  /*60a0*/  F2FP.BF16.PACK_AB R131, R24, R133 ;  /* 0x000000851883723e */ /* 0x008fe200000010ff */
[----:B------:R-:W3:Y:S06]  /*60b0*/  LDSM.16.MT88.4 R8, [R227+0x2900] ;  /* 0x00290000e308783b */ /* 0x000eec0000004200 */
[C---:B------:R-:W-:Y:S08]  /*60c0*/  HMMA.16816.F32.BF16 R144, R128.reuse, R152, R176 ;  /* 0x000000988090723c */ /* 0x040ff000000418b0 */
[C---:B----4-:R-:W-:Y:S07]  /*60d0*/  HMMA.16816.F32.BF16 R176, R128.reuse, R184, R68 ;  /* 0x000000b880b0723c */ /* 0x050fee0000041844 */
[----:B------:R-:W-:Y:S01]  /*60e0*/  IMAD.MOV.U32 R68, RZ, RZ, R98 ;  /* 0x000000ffff447224 */ /* 0x000fe200078e0062 */
[----:B------:R-:W-:Y:S01]  /*60f0*/  MOV R69, R99 ;  /* 0x0000006300457202 */ /* 0x000fe20000000f00 */
[----:B------:R-:W-:Y:S01]  /*6100*/  IMAD.MOV.U32 R70, RZ, RZ, R66 ;  /* 0x000000ffff467224 */ /* 0x000fe200078e0042 */
[----:B------:R-:W-:Y:S01]  /*6110*/  MOV R99, R103 ;  /* 0x0000006700637202 */ /* 0x000fe20000000f00 */
[----:B------:R-:W-:Y:S01]  /*6120*/  IMAD.MOV.U32 R71, RZ, RZ, R67 ;  /* 0x000000ffff477224 */ /* 0x000fe200078e0043 */
[----:B------:R-:W-:Y:S01]  /*6130*/  MOV R103, R57 ;  /* 0x0000003900677202 */ /* 0x000fe20000000f00 */
[----:B------:R-:W-:Y:S01]  /*6140*/  IMAD.MOV.U32 R98, RZ, RZ, R102 ;  /* 0x000000ffff627224 */ /* 0x000fe200078e0066 */
[----:B------:R4:W-:Y:S01]  /*6150*/  MUFU.EX2 R23, R4 ;  /* 0x0000000400177308 */ /* 0x0009e20000000800 */
[----:B------:R-:W-:Y:S01]  /*6160*/  IMAD.MOV.U32 R67, RZ, RZ, R21 ;  /* 0x000000ffff437224 */ /* 0x000fe200078e0015 */
[----:B-1----:R-:W-:Y:S01]  /*6170*/  HMMA.16816.F32.BF16 R160, R128, R168, R188 ;  /* 0x000000a880a0723c */ /* 0x002fe200000418bc */
[----:B------:R-:W-:-:S02]  /*6180*/  IMAD.MOV.U32 R66, RZ, RZ, R20 ;  /* 0x000000ffff427224 */ /* 0x000fc400078e0014 */
[----:B------:R-:W-:Y:S01]  /*6190*/  IMAD.MOV.U32 R102, RZ, RZ, R56 ;  /* 0x000000ffff667224 */ /* 0x000fe200078e0038 */
[----:B------:R-:W-:Y:S01]  /*61a0*/  MOV R56, R82 ;  /* 0x0000005200387202 */ /* 0x000fe20000000f00 */
[----:B------:R-:W-:Y:S02]  /*61b0*/  IMAD.MOV.U32 R21, RZ, RZ, R81 ;  /* 0x000000ffff157224 */ /* 0x000fe400078e0051 */
[----:B------:R-:W-:Y:S01]  /*61c0*/  IMAD.MOV.U32 R20, RZ, RZ, R80 ;  /* 0x000000ffff147224 */ /* 0x000fe200078e0050 */
[----:B------:R-:W-:Y:S01]  /*61d0*/  HMMA.16816.F32.BF16 R52, R128, R60, R68 ;  /* 0x0000003c8034723c */ /* 0x000fe20000041844 */
        /* <DEDUP_REMOVED lines=31> */
[----:B------:R-:W-:Y:S01]  /*63d0*/  IMAD.MOV.U32 R117, RZ, RZ, R87 ;  /* 0x000000ffff757224 */ /* 0x000fe200078e0057 */
[----:B------:R-:W-:Y:S01]  /*63e0*/  MOV R116, R86 ;  /* 0x0000005600747202 */ /* 0x000fe20000000f00 */
[----:B----4-:R-:W-:Y:S02]  /*63f0*/  FFMA.FTZ R4, R173, c[0x0][0x2d0], -R0 ;  /* 0x0000b400ad047a23 */ /* 0x010fe40000010800 */
[----:B------:R-:W-:Y:S02]  /*6400*/  IMAD.MOV.U32 R87, RZ, RZ, R156 ;  /* 0x000000ffff577224 */ /* 0x000fe400078e009c */
        /* <DEDUP_REMOVED lines=8> */
[----:B------:R1:W4:Y:S01]  /*6490*/  MUFU.EX2 R22, R4 ;  /* 0x0000000400167308 */ /* 0x0003220000000800 */
        /* <DEDUP_REMOVED lines=13> */
[--C-:B-1----:R-:W-:Y:S01]  /*6570*/  FFMA.FTZ R4, R174, c[0x0][0x2d0], -R0.reuse ;  /* 0x0000b400ae047a23 */ /* 0x102fe20000010800 */
[----:B------:R-:W-:Y:S01]  /*6580*/  HMMA.16816.F32.BF16 R188, R128, R186, R208 ;  /* 0x000000ba80bc723c */ /* 0x000fe200000418d0 */
[----:B------:R-:W-:Y:S01]  /*6590*/  IMAD.MOV.U32 R116, RZ, RZ, R117 ;  /* 0x000000ffff747224 */ /* 0x000fe200078e0075 */
[----:B------:R-:W-:Y:S01]  /*65a0*/  MOV R117, R86 ;  /* 0x0000005600757202 */ /* 0x000fe20000000f00 */
[----:B------:R-:W-:Y:S01]  /*65b0*/  FFMA.FTZ R0, R175, c[0x0][0x2d0], -R0 ;  /* 0x0000b400af007a23 */ /* 0x000fe20000010800 */
[----:B------:R1:W5:Y:S01]  /*65c0*/  LDL.LU R234, [R1+0x68] ;  /* 0x0000680001ea7983 */ /* 0x0003620000300800 */
[----:B------:R-:W-:-:S03]  /*65d0*/  IMAD.MOV.U32 R81, RZ, RZ, R85 ;  /* 0x000000ffff517224 */ /* 0x000fc600078e0055 */
[----:B--2---:R-:W-:Y:S01]  /*65e0*/  HMMA.16816.F32.BF16 R84, R128, R92, R248 ;  /* 0x0000005c8054723c */ /* 0x004fe200000418f8 */
[----:B------:R-:W-:Y:S01]  /*65f0*/  MOV R96, R100 ;  /* 0x0000006400607202 */ /* 0x000fe20000000f00 */
[----:B------:R-:W-:Y:S01]  /*6600*/  IMAD.MOV.U32 R67, RZ, RZ, R21 ;  /* 0x000000ffff437224 */ /* 0x000fe200078e0015 */
[----:B------:R-:W-:Y:S01]  /*6610*/  MOV R6, R59 ;  /* 0x0000003b00067202 */ /* 0x000fe20000000f00 */
[----:B------:R-:W-:Y:S01]  /*6620*/  IMAD.MOV.U32 R157, RZ, RZ, R229 ;  /* 0x000000ffff9d7224 */ /* 0x000fe200078e00e5 */
[----:B------:R-:W-:Y:S01]  /*6630*/  MOV R211, R65 ;  /* 0x0000004100d37202 */ /* 0x000fe20000000f00 */
[----:B------:R1:W5:Y:S01]  /*6640*/  LDL.LU R233, [R1+0x64] ;  /* 0x0000640001e97983 */ /* 0x0003620000300800 */
[----:B------:R-:W-:Y:S02]  /*6650*/  IMAD.MOV.U32 R248, RZ, RZ, R20 ;  /* 0x000000fffff87224 */ /* 0x000fe400078e0014 */
[----:B------:R2:W-:Y:S01]  /*6660*/  MUFU.EX2 R20, R0 ;  /* 0x0000000000147308 */ /* 0x0005e20000000800 */
[----:B------:R-:W-:Y:S01]  /*6670*/  MOV R100, R56 ;  /* 0x0000003800647202 */ /* 0x000fe20000000f00 */
[----:B------:R-:W-:Y:S01]  /*6680*/  IMAD.MOV.U32 R251, RZ, RZ, R7 ;  /* 0x000000fffffb7224 */ /* 0x000fe200078e0007 */
[----:B------:R-:W-:Y:S01]  /*6690*/  MOV R250, R26 ;  /* 0x0000001a00fa7202 */ /* 0x000fe20000000f00 */
[----:B------:R-:W-:Y:S01]  /*66a0*/  IMAD.MOV.U32 R249, RZ, RZ, R58 ;  /* 0x000000fffff97224 */ /* 0x000fe200078e003a */
[----:B------:R-:W-:Y:S01]  /*66b0*/  MOV R26, R97 ;  /* 0x00000061001a7202 */ /* 0x000fe20000000f00 */
[----:B------:R-:W-:-:S02]  /*66c0*/  IMAD.MOV.U32 R7, RZ, RZ, R96 ;  /* 0x000000ffff077224 */ /* 0x000fc400078e0060 */
[----:B------:R-:W1:Y:S01]  /*66d0*/  MUFU.EX2 R21, R4 ;  /* 0x0000000400157308 */ /* 0x000e620000000800 */
[----:B------:R-:W-:Y:S01]  /*66e0*/  MOV R59, R99 ;  /* 0x00000063003b7202 */ /* 0x000fe20000000f00 */
[C---:B------:R-:W-:Y:S01]  /*66f0*/  HMMA.16816.F32.BF16 R172, R128.reuse, R170, R220 ;  /* 0x000000aa80ac723c */ /* 0x040fe200000418dc */
[----:B------:R1:W5:Y:S01]  /*6700*/  LDL.LU R232, [R1+0x60] ;  /* 0x0000600001e87983 */ /* 0x0003620000300800 */
[----:B--2---:R-:W-:Y:S01]  /*6710*/  FFMA.FTZ R0, R164, c[0x0][0x2d0], -R2 ;  /* 0x0000b400a4007a23 */ /* 0x004fe20000010802 */
[----:B------:R-:W-:Y:S01]  /*6720*/  MOV R97, R67 ;  /* 0x0000004300617202 */ /* 0x000fe20000000f00 */
[----:B------:R-:W-:Y:S01]  /*6730*/  IMAD.MOV.U32 R58, RZ, RZ, R98 ;  /* 0x000000ffff3a7224 */ /* 0x000fe200078e0062 */
[----:B------:R-:W-:Y:S01]  /*6740*/  MOV R99, R101 ;  /* 0x0000006500637202 */ /* 0x000fe20000000f00 */
[----:B------:R2:W-:Y:S01]  /*6750*/  MUFU.EX2 R5, R0 ;  /* 0x0000000000057308 */ /* 0x0005e20000000800 */
[----:B------:R-:W-:Y:S01]  /*6760*/  IMAD.MOV.U32 R96, RZ, RZ, R66 ;  /* 0x000000ffff607224 */ /* 0x000fe200078e0042 */
[----:B------:R-:W-:Y:S01]  /*6770*/  MOV R67, R103 ;  /* 0x0000006700437202 */ /* 0x000fe20000000f00 */
[----:B------:R-:W-:Y:S01]  /*6780*/  IMAD.MOV.U32 R98, RZ, RZ, R100 ;  /* 0x000000ffff627224 */ /* 0x000fe200078e0064 */
[----:B------:R-:W-:Y:S01]  /*6790*/  MOV R56, R82 ;  /* 0x0000005200387202 */ /* 0x000fe20000000f00 */
[----:B------:R-:W-:Y:S01]  /*67a0*/  IMAD.MOV.U32 R66, RZ, RZ, R102 ;  /* 0x000000ffff427224 */ /* 0x000fe200078e0066 */
[----:B------:R-:W-:Y:S01]  /*67b0*/  HMMA.16816.F32.BF16 R68, R128, R76, R68 ;  /* 0x0000004c8044723c */ /* 0x000fe20000041844 */
[----:B------:R1:W5:Y:S01]  /*67c0*/  LDL.LU R231, [R1+0x5c] ;  /* 0x00005c0001e77983 */ /* 0x0003620000300800 */
[----:B--2---:R-:W-:-:S06]  /*67d0*/  FFMA.FTZ R0, R165, c[0x0][0x2d0], -R2 ;  /* 0x0000b400a5007a23 */ /* 0x004fcc0000010802 */
[----:B------:R-:W-:Y:S01]  /*67e0*/  HMMA.16816.F32.BF16 R100, R128, R108, R216 ;  /* 0x0000006c8064723c */ /* 0x000fe200000418d8 */
[----:B------:R-:W-:Y:S01]  /*67f0*/  MOV R82, R224 ;  /* 0x000000e000527202 */ /* 0x000fe20000000f00 */
[----:B------:R2:W5:Y:S01]  /*6800*/  LDL.LU R230, [R1+0x58] ;  /* 0x0000580001e67983 */ /* 0x0005620000300800 */
[----:B------:R1:W1:Y:S03]  /*6810*/  MUFU.EX2 R4, R0 ;  /* 0x0000000000047308 */ /* 0x0002660000000800 */
[----:B------:R2:W5:Y:S01]  /*6820*/  LDL.LU R229, [R1+0x54] ;  /* 0x0000540001e57983 */ /* 0x0005620000300800 */
[----:B------:R-:W-:Y:S01]  /*6830*/  MOV R219, R6 ;  /* 0x0000000600db7202 */ /* 0x000fe20000000f00 */
[----:B------:R-:W-:Y:S01]  /*6840*/  IMAD.MOV.U32 R218, RZ, RZ, R7 ;  /* 0x000000ffffda7224 */ /* 0x000fe200078e0007 */
[----:B------:R-:W-:Y:S01]  /*6850*/  MOV R6, R26 ;  /* 0x0000001a00067202 */ /* 0x000fe20000000f00 */
[----:B------:R-:W-:Y:S01]  /*6860*/  IMAD.MOV.U32 R7, RZ, RZ, R58 ;  /* 0x000000ffff077224 */ /* 0x000fe200078e003a */
[----:B------:R-:W-:Y:S01]  /*6870*/  MOV R26, R59 ;  /* 0x0000003b001a7202 */ /* 0x000fe20000000f00 */
[----:B------:R-:W-:-:S02]  /*6880*/  IMAD.MOV.U32 R58, RZ, RZ, R96 ;  /* 0x000000ffff3a7224 */ /* 0x000fc400078e0060 */
[--C-:B-1----:R-:W-:Y:S01]  /*6890*/  FFMA.FTZ R0, R166, c[0x0][0x2d0], -R2.reuse ;  /* 0x0000b400a6007a23 */ /* 0x102fe20000010802 */
[----:B------:R-:W-:Y:S01]  /*68a0*/  MOV R217, R97 ;  /* 0x0000006100d97202 */ /* 0x000fe20000000f00 */
[----:B------:R-:W-:Y:S01]  /*68b0*/  FFMA.FTZ R2, R167, c[0x0][0x2d0], -R2 ;  /* 0x0000b400a7027a23 */ /* 0x000fe20000010802 */
[----:B------:R-:W-:Y:S01]  /*68c0*/  MOV R59, R99 ;  /* 0x00000063003b7202 */ /* 0x000fe20000000f00 */
[----:B------:R-:W-:Y:S01]  /*68d0*/  IMAD.MOV.U32 R216, RZ, RZ, R98 ;  /* 0x000000ffffd87224 */ /* 0x000fe200078e0062 */
[----:B------:R-:W-:Y:S01]  /*68e0*/  MOV R97, R67 ;  /* 0x0000004300617202 */ /* 0x000fe20000000f00 */
[----:B------:R-:W-:Y:S01]  /*68f0*/  IMAD.MOV.U32 R96, RZ, RZ, R66 ;  /* 0x000000ffff607224 */ /* 0x000fe200078e0042 */
[----:B------:R-:W-:Y:S01]  /*6900*/  MUFU.EX2 R0, R0 ;  /* 0x0000000000007308 */ /* 0x000fe20000000800 */
[----:B------:R-:W-:Y:S01]  /*6910*/  IMAD.MOV.U32 R98, RZ, RZ, R56 ;  /* 0x000000ffff627224 */ /* 0x000fe200078e0038 */
[----:B------:R-:W-:Y:S01]  /*6920*/  MOV R99, R57 ;  /* 0x0000003900637202 */ /* 0x000fe20000000f00 */
[----:B------:R-:W-:Y:S01]  /*6930*/  IMAD.MOV.U32 R66, RZ, RZ, R64 ;  /* 0x000000ffff427224 */ /* 0x000fe200078e0040 */
[----:B------:R-:W-:Y:S01]  /*6940*/  MOV R67, R118 ;  /* 0x0000007600437202 */ /* 0x000fe20000000f00 */
[----:B------:R-:W-:Y:S01]  /*6950*/  IMAD.MOV.U32 R64, RZ, RZ, R119 ;  /* 0x000000ffff407224 */ /* 0x000fe200078e0077 */
[----:B------:R-:W-:Y:S01]  /*6960*/  MOV R57, R116 ;  /* 0x0000007400397202 */ /* 0x000fe20000000f00 */
[C---:B------:R-:W-:Y:S01]  /*6970*/  HMMA.16816.F32.BF16 R112, R128.reuse, R110, R112 ;  /* 0x0000006e8070723c */ /* 0x040fe20000041870 */
[----:B------:R-:W1:Y:S01]  /*6980*/  MUFU.EX2 R2, R2 ;  /* 0x0000000200027308 */ /* 0x000e620000000800 */
[----:B------:R-:W-:Y:S01]  /*6990*/  IMAD.MOV.U32 R56, RZ, RZ, R117 ;  /* 0x000000ffff387224 */ /* 0x000fe200078e0075 */
[----:B------:R2:W5:Y:S01]  /*69a0*/  LDL.LU R224, [R1+0x50] ;  /* 0x0000500001e07983 */ /* 0x0005620000300800 */
[----:B------:R-:W-:Y:S01]  /*69b0*/  IMAD.MOV.U32 R210, RZ, RZ, R64 ;  /* 0x000000ffffd27224 */ /* 0x000fe200078e0040 */
[----:B------:R-:W-:Y:S01]  /*69c0*/  MOV R221, R97 ;  /* 0x0000006100dd7202 */ /* 0x000fe20000000f00 */
[----:B------:R-:W-:Y:S01]  /*69d0*/  IMAD.MOV.U32 R222, RZ, RZ, R96 ;  /* 0x000000ffffde7224 */ /* 0x000fe200078e0060 */
[----:B------:R-:W-:Y:S01]  /*69e0*/  MOV R209, R57 ;  /* 0x0000003900d17202 */ /* 0x000fe20000000f00 */
[----:B---3--:R-:W-:Y:S01]  /*69f0*/  HMMA.16816.F32.BF16 R116, R128, R8, R212 ;  /* 0x000000088074723c */ /* 0x008fe200000418d4 */
[----:B------:R-:W-:Y:S01]  /*6a00*/  IMAD.MOV.U32 R220, RZ, RZ, R98 ;  /* 0x000000ffffdc7224 */ /* 0x000fe200078e0062 */
[----:B------:R-:W-:Y:S01]  /*6a10*/  MOV R223, R59 ;  /* 0x0000003b00df7202 */ /* 0x000fe20000000f00 */
[----:B------:R-:W-:Y:S01]  /*6a20*/  IMAD.MOV.U32 R208, RZ, RZ, R56 ;  /* 0x000000ffffd07224 */ /* 0x000fe200078e0038 */
[----:B------:R-:W-:Y:S01]  /*6a30*/  UIMAD.WIDE.U32 UR18, UR17, UR4, URZ ;  /* 0x00000004111272a5 */ /* 0x000fe2000f8e003f */
[----:B------:R-:W-:-:S02]  /*6a40*/  PLOP3.LUT P0, PT, PT, PT, UP2, 0x40, 0x0 ;  /* 0x000000000000781c */ /* 0x000fc40003f0e828 */
        /* <DEDUP_REMOVED lines=8> */
[----:B------:R-:W-:Y:S01]  /*6ad0*/  @UP3 UMOV UR7, UR19 ;  /* 0x0000001300073c82 */ /* 0x000fe20008000000 */
[----:B------:R-:W-:Y:S01]  /*6ae0*/  HMMA.16816.F32.BF16 R156, R128, R154, R244 ;  /* 0x0000009a809c723c */ /* 0x000fe200000418f4 */
[----:B------:R-:W-:Y:S01]  /*6af0*/  @UP3 USHF.R.U32.HI UR17, URZ, UR5, UR7 ;  /* 0x000000053f113299 */ /* 0x000fe20008011607 */
[----:B------:R-:W-:-:S03]  /*6b00*/  IADD3 R242, R242, -0x2, RZ ;  /* 0xfffffffef2f27810 */ /* 0x000fc60007ffe0ff */
[----:B------:R-:W-:Y:S02]  /*6b10*/  UIADD3 UR4, UR16, UR17, URZ ;  /* 0x0000001110047290 */ /* 0x000fe4000fffe03f */
[----:B------:R-:W-:Y:S01]  /*6b20*/  MOV R247, R6 ;  /* 0x0000000600f77202 */ /* 0x000fe20000000f00 */
[----:B------:R-:W-:Y:S01]  /*6b30*/  IMAD.MOV.U32 R246, RZ, RZ, R7 ;  /* 0x000000fffff67224 */ /* 0x000fe200078e0007 */
[----:B------:R-:W-:Y:S01]  /*6b40*/  MOV R245, R26 ;  /* 0x0000001a00f57202 */ /* 0x000fe20000000f00 */
[----:B------:R-:W-:Y:S01]  /*6b50*/  IMAD.MOV.U32 R26, RZ, RZ, R66 ;  /* 0x000000ffff1a7224 */ /* 0x000fe200078e0042 */
[----:B------:R-:W-:Y:S01]  /*6b60*/  MOV R6, R67 ;  /* 0x0000004300067202 */ /* 0x000fe20000000f00 */
[----:B------:R-:W-:Y:S01]  /*6b70*/  IMAD.MOV.U32 R244, RZ, RZ, R58 ;  /* 0x000000fffff47224 */ /* 0x000fe200078e003a */
[----:B------:R-:W-:Y:S01]  /*6b80*/  HMMA.16816.F32.BF16 R64, R128, R62, R204 ;  /* 0x0000003e8040723c */ /* 0x000fe200000418cc */
[----:B------:R-:W-:Y:S01]  /*6b90*/  MOV R7, R99 ;  /* 0x0000006300077202 */ /* 0x000fe20000000f00 */
[----:B------:R-:W-:-:S02]  /*6ba0*/  ULDC UR16, c[0x0][0x328] ;  /* 0x0000ca0000107ab9 */ /* 0x000fc40000000800 */
[----:B------:R-:W-:-:S03]  /*6bb0*/  UIADD3 UR16, UR4, UR16, URZ ;  /* 0x0000001004107290 */ /* 0x000fc6000fffe03f */
[----:B------:R-:W-:Y:S01]  /*6bc0*/  IMAD.MOV.U32 R204, RZ, RZ, R80 ;  /* 0x000000ffffcc7224 */ /* 0x000fe200078e0050 */
[----:B------:R-:W-:Y:S01]  /*6bd0*/  MOV R205, R81 ;  /* 0x0000005100cd7202 */ /* 0x000fe20000000f00 */
[----:B------:R-:W-:Y:S01]  /*6be0*/  IMAD.MOV.U32 R206, RZ, RZ, R82 ;  /* 0x000000ffffce7224 */ /* 0x000fe200078e0052 */
[----:B------:R-:W-:Y:S01]  /*6bf0*/  MOV R207, R83 ;  /* 0x0000005300cf7202 */ /* 0x000fe20000000f00 */
        /* <DEDUP_REMOVED lines=10> */
[----:B------:R-:W-:Y:S03]  /*6ca0*/  HMMA.16816.F32.BF16 R128, R128, R10, R124 ;  /* 0x0000000a8080723c */ /* 0x000fe6000004187c */
[----:B------:R-:W-:-:S04]  /*6cb0*/  FADD.FTZ R7, R213, R7 ;  /* 0x00000007d5077221 */ /* 0x000fc80000010000 */
[----:B----4-:R-:W-:Y:S02]  /*6cc0*/  F2FP.BF16.PACK_AB R124, R22, R23 ;  /* 0x00000017167c723e */ /* 0x010fe400000010ff */
[----:B------:R-:W-:Y:S02]  /*6cd0*/  F2FP.BF16.PACK_AB R126, R20, R21 ;  /* 0x00000015147e723e */ /* 0x000fe400000010ff */
[----:B------:R-:W-:Y:S02]  /*6ce0*/  F2FP.BF16.PACK_AB R125, R4, R5 ;  /* 0x00000005047d723e */ /* 0x000fe400000010ff */
[----:B-1----:R-:W-:-:S07]  /*6cf0*/  F2FP.BF16.PACK_AB R127, R2, R0 ;  /* 0x00000000027f723e */ /* 0x002fce00000010ff */
[C---:B------:R-:W-:Y:S08]  /*6d00*/  HMMA.16816.F32.BF16 R56, R124.reuse, R60, R44 ;  /* 0x0000003c7c38723c */ /* 0x040ff0000004182c */
[C---:B------:R-:W-:Y:S07]  /*6d10*/  HMMA.16816.F32.BF16 R60, R124.reuse, R62, R12 ;  /* 0x0000003e7c3c723c */ /* 0x040fee000004180c */
        /* <DEDUP_REMOVED lines=8> */
[----:B------:R-:W-:-:S04]  /*6da0*/  FADD.FTZ R13, R246, R13 ;  /* 0x0000000df60d7221 */ /* 0x000fc80000010000 */
[----:B------:R-:W-:Y:S01]  /*6db0*/  FADD.FTZ R6, R215, R13 ;  /* 0x0000000dd7067221 */ /* 0x000fe20000010000 */
        /* <DEDUP_REMOVED lines=11> */
[----:B------:R-:W-:-:S03]  /*6e70*/  FADD.FTZ R8, R250, R12 ;  /* 0x0000000cfa087221 */ /* 0x000fc60000010000 */
[C---:B------:R-:W-:Y:S08]  /*6e80*/  HMMA.16816.F32.BF16 R88, R124.reuse, R92, R140 ;  /* 0x0000005c7c58723c */ /* 0x040ff0000004188c */
[C---:B------:R-:W-:Y:S08]  /*6e90*/  HMMA.16816.F32.BF16 R104, R124.reuse, R108, R192 ;  /* 0x0000006c7c68723c */ /* 0x040ff000000418c0 */
[C---:B------:R-:W-:Y:S08]  /*6ea0*/  HMMA.16816.F32.BF16 R168, R124.reuse, R170, R16 ;  /* 0x000000aa7ca8723c */ /* 0x040ff00000041810 */
[C---:B------:R-:W-:Y:S08]  /*6eb0*/  HMMA.16816.F32.BF16 R184, R124.reuse, R186, R32 ;  /* 0x000000ba7cb8723c */ /* 0x040ff00000041820 */
[C---:B------:R-:W-:Y:S08]  /*6ec0*/  HMMA.16816.F32.BF16 R76, R124.reuse, R78, R28 ;  /* 0x0000004e7c4c723c */ /* 0x040ff0000004181c */
[C---:B------:R-:W-:Y:S08]  /*6ed0*/  HMMA.16816.F32.BF16 R92, R124.reuse, R94, R36 ;  /* 0x0000005e7c5c723c */ /* 0x040ff00000041824 */
[C---:B------:R-:W-:Y:S08]  /*6ee0*/  HMMA.16816.F32.BF16 R108, R124.reuse, R110, R48 ;  /* 0x0000006e7c6c723c */ /* 0x040ff00000041830 */
[----:B------:R-:W-:Y:S07]  /*6ef0*/  HMMA.16816.F32.BF16 R124, R124, R10, R40 ;  /* 0x0000000a7c7c723c */ /* 0x000fee0000041828 */
        /* <DEDUP_REMOVED lines=16> */
[----:B------:R-:W-:Y:S01]  /*7000*/  FADD.FTZ R7, R24, R5 ;  /* 0x0000000518077221 */ /* 0x000fe20000010000 */
[----:B------:R1:W-:Y:S01]  /*7010*/  STL [R1+0x10], R0 ;  /* 0x0000100001007387 */ /* 0x0003e20000100800 */
[----:B------:R-:W-:-:S03]  /*7020*/  FADD.FTZ R5, R20, R6 ;  /* 0x0000000614057221 */ /* 0x000fc60000010000 */
[----:B------:R2:W-:Y:S04]  /*7030*/  STL [R1+0x14], R7 ;  /* 0x0000140701007387 */ /* 0x0005e80000100800 */
[----:B------:R2:W-:Y:S01]  /*7040*/  STL [R1+0x18], R5 ;  /* 0x0000180501007387 */ /* 0x0005e20000100800 */
[----:B-1----:R-:W-:-:S05]  /*7050*/  FADD.FTZ R0, R2, R4 ;  /* 0x0000000402007221 */ /* 0x002fca0000010000 */
[----:B------:R2:W-:Y:S01]  /*7060*/  STL [R1+0x1c], R0 ;  /* 0x00001c0001007387 */ /* 0x0005e20000100800 */
[----:B------:R-:W-:Y:S05]  /*7070*/  @P0 BRA `(.L_x_466) ;  /* 0x0000013000000947 */ /* 0x000fea0003800000 */
[----:B------:R-:W-:Y:S01]  /*7080*/  ISETP.LT.AND P0, PT, RZ, UR4, PT ;  /* 0x00000004ff007c0c */ /* 0x000fe2000bf01270 */
[----:B------:R-:W-:Y:S02]  /*7090*/  UIADD3 UR17, UR4, -0x1, URZ ;  /* 0xffffffff04117890 */ /* 0x000fe4000fffe03f */
[----:B------:R-:W-:-:S10]  /*70a0*/  ULDC UR7, c[0x0][0x32c] ;  /* 0x0000cb0000077ab9 */ /* 0x000fd40000000800 */
[----:B------:R-:W-:Y:S05]  /*70b0*/  @P0 BRA `(.L_x_467) ;  /* 0x0000007000000947 */ /* 0x000fea0003800000 */
[----:B------:R-:W-:Y:S02]  /*70c0*/  UISETP.NE.AND UP0, UPT, UR7, 0x1, UPT ;  /* 0x000000010700788c */ /* 0x000fe4000bf05270 */
[----:B------:R-:W-:-:S03]  /*70d0*/  UIADD3 UR17, -UR4, URZ, URZ ;  /* 0x0000003f04117290 */ /* 0x000fc6000fffe13f */
[----:B------:R-:W-:Y:S02]  /*70e0*/  ULDC.64 UR4, c[0x0][0x330] ;  /* 0x0000cc0000047ab9 */ /* 0x000fe40000000a00 */
[----:B------:R-:W-:-:S04]  /*70f0*/  UIMAD.WIDE.U32 UR18, UR17, UR4, URZ ;  /* 0x00000004111272a5 */ /* 0x000fc8000f8e003f */
[----:B------:R-:W-:-:S04]  /*7100*/  @UP0 USHF.R.U32.HI UR17, URZ, UR5, UR19 ;  /* 0x000000053f110299 */ /* 0x000fc80008011613 */
[----:B------:R-:W-:Y:S01]  /*7110*/  ULOP3.LUT UR17, URZ, UR17, URZ, 0x33, !UPT ;  /* 0x000000113f117292 */ /* 0x000fe2000f8e333f */
[----:B------:R-:W-:Y:S05]  /*7120*/  BRA `(.L_x_468) ;  /* 0x0000004000007947 */ /* 0x000fea0003800000 */
.L_x_467:
[----:B------:R-:W-:Y:S02]  /*7130*/  UISETP.NE.AND UP0, UPT, UR7, 0x1, UPT ;  /* 0x000000010700788c */ /* 0x000fe4000bf05270 */
[----:B------:R-:W-:Y:S02]  /*7140*/  ULDC.64 UR4, c[0x0][0x330] ;  /* 0x0000cc0000047ab9 */ /* 0x000fe40000000a00 */
[----:B------:R-:W-:-:S07]  /*7150*/  UIMAD.WIDE.U32 UR18, UR17, UR4, URZ ;  /* 0x00000004111272a5 */ /* 0x000fce000f8e003f */
[----:B------:R-:W-:Y:S02]  /*7160*/  @UP0 USHF.R.U32.HI UR17, URZ, UR5, UR19 ;  /* 0x000000053f110299 */ /* 0x000fe40008011613 */
.L_x_468:
[----:B------:R-:W-:Y:S02]  /*7170*/  ULDC UR4, c[0x0][0x32c] ;  /* 0x0000cb0000047ab9 */ /* 0x000fe40000000800 */
[----:B------:R-:W-:-:S04]  /*7180*/  UIMAD UR4, UR17, UR7, UR4 ;  /* 0x00000007110472a4 */ /* 0x000fc8000f8e0204 */
[----:B------:R-:W-:-:S04]  /*7190*/  UISETP.LT.AND UP0, UPT, UR16, UR4, UPT ;  /* 0x000000041000728c */ /* 0x000fc8000bf01270 */
[----:B------:R-:W-:-:S03]  /*71a0*/  USEL UR16, UR16, UR4, UP0 ;  /* 0x0000000410107287 */ /* 0x000fc60008000000 */
.L_x_466:
[----:B--2---:R-:W2:Y:S01]  /*71b0*/  LDL R0, [R1] ;  /* 0x0000000001007983 */ /* 0x004ea20000100800 */
[----:B------:R-:W-:-:S07]  /*71c0*/  UIMAD.WIDE UR16, UR16, 0x2aaaaaab, URZ ;  /* 0x2aaaaaab101078a5 */ /* 0x000fce000f8e023f */
[----:B------:R-:W-:Y:S02]  /*71d0*/  UMOV UR7, UR17 ;  /* 0x0000001100077c82 */ /* 0x000fe40008000000 */
[----:B------:R-:W-:-:S04]  /*71e0*/  USHF.R.U32.HI UR5, URZ, 0x1f, UR7 ;  /* 0x0000001f3f057899 */ /* 0x000fc80008011607 */
[----:B------:R-:W-:Y:S01]  /*71f0*/  ULEA.HI.SX32 UR5, UR7, UR5, 0x1d ;  /* 0x0000000507057291 */ /* 0x000fe2000f8fea3f */
[----:B--2---:R-:W1:Y:S03]  /*7200*/  R2UR UR4, R0 ;  /* 0x00000000000473c2 */ /* 0x004e6600000e0000 */
[----:B-1----:R-:W-:-:S04]  /*7210*/  UISETP.LT.AND UP0, UPT, UR4, UR5, UPT ;  /* 0x000000050400728c */ /* 0x002fc8000bf01270 */
[----:B------:R-:W-:-:S06]  /*7220*/  USEL UR4, UR4, UR5, !UP0 ;  /* 0x0000000504047287 */ /* 0x000fcc000c000000 */
[----:B------:R-:W-:-:S13]  /*7230*/  ISETP.GE.AND P0, PT, R242, UR4, PT ;  /* 0x00000004f2007c0c */ /* 0x000fda000bf06270 */
[----:B------:R-:W-:Y:S05]  /*7240*/  @!P0 BRA `(.L_x_469) ;  /* 0x00004c8000008947 */ /* 0x000fea0003800000 */
[----:B------:R-:W2:Y:S01]  /*7250*/  LDL R0, [R1+0x20] ;  /* 0x0000200001007983 */ /* 0x000ea20000100800 */
[----:B------:R-:W-:Y:S01]  /*7260*/  PLOP3.LUT P1, PT, PT, PT, UP3, 0x80, 0x0 ;  /* 0x000000000000781c */ /* 0x000fe20003f2f038 */
[----:B------:R-:W-:Y:S01]  /*7270*/  IMAD.MOV.U32 R134, RZ, RZ, R136 ;  /* 0x000000ffff867224 */ /* 0x000fe200078e0088 */
[----:B------:R-:W-:Y:S01]  /*7280*/  PLOP3.LUT P0, PT, PT, PT, UP3, 0x80, 0x0 ;  /* 0x000000000000781c */ /* 0x000fe20003f0f038 */
[----:B------:R-:W-:Y:S01]  /*7290*/  IMAD.MOV.U32 R132, RZ, RZ, R137 ;  /* 0x000000ffff847224 */ /* 0x000fe200078e0089 */
[----:B------:R-:W-:Y:S01]  /*72a0*/  MOV R139, R3 ;  /* 0x00000003008b7202 */ /* 0x000fe20000000f00 */
[----:B------:R-:W-:-:S08]  /*72b0*/  IMAD.MOV.U32 R138, RZ, RZ, R135 ;  /* 0x000000ffff8a7224 */ /* 0x000fd000078e0087 */
[----:B--2---:R-:W-:-:S05]  /*72c0*/  @P1 IMAD.HI.U32 R0, R0, c[0x0][0x2c8], RZ ;  /* 0x0000b20000001a27 */ /* 0x004fca00078e00ff */
[----:B------:R-:W-:-:S05]  /*72d0*/  @P0 SHF.R.U32.HI R0, RZ, c[0x0][0x2cc], R0 ;  /* 0x0000b300ff000a19 */ /* 0x000fca0000011600 */
[----:B------:R1:W-:Y:S02]  /*72e0*/  @P0 STL [R1+0x4], R0 ;  /* 0x0000040001000387 */ /* 0x0003e40000100800 */
.L_x_486:
[----:B------:R-:W2:Y:S01]  /*72f0*/  LDL R246, [R1] ;  /* 0x0000000001f67983 */ /* 0x000ea20000100800 */
[----:B------:R-:W-:Y:S04]  /*7300*/  DEPBAR.LE SB0, 0x0 ;  /* 0x000080000000791a */ /* 0x000fe80000000000 */
[----:B------:R-:W3:Y:S06]  /*7310*/  LDL.64 R42, [R1+0x30] ;  /* 0x00003000012a7983 */ /* 0x000eec0000100a00 */
[----:B-1----:R-:W3:Y:S06]  /*7320*/  LDL.64 R2, [R1+0x48] ;  /* 0x0000480001027983 */ /* 0x002eec0000100a00 */
[----:B------:R-:W-:Y:S08]  /*7330*/  BAR.SYNC.DEFER_BLOCKING 0x0 ;  /* 0x0000000000007b1d */ /* 0x000ff00000010000 */
[----:B-----5:R-:W-:Y:S08]  /*7340*/  LDSM.16.M88.4 R48, [R231+0x6100] ;  /* 0x00610000e730783b */ /* 0x020ff00000000200 */
[----:B------:R-:W4:Y:S08]  /*7350*/  LDSM.16.M88.4 R16, [R224+0x3100] ;  /* 0x00310000e010783b */ /* 0x000f300000000200 */
[----:B------:R-:W1:Y:S08]  /*7360*/  LDSM.16.M88.4 R44, [R231+0x8100] ;  /* 0x00810000e72c783b */ /* 0x000e700000000200 */
[----:B------:R-:W1:Y:S08]  /*7370*/  LDSM.16.M88.4 R32, [R224+0x3900] ;  /* 0x00390000e020783b */ /* 0x000e700000000200 */
[----:B------:R-:W3:Y:S06]  /*7380*/  LDL.64 R244, [R1+0x38] ;  /* 0x0000380001f47983 */ /* 0x000eec0000100a00 */
[----:B------:R-:W1:Y:S08]  /*7390*/  LDSM.16.M88.4 R140, [R224+0x4100] ;  /* 0x00410000e08c783b */ /* 0x000e700000000200 */
[----:B------:R-:W3:Y:S01]  /*73a0*/  LDL.64 R222, [R1+0x40] ;  /* 0x0000400001de7983 */ /* 0x000ee20000100a00 */
[-C--:B----4-:R-:W-:Y:S05]  /*73b0*/  HMMA.16816.F32.BF16 R4, R48, R16.reuse, RZ ;  /* 0x000000103004723c */ /* 0x090fea00000418ff */
[----:B------:R-:W-:Y:S03]  /*73c0*/  LDSM.16.M88.4 R192, [R233+0x6100] ;  /* 0x00610000e9c0783b */ /* 0x000fe60000000200 */
[C---:B-1----:R-:W-:Y:S05]  /*73d0*/  HMMA.16816.F32.BF16 R8, R44.reuse, R16, RZ ;  /* 0x000000102c08723c */ /* 0x042fea00000418ff */
[----:B------:R-:W1:Y:S03]  /*73e0*/  LDSM.16.M88.4 R196, [R235] ;  /* 0x00000000ebc4783b */ /* 0x000e660000000200 */
[-C--:B------:R-:W-:Y:S05]  /*73f0*/  HMMA.16816.F32.BF16 R12, R44, R18.reuse, RZ ;  /* 0x000000122c0c723c */ /* 0x080fea00000418ff */
[----:B------:R-:W4:Y:S03]  /*7400*/  LDSM.16.M88.4 R200, [R233+0x8100] ;  /* 0x00810000e9c8783b */ /* 0x000f260000000200 */
[C---:B------:R-:W-:Y:S05]  /*7410*/  HMMA.16816.F32.BF16 R16, R48.reuse, R18, RZ ;  /* 0x000000123010723c */ /* 0x040fea00000418ff */
[----:B------:R-:W1:Y:S03]  /*7420*/  LDSM.16.M88.4 R204, [R241] ;  /* 0x00000000f1cc783b */ /* 0x000e660000000200 */
[-C--:B------:R-:W-:Y:S08]  /*7430*/  HMMA.16816.F32.BF16 R20, R48, R32.reuse, RZ ;  /* 0x000000203014723c */ /* 0x080ff000000418ff */
[C---:B------:R-:W-:Y:S08]  /*7440*/  HMMA.16816.F32.BF16 R24, R44.reuse, R32, RZ ;  /* 0x000000202c18723c */ /* 0x040ff000000418ff */
[-C--:B------:R-:W-:Y:S08]  /*7450*/  HMMA.16816.F32.BF16 R28, R44, R34.reuse, RZ ;  /* 0x000000222c1c723c */ /* 0x080ff000000418ff */
[C---:B------:R-:W-:Y:S08]  /*7460*/  HMMA.16816.F32.BF16 R32, R48.reuse, R34, RZ ;  /* 0x000000223020723c */ /* 0x040ff000000418ff */
[-C--:B------:R-:W-:Y:S01]  /*7470*/  HMMA.16816.F32.BF16 R36, R48, R140.reuse, RZ ;  /* 0x0000008c3024723c */ /* 0x080fe200000418ff */
[----:B--2---:R-:W-:Y:S11]  /*7480*/  ISETP.GT.AND P6, PT, R246, R242, PT ;  /* 0x000000f2f600720c */ /* 0x004ff60003fc4270 */
[----:B------:R-:W-:Y:S02]  /*7490*/  @!UPT UIADD3 URZ, URZ, URZ, URZ ;  /* 0x0000003f3f3ff290 */ /* 0x000fe4000fffe03f */
[----:B------:R-:W-:Y:S01]  /*74a0*/  @!P6 SHF.R.S32.HI R0, RZ, 0x1f, R242 ;  /* 0x0000001fff00e819 */ /* 0x000fe200000114f2 */
[----:B------:R-:W-:Y:S01]  /*74b0*/  @!P6 IMAD.WIDE.U32 R40, R242, c[0x0][0x208], RZ ;  /* 0x00008200f228ea25 */ /* 0x000fe200078e00ff */
[----:B---3--:R-:W-:Y:S03]  /*74c0*/  @!P6 MOV R3, R43 ;  /* 0x0000002b0003e202 */ /* 0x008fe60000000f00 */
[----:B------:R-:W-:Y:S02]  /*74d0*/  @!P6 IMAD R0, R0, c[0x0][0x208], RZ ;  /* 0x000082000000ea24 */ /* 0x000fe400078e02ff */
[----:B------:R-:W-:Y:S04]  /*74e0*/  @!P6 IMAD.WIDE.U32 R2, R40, 0x30, R2 ;  /* 0x000000302802e825 */ /* 0x000fe800078e0002 */
[----:B------:R-:W-:Y:S05]  /*74f0*/  @!P6 IMAD R0, R242, c[0x0][0x20c], R0 ;  /* 0x00008300f200ea24 */ /* 0x000fea00078e0200 */
[----:B------:R-:W-:Y:S02]  /*7500*/  @!P6 IADD3 R0, R41, R0, RZ ;  /* 0x000000002900e210 */ /* 0x000fe40007ffe0ff */
[C---:B------:R-:W-:Y:S03]  /*7510*/  HMMA.16816.F32.BF16 R40, R44.reuse, R140, RZ ;  /* 0x0000008c2c28723c */ /* 0x040fe600000418ff */
[----:B------:R-:W-:Y:S01]  /*7520*/  @!P6 IMAD R133, R0, 0x30, RZ ;  /* 0x000000300085e824 */ /* 0x000fe200078e02ff */
[----:B------:R-:W-:Y:S04]  /*7530*/  @!P6 SHF.L.U32 R0, R2, 0x1, RZ ;  /* 0x000000010200e819 */ /* 0x000fe800000006ff */
[-C--:B------:R-:W-:Y:S01]  /*7540*/  HMMA.16816.F32.BF16 R44, R44, R142.reuse, RZ ;  /* 0x0000008e2c2c723c */ /* 0x080fe200000418ff */
[----:B------:R-:W-:Y:S03]  /*7550*/  @!P6 IADD3 R3, R3, R133, RZ ;  /* 0x000000850303e210 */ /* 0x000fe60007ffe0ff */
[----:B------:R-:W-:Y:S02]  /*7560*/  @!P6 IADD3 R136, P0, R0, c[0x0][0x1f8], RZ ;  /* 0x00007e000088ea10 */ /* 0x000fe40007f1e0ff */
[----:B------:R-:W-:Y:S02]  /*7570*/  @!P6 SHF.L.U64.HI R3, R2, 0x1, R3 ;  /* 0x000000010203e819 */ /* 0x000fe40000010203 */
[----:B------:R-:W-:Y:S01]  /*7580*/  HMMA.16816.F32.BF16 R48, R48, R142, RZ ;  /* 0x0000008e3030723c */ /* 0x000fe200000418ff */
[----:B------:R-:W2:Y:S03]  /*7590*/  LDSM.16.M88.4 R140, [R240] ;  /* 0x00000000f08c783b */ /* 0x000ea60000000200 */
[----:B------:R-:W-:Y:S02]  /*75a0*/  @!P6 IADD3.X R137, R3, c[0x0][0x1fc], RZ, P0, !PT ;  /* 0x00007f000389ea10 */ /* 0x000fe400007fe4ff */
[----:B------:R-:W-:Y:S02]  /*75b0*/  @!P6 IADD3 R0, P5, R0, 0x80, RZ ;  /* 0x000000800000e810 */ /* 0x000fe40007fbe0ff */
[-C--:B-1----:R-:W-:Y:S01]  /*75c0*/  HMMA.16816.F32.BF16 R4, R192, R196.reuse, R4 ;  /* 0x000000c4c004723c */ /* 0x082fe20000041804 */
[----:B------:R-:W-:Y:S01]  /*75d0*/  @!PT LDS RZ, [RZ] ;  /* 0x00000000fffff984 */ /* 0x000fe20000000800 */
[----:B------:R-:W-:Y:S01]  /*75e0*/  @!PT LDS RZ, [RZ] ;  /* 0x00000000fffff984 */ /* 0x000fe20000000800 */
[----:B------:R-:W-:Y:S01]  /*75f0*/  @!PT LDS RZ, [RZ] ;  /* 0x00000000fffff984 */ /* 0x000fe20000000800 */
[----:B------:R1:W-:Y:S04]  /*7600*/  @!P6 LDGSTS.E.BYPASS.LTC128B.128 [R243+0x100], [R136.64], !P4 ;  /* 0x0010000088f3efae */ /* 0x0003e8000e101d4e */
[----:B------:R-:W-:Y:S02]  /*7610*/  @!P6 IADD3 R210, P2, R0, c[0x0][0x1f8], RZ ;  /* 0x00007e0000d2ea10 */ /* 0x000fe40007f5e0ff */
[----:B------:R-:W-:Y:S01]  /*7620*/  @!P6 IADD3 R2, P1, R136, UR9, RZ ;  /* 0x000000098802ec10 */ /* 0x000fe2000ff3e0ff */
[C---:B----4-:R-:W-:Y:S04]  /*7630*/  HMMA.16816.F32.BF16 R8, R200.reuse, R196, R8 ;  /* 0x000000c4c808723c */ /* 0x050fe80000041808 */
[----:B------:R-:W-:Y:S02]  /*7640*/  @!P6 IADD3.X R211, RZ, c[0x0][0x1fc], R3, P2, P5 ;  /* 0x00007f00ffd3ea10 */ /* 0x000fe400017ea403 */
[----:B------:R-:W-:Y:S02]  /*7650*/  @!P6 IADD3.X R3, R137, UR11, RZ, P1, !PT ;  /* 0x0000000b8903ec10 */ /* 0x000fe40008ffe4ff */
[-C--:B------:R-:W-:Y:S01]  /*7660*/  HMMA.16816.F32.BF16 R12, R200, R198.reuse, R12 ;  /* 0x000000c6c80c723c */ /* 0x080fe2000004180c */
[----:B------:R3:W-:Y:S03]  /*7670*/  @!P6 LDGSTS.E.BYPASS.LTC128B.128 [R243+0x1900], [R210.64], !P3 ;  /* 0x01900000d2f3efae */ /* 0x0007e6000d901d4e */
[----:B------:R-:W-:Y:S04]  /*7680*/  @!P6 IADD3 R208, P0, R2, UR9, RZ ;  /* 0x0000000902d0ec10 */ /* 0x000fe8000ff1e0ff */
[C---:B------:R-:W-:Y:S01]  /*7690*/  HMMA.16816.F32.BF16 R16, R192.reuse, R198, R16 ;  /* 0x000000c6c010723c */ /* 0x040fe20000041810 */
[----:B------:R4:W-:Y:S03]  /*76a0*/  @!P6 LDGSTS.E.BYPASS.LTC128B.128 [R243+0x900], [R2.64], !P4 ;  /* 0x0090000002f3efae */ /* 0x0009e6000e101d4e */
[----:B------:R-:W-:Y:S04]  /*76b0*/  @!P6 IADD3.X R209, R3, UR11, RZ, P0, !PT ;  /* 0x0000000b03d1ec10 */ /* 0x000fe800087fe4ff */
[-C--:B------:R-:W-:Y:S01]  /*76c0*/  HMMA.16816.F32.BF16 R20, R192, R204.reuse, R20 ;  /* 0x000000ccc014723c */ /* 0x080fe20000041814 */
[----:B------:R4:W-:Y:S07]  /*76d0*/  @!P6 LDGSTS.E.BYPASS.LTC128B.128 [R243+0x2100], [R2.64+0x80], !P3 ;  /* 0x0210008002f3efae */ /* 0x0009ee000d901d4e */
[C---:B------:R-:W-:Y:S01]  /*76e0*/  HMMA.16816.F32.BF16 R24, R200.reuse, R204, R24 ;  /* 0x000000ccc818723c */ /* 0x040fe20000041818 */
[----:B------:R3:W-:Y:S07]  /*76f0*/  @!P6 LDGSTS.E.BYPASS.LTC128B.128 [R243+0x1100], [R208.64], !P4 ;  /* 0x01100000d0f3efae */ /* 0x0007ee000e101d4e */
[-C--:B------:R-:W-:Y:S01]  /*7700*/  HMMA.16816.F32.BF16 R28, R200, R206.reuse, R28 ;  /* 0x000000cec81c723c */ /* 0x080fe2000004181c */
[----:B------:R3:W-:Y:S02]  /*7710*/  @!P6 LDGSTS.E.BYPASS.LTC128B.128 [R243+0x2900], [R208.64+0x80], !P3 ;  /* 0x02900080d0f3efae */ /* 0x0007e4000d901d4e */
[C---:B------:R-:W-:Y:S05]  /*7720*/  ISETP.GT.AND P6, PT, R242.reuse, R246, PT ;  /* 0x000000f6f200720c */ /* 0x040fea0003fc4270 */
[C---:B------:R-:W-:Y:S01]  /*7730*/  HMMA.16816.F32.BF16 R32, R192.reuse, R206, R32 ;  /* 0x000000cec020723c */ /* 0x040fe20000041820 */
[----:B------:R-:W-:Y:S07]  /*7740*/  LDSM.16.M88.4 R212, [R230+0x3100] ;  /* 0x00310000e6d4783b */ /* 0x000fee0000000200 */
[-C--:B--2---:R-:W-:Y:S01]  /*7750*/  HMMA.16816.F32.BF16 R36, R192, R140.reuse, R36 ;  /* 0x0000008cc024723c */ /* 0x084fe20000041824 */
[----:B------:R-:W-:Y:S03]  /*7760*/  LDSM.16.M88.4 R216, [R232+0x8100] ;  /* 0x00810000e8d8783b */ /* 0x000fe60000000200 */
[----:B------:R-:W-:Y:S02]  /*7770*/  @P6 IADD3 R0, R242, -0x1, RZ ;  /* 0xfffffffff2006810 */ /* 0x000fe40007ffe0ff */
[----:B----4-:R-:W-:Y:S02]  /*7780*/  @P6 MOV R3, R245 ;  /* 0x000000f500036202 */ /* 0x010fe40000000f00 */
[C---:B------:R-:W-:Y:S01]  /*7790*/  HMMA.16816.F32.BF16 R40, R200.reuse, R140, R40 ;  /* 0x0000008cc828723c */ /* 0x040fe20000041828 */
[----:B------:R-:W0:Y:S03]  /*77a0*/  LDGDEPBAR ;  /* 0x00000000000079af */ /* 0x000e260000000000 */
[----:B------:R-:W-:Y:S04]  /*77b0*/  @P6 SHF.R.S32.HI R2, RZ, 0x1f, R0 ;  /* 0x0000001fff026819 */ /* 0x000fe80000011400 */
[-C--:B------:R-:W-:Y:S01]  /*77c0*/  HMMA.16816.F32.BF16 R44, R200, R142.reuse, R44 ;  /* 0x0000008ec82c723c */ /* 0x080fe2000004182c */
[----:B---3--:R-:W2:Y:S03]  /*77d0*/  LDSM.16.M88.4 R208, [R232+0x6100] ;  /* 0x00610000e8d0783b */ /* 0x008ea60000000200 */
[----:B------:R-:W-:Y:S04]  /*77e0*/  @P6 IMAD R2, R2, c[0x0][0x1e0], RZ ;  /* 0x0000780002026a24 */ /* 0x000fe800078e02ff */
[----:B------:R-:W-:Y:S01]  /*77f0*/  HMMA.16816.F32.BF16 R48, R192, R142, R48 ;  /* 0x0000008ec030723c */ /* 0x000fe20000041830 */
[----:B------:R-:W3:Y:S03]  /*7800*/  LDSM.16.M88.4 R196, [R230+0x3900] ;  /* 0x00390000e6c4783b */ /* 0x000ee60000000200 */
[----:B------:R-:W-:Y:S05]  /*7810*/  @P6 IMAD R2, R0, c[0x0][0x1e4], R2 ;  /* 0x0000790000026a24 */ /* 0x000fea00078e0202 */
[----:B------:R-:W4:Y:S08]  /*7820*/  LDSM.16.M88.4 R204, [R230+0x4100] ;  /* 0x00410000e6cc783b */ /* 0x000f300000000200 */
[----:B------:R-:W-:Y:S08]  /*7830*/  LDSM.16.M88.4 R140, [R234+0x6100] ;  /* 0x00610000ea8c783b */ /* 0x000ff00000000200 */
[----:B------:R-:W1:Y:S01]  /*7840*/  LDSM.16.M88.4 R192, [R229] ;  /* 0x00000000e5c0783b */ /* 0x000e620000000200 */
[-C--:B--2---:R-:W-:Y:S07]  /*7850*/  HMMA.16816.F32.BF16 R4, R208, R212.reuse, R4 ;  /* 0x000000d4d004723c */ /* 0x084fee0000041804 */
[----:B------:R-:W2:Y:S01]  /*7860*/  LDSM.16.M88.4 R200, [R234+0x8100] ;  /* 0x00810000eac8783b */ /* 0x000ea20000000200 */
[C---:B------:R-:W-:Y:S08]  /*7870*/  HMMA.16816.F32.BF16 R8, R216.reuse, R212, R8 ;  /* 0x000000d4d808723c */ /* 0x040ff00000041808 */
[-C--:B------:R-:W-:Y:S08]  /*7880*/  HMMA.16816.F32.BF16 R12, R216, R214.reuse, R12 ;  /* 0x000000d6d80c723c */ /* 0x080ff0000004180c */
[C---:B------:R-:W-:Y:S01]  /*7890*/  HMMA.16816.F32.BF16 R16, R208.reuse, R214, R16 ;  /* 0x000000d6d010723c */ /* 0x040fe20000041810 */
[----:B------:R-:W-:Y:S07]  /*78a0*/  LDSM.16.M88.4 R212, [R229+0x1000] ;  /* 0x00100000e5d4783b */ /* 0x000fee0000000200 */
[-C--:B---3--:R-:W-:Y:S08]  /*78b0*/  HMMA.16816.F32.BF16 R20, R208, R196.reuse, R20 ;  /* 0x000000c4d014723c */ /* 0x088ff00000041814 */
[C---:B------:R-:W-:Y:S08]  /*78c0*/  HMMA.16816.F32.BF16 R24, R216.reuse, R196, R24 ;  /* 0x000000c4d818723c */ /* 0x040ff00000041818 */
[-C--:B------:R-:W-:Y:S08]  /*78d0*/  HMMA.16816.F32.BF16 R28, R216, R198.reuse, R28 ;  /* 0x000000c6d81c723c */ /* 0x080ff0000004181c */
[C---:B------:R-:W-:Y:S01]  /*78e0*/  HMMA.16816.F32.BF16 R32, R208.reuse, R198, R32 ;  /* 0x000000c6d020723c */ /* 0x040fe20000041820 */
[----:B------:R-:W3:Y:S07]  /*78f0*/  LDSM.16.M88.4 R196, [R229+0x800] ;  /* 0x00080000e5c4783b */ /* 0x000eee0000000200 */
[-C--:B----4-:R-:W-:Y:S08]  /*7900*/  HMMA.16816.F32.BF16 R36, R208, R204.reuse, R36 ;  /* 0x000000ccd024723c */ /* 0x090ff00000041824 */
[C---:B------:R-:W-:Y:S08]  /*7910*/  HMMA.16816.F32.BF16 R40, R216.reuse, R204, R40 ;  /* 0x000000ccd828723c */ /* 0x040ff00000041828 */
[-C--:B------:R-:W-:Y:S01]  /*7920*/  HMMA.16816.F32.BF16 R44, R216, R206.reuse, R44 ;  /* 0x000000ced82c723c */ /* 0x080fe2000004182c */
[----:B------:R-:W-:Y:S07]  /*7930*/  LDSM.16.M88.4 R216, [R231+0xc100] ;  /* 0x00c10000e7d8783b */ /* 0x000fee0000000200 */
[----:B------:R-:W-:Y:S01]  /*7940*/  HMMA.16816.F32.BF16 R48, R208, R206, R48 ;  /* 0x000000ced030723c */ /* 0x000fe20000041830 */
[----:B------:R-:W-:Y:S07]  /*7950*/  LDSM.16.M88.4 R204, [R231+0xa100] ;  /* 0x00a10000e7cc783b */ /* 0x000fee0000000200 */
[-C--:B-1----:R-:W-:Y:S01]  /*7960*/  HMMA.16816.F32.BF16 R4, R140, R192.reuse, R4 ;  /* 0x000000c08c04723c */ /* 0x082fe20000041804 */
[----:B------:R-:W1:Y:S07]  /*7970*/  LDSM.16.M88.4 R208, [R224+0x4900] ;  /* 0x00490000e0d0783b */ /* 0x000e6e0000000200 */
[C---:B--2---:R-:W-:Y:S08]  /*7980*/  HMMA.16816.F32.BF16 R8, R200.reuse, R192, R8 ;  /* 0x000000c0c808723c */ /* 0x044ff00000041808 */
[-C--:B------:R-:W-:Y:S08]  /*7990*/  HMMA.16816.F32.BF16 R12, R200, R194.reuse, R12 ;  /* 0x000000c2c80c723c */ /* 0x080ff0000004180c */
[C---:B------:R-:W-:Y:S01]  /*79a0*/  HMMA.16816.F32.BF16 R16, R140.reuse, R194, R16 ;  /* 0x000000c28c10723c */ /* 0x040fe20000041810 */
[----:B------:R-:W2:Y:S07]  /*79b0*/  LDSM.16.M88.4 R192, [R224+0x5100] ;  /* 0x00510000e0c0783b */ /* 0x000eae0000000200 */
[-C--:B---3--:R-:W-:Y:S08]  /*79c0*/  HMMA.16816.F32.BF16 R20, R140, R196.reuse, R20 ;  /* 0x000000c48c14723c */ /* 0x088ff00000041814 */
[C---:B------:R-:W-:Y:S08]  /*79d0*/  HMMA.16816.F32.BF16 R24, R200.reuse, R196, R24 ;  /* 0x000000c4c818723c */ /* 0x040ff00000041818 */
[-C--:B------:R-:W-:Y:S08]  /*79e0*/  HMMA.16816.F32.BF16 R28, R200, R198.reuse, R28 ;  /* 0x000000c6c81c723c */ /* 0x080ff0000004181c */
[C---:B------:R-:W-:Y:S01]  /*79f0*/  HMMA.16816.F32.BF16 R32, R140.reuse, R198, R32 ;  /* 0x000000c68c20723c */ /* 0x040fe20000041820 */
[----:B------:R-:W-:Y:S07]  /*7a00*/  LDSM.16.M88.4 R196, [R233+0xa100] ;  /* 0x00a10000e9c4783b */ /* 0x000fee0000000200 */
[-C--:B------:R-:W-:Y:S08]  /*7a10*/  HMMA.16816.F32.BF16 R36, R140, R212.reuse, R36 ;  /* 0x000000d48c24723c */ /* 0x080ff00000041824 */
[C---:B------:R-:W-:Y:S08]  /*7a20*/  HMMA.16816.F32.BF16 R40, R200.reuse, R212, R40 ;  /* 0x000000d4c828723c */ /* 0x040ff00000041828 */
[-C--:B------:R-:W-:Y:S01]  /*7a30*/  HMMA.16816.F32.BF16 R44, R200, R214.reuse, R44 ;  /* 0x000000d6c82c723c */ /* 0x080fe2000004182c */
[----:B------:R-:W-:Y:S07]  /*7a40*/  LDSM.16.M88.4 R200, [R239] ;  /* 0x00000000efc8783b */ /* 0x000fee0000000200 */
[----:B------:R-:W-:Y:S01]  /*7a50*/  HMMA.16816.F32.BF16 R48, R140, R214, R48 ;  /* 0x000000d68c30723c */ /* 0x000fe20000041830 */
[----:B------:R-:W3:Y:S07]  /*7a60*/  LDSM.16.M88.4 R140, [R224+0x5900] ;  /* 0x00590000e08c783b */ /* 0x000eee0000000200 */
[-C--:B-1----:R-:W-:Y:S01]  /*7a70*/  HMMA.16816.F32.BF16 R4, R204, R208.reuse, R4 ;  /* 0x000000d0cc04723c */ /* 0x082fe20000041804 */
[----:B------:R-:W-:Y:S07]  /*7a80*/  LDSM.16.M88.4 R212, [R238] ;  /* 0x00000000eed4783b */ /* 0x000fee0000000200 */
[C---:B------:R-:W-:Y:S08]  /*7a90*/  HMMA.16816.F32.BF16 R8, R216.reuse, R208, R8 ;  /* 0x000000d0d808723c */ /* 0x040ff00000041808 */
[-C--:B------:R-:W-:Y:S08]  /*7aa0*/  HMMA.16816.F32.BF16 R12, R216, R210.reuse, R12 ;  /* 0x000000d2d80c723c */ /* 0x080ff0000004180c */
[C---:B------:R-:W-:Y:S01]  /*7ab0*/  HMMA.16816.F32.BF16 R16, R204.reuse, R210, R16 ;  /* 0x000000d2cc10723c */ /* 0x040fe20000041810 */
[----:B------:R-:W1:Y:S07]  /*7ac0*/  LDSM.16.M88.4 R208, [R233+0xc100] ;  /* 0x00c10000e9d0783b */ /* 0x000e6e0000000200 */
[-C--:B--2---:R-:W-:Y:S08]  /*7ad0*/  HMMA.16816.F32.BF16 R20, R204, R192.reuse, R20 ;  /* 0x000000c0cc14723c */ /* 0x084ff00000041814 */
[C---:B------:R-:W-:Y:S08]  /*7ae0*/  HMMA.16816.F32.BF16 R24, R216.reuse, R192, R24 ;  /* 0x000000c0d818723c */ /* 0x040ff00000041818 */
[-C--:B------:R-:W-:Y:S08]  /*7af0*/  HMMA.16816.F32.BF16 R28, R216, R194.reuse, R28 ;  /* 0x000000c2d81c723c */ /* 0x080ff0000004181c */
[C---:B------:R-:W-:Y:S01]  /*7b00*/  HMMA.16816.F32.BF16 R32, R204.reuse, R194, R32 ;  /* 0x000000c2cc20723c */ /* 0x040fe20000041820 */
[----:B------:R-:W2:Y:S07]  /*7b10*/  LDSM.16.M88.4 R192, [R237] ;  /* 0x00000000edc0783b */ /* 0x000eae0000000200 */
[-C--:B---3--:R-:W-:Y:S08]  /*7b20*/  HMMA.16816.F32.BF16 R36, R204, R140.reuse, R36 ;  /* 0x0000008ccc24723c */ /* 0x088ff00000041824 */
[C---:B------:R-:W-:Y:S08]  /*7b30*/  HMMA.16816.F32.BF16 R40, R216.reuse, R140, R40 ;  /* 0x0000008cd828723c */ /* 0x040ff00000041828 */
[-C--:B------:R-:W-:Y:S01]  /*7b40*/  HMMA.16816.F32.BF16 R44, R216, R142.reuse, R44 ;  /* 0x0000008ed82c723c */ /* 0x080fe2000004182c */
[----:B------:R-:W-:Y:S07]  /*7b50*/  LDSM.16.M88.4 R216, [R236+0xc100] ;  /* 0x00c10000ecd8783b */ /* 0x000fee0000000200 */
[----:B------:R-:W-:Y:S01]  /*7b60*/  HMMA.16816.F32.BF16 R48, R204, R142, R48 ;  /* 0x0000008ecc30723c */ /* 0x000fe20000041830 */
[----:B------:R-:W-:Y:S07]  /*7b70*/  LDSM.16.M88.4 R140, [R232+0xa100] ;  /* 0x00a10000e88c783b */ /* 0x000fee0000000200 */
[-C--:B------:R-:W-:Y:S01]  /*7b80*/  HMMA.16816.F32.BF16 R4, R196, R200.reuse, R4 ;  /* 0x000000c8c404723c */ /* 0x080fe20000041804 */
[----:B------:R-:W-:Y:S07]  /*7b90*/  LDSM.16.M88.4 R204, [R232+0xc100] ;  /* 0x00c10000e8cc783b */ /* 0x000fee0000000200 */
[C---:B-1----:R-:W-:Y:S08]  /*7ba0*/  HMMA.16816.F32.BF16 R8, R208.reuse, R200, R8 ;  /* 0x000000c8d008723c */ /* 0x042ff00000041808 */
[-C--:B------:R-:W-:Y:S08]  /*7bb0*/  HMMA.16816.F32.BF16 R12, R208, R202.reuse, R12 ;  /* 0x000000cad00c723c */ /* 0x080ff0000004180c */
[C---:B------:R-:W-:Y:S01]  /*7bc0*/  HMMA.16816.F32.BF16 R16, R196.reuse, R202, R16 ;  /* 0x000000cac410723c */ /* 0x040fe20000041810 */
[----:B------:R-:W1:Y:S07]  /*7bd0*/  LDSM.16.M88.4 R200, [R230+0x4900] ;  /* 0x00490000e6c8783b */ /* 0x000e6e0000000200 */
[-C--:B------:R-:W-:Y:S08]  /*7be0*/  HMMA.16816.F32.BF16 R20, R196, R212.reuse, R20 ;  /* 0x000000d4c414723c */ /* 0x080ff00000041814 */
[C---:B------:R-:W-:Y:S08]  /*7bf0*/  HMMA.16816.F32.BF16 R24, R208.reuse, R212, R24 ;  /* 0x000000d4d018723c */ /* 0x040ff00000041818 */
[-C--:B------:R-:W-:Y:S08]  /*7c00*/  HMMA.16816.F32.BF16 R28, R208, R214.reuse, R28 ;  /* 0x000000d6d01c723c */ /* 0x080ff0000004181c */
[C---:B------:R-:W-:Y:S01]  /*7c10*/  HMMA.16816.F32.BF16 R32, R196.reuse, R214, R32 ;  /* 0x000000d6c420723c */ /* 0x040fe20000041820 */
[----:B------:R-:W-:Y:S07]  /*7c20*/  LDSM.16.M88.4 R212, [R230+0x5900] ;  /* 0x00590000e6d4783b */ /* 0x000fee0000000200 */
[-C--:B--2---:R-:W-:Y:S08]  /*7c30*/  HMMA.16816.F32.BF16 R36, R196, R192.reuse, R36 ;  /* 0x000000c0c424723c */ /* 0x084ff00000041824 */
[C---:B------:R-:W-:Y:S08]  /*7c40*/  HMMA.16816.F32.BF16 R40, R208.reuse, R192, R40 ;  /* 0x000000c0d028723c */ /* 0x040ff00000041828 */
[-C--:B------:R-:W-:Y:S01]  /*7c50*/  HMMA.16816.F32.BF16 R44, R208, R194.reuse, R44 ;  /* 0x000000c2d02c723c */ /* 0x080fe2000004182c */
[----:B------:R-:W2:Y:S07]  /*7c60*/  LDSM.16.M88.4 R208, [R230+0x5100] ;  /* 0x00510000e6d0783b */ /* 0x000eae0000000200 */
[----:B------:R-:W-:Y:S01]  /*7c70*/  HMMA.16816.F32.BF16 R48, R196, R194, R48 ;  /* 0x000000c2c430723c */ /* 0x000fe20000041830 */
[----:B------:R-:W-:Y:S07]  /*7c80*/  LDSM.16.M88.4 R192, [R234+0xa100] ;  /* 0x00a10000eac0783b */ /* 0x000fee0000000200 */
[-C--:B-1----:R-:W-:Y:S01]  /*7c90*/  HMMA.16816.F32.BF16 R4, R140, R200.reuse, R4 ;  /* 0x000000c88c04723c */ /* 0x082fe20000041804 */
[----:B------:R-:W1:Y:S07]  /*7ca0*/  LDSM.16.M88.4 R196, [R229+0x1800] ;  /* 0x00180000e5c4783b */ /* 0x000e6e0000000200 */
[C---:B------:R-:W-:Y:S08]  /*7cb0*/  HMMA.16816.F32.BF16 R8, R204.reuse, R200, R8 ;  /* 0x000000c8cc08723c */ /* 0x040ff00000041808 */
[-C--:B------:R-:W-:Y:S08]  /*7cc0*/  HMMA.16816.F32.BF16 R12, R204, R202.reuse, R12 ;  /* 0x000000cacc0c723c */ /* 0x080ff0000004180c */
[C---:B------:R-:W-:Y:S08]  /*7cd0*/  HMMA.16816.F32.BF16 R16, R140.reuse, R202, R16 ;  /* 0x000000ca8c10723c */ /* 0x040ff00000041810 */
[-C--:B--2---:R-:W-:Y:S08]  /*7ce0*/  HMMA.16816.F32.BF16 R20, R140, R208.reuse, R20 ;  /* 0x000000d08c14723c */ /* 0x084ff00000041814 */
[C---:B------:R-:W-:Y:S08]  /*7cf0*/  HMMA.16816.F32.BF16 R24, R204.reuse, R208, R24 ;  /* 0x000000d0cc18723c */ /* 0x040ff00000041818 */
[-C--:B------:R-:W-:Y:S08]  /*7d00*/  HMMA.16816.F32.BF16 R28, R204, R210.reuse, R28 ;  /* 0x000000d2cc1c723c */ /* 0x080ff0000004181c */
[C---:B------:R-:W-:Y:S08]  /*7d10*/  HMMA.16816.F32.BF16 R32, R140.reuse, R210, R32 ;  /* 0x000000d28c20723c */ /* 0x040ff00000041820 */
[-C--:B------:R-:W-:Y:S08]  /*7d20*/  HMMA.16816.F32.BF16 R36, R140, R212.reuse, R36 ;  /* 0x000000d48c24723c */ /* 0x080ff00000041824 */
[C---:B------:R-:W-:Y:S08]  /*7d30*/  HMMA.16816.F32.BF16 R40, R204.reuse, R212, R40 ;  /* 0x000000d4cc28723c */ /* 0x040ff00000041828 */
[-C--:B------:R-:W-:Y:S08]  /*7d40*/  HMMA.16816.F32.BF16 R44, R204, R214.reuse, R44 ;  /* 0x000000d6cc2c723c */ /* 0x080ff0000004182c */
[----:B------:R-:W-:Y:S08]  /*7d50*/  HMMA.16816.F32.BF16 R48, R140, R214, R48 ;  /* 0x000000d68c30723c */ /* 0x000ff00000041830 */
[-C--:B-1----:R-:W-:Y:S08]  /*7d60*/  HMMA.16816.F32.BF16 R4, R192, R196.reuse, R4 ;  /* 0x000000c4c004723c */ /* 0x082ff00000041804 */
[C---:B------:R-:W-:Y:S08]  /*7d70*/  HMMA.16816.F32.BF16 R8, R216.reuse, R196, R8 ;  /* 0x000000c4d808723c */ /* 0x040ff00000041808 */
[-C--:B------:R-:W-:Y:S08]  /*7d80*/  HMMA.16816.F32.BF16 R12, R216, R198.reuse, R12 ;  /* 0x000000c6d80c723c */ /* 0x080ff0000004180c */
[----:B------:R-:W-:Y:S01]  /*7d90*/  FMUL.FTZ R4, R4, c[0x0][0x320] ;  /* 0x0000c80004047a20 */ /* 0x000fe20000410000 */
[C---:B------:R-:W-:Y:S03]  /*7da0*/  HMMA.16816.F32.BF16 R16, R192.reuse, R198, R16 ;  /* 0x000000c6c010723c */ /* 0x040fe60000041810 */
[----:B------:R-:W1:Y:S01]  /*7db0*/  MUFU.TANH R201, R4 ;  /* 0x0000000400c97308 */ /* 0x000e620000002400 */
[----:B------:R-:W-:Y:S02]  /*7dc0*/  FMUL.FTZ R5, R5, c[0x0][0x320] ;  /* 0x0000c80005057a20 */ /* 0x000fe40000410000 */
[----:B------:R-:W-:Y:S02]  /*7dd0*/  FMUL.FTZ R6, R6, c[0x0][0x320] ;  /* 0x0000c80006067a20 */ /* 0x000fe40000410000 */
[----:B------:R-:W-:Y:S04]  /*7de0*/  FMUL.FTZ R7, R7, c[0x0][0x320] ;  /* 0x0000c80007077a20 */ /* 0x000fe80000410000 */
[----:B------:R-:W-:Y:S01]  /*7df0*/  FMUL.FTZ R8, R8, c[0x0][0x320] ;  /* 0x0000c80008087a20 */ /* 0x000fe20000410000 */
[----:B------:R-:W2:Y:S01]  /*7e00*/  MUFU.TANH R196, R5 ;  /* 0x0000000500c47308 */ /* 0x000ea20000002400 */
        /* <DEDUP_REMOVED lines=11> */
[----:B------:R4:W1:Y:S10]  /*7ec0*/  MUFU.TANH R202, R7 ;  /* 0x0000000700ca7308 */ /* 0x0008740000002400 */
[----:B------:R-:W1:Y:S10]  /*7ed0*/  MUFU.TANH R215, R8 ;  /* 0x0000000800d77308 */ /* 0x000e740000002400 */
[----:B------:R-:W1:Y:S01]  /*7ee0*/  MUFU.TANH R211, R9 ;  /* 0x0000000900d37308 */ /* 0x000e620000002400 */
[----:B----4-:R-:W4:Y:S09]  /*7ef0*/  LDSM.16.M88.4 R4, [R229+0x2000] ;  /* 0x00200000e504783b */ /* 0x010f320000000200 */
[----:B------:R-:W1:Y:S10]  /*7f00*/  MUFU.TANH R221, R10 ;  /* 0x0000000a00dd7308 */ /* 0x000e740000002400 */
[----:B------:R1:W1:Y:S10]  /*7f10*/  MUFU.TANH R220, R11 ;  /* 0x0000000b00dc7308 */ /* 0x0002740000002400 */
[----:B------:R2:W2:Y:S10]  /*7f20*/  MUFU.TANH R208, R13 ;  /* 0x0000000d00d07308 */ /* 0x0004b40000002400 */
[----:B------:R-:W3:Y:S01]  /*7f30*/  MUFU.TANH R209, R12 ;  /* 0x0000000c00d17308 */ /* 0x000ee20000002400 */
[----:B-1----:R-:W1:Y:S01]  /*7f40*/  LDSM.16.M88.4 R8, [R229+0x2800] ;  /* 0x00280000e508783b */ /* 0x002e620000000200 */
[-C--:B----4-:R-:W-:Y:S01]  /*7f50*/  HMMA.16816.F32.BF16 R20, R192, R4.reuse, R20 ;  /* 0x00000004c014723c */ /* 0x090fe20000041814 */
[----:B------:R-:W-:Y:S07]  /*7f60*/  DEPBAR.LE SB0, 0x0 ;  /* 0x000080000000791a */ /* 0x000fee0000000000 */
[----:B------:R-:W4:Y:S01]  /*7f70*/  MUFU.TANH R136, R17 ;  /* 0x0000001100887308 */ /* 0x000f220000002400 */
[----:B------:R-:W-:Y:S01]  /*7f80*/  BAR.SYNC.DEFER_BLOCKING 0x0 ;  /* 0x0000000000007b1d */ /* 0x000fe20000010000 */
[C---:B------:R-:W-:Y:S02]  /*7f90*/  HMMA.16816.F32.BF16 R24, R216.reuse, R4, R24 ;  /* 0x00000004d818723c */ /* 0x040fe40000041818 */
[----:B--2---:R-:W-:Y:S06]  /*7fa0*/  MOV R13, c[0x0][0x1e4] ;  /* 0x00007900000d7a02 */ /* 0x004fec0000000f00 */
[----:B------:R-:W2:Y:S01]  /*7fb0*/  MUFU.TANH R197, R19 ;  /* 0x0000001300c57308 */ /* 0x000ea20000002400 */
[-C--:B------:R-:W-:Y:S03]  /*7fc0*/  HMMA.16816.F32.BF16 R28, R216, R6.reuse, R28 ;  /* 0x00000006d81c723c */ /* 0x080fe6000004181c */
[----:B------:R-:W-:Y:S05]  /*7fd0*/  @P6 IMAD.WIDE.U32 R4, R0, c[0x0][0x1e0], RZ ;  /* 0x0000780000046a25 */ /* 0x000fea00078e00ff */
[C---:B------:R-:W-:Y:S01]  /*7fe0*/  HMMA.16816.F32.BF16 R32, R192.reuse, R6, R32 ;  /* 0x00000006c020723c */ /* 0x040fe20000041820 */
[----:B------:R-:W2:Y:S03]  /*7ff0*/  MUFU.TANH R214, R14 ;  /* 0x0000000e00d67308 */ /* 0x000ea60000002400 */
[----:B------:R-:W-:Y:S01]  /*8000*/  @P6 IADD3 R0, R5, R2, RZ ;  /* 0x0000000205006210 */ /* 0x000fe20007ffe0ff */
[----:B------:R-:W-:Y:S01]  /*8010*/  FMUL.FTZ R22, R22, c[0x0][0x320] ;  /* 0x0000c80016167a20 */ /* 0x000fe20000410000 */
[----:B------:R2:W2:Y:S01]  /*8020*/  LDL R5, [R1+0x20] ;  /* 0x0000200001057983 */ /* 0x0004a20000100800 */
[----:B------:R-:W-:Y:S01]  /*8030*/  MOV R7, c[0x0][0x1e0] ;  /* 0x0000780000077a02 */ /* 0x000fe20000000f00 */
[----:B------:R-:W-:Y:S01]  /*8040*/  FMUL.FTZ R20, R20, c[0x0][0x320] ;  /* 0x0000c80014147a20 */ /* 0x000fe20000410000 */
[----:B------:R-:W-:Y:S02]  /*8050*/  @P6 MOV R2, R222 ;  /* 0x000000de00026202 */ /* 0x000fe40000000f00 */
[----:B------:R3:W2:Y:S01]  /*8060*/  MUFU.TANH R142, R22 ;  /* 0x00000016008e7308 */ /* 0x0006a20000002400 */
[----:B------:R-:W-:Y:S01]  /*8070*/  @P6 SHF.L.U32 R6, R7, 0x5, RZ ;  /* 0x0000000507066819 */ /* 0x000fe200000006ff */
[----:B------:R-:W-:Y:S01]  /*8080*/  @P6 IMAD R0, R0, 0x30, RZ ;  /* 0x0000003000006824 */ /* 0x000fe200078e02ff */
[-C--:B-1----:R-:W-:Y:S03]  /*8090*/  HMMA.16816.F32.BF16 R36, R192, R8.reuse, R36 ;  /* 0x00000008c024723c */ /* 0x082fe60000041824 */
[----:B------:R-:W-:Y:S04]  /*80a0*/  @P6 IMAD.WIDE.U32 R2, R4, 0x30, R2 ;  /* 0x0000003004026825 */ /* 0x000fe800078e0002 */
[----:B------:R-:W1:Y:S01]  /*80b0*/  MUFU.TANH R135, R20 ;  /* 0x0000001400877308 */ /* 0x000e620000002400 */
[----:B------:R-:W-:Y:S01]  /*80c0*/  FMUL.FTZ R21, R21, c[0x0][0x320] ;  /* 0x0000c80015157a20 */ /* 0x000fe20000410000 */
[C---:B------:R-:W-:Y:S04]  /*80d0*/  HMMA.16816.F32.BF16 R40, R216.reuse, R8, R40 ;  /* 0x00000008d828723c */ /* 0x040fe80000041828 */
[----:B------:R-:W-:Y:S01]  /*80e0*/  @P6 IADD3 R4, R3, R0, RZ ;  /* 0x0000000003046210 */ /* 0x000fe20007ffe0ff */
[----:B------:R-:W-:Y:S01]  /*80f0*/  FMUL.FTZ R26, R26, c[0x0][0x320] ;  /* 0x0000c8001a1a7a20 */ /* 0x000fe20000410000 */
[C---:B------:R-:W-:Y:S01]  /*8100*/  @P6 SHF.L.U32 R0, R2.reuse, 0x1, RZ ;  /* 0x0000000102006819 */ /* 0x040fe200000006ff */
[----:B------:R-:W-:Y:S01]  /*8110*/  FMUL.FTZ R27, R27, c[0x0][0x320] ;  /* 0x0000c8001b1b7a20 */ /* 0x000fe20000410000 */
[----:B------:R1:W1:Y:S01]  /*8120*/  MUFU.TANH R133, R21 ;  /* 0x0000001500857308 */ /* 0x0002620000002400 */
[-C--:B------:R-:W-:Y:S03]  /*8130*/  HMMA.16816.F32.BF16 R44, R216, R10.reuse, R44 ;  /* 0x0000000ad82c723c */ /* 0x080fe6000004182c */
[----:B------:R-:W-:Y:S01]  /*8140*/  @P6 SHF.L.U64.HI R4, R2, 0x1, R4 ;  /* 0x0000000102046819 */ /* 0x000fe20000010204 */
[----:B------:R-:W-:Y:S01]  /*8150*/  FMUL.FTZ R28, R28, c[0x0][0x320] ;  /* 0x0000c8001c1c7a20 */ /* 0x000fe20000410000 */
[C---:B------:R-:W-:Y:S01]  /*8160*/  @P6 IADD3 R2, P0, R0.reuse, c[0x0][0x1c8], RZ ;  /* 0x0000720000026a10 */ /* 0x040fe20007f1e0ff */
[----:B------:R-:W-:Y:S01]  /*8170*/  FMUL.FTZ R29, R29, c[0x0][0x320] ;  /* 0x0000c8001d1d7a20 */ /* 0x000fe20000410000 */
[----:B------:R-:W-:Y:S01]  /*8180*/  @P6 IADD3 R0, P5, R0, 0x80, RZ ;  /* 0x0000008000006810 */ /* 0x000fe20007fbe0ff */
[----:B------:R-:W-:Y:S01]  /*8190*/  HMMA.16816.F32.BF16 R48, R192, R10, R48 ;  /* 0x0000000ac030723c */ /* 0x000fe20000041830 */
[----:B------:R4:W2:Y:S01]  /*81a0*/  MUFU.TANH R207, R26 ;  /* 0x0000001a00cf7308 */ /* 0x0008a20000002400 */
[----:B------:R-:W2:Y:S02]  /*81b0*/  LDL R10, [R1+0x4] ;  /* 0x00000400010a7983 */ /* 0x000ea40000100800 */
[----:B---3--:R-:W-:Y:S01]  /*81c0*/  FMUL.FTZ R22, R36, c[0x0][0x320] ;  /* 0x0000c80024167a20 */ /* 0x008fe20000410000 */
[----:B------:R-:W-:Y:S01]  /*81d0*/  @P6 IADD3.X R3, R4, c[0x0][0x1cc], RZ, P0, !PT ;  /* 0x0000730004036a10 */ /* 0x000fe200007fe4ff */
[----:B------:R-:W3:Y:S01]  /*81e0*/  LDL R36, [R1+0xc] ;  /* 0x00000c0001247983 */ /* 0x000ee20000100800 */
[----:B------:R-:W-:Y:S01]  /*81f0*/  @P6 IADD3 R8, P2, R0, c[0x0][0x1c8], RZ ;  /* 0x0000720000086a10 */ /* 0x000fe20007f5e0ff */
[----:B------:R-:W-:Y:S01]  /*8200*/  FMUL.FTZ R30, R30, c[0x0][0x320] ;  /* 0x0000c8001e1e7a20 */ /* 0x000fe20000410000 */
[----:B------:R-:W-:Y:S01]  /*8210*/  @P6 SHF.L.U64.HI R0, R7, 0x5, R13 ;  /* 0x0000000507006819 */ /* 0x000fe2000001020d */
[----:B------:R-:W-:Y:S01]  /*8220*/  @!PT LDS RZ, [RZ] ;  /* 0x00000000fffff984 */ /* 0x000fe20000000800 */
[----:B------:R-:W-:Y:S01]  /*8230*/  @!PT LDS RZ, [RZ] ;  /* 0x00000000fffff984 */ /* 0x000fe20000000800 */
[----:B------:R-:W-:Y:S01]  /*8240*/  @!PT LDS RZ, [RZ] ;  /* 0x00000000fffff984 */ /* 0x000fe20000000800 */
[----:B------:R4:W-:Y:S01]  /*8250*/  @P6 LDGSTS.E.BYPASS.LTC128B.128 [R243+0x3100], [R2.64], !P4 ;  /* 0x0310000002f36fae */ /* 0x0009e2000e101d4e */
[----:B------:R4:W2:Y:S01]  /*8260*/  MUFU.TANH R206, R27 ;  /* 0x0000001b00ce7308 */ /* 0x0008a20000002400 */
[----:B------:R-:W-:Y:S01]  /*8270*/  @P6 IADD3.X R9, RZ, c[0x0][0x1cc], R4, P2, P5 ;  /* 0x00007300ff096a10 */ /* 0x000fe200017ea404 */
[----:B------:R-:W-:Y:S01]  /*8280*/  FMUL.FTZ R31, R31, c[0x0][0x320] ;  /* 0x0000c8001f1f7a20 */ /* 0x000fe20000410000 */
[----:B------:R-:W-:Y:S01]  /*8290*/  PLOP3.LUT P0, PT, PT, PT, UP3, 0x80, 0x0 ;  /* 0x000000000000781c */ /* 0x000fe20003f0f038 */
[----:B------:R-:W-:Y:S02]  /*82a0*/  FMUL.FTZ R12, R16, c[0x0][0x320] ;  /* 0x0000c800100c7a20 */ /* 0x000fe40000410000 */
[----:B------:R-:W-:Y:S01]  /*82b0*/  FMUL.FTZ R34, R34, c[0x0][0x320] ;  /* 0x0000c80022227a20 */ /* 0x000fe20000410000 */
[----:B------:R2:W-:Y:S01]  /*82c0*/  @P6 LDGSTS.E.BYPASS.LTC128B.128 [R243+0x4900], [R8.64], !P3 ;  /* 0x0490000008f36fae */ /* 0x0005e2000d901d4e */
[----:B-1----:R-:W-:Y:S02]  /*82d0*/  FMUL.FTZ R21, R37, c[0x0][0x320] ;  /* 0x0000c80025157a20 */ /* 0x002fe40000410000 */
[----:B------:R1:W1:Y:S01]  /*82e0*/  MUFU.TANH R140, R28 ;  /* 0x0000001c008c7308 */ /* 0x0002620000002400 */
[----:B------:R-:W-:Y:S02]  /*82f0*/  FMUL.FTZ R42, R42, c[0x0][0x320] ;  /* 0x0000c8002a2a7a20 */ /* 0x000fe40000410000 */
[----:B------:R-:W-:Y:S02]  /*8300*/  FMUL.FTZ R43, R43, c[0x0][0x320] ;  /* 0x0000c8002b2b7a20 */ /* 0x000fe40000410000 */
[----:B----4-:R-:W-:Y:S02]  /*8310*/  FMUL.FTZ R26, R33, c[0x0][0x320] ;  /* 0x0000c800211a7a20 */ /* 0x010fe40000410000 */
[----:B------:R-:W-:Y:S02]  /*8320*/  FMUL.FTZ R33, R35, c[0x0][0x320] ;  /* 0x0000c80023217a20 */ /* 0x000fe40000410000 */
[----:B------:R-:W-:Y:S01]  /*8330*/  FMUL.FTZ R35, R40, c[0x0][0x320] ;  /* 0x0000c80028237a20 */ /* 0x000fe20000410000 */
[----:B------:R4:W2:Y:S01]  /*8340*/  MUFU.TANH R137, R29 ;  /* 0x0000001d00897308 */ /* 0x0008a20000002400 */
[----:B------:R-:W-:Y:S02]  /*8350*/  FMUL.FTZ R46, R46, c[0x0][0x320] ;  /* 0x0000c8002e2e7a20 */ /* 0x000fe40000410000 */
[----:B------:R-:W-:Y:S02]  /*8360*/  FMUL.FTZ R47, R47, c[0x0][0x320] ;  /* 0x0000c8002f2f7a20 */ /* 0x000fe40000410000 */
[----:B------:R-:W-:Y:S01]  /*8370*/  FMUL.FTZ R27, R32, c[0x0][0x320] ;  /* 0x0000c800201b7a20 */ /* 0x000fe20000410000 */
[----:B------:R-:W-:Y:S01]  /*8380*/  @P6 IADD3 R2, P1, R2, R6, RZ ;  /* 0x0000000602026210 */ /* 0x000fe20007f3e0ff */
[----:B------:R-:W-:Y:S02]  /*8390*/  FMUL.FTZ R32, R41, c[0x0][0x320] ;  /* 0x0000c80029207a20 */ /* 0x000fe40000410000 */
[----:B------:R-:W-:Y:S01]  /*83a0*/  FMUL.FTZ R17, R48, c[0x0][0x320] ;  /* 0x0000c80030117a20 */ /* 0x000fe20000410000 */
[----:B------:R4:W2:Y:S01]  /*83b0*/  MUFU.TANH R143, R30 ;  /* 0x0000001e008f7308 */ /* 0x0008a20000002400 */
[----:B------:R-:W-:Y:S01]  /*83c0*/  @P6 IADD3.X R3, R3, R0, RZ, P1, !PT ;  /* 0x0000000003036210 */ /* 0x000fe20000ffe4ff */
[----:B------:R-:W-:Y:S01]  /*83d0*/  FMUL.FTZ R16, R49, c[0x0][0x320] ;  /* 0x0000c80031107a20 */ /* 0x000fe20000410000 */
[----:B------:R-:W-:Y:S01]  /*83e0*/  @P6 IADD3 R6, P2, R2, R6, RZ ;  /* 0x0000000602066210 */ /* 0x000fe20007f5e0ff */
[----:B-1----:R-:W-:Y:S02]  /*83f0*/  FMUL.FTZ R28, R45, c[0x0][0x320] ;  /* 0x0000c8002d1c7a20 */ /* 0x002fe40000410000 */
[----:B------:R1:W-:Y:S01]  /*8400*/  @P6 LDGSTS.E.BYPASS.LTC128B.128 [R243+0x3900], [R2.64], !P4 ;  /* 0x0390000002f36fae */ /* 0x0003e2000e101d4e */
[----:B------:R-:W-:Y:S01]  /*8410*/  @P6 IADD3.X R7, R3, R0, RZ, P2, !PT ;  /* 0x0000000003076210 */ /* 0x000fe200017fe4ff */
[----:B------:R-:W-:Y:S02]  /*8420*/  FMUL.FTZ R20, R50, c[0x0][0x320] ;  /* 0x0000c80032147a20 */ /* 0x000fe40000410000 */
[----:B------:R1:W1:Y:S01]  /*8430*/  MUFU.TANH R212, R31 ;  /* 0x0000001f00d47308 */ /* 0x0002620000002400 */
[----:B------:R-:W-:Y:S02]  /*8440*/  FMUL.FTZ R19, R51, c[0x0][0x320] ;  /* 0x0000c80033137a20 */ /* 0x000fe40000410000 */
[----:B------:R-:W-:Y:S01]  /*8450*/  FMUL.FTZ R23, R23, c[0x0][0x320] ;  /* 0x0000c80017177a20 */ /* 0x000fe20000410000 */
[----:B------:R2:W-:Y:S01]  /*8460*/  @P6 LDGSTS.E.BYPASS.LTC128B.128 [R243+0x5100], [R2.64+0x80], !P3 ;  /* 0x0510008002f36fae */ /* 0x0005e2000d901d4e */
[----:B----4-:R-:W-:Y:S02]  /*8470*/  FMUL.FTZ R29, R44, c[0x0][0x320] ;  /* 0x0000c8002c1d7a20 */ /* 0x010fe40000410000 */
[----:B------:R-:W-:Y:S02]  /*8480*/  FMUL.FTZ R24, R24, c[0x0][0x320] ;  /* 0x0000c80018187a20 */ /* 0x000fe40000410000 */
[----:B------:R-:W-:Y:S01]  /*8490*/  FMUL.FTZ R25, R25, c[0x0][0x320] ;  /* 0x0000c80019197a20 */ /* 0x000fe20000410000 */
[----:B------:R4:W2:Y:S01]  /*84a0*/  MUFU.TANH R213, R15 ;  /* 0x0000000f00d57308 */ /* 0x0008a20000002400 */
[----:B------:R-:W-:Y:S01]  /*84b0*/  IMAD R0, R242, -0x30, RZ ;  /* 0xffffffd0f2007824 */ /* 0x000fe200078e02ff */
[----:B------:R3:W-:Y:S01]  /*84c0*/  @P6 LDGSTS.E.BYPASS.LTC128B.128 [R243+0x4100], [R6.64], !P4 ;  /* 0x0410000006f36fae */ /* 0x0007e2000e101d4e */
[----:B------:R-:W-:Y:S07]  /*84d0*/  FMUL.FTZ R30, R39, c[0x0][0x320] ;  /* 0x0000c800271e7a20 */ /* 0x000fee0000410000 */
[----:B------:R-:W2:Y:S01]  /*84e0*/  MUFU.TANH R12, R12 ;  /* 0x0000000c000c7308 */ /* 0x000ea20000002400 */
[----:B------:R3:W-:Y:S01]  /*84f0*/  @P6 LDGSTS.E.BYPASS.LTC128B.128 [R243+0x5900], [R6.64+0x80], !P3 ;  /* 0x0590008006f36fae */ /* 0x0007e2000d901d4e */
[----:B-1----:R-:W-:Y:S07]  /*8500*/  FMUL.FTZ R31, R38, c[0x0][0x320] ;  /* 0x0000c800261f7a20 */ /* 0x002fee0000410000 */
[----:B------:R-:W0:Y:S01]  /*8510*/  LDGDEPBAR ;  /* 0x00000000000079af */ /* 0x000e220000000000 */
[----:B------:R4:W1:Y:S10]  /*8520*/  MUFU.TANH R199, R18 ;  /* 0x0000001200c77308 */ /* 0x0008740000002400 */
[----:B------:R4:W1:Y:S10]  /*8530*/  MUFU.TANH R141, R23 ;  /* 0x00000017008d7308 */ /* 0x0008740000002400 */
[----:B------:R4:W1:Y:S10]  /*8540*/  MUFU.TANH R203, R24 ;  /* 0x0000001800cb7308 */ /* 0x0008740000002400 */
[----:B------:R4:W1:Y:S10]  /*8550*/  MUFU.TANH R200, R25 ;  /* 0x0000001900c87308 */ /* 0x0008740000002400 */
        /* <DEDUP_REMOVED lines=19> */
[----:B--2---:R-:W-:Y:S02]  /*8690*/  @P0 MOV R5, R10 ;  /* 0x0000000a00050202 */ /* 0x004fe40000000f00 */
[----:B------:R-:W-:Y:S02]  /*86a0*/  PLOP3.LUT P0, PT, PT, PT, UP2, 0x40, 0x0 ;  /* 0x000000000000781c */ /* 0x000fe40003f0e828 */
[----:B---3--:R-:W-:Y:S01]  /*86b0*/  IADD3 R7, -R36, 0x1, R0 ;  /* 0x0000000124077810 */ /* 0x008fe20007ffe100 */
[----:B------:R-:W2:Y:S03]  /*86c0*/  SHFL.IDX PT, R4, R5, RZ, 0x1c1f ;  /* 0x001c1fff05047589 */ /* 0x000ea600000e0000 */
[----:B------:R-:W-:Y:S01]  /*86d0*/  IADD3 R7, R7, c[0x0][0x1d0], RZ ;  /* 0x0000740007077a10 */ /* 0x000fe20007ffe0ff */
[----:B------:R-:W3:Y:S03]  /*86e0*/  MUFU.TANH R19, R19 ;  /* 0x0000001300137308 */ /* 0x000ee60000002400 */
[----:B------:R-:W-:Y:S04]  /*86f0*/  IADD3 R7, R7, -c[0x0][0x168], RZ ;  /* 0x80005a0007077a10 */ /* 0x000fe80007ffe0ff */
[C---:B------:R-:W-:Y:S02]  /*8700*/  IADD3 R6, R7.reuse, c[0x0][0x328], RZ ;  /* 0x0000ca0007067a10 */ /* 0x040fe40007ffe0ff */
[----:B------:R-:W-:Y:S02]  /*8710*/  IADD3 R7, R7, UR6, RZ ;  /* 0x0000000607077c10 */ /* 0x000fe4000fffe0ff */
[----:B--2---:R-:W-:Y:S02]  /*8720*/  IADD3 R3, R6, R4, RZ ;  /* 0x0000000406037210 */ /* 0x004fe40007ffe0ff */
[----:B------:R-:W-:Y:S01]  /*8730*/  IADD3 R2, R4, R7, RZ ;  /* 0x0000000704027210 */ /* 0x000fe20007ffe0ff */
[----:B------:R-:W-:-:S05]  /*8740*/  @P0 BRA `(.L_x_470) ;  /* 0x0000019000000947 */ /* 0x000fca0003800000 */
[----:B-1--4-:R-:W-:Y:S01]  /*8750*/  IADD3 R4, R4, c[0x0][0x1d0], RZ ;  /* 0x0000740004047a10 */ /* 0x012fe20007ffe0ff */
        /* <DEDUP_REMOVED lines=13> */
.L_x_472:
[----:B------:R-:W-:Y:S04]  /*8830*/  MOV R8, c[0x0][0x32c] ;  /* 0x0000cb0000087a02 */ /* 0x000fe80000000f00 */
[----:B------:R-:W-:Y:S11]  /*8840*/  ISETP.NE.AND P0, PT, R8, 0x1, PT ;  /* 0x000000010800780c */ /* 0x000ff60003f05270 */
[----:B------:R-:W-:Y:S02]  /*8850*/  @!UPT UIADD3 URZ, URZ, URZ, URZ ;  /* 0x0000003f3f3ff290 */ /* 0x000fe4000fffe03f */
[----:B------:R-:W-:Y:S05]  /*8860*/  @P0 IMAD.HI.U32 R8, R4, c[0x0][0x330], RZ ;  /* 0x0000cc0004080a27 */ /* 0x000fea00078e00ff */
[----:B------:R-:W-:Y:S02]  /*8870*/  @P0 SHF.R.U32.HI R4, RZ, c[0x0][0x334], R8 ;  /* 0x0000cd00ff040a19 */ /* 0x000fe40000011608 */
.L_x_473:
[----:B------:R-:W-:Y:S05]  /*8880*/  BSYNC B0 ;  /* 0x0000000000007941 */ /* 0x000fea0003800000 */
.L_x_471:
[----:B------:R-:W-:Y:S04]  /*8890*/  IMAD.IADD R8, R0, 0x1, -R36 ;  /* 0x0000000100087824 */ /* 0x000fe800078e0a24 */
[----:B------:R-:W-:Y:S05]  /*88a0*/  IMAD R4, R4, c[0x0][0x32c], R8 ;  /* 0x0000cb0004047a24 */ /* 0x000fea00078e0208 */
[----:B------:R-:W-:Y:S02]  /*88b0*/  IADD3 R8, R4, c[0x0][0x32c], RZ ;  /* 0x0000cb0004087a10 */ /* 0x000fe40007ffe0ff */
[----:B------:R-:W-:Y:S02]  /*88c0*/  IMNMX R2, R2, R4, !PT ;  /* 0x0000000402027217 */ /* 0x000fe40007800200 */
[----:B------:R-:W-:Y:S02]  /*88d0*/  IMNMX R3, R3, R8, PT ;  /* 0x0000000803037217 */ /* 0x000fe40003800200 */
.L_x_470:
[C---:B-1--4-:R-:W-:Y:S01]  /*88e0*/  ISETP.GE.AND P0, PT, R0.reuse, 0x1, PT ;  /* 0x000000010000780c */ /* 0x052fe20003f06270 */
[----:B------:R-:W1:Y:S01]  /*88f0*/  SHFL.IDX PT, R4, R5, 0x1, 0x1c1f ;  /* 0x003c1f0005047f89 */ /* 0x000e6200000e0000 */
[----:B------:R-:W-:Y:S02]  /*8900*/  ISETP.GE.AND P2, PT, R0, 0x9, PT ;  /* 0x000000090000780c */ /* 0x000fe40003f46270 */
[----:B------:R-:W-:Y:S02]  /*8910*/  P2R R15, PR, RZ, 0x1 ;  /* 0x00000001ff0f7803 */ /* 0x000fe40000000000 */
[----:B------:R-:W-:Y:S02]  /*8920*/  ISETP.GT.AND P0, PT, R2, RZ, !P0 ;  /* 0x000000ff0200720c */ /* 0x000fe40004704270 */
[----:B------:R-:W-:Y:S02]  /*8930*/  ISETP.GE.AND P1, PT, R0, 0x2, PT ;  /* 0x000000020000780c */ /* 0x000fe40003f26270 */
[----:B------:R-:W-:Y:S02]  /*8940*/  ISETP.LT.OR P0, PT, R3, 0x1, P0 ;  /* 0x000000010300780c */ /* 0x000fe40000701670 */
[----:B------:R-:W-:Y:S02]  /*8950*/  P2R R14, PR, RZ, 0x2 ;  /* 0x00000002ff0e7803 */ /* 0x000fe40000000000 */
[----:B------:R-:W-:Y:S02]  /*8960*/  FSEL R18, R201, -INF , !P0 ;  /* 0xff800000c9127808 */ /* 0x000fe40004000000 */
[C---:B------:R-:W-:Y:S02]  /*8970*/  ISETP.GT.AND P0, PT, R2.reuse, 0x8, !P2 ;  /* 0x000000080200780c */ /* 0x040fe40005704270 */
[----:B------:R-:W-:Y:S02]  /*8980*/  ISETP.GT.AND P1, PT, R2, 0x1, !P1 ;  /* 0x000000010200780c */ /* 0x000fe40004f24270 */
[----:B------:R-:W-:Y:S02]  /*8990*/  P2R R13, PR, RZ, 0x4 ;  /* 0x00000004ff0d7803 */ /* 0x000fe40000000000 */
[C---:B------:R-:W-:Y:S02]  /*89a0*/  ISETP.LT.OR P0, PT, R3.reuse, 0x9, P0 ;  /* 0x000000090300780c */ /* 0x040fe40000701670 */
[----:B------:R-:W-:Y:S02]  /*89b0*/  ISETP.GE.AND P2, PT, R0, 0xa, PT ;  /* 0x0000000a0000780c */ /* 0x000fe40003f46270 */
[C---:B------:R-:W-:Y:S02]  /*89c0*/  ISETP.LT.OR P1, PT, R3.reuse, 0x2, P1 ;  /* 0x000000020300780c */ /* 0x040fe40000f21670 */
[----:B------:R-:W-:Y:S02]  /*89d0*/  FSEL R25, R12, -INF , !P0 ;  /* 0xff8000000c197808 */ /* 0x000fe40004000000 */
[----:B------:R-:W-:Y:S02]  /*89e0*/  ISETP.GT.AND P0, PT, R2, 0x9, !P2 ;  /* 0x000000090200780c */ /* 0x000fe40005704270 */
[----:B------:R-:W-:Y:S02]  /*89f0*/  FSEL R23, R196, -INF , !P1 ;  /* 0xff800000c4177808 */ /* 0x000fe40004800000 */
[C---:B------:R-:W-:Y:S02]  /*8a00*/  ISETP.LT.OR P0, PT, R3.reuse, 0xa, P0 ;  /* 0x0000000a0300780c */ /* 0x040fe40000701670 */
[----:B------:R-:W-:Y:S02]  /*8a10*/  ISETP.GE.AND P1, PT, R0, 0x11, PT ;  /* 0x000000110000780c */ /* 0x000fe40003f26270 */
[----:B------:R-:W-:Y:S02]  /*8a20*/  FSEL R24, R136, -INF , !P0 ;  /* 0xff80000088187808 */ /* 0x000fe40004000000 */
[----:B------:R-:W-:Y:S02]  /*8a30*/  ISETP.GT.AND P0, PT, R2, 0x10, !P1 ;  /* 0x000000100200780c */ /* 0x000fe40004f04270 */
[----:B------:R-:W-:Y:S02]  /*8a40*/  P2R R11, PR, RZ, 0x2 ;  /* 0x00000002ff0b7803 */ /* 0x000fe40000000000 */
[----:B------:R-:W-:Y:S02]  /*8a50*/  ISETP.LT.OR P0, PT, R3, 0x11, P0 ;  /* 0x000000110300780c */ /* 0x000fe40000701670 */
        /* <DEDUP_REMOVED lines=14> */
[C---:B------:R-:W-:Y:S02]  /*8b40*/  ISETP.LT.OR P0, PT, R3.reuse, 0x1a, P0 ;  /* 0x0000001a0300780c */ /* 0x040fe40000701670 */
[----:B------:R-:W-:Y:S02]  /*8b50*/  ISETP.GE.AND P1, PT, R0, 0x21, PT ;  /* 0x000000210000780c */ /* 0x000fe40003f26270 */
[----:B------:R-:W-:Y:S02]  /*8b60*/  FSEL R204, R26, -INF , !P0 ;  /* 0xff8000001acc7808 */ /* 0x000fe40004000000 */
[----:B------:R-:W-:Y:S02]  /*8b70*/  ISETP.GT.AND P0, PT, R2, 0x20, !P1 ;  /* 0x000000200200780c */ /* 0x000fe40004f04270 */
[C---:B------:R-:W-:Y:S02]  /*8b80*/  ISETP.GE.AND P6, PT, R0.reuse, 0x22, PT ;  /* 0x000000220000780c */ /* 0x040fe40003fc6270 */
[C---:B------:R-:W-:Y:S02]  /*8b90*/  ISETP.LT.OR P0, PT, R3.reuse, 0x21, P0 ;  /* 0x000000210300780c */ /* 0x040fe40000701670 */
[----:B------:R-:W-:Y:S02]  /*8ba0*/  ISETP.GE.AND P5, PT, R0, 0x29, PT ;  /* 0x000000290000780c */ /* 0x000fe40003fa6270 */
[----:B------:R-:W-:Y:S02]  /*8bb0*/  FSEL R218, R22, -INF , !P0 ;  /* 0xff80000016da7808 */ /* 0x000fe40004000000 */
[C---:B------:R-:W-:Y:S02]  /*8bc0*/  ISETP.GT.AND P0, PT, R2.reuse, 0x21, !P6 ;  /* 0x000000210200780c */ /* 0x040fe40007704270 */
[----:B------:R-:W-:Y:S02]  /*8bd0*/  P2R R12, PR, RZ, 0x4 ;  /* 0x00000004ff0c7803 */ /* 0x000fe40000000000 */
[----:B------:R-:W-:Y:S04]  /*8be0*/  ISETP.LT.OR P0, PT, R3, 0x22, P0 ;  /* 0x000000220300780c */ /* 0x000fe80000701670 */
[----:B------:R-:W-:Y:S02]  /*8bf0*/  FSEL R222, R21, -INF , !P0 ;  /* 0xff80000015de7808 */ /* 0x000fe40004000000 */
[----:B------:R-:W-:Y:S04]  /*8c00*/  ISETP.GT.AND P0, PT, R2, 0x28, !P5 ;  /* 0x000000280200780c */ /* 0x000fe80006f04270 */
[----:B------:R-:W-:Y:S04]  /*8c10*/  ISETP.LT.OR P0, PT, R3, 0x29, P0 ;  /* 0x000000290300780c */ /* 0x000fe80000701670 */
[----:B------:R-:W-:Y:S02]  /*8c20*/  FSEL R247, R17, -INF , !P0 ;  /* 0xff80000011f77808 */ /* 0x000fe40004000000 */
[----:B------:R-:W-:Y:S04]  /*8c30*/  ISETP.GE.AND P0, PT, R0, 0x2a, PT ;  /* 0x0000002a0000780c */ /* 0x000fe80003f06270 */
[----:B------:R-:W-:Y:S01]  /*8c40*/  ISETP.GT.AND P2, PT, R2, 0x29, !P0 ;  /* 0x000000290200780c */ /* 0x000fe20004744270 */
[--C-:B-1----:R-:W-:Y:S03]  /*8c50*/  IMAD.IADD R2, R7, 0x1, R4.reuse ;  /* 0x0000000107027824 */ /* 0x102fe600078e0204 */
[----:B------:R-:W-:Y:S01]  /*8c60*/  ISETP.LT.OR P2, PT, R3, 0x2a, P2 ;  /* 0x0000002a0300780c */ /* 0x000fe20001741670 */
[----:B------:R-:W-:Y:S03]  /*8c70*/  IMAD.IADD R3, R6, 0x1, R4 ;  /* 0x0000000106037824 */ /* 0x000fe600078e0204 */
        /* <DEDUP_REMOVED lines=18> */
.L_x_476:
[----:B------:R-:W-:Y:S04]  /*8da0*/  MOV R16, c[0x0][0x32c] ;  /* 0x0000cb0000107a02 */ /* 0x000fe80000000f00 */
[----:B------:R-:W-:Y:S11]  /*8db0*/  ISETP.NE.AND P2, PT, R16, 0x1, PT ;  /* 0x000000011000780c */ /* 0x000ff60003f45270 */
[----:B------:R-:W-:Y:S02]  /*8dc0*/  @!UPT UIADD3 URZ, URZ, URZ, URZ ;  /* 0x0000003f3f3ff290 */ /* 0x000fe4000fffe03f */
[----:B------:R-:W-:Y:S05]  /*8dd0*/  @P2 IMAD.HI.U32 R16, R4, c[0x0][0x330], RZ ;  /* 0x0000cc0004102a27 */ /* 0x000fea00078e00ff */
[----:B------:R-:W-:Y:S02]  /*8de0*/  @P2 SHF.R.U32.HI R4, RZ, c[0x0][0x334], R16 ;  /* 0x0000cd00ff042a19 */ /* 0x000fe40000011610 */
.L_x_477:
[----:B------:R-:W-:Y:S05]  /*8df0*/  BSYNC B0 ;  /* 0x0000000000007941 */ /* 0x000fea0003800000 */
.L_x_475:
[----:B------:R-:W-:Y:S04]  /*8e00*/  IMAD.IADD R16, R0, 0x1, -R36 ;  /* 0x0000000100107824 */ /* 0x000fe800078e0a24 */
[----:B------:R-:W-:Y:S05]  /*8e10*/  IMAD R4, R4, c[0x0][0x32c], R16 ;  /* 0x0000cb0004047a24 */ /* 0x000fea00078e0210 */
[----:B------:R-:W-:Y:S02]  /*8e20*/  IADD3 R16, R4, c[0x0][0x32c], RZ ;  /* 0x0000cb0004107a10 */ /* 0x000fe40007ffe0ff */
[----:B------:R-:W-:Y:S02]  /*8e30*/  IMNMX R2, R2, R4, !PT ;  /* 0x0000000402027217 */ /* 0x000fe40007800200 */
[----:B------:R-:W-:Y:S02]  /*8e40*/  IMNMX R3, R3, R16, PT ;  /* 0x0000001003037217 */ /* 0x000fe40003800200 */
.L_x_474:
[----:B------:R-:W-:Y:S01]  /*8e50*/  ISETP.NE.AND P2, PT, R14, RZ, PT ;  /* 0x000000ff0e00720c */ /* 0x000fe20003f45270 */
[----:B------:R-:W1:Y:S03]  /*8e60*/  SHFL.IDX PT, R4, R5, 0x2, 0x1c1f ;  /* 0x005c1f0005047f89 */ /* 0x000e6600000e0000 */
[----:B------:R-:W-:Y:S04]  /*8e70*/  ISETP.GT.AND P2, PT, R2, 0x1, !P2 ;  /* 0x000000010200780c */ /* 0x000fe80005744270 */
[----:B------:R-:W-:Y:S04]  /*8e80*/  ISETP.LT.OR P2, PT, R3, 0x2, P2 ;  /* 0x000000020300780c */ /* 0x000fe80001741670 */
[----:B------:R-:W-:Y:S02]  /*8e90*/  FSEL R21, R202, -INF , !P2 ;  /* 0xff800000ca157808 */ /* 0x000fe40005000000 */
[----:B------:R-:W-:Y:S04]  /*8ea0*/  ISETP.NE.AND P2, PT, R13, RZ, PT ;  /* 0x000000ff0d00720c */ /* 0x000fe80003f45270 */
[----:B------:R-:W-:Y:S04]  /*8eb0*/  ISETP.GT.AND P2, PT, R2, 0x8, !P2 ;  /* 0x000000080200780c */ /* 0x000fe80005744270 */
[----:B------:R-:W-:Y:S04]  /*8ec0*/  ISETP.LT.OR P2, PT, R3, 0x9, P2 ;  /* 0x000000090300780c */ /* 0x000fe80001741670 */
[----:B------:R-:W-:Y:S02]  /*8ed0*/  FSEL R22, R199, -INF , !P2 ;  /* 0xff800000c7167808 */ /* 0x000fe40005000000 */
[----:B------:R-:W-:Y:S04]  /*8ee0*/  ISETP.NE.AND P2, PT, R12, RZ, PT ;  /* 0x000000ff0c00720c */ /* 0x000fe80003f45270 */
[C---:B------:R-:W-:Y:S04]  /*8ef0*/  ISETP.GT.AND P2, PT, R2.reuse, 0x9, !P2 ;  /* 0x000000090200780c */ /* 0x040fe80005744270 */
[----:B------:R-:W-:Y:S04]  /*8f00*/  ISETP.LT.OR P2, PT, R3, 0xa, P2 ;  /* 0x0000000a0300780c */ /* 0x000fe80001741670 */
[----:B------:R-:W-:Y:S02]  /*8f10*/  FSEL R27, R197, -INF , !P2 ;  /* 0xff800000c51b7808 */ /* 0x000fe40005000000 */
[----:B------:R-:W-:Y:S04]  /*8f20*/  ISETP.NE.AND P2, PT, R11, RZ, PT ;  /* 0x000000ff0b00720c */ /* 0x000fe80003f45270 */
[----:B------:R-:W-:Y:S04]  /*8f30*/  ISETP.GT.AND P2, PT, R2, 0x10, !P2 ;  /* 0x000000100200780c */ /* 0x000fe80005744270 */
[C---:B------:R-:W-:Y:S04]  /*8f40*/  ISETP.LT.OR P2, PT, R3.reuse, 0x11, P2 ;  /* 0x000000110300780c */ /* 0x040fe80001741670 */
        /* <DEDUP_REMOVED lines=13> */
[C---:B------:R-:W-:Y:S04]  /*9020*/  ISETP.GT.AND P2, PT, R2.reuse, 0x20, !P1 ;  /* 0x000000200200780c */ /* 0x040fe80004f44270 */
[----:B------:R-:W-:Y:S04]  /*9030*/  ISETP.LT.OR P2, PT, R3, 0x21, P2 ;  /* 0x000000210300780c */ /* 0x000fe80001741670 */
[----:B------:R-:W-:Y:S02]  /*9040*/  FSEL R216, R31, -INF , !P2 ;  /* 0xff8000001fd87808 */ /* 0x000fe40005000000 */
[----:B------:R-:W-:Y:S04]  /*9050*/  ISETP.GT.AND P2, PT, R2, 0x21, !P6 ;  /* 0x000000210200780c */ /* 0x000fe80007744270 */
[C---:B------:R-:W-:Y:S04]  /*9060*/  ISETP.LT.OR P2, PT, R3.reuse, 0x22, P2 ;  /* 0x000000220300780c */ /* 0x040fe80001741670 */
[----:B------:R-:W-:Y:S02]  /*9070*/  FSEL R217, R30, -INF , !P2 ;  /* 0xff8000001ed97808 */ /* 0x000fe40005000000 */
[----:B------:R-:W-:Y:S04]  /*9080*/  ISETP.GT.AND P2, PT, R2, 0x28, !P5 ;  /* 0x000000280200780c */ /* 0x000fe80006f44270 */
[----:B------:R-:W-:Y:S04]  /*9090*/  ISETP.LT.OR P2, PT, R3, 0x29, P2 ;  /* 0x000000290300780c */ /* 0x000fe80001741670 */
[----:B------:R-:W-:Y:S02]  /*90a0*/  FSEL R244, R20, -INF , !P2 ;  /* 0xff80000014f47808 */ /* 0x000fe40005000000 */
[----:B------:R-:W-:Y:S04]  /*90b0*/  ISETP.NE.AND P2, PT, R15, RZ, PT ;  /* 0x000000ff0f00720c */ /* 0x000fe80003f45270 */
[----:B------:R-:W-:Y:S04]  /*90c0*/  ISETP.GT.AND P2, PT, R2, RZ, !P2 ;  /* 0x000000ff0200720c */ /* 0x000fe80005744270 */
[----:B------:R-:W-:Y:S04]  /*90d0*/  ISETP.LT.OR P2, PT, R3, 0x1, P2 ;  /* 0x000000010300780c */ /* 0x000fe80001741670 */
[----:B------:R-:W-:Y:S02]  /*90e0*/  FSEL R17, R210, -INF , !P2 ;  /* 0xff800000d2117808 */ /* 0x000fe40005000000 */
[----:B------:R-:W-:Y:S01]  /*90f0*/  ISETP.GT.AND P2, PT, R2, 0x29, !P0 ;  /* 0x000000290200780c */ /* 0x000fe20004744270 */
[--C-:B-1----:R-:W-:Y:S03]  /*9100*/  IMAD.IADD R2, R7, 0x1, R4.reuse ;  /* 0x0000000107027824 */ /* 0x102fe600078e0204 */
[----:B------:R-:W-:Y:S01]  /*9110*/  ISETP.LT.OR P2, PT, R3, 0x2a, P2 ;  /* 0x0000002a0300780c */ /* 0x000fe20001741670 */
[----:B------:R-:W-:Y:S03]  /*9120*/  IMAD.IADD R3, R6, 0x1, R4 ;  /* 0x0000000106037824 */ /* 0x000fe600078e0204 */
[----:B---3--:R-:W-:Y:S02]  /*9130*/  FSEL R246, R19, -INF , !P2 ;  /* 0xff80000013f67808 */ /* 0x008fe40005000000 */
        /* <DEDUP_REMOVED lines=17> */
.L_x_480:
[----:B------:R-:W-:Y:S04]  /*9250*/  MOV R16, c[0x0][0x32c] ;  /* 0x0000cb0000107a02 */ /* 0x000fe80000000f00 */
[----:B------:R-:W-:Y:S11]  /*9260*/  ISETP.NE.AND P2, PT, R16, 0x1, PT ;  /* 0x000000011000780c */ /* 0x000ff60003f45270 */
[----:B------:R-:W-:Y:S02]  /*9270*/  @!UPT UIADD3 URZ, URZ, URZ, URZ ;  /* 0x0000003f3f3ff290 */ /* 0x000fe4000fffe03f */
[----:B------:R-:W-:Y:S05]  /*9280*/  @P2 IMAD.HI.U32 R16, R4, c[0x0][0x330], RZ ;  /* 0x0000cc0004102a27 */ /* 0x000fea00078e00ff */
[----:B------:R-:W-:Y:S02]  /*9290*/  @P2 SHF.R.U32.HI R4, RZ, c[0x0][0x334], R16 ;  /* 0x0000cd00ff042a19 */ /* 0x000fe40000011610 */
.L_x_481:
[----:B------:R-:W-:Y:S05]  /*92a0*/  BSYNC B0 ;  /* 0x0000000000007941 */ /* 0x000fea0003800000 */
.L_x_479:
[----:B------:R-:W-:Y:S04]  /*92b0*/  IMAD.IADD R16, R0, 0x1, -R36 ;  /* 0x0000000100107824 */ /* 0x000fe800078e0a24 */
[----:B------:R-:W-:Y:S05]  /*92c0*/  IMAD R4, R4, c[0x0][0x32c], R16 ;  /* 0x0000cb0004047a24 */ /* 0x000fea00078e0210 */
[----:B------:R-:W-:Y:S02]  /*92d0*/  IADD3 R16, R4, c[0x0][0x32c], RZ ;  /* 0x0000cb0004107a10 */ /* 0x000fe40007ffe0ff */
[----:B------:R-:W-:Y:S02]  /*92e0*/  IMNMX R2, R2, R4, !PT ;  /* 0x0000000402027217 */ /* 0x000fe40007800200 */
[----:B------:R-:W-:Y:S02]  /*92f0*/  IMNMX R3, R3, R16, PT ;  /* 0x0000001003037217 */ /* 0x000fe40003800200 */
.L_x_478:
[----:B------:R-:W-:Y:S01]  /*9300*/  ISETP.NE.AND P2, PT, R14, RZ, PT ;  /* 0x000000ff0e00720c */ /* 0x000fe20003f45270 */
[----:B------:R-:W1:Y:S03]  /*9310*/  SHFL.IDX PT, R4, R5, 0x3, 0x1c1f ;  /* 0x007c1f0005047f89 */ /* 0x000e6600000e0000 */
[C---:B------:R-:W-:Y:S04]  /*9320*/  ISETP.GT.AND P2, PT, R2.reuse, 0x1, !P2 ;  /* 0x000000010200780c */ /* 0x040fe80005744270 */
[----:B------:R-:W-:Y:S04]  /*9330*/  ISETP.LT.OR P2, PT, R3, 0x2, P2 ;  /* 0x000000020300780c */ /* 0x000fe80001741670 */
[----:B------:R-:W-:Y:S02]  /*9340*/  FSEL R20, R211, -INF , !P2 ;  /* 0xff800000d3147808 */ /* 0x000fe40005000000 */
[----:B------:R-:W-:Y:S04]  /*9350*/  ISETP.NE.AND P2, PT, R13, RZ, PT ;  /* 0x000000ff0d00720c */ /* 0x000fe80003f45270 */
        /* <DEDUP_REMOVED lines=29> */
[C---:B------:R-:W-:Y:S04]  /*9530*/  ISETP.GT.AND P2, PT, R2.reuse, 0x28, !P5 ;  /* 0x000000280200780c */ /* 0x040fe80006f44270 */
[----:B------:R-:W-:Y:S04]  /*9540*/  ISETP.LT.OR P2, PT, R3, 0x29, P2 ;  /* 0x000000290300780c */ /* 0x000fe80001741670 */
[----:B------:R-:W-:Y:S02]  /*9550*/  FSEL R245, R29, -INF , !P2 ;  /* 0xff8000001df57808 */ /* 0x000fe40005000000 */
[----:B------:R-:W-:Y:S04]  /*9560*/  ISETP.NE.AND P2, PT, R15, RZ, PT ;  /* 0x000000ff0f00720c */ /* 0x000fe80003f45270 */
[C---:B------:R-:W-:Y:S04]  /*9570*/  ISETP.GT.AND P2, PT, R2.reuse, RZ, !P2 ;  /* 0x000000ff0200720c */ /* 0x040fe80005744270 */
[----:B------:R-:W-:Y:S04]  /*9580*/  ISETP.LT.OR P2, PT, R3, 0x1, P2 ;  /* 0x000000010300780c */ /* 0x000fe80001741670 */
[----:B------:R-:W-:Y:S02]  /*9590*/  FSEL R16, R215, -INF , !P2 ;  /* 0xff800000d7107808 */ /* 0x000fe40005000000 */
        /* <DEDUP_REMOVED lines=22> */
.L_x_484:
[----:B------:R-:W-:Y:S04]  /*9700*/  MOV R5, c[0x0][0x32c] ;  /* 0x0000cb0000057a02 */ /* 0x000fe80000000f00 */
[----:B------:R-:W-:Y:S11]  /*9710*/  ISETP.NE.AND P2, PT, R5, 0x1, PT ;  /* 0x000000010500780c */ /* 0x000ff60003f45270 */
[----:B------:R-:W-:Y:S02]  /*9720*/  @!UPT UIADD3 URZ, URZ, URZ, URZ ;  /* 0x0000003f3f3ff290 */ /* 0x000fe4000fffe03f */
[----:B------:R-:W-:Y:S05]  /*9730*/  @P2 IMAD.HI.U32 R5, R4, c[0x0][0x330], RZ ;  /* 0x0000cc0004052a27 */ /* 0x000fea00078e00ff */
[----:B------:R-:W-:Y:S02]  /*9740*/  @P2 SHF.R.U32.HI R4, RZ, c[0x0][0x334], R5 ;  /* 0x0000cd00ff042a19 */ /* 0x000fe40000011605 */
.L_x_485:
[----:B------:R-:W-:Y:S05]  /*9750*/  BSYNC B0 ;  /* 0x0000000000007941 */ /* 0x000fea0003800000 */
.L_x_483:
[----:B------:R-:W-:Y:S04]  /*9760*/  IMAD.IADD R0, R0, 0x1, -R36 ;  /* 0x0000000100007824 */ /* 0x000fe800078e0a24 */
[----:B------:R-:W-:Y:S05]  /*9770*/  IMAD R4, R4, c[0x0][0x32c], R0 ;  /* 0x0000cb0004047a24 */ /* 0x000fea00078e0200 */
[----:B------:R-:W-:Y:S02]  /*9780*/  IADD3 R0, R4, c[0x0][0x32c], RZ ;  /* 0x0000cb0004007a10 */ /* 0x000fe40007ffe0ff */
[----:B------:R-:W-:Y:S02]  /*9790*/  IMNMX R2, R2, R4, !PT ;  /* 0x0000000402027217 */ /* 0x000fe40007800200 */
[----:B------:R-:W-:Y:S02]  /*97a0*/  IMNMX R3, R3, R0, PT ;  /* 0x0000000003037217 */ /* 0x000fe40003800200 */
.L_x_482:
[----:B------:R-:W-:Y:S02]  /*97b0*/  FMNMX.FTZ R137, R18, R132, !PT ;  /* 0x0000008412897209 */ /* 0x000fe40007810000 */
[----:B------:R-:W-:Y:S02]  /*97c0*/  ISETP.NE.AND P2, PT, R15, RZ, PT ;  /* 0x000000ff0f00720c */ /* 0x000fe40003f45270 */
[----:B------:R-:W-:Y:S02]  /*97d0*/  FMNMX.FTZ R137, R23, R137, !PT ;  /* 0x0000008917897209 */ /* 0x000fe40007810000 */
[----:B------:R-:W-:Y:S02]  /*97e0*/  ISETP.GT.AND P2, PT, R2, RZ, !P2 ;  /* 0x000000ff0200720c */ /* 0x000fe40005744270 */
[----:B------:R-:W-:Y:S02]  /*97f0*/  FMNMX.FTZ R137, R25, R137, !PT ;  /* 0x0000008919897209 */ /* 0x000fe40007810000 */
[----:B------:R-:W-:Y:S02]  /*9800*/  ISETP.LT.OR P2, PT, R3, 0x1, P2 ;  /* 0x000000010300780c */ /* 0x000fe40001741670 */
[----:B------:R-:W-:Y:S02]  /*9810*/  FMNMX.FTZ R137, R24, R137, !PT ;  /* 0x0000008918897209 */ /* 0x000fe40007810000 */
[----:B------:R-:W-:Y:S02]  /*9820*/  FMNMX.FTZ R0, R17, R134, !PT ;  /* 0x0000008611007209 */ /* 0x000fe40007810000 */
[----:B------:R-:W-:Y:S02]  /*9830*/  FMNMX.FTZ R137, R196, R137, !PT ;  /* 0x00000089c4897209 */ /* 0x000fe40007810000 */
[----:B------:R-:W-:Y:S02]  /*9840*/  FSEL R5, R221, -INF , !P2 ;  /* 0xff800000dd057808 */ /* 0x000fe40005000000 */
[----:B------:R-:W-:Y:S02]  /*9850*/  FMNMX.FTZ R137, R198, R137, !PT ;  /* 0x00000089c6897209 */ /* 0x000fe40007810000 */
[----:B------:R-:W-:Y:S02]  /*9860*/  ISETP.NE.AND P2, PT, R14, RZ, PT ;  /* 0x000000ff0e00720c */ /* 0x000fe40003f45270 */
[----:B------:R-:W-:Y:S02]  /*9870*/  FMNMX.FTZ R137, R201, R137, !PT ;  /* 0x00000089c9897209 */ /* 0x000fe40007810000 */
[----:B------:R-:W-:Y:S02]  /*9880*/  FMNMX.FTZ R0, R21, R0, !PT ;  /* 0x0000000015007209 */ /* 0x000fe40007810000 */
[----:B------:R-:W-:Y:S02]  /*9890*/  FMNMX.FTZ R137, R204, R137, !PT ;  /* 0x00000089cc897209 */ /* 0x000fe40007810000 */
[----:B------:R-:W-:Y:S02]  /*98a0*/  ISETP.GT.AND P2, PT, R2, 0x1, !P2 ;  /* 0x000000010200780c */ /* 0x000fe40005744270 */
[----:B------:R-:W-:Y:S02]  /*98b0*/  FMNMX.FTZ R137, R218, R137, !PT ;  /* 0x00000089da897209 */ /* 0x000fe40007810000 */
[----:B------:R-:W-:Y:S02]  /*98c0*/  FMNMX.FTZ R0, R22, R0, !PT ;  /* 0x0000000016007209 */ /* 0x000fe40007810000 */
[----:B------:R-:W-:Y:S02]  /*98d0*/  FMNMX.FTZ R137, R222, R137, !PT ;  /* 0x00000089de897209 */ /* 0x000fe40007810000 */
[----:B------:R-:W-:Y:S02]  /*98e0*/  ISETP.LT.OR P2, PT, R3, 0x2, P2 ;  /* 0x000000020300780c */ /* 0x000fe40001741670 */
[----:B------:R-:W-:Y:S02]  /*98f0*/  FMNMX.FTZ R0, R27, R0, !PT ;  /* 0x000000001b007209 */ /* 0x000fe40007810000 */
[----:B------:R-:W-:Y:S02]  /*9900*/  FSEL R7, R220, -INF , !P2 ;  /* 0xff800000dc077808 */ /* 0x000fe40005000000 */
[----:B------:R-:W-:Y:S02]  /*9910*/  ISETP.NE.AND P2, PT, R13, RZ, PT ;  /* 0x000000ff0d00720c */ /* 0x000fe40003f45270 */
[----:B------:R-:W-:Y:S02]  /*9920*/  FMNMX.FTZ R137, R247, R137, !PT ;  /* 0x00000089f7897209 */ /* 0x000fe40007810000 */
[----:B------:R-:W-:Y:S02]  /*9930*/  FMNMX.FTZ R0, R197, R0, !PT ;  /* 0x00000000c5007209 */ /* 0x000fe40007810000 */
[----:B------:R-:W-:Y:S02]  /*9940*/  ISETP.GT.AND P2, PT, R2, 0x8, !P2 ;  /* 0x000000080200780c */ /* 0x000fe40005744270 */
[----:B------:R-:W-:Y:S02]  /*9950*/  FMNMX.FTZ R137, R248, R137, !PT ;  /* 0x00000089f8897209 */ /* 0x000fe40007810000 */
[----:B------:R-:W-:Y:S02]  /*9960*/  FMNMX.FTZ R0, R199, R0, !PT ;  /* 0x00000000c7007209 */ /* 0x000fe40007810000 */
[----:B------:R-:W-:Y:S01]  /*9970*/  ISETP.LT.OR P2, PT, R3, 0x9, P2 ;  /* 0x000000090300780c */ /* 0x000fe20001741670 */
[----:B------:R-:W1:Y:S01]  /*9980*/  SHFL.BFLY PT, R6, R137, 0x2, 0x1f ;  /* 0x0c401f0089067f89 */ /* 0x000e6200000e0000 */
[----:B------:R-:W-:Y:S02]  /*9990*/  FMNMX.FTZ R0, R202, R0, !PT ;  /* 0x00000000ca007209 */ /* 0x000fe40007810000 */
[----:B------:R-:W-:Y:S02]  /*99a0*/  FSEL R13, R214, -INF , !P2 ;  /* 0xff800000d60d7808 */ /* 0x000fe40005000000 */
[----:B------:R-:W-:Y:S02]  /*99b0*/  ISETP.NE.AND P2, PT, R12, RZ, PT ;  /* 0x000000ff0c00720c */ /* 0x000fe40003f45270 */
[----:B------:R-:W-:Y:S02]  /*99c0*/  FMNMX.FTZ R0, R205, R0, !PT ;  /* 0x00000000cd007209 */ /* 0x000fe40007810000 */
[----:B------:R-:W-:Y:S02]  /*99d0*/  ISETP.GT.AND P2, PT, R2, 0x9, !P2 ;  /* 0x000000090200780c */ /* 0x000fe40005744270 */
[----:B------:R-:W-:Y:S02]  /*99e0*/  FMNMX.FTZ R0, R216, R0, !PT ;  /* 0x00000000d8007209 */ /* 0x000fe40007810000 */
[----:B------:R-:W-:Y:S02]  /*99f0*/  ISETP.LT.OR P2, PT, R3, 0xa, P2 ;  /* 0x0000000a0300780c */ /* 0x000fe40001741670 */
[----:B------:R-:W-:Y:S02]  /*9a00*/  FMNMX.FTZ R0, R217, R0, !PT ;  /* 0x00000000d9007209 */ /* 0x000fe40007810000 */
[----:B------:R-:W-:Y:S02]  /*9a10*/  FSEL R12, R213, -INF , !P2 ;  /* 0xff800000d50c7808 */ /* 0x000fe40005000000 */
[----:B------:R-:W-:Y:S02]  /*9a20*/  ISETP.NE.AND P2, PT, R11, RZ, PT ;  /* 0x000000ff0b00720c */ /* 0x000fe40003f45270 */
[----:B------:R-:W-:Y:S02]  /*9a30*/  FMNMX.FTZ R0, R244, R0, !PT ;  /* 0x00000000f4007209 */ /* 0x000fe40007810000 */
[----:B------:R-:W-:Y:S02]  /*9a40*/  ISETP.GT.AND P2, PT, R2, 0x10, !P2 ;  /* 0x000000100200780c */ /* 0x000fe40005744270 */
[----:B------:R-:W-:Y:S02]  /*9a50*/  FMNMX.FTZ R0, R246, R0, !PT ;  /* 0x00000000f6007209 */ /* 0x000fe40007810000 */
[----:B------:R-:W-:Y:S02]  /*9a60*/  ISETP.LT.OR P2, PT, R3, 0x11, P2 ;  /* 0x000000110300780c */ /* 0x000fe40001741670 */
[----:B-1----:R-:W-:Y:S02]  /*9a70*/  FMNMX.FTZ R137, R137, R6, !PT ;  /* 0x0000000689897209 */ /* 0x002fe40007810000 */
[----:B------:R-:W1:Y:S01]  /*9a80*/  SHFL.BFLY PT, R6, R0, 0x2, 0x1f ;  /* 0x0c401f0000067f89 */ /* 0x000e6200000e0000 */
        /* <DEDUP_REMOVED lines=14> */
[----:B------:R-:W-:Y:S02]  /*9b70*/  FMNMX.FTZ R4, R200, R4, !PT ;  /* 0x00000004c8047209 */ /* 0x000fe40007810000 */
[----:B------:R-:W-:Y:S01]  /*9b80*/  FSEL R211, R143, -INF , !P2 ;  /* 0xff8000008fd37808 */ /* 0x000fe20005000000 */
[----:B------:R-:W1:Y:S01]  /*9b90*/  SHFL.BFLY PT, R136, R0, 0x1, 0x1f ;  /* 0x0c201f0000887f89 */ /* 0x000e6200000e0000 */
[----:B------:R-:W-:Y:S02]  /*9ba0*/  ISETP.NE.AND P2, PT, R8, RZ, PT ;  /* 0x000000ff0800720c */ /* 0x000fe40003f45270 */
[----:B------:R-:W-:Y:S02]  /*9bb0*/  FMNMX.FTZ R4, R209, R4, !PT ;  /* 0x00000004d1047209 */ /* 0x000fe40007810000 */
[----:B------:R-:W-:Y:S02]  /*9bc0*/  FMNMX.FTZ R6, R5, R139, !PT ;  /* 0x0000008b05067209 */ /* 0x000fe40007810000 */
[----:B------:R-:W-:Y:S01]  /*9bd0*/  FMNMX.FTZ R4, R210, R4, !PT ;  /* 0x00000004d2047209 */ /* 0x000fe20007810000 */
[----:B------:R-:W2:Y:S01]  /*9be0*/  SHFL.BFLY PT, R8, R137, 0x1, 0x1f ;  /* 0x0c201f0089087f89 */ /* 0x000ea200000e0000 */
[----:B------:R-:W-:Y:S02]  /*9bf0*/  FMNMX.FTZ R6, R7, R6, !PT ;  /* 0x0000000607067209 */ /* 0x000fe40007810000 */
[----:B------:R-:W-:Y:S02]  /*9c00*/  FMNMX.FTZ R4, R219, R4, !PT ;  /* 0x00000004db047209 */ /* 0x000fe40007810000 */
[----:B------:R-:W-:Y:S02]  /*9c10*/  FMNMX.FTZ R6, R13, R6, !PT ;  /* 0x000000060d067209 */ /* 0x000fe40007810000 */
[----:B------:R-:W-:Y:S02]  /*9c20*/  FMNMX.FTZ R4, R223, R4, !PT ;  /* 0x00000004df047209 */ /* 0x000fe40007810000 */
[----:B------:R-:W-:Y:S02]  /*9c30*/  ISETP.GT.AND P2, PT, R2, 0x19, !P2 ;  /* 0x000000190200780c */ /* 0x000fe40005744270 */
[----:B------:R-:W-:Y:S02]  /*9c40*/  FMNMX.FTZ R4, R245, R4, !PT ;  /* 0x00000004f5047209 */ /* 0x000fe40007810000 */
[----:B------:R-:W-:Y:S02]  /*9c50*/  ISETP.LT.OR P2, PT, R3, 0x1a, P2 ;  /* 0x0000001a0300780c */ /* 0x000fe40001741670 */
[----:B------:R-:W-:Y:S02]  /*9c60*/  FMNMX.FTZ R4, R215, R4, !PT ;  /* 0x00000004d7047209 */ /* 0x000fe40007810000 */
[----:B-1----:R-:W-:Y:S02]  /*9c70*/  FMNMX.FTZ R136, R0, R136, !PT ;  /* 0x0000008800887209 */ /* 0x002fe40007810000 */
[----:B------:R-:W-:Y:S02]  /*9c80*/  FMNMX.FTZ R0, R12, R6, !PT ;  /* 0x000000060c007209 */ /* 0x000fe40007810000 */
[----:B------:R-:W-:Y:S01]  /*9c90*/  ISETP.GT.AND P1, PT, R2, 0x20, !P1 ;  /* 0x000000200200780c */ /* 0x000fe20004f24270 */
[----:B------:R-:W-:Y:S01]  /*9ca0*/  FMUL.FTZ R142, R136, c[0x0][0x2d0] ;  /* 0x0000b400888e7a20 */ /* 0x000fe20000410000 */
[----:B------:R-:W-:Y:S02]  /*9cb0*/  FMNMX.FTZ R0, R207, R0, !PT ;  /* 0x00000000cf007209 */ /* 0x000fe40007810000 */
[----:B--2---:R-:W-:Y:S02]  /*9cc0*/  FMNMX.FTZ R137, R137, R8, !PT ;  /* 0x0000000889897209 */ /* 0x004fe40007810000 */
[----:B------:R-:W1:Y:S01]  /*9cd0*/  SHFL.BFLY PT, R8, R4, 0x2, 0x1f ;  /* 0x0c401f0004087f89 */ /* 0x000e6200000e0000 */
[----:B------:R-:W-:Y:S02]  /*9ce0*/  FMNMX.FTZ R0, R208, R0, !PT ;  /* 0x00000000d0007209 */ /* 0x000fe40007810000 */
[----:B------:R-:W-:Y:S01]  /*9cf0*/  FSEL R206, R212, -INF , !P2 ;  /* 0xff800000d4ce7808 */ /* 0x000fe20005000000 */
[----:B------:R-:W-:Y:S01]  /*9d00*/  FMUL.FTZ R141, R137, c[0x0][0x2d0] ;  /* 0x0000b400898d7a20 */ /* 0x000fe20000410000 */
[----:B------:R-:W-:Y:S02]  /*9d10*/  ISETP.GT.AND P6, PT, R2, 0x21, !P6 ;  /* 0x000000210200780c */ /* 0x000fe400077c4270 */
[----:B------:R-:W-:Y:S02]  /*9d20*/  FMNMX.FTZ R0, R211, R0, !PT ;  /* 0x00000000d3007209 */ /* 0x000fe40007810000 */
[C---:B------:R-:W-:Y:S02]  /*9d30*/  ISETP.LT.OR P1, PT, R3.reuse, 0x21, P1 ;  /* 0x000000210300780c */ /* 0x040fe40000f21670 */
[----:B------:R-:W-:Y:S02]  /*9d40*/  ISETP.LT.OR P6, PT, R3, 0x22, P6 ;  /* 0x000000220300780c */ /* 0x000fe400037c1670 */
[----:B------:R-:W-:Y:S02]  /*9d50*/  FSEL R214, R42, -INF , !P1 ;  /* 0xff8000002ad67808 */ /* 0x000fe40004800000 */
[----:B------:R-:W-:Y:S02]  /*9d60*/  FMNMX.FTZ R0, R206, R0, !PT ;  /* 0x00000000ce007209 */ /* 0x000fe40007810000 */
[----:B------:R-:W-:Y:S02]  /*9d70*/  ISETP.GT.AND P5, PT, R2, 0x28, !P5 ;  /* 0x000000280200780c */ /* 0x000fe40006fa4270 */
[----:B------:R-:W-:Y:S02]  /*9d80*/  FSEL R212, R43, -INF , !P6 ;  /* 0xff8000002bd47808 */ /* 0x000fe40007000000 */
[----:B------:R-:W-:Y:S02]  /*9d90*/  FMNMX.FTZ R0, R214, R0, !PT ;  /* 0x00000000d6007209 */ /* 0x000fe40007810000 */
[C---:B------:R-:W-:Y:S02]  /*9da0*/  ISETP.LT.OR P5, PT, R3.reuse, 0x29, P5 ;  /* 0x000000290300780c */ /* 0x040fe40002fa1670 */
[----:B------:R-:W-:Y:S02]  /*9db0*/  ISETP.GT.AND P0, PT, R2, 0x29, !P0 ;  /* 0x000000290200780c */ /* 0x000fe40004704270 */
[----:B------:R-:W-:Y:S02]  /*9dc0*/  FMNMX.FTZ R0, R212, R0, !PT ;  /* 0x00000000d4007209 */ /* 0x000fe40007810000 */
[----:B-1----:R-:W-:Y:S02]  /*9dd0*/  FMNMX.FTZ R4, R4, R8, !PT ;  /* 0x0000000804047209 */ /* 0x002fe40007810000 */
[----:B------:R-:W-:Y:S02]  /*9de0*/  FSETP.NEU.FTZ.AND P1, PT, R136, -INF , PT ;  /* 0xff8000008800780b */ /* 0x000fe40003f3d000 */
[----:B------:R-:W-:Y:S01]  /*9df0*/  FSEL R213, R46, -INF , !P5 ;  /* 0xff8000002ed57808 */ /* 0x000fe20006800000 */
[----:B------:R-:W1:Y:S01]  /*9e00*/  SHFL.BFLY PT, R135, R4, 0x1, 0x1f ;  /* 0x0c201f0004877f89 */ /* 0x000e6200000e0000 */
[----:B------:R-:W-:Y:S02]  /*9e10*/  ISETP.LT.OR P0, PT, R3, 0x2a, P0 ;  /* 0x0000002a0300780c */ /* 0x000fe40000701670 */
[----:B------:R-:W-:Y:S02]  /*9e20*/  FSEL R142, R142, RZ, P1 ;  /* 0x000000ff8e8e7208 */ /* 0x000fe40000800000 */
[----:B------:R-:W-:Y:S02]  /*9e30*/  FSEL R140, R47, -INF , !P0 ;  /* 0xff8000002f8c7808 */ /* 0x000fe40004000000 */
[----:B------:R-:W-:Y:S01]  /*9e40*/  FMNMX.FTZ R0, R213, R0, !PT ;  /* 0x00000000d5007209 */ /* 0x000fe20007810000 */
[--C-:B------:R-:W-:Y:S01]  /*9e50*/  FFMA.FTZ R3, R27, c[0x0][0x2d0], -R142.reuse ;  /* 0x0000b4001b037a23 */ /* 0x100fe2000001088e */
[----:B------:R-:W-:Y:S01]  /*9e60*/  FSETP.NEU.FTZ.AND P2, PT, R137, -INF , PT ;  /* 0xff8000008900780b */ /* 0x000fe20003f5d000 */
[--C-:B------:R-:W-:Y:S01]  /*9e70*/  FFMA.FTZ R22, R22, c[0x0][0x2d0], -R142.reuse ;  /* 0x0000b40016167a23 */ /* 0x100fe2000001088e */
[----:B------:R-:W-:Y:S01]  /*9e80*/  FMNMX.FTZ R0, R140, R0, !PT ;  /* 0x000000008c007209 */ /* 0x000fe20007810000 */
[----:B------:R2:W-:Y:S01]  /*9e90*/  MUFU.EX2 R49, R3 ;  /* 0x0000000300317308 */ /* 0x0005e20000000800 */
[----:B------:R-:W-:Y:S01]  /*9ea0*/  FSEL R141, R141, RZ, P2 ;  /* 0x000000ff8d8d7208 */ /* 0x000fe20001000000 */
[--C-:B------:R-:W-:Y:S02]  /*9eb0*/  FFMA.FTZ R17, R17, c[0x0][0x2d0], -R142.reuse ;  /* 0x0000b40011117a23 */ /* 0x100fe4000001088e */
[----:B------:R-:W2:Y:S01]  /*9ec0*/  SHFL.BFLY PT, R2, R0, 0x2, 0x1f ;  /* 0x0c401f0000027f89 */ /* 0x000ea200000e0000 */
[----:B------:R-:W-:Y:S02]  /*9ed0*/  FFMA.FTZ R21, R21, c[0x0][0x2d0], -R142 ;  /* 0x0000b40015157a23 */ /* 0x000fe4000001088e */
[--C-:B------:R-:W-:Y:S02]  /*9ee0*/  FFMA.FTZ R18, R18, c[0x0][0x2d0], -R141.reuse ;  /* 0x0000b40012127a23 */ /* 0x100fe4000001088d */
[--C-:B------:R-:W-:Y:S01]  /*9ef0*/  FFMA.FTZ R24, R24, c[0x0][0x2d0], -R141.reuse ;  /* 0x0000b40018187a23 */ /* 0x100fe2000001088d */
[----:B------:R-:W3:Y:S01]  /*9f00*/  MUFU.EX2 R29, R22 ;  /* 0x00000016001d7308 */ /* 0x000ee20000000800 */
[--C-:B------:R-:W-:Y:S01]  /*9f10*/  FFMA.FTZ R25, R25, c[0x0][0x2d0], -R141.reuse ;  /* 0x0000b40019197a23 */ /* 0x100fe2000001088d */
[----:B-1----:R-:W-:Y:S01]  /*9f20*/  FMNMX.FTZ R135, R4, R135, !PT ;  /* 0x0000008704877209 */ /* 0x002fe20007810000 */
[----:B------:R-:W-:Y:S03]  /*9f30*/  FFMA.FTZ R23, R23, c[0x0][0x2d0], -R141 ;  /* 0x0000b40017177a23 */ /* 0x000fe6000001088d */
[C---:B------:R-:W-:Y:S01]  /*9f40*/  FSETP.NEU.FTZ.AND P0, PT, R135.reuse, -INF , PT ;  /* 0xff8000008700780b */ /* 0x040fe20003f1d000 */
[----:B------:R-:W-:Y:S03]  /*9f50*/  FMUL.FTZ R143, R135, c[0x0][0x2d0] ;  /* 0x0000b400878f7a20 */ /* 0x000fe60000410000 */
[----:B------:R-:W-:Y:S02]  /*9f60*/  MUFU.EX2 R33, R18 ;  /* 0x0000001200217308 */ /* 0x000fe40000000800 */
[----:B------:R-:W-:Y:S05]  /*9f70*/  FSEL R143, R143, RZ, P0 ;  /* 0x000000ff8f8f7208 */ /* 0x000fea0000000000 */
[--C-:B------:R-:W-:Y:S01]  /*9f80*/  FFMA.FTZ R19, R19, c[0x0][0x2d0], -R143.reuse ;  /* 0x0000b40013137a23 */ /* 0x100fe2000001088f */
[----:B--2---:R-:W-:Y:S01]  /*9f90*/  FMNMX.FTZ R3, R0, R2, !PT ;  /* 0x0000000200037209 */ /* 0x004fe20007810000 */
[--C-:B------:R-:W-:Y:S01]  /*9fa0*/  FFMA.FTZ R2, R26, c[0x0][0x2d0], -R143.reuse ;  /* 0x0000b4001a027a23 */ /* 0x100fe2000001088f */
[----:B------:R-:W-:Y:S01]  /*9fb0*/  FSEL R0, R137, RZ, P2 ;  /* 0x000000ff89007208 */ /* 0x000fe20001000000 */
[----:B------:R-:W-:Y:S01]  /*9fc0*/  MUFU.EX2 R28, R19 ;  /* 0x00000013001c7308 */ /* 0x000fe20000000800 */
[--C-:B------:R-:W-:Y:S01]  /*9fd0*/  FFMA.FTZ R20, R20, c[0x0][0x2d0], -R143.reuse ;  /* 0x0000b40014147a23 */ /* 0x100fe2000001088f */
[----:B------:R-:W1:Y:S01]  /*9fe0*/  SHFL.BFLY PT, R4, R3, 0x1, 0x1f ;  /* 0x0c201f0003047f89 */ /* 0x000e6200000e0000 */
[----:B---3--:R-:W-:Y:S01]  /*9ff0*/  F2FP.BF16.PACK_AB R195, R49, R29 ;  /* 0x0000001d31c3723e */ /* 0x008fe200000010ff */
[----:B------:R-:W-:Y:S02]  /*a000*/  FADD.FTZ R0, -R0, R132 ;  /* 0x0000008400007221 */ /* 0x000fe40000010100 */
[----:B------:R-:W-:Y:S02]  /*a010*/  FFMA.FTZ R16, R16, c[0x0][0x2d0], -R143 ;  /* 0x0000b40010107a23 */ /* 0x000fe4000001088f */
[----:B------:R-:W-:Y:S02]  /*a020*/  FMUL.FTZ R0, R0, c[0x0][0x2d0] ;  /* 0x0000b40000007a20 */ /* 0x000fe40000410000 */
[----:B------:R2:W-:Y:S10]  /*a030*/  MUFU.EX2 R40, R2 ;  /* 0x0000000200287308 */ /* 0x0005f40000000800 */
[----:B------:R3:W4:Y:S01]  /*a040*/  MUFU.EX2 R133, R0 ;  /* 0x0000000000857308 */ /* 0x0007220000000800 */
[----:B-1----:R-:W-:Y:S09]  /*a050*/  FMNMX.FTZ R3, R3, R4, !PT ;  /* 0x0000000403037209 */ /* 0x002ff20007810000 */
[----:B------:R-:W-:Y:S01]  /*a060*/  MUFU.EX2 R36, R24 ;  /* 0x0000001800247308 */ /* 0x000fe20000000800 */
[----:B--2---:R-:W-:Y:S05]  /*a070*/  FSEL R2, R136, RZ, P1 ;  /* 0x000000ff88027208 */ /* 0x004fea0000800000 */
[----:B------:R-:W-:Y:S04]  /*a080*/  FADD.FTZ R2, -R2, R134 ;  /* 0x0000008602027221 */ /* 0x000fe80000010100 */
[----:B------:R-:W-:Y:S01]  /*a090*/  MUFU.EX2 R30, R25 ;  /* 0x00000019001e7308 */ /* 0x000fe20000000800 */
[----:B------:R-:W-:Y:S02]  /*a0a0*/  FMUL.FTZ R134, R3, c[0x0][0x2d0] ;  /* 0x0000b40003867a20 */ /* 0x000fe40000410000 */
[----:B------:R-:W-:Y:S01]  /*a0b0*/  FMUL.FTZ R2, R2, c[0x0][0x2d0] ;  /* 0x0000b40002027a20 */ /* 0x000fe20000410000 */
[----:B---3--:R-:W-:Y:S01]  /*a0c0*/  FSEL R0, R135, RZ, P0 ;  /* 0x000000ff87007208 */ /* 0x008fe20000000000 */
[----:B----4-:R-:W-:Y:S01]  /*a0d0*/  FMUL.FTZ R52, R133, R52 ;  /* 0x0000003485347220 */ /* 0x010fe20000410000 */
[----:B------:R-:W-:Y:S01]  /*a0e0*/  FSETP.NEU.FTZ.AND P0, PT, R3, -INF , PT ;  /* 0xff8000000300780b */ /* 0x000fe20003f1d000 */
[----:B------:R-:W-:Y:S02]  /*a0f0*/  FMUL.FTZ R53, R133, R53 ;  /* 0x0000003585357220 */ /* 0x000fe40000410000 */
[----:B------:R-:W-:Y:S01]  /*a100*/  FADD.FTZ R0, -R0, R138 ;  /* 0x0000008a00007221 */ /* 0x000fe20000010100 */
[----:B------:R-:W1:Y:S01]  /*a110*/  MUFU.EX2 R132, R2 ;  /* 0x0000000200847308 */ /* 0x000e620000000800 */
[----:B------:R-:W-:Y:S01]  /*a120*/  FSEL R134, R134, RZ, P0 ;  /* 0x000000ff86867208 */ /* 0x000fe20000000000 */
[----:B------:R-:W-:Y:S02]  /*a130*/  FFMA.FTZ R138, R196, c[0x0][0x2d0], -R141 ;  /* 0x0000b400c48a7a23 */ /* 0x000fe4000001088d */
[----:B------:R-:W-:Y:S02]  /*a140*/  FMUL.FTZ R0, R0, c[0x0][0x2d0] ;  /* 0x0000b40000007a20 */ /* 0x000fe40000410000 */
[--C-:B------:R-:W-:Y:S02]  /*a150*/  FFMA.FTZ R4, R12, c[0x0][0x2d0], -R134.reuse ;  /* 0x0000b4000c047a23 */ /* 0x100fe40000010886 */
[--C-:B------:R-:W-:Y:S02]  /*a160*/  FFMA.FTZ R5, R5, c[0x0][0x2d0], -R134.reuse ;  /* 0x0000b40005057a23 */ /* 0x100fe40000010886 */
[----:B------:R2:W3:Y:S01]  /*a170*/  MUFU.EX2 R2, R0 ;  /* 0x0000000000027308 */ /* 0x0004e20000000800 */
[C---:B------:R-:W-:Y:S02]  /*a180*/  FMUL.FTZ R64, R133.reuse, R64 ;  /* 0x0000004085407220 */ /* 0x040fe40000410000 */
[C---:B------:R-:W-:Y:S02]  /*a190*/  FMUL.FTZ R65, R133.reuse, R65 ;  /* 0x0000004185417220 */ /* 0x040fe40000410000 */
[C---:B------:R-:W-:Y:S02]  /*a1a0*/  FMUL.FTZ R68, R133.reuse, R68 ;  /* 0x0000004485447220 */ /* 0x040fe40000410000 */
[C---:B------:R-:W-:Y:S02]  /*a1b0*/  FMUL.FTZ R69, R133.reuse, R69 ;  /* 0x0000004585457220 */ /* 0x040fe40000410000 */
[C---:B------:R-:W-:Y:S01]  /*a1c0*/  FMUL.FTZ R80, R133.reuse, R80 ;  /* 0x0000005085507220 */ /* 0x040fe20000410000 */
[----:B------:R-:W4:Y:S01]  /*a1d0*/  MUFU.EX2 R45, R4 ;  /* 0x00000004002d7308 */ /* 0x000f220000000800 */
[C---:B------:R-:W-:Y:S02]  /*a1e0*/  FMUL.FTZ R81, R133.reuse, R81 ;  /* 0x0000005185517220 */ /* 0x040fe40000410000 */
[----:B------:R-:W-:Y:S02]  /*a1f0*/  FMUL.FTZ R84, R133, R84 ;  /* 0x0000005485547220 */ /* 0x000fe40000410000 */
[C---:B-1----:R-:W-:Y:S02]  /*a200*/  FMUL.FTZ R19, R132.reuse, R159 ;  /* 0x0000009f84137220 */ /* 0x042fe40000410000 */
[C---:B------:R-:W-:Y:S02]  /*a210*/  FMUL.FTZ R18, R132.reuse, R158 ;  /* 0x0000009e84127220 */ /* 0x040fe40000410000 */
[----:B------:R-:W-:Y:S01]  /*a220*/  FMUL.FTZ R6, R132, R146 ;  /* 0x0000009284067220 */ /* 0x000fe20000410000 */
[----:B------:R-:W-:Y:S01]  /*a230*/  F2FP.BF16.PACK_AB R146, R40, R28 ;  /* 0x0000001c2892723e */ /* 0x000fe200000010ff */
[----:B------:R-:W1:Y:S01]  /*a240*/  MUFU.EX2 R34, R17 ;  /* 0x0000001100227308 */ /* 0x000e620000000800 */
[C---:B------:R-:W-:Y:S02]  /*a250*/  FMUL.FTZ R51, R132.reuse, R191 ;  /* 0x000000bf84337220 */ /* 0x040fe40000410000 */
[--C-:B--2---:R-:W-:Y:S02]  /*a260*/  FFMA.FTZ R0, R7, c[0x0][0x2d0], -R134.reuse ;  /* 0x0000b40007007a23 */ /* 0x104fe40000010886 */
[----:B------:R-:W-:Y:S02]  /*a270*/  FMUL.FTZ R7, R132, R147 ;  /* 0x0000009384077220 */ /* 0x000fe40000410000 */
[C---:B---3--:R-:W-:Y:S02]  /*a280*/  FMUL.FTZ R8, R2.reuse, R148 ;  /* 0x0000009402087220 */ /* 0x048fe40000410000 */
[C---:B------:R-:W-:Y:S01]  /*a290*/  FMUL.FTZ R9, R2.reuse, R149 ;  /* 0x0000009502097220 */ /* 0x040fe20000410000 */
[----:B------:R2:W-:Y:S01]  /*a2a0*/  MUFU.EX2 R50, R0 ;  /* 0x0000000000327308 */ /* 0x0005e20000000800 */
[C---:B------:R-:W-:Y:S01]  /*a2b0*/  FMUL.FTZ R12, R2.reuse, R152 ;  /* 0x00000098020c7220 */ /* 0x040fe20000410000 */
[----:B----4-:R-:W-:Y:S01]  /*a2c0*/  MOV R159, R45 ;  /* 0x0000002d009f7202 */ /* 0x010fe20000000f00 */
[C---:B------:R-:W-:Y:S02]  /*a2d0*/  FMUL.FTZ R4, R133.reuse, R144 ;  /* 0x0000009085047220 */ /* 0x040fe40000410000 */
[C---:B------:R-:W-:Y:S02]  /*a2e0*/  FMUL.FTZ R24, R2.reuse, R164 ;  /* 0x000000a402187220 */ /* 0x040fe40000410000 */
[----:B------:R-:W-:Y:S01]  /*a2f0*/  FMUL.FTZ R25, R2, R165 ;  /* 0x000000a502197220 */ /* 0x000fe20000410000 */
[----:B------:R-:W-:Y:S02]  /*a300*/  MOV R165, R33 ;  /* 0x0000002100a57202 */ /* 0x000fe40000000f00 */
[----:B------:R-:W3:Y:S01]  /*a310*/  MUFU.EX2 R31, R21 ;  /* 0x00000015001f7308 */ /* 0x000ee20000000800 */
[C---:B------:R-:W-:Y:S02]  /*a320*/  FMUL.FTZ R54, R132.reuse, R54 ;  /* 0x0000003684367220 */ /* 0x040fe40000410000 */
[----:B------:R-:W-:Y:S01]  /*a330*/  FMUL.FTZ R55, R132, R55 ;  /* 0x0000003784377220 */ /* 0x000fe20000410000 */
[----:B-1----:R-:W-:Y:S01]  /*a340*/  MOV R164, R34 ;  /* 0x0000002200a47202 */ /* 0x002fe20000000f00 */
[C---:B------:R-:W-:Y:S01]  /*a350*/  FMUL.FTZ R17, R133.reuse, R157 ;  /* 0x0000009d85117220 */ /* 0x040fe20000410000 */
[----:B------:R-:W-:Y:S01]  /*a360*/  MOV R157, R49 ;  /* 0x00000031009d7202 */ /* 0x000fe20000000f00 */
[----:B------:R-:W-:Y:S02]  /*a370*/  FMUL.FTZ R49, R133, R189 ;  /* 0x000000bd85317220 */ /* 0x000fe40000410000 */
[C---:B------:R-:W-:Y:S01]  /*a380*/  FMUL.FTZ R56, R2.reuse, R56 ;  /* 0x0000003802387220 */ /* 0x040fe20000410000 */
[----:B------:R-:W-:Y:S01]  /*a390*/  MUFU.EX2 R32, R20 ;  /* 0x0000001400207308 */ /* 0x000fe20000000800 */
[C---:B------:R-:W-:Y:S02]  /*a3a0*/  FMUL.FTZ R57, R2.reuse, R57 ;  /* 0x0000003902397220 */ /* 0x040fe40000410000 */
[C---:B------:R-:W-:Y:S02]  /*a3b0*/  FMUL.FTZ R60, R2.reuse, R60 ;  /* 0x0000003c023c7220 */ /* 0x040fe40000410000 */
[----:B--2---:R-:W-:Y:S02]  /*a3c0*/  FFMA.FTZ R0, R13, c[0x0][0x2d0], -R134 ;  /* 0x0000b4000d007a23 */ /* 0x004fe40000010886 */
[C---:B------:R-:W-:Y:S02]  /*a3d0*/  FMUL.FTZ R13, R2.reuse, R153 ;  /* 0x00000099020d7220 */ /* 0x040fe40000410000 */
[----:B------:R-:W-:Y:S01]  /*a3e0*/  FMUL.FTZ R61, R2, R61 ;  /* 0x0000003d023d7220 */ /* 0x000fe20000410000 */
[----:B------:R1:W2:Y:S01]  /*a3f0*/  MUFU.EX2 R48, R0 ;  /* 0x0000000000307308 */ /* 0x0002a20000000800 */
[C---:B------:R-:W-:Y:S02]  /*a400*/  FMUL.FTZ R66, R132.reuse, R66 ;  /* 0x0000004284427220 */ /* 0x040fe40000410000 */
[C---:B------:R-:W-:Y:S01]  /*a410*/  FMUL.FTZ R67, R132.reuse, R67 ;  /* 0x0000004384437220 */ /* 0x040fe20000410000 */
[----:B---3--:R-:W-:Y:S01]  /*a420*/  F2FP.BF16.PACK_AB R193, R31, R34 ;  /* 0x000000221fc1723e */ /* 0x008fe200000010ff */
[C---:B------:R-:W-:Y:S02]  /*a430*/  FMUL.FTZ R34, R132.reuse, R174 ;  /* 0x000000ae84227220 */ /* 0x040fe40000410000 */
[C---:B------:R-:W-:Y:S02]  /*a440*/  FMUL.FTZ R70, R132.reuse, R70 ;  /* 0x0000004684467220 */ /* 0x040fe40000410000 */
[----:B------:R-:W-:Y:S01]  /*a450*/  FMUL.FTZ R71, R132, R71 ;  /* 0x0000004784477220 */ /* 0x000fe20000410000 */
[----:B------:R-:W3:Y:S01]  /*a460*/  MUFU.EX2 R44, R16 ;  /* 0x00000010002c7308 */ /* 0x000ee20000000800 */
[C---:B------:R-:W-:Y:S02]  /*a470*/  FMUL.FTZ R72, R2.reuse, R72 ;  /* 0x0000004802487220 */ /* 0x040fe40000410000 */
[C---:B------:R-:W-:Y:S02]  /*a480*/  FMUL.FTZ R73, R2.reuse, R73 ;  /* 0x0000004902497220 */ /* 0x040fe40000410000 */
[C---:B------:R-:W-:Y:S02]  /*a490*/  FMUL.FTZ R76, R2.reuse, R76 ;  /* 0x0000004c024c7220 */ /* 0x040fe40000410000 */
[----:B------:R-:W-:Y:S02]  /*a4a0*/  FMUL.FTZ R77, R2, R77 ;  /* 0x0000004d024d7220 */ /* 0x000fe40000410000 */
[C---:B------:R-:W-:Y:S01]  /*a4b0*/  FMUL.FTZ R82, R132.reuse, R82 ;  /* 0x0000005284527220 */ /* 0x040fe20000410000 */
[----:B------:R4:W5:Y:S01]  /*a4c0*/  MUFU.EX2 R41, R23 ;  /* 0x0000001700297308 */ /* 0x0009620000000800 */
[C---:B------:R-:W-:Y:S02]  /*a4d0*/  FMUL.FTZ R83, R132.reuse, R83 ;  /* 0x0000005384537220 */ /* 0x040fe40000410000 */
[----:B------:R-:W-:Y:S01]  /*a4e0*/  FMUL.FTZ R85, R133, R85 ;  /* 0x0000005585557220 */ /* 0x000fe20000410000 */
[----:B-1----:R-:W-:Y:S01]  /*a4f0*/  FSEL R0, R3, RZ, P0 ;  /* 0x000000ff03007208 */ /* 0x002fe20000000000 */
[----:B------:R-:W-:Y:S01]  /*a500*/  FMUL.FTZ R86, R132, R86 ;  /* 0x0000005684567220 */ /* 0x000fe20000410000 */
[-C--:B--2---:R-:W-:Y:S01]  /*a510*/  F2FP.BF16.PACK_AB R147, R45, R48.reuse ;  /* 0x000000302d93723e */ /* 0x084fe200000010ff */
[----:B------:R-:W-:Y:S01]  /*a520*/  FMUL.FTZ R45, R2, R185 ;  /* 0x000000b9022d7220 */ /* 0x000fe20000410000 */
[----:B------:R-:W-:Y:S01]  /*a530*/  MOV R158, R48 ;  /* 0x00000030009e7202 */ /* 0x000fe20000000f00 */
[----:B------:R-:W-:Y:S01]  /*a540*/  FADD.FTZ R0, -R0, R139 ;  /* 0x0000008b00007221 */ /* 0x000fe20000010100 */
[----:B------:R-:W-:Y:S01]  /*a550*/  MOV R139, R36 ;  /* 0x00000024008b7202 */ /* 0x000fe20000000f00 */
[----:B------:R-:W-:Y:S01]  /*a560*/  FMUL.FTZ R48, R133, R188 ;  /* 0x000000bc85307220 */ /* 0x000fe20000410000 */
[----:B------:R1:W2:Y:S01]  /*a570*/  MUFU.EX2 R35, R5 ;  /* 0x0000000500237308 */ /* 0x0002a20000000800 */
[----:B------:R-:W-:Y:S01]  /*a580*/  FMUL.FTZ R0, R0, c[0x0][0x2d0] ;  /* 0x0000b40000007a20 */ /* 0x000fe20000410000 */
[----:B------:R-:W-:Y:S01]  /*a590*/  F2FP.BF16.PACK_AB R194, R139, R30 ;  /* 0x0000001e8bc2723e */ /* 0x000fe200000010ff */
[----:B------:R-:W-:Y:S01]  /*a5a0*/  LDSM.16.MT88.4 R36, [R226+0x100] ;  /* 0x00010000e224783b */ /* 0x000fe20000004200 */
[----:B---3--:R-:W-:Y:S01]  /*a5b0*/  F2FP.BF16.PACK_AB R144, R32, R44 ;  /* 0x0000002c2090723e */ /* 0x008fe200000010ff */
[----:B------:R-:W-:Y:S01]  /*a5c0*/  FMUL.FTZ R16, R133, R156 ;  /* 0x0000009c85107220 */ /* 0x000fe20000410000 */
[----:B------:R-:W-:Y:S01]  /*a5d0*/  MOV R156, R50 ;  /* 0x00000032009c7202 */ /* 0x000fe20000000f00 */
[----:B------:R-:W-:Y:S01]  /*a5e0*/  FMUL.FTZ R87, R132, R87 ;  /* 0x0000005784577220 */ /* 0x000fe20000410000 */
[----:B------:R-:W-:Y:S01]  /*a5f0*/  ISETP.GT.AND P0, PT, R242, UR4, PT ;  /* 0x00000004f2007c0c */ /* 0x000fe2000bf04270 */
[C---:B------:R-:W-:Y:S01]  /*a600*/  FMUL.FTZ R88, R2.reuse, R88 ;  /* 0x0000005802587220 */ /* 0x040fe20000410000 */
[----:B------:R-:W3:Y:S01]  /*a610*/  MUFU.EX2 R0, R0 ;  /* 0x0000000000007308 */ /* 0x000ee20000000800 */
[----:B------:R-:W-:Y:S01]  /*a620*/  FMUL.FTZ R89, R2, R89 ;  /* 0x0000005902597220 */ /* 0x000fe20000410000 */
[----:B----4-:R-:W4:Y:S01]  /*a630*/  LDSM.16.MT88.4 R20, [R225+0x100] ;  /* 0x00010000e114783b */ /* 0x010f220000004200 */
[----:B-----5:R-:W-:Y:S01]  /*a640*/  F2FP.BF16.PACK_AB R192, R41, R33 ;  /* 0x0000002129c0723e */ /* 0x020fe200000010ff */
[C---:B------:R-:W-:Y:S01]  /*a650*/  FMUL.FTZ R33, R133.reuse, R173 ;  /* 0x000000ad85217220 */ /* 0x040fe20000410000 */
[----:B------:R-:W-:Y:S01]  /*a660*/  IADD3 R242, R242, -0x1, RZ ;  /* 0xfffffffff2f27810 */ /* 0x000fe20007ffe0ff */
[C---:B------:R-:W-:Y:S02]  /*a670*/  FMUL.FTZ R92, R2.reuse, R92 ;  /* 0x0000005c025c7220 */ /* 0x040fe40000410000 */
[----:B------:R-:W-:Y:S02]  /*a680*/  FMUL.FTZ R93, R2, R93 ;  /* 0x0000005d025d7220 */ /* 0x000fe40000410000 */
[C---:B------:R-:W-:Y:S02]  /*a690*/  FMUL.FTZ R96, R133.reuse, R96 ;  /* 0x0000006085607220 */ /* 0x040fe40000410000 */
[C---:B------:R-:W-:Y:S02]  /*a6a0*/  FMUL.FTZ R97, R133.reuse, R97 ;  /* 0x0000006185617220 */ /* 0x040fe40000410000 */
[C---:B-1----:R-:W-:Y:S01]  /*a6b0*/  FMUL.FTZ R5, R133.reuse, R145 ;  /* 0x0000009185057220 */ /* 0x042fe20000410000 */
[----:B--2---:R-:W-:Y:S01]  /*a6c0*/  F2FP.BF16.PACK_AB R145, R50, R35 ;  /* 0x000000233291723e */ /* 0x004fe200000010ff */
[C---:B------:R-:W-:Y:S02]  /*a6d0*/  FMUL.FTZ R50, R132.reuse, R190 ;  /* 0x000000be84327220 */ /* 0x040fe40000410000 */
[C---:B------:R-:W-:Y:S02]  /*a6e0*/  FMUL.FTZ R98, R132.reuse, R98 ;  /* 0x0000006284627220 */ /* 0x040fe40000410000 */
[----:B------:R-:W-:Y:S02]  /*a6f0*/  FMUL.FTZ R99, R132, R99 ;  /* 0x0000006384637220 */ /* 0x000fe40000410000 */
[C---:B------:R-:W-:Y:S02]  /*a700*/  FMUL.FTZ R100, R133.reuse, R100 ;  /* 0x0000006485647220 */ /* 0x040fe40000410000 */
[C---:B---3--:R-:W-:Y:S02]  /*a710*/  FMUL.FTZ R42, R0.reuse, R182 ;  /* 0x000000b6002a7220 */ /* 0x048fe40000410000 */
[----:B------:R1:W-:Y:S01]  /*a720*/  MUFU.EX2 R182, R138 ;  /* 0x0000008a00b67308 */ /* 0x0003e20000000800 */
[C---:B------:R-:W-:Y:S02]  /*a730*/  FMUL.FTZ R43, R0.reuse, R183 ;  /* 0x000000b7002b7220 */ /* 0x040fe40000410000 */
[C---:B------:R-:W-:Y:S02]  /*a740*/  FMUL.FTZ R47, R0.reuse, R187 ;  /* 0x000000bb002f7220 */ /* 0x040fe40000410000 */
[----:B------:R-:W-:Y:S01]  /*a750*/  FMUL.FTZ R27, R0, R167 ;  /* 0x000000a7001b7220 */ /* 0x000fe20000410000 */
[----:B------:R-:W-:Y:S01]  /*a760*/  MOV R167, R28 ;  /* 0x0000001c00a77202 */ /* 0x000fe20000000f00 */
[C---:B------:R-:W-:Y:S01]  /*a770*/  FMUL.FTZ R28, R2.reuse, R168 ;  /* 0x000000a8021c7220 */ /* 0x040fe20000410000 */
[----:B------:R-:W-:Y:S01]  /*a780*/  MOV R168, R29 ;  /* 0x0000001d00a87202 */ /* 0x000fe20000000f00 */
[----:B------:R-:W-:Y:S01]  /*a790*/  FMUL.FTZ R29, R2, R169 ;  /* 0x000000a9021d7220 */ /* 0x000fe20000410000 */
[----:B------:R-:W-:Y:S01]  /*a7a0*/  MOV R169, R30 ;  /* 0x0000001e00a97202 */ /* 0x000fe20000000f00 */
[C---:B------:R-:W-:Y:S01]  /*a7b0*/  FMUL.FTZ R30, R0.reuse, R170 ;  /* 0x000000aa001e7220 */ /* 0x040fe20000410000 */
[----:B------:R-:W-:Y:S01]  /*a7c0*/  MOV R174, R168 ;  /* 0x000000a800ae7202 */ /* 0x000fe20000000f00 */
[C---:B------:R-:W-:Y:S01]  /*a7d0*/  FMUL.FTZ R26, R0.reuse, R166 ;  /* 0x000000a6001a7220 */ /* 0x040fe20000410000 */
[----:B------:R-:W-:Y:S01]  /*a7e0*/  MOV R166, R31 ;  /* 0x0000001f00a67202 */ /* 0x000fe20000000f00 */
[----:B------:R-:W-:Y:S01]  /*a7f0*/  FMUL.FTZ R31, R0, R171 ;  /* 0x000000ab001f7220 */ /* 0x000fe20000410000 */
[-C--:B----4-:R-:W-:Y:S05]  /*a800*/  HMMA.16816.F32.BF16 R4, R192, R20.reuse, R4 ;  /* 0x00000014c004723c */ /* 0x090fea0000041804 */
[----:B------:R-:W-:Y:S01]  /*a810*/  MOV R171, R32 ;  /* 0x0000002000ab7202 */ /* 0x000fe20000000f00 */
[C---:B------:R-:W-:Y:S01]  /*a820*/  FMUL.FTZ R32, R133.reuse, R172 ;  /* 0x000000ac85207220 */ /* 0x040fe20000410000 */
[----:B------:R-:W-:Y:S01]  /*a830*/  MOV R173, R169 ;  /* 0x000000a900ad7202 */ /* 0x000fe20000000f00 */
[--C-:B-1----:R-:W-:Y:S01]  /*a840*/  FFMA.FTZ R138, R198, c[0x0][0x2d0], -R141.reuse ;  /* 0x0000b400c68a7a23 */ /* 0x102fe2000001088d */
[----:B------:R-:W-:Y:S03]  /*a850*/  MOV R168, R166 ;  /* 0x000000a600a87202 */ /* 0x000fe60000000f00 */
[----:B------:R1:W-:Y:S01]  /*a860*/  MUFU.EX2 R185, R138 ;  /* 0x0000008a00b97308 */ /* 0x0003e20000000800 */
[C---:B------:R-:W-:Y:S02]  /*a870*/  FMUL.FTZ R10, R0.reuse, R150 ;  /* 0x00000096000a7220 */ /* 0x040fe40000410000 */
[C---:B------:R-:W-:Y:S02]  /*a880*/  FMUL.FTZ R11, R0.reuse, R151 ;  /* 0x00000097000b7220 */ /* 0x040fe40000410000 */
[----:B------:R-:W2:Y:S01]  /*a890*/  LDSM.16.MT88.4 R148, [R228+0x100] ;  /* 0x00010000e494783b */ /* 0x000ea20000004200 */
[C---:B------:R-:W-:Y:S02]  /*a8a0*/  FMUL.FTZ R14, R0.reuse, R154 ;  /* 0x0000009a000e7220 */ /* 0x040fe40000410000 */
[C---:B------:R-:W-:Y:S02]  /*a8b0*/  FMUL.FTZ R15, R0.reuse, R155 ;  /* 0x0000009b000f7220 */ /* 0x040fe40000410000 */
[C---:B------:R-:W-:Y:S03]  /*a8c0*/  HMMA.16816.F32.BF16 R8, R144.reuse, R20, R8 ;  /* 0x000000149008723c */ /* 0x040fe60000041808 */
[----:B------:R-:W3:Y:S01]  /*a8d0*/  LDSM.16.MT88.4 R152, [R227+0x100] ;  /* 0x00010000e398783b */ /* 0x000ee20000004200 */
[C---:B------:R-:W-:Y:S01]  /*a8e0*/  FMUL.FTZ R46, R0.reuse, R186 ;  /* 0x000000ba002e7220 */ /* 0x040fe20000410000 */
[----:B------:R-:W-:Y:S01]  /*a8f0*/  MOV R186, R159 ;  /* 0x0000009f00ba7202 */ /* 0x000fe20000000f00 */
[----:B------:R-:W-:Y:S02]  /*a900*/  FMUL.FTZ R58, R0, R58 ;  /* 0x0000003a003a7220 */ /* 0x000fe40000410000 */
[-C--:B------:R-:W-:Y:S04]  /*a910*/  HMMA.16816.F32.BF16 R12, R144, R22.reuse, R12 ;  /* 0x00000016900c723c */ /* 0x080fe8000004180c */
[----:B------:R-:W-:Y:S01]  /*a920*/  FMUL.FTZ R20, R133, R160 ;  /* 0x000000a085147220 */ /* 0x000fe20000410000 */
[----:B------:R-:W-:Y:S01]  /*a930*/  MOV R160, R44 ;  /* 0x0000002c00a07202 */ /* 0x000fe20000000f00 */
[--C-:B-1----:R-:W-:Y:S02]  /*a940*/  FFMA.FTZ R138, R197, c[0x0][0x2d0], -R142.reuse ;  /* 0x0000b400c58a7a23 */ /* 0x102fe4000001088e */
[C---:B------:R-:W-:Y:S02]  /*a950*/  HMMA.16816.F32.BF16 R16, R192.reuse, R22, R16 ;  /* 0x00000016c010723c */ /* 0x040fe40000041810 */
[----:B------:R1:W-:Y:S02]  /*a960*/  MUFU.EX2 R183, R138 ;  /* 0x0000008a00b77308 */ /* 0x0003e40000000800 */
[----:B------:R-:W-:Y:S01]  /*a970*/  FMUL.FTZ R21, R133, R161 ;  /* 0x000000a185157220 */ /* 0x000fe20000410000 */
[----:B------:R-:W-:Y:S01]  /*a980*/  MOV R161, R41 ;  /* 0x0000002900a17202 */ /* 0x000fe20000000f00 */
[----:B------:R-:W-:Y:S02]  /*a990*/  FMUL.FTZ R41, R2, R181 ;  /* 0x000000b502297220 */ /* 0x000fe40000410000 */
[C---:B------:R-:W-:Y:S01]  /*a9a0*/  FMUL.FTZ R22, R132.reuse, R162 ;  /* 0x000000a284167220 */ /* 0x040fe20000410000 */
[----:B------:R-:W-:Y:S03]  /*a9b0*/  MOV R162, R40 ;  /* 0x0000002800a27202 */ /* 0x000fe60000000f00 */
[C---:B------:R-:W-:Y:S01]  /*a9c0*/  FMUL.FTZ R23, R132.reuse, R163 ;  /* 0x000000a384177220 */ /* 0x040fe20000410000 */
[----:B------:R-:W-:Y:S01]  /*a9d0*/  MOV R163, R35 ;  /* 0x0000002300a37202 */ /* 0x000fe20000000f00 */
[----:B------:R-:W-:Y:S01]  /*a9e0*/  FMUL.FTZ R35, R132, R175 ;  /* 0x000000af84237220 */ /* 0x000fe20000410000 */
[----:B------:R-:W-:Y:S01]  /*a9f0*/  MOV R181, R162 ;  /* 0x000000a200b57202 */ /* 0x000fe20000000f00 */
[C---:B------:R-:W-:Y:S01]  /*aa00*/  FMUL.FTZ R40, R2.reuse, R180 ;  /* 0x000000b402287220 */ /* 0x040fe20000410000 */
[----:B------:R-:W-:Y:S01]  /*aa10*/  MOV R180, R156 ;  /* 0x0000009c00b47202 */ /* 0x000fe20000000f00 */
[----:B------:R-:W-:Y:S01]  /*aa20*/  FMUL.FTZ R44, R2, R184 ;  /* 0x000000b8022c7220 */ /* 0x000fe20000410000 */
[-C--:B------:R-:W-:Y:S03]  /*aa30*/  HMMA.16816.F32.BF16 R20, R192, R36.reuse, R20 ;  /* 0x00000024c014723c */ /* 0x080fe60000041814 */
[----:B------:R-:W-:Y:S01]  /*aa40*/  MOV R184, R158 ;  /* 0x0000009e00b87202 */ /* 0x000fe20000000f00 */
[C---:B------:R-:W-:Y:S01]  /*aa50*/  FMUL.FTZ R59, R0.reuse, R59 ;  /* 0x0000003b003b7220 */ /* 0x040fe20000410000 */
[----:B------:R-:W-:Y:S01]  /*aa60*/  MOV R169, R161 ;  /* 0x000000a100a97202 */ /* 0x000fe20000000f00 */
[C---:B------:R-:W-:Y:S01]  /*aa70*/  FMUL.FTZ R62, R0.reuse, R62 ;  /* 0x0000003e003e7220 */ /* 0x040fe20000410000 */
[----:B------:R-:W-:Y:S01]  /*aa80*/  MOV R175, R167 ;  /* 0x000000a700af7202 */ /* 0x000fe20000000f00 */
[C---:B------:R-:W-:Y:S04]  /*aa90*/  HMMA.16816.F32.BF16 R24, R144.reuse, R36, R24 ;  /* 0x000000249018723c */ /* 0x040fe80000041818 */
[--C-:B-1----:R-:W-:Y:S02]  /*aaa0*/  FFMA.FTZ R138, R199, c[0x0][0x2d0], -R142.reuse ;  /* 0x0000b400c78a7a23 */ /* 0x102fe4000001088e */
[C---:B------:R-:W-:Y:S02]  /*aab0*/  FMUL.FTZ R63, R0.reuse, R63 ;  /* 0x0000003f003f7220 */ /* 0x040fe40000410000 */
[-C--:B------:R-:W-:Y:S01]  /*aac0*/  HMMA.16816.F32.BF16 R28, R144, R38.reuse, R28 ;  /* 0x00000026901c723c */ /* 0x080fe2000004181c */
[----:B------:R1:W-:Y:S03]  /*aad0*/  MUFU.EX2 R187, R138 ;  /* 0x0000008a00bb7308 */ /* 0x0003e60000000800 */
[C---:B------:R-:W-:Y:S01]  /*aae0*/  FMUL.FTZ R36, R133.reuse, R176 ;  /* 0x000000b085247220 */ /* 0x040fe20000410000 */
[----:B------:R-:W-:Y:S01]  /*aaf0*/  MOV R176, R164 ;  /* 0x000000a400b07202 */ /* 0x000fe20000000f00 */
[----:B------:R-:W-:Y:S01]  /*ab00*/  FMUL.FTZ R37, R133, R177 ;  /* 0x000000b185257220 */ /* 0x000fe20000410000 */
[----:B------:R-:W-:Y:S01]  /*ab10*/  MOV R177, R165 ;  /* 0x000000a500b17202 */ /* 0x000fe20000000f00 */
[C---:B------:R-:W-:Y:S01]  /*ab20*/  HMMA.16816.F32.BF16 R32, R192.reuse, R38, R32 ;  /* 0x00000026c020723c */ /* 0x040fe20000041820 */
[----:B------:R-:W-:Y:S03]  /*ab30*/  LDSM.16.MT88.4 R164, [R227+0x900] ;  /* 0x00090000e3a4783b */ /* 0x000fe60000004200 */
[C---:B------:R-:W-:Y:S02]  /*ab40*/  FMUL.FTZ R74, R0.reuse, R74 ;  /* 0x0000004a004a7220 */ /* 0x040fe40000410000 */
[----:B------:R-:W-:Y:S02]  /*ab50*/  FMUL.FTZ R75, R0, R75 ;  /* 0x0000004b004b7220 */ /* 0x000fe40000410000 */
[C---:B------:R-:W-:Y:S01]  /*ab60*/  FMUL.FTZ R38, R132.reuse, R178 ;  /* 0x000000b284267220 */ /* 0x040fe20000410000 */
[----:B------:R-:W-:Y:S03]  /*ab70*/  MOV R178, R163 ;  /* 0x000000a300b27202 */ /* 0x000fe60000000f00 */
[----:B------:R-:W-:Y:S01]  /*ab80*/  FMUL.FTZ R39, R132, R179 ;  /* 0x000000b384277220 */ /* 0x000fe20000410000 */
[----:B------:R-:W-:Y:S01]  /*ab90*/  MOV R179, R157 ;  /* 0x0000009d00b37202 */ /* 0x000fe20000000f00 */
[C---:B------:R-:W-:Y:S01]  /*aba0*/  FMUL.FTZ R78, R0.reuse, R78 ;  /* 0x0000004e004e7220 */ /* 0x040fe20000410000 */
[----:B------:R-:W-:Y:S01]  /*abb0*/  LDSM.16.MT88.4 R156, [R226+0x900] ;  /* 0x00090000e29c783b */ /* 0x000fe20000004200 */
[C---:B------:R-:W-:Y:S02]  /*abc0*/  FMUL.FTZ R79, R0.reuse, R79 ;  /* 0x0000004f004f7220 */ /* 0x040fe40000410000 */
[--C-:B-1----:R-:W-:Y:S01]  /*abd0*/  FFMA.FTZ R138, R201, c[0x0][0x2d0], -R141.reuse ;  /* 0x0000b400c98a7a23 */ /* 0x102fe2000001088d */
[-C--:B--2---:R-:W-:Y:S03]  /*abe0*/  HMMA.16816.F32.BF16 R36, R192, R148.reuse, R36 ;  /* 0x00000094c024723c */ /* 0x084fe60000041824 */
[----:B------:R1:W-:Y:S01]  /*abf0*/  MUFU.EX2 R188, R138 ;  /* 0x0000008a00bc7308 */ /* 0x0003e20000000800 */
[C---:B------:R-:W-:Y:S02]  /*ac00*/  FMUL.FTZ R90, R0.reuse, R90 ;  /* 0x0000005a005a7220 */ /* 0x040fe40000410000 */
[C---:B------:R-:W-:Y:S02]  /*ac10*/  FMUL.FTZ R91, R0.reuse, R91 ;  /* 0x0000005b005b7220 */ /* 0x040fe40000410000 */
[C---:B------:R-:W-:Y:S04]  /*ac20*/  HMMA.16816.F32.BF16 R40, R144.reuse, R148, R40 ;  /* 0x000000949028723c */ /* 0x040fe80000041828 */
[C---:B------:R-:W-:Y:S02]  /*ac30*/  FMUL.FTZ R94, R0.reuse, R94 ;  /* 0x0000005e005e7220 */ /* 0x040fe40000410000 */
[----:B------:R-:W-:Y:S02]  /*ac40*/  FMUL.FTZ R95, R0, R95 ;  /* 0x0000005f005f7220 */ /* 0x000fe40000410000 */
[-C--:B------:R-:W-:Y:S04]  /*ac50*/  HMMA.16816.F32.BF16 R44, R144, R150.reuse, R44 ;  /* 0x00000096902c723c */ /* 0x080fe8000004182c */
[C---:B------:R-:W-:Y:S02]  /*ac60*/  FMUL.FTZ R101, R133.reuse, R101 ;  /* 0x0000006585657220 */ /* 0x040fe40000410000 */
[----:B------:R-:W-:Y:S02]  /*ac70*/  FMUL.FTZ R102, R132, R102 ;  /* 0x0000006684667220 */ /* 0x000fe40000410000 */
[C---:B------:R-:W-:Y:S01]  /*ac80*/  HMMA.16816.F32.BF16 R48, R192.reuse, R150, R48 ;  /* 0x00000096c030723c */ /* 0x040fe20000041830 */
[----:B------:R-:W2:Y:S03]  /*ac90*/  LDSM.16.MT88.4 R148, [R225+0x1900] ;  /* 0x00190000e194783b */ /* 0x000ea60000004200 */
[----:B-1----:R-:W-:Y:S02]  /*aca0*/  FFMA.FTZ R138, R204, c[0x0][0x2d0], -R141 ;  /* 0x0000b400cc8a7a23 */ /* 0x002fe4000001088d */
[----:B------:R-:W-:Y:S02]  /*acb0*/  FMUL.FTZ R103, R132, R103 ;  /* 0x0000006784677220 */ /* 0x000fe40000410000 */
[-C--:B---3--:R-:W-:Y:S01]  /*acc0*/  HMMA.16816.F32.BF16 R52, R192, R152.reuse, R52 ;  /* 0x00000098c034723c */ /* 0x088fe20000041834 */
[----:B------:R1:W-:Y:S03]  /*acd0*/  MUFU.EX2 R170, R138 ;  /* 0x0000008a00aa7308 */ /* 0x0003e60000000800 */
[C---:B------:R-:W-:Y:S02]  /*ace0*/  FMUL.FTZ R104, R2.reuse, R104 ;  /* 0x0000006802687220 */ /* 0x040fe40000410000 */
[----:B------:R-:W-:Y:S02]  /*acf0*/  FMUL.FTZ R105, R2, R105 ;  /* 0x0000006902697220 */ /* 0x000fe40000410000 */
[C---:B------:R-:W-:Y:S04]  /*ad00*/  HMMA.16816.F32.BF16 R56, R144.reuse, R152, R56 ;  /* 0x000000989038723c */ /* 0x040fe80000041838 */
[C---:B------:R-:W-:Y:S02]  /*ad10*/  FMUL.FTZ R106, R0.reuse, R106 ;  /* 0x0000006a006a7220 */ /* 0x040fe40000410000 */
[----:B------:R-:W-:Y:S02]  /*ad20*/  FMUL.FTZ R107, R0, R107 ;  /* 0x0000006b006b7220 */ /* 0x000fe40000410000 */
[-C--:B------:R-:W-:Y:S04]  /*ad30*/  HMMA.16816.F32.BF16 R60, R144, R154.reuse, R60 ;  /* 0x0000009a903c723c */ /* 0x080fe8000004183c */
[C---:B------:R-:W-:Y:S02]  /*ad40*/  FMUL.FTZ R108, R2.reuse, R108 ;  /* 0x0000006c026c7220 */ /* 0x040fe40000410000 */
[----:B------:R-:W-:Y:S02]  /*ad50*/  FMUL.FTZ R109, R2, R109 ;  /* 0x0000006d026d7220 */ /* 0x000fe40000410000 */
[C---:B------:R-:W-:Y:S01]  /*ad60*/  HMMA.16816.F32.BF16 R64, R192.reuse, R154, R64 ;  /* 0x0000009ac040723c */ /* 0x040fe20000041840 */
[----:B------:R-:W3:Y:S03]  /*ad70*/  LDSM.16.MT88.4 R152, [R226+0x1900] ;  /* 0x00190000e298783b */ /* 0x000ee60000004200 */
[--C-:B-1----:R-:W-:Y:S02]  /*ad80*/  FFMA.FTZ R138, R202, c[0x0][0x2d0], -R142.reuse ;  /* 0x0000b400ca8a7a23 */ /* 0x102fe4000001088e */
[C---:B------:R-:W-:Y:S02]  /*ad90*/  FMUL.FTZ R110, R0.reuse, R110 ;  /* 0x0000006e006e7220 */ /* 0x040fe40000410000 */
[----:B------:R1:W-:Y:S01]  /*ada0*/  MUFU.EX2 R189, R138 ;  /* 0x0000008a00bd7308 */ /* 0x0003e20000000800 */
[-C--:B--2---:R-:W-:Y:S03]  /*adb0*/  HMMA.16816.F32.BF16 R68, R192, R148.reuse, R68 ;  /* 0x00000094c044723c */ /* 0x084fe60000041844 */
[----:B------:R-:W-:Y:S02]  /*adc0*/  FMUL.FTZ R111, R0, R111 ;  /* 0x0000006f006f7220 */ /* 0x000fe40000410000 */
[C---:B------:R-:W-:Y:S02]  /*add0*/  FMUL.FTZ R112, R133.reuse, R112 ;  /* 0x0000007085707220 */ /* 0x040fe40000410000 */
[----:B------:R-:W-:Y:S01]  /*ade0*/  FMUL.FTZ R113, R133, R113 ;  /* 0x0000007185717220 */ /* 0x000fe20000410000 */
        /* <DEDUP_REMOVED lines=9> */
[C---:B------:R-:W-:Y:S02]  /*ae80*/  FMUL.FTZ R122, R0.reuse, R122 ;  /* 0x0000007a007a7220 */ /* 0x040fe40000410000 */
[-C--:B---3--:R-:W-:Y:S01]  /*ae90*/  HMMA.16816.F32.BF16 R84, R192, R152.reuse, R84 ;  /* 0x00000098c054723c */ /* 0x088fe20000041854 */
[----:B------:R1:W-:Y:S03]  /*aea0*/  MUFU.EX2 R172, R138 ;  /* 0x0000008a00ac7308 */ /* 0x0003e60000000800 */
[----:B------:R-:W-:Y:S02]  /*aeb0*/  FMUL.FTZ R123, R0, R123 ;  /* 0x0000007b007b7220 */ /* 0x000fe40000410000 */
[C---:B------:R-:W-:Y:S02]  /*aec0*/  FMUL.FTZ R124, R2.reuse, R124 ;  /* 0x0000007c027c7220 */ /* 0x040fe40000410000 */
[C---:B------:R-:W-:Y:S04]  /*aed0*/  HMMA.16816.F32.BF16 R88, R144.reuse, R152, R88 ;  /* 0x000000989058723c */ /* 0x040fe80000041858 */
[----:B------:R-:W-:Y:S02]  /*aee0*/  FMUL.FTZ R125, R2, R125 ;  /* 0x0000007d027d7220 */ /* 0x000fe40000410000 */
[C---:B------:R-:W-:Y:S02]  /*aef0*/  FMUL.FTZ R126, R0.reuse, R126 ;  /* 0x0000007e007e7220 */ /* 0x040fe40000410000 */
[-C--:B------:R-:W-:Y:S04]  /*af00*/  HMMA.16816.F32.BF16 R92, R144, R154.reuse, R92 ;  /* 0x0000009a905c723c */ /* 0x080fe8000004185c */
[----:B------:R-:W-:Y:S02]  /*af10*/  FMUL.FTZ R127, R0, R127 ;  /* 0x0000007f007f7220 */ /* 0x000fe40000410000 */
[----:B------:R-:W-:Y:S02]  /*af20*/  FMUL.FTZ R128, R133, R128 ;  /* 0x0000008085807220 */ /* 0x000fe40000410000 */
[C---:B------:R-:W-:Y:S01]  /*af30*/  HMMA.16816.F32.BF16 R96, R192.reuse, R154, R96 ;  /* 0x0000009ac060723c */ /* 0x040fe20000041860 */
[----:B------:R-:W3:Y:S03]  /*af40*/  LDSM.16.MT88.4 R152, [R227+0x1900] ;  /* 0x00190000e398783b */ /* 0x000ee60000004200 */
[--C-:B-1----:R-:W-:Y:S02]  /*af50*/  FFMA.FTZ R138, R203, c[0x0][0x2d0], -R143.reuse ;  /* 0x0000b400cb8a7a23 */ /* 0x102fe4000001088f */
[C---:B------:R-:W-:Y:S02]  /*af60*/  FMUL.FTZ R129, R133.reuse, R129 ;  /* 0x0000008185817220 */ /* 0x040fe40000410000 */
[----:B------:R1:W-:Y:S01]  /*af70*/  MUFU.EX2 R252, R138 ;  /* 0x0000008a00fc7308 */ /* 0x0003e20000000800 */
[-C--:B--2---:R-:W-:Y:S03]  /*af80*/  HMMA.16816.F32.BF16 R100, R192, R148.reuse, R100 ;  /* 0x00000094c064723c */ /* 0x084fe60000041864 */
[C---:B------:R-:W-:Y:S02]  /*af90*/  FMUL.FTZ R130, R132.reuse, R130 ;  /* 0x0000008284827220 */ /* 0x040fe40000410000 */
[C---:B------:R-:W-:Y:S02]  /*afa0*/  FMUL.FTZ R131, R132.reuse, R131 ;  /* 0x0000008384837220 */ /* 0x040fe40000410000 */
[C---:B------:R-:W-:Y:S01]  /*afb0*/  FMUL.FTZ R116, R133.reuse, R116 ;  /* 0x0000007485747220 */ /* 0x040fe20000410000 */
[C---:B------:R-:W-:Y:S04]  /*afc0*/  HMMA.16816.F32.BF16 R104, R144.reuse, R148, R104 ;  /* 0x000000949068723c */ /* 0x040fe80000041868 */
[----:B------:R-:W-:Y:S02]  /*afd0*/  FMUL.FTZ R117, R133, R117 ;  /* 0x0000007585757220 */ /* 0x000fe40000410000 */
[C---:B------:R-:W-:Y:S02]  /*afe0*/  FMUL.FTZ R118, R132.reuse, R118 ;  /* 0x0000007684767220 */ /* 0x040fe40000410000 */
[-C--:B------:R-:W-:Y:S04]  /*aff0*/  HMMA.16816.F32.BF16 R108, R144, R150.reuse, R108 ;  /* 0x00000096906c723c */ /* 0x080fe8000004186c */
[----:B------:R-:W-:Y:S02]  /*b000*/  FMUL.FTZ R119, R132, R119 ;  /* 0x0000007784777220 */ /* 0x000fe40000410000 */
[--C-:B-1----:R-:W-:Y:S02]  /*b010*/  FFMA.FTZ R138, R200, c[0x0][0x2d0], -R143.reuse ;  /* 0x0000b400c88a7a23 */ /* 0x102fe4000001088f */
[C---:B------:R-:W-:Y:S01]  /*b020*/  HMMA.16816.F32.BF16 R112, R192.reuse, R150, R112 ;  /* 0x00000096c070723c */ /* 0x040fe20000041870 */
[----:B------:R-:W1:Y:S01]  /*b030*/  LDSM.16.MT88.4 R148, [R225+0x900] ;  /* 0x00090000e194783b */ /* 0x000e620000004200 */
[----:B------:R2:W4:Y:S06]  /*b040*/  MUFU.EX2 R251, R138 ;  /* 0x0000008a00fb7308 */ /* 0x00052c0000000800 */
[-C--:B---3--:R-:W-:Y:S08]  /*b050*/  HMMA.16816.F32.BF16 R116, R192, R152.reuse, R116 ;  /* 0x00000098c074723c */ /* 0x088ff00000041874 */
[C---:B------:R-:W-:Y:S08]  /*b060*/  HMMA.16816.F32.BF16 R120, R144.reuse, R152, R120 ;  /* 0x000000989078723c */ /* 0x040ff00000041878 */
[-C--:B------:R-:W-:Y:S04]  /*b070*/  HMMA.16816.F32.BF16 R124, R144, R154.reuse, R124 ;  /* 0x0000009a907c723c */ /* 0x080fe8000004187c */
[--C-:B--2---:R-:W-:Y:S01]  /*b080*/  FFMA.FTZ R138, R209, c[0x0][0x2d0], -R143.reuse ;  /* 0x0000b400d18a7a23 */ /* 0x104fe2000001088f */
[----:B----4-:R-:W-:Y:S02]  /*b090*/  F2FP.BF16.PACK_AB R152, R251, R252 ;  /* 0x000000fcfb98723e */ /* 0x010fe400000010ff */
[----:B------:R-:W-:Y:S01]  /*b0a0*/  F2FP.BF16.PACK_AB R146, R170, R188 ;  /* 0x000000bcaa92723e */ /* 0x000fe200000010ff */
[----:B------:R-:W-:Y:S01]  /*b0b0*/  HMMA.16816.F32.BF16 R128, R192, R154, R128 ;  /* 0x0000009ac080723c */ /* 0x000fe20000041880 */
[----:B------:R2:W-:Y:S03]  /*b0c0*/  MUFU.EX2 R250, R138 ;  /* 0x0000008a00fa7308 */ /* 0x0005e60000000800 */
[----:B------:R-:W-:Y:S02]  /*b0d0*/  F2FP.BF16.PACK_AB R144, R185, R182 ;  /* 0x000000b6b990723e */ /* 0x000fe400000010ff */
[----:B------:R-:W-:Y:S01]  /*b0e0*/  F2FP.BF16.PACK_AB R145, R187, R183 ;  /* 0x000000b7bb91723e */ /* 0x000fe200000010ff */
[----:B--2---:R-:W-:Y:S04]  /*b0f0*/  FFMA.FTZ R138, R210, c[0x0][0x2d0], -R143 ;  /* 0x0000b400d28a7a23 */ /* 0x004fe8000001088f */
[----:B------:R2:W3:Y:S02]  /*b100*/  MUFU.EX2 R249, R138 ;  /* 0x0000008a00f97308 */ /* 0x0004e40000000800 */
[--C-:B--2---:R-:W-:Y:S01]  /*b110*/  FFMA.FTZ R138, R207, c[0x0][0x2d0], -R134.reuse ;  /* 0x0000b400cf8a7a23 */ /* 0x104fe20000010886 */
[----:B---3--:R-:W-:Y:S07]  /*b120*/  F2FP.BF16.PACK_AB R154, R249, R250 ;  /* 0x000000faf99a723e */ /* 0x008fee00000010ff */
[----:B------:R2:W-:Y:S02]  /*b130*/  MUFU.EX2 R221, R138 ;  /* 0x0000008a00dd7308 */ /* 0x0005e40000000800 */
[--C-:B--2---:R-:W-:Y:S08]  /*b140*/  FFMA.FTZ R138, R208, c[0x0][0x2d0], -R134.reuse ;  /* 0x0000b400d08a7a23 */ /* 0x104ff00000010886 */
[----:B------:R2:W3:Y:S02]  /*b150*/  MUFU.EX2 R220, R138 ;  /* 0x0000008a00dc7308 */ /* 0x0004e40000000800 */
[--C-:B--2---:R-:W-:Y:S01]  /*b160*/  FFMA.FTZ R138, R211, c[0x0][0x2d0], -R134.reuse ;  /* 0x0000b400d38a7a23 */ /* 0x104fe20000010886 */
[----:B------:R-:W-:Y:S02]  /*b170*/  MOV R211, R172 ;  /* 0x000000ac00d37202 */ /* 0x000fe40000000f00 */
[----:B---3--:R-:W-:Y:S05]  /*b180*/  F2FP.BF16.PACK_AB R153, R220, R221 ;  /* 0x000000dddc99723e */ /* 0x008fea00000010ff */
[----:B------:R2:W-:Y:S01]  /*b190*/  MUFU.EX2 R210, R138 ;  /* 0x0000008a00d27308 */ /* 0x0005e20000000800 */
[----:B------:R-:W-:Y:S02]  /*b1a0*/  F2FP.BF16.PACK_AB R147, R211, R189 ;  /* 0x000000bdd393723e */ /* 0x000fe400000010ff */
[----:B------:R-:W-:Y:S02]  /*b1b0*/  MOV R172, R171 ;  /* 0x000000ab00ac7202 */ /* 0x000fe40000000f00 */
[----:B------:R-:W-:Y:S02]  /*b1c0*/  MOV R171, R160 ;  /* 0x000000a000ab7202 */ /* 0x000fe40000000f00 */
[----:B------:R-:W3:Y:S01]  /*b1d0*/  LDSM.16.MT88.4 R160, [R228+0x900] ;  /* 0x00090000e4a0783b */ /* 0x000ee20000004200 */
[-C--:B-1----:R-:W-:Y:S05]  /*b1e0*/  HMMA.16816.F32.BF16 R4, R144, R148.reuse, R4 ;  /* 0x000000949004723c */ /* 0x082fea0000041804 */
[----:B--2---:R-:W-:Y:S04]  /*b1f0*/  FFMA.FTZ R138, R206, c[0x0][0x2d0], -R134 ;  /* 0x0000b400ce8a7a23 */ /* 0x004fe80000010886 */
[----:B------:R1:W2:Y:S03]  /*b200*/  MUFU.EX2 R197, R138 ;  /* 0x0000008a00c57308 */ /* 0x0002a60000000800 */
[--C-:B-1----:R-:W-:Y:S01]  /*b210*/  FFMA.FTZ R138, R218, c[0x0][0x2d0], -R141.reuse ;  /* 0x0000b400da8a7a23 */ /* 0x102fe2000001088d */
[----:B--2---:R-:W-:Y:S02]  /*b220*/  F2FP.BF16.PACK_AB R155, R197, R210 ;  /* 0x000000d2c59b723e */ /* 0x004fe400000010ff */
[----:B------:R-:W-:Y:S04]  /*b230*/  MOV R218, R170 ;  /* 0x000000aa00da7202 */ /* 0x000fe80000000f00 */
[----:B------:R1:W-:Y:S01]  /*b240*/  MUFU.EX2 R208, R138 ;  /* 0x0000008a00d07308 */ /* 0x0003e20000000800 */
[C---:B------:R-:W-:Y:S08]  /*b250*/  HMMA.16816.F32.BF16 R8, R152.reuse, R148, R8 ;  /* 0x000000949808723c */ /* 0x040ff00000041808 */
[-C--:B------:R-:W-:Y:S08]  /*b260*/  HMMA.16816.F32.BF16 R12, R152, R150.reuse, R12 ;  /* 0x00000096980c723c */ /* 0x080ff0000004180c */
[C---:B------:R-:W-:Y:S01]  /*b270*/  HMMA.16816.F32.BF16 R16, R144.reuse, R150, R16 ;  /* 0x000000969010723c */ /* 0x040fe20000041810 */
[----:B------:R-:W2:Y:S03]  /*b280*/  LDSM.16.MT88.4 R148, [R225+0x2100] ;  /* 0x00210000e194783b */ /* 0x000ea60000004200 */
[--C-:B-1----:R-:W-:Y:S01]  /*b290*/  FFMA.FTZ R138, R222, c[0x0][0x2d0], -R141.reuse ;  /* 0x0000b400de8a7a23 */ /* 0x102fe2000001088d */
[----:B------:R-:W-:Y:S03]  /*b2a0*/  MOV R222, R189 ;  /* 0x000000bd00de7202 */ /* 0x000fe60000000f00 */
[-C--:B------:R-:W-:Y:S01]  /*b2b0*/  HMMA.16816.F32.BF16 R20, R144, R156.reuse, R20 ;  /* 0x0000009c9014723c */ /* 0x080fe20000041814 */
[----:B------:R1:W-:Y:S07]  /*b2c0*/  MUFU.EX2 R209, R138 ;  /* 0x0000008a00d17308 */ /* 0x0003ee0000000800 */
[C---:B------:R-:W-:Y:S08]  /*b2d0*/  HMMA.16816.F32.BF16 R24, R152.reuse, R156, R24 ;  /* 0x0000009c9818723c */ /* 0x040ff00000041818 */
[-C--:B------:R-:W-:Y:S08]  /*b2e0*/  HMMA.16816.F32.BF16 R28, R152, R158.reuse, R28 ;  /* 0x0000009e981c723c */ /* 0x080ff0000004181c */
[C---:B------:R-:W-:Y:S01]  /*b2f0*/  HMMA.16816.F32.BF16 R32, R144.reuse, R158, R32 ;  /* 0x0000009e9020723c */ /* 0x040fe20000041820 */
[----:B------:R-:W4:Y:S03]  /*b300*/  LDSM.16.MT88.4 R156, [R226+0x2100] ;  /* 0x00210000e29c783b */ /* 0x000f260000004200 */
[--C-:B-1----:R-:W-:Y:S01]  /*b310*/  FFMA.FTZ R138, R216, c[0x0][0x2d0], -R142.reuse ;  /* 0x0000b400d88a7a23 */ /* 0x102fe2000001088e */
[----:B------:R-:W-:Y:S03]  /*b320*/  MOV R216, R188 ;  /* 0x000000bc00d87202 */ /* 0x000fe60000000f00 */
[-C--:B---3--:R-:W-:Y:S01]  /*b330*/  HMMA.16816.F32.BF16 R36, R144, R160.reuse, R36 ;  /* 0x000000a09024723c */ /* 0x088fe20000041824 */
[----:B------:R1:W-:Y:S01]  /*b340*/  MUFU.EX2 R207, R138 ;  /* 0x0000008a00cf7308 */ /* 0x0003e20000000800 */
[----:B------:R-:W-:Y:S06]  /*b350*/  LDSM.16.MT88.4 R188, [R228+0x1100] ;  /* 0x00110000e4bc783b */ /* 0x000fec0000004200 */
[C---:B------:R-:W-:Y:S08]  /*b360*/  HMMA.16816.F32.BF16 R40, R152.reuse, R160, R40 ;  /* 0x000000a09828723c */ /* 0x040ff00000041828 */
[-C--:B------:R-:W-:Y:S08]  /*b370*/  HMMA.16816.F32.BF16 R44, R152, R162.reuse, R44 ;  /* 0x000000a2982c723c */ /* 0x080ff0000004182c */
[C---:B------:R-:W-:Y:S01]  /*b380*/  HMMA.16816.F32.BF16 R48, R144.reuse, R162, R48 ;  /* 0x000000a29030723c */ /* 0x040fe20000041830 */
[----:B------:R-:W3:Y:S03]  /*b390*/  LDSM.16.MT88.4 R160, [R228+0x2100] ;  /* 0x00210000e4a0783b */ /* 0x000ee60000004200 */
[--C-:B-1----:R-:W-:Y:S01]  /*b3a0*/  FFMA.FTZ R138, R217, c[0x0][0x2d0], -R142.reuse ;  /* 0x0000b400d98a7a23 */ /* 0x102fe2000001088e */
[----:B------:R-:W-:Y:S03]  /*b3b0*/  MOV R217, R187 ;  /* 0x000000bb00d97202 */ /* 0x000fe60000000f00 */
[-C--:B------:R-:W-:Y:S01]  /*b3c0*/  HMMA.16816.F32.BF16 R52, R144, R164.reuse, R52 ;  /* 0x000000a49034723c */ /* 0x080fe20000041834 */
[----:B------:R1:W5:Y:S07]  /*b3d0*/  MUFU.EX2 R206, R138 ;  /* 0x0000008a00ce7308 */ /* 0x00036e0000000800 */
[C---:B------:R-:W-:Y:S08]  /*b3e0*/  HMMA.16816.F32.BF16 R56, R152.reuse, R164, R56 ;  /* 0x000000a49838723c */ /* 0x040ff00000041838 */
[-C--:B------:R-:W-:Y:S08]  /*b3f0*/  HMMA.16816.F32.BF16 R60, R152, R166.reuse, R60 ;  /* 0x000000a6983c723c */ /* 0x080ff0000004183c */
[C---:B------:R-:W-:Y:S04]  /*b400*/  HMMA.16816.F32.BF16 R64, R144.reuse, R166, R64 ;  /* 0x000000a69040723c */ /* 0x040fe80000041840 */
[--C-:B-1----:R-:W-:Y:S01]  /*b410*/  FFMA.FTZ R138, R247, c[0x0][0x2d0], -R141.reuse ;  /* 0x0000b400f78a7a23 */ /* 0x102fe2000001088d */
[----:B------:R-:W-:Y:S01]  /*b420*/  MOV R247, R186 ;  /* 0x000000ba00f77202 */ /* 0x000fe20000000f00 */
[----:B------:R-:W-:Y:S01]  /*b430*/  FFMA.FTZ R141, R248, c[0x0][0x2d0], -R141 ;  /* 0x0000b400f88d7a23 */ /* 0x000fe2000001088d */
[----:B------:R-:W-:Y:S01]  /*b440*/  MOV R248, R185 ;  /* 0x000000b900f87202 */ /* 0x000fe20000000f00 */
[-C--:B--2---:R-:W-:Y:S01]  /*b450*/  HMMA.16816.F32.BF16 R68, R144, R148.reuse, R68 ;  /* 0x000000949044723c */ /* 0x084fe20000041844 */
[----:B------:R1:W-:Y:S07]  /*b460*/  MUFU.EX2 R205, R138 ;  /* 0x0000008a00cd7308 */ /* 0x0003ee0000000800 */
[C---:B------:R-:W-:Y:S03]  /*b470*/  HMMA.16816.F32.BF16 R72, R152.reuse, R148, R72 ;  /* 0x000000949848723c */ /* 0x040fe60000041848 */
[----:B------:R5:W2:Y:S05]  /*b480*/  MUFU.EX2 R204, R141 ;  /* 0x0000008d00cc7308 */ /* 0x000aaa0000000800 */
[-C--:B------:R-:W-:Y:S08]  /*b490*/  HMMA.16816.F32.BF16 R76, R152, R150.reuse, R76 ;  /* 0x00000096984c723c */ /* 0x080ff0000004184c */
[C---:B------:R-:W-:Y:S01]  /*b4a0*/  HMMA.16816.F32.BF16 R80, R144.reuse, R150, R80 ;  /* 0x000000969050723c */ /* 0x040fe20000041850 */
[----:B------:R-:W2:Y:S03]  /*b4b0*/  LDSM.16.MT88.4 R148, [R227+0x2100] ;  /* 0x00210000e394783b */ /* 0x000ea60000004200 */
[--C-:B-1----:R-:W-:Y:S01]  /*b4c0*/  FFMA.FTZ R138, R244, c[0x0][0x2d0], -R142.reuse ;  /* 0x0000b400f48a7a23 */ /* 0x102fe2000001088e */
[----:B------:R-:W-:Y:S01]  /*b4d0*/  MOV R244, R184 ;  /* 0x000000b800f47202 */ /* 0x000fe20000000f00 */
[----:B------:R-:W-:Y:S01]  /*b4e0*/  FFMA.FTZ R142, R246, c[0x0][0x2d0], -R142 ;  /* 0x0000b400f68e7a23 */ /* 0x000fe2000001088e */
[----:B------:R-:W-:Y:S01]  /*b4f0*/  MOV R246, R183 ;  /* 0x000000b700f67202 */ /* 0x000fe20000000f00 */
[-C--:B----4-:R-:W-:Y:S01]  /*b500*/  HMMA.16816.F32.BF16 R84, R144, R156.reuse, R84 ;  /* 0x0000009c9054723c */ /* 0x090fe20000041854 */
[----:B------:R1:W-:Y:S03]  /*b510*/  MUFU.EX2 R203, R138 ;  /* 0x0000008a00cb7308 */ /* 0x0003e60000000800 */
[----:B-----5:R-:W-:Y:S04]  /*b520*/  F2FP.BF16.PACK_AB R141, R206, R207 ;  /* 0x000000cfce8d723e */ /* 0x020fe800000010ff */
[C---:B------:R-:W-:Y:S03]  /*b530*/  HMMA.16816.F32.BF16 R88, R152.reuse, R156, R88 ;  /* 0x0000009c9858723c */ /* 0x040fe60000041858 */
[----:B------:R2:W-:Y:S05]  /*b540*/  MUFU.EX2 R202, R142 ;  /* 0x0000008e00ca7308 */ /* 0x0005ea0000000800 */
[-C--:B------:R-:W-:Y:S08]  /*b550*/  HMMA.16816.F32.BF16 R92, R152, R158.reuse, R92 ;  /* 0x0000009e985c723c */ /* 0x080ff0000004185c */
[C---:B------:R-:W-:Y:S01]  /*b560*/  HMMA.16816.F32.BF16 R96, R144.reuse, R158, R96 ;  /* 0x0000009e9060723c */ /* 0x040fe20000041860 */
[----:B------:R-:W4:Y:S03]  /*b570*/  LDSM.16.MT88.4 R156, [R225+0x1100] ;  /* 0x00110000e19c783b */ /* 0x000f260000004200 */
[--C-:B-1----:R-:W-:Y:S01]  /*b580*/  FFMA.FTZ R138, R219, c[0x0][0x2d0], -R143.reuse ;  /* 0x0000b400db8a7a23 */ /* 0x102fe2000001088f */
[----:B------:R-:W-:Y:S03]  /*b590*/  MOV R219, R182 ;  /* 0x000000b600db7202 */ /* 0x000fe60000000f00 */
[-C--:B---3--:R-:W-:Y:S01]  /*b5a0*/  HMMA.16816.F32.BF16 R100, R144, R160.reuse, R100 ;  /* 0x000000a09064723c */ /* 0x088fe20000041864 */
[----:B------:R1:W-:Y:S03]  /*b5b0*/  MUFU.EX2 R201, R138 ;  /* 0x0000008a00c97308 */ /* 0x0003e60000000800 */
[----:B--2---:R-:W-:Y:S04]  /*b5c0*/  F2FP.BF16.PACK_AB R142, R204, R205 ;  /* 0x000000cdcc8e723e */ /* 0x004fe800000010ff */
[C---:B------:R-:W-:Y:S08]  /*b5d0*/  HMMA.16816.F32.BF16 R104, R152.reuse, R160, R104 ;  /* 0x000000a09868723c */ /* 0x040ff00000041868 */
[-C--:B------:R-:W-:Y:S08]  /*b5e0*/  HMMA.16816.F32.BF16 R108, R152, R162.reuse, R108 ;  /* 0x000000a2986c723c */ /* 0x080ff0000004186c */
[C---:B------:R-:W-:Y:S04]  /*b5f0*/  HMMA.16816.F32.BF16 R112, R144.reuse, R162, R112 ;  /* 0x000000a29070723c */ /* 0x040fe80000041870 */
[--C-:B-1----:R-:W-:Y:S01]  /*b600*/  FFMA.FTZ R138, R223, c[0x0][0x2d0], -R143.reuse ;  /* 0x0000b400df8a7a23 */ /* 0x102fe2000001088f */
[----:B------:R-:W-:Y:S02]  /*b610*/  MOV R223, R181 ;  /* 0x000000b500df7202 */ /* 0x000fe40000000f00 */
[----:B------:R-:W-:Y:S01]  /*b620*/  MOV R181, R175 ;  /* 0x000000af00b57202 */ /* 0x000fe20000000f00 */
[-C--:B------:R-:W-:Y:S01]  /*b630*/  HMMA.16816.F32.BF16 R116, R144, R148.reuse, R116 ;  /* 0x000000949074723c */ /* 0x080fe20000041874 */
[----:B------:R1:W2:Y:S07]  /*b640*/  MUFU.EX2 R200, R138 ;  /* 0x0000008a00c87308 */ /* 0x0002ae0000000800 */
[C---:B------:R-:W-:Y:S08]  /*b650*/  HMMA.16816.F32.BF16 R120, R152.reuse, R148, R120 ;  /* 0x000000949878723c */ /* 0x040ff00000041878 */
[-C--:B------:R-:W-:Y:S08]  /*b660*/  HMMA.16816.F32.BF16 R124, R152, R150.reuse, R124 ;  /* 0x00000096987c723c */ /* 0x080ff0000004187c */
[----:B------:R-:W-:Y:S04]  /*b670*/  HMMA.16816.F32.BF16 R128, R144, R150, R128 ;  /* 0x000000969080723c */ /* 0x000fe80000041880 */
[--C-:B-1----:R-:W-:Y:S01]  /*b680*/  FFMA.FTZ R138, R245, c[0x0][0x2d0], -R143.reuse ;  /* 0x0000b400f58a7a23 */ /* 0x102fe2000001088f */
[----:B------:R-:W-:Y:S01]  /*b690*/  MOV R245, R180 ;  /* 0x000000b400f57202 */ /* 0x000fe20000000f00 */
[----:B------:R-:W-:Y:S01]  /*b6a0*/  FFMA.FTZ R143, R215, c[0x0][0x2d0], -R143 ;  /* 0x0000b400d78f7a23 */ /* 0x000fe2000001088f */
[----:B------:R-:W-:Y:S01]  /*b6b0*/  MOV R180, R174 ;  /* 0x000000ae00b47202 */ /* 0x000fe20000000f00 */
[----:B------:R1:W-:Y:S01]  /*b6c0*/  MUFU.EX2 R199, R138 ;  /* 0x0000008a00c77308 */ /* 0x0003e20000000800 */
[----:B------:R-:W-:Y:S03]  /*b6d0*/  MOV R215, R179 ;  /* 0x000000b300d77202 */ /* 0x000fe60000000f00 */
[----:B------:R-:W-:Y:S02]  /*b6e0*/  MOV R179, R173 ;  /* 0x000000ad00b37202 */ /* 0x000fe40000000f00 */
[----:B--2---:R-:W-:Y:S04]  /*b6f0*/  F2FP.BF16.PACK_AB R192, R200, R201 ;  /* 0x000000c9c8c0723e */ /* 0x004fe800000010ff */
[----:B------:R2:W3:Y:S01]  /*b700*/  MUFU.EX2 R198, R143 ;  /* 0x0000008f00c67308 */ /* 0x0004e20000000800 */
[--C-:B-1----:R-:W-:Y:S01]  /*b710*/  FFMA.FTZ R138, R214, c[0x0][0x2d0], -R134.reuse ;  /* 0x0000b400d68a7a23 */ /* 0x102fe20000010886 */
[----:B------:R-:W-:Y:S08]  /*b720*/  MOV R214, R139 ;  /* 0x0000008b00d67202 */ /* 0x000ff00000000f00 */
[----:B------:R1:W-:Y:S01]  /*b730*/  MUFU.EX2 R139, R138 ;  /* 0x0000008a008b7308 */ /* 0x0003e20000000800 */
[----:B--2---:R-:W-:Y:S02]  /*b740*/  F2FP.BF16.PACK_AB R143, R202, R203 ;  /* 0x000000cbca8f723e */ /* 0x004fe400000010ff */
[----:B---3--:R-:W-:Y:S01]  /*b750*/  F2FP.BF16.PACK_AB R194, R198, R199 ;  /* 0x000000c7c6c2723e */ /* 0x008fe200000010ff */
[--C-:B-1----:R-:W-:Y:S02]  /*b760*/  FFMA.FTZ R138, R212, c[0x0][0x2d0], -R134.reuse ;  /* 0x0000b400d48a7a23 */ /* 0x102fe40000010886 */
[----:B------:R-:W2:Y:S04]  /*b770*/  LDL.LU R212, [R1+0x1c] ;  /* 0x00001c0001d47983 */ /* 0x000ea80000300800 */
[----:B------:R1:W3:Y:S02]  /*b780*/  MUFU.EX2 R196, R138 ;  /* 0x0000008a00c47308 */ /* 0x0002e40000000800 */
[--C-:B-1----:R-:W-:Y:S01]  /*b790*/  FFMA.FTZ R138, R213, c[0x0][0x2d0], -R134.reuse ;  /* 0x0000b400d58a7a23 */ /* 0x102fe20000010886 */
[----:B------:R-:W-:Y:S01]  /*b7a0*/  MOV R213, R178 ;  /* 0x000000b200d57202 */ /* 0x000fe20000000f00 */
[----:B------:R-:W-:Y:S01]  /*b7b0*/  FFMA.FTZ R134, R140, c[0x0][0x2d0], -R134 ;  /* 0x0000b4008c867a23 */ /* 0x000fe20000010886 */
[----:B------:R-:W-:Y:S02]  /*b7c0*/  MOV R178, R172 ;  /* 0x000000ac00b27202 */ /* 0x000fe40000000f00 */
[----:B------:R-:W1:Y:S03]  /*b7d0*/  LDSM.16.MT88.4 R172, [R226+0x1100] ;  /* 0x00110000e2ac783b */ /* 0x000e660000004200 */
[----:B------:R-:W-:Y:S01]  /*b7e0*/  MUFU.EX2 R138, R138 ;  /* 0x0000008a008a7308 */ /* 0x000fe20000000800 */
[----:B------:R-:W-:Y:S02]  /*b7f0*/  F2FP.BF16.PACK_AB R140, R209, R208 ;  /* 0x000000d0d18c723e */ /* 0x000fe400000010ff */
[----:B---3--:R-:W-:Y:S05]  /*b800*/  F2FP.BF16.PACK_AB R193, R196, R139 ;  /* 0x0000008bc4c1723e */ /* 0x008fea00000010ff */
[-C--:B----4-:R-:W-:Y:S01]  /*b810*/  HMMA.16816.F32.BF16 R144, R140, R156.reuse, R4 ;  /* 0x0000009c8c90723c */ /* 0x090fe20000041804 */
[----:B------:R-:W3:Y:S01]  /*b820*/  LDSM.16.MT88.4 R4, [R227+0x1100] ;  /* 0x00110000e304783b */ /* 0x000ee20000004200 */
[----:B------:R-:W4:Y:S03]  /*b830*/  MUFU.EX2 R134, R134 ;  /* 0x0000008600867308 */ /* 0x000f260000000800 */
[----:B----4-:R-:W-:Y:S07]  /*b840*/  F2FP.BF16.PACK_AB R195, R134, R138 ;  /* 0x0000008a86c3723e */ /* 0x010fee00000010ff */
[C---:B------:R-:W-:Y:S01]  /*b850*/  HMMA.16816.F32.BF16 R148, R192.reuse, R156, R8 ;  /* 0x0000009cc094723c */ /* 0x040fe20000041808 */
[----:B------:R-:W4:Y:S07]  /*b860*/  LDSM.16.MT88.4 R8, [R225+0x2900] ;  /* 0x00290000e108783b */ /* 0x000f2e0000004200 */
[-C--:B------:R-:W-:Y:S01]  /*b870*/  HMMA.16816.F32.BF16 R152, R192, R158.reuse, R12 ;  /* 0x0000009ec098723c */ /* 0x080fe2000004180c */
[----:B------:R-:W5:Y:S07]  /*b880*/  LDSM.16.MT88.4 R12, [R226+0x2900] ;  /* 0x00290000e20c783b */ /* 0x000f6e0000004200 */
[C---:B------:R-:W-:Y:S01]  /*b890*/  HMMA.16816.F32.BF16 R156, R140.reuse, R158, R16 ;  /* 0x0000009e8c9c723c */ /* 0x040fe20000041810 */
[----:B------:R-:W3:Y:S07]  /*b8a0*/  LDSM.16.MT88.4 R16, [R228+0x2900] ;  /* 0x00290000e410783b */ /* 0x000eee0000004200 */
[-C--:B-1----:R-:W-:Y:S07]  /*b8b0*/  HMMA.16816.F32.BF16 R160, R140, R172.reuse, R20 ;  /* 0x000000ac8ca0723c */ /* 0x082fee0000041814 */
[----:B------:R-:W-:Y:S01]  /*b8c0*/  MOV R21, R179 ;  /* 0x000000b300157202 */ /* 0x000fe20000000f00 */
[C---:B------:R-:W-:Y:S01]  /*b8d0*/  HMMA.16816.F32.BF16 R164, R192.reuse, R172, R24 ;  /* 0x000000acc0a4723c */ /* 0x040fe20000041818 */
[----:B------:R-:W2:Y:S03]  /*b8e0*/  LDL.LU R24, [R1+0x18] ;  /* 0x0000180001187983 */ /* 0x000ea60000300800 */
[----:B------:R-:W-:Y:S02]  /*b8f0*/  MOV R20, R178 ;  /* 0x000000b200147202 */ /* 0x000fe40000000f00 */
[----:B------:R-:W-:Y:S02]  /*b900*/  MOV R23, R181 ;  /* 0x000000b500177202 */ /* 0x000fe40000000f00 */
[----:B------:R-:W-:Y:S04]  /*b910*/  MOV R25, R171 ;  /* 0x000000ab00197202 */ /* 0x000fe80000000f00 */
[----:B------:R-:W-:Y:S02]  /*b920*/  MOV R26, R169 ;  /* 0x000000a9001a7202 */ /* 0x000fe40000000f00 */
[----:B------:R-:W-:Y:S02]  /*b930*/  MOV R27, R168 ;  /* 0x000000a8001b7202 */ /* 0x000fe40000000f00 */
[-C--:B------:R-:W-:Y:S01]  /*b940*/  HMMA.16816.F32.BF16 R168, R192, R174.reuse, R28 ;  /* 0x000000aec0a8723c */ /* 0x080fe2000004181c */
[----:B------:R-:W2:Y:S02]  /*b950*/  LDL.LU R29, [R1+0x10] ;  /* 0x00001000011d7983 */ /* 0x000ea40000300800 */
[----:B------:R-:W-:Y:S02]  /*b960*/  MOV R22, R180 ;  /* 0x000000b400167202 */ /* 0x000fe40000000f00 */
[----:B------:R-:W2:Y:S02]  /*b970*/  LDL.LU R31, [R1+0x14] ;  /* 0x00001400011f7983 */ /* 0x000ea40000300800 */
[----:B------:R-:W-:Y:S01]  /*b980*/  MOV R28, R177 ;  /* 0x000000b1001c7202 */ /* 0x000fe20000000f00 */
[C---:B------:R-:W-:Y:S04]  /*b990*/  HMMA.16816.F32.BF16 R172, R140.reuse, R174, R32 ;  /* 0x000000ae8cac723c */ /* 0x040fe80000041820 */
[----:B------:R-:W-:Y:S04]  /*b9a0*/  MOV R30, R176 ;  /* 0x000000b0001e7202 */ /* 0x000fe80000000f00 */
[-C--:B------:R-:W-:Y:S08]  /*b9b0*/  HMMA.16816.F32.BF16 R176, R140, R188.reuse, R36 ;  /* 0x000000bc8cb0723c */ /* 0x080ff00000041824 */
        /* <DEDUP_REMOVED lines=9> */
[C---:B------:R-:W-:Y:S08]  /*ba50*/  HMMA.16816.F32.BF16 R72, R192.reuse, R8, R72 ;  /* 0x00000008c048723c */ /* 0x040ff00000041848 */
[-C--:B------:R-:W-:Y:S08]  /*ba60*/  HMMA.16816.F32.BF16 R76, R192, R10.reuse, R76 ;  /* 0x0000000ac04c723c */ /* 0x080ff0000004184c */
[C---:B------:R-:W-:Y:S08]  /*ba70*/  HMMA.16816.F32.BF16 R80, R140.reuse, R10, R80 ;  /* 0x0000000a8c50723c */ /* 0x040ff00000041850 */
[-C--:B-----5:R-:W-:Y:S08]  /*ba80*/  HMMA.16816.F32.BF16 R84, R140, R12.reuse, R84 ;  /* 0x0000000c8c54723c */ /* 0x0a0ff00000041854 */
[C---:B------:R-:W-:Y:S08]  /*ba90*/  HMMA.16816.F32.BF16 R88, R192.reuse, R12, R88 ;  /* 0x0000000cc058723c */ /* 0x040ff00000041858 */
[-C--:B------:R-:W-:Y:S08]  /*baa0*/  HMMA.16816.F32.BF16 R92, R192, R14.reuse, R92 ;  /* 0x0000000ec05c723c */ /* 0x080ff0000004185c */
[C---:B------:R-:W-:Y:S08]  /*bab0*/  HMMA.16816.F32.BF16 R96, R140.reuse, R14, R96 ;  /* 0x0000000e8c60723c */ /* 0x040ff00000041860 */
[-C--:B------:R-:W-:Y:S08]  /*bac0*/  HMMA.16816.F32.BF16 R100, R140, R16.reuse, R100 ;  /* 0x000000108c64723c */ /* 0x080ff00000041864 */
[C---:B------:R-:W-:Y:S08]  /*bad0*/  HMMA.16816.F32.BF16 R104, R192.reuse, R16, R104 ;  /* 0x00000010c068723c */ /* 0x040ff00000041868 */
[-C--:B------:R-:W-:Y:S08]  /*bae0*/  HMMA.16816.F32.BF16 R108, R192, R18.reuse, R108 ;  /* 0x00000012c06c723c */ /* 0x080ff0000004186c */
[C---:B------:R-:W-:Y:S08]  /*baf0*/  HMMA.16816.F32.BF16 R112, R140.reuse, R18, R112 ;  /* 0x000000128c70723c */ /* 0x040ff00000041870 */
[-C--:B-1----:R-:W-:Y:S08]  /*bb00*/  HMMA.16816.F32.BF16 R116, R140, R4.reuse, R116 ;  /* 0x000000048c74723c */ /* 0x082ff00000041874 */
[C---:B------:R-:W-:Y:S08]  /*bb10*/  HMMA.16816.F32.BF16 R120, R192.reuse, R4, R120 ;  /* 0x00000004c078723c */ /* 0x040ff00000041878 */
[-C--:B------:R-:W-:Y:S08]  /*bb20*/  HMMA.16816.F32.BF16 R124, R192, R6.reuse, R124 ;  /* 0x00000006c07c723c */ /* 0x080ff0000004187c */
[----:B------:R-:W-:Y:S04]  /*bb30*/  HMMA.16816.F32.BF16 R128, R140, R6, R128 ;  /* 0x000000068c80723c */ /* 0x000fe80000041880 */
[----:B--2---:R-:W-:Y:S04]  /*bb40*/  FFMA.FTZ R8, R2, R24, R25 ;  /* 0x0000001802087223 */ /* 0x004fe80000010019 */
[----:B------:R-:W-:Y:S04]  /*bb50*/  FADD.FTZ R8, R20, R8 ;  /* 0x0000000814087221 */ /* 0x000fe80000010000 */
[----:B------:R-:W-:Y:S02]  /*bb60*/  FADD.FTZ R9, R23, R8 ;  /* 0x0000000817097221 */ /* 0x000fe40000010000 */
[----:B------:R-:W-:Y:S02]  /*bb70*/  FFMA.FTZ R8, R0, R212, R213 ;  /* 0x000000d400087223 */ /* 0x000fe400000100d5 */
[----:B------:R-:W-:Y:S02]  /*bb80*/  FADD.FTZ R0, R223, R9 ;  /* 0x00000009df007221 */ /* 0x000fe40000010000 */
[----:B------:R-:W-:Y:S02]  /*bb90*/  FADD.FTZ R8, R245, R8 ;  /* 0x00000008f5087221 */ /* 0x000fe40000010000 */
[----:B------:R-:W-:Y:S02]  /*bba0*/  FFMA.FTZ R133, R133, R29, R28 ;  /* 0x0000001d85857223 */ /* 0x000fe4000001001c */
[----:B------:R-:W-:Y:S02]  /*bbb0*/  FADD.FTZ R8, R244, R8 ;  /* 0x00000008f4087221 */ /* 0x000fe40000010000 */
[----:B------:R-:W-:Y:S02]  /*bbc0*/  FFMA.FTZ R132, R132, R31, R30 ;  /* 0x0000001f84847223 */ /* 0x000fe4000001001e */
[----:B------:R-:W-:Y:S02]  /*bbd0*/  FADD.FTZ R2, R26, R133 ;  /* 0x000000851a027221 */ /* 0x000fe40000010000 */
[----:B------:R-:W-:Y:S02]  /*bbe0*/  FADD.FTZ R132, R27, R132 ;  /* 0x000000841b847221 */ /* 0x000fe40000010000 */
[----:B------:R-:W-:Y:S02]  /*bbf0*/  FADD.FTZ R2, R21, R2 ;  /* 0x0000000215027221 */ /* 0x000fe40000010000 */
[----:B------:R-:W-:Y:S02]  /*bc00*/  FADD.FTZ R132, R22, R132 ;  /* 0x0000008416847221 */ /* 0x000fe40000010000 */
[----:B------:R-:W-:Y:S02]  /*bc10*/  FADD.FTZ R10, R214, R2 ;  /* 0x00000002d60a7221 */ /* 0x000fe40000010000 */
[----:B------:R-:W-:Y:S01]  /*bc20*/  FADD.FTZ R2, R215, R132 ;  /* 0x00000084d7027221 */ /* 0x000fe20000010000 */
[----:B------:R-:W-:Y:S01]  /*bc30*/  MOV R132, R137 ;  /* 0x0000008900847202 */ /* 0x000fe20000000f00 */
        /* <DEDUP_REMOVED lines=29> */
[----:B------:R-:W-:Y:S01]  /*be10*/  FADD.FTZ R2, R196, R2 ;  /* 0x00000002c4027221 */ /* 0x000fe20000010000 */
[----:B------:R1:W-:Y:S01]  /*be20*/  STL [R1+0x10], R6 ;  /* 0x0000100601007387 */ /* 0x0003e20000100800 */
[----:B------:R-:W-:Y:S02]  /*be30*/  FADD.FTZ R4, R199, R4 ;  /* 0x00000004c7047221 */ /* 0x000fe40000010000 */
[----:B------:R-:W-:Y:S01]  /*be40*/  FADD.FTZ R0, R138, R2 ;  /* 0x000000028a007221 */ /* 0x000fe20000010000 */
[----:B------:R1:W-:Y:S01]  /*be50*/  STL [R1+0x14], R5 ;  /* 0x0000140501007387 */ /* 0x0003e20000100800 */
[----:B------:R-:W-:Y:S01]  /*be60*/  FADD.FTZ R2, R198, R4 ;  /* 0x00000004c6027221 */ /* 0x000fe20000010000 */
[----:B------:R-:W-:Y:S01]  /*be70*/  MOV R138, R135 ;  /* 0x00000087008a7202 */ /* 0x000fe20000000f00 */
[----:B------:R-:W-:Y:S01]  /*be80*/  FADD.FTZ R0, R134, R0 ;  /* 0x0000000086007221 */ /* 0x000fe20000010000 */
[----:B------:R-:W-:Y:S02]  /*be90*/  MOV R134, R136 ;  /* 0x0000008800867202 */ /* 0x000fe40000000f00 */
[----:B------:R1:W-:Y:S04]  /*bea0*/  STL [R1+0x18], R2 ;  /* 0x0000180201007387 */ /* 0x0003e80000100800 */
[----:B------:R1:W-:Y:S01]  /*beb0*/  STL [R1+0x1c], R0 ;  /* 0x00001c0001007387 */ /* 0x0003e20000100800 */
[----:B------:R-:W-:-:S05]  /*bec0*/  @P0 BRA `(.L_x_486) ;  /* 0xffffb42000000947 */ /* 0x000fca000383ffff */
.L_x_469:
[----:B------:R-:W2:Y:S01]  /*bed0*/  S2UR UR7, SR_CTAID.X ;  /* 0x00000000000779c3 */ /* 0x000ea20000002500 */
[----:B------:R-:W-:Y:S01]  /*bee0*/  ULDC.64 UR4, c[0x0][0x2c8] ;  /* 0x0000b20000047ab9 */ /* 0x000fe20000000a00 */
[----:B------:R-:W-:Y:S01]  /*bef0*/  PLOP3.LUT P0, PT, PT, PT, UP2, 0x40, 0x0 ;  /* 0x000000000000781c */ /* 0x000fe20003f0e828 */
[----:B--2---:R-:W-:-:S04]  /*bf00*/  ULEA UR7, UR7, 0x7f, 0x7 ;  /* 0x0000007f07077891 */ /* 0x004fc8000f8e383f */
        /* <DEDUP_REMOVED lines=8> */
[----:B-1----:R-:W-:Y:S01]  /*bf90*/  MOV R2, UR4 ;  /* 0x0000000400027c02 */ /* 0x002fe20008000f00 */
        /* <DEDUP_REMOVED lines=11> */
.L_x_488:
[----:B------:R-:W-:-:S04]  /*c050*/  MOV R4, c[0x0][0x32c] ;  /* 0x0000cb0000047a02 */ /* 0x000fc80000000f00 */
[----:B------:R-:W-:-:S13]  /*c060*/  ISETP.NE.AND P0, PT, R4, 0x1, PT ;  /* 0x000000010400780c */ /* 0x000fda0003f05270 */
[----:B------:R-:W-:-:S05]  /*c070*/  @P0 IMAD.HI.U32 R4, R0, c[0x0][0x330], RZ ;  /* 0x0000cc0000040a27 */ /* 0x000fca00078e00ff */
[----:B------:R-:W-:-:S05]  /*c080*/  @P0 SHF.R.U32.HI R0, RZ, c[0x0][0x334], R4 ;  /* 0x0000cd00ff000a19 */ /* 0x000fca0000011604 */
.L_x_489:
[----:B------:R-:W-:-:S05]  /*c090*/  IMAD R0, R0, c[0x0][0x32c], RZ ;  /* 0x0000cb0000007a24 */ /* 0x000fca00078e02ff */
[----:B------:R-:W-:-:S03]  /*c0a0*/  IMNMX R2, R2, R0, !PT ;  /* 0x0000000002027217 */ /* 0x000fc60007800200 */
.L_x_487:
[----:B------:R-:W2:Y:S01]  /*c0b0*/  LDL R4, [R1] ;  /* 0x0000000001047983 */ /* 0x000ea20000100800 */
[----:B------:R-:W-:-:S05]  /*c0c0*/  IADD3 R2, R2, 0x2f, RZ ;  /* 0x0000002f02027810 */ /* 0x000fca0007ffe0ff */
[----:B------:R-:W-:-:S05]  /*c0d0*/  IMAD.HI R2, R2, 0x2aaaaaab, RZ ;  /* 0x2aaaaaab02027827 */ /* 0x000fca00078e02ff */
[----:B------:R-:W-:-:S04]  /*c0e0*/  SHF.R.U32.HI R0, RZ, 0x1f, R2 ;  /* 0x0000001fff007819 */ /* 0x000fc80000011602 */
[----:B------:R-:W-:-:S04]  /*c0f0*/  LEA.HI.SX32 R0, R2, R0, 0x1d ;  /* 0x0000000002007211 */ /* 0x000fc800078feaff */
[----:B--2---:R-:W-:-:S04]  /*c100*/  IMNMX R4, R4, R0, !PT ;  /* 0x0000000004047217 */ /* 0x004fc80007800200 */
[----:B------:R-:W-:Y:S01]  /*c110*/  ISETP.GE.AND P0, PT, R242, R4, PT ;  /* 0x00000004f200720c */ /* 0x000fe20003f06270 */
[----:B------:R1:W-:-:S12]  /*c120*/  STL [R1+0x8], R4 ;  /* 0x0000080401007387 */ /* 0x0003d80000100800 */
[----:B------:R-:W-:Y:S05]  /*c130*/  @!P0 BRA `(.L_x_490) ;  /* 0x000036f000008947 */ /* 0x000fea0003800000 */
[----:B------:R-:W-:Y:S01]  /*c140*/  MOV R132, R136 ;  /* 0x0000008800847202 */ /* 0x000fe20000000f00 */
[----:B------:R-:W-:Y:S01]  /*c150*/  IMAD.MOV.U32 R139, RZ, RZ, R3 ;  /* 0x000000ffff8b7224 */ /* 0x000fe200078e0003 */
[----:B------:R-:W-:Y:S01]  /*c160*/  MOV R2, R137 ;  /* 0x0000008900027202 */ /* 0x000fe20000000f00 */
[----:B------:R-:W-:Y:S01]  /*c170*/  IMAD.MOV.U32 R220, RZ, RZ, R242 ;  /* 0x000000ffffdc7224 */ /* 0x000fe200078e00f2 */
[----:B------:R-:W-:Y:S02]  /*c180*/  MOV R138, R135 ;  /* 0x00000087008a7202 */ /* 0x000fe40000000f00 */
.L_x_491:
[----:B--2---:R-:W2:Y:S01]  /*c190*/  LDL R242, [R1] ;  /* 0x0000000001f27983 */ /* 0x004ea20000100800 */
[----:B------:R-:W-:Y:S04]  /*c1a0*/  DEPBAR.LE SB0, 0x0 ;  /* 0x000080000000791a */ /* 0x000fe80000000000 */
[----:B------:R-:W3:Y:S06]  /*c1b0*/  LDL.64 R42, [R1+0x48] ;  /* 0x00004800012a7983 */ /* 0x000eec0000100a00 */
[----:B------:R-:W3:Y:S06]  /*c1c0*/  LDL.64 R134, [R1+0x30] ;  /* 0x0000300001867983 */ /* 0x000eec0000100a00 */
[----:B------:R-:W-:Y:S08]  /*c1d0*/  BAR.SYNC.DEFER_BLOCKING 0x0 ;  /* 0x0000000000007b1d */ /* 0x000ff00000010000 */
[----:B-----5:R-:W-:Y:S08]  /*c1e0*/  LDSM.16.M88.4 R48, [R231+0x6100] ;  /* 0x00610000e730783b */ /* 0x020ff00000000200 */
[----:B------:R-:W4:Y:S08]  /*c1f0*/  LDSM.16.M88.4 R16, [R224+0x3100] ;  /* 0x00310000e010783b */ /* 0x000f300000000200 */
[----:B------:R-:W1:Y:S08]  /*c200*/  LDSM.16.M88.4 R44, [R231+0x8100] ;  /* 0x00810000e72c783b */ /* 0x000e700000000200 */
[----:B------:R-:W1:Y:S08]  /*c210*/  LDSM.16.M88.4 R32, [R224+0x3900] ;  /* 0x00390000e020783b */ /* 0x000e700000000200 */
[----:B------:R-:W1:Y:S08]  /*c220*/  LDSM.16.M88.4 R140, [R224+0x4100] ;  /* 0x00410000e08c783b */ /* 0x000e700000000200 */
[----:B------:R-:W-:Y:S01]  /*c230*/  LDSM.16.M88.4 R192, [R233+0x6100] ;  /* 0x00610000e9c0783b */ /* 0x000fe20000000200 */
[-C--:B-1--4-:R-:W-:Y:S07]  /*c240*/  HMMA.16816.F32.BF16 R4, R48, R16.reuse, RZ ;  /* 0x000000103004723c */ /* 0x092fee00000418ff */
[----:B------:R-:W1:Y:S01]  /*c250*/  LDSM.16.M88.4 R196, [R235] ;  /* 0x00000000ebc4783b */ /* 0x000e620000000200 */
[C---:B------:R-:W-:Y:S07]  /*c260*/  HMMA.16816.F32.BF16 R8, R44.reuse, R16, RZ ;  /* 0x000000102c08723c */ /* 0x040fee00000418ff */
[----:B------:R-:W4:Y:S01]  /*c270*/  LDSM.16.M88.4 R200, [R233+0x8100] ;  /* 0x00810000e9c8783b */ /* 0x000f220000000200 */
[-C--:B------:R-:W-:Y:S07]  /*c280*/  HMMA.16816.F32.BF16 R12, R44, R18.reuse, RZ ;  /* 0x000000122c0c723c */ /* 0x080fee00000418ff */
[----:B------:R-:W1:Y:S01]  /*c290*/  LDSM.16.M88.4 R204, [R241] ;  /* 0x00000000f1cc783b */ /* 0x000e620000000200 */
[C---:B------:R-:W-:Y:S08]  /*c2a0*/  HMMA.16816.F32.BF16 R16, R48.reuse, R18, RZ ;  /* 0x000000123010723c */ /* 0x040ff000000418ff */
        /* <DEDUP_REMOVED lines=36> */
[----:B------:R3:W-:Y:S02]  /*c4f0*/  @!P6 LDGSTS.E.BYPASS.LTC128B.128 [R243+0x1900], [R210.64], !P3 ;  /* 0x01900000d2f3efae */ /* 0x0007e4000d901d4e */
[----:B------:R-:W-:Y:S02]  /*c500*/  ISETP.GT.AND P5, PT, R220, R242, PT ;  /* 0x000000f2dc00720c */ /* 0x000fe40003fa4270 */
[----:B------:R-:W-:Y:S02]  /*c510*/  @!P6 IADD3 R208, P0, R134, UR9, RZ ;  /* 0x0000000986d0ec10 */ /* 0x000fe4000ff1e0ff */
[----:B------:R-:W-:Y:S01]  /*c520*/  IADD3 R242, R220, -0x1, RZ ;  /* 0xffffffffdcf27810 */ /* 0x000fe20007ffe0ff */
        /* <DEDUP_REMOVED lines=8> */
[----:B------:R3:W-:Y:S07]  /*c5b0*/  @!P6 LDGSTS.E.BYPASS.LTC128B.128 [R243+0x2900], [R208.64+0x80], !P3 ;  /* 0x02900080d0f3efae */ /* 0x0007ee000d901d4e */
[C---:B------:R-:W-:Y:S01]  /*c5c0*/  HMMA.16816.F32.BF16 R32, R192.reuse, R206, R32 ;  /* 0x000000cec020723c */ /* 0x040fe20000041820 */
[----:B------:R-:W-:Y:S07]  /*c5d0*/  LDSM.16.M88.4 R212, [R230+0x3100] ;  /* 0x00310000e6d4783b */ /* 0x000fee0000000200 */
[-C--:B--2---:R-:W-:Y:S01]  /*c5e0*/  HMMA.16816.F32.BF16 R36, R192, R140.reuse, R36 ;  /* 0x0000008cc024723c */ /* 0x084fe20000041824 */
[----:B------:R-:W-:Y:S07]  /*c5f0*/  LDSM.16.M88.4 R216, [R232+0x8100] ;  /* 0x00810000e8d8783b */ /* 0x000fee0000000200 */
[C---:B------:R-:W-:Y:S01]  /*c600*/  HMMA.16816.F32.BF16 R40, R200.reuse, R140, R40 ;  /* 0x0000008cc828723c */ /* 0x040fe20000041828 */
[----:B------:R-:W0:Y:S07]  /*c610*/  LDGDEPBAR ;  /* 0x00000000000079af */ /* 0x000e2e0000000000 */
[-C--:B------:R-:W-:Y:S01]  /*c620*/  HMMA.16816.F32.BF16 R44, R200, R142.reuse, R44 ;  /* 0x0000008ec82c723c */ /* 0x080fe2000004182c */
[----:B---3--:R-:W2:Y:S07]  /*c630*/  LDSM.16.M88.4 R208, [R232+0x6100] ;  /* 0x00610000e8d0783b */ /* 0x008eae0000000200 */
[----:B------:R-:W-:Y:S01]  /*c640*/  HMMA.16816.F32.BF16 R48, R192, R142, R48 ;  /* 0x0000008ec030723c */ /* 0x000fe20000041830 */
[----:B------:R-:W3:Y:S08]  /*c650*/  LDSM.16.M88.4 R196, [R230+0x3900] ;  /* 0x00390000e6c4783b */ /* 0x000ef00000000200 */
[----:B------:R-:W1:Y:S08]  /*c660*/  LDSM.16.M88.4 R204, [R230+0x4100] ;  /* 0x00410000e6cc783b */ /* 0x000e700000000200 */
        /* <DEDUP_REMOVED lines=13> */
[-C--:B-1----:R-:W-:Y:S08]  /*c740*/  HMMA.16816.F32.BF16 R36, R208, R204.reuse, R36 ;  /* 0x000000ccd024723c */ /* 0x082ff00000041824 */
[C---:B------:R-:W-:Y:S08]  /*c750*/  HMMA.16816.F32.BF16 R40, R216.reuse, R204, R40 ;  /* 0x000000ccd828723c */ /* 0x040ff00000041828 */
[-C--:B------:R-:W-:Y:S01]  /*c760*/  HMMA.16816.F32.BF16 R44, R216, R206.reuse, R44 ;  /* 0x000000ced82c723c */ /* 0x080fe2000004182c */
[----:B------:R-:W-:Y:S07]  /*c770*/  LDSM.16.M88.4 R216, [R231+0xc100] ;  /* 0x00c10000e7d8783b */ /* 0x000fee0000000200 */
[----:B------:R-:W-:Y:S01]  /*c780*/  HMMA.16816.F32.BF16 R48, R208, R206, R48 ;  /* 0x000000ced030723c */ /* 0x000fe20000041830 */
[----:B------:R-:W-:Y:S07]  /*c790*/  LDSM.16.M88.4 R204, [R231+0xa100] ;  /* 0x00a10000e7cc783b */ /* 0x000fee0000000200 */
[-C--:B------:R-:W-:Y:S01]  /*c7a0*/  HMMA.16816.F32.BF16 R4, R140, R192.reuse, R4 ;  /* 0x000000c08c04723c */ /* 0x080fe20000041804 */
        /* <DEDUP_REMOVED lines=81> */
[----:B------:R-:W-:Y:S01]  /*ccc0*/  FMUL.FTZ R17, R17, c[0x0][0x320] ;  /* 0x0000c80011117a20 */ /* 0x000fe20000410000 */
[----:B-1----:R-:W-:Y:S01]  /*ccd0*/  FMNMX.FTZ R137, R196, R2, !PT ;  /* 0x00000002c4897209 */ /* 0x002fe20007810000 */
[----:B------:R-:W-:Y:S02]  /*cce0*/  FMUL.FTZ R18, R18, c[0x0][0x320] ;  /* 0x0000c80012127a20 */ /* 0x000fe40000410000 */
[----:B------:R-:W-:Y:S02]  /*ccf0*/  FMUL.FTZ R19, R19, c[0x0][0x320] ;  /* 0x0000c80013137a20 */ /* 0x000fe40000410000 */
[----:B------:R-:W-:Y:S01]  /*cd00*/  FMUL.FTZ R14, R14, c[0x0][0x320] ;  /* 0x0000c8000e0e7a20 */ /* 0x000fe20000410000 */
[----:B------:R1:W1:Y:S01]  /*cd10*/  MUFU.TANH R197, R7 ;  /* 0x0000000700c57308 */ /* 0x0002620000002400 */
[----:B------:R-:W-:Y:S01]  /*cd20*/  FMUL.FTZ R15, R15, c[0x0][0x320] ;  /* 0x0000c8000f0f7a20 */ /* 0x000fe20000410000 */
[----:B--2---:R-:W-:Y:S08]  /*cd30*/  FMNMX.FTZ R137, R143, R137, !PT ;  /* 0x000000898f897209 */ /* 0x004ff00007810000 */
[----:B------:R-:W2:Y:S01]  /*cd40*/  MUFU.TANH R202, R8 ;  /* 0x0000000800ca7308 */ /* 0x000ea20000002400 */
[----:B---3--:R-:W-:Y:S09]  /*cd50*/  FMNMX.FTZ R3, R200, R132, !PT ;  /* 0x00000084c8037209 */ /* 0x008ff20007810000 */
[----:B------:R-:W3:Y:S01]  /*cd60*/  MUFU.TANH R201, R9 ;  /* 0x0000000900c97308 */ /* 0x000ee20000002400 */
[----:B-1----:R-:W1:Y:S01]  /*cd70*/  LDSM.16.M88.4 R4, [R229+0x2000] ;  /* 0x00200000e504783b */ /* 0x002e620000000200 */
[----:B------:R-:W-:Y:S08]  /*cd80*/  FMNMX.FTZ R3, R197, R3, !PT ;  /* 0x00000003c5037209 */ /* 0x000ff00007810000 */
[----:B------:R-:W-:Y:S01]  /*cd90*/  MUFU.TANH R203, R10 ;  /* 0x0000000a00cb7308 */ /* 0x000fe20000002400 */
[----:B--2---:R-:W-:Y:S09]  /*cda0*/  FMNMX.FTZ R0, R202, R138, !PT ;  /* 0x0000008aca007209 */ /* 0x004ff20007810000 */
[----:B------:R2:W-:Y:S01]  /*cdb0*/  MUFU.TANH R204, R11 ;  /* 0x0000000b00cc7308 */ /* 0x0005e20000002400 */
[----:B---3--:R-:W-:Y:S09]  /*cdc0*/  FMNMX.FTZ R0, R201, R0, !PT ;  /* 0x00000000c9007209 */ /* 0x008ff20007810000 */
[----:B------:R-:W3:Y:S10]  /*cdd0*/  MUFU.TANH R16, R16 ;  /* 0x0000001000107308 */ /* 0x000ef40000002400 */
[----:B------:R-:W4:Y:S01]  /*cde0*/  MUFU.TANH R17, R17 ;  /* 0x0000001100117308 */ /* 0x000f220000002400 */
[----:B--2---:R-:W2:Y:S01]  /*cdf0*/  LDSM.16.M88.4 R8, [R229+0x2800] ;  /* 0x00280000e508783b */ /* 0x004ea20000000200 */
[-C--:B-1----:R-:W-:Y:S01]  /*ce00*/  HMMA.16816.F32.BF16 R20, R192, R4.reuse, R20 ;  /* 0x00000004c014723c */ /* 0x082fe20000041814 */
[----:B------:R-:W-:Y:S07]  /*ce10*/  DEPBAR.LE SB0, 0x0 ;  /* 0x000080000000791a */ /* 0x000fee0000000000 */
[----:B------:R-:W1:Y:S01]  /*ce20*/  MUFU.TANH R12, R12 ;  /* 0x0000000c000c7308 */ /* 0x000e620000002400 */
[----:B------:R-:W-:Y:S01]  /*ce30*/  BAR.SYNC.DEFER_BLOCKING 0x0 ;  /* 0x0000000000007b1d */ /* 0x000fe20000010000 */
[C---:B------:R-:W-:Y:S05]  /*ce40*/  HMMA.16816.F32.BF16 R24, R216.reuse, R4, R24 ;  /* 0x00000004d818723c */ /* 0x040fea0000041818 */
[----:B---3--:R-:W-:Y:S03]  /*ce50*/  FMNMX.FTZ R137, R16, R137, !PT ;  /* 0x0000008910897209 */ /* 0x008fe60007810000 */
[----:B------:R-:W3:Y:S01]  /*ce60*/  MUFU.TANH R13, R13 ;  /* 0x0000000d000d7308 */ /* 0x000ee20000002400 */
[-C--:B------:R-:W-:Y:S03]  /*ce70*/  HMMA.16816.F32.BF16 R28, R216, R6.reuse, R28 ;  /* 0x00000006d81c723c */ /* 0x080fe6000004181c */
[----:B----4-:R-:W-:Y:S05]  /*ce80*/  FMNMX.FTZ R137, R17, R137, !PT ;  /* 0x0000008911897209 */ /* 0x010fea0007810000 */
[C---:B------:R-:W-:Y:S01]  /*ce90*/  HMMA.16816.F32.BF16 R32, R192.reuse, R6, R32 ;  /* 0x00000006c020723c */ /* 0x040fe20000041820 */
[----:B------:R-:W4:Y:S03]  /*cea0*/  MUFU.TANH R18, R18 ;  /* 0x0000001200127308 */ /* 0x000f260000002400 */
[----:B------:R-:W-:Y:S01]  /*ceb0*/  FMUL.FTZ R20, R20, c[0x0][0x320] ;  /* 0x0000c80014147a20 */ /* 0x000fe20000410000 */
[----:B-1----:R-:W-:Y:S01]  /*cec0*/  FMNMX.FTZ R0, R12, R0, !PT ;  /* 0x000000000c007209 */ /* 0x002fe20007810000 */
[----:B------:R-:W-:Y:S02]  /*ced0*/  FMUL.FTZ R23, R23, c[0x0][0x320] ;  /* 0x0000c80017177a20 */ /* 0x000fe40000410000 */
[----:B------:R-:W-:Y:S03]  /*cee0*/  FMUL.FTZ R21, R21, c[0x0][0x320] ;  /* 0x0000c80015157a20 */ /* 0x000fe60000410000 */
[----:B------:R-:W1:Y:S01]  /*cef0*/  MUFU.TANH R210, R20 ;  /* 0x0000001400d27308 */ /* 0x000e620000002400 */
[----:B------:R-:W-:Y:S02]  /*cf00*/  FMUL.FTZ R22, R22, c[0x0][0x320] ;  /* 0x0000c80016167a20 */ /* 0x000fe40000410000 */
[----:B------:R-:W-:Y:S01]  /*cf10*/  FMUL.FTZ R24, R24, c[0x0][0x320] ;  /* 0x0000c80018187a20 */ /* 0x000fe20000410000 */
[-C--:B--2---:R-:W-:Y:S03]  /*cf20*/  HMMA.16816.F32.BF16 R36, R192, R8.reuse, R36 ;  /* 0x00000008c024723c */ /* 0x084fe60000041824 */
[----:B---3--:R-:W-:Y:S01]  /*cf30*/  FMNMX.FTZ R0, R13, R0, !PT ;  /* 0x000000000d007209 */ /* 0x008fe20007810000 */
[----:B------:R-:W-:Y:S02]  /*cf40*/  FMUL.FTZ R28, R28, c[0x0][0x320] ;  /* 0x0000c8001c1c7a20 */ /* 0x000fe40000410000 */
[----:B------:R-:W2:Y:S01]  /*cf50*/  MUFU.TANH R205, R21 ;  /* 0x0000001500cd7308 */ /* 0x000ea20000002400 */
[----:B------:R-:W-:Y:S01]  /*cf60*/  FMUL.FTZ R25, R25, c[0x0][0x320] ;  /* 0x0000c80019197a20 */ /* 0x000fe20000410000 */
[C---:B------:R-:W-:Y:S01]  /*cf70*/  HMMA.16816.F32.BF16 R40, R216.reuse, R8, R40 ;  /* 0x00000008d828723c */ /* 0x040fe20000041828 */
[----:B------:R-:W3:Y:S03]  /*cf80*/  LDL.64 R8, [R1+0x40] ;  /* 0x0000400001087983 */ /* 0x000ee60000100a00 */
[----:B------:R-:W-:Y:S01]  /*cf90*/  FMUL.FTZ R32, R32, c[0x0][0x320] ;  /* 0x0000c80020207a20 */ /* 0x000fe20000410000 */
[----:B----4-:R-:W-:Y:S01]  /*cfa0*/  FMNMX.FTZ R3, R18, R3, !PT ;  /* 0x0000000312037209 */ /* 0x010fe20007810000 */
[----:B------:R-:W-:Y:S02]  /*cfb0*/  FMUL.FTZ R35, R35, c[0x0][0x320] ;  /* 0x0000c80023237a20 */ /* 0x000fe40000410000 */
[----:B------:R-:W4:Y:S01]  /*cfc0*/  MUFU.TANH R133, R28 ;  /* 0x0000001c00857308 */ /* 0x000f220000002400 */
[-C--:B------:R-:W-:Y:S03]  /*cfd0*/  HMMA.16816.F32.BF16 R44, R216, R10.reuse, R44 ;  /* 0x0000000ad82c723c */ /* 0x080fe6000004182c */
[----:B------:R-:W-:Y:S01]  /*cfe0*/  FMUL.FTZ R29, R29, c[0x0][0x320] ;  /* 0x0000c8001d1d7a20 */ /* 0x000fe20000410000 */
[----:B-1----:R-:W-:Y:S01]  /*cff0*/  FMNMX.FTZ R137, R210, R137, !PT ;  /* 0x00000089d2897209 */ /* 0x002fe20007810000 */
[----:B------:R-:W-:Y:S02]  /*d000*/  FMUL.FTZ R26, R26, c[0x0][0x320] ;  /* 0x0000c8001a1a7a20 */ /* 0x000fe40000410000 */
[----:B------:R-:W-:Y:S01]  /*d010*/  FMUL.FTZ R36, R36, c[0x0][0x320] ;  /* 0x0000c80024247a20 */ /* 0x000fe20000410000 */
[----:B------:R-:W-:Y:S01]  /*d020*/  HMMA.16816.F32.BF16 R48, R192, R10, R48 ;  /* 0x0000000ac030723c */ /* 0x000fe20000041830 */
[----:B------:R-:W1:Y:S03]  /*d030*/  MUFU.TANH R198, R32 ;  /* 0x0000002000c67308 */ /* 0x000e660000002400 */
[----:B------:R-:W-:Y:S01]  /*d040*/  FMUL.FTZ R37, R37, c[0x0][0x320] ;  /* 0x0000c80025257a20 */ /* 0x000fe20000410000 */
[----:B--2---:R-:W-:Y:S01]  /*d050*/  FMNMX.FTZ R137, R205, R137, !PT ;  /* 0x00000089cd897209 */ /* 0x004fe20007810000 */
[----:B------:R-:W-:Y:S01]  /*d060*/  FMUL.FTZ R38, R38, c[0x0][0x320] ;  /* 0x0000c80026267a20 */ /* 0x000fe20000410000 */
[----:B------:R-:W-:Y:S01]  /*d070*/  MOV R10, c[0x0][0x1e0] ;  /* 0x00007800000a7a02 */ /* 0x000fe20000000f00 */
[----:B------:R-:W-:Y:S01]  /*d080*/  FMUL.FTZ R39, R39, c[0x0][0x320] ;  /* 0x0000c80027277a20 */ /* 0x000fe20000410000 */
[----:B------:R-:W-:Y:S02]  /*d090*/  MOV R11, c[0x0][0x1e4] ;  /* 0x00007900000b7a02 */ /* 0x000fe40000000f00 */
[----:B------:R-:W2:Y:S01]  /*d0a0*/  MUFU.TANH R244, R36 ;  /* 0x0000002400f47308 */ /* 0x000ea20000002400 */
[----:B------:R-:W-:Y:S02]  /*d0b0*/  FMUL.FTZ R42, R42, c[0x0][0x320] ;  /* 0x0000c8002a2a7a20 */ /* 0x000fe40000410000 */
[----:B------:R-:W-:Y:S01]  /*d0c0*/  FMUL.FTZ R40, R40, c[0x0][0x320] ;  /* 0x0000c80028287a20 */ /* 0x000fe20000410000 */
[----:B----4-:R-:W-:Y:S01]  /*d0d0*/  MOV R219, R133 ;  /* 0x0000008500db7202 */ /* 0x010fe20000000f00 */
[----:B------:R-:W-:Y:S02]  /*d0e0*/  FMUL.FTZ R41, R41, c[0x0][0x320] ;  /* 0x0000c80029297a20 */ /* 0x000fe40000410000 */
[----:B------:R-:W-:Y:S02]  /*d0f0*/  FMUL.FTZ R44, R44, c[0x0][0x320] ;  /* 0x0000c8002c2c7a20 */ /* 0x000fe40000410000 */
[----:B------:R-:W-:Y:S01]  /*d100*/  FMUL.FTZ R45, R45, c[0x0][0x320] ;  /* 0x0000c8002d2d7a20 */ /* 0x000fe20000410000 */
[----:B------:R4:W-:Y:S01]  /*d110*/  MUFU.TANH R250, R37 ;  /* 0x0000002500fa7308 */ /* 0x0009e20000002400 */
[----:B------:R-:W-:Y:S02]  /*d120*/  FMUL.FTZ R33, R33, c[0x0][0x320] ;  /* 0x0000c80021217a20 */ /* 0x000fe40000410000 */
[----:B------:R-:W-:Y:S01]  /*d130*/  FMUL.FTZ R48, R48, c[0x0][0x320] ;  /* 0x0000c80030307a20 */ /* 0x000fe20000410000 */
[----:B-1----:R-:W-:Y:S01]  /*d140*/  FMNMX.FTZ R137, R198, R137, !PT ;  /* 0x00000089c6897209 */ /* 0x002fe20007810000 */
[----:B------:R-:W-:Y:S02]  /*d150*/  FMUL.FTZ R49, R49, c[0x0][0x320] ;  /* 0x0000c80031317a20 */ /* 0x000fe40000410000 */
[----:B------:R-:W-:Y:S02]  /*d160*/  FMUL.FTZ R50, R50, c[0x0][0x320] ;  /* 0x0000c80032327a20 */ /* 0x000fe40000410000 */
[----:B------:R-:W-:Y:S01]  /*d170*/  FMUL.FTZ R51, R51, c[0x0][0x320] ;  /* 0x0000c80033337a20 */ /* 0x000fe20000410000 */
[----:B------:R-:W1:Y:S01]  /*d180*/  MUFU.TANH R222, R24 ;  /* 0x0000001800de7308 */ /* 0x000e620000002400 */
[----:B------:R-:W-:Y:S02]  /*d190*/  FMUL.FTZ R27, R27, c[0x0][0x320] ;  /* 0x0000c8001b1b7a20 */ /* 0x000fe40000410000 */
[----:B------:R-:W-:Y:S01]  /*d1a0*/  FMUL.FTZ R43, R43, c[0x0][0x320] ;  /* 0x0000c8002b2b7a20 */ /* 0x000fe20000410000 */
[----:B--2---:R-:W-:Y:S01]  /*d1b0*/  MOV R218, R244 ;  /* 0x000000f400da7202 */ /* 0x004fe20000000f00 */
[----:B------:R-:W-:Y:S02]  /*d1c0*/  FMUL.FTZ R46, R46, c[0x0][0x320] ;  /* 0x0000c8002e2e7a20 */ /* 0x000fe40000410000 */
[----:B------:R-:W-:Y:S02]  /*d1d0*/  FMUL.FTZ R34, R34, c[0x0][0x320] ;  /* 0x0000c80022227a20 */ /* 0x000fe40000410000 */
[----:B------:R-:W-:Y:S01]  /*d1e0*/  FMUL.FTZ R30, R30, c[0x0][0x320] ;  /* 0x0000c8001e1e7a20 */ /* 0x000fe20000410000 */
[----:B------:R-:W2:Y:S01]  /*d1f0*/  MUFU.TANH R199, R33 ;  /* 0x0000002100c77308 */ /* 0x000ea20000002400 */
[----:B------:R-:W-:Y:S01]  /*d200*/  FMUL.FTZ R31, R31, c[0x0][0x320] ;  /* 0x0000c8001f1f7a20 */ /* 0x000fe20000410000 */
[----:B----4-:R-:W4:Y:S08]  /*d210*/  LDL.64 R36, [R1+0x38] ;  /* 0x0000380001247983 */ /* 0x010f300000100a00 */
[----:B------:R-:W2:Y:S01]  /*d220*/  MUFU.TANH R221, R25 ;  /* 0x0000001900dd7308 */ /* 0x000ea20000002400 */
[----:B-1----:R-:W-:Y:S09]  /*d230*/  FMNMX.FTZ R0, R222, R0, !PT ;  /* 0x00000000de007209 */ /* 0x002ff20007810000 */
[----:B------:R-:W1:Y:S01]  /*d240*/  MUFU.TANH R223, R29 ;  /* 0x0000001d00df7308 */ /* 0x000e620000002400 */
[----:B--2---:R-:W-:Y:S04]  /*d250*/  FMNMX.FTZ R137, R199, R137, !PT ;  /* 0x00000089c7897209 */ /* 0x004fe80007810000 */
[----:B------:R-:W-:Y:S05]  /*d260*/  FMNMX.FTZ R137, R218, R137, !PT ;  /* 0x00000089da897209 */ /* 0x000fea0007810000 */
[----:B------:R-:W2:Y:S01]  /*d270*/  MUFU.TANH R246, R48 ;  /* 0x0000003000f67308 */ /* 0x000ea20000002400 */
[----:B------:R-:W-:Y:S02]  /*d280*/  FMNMX.FTZ R137, R250, R137, !PT ;  /* 0x00000089fa897209 */ /* 0x000fe40007810000 */
[----:B------:R-:W-:Y:S04]  /*d290*/  FMNMX.FTZ R0, R221, R0, !PT ;  /* 0x00000000dd007209 */ /* 0x000fe80007810000 */
[----:B------:R-:W-:Y:S03]  /*d2a0*/  FMNMX.FTZ R0, R219, R0, !PT ;  /* 0x00000000db007209 */ /* 0x000fe60007810000 */
[----:B------:R-:W2:Y:S01]  /*d2b0*/  MUFU.TANH R244, R49 ;  /* 0x0000003100f47308 */ /* 0x000ea20000002400 */
[----:B-1----:R-:W-:Y:S09]  /*d2c0*/  FMNMX.FTZ R0, R223, R0, !PT ;  /* 0x00000000df007209 */ /* 0x002ff20007810000 */
[----:B------:R-:W1:Y:S01]  /*d2d0*/  MUFU.TANH R245, R40 ;  /* 0x0000002800f57308 */ /* 0x000e620000002400 */
[----:B--2---:R-:W-:Y:S09]  /*d2e0*/  FMNMX.FTZ R137, R246, R137, !PT ;  /* 0x00000089f6897209 */ /* 0x004ff20007810000 */
[----:B------:R-:W2:Y:S01]  /*d2f0*/  MUFU.TANH R32, R41 ;  /* 0x0000002900207308 */ /* 0x000ea20000002400 */
[----:B------:R-:W-:Y:S05]  /*d300*/  FMNMX.FTZ R137, R244, R137, !PT ;  /* 0x00000089f4897209 */ /* 0x000fea0007810000 */
[----:B------:R-:W2:Y:S04]  /*d310*/  SHFL.BFLY PT, R4, R137, 0x2, 0x1f ;  /* 0x0c401f0089047f89 */ /* 0x000ea800000e0000 */
[----:B------:R-:W-:Y:S01]  /*d320*/  MUFU.TANH R212, R34 ;  /* 0x0000002200d47308 */ /* 0x000fe20000002400 */
[----:B-1----:R-:W-:Y:S09]  /*d330*/  FMNMX.FTZ R0, R245, R0, !PT ;  /* 0x00000000f5007209 */ /* 0x002ff20007810000 */
[----:B------:R-:W1:Y:S01]  /*d340*/  MUFU.TANH R34, R44 ;  /* 0x0000002c00227308 */ /* 0x000e620000002400 */
[----:B--2---:R-:W-:Y:S09]  /*d350*/  FMNMX.FTZ R0, R32, R0, !PT ;  /* 0x0000000020007209 */ /* 0x004ff20007810000 */
[----:B------:R-:W2:Y:S01]  /*d360*/  MUFU.TANH R19, R19 ;  /* 0x0000001300137308 */ /* 0x000ea20000002400 */
[----:B------:R-:W-:Y:S02]  /*d370*/  FMNMX.FTZ R137, R137, R4, !PT ;  /* 0x0000000489897209 */ /* 0x000fe40007810000 */
[----:B------:R-:W-:Y:S03]  /*d380*/  FMNMX.FTZ R4, R203, R139, !PT ;  /* 0x0000008bcb047209 */ /* 0x000fe60007810000 */
[----:B------:R-:W2:Y:S01]  /*d390*/  SHFL.BFLY PT, R6, R137, 0x1, 0x1f ;  /* 0x0c201f0089067f89 */ /* 0x000ea200000e0000 */
[----:B------:R-:W-:Y:S03]  /*d3a0*/  FMNMX.FTZ R4, R204, R4, !PT ;  /* 0x00000004cc047209 */ /* 0x000fe60007810000 */
[----:B------:R-:W2:Y:S01]  /*d3b0*/  MUFU.TANH R33, R45 ;  /* 0x0000002d00217308 */ /* 0x000ea20000002400 */
[----:B-1----:R-:W-:Y:S09]  /*d3c0*/  FMNMX.FTZ R0, R34, R0, !PT ;  /* 0x0000000022007209 */ /* 0x002ff20007810000 */
[----:B------:R-:W1:Y:S01]  /*d3d0*/  MUFU.TANH R215, R22 ;  /* 0x0000001600d77308 */ /* 0x000e620000002400 */
[----:B--2---:R-:W-:Y:S09]  /*d3e0*/  FMNMX.FTZ R3, R19, R3, !PT ;  /* 0x0000000313037209 */ /* 0x004ff20007810000 */
[----:B------:R-:W2:Y:S01]  /*d3f0*/  MUFU.TANH R214, R23 ;  /* 0x0000001700d67308 */ /* 0x000ea20000002400 */
[----:B------:R-:W-:Y:S01]  /*d400*/  FMNMX.FTZ R137, R137, R6, !PT ;  /* 0x0000000689897209 */ /* 0x000fe20007810000 */
[----:B------:R-:W-:Y:S01]  /*d410*/  @P5 IMAD.WIDE.U32 R6, R242, c[0x0][0x1e0], RZ ;  /* 0x00007800f2065a25 */ /* 0x000fe200078e00ff */
[----:B------:R-:W-:Y:S03]  /*d420*/  FMNMX.FTZ R0, R33, R0, !PT ;  /* 0x0000000021007209 */ /* 0x000fe60007810000 */
[----:B------:R-:W-:Y:S02]  /*d430*/  FMUL.FTZ R142, R137, c[0x0][0x2d0] ;  /* 0x0000b400898e7a20 */ /* 0x000fe40000410000 */
[----:B------:R-:W2:Y:S02]  /*d440*/  SHFL.BFLY PT, R135, R0, 0x2, 0x1f ;  /* 0x0c401f0000877f89 */ /* 0x000ea400000e0000 */
[----:B------:R-:W2:Y:S01]  /*d450*/  MUFU.TANH R213, R35 ;  /* 0x0000002300d57308 */ /* 0x000ea20000002400 */
[----:B-1----:R-:W-:Y:S09]  /*d460*/  FMNMX.FTZ R3, R215, R3, !PT ;  /* 0x00000003d7037209 */ /* 0x002ff20007810000 */
[----:B------:R-:W1:Y:S01]  /*d470*/  MUFU.TANH R35, R38 ;  /* 0x0000002600237308 */ /* 0x000e620000002400 */
[----:B--2---:R-:W-:Y:S04]  /*d480*/  FMNMX.FTZ R3, R214, R3, !PT ;  /* 0x00000003d6037209 */ /* 0x004fe80007810000 */
[----:B------:R-:W-:Y:S05]  /*d490*/  FMNMX.FTZ R3, R212, R3, !PT ;  /* 0x00000003d4037209 */ /* 0x000fea0007810000 */
[----:B------:R-:W2:Y:S01]  /*d4a0*/  MUFU.TANH R217, R39 ;  /* 0x0000002700d97308 */ /* 0x000ea20000002400 */
[----:B------:R-:W-:Y:S02]  /*d4b0*/  FMNMX.FTZ R135, R0, R135, !PT ;  /* 0x0000008700877209 */ /* 0x000fe40007810000 */
[----:B------:R-:W-:Y:S07]  /*d4c0*/  FMNMX.FTZ R3, R213, R3, !PT ;  /* 0x00000003d5037209 */ /* 0x000fee0007810000 */
[----:B------:R-:W2:Y:S01]  /*d4d0*/  MUFU.TANH R14, R14 ;  /* 0x0000000e000e7308 */ /* 0x000ea20000002400 */
[----:B-1----:R-:W-:Y:S09]  /*d4e0*/  FMNMX.FTZ R3, R35, R3, !PT ;  /* 0x0000000323037209 */ /* 0x002ff20007810000 */
[----:B------:R-:W1:Y:S01]  /*d4f0*/  MUFU.TANH R21, R50 ;  /* 0x0000003200157308 */ /* 0x000e620000002400 */
[----:B--2---:R-:W-:Y:S09]  /*d500*/  FMNMX.FTZ R3, R217, R3, !PT ;  /* 0x00000003d9037209 */ /* 0x004ff20007810000 */
[----:B------:R-:W2:Y:S01]  /*d510*/  MUFU.TANH R15, R15 ;  /* 0x0000000f000f7308 */ /* 0x000ea20000002400 */
[----:B------:R-:W-:Y:S09]  /*d520*/  FMNMX.FTZ R4, R14, R4, !PT ;  /* 0x000000040e047209 */ /* 0x000ff20007810000 */
[----:B------:R-:W2:Y:S01]  /*d530*/  MUFU.TANH R29, R51 ;  /* 0x00000033001d7308 */ /* 0x000ea20000002400 */
[----:B-1----:R-:W-:Y:S09]  /*d540*/  FMNMX.FTZ R3, R21, R3, !PT ;  /* 0x0000000315037209 */ /* 0x002ff20007810000 */
[----:B------:R-:W1:Y:S01]  /*d550*/  MUFU.TANH R195, R26 ;  /* 0x0000001a00c37308 */ /* 0x000e620000002400 */
[----:B--2---:R-:W-:Y:S09]  /*d560*/  FMNMX.FTZ R0, R15, R4, !PT ;  /* 0x000000040f007209 */ /* 0x004ff20007810000 */
[----:B------:R-:W2:Y:S01]  /*d570*/  MUFU.TANH R194, R27 ;  /* 0x0000001b00c27308 */ /* 0x000ea20000002400 */
[----:B------:R-:W-:Y:S05]  /*d580*/  FMNMX.FTZ R3, R29, R3, !PT ;  /* 0x000000031d037209 */ /* 0x000fea0007810000 */
[----:B------:R-:W3:Y:S04]  /*d590*/  SHFL.BFLY PT, R5, R3, 0x2, 0x1f ;  /* 0x0c401f0003057f89 */ /* 0x000ee800000e0000 */
[----:B------:R-:W3:Y:S01]  /*d5a0*/  MUFU.TANH R211, R30 ;  /* 0x0000001e00d37308 */ /* 0x000ee20000002400 */
[----:B-1----:R-:W-:Y:S01]  /*d5b0*/  FMNMX.FTZ R4, R195, R0, !PT ;  /* 0x00000000c3047209 */ /* 0x002fe20007810000 */
[----:B------:R-:W-:Y:S08]  /*d5c0*/  FMUL.FTZ R0, R47, c[0x0][0x320] ;  /* 0x0000c8002f007a20 */ /* 0x000ff00000410000 */
[----:B------:R1:W-:Y:S01]  /*d5d0*/  MUFU.TANH R141, R0 ;  /* 0x00000000008d7308 */ /* 0x0003e20000002400 */
[----:B--2---:R-:W-:Y:S09]  /*d5e0*/  FMNMX.FTZ R4, R194, R4, !PT ;  /* 0x00000004c2047209 */ /* 0x004ff20007810000 */
[----:B------:R-:W2:Y:S01]  /*d5f0*/  MUFU.TANH R216, R31 ;  /* 0x0000001f00d87308 */ /* 0x000ea20000002400 */
[----:B---3--:R-:W-:Y:S02]  /*d600*/  FMNMX.FTZ R3, R3, R5, !PT ;  /* 0x0000000503037209 */ /* 0x008fe40007810000 */
[----:B------:R-:W-:Y:S01]  /*d610*/  FMNMX.FTZ R4, R211, R4, !PT ;  /* 0x00000004d3047209 */ /* 0x000fe20007810000 */
[----:B------:R-:W3:Y:S06]  /*d620*/  SHFL.BFLY PT, R5, R135, 0x1, 0x1f ;  /* 0x0c201f0087057f89 */ /* 0x000eec00000e0000 */
[----:B------:R-:W3:Y:S01]  /*d630*/  MUFU.TANH R22, R42 ;  /* 0x0000002a00167308 */ /* 0x000ee20000002400 */
[----:B-1----:R-:W-:Y:S01]  /*d640*/  FADD.FTZ R0, -R137, R2 ;  /* 0x0000000289007221 */ /* 0x002fe20000010100 */
[----:B------:R-:W1:Y:S03]  /*d650*/  SHFL.BFLY PT, R136, R3, 0x1, 0x1f ;  /* 0x0c201f0003887f89 */ /* 0x000e6600000e0000 */
[----:B------:R-:W-:Y:S05]  /*d660*/  FMUL.FTZ R0, R0, c[0x0][0x2d0] ;  /* 0x0000b40000007a20 */ /* 0x000fea0000410000 */
[----:B------:R-:W1:Y:S01]  /*d670*/  MUFU.TANH R249, R43 ;  /* 0x0000002b00f97308 */ /* 0x000e620000002400 */
[----:B--2---:R-:W-:Y:S01]  /*d680*/  FMNMX.FTZ R2, R216, R4, !PT ;  /* 0x00000004d8027209 */ /* 0x004fe20007810000 */
[----:B------:R-:W-:Y:S08]  /*d690*/  FFMA.FTZ R4, R196, c[0x0][0x2d0], -R142 ;  /* 0x0000b400c4047a23 */ /* 0x000ff0000001088e */
[----:B------:R2:W2:Y:S01]  /*d6a0*/  MUFU.EX2 R134, R0 ;  /* 0x0000000000867308 */ /* 0x0004a20000000800 */
[----:B---3--:R-:W-:Y:S02]  /*d6b0*/  FMNMX.FTZ R135, R135, R5, !PT ;  /* 0x0000000587877209 */ /* 0x008fe40007810000 */
[----:B------:R-:W-:Y:S03]  /*d6c0*/  FMNMX.FTZ R2, R22, R2, !PT ;  /* 0x0000000216027209 */ /* 0x000fe60007810000 */
[----:B------:R-:W-:Y:S01]  /*d6d0*/  FMUL.FTZ R192, R135, c[0x0][0x2d0] ;  /* 0x0000b40087c07a20 */ /* 0x000fe20000410000 */
[----:B------:R-:W-:Y:S02]  /*d6e0*/  MOV R196, R22 ;  /* 0x0000001600c47202 */ /* 0x000fe40000000f00 */
[----:B-1----:R-:W-:Y:S01]  /*d6f0*/  FMNMX.FTZ R136, R3, R136, !PT ;  /* 0x0000008803887209 */ /* 0x002fe20007810000 */
[----:B------:R-:W1:Y:S10]  /*d700*/  MUFU.TANH R140, R46 ;  /* 0x0000002e008c7308 */ /* 0x000e740000002400 */
[----:B------:R3:W-:Y:S01]  /*d710*/  MUFU.EX2 R193, R4 ;  /* 0x0000000400c17308 */ /* 0x0007e20000000800 */
[----:B--2---:R-:W-:Y:S01]  /*d720*/  FMNMX.FTZ R0, R249, R2, !PT ;  /* 0x00000002f9007209 */ /* 0x004fe20007810000 */
[----:B------:R-:W-:Y:S02]  /*d730*/  FADD.FTZ R2, -R136, R132 ;  /* 0x0000008488027221 */ /* 0x000fe40000010100 */
[----:B------:R-:W-:Y:S02]  /*d740*/  FMUL.FTZ R48, R134, R188 ;  /* 0x000000bc86307220 */ /* 0x000fe40000410000 */
[----:B------:R-:W-:Y:S02]  /*d750*/  FMUL.FTZ R2, R2, c[0x0][0x2d0] ;  /* 0x0000b40002027a20 */ /* 0x000fe40000410000 */
[----:B------:R-:W-:Y:S02]  /*d760*/  FMUL.FTZ R49, R134, R189 ;  /* 0x000000bd86317220 */ /* 0x000fe40000410000 */
[----:B------:R2:W2:Y:S01]  /*d770*/  MUFU.EX2 R133, R2 ;  /* 0x0000000200857308 */ /* 0x0004a20000000800 */
[----:B-1----:R-:W-:Y:S01]  /*d780*/  FMNMX.FTZ R0, R140, R0, !PT ;  /* 0x000000008c007209 */ /* 0x002fe20007810000 */
[C---:B------:R-:W-:Y:S01]  /*d790*/  FMUL.FTZ R52, R134.reuse, R52 ;  /* 0x0000003486347220 */ /* 0x040fe20000410000 */
[----:B----4-:R-:W-:Y:S01]  /*d7a0*/  @P5 MOV R5, R37 ;  /* 0x0000002500055202 */ /* 0x010fe20000000f00 */
[C---:B------:R-:W-:Y:S01]  /*d7b0*/  FMUL.FTZ R53, R134.reuse, R53 ;  /* 0x0000003586357220 */ /* 0x040fe20000410000 */
[----:B------:R-:W-:Y:S01]  /*d7c0*/  FMNMX.FTZ R0, R141, R0, !PT ;  /* 0x000000008d007209 */ /* 0x000fe20007810000 */
[C---:B------:R-:W-:Y:S02]  /*d7d0*/  FMUL.FTZ R64, R134.reuse, R64 ;  /* 0x0000004086407220 */ /* 0x040fe40000410000 */
[C---:B------:R-:W-:Y:S02]  /*d7e0*/  FMUL.FTZ R65, R134.reuse, R65 ;  /* 0x0000004186417220 */ /* 0x040fe40000410000 */
[----:B------:R-:W1:Y:S01]  /*d7f0*/  SHFL.BFLY PT, R3, R0, 0x2, 0x1f ;  /* 0x0c401f0000037f89 */ /* 0x000e6200000e0000 */
[----:B---3--:R-:W-:Y:S01]  /*d800*/  @P5 SHF.R.S32.HI R4, RZ, 0x1f, R242 ;  /* 0x0000001fff045819 */ /* 0x008fe200000114f2 */
[C---:B------:R-:W-:Y:S02]  /*d810*/  FMUL.FTZ R68, R134.reuse, R68 ;  /* 0x0000004486447220 */ /* 0x040fe40000410000 */
[C---:B------:R-:W-:Y:S02]  /*d820*/  FMUL.FTZ R69, R134.reuse, R69 ;  /* 0x0000004586457220 */ /* 0x040fe40000410000 */
[C---:B------:R-:W-:Y:S02]  /*d830*/  FMUL.FTZ R80, R134.reuse, R80 ;  /* 0x0000005086507220 */ /* 0x040fe40000410000 */
[C---:B------:R-:W-:Y:S02]  /*d840*/  FMUL.FTZ R81, R134.reuse, R81 ;  /* 0x0000005186517220 */ /* 0x040fe40000410000 */
[C---:B------:R-:W-:Y:S02]  /*d850*/  FMUL.FTZ R84, R134.reuse, R84 ;  /* 0x0000005486547220 */ /* 0x040fe40000410000 */
[----:B------:R-:W-:Y:S02]  /*d860*/  FMUL.FTZ R85, R134, R85 ;  /* 0x0000005586557220 */ /* 0x000fe40000410000 */
[----:B--2---:R-:W-:Y:S02]  /*d870*/  FADD.FTZ R2, -R135, R138 ;  /* 0x0000008a87027221 */ /* 0x004fe40000010100 */
[--C-:B------:R-:W-:Y:S02]  /*d880*/  FFMA.FTZ R138, R210, c[0x0][0x2d0], -R142.reuse ;  /* 0x0000b400d28a7a23 */ /* 0x100fe4000001088e */
[----:B------:R-:W-:Y:S02]  /*d890*/  FMUL.FTZ R2, R2, c[0x0][0x2d0] ;  /* 0x0000b40002027a20 */ /* 0x000fe40000410000 */
[C---:B------:R-:W-:Y:S02]  /*d8a0*/  FMUL.FTZ R50, R133.reuse, R190 ;  /* 0x000000be85327220 */ /* 0x040fe40000410000 */
[----:B------:R2:W3:Y:S01]  /*d8b0*/  MUFU.EX2 R132, R2 ;  /* 0x0000000200847308 */ /* 0x0004e20000000800 */
[C---:B------:R-:W-:Y:S01]  /*d8c0*/  FMUL.FTZ R51, R133.reuse, R191 ;  /* 0x000000bf85337220 */ /* 0x040fe20000410000 */
[----:B-1----:R-:W-:Y:S01]  /*d8d0*/  FMNMX.FTZ R0, R0, R3, !PT ;  /* 0x0000000300007209 */ /* 0x002fe20007810000 */
        /* <DEDUP_REMOVED lines=10> */
[----:B------:R-:W-:Y:S02]  /*d980*/  FMUL.FTZ R96, R134, R96 ;  /* 0x0000006086607220 */ /* 0x000fe40000410000 */
[--C-:B--2---:R-:W-:Y:S02]  /*d990*/  FFMA.FTZ R2, R143, c[0x0][0x2d0], -R142.reuse ;  /* 0x0000b4008f027a23 */ /* 0x104fe4000001088e */
[----:B------:R-:W-:Y:S02]  /*d9a0*/  FMUL.FTZ R143, R136, c[0x0][0x2d0] ;  /* 0x0000b400888f7a20 */ /* 0x000fe40000410000 */
[----:B------:R1:W-:Y:S01]  /*d9b0*/  MUFU.EX2 R248, R2 ;  /* 0x0000000200f87308 */ /* 0x0003e20000000800 */
[----:B---3--:R-:W-:Y:S02]  /*d9c0*/  FMUL.FTZ R40, R132, R180 ;  /* 0x000000b484287220 */ /* 0x008fe40000410000 */
[--C-:B------:R-:W-:Y:S01]  /*d9d0*/  FFMA.FTZ R3, R200, c[0x0][0x2d0], -R143.reuse ;  /* 0x0000b400c8037a23 */ /* 0x100fe2000001088f */
[----:B------:R-:W-:Y:S01]  /*d9e0*/  MOV R200, R250 ;  /* 0x000000fa00c87202 */ /* 0x000fe20000000f00 */
[C---:B------:R-:W-:Y:S02]  /*d9f0*/  FMUL.FTZ R41, R132.reuse, R181 ;  /* 0x000000b584297220 */ /* 0x040fe40000410000 */
[C---:B------:R-:W-:Y:S02]  /*da00*/  FMUL.FTZ R44, R132.reuse, R184 ;  /* 0x000000b8842c7220 */ /* 0x040fe40000410000 */
[C---:B------:R-:W-:Y:S01]  /*da10*/  FMUL.FTZ R45, R132.reuse, R185 ;  /* 0x000000b9842d7220 */ /* 0x040fe20000410000 */
[----:B------:R2:W-:Y:S01]  /*da20*/  MUFU.EX2 R24, R3 ;  /* 0x0000000300187308 */ /* 0x0005e20000000800 */
[C---:B------:R-:W-:Y:S02]  /*da30*/  FMUL.FTZ R56, R132.reuse, R56 ;  /* 0x0000003884387220 */ /* 0x040fe40000410000 */
[C---:B------:R-:W-:Y:S02]  /*da40*/  FMUL.FTZ R57, R132.reuse, R57 ;  /* 0x0000003984397220 */ /* 0x040fe40000410000 */
[C---:B------:R-:W-:Y:S02]  /*da50*/  FMUL.FTZ R60, R132.reuse, R60 ;  /* 0x0000003c843c7220 */ /* 0x040fe40000410000 */
[C---:B------:R-:W-:Y:S02]  /*da60*/  FMUL.FTZ R61, R132.reuse, R61 ;  /* 0x0000003d843d7220 */ /* 0x040fe40000410000 */
[C---:B------:R-:W-:Y:S01]  /*da70*/  FMUL.FTZ R72, R132.reuse, R72 ;  /* 0x0000004884487220 */ /* 0x040fe20000410000 */
[----:B------:R3:W-:Y:S01]  /*da80*/  MUFU.EX2 R250, R138 ;  /* 0x0000008a00fa7308 */ /* 0x0007e20000000800 */
[C---:B------:R-:W-:Y:S02]  /*da90*/  FMUL.FTZ R73, R132.reuse, R73 ;  /* 0x0000004984497220 */ /* 0x040fe40000410000 */
[----:B------:R-:W-:Y:S02]  /*daa0*/  FMUL.FTZ R76, R132, R76 ;  /* 0x0000004c844c7220 */ /* 0x000fe40000410000 */
[--C-:B-1----:R-:W-:Y:S02]  /*dab0*/  FFMA.FTZ R2, R16, c[0x0][0x2d0], -R142.reuse ;  /* 0x0000b40010027a23 */ /* 0x102fe4000001088e */
[----:B------:R-:W-:Y:S02]  /*dac0*/  FMUL.FTZ R16, R134, R156 ;  /* 0x0000009c86107220 */ /* 0x000fe40000410000 */
[C---:B------:R-:W-:Y:S01]  /*dad0*/  FMUL.FTZ R77, R132.reuse, R77 ;  /* 0x0000004d844d7220 */ /* 0x040fe20000410000 */
[----:B------:R1:W-:Y:S01]  /*dae0*/  MUFU.EX2 R247, R2 ;  /* 0x0000000200f77308 */ /* 0x0003e20000000800 */
[C---:B------:R-:W-:Y:S02]  /*daf0*/  FMUL.FTZ R88, R132.reuse, R88 ;  /* 0x0000005884587220 */ /* 0x040fe40000410000 */
[C---:B------:R-:W-:Y:S02]  /*db00*/  FMUL.FTZ R89, R132.reuse, R89 ;  /* 0x0000005984597220 */ /* 0x040fe40000410000 */
[--C-:B--2---:R-:W-:Y:S02]  /*db10*/  FFMA.FTZ R3, R197, c[0x0][0x2d0], -R143.reuse ;  /* 0x0000b400c5037a23 */ /* 0x104fe4000001088f */
[C---:B------:R-:W-:Y:S02]  /*db20*/  FMUL.FTZ R92, R132.reuse, R92 ;  /* 0x0000005c845c7220 */ /* 0x040fe40000410000 */
[----:B------:R-:W-:Y:S01]  /*db30*/  FMUL.FTZ R93, R132, R93 ;  /* 0x0000005d845d7220 */ /* 0x000fe20000410000 */
[----:B------:R2:W-:Y:S01]  /*db40*/  MUFU.EX2 R25, R3 ;  /* 0x0000000300197308 */ /* 0x0005e20000000800 */
[C---:B------:R-:W-:Y:S02]  /*db50*/  FMUL.FTZ R97, R134.reuse, R97 ;  /* 0x0000006186617220 */ /* 0x040fe40000410000 */
[----:B------:R-:W-:Y:S02]  /*db60*/  FMUL.FTZ R98, R133, R98 ;  /* 0x0000006285627220 */ /* 0x000fe40000410000 */
[--C-:B---3--:R-:W-:Y:S02]  /*db70*/  FFMA.FTZ R138, R205, c[0x0][0x2d0], -R142.reuse ;  /* 0x0000b400cd8a7a23 */ /* 0x108fe4000001088e */
[C---:B------:R-:W-:Y:S02]  /*db80*/  FMUL.FTZ R99, R133.reuse, R99 ;  /* 0x0000006385637220 */ /* 0x040fe40000410000 */
[C---:B------:R-:W-:Y:S02]  /*db90*/  FMUL.FTZ R100, R134.reuse, R100 ;  /* 0x0000006486647220 */ /* 0x040fe40000410000 */
[C---:B------:R-:W-:Y:S02]  /*dba0*/  FMUL.FTZ R101, R134.reuse, R101 ;  /* 0x0000006586657220 */ /* 0x040fe40000410000 */
[----:B------:R-:W-:Y:S02]  /*dbb0*/  FMUL.FTZ R102, R133, R102 ;  /* 0x0000006685667220 */ /* 0x000fe40000410000 */
[----:B-1----:R-:W-:Y:S02]  /*dbc0*/  FFMA.FTZ R2, R17, c[0x0][0x2d0], -R142 ;  /* 0x0000b40011027a23 */ /* 0x002fe4000001088e */
[----:B------:R-:W-:Y:S02]  /*dbd0*/  FMUL.FTZ R17, R134, R157 ;  /* 0x0000009d86117220 */ /* 0x000fe40000410000 */
[----:B------:R1:W3:Y:S01]  /*dbe0*/  MUFU.EX2 R20, R2 ;  /* 0x0000000200147308 */ /* 0x0002e20000000800 */
[C---:B------:R-:W-:Y:S02]  /*dbf0*/  FMUL.FTZ R103, R133.reuse, R103 ;  /* 0x0000006785677220 */ /* 0x040fe40000410000 */
[----:B------:R-:W-:Y:S02]  /*dc00*/  FMUL.FTZ R104, R132, R104 ;  /* 0x0000006884687220 */ /* 0x000fe40000410000 */
[--C-:B--2---:R-:W-:Y:S02]  /*dc10*/  FFMA.FTZ R3, R18, c[0x0][0x2d0], -R143.reuse ;  /* 0x0000b40012037a23 */ /* 0x104fe4000001088f */
[C---:B------:R-:W-:Y:S02]  /*dc20*/  FMUL.FTZ R18, R133.reuse, R158 ;  /* 0x0000009e85127220 */ /* 0x040fe40000410000 */
[C---:B------:R-:W-:Y:S01]  /*dc30*/  FMUL.FTZ R105, R132.reuse, R105 ;  /* 0x0000006984697220 */ /* 0x040fe20000410000 */
[----:B------:R2:W-:Y:S01]  /*dc40*/  MUFU.EX2 R27, R3 ;  /* 0x00000003001b7308 */ /* 0x0005e20000000800 */
[C---:B------:R-:W-:Y:S02]  /*dc50*/  FMUL.FTZ R108, R132.reuse, R108 ;  /* 0x0000006c846c7220 */ /* 0x040fe40000410000 */
[----:B------:R-:W-:Y:S02]  /*dc60*/  FMUL.FTZ R109, R132, R109 ;  /* 0x0000006d846d7220 */ /* 0x000fe40000410000 */
[C---:B------:R-:W-:Y:S02]  /*dc70*/  FMUL.FTZ R112, R134.reuse, R112 ;  /* 0x0000007086707220 */ /* 0x040fe40000410000 */
[C---:B------:R-:W-:Y:S02]  /*dc80*/  FMUL.FTZ R113, R134.reuse, R113 ;  /* 0x0000007186717220 */ /* 0x040fe40000410000 */
[C---:B------:R-:W-:Y:S02]  /*dc90*/  FMUL.FTZ R114, R133.reuse, R114 ;  /* 0x0000007285727220 */ /* 0x040fe40000410000 */
[C---:B------:R-:W-:Y:S02]  /*dca0*/  FMUL.FTZ R115, R133.reuse, R115 ;  /* 0x0000007385737220 */ /* 0x040fe40000410000 */
[C---:B------:R-:W-:Y:S01]  /*dcb0*/  FMUL.FTZ R116, R134.reuse, R116 ;  /* 0x0000007486747220 */ /* 0x040fe20000410000 */
[----:B-1----:R-:W2:Y:S01]  /*dcc0*/  SHFL.BFLY PT, R2, R0, 0x1, 0x1f ;  /* 0x0c201f0000027f89 */ /* 0x002ea200000e0000 */
[----:B------:R-:W-:Y:S02]  /*dcd0*/  FMUL.FTZ R117, R134, R117 ;  /* 0x0000007586757220 */ /* 0x000fe40000410000 */
[C---:B------:R-:W-:Y:S02]  /*dce0*/  FMUL.FTZ R118, R133.reuse, R118 ;  /* 0x0000007685767220 */ /* 0x040fe40000410000 */
[C---:B------:R-:W-:Y:S02]  /*dcf0*/  FMUL.FTZ R119, R133.reuse, R119 ;  /* 0x0000007785777220 */ /* 0x040fe40000410000 */
[C---:B------:R-:W-:Y:S02]  /*dd00*/  FMUL.FTZ R120, R132.reuse, R120 ;  /* 0x0000007884787220 */ /* 0x040fe40000410000 */
[C---:B------:R-:W-:Y:S02]  /*dd10*/  FMUL.FTZ R121, R132.reuse, R121 ;  /* 0x0000007984797220 */ /* 0x040fe40000410000 */
[C---:B------:R-:W-:Y:S02]  /*dd20*/  FMUL.FTZ R124, R132.reuse, R124 ;  /* 0x0000007c847c7220 */ /* 0x040fe40000410000 */
[----:B------:R-:W-:Y:S02]  /*dd30*/  FMUL.FTZ R125, R132, R125 ;  /* 0x0000007d847d7220 */ /* 0x000fe40000410000 */
[C---:B------:R-:W-:Y:S02]  /*dd40*/  FMUL.FTZ R128, R134.reuse, R128 ;  /* 0x0000008086807220 */ /* 0x040fe40000410000 */
[----:B------:R-:W-:Y:S02]  /*dd50*/  FMUL.FTZ R129, R134, R129 ;  /* 0x0000008186817220 */ /* 0x000fe40000410000 */
[C---:B------:R-:W-:Y:S02]  /*dd60*/  FMUL.FTZ R130, R133.reuse, R130 ;  /* 0x0000008285827220 */ /* 0x040fe40000410000 */
[----:B------:R-:W-:Y:S01]  /*dd70*/  FMUL.FTZ R131, R133, R131 ;  /* 0x0000008385837220 */ /* 0x000fe20000410000 */
[----:B--2---:R-:W-:Y:S01]  /*dd80*/  FMNMX.FTZ R3, R0, R2, !PT ;  /* 0x0000000200037209 */ /* 0x004fe20007810000 */
[----:B------:R-:W-:Y:S01]  /*dd90*/  @P5 IMAD R2, R4, c[0x0][0x1e0], RZ ;  /* 0x0000780004025a24 */ /* 0x000fe200078e02ff */
[----:B------:R-:W-:Y:S01]  /*dda0*/  @P5 MOV R4, R8 ;  /* 0x0000000800045202 */ /* 0x000fe20000000f00 */
[----:B------:R-:W-:Y:S02]  /*ddb0*/  FFMA.FTZ R0, R19, c[0x0][0x2d0], -R143 ;  /* 0x0000b40013007a23 */ /* 0x000fe4000001088f */
[----:B------:R-:W-:Y:S02]  /*ddc0*/  @P5 IMAD R2, R242, c[0x0][0x1e4], R2 ;  /* 0x00007900f2025a24 */ /* 0x000fe400078e0202 */
[----:B------:R-:W-:Y:S01]  /*ddd0*/  @P5 IMAD.WIDE.U32 R4, R6, 0x30, R4 ;  /* 0x0000003006045825 */ /* 0x000fe200078e0004 */
[----:B------:R1:W-:Y:S02]  /*dde0*/  MUFU.EX2 R197, R0 ;  /* 0x0000000000c57308 */ /* 0x0003e40000000800 */
[----:B------:R-:W-:Y:S01]  /*ddf0*/  @P5 IADD3 R2, R7, R2, RZ ;  /* 0x0000000207025210 */ /* 0x000fe20007ffe0ff */
[--C-:B------:R-:W-:Y:S01]  /*de00*/  FFMA.FTZ R6, R202, c[0x0][0x2d0], -R192.reuse ;  /* 0x0000b400ca067a23 */ /* 0x100fe200000108c0 */
[----:B------:R-:W-:Y:S01]  /*de10*/  MOV R202, R33 ;  /* 0x0000002100ca7202 */ /* 0x000fe20000000f00 */
[----:B------:R-:W-:Y:S01]  /*de20*/  FFMA.FTZ R7, R201, c[0x0][0x2d0], -R192 ;  /* 0x0000b400c9077a23 */ /* 0x000fe200000108c0 */
[----:B---3--:R-:W-:Y:S01]  /*de30*/  MOV R201, R20 ;  /* 0x0000001400c97202 */ /* 0x008fe20000000f00 */
[----:B------:R-:W-:Y:S02]  /*de40*/  @P5 IMAD R2, R2, 0x30, RZ ;  /* 0x0000003002025824 */ /* 0x000fe400078e02ff */
[----:B------:R-:W-:Y:S01]  /*de50*/  FMUL.FTZ R19, R133, R159 ;  /* 0x0000009f85137220 */ /* 0x000fe20000410000 */
[----:B------:R2:W-:Y:S01]  /*de60*/  MUFU.EX2 R26, R6 ;  /* 0x00000006001a7308 */ /* 0x0005e20000000800 */
[----:B------:R-:W-:Y:S01]  /*de70*/  FMUL.FTZ R33, R134, R173 ;  /* 0x000000ad86217220 */ /* 0x000fe20000410000 */
[----:B------:R-:W-:Y:S02]  /*de80*/  @P5 IADD3 R2, R5, R2, RZ ;  /* 0x0000000205025210 */ /* 0x000fe40007ffe0ff */
[----:B------:R-:W-:Y:S02]  /*de90*/  MOV R173, R223 ;  /* 0x000000df00ad7202 */ /* 0x000fe40000000f00 */
[----:B------:R-:W-:Y:S02]  /*dea0*/  @P5 SHF.L.U64.HI R5, R4, 0x1, R2 ;  /* 0x0000000104055819 */ /* 0x000fe40000010202 */
[C---:B------:R-:W-:Y:S02]  /*deb0*/  @P5 SHF.L.U32 R2, R10.reuse, 0x5, RZ ;  /* 0x000000050a025819 */ /* 0x040fe400000006ff */
[----:B------:R3:W-:Y:S01]  /*dec0*/  MUFU.EX2 R28, R7 ;  /* 0x00000007001c7308 */ /* 0x0007e20000000800 */
[----:B------:R-:W-:Y:S01]  /*ded0*/  @P5 SHF.L.U64.HI R10, R10, 0x5, R11 ;  /* 0x000000050a0a5819 */ /* 0x000fe2000001020b */
[--C-:B------:R-:W-:Y:S02]  /*dee0*/  FFMA.FTZ R11, R12, c[0x0][0x2d0], -R192.reuse ;  /* 0x0000b4000c0b7a23 */ /* 0x100fe400000108c0 */
[----:B-1----:R-:W-:Y:S01]  /*def0*/  FADD.FTZ R0, -R3, R139 ;  /* 0x0000008b03007221 */ /* 0x002fe20000010100 */
[----:B------:R-:W-:Y:S01]  /*df00*/  MOV R139, R21 ;  /* 0x00000015008b7202 */ /* 0x000fe20000000f00 */
[----:B------:R-:W-:Y:S02]  /*df10*/  FMUL.FTZ R12, R132, R152 ;  /* 0x00000098840c7220 */ /* 0x000fe40000410000 */
[----:B------:R-:W-:Y:S02]  /*df20*/  FMUL.FTZ R0, R0, c[0x0][0x2d0] ;  /* 0x0000b40000007a20 */ /* 0x000fe40000410000 */
[----:B------:R1:W-:Y:S01]  /*df30*/  MUFU.EX2 R252, R11 ;  /* 0x0000000b00fc7308 */ /* 0x0003e20000000800 */
[----:B--2---:R-:W-:Y:S04]  /*df40*/  @P5 SHF.L.U32 R6, R4, 0x1, RZ ;  /* 0x0000000104065819 */ /* 0x004fe800000006ff */
[C---:B------:R-:W-:Y:S02]  /*df50*/  @P5 IADD3 R8, P2, R6.reuse, 0x80, RZ ;  /* 0x0000008006085810 */ /* 0x040fe40007f5e0ff */
[----:B------:R-:W-:Y:S03]  /*df60*/  @P5 IADD3 R6, P0, R6, c[0x0][0x1c8], RZ ;  /* 0x0000720006065a10 */ /* 0x000fe60007f1e0ff */
[----:B------:R-:W2:Y:S01]  /*df70*/  MUFU.EX2 R0, R0 ;  /* 0x0000000000007308 */ /* 0x000ea20000000800 */
[----:B------:R-:W-:Y:S02]  /*df80*/  @P5 IADD3 R8, P1, R8, c[0x0][0x1c8], RZ ;  /* 0x0000720008085a10 */ /* 0x000fe40007f3e0ff */
[----:B---3--:R-:W-:Y:S02]  /*df90*/  @P5 IADD3.X R7, R5, c[0x0][0x1cc], RZ, P0, !PT ;  /* 0x0000730005075a10 */ /* 0x008fe400007fe4ff */
[----:B------:R-:W-:Y:S02]  /*dfa0*/  @P5 IADD3.X R9, RZ, c[0x0][0x1cc], R5, P1, P2 ;  /* 0x00007300ff095a10 */ /* 0x000fe40000fe4405 */
[----:B------:R-:W-:Y:S01]  /*dfb0*/  @P5 IADD3 R4, P0, R6, R2, RZ ;  /* 0x0000000206045210 */ /* 0x000fe20007f1e0ff */
[----:B------:R3:W-:Y:S03]  /*dfc0*/  @P5 LDGSTS.E.BYPASS.LTC128B.128 [R243+0x3100], [R6.64], !P4 ;  /* 0x0310000006f35fae */ /* 0x0007e6000e101d4e */
[----:B------:R-:W-:Y:S01]  /*dfd0*/  @P5 IADD3.X R5, R7, R10, RZ, P0, !PT ;  /* 0x0000000a07055210 */ /* 0x000fe200007fe4ff */
[----:B-1----:R-:W-:Y:S02]  /*dfe0*/  FFMA.FTZ R11, R13, c[0x0][0x2d0], -R192 ;  /* 0x0000b4000d0b7a23 */ /* 0x002fe400000108c0 */
[----:B------:R-:W-:Y:S02]  /*dff0*/  FMUL.FTZ R13, R132, R153 ;  /* 0x00000099840d7220 */ /* 0x000fe40000410000 */
[----:B------:R1:W-:Y:S01]  /*e000*/  @P5 LDGSTS.E.BYPASS.LTC128B.128 [R243+0x4900], [R8.64], !P3 ;  /* 0x0490000008f35fae */ /* 0x0003e2000d901d4e */
[----:B------:R-:W4:Y:S07]  /*e010*/  MUFU.EX2 R251, R11 ;  /* 0x0000000b00fb7308 */ /* 0x000f2e0000000800 */
[----:B------:R1:W-:Y:S01]  /*e020*/  @P5 LDGSTS.E.BYPASS.LTC128B.128 [R243+0x3900], [R4.64], !P4 ;  /* 0x0390000004f35fae */ /* 0x0003e2000e101d4e */
[C---:B--2---:R-:W-:Y:S01]  /*e030*/  FMUL.FTZ R30, R0.reuse, R170 ;  /* 0x000000aa001e7220 */ /* 0x044fe20000410000 */
[----:B------:R-:W-:Y:S01]  /*e040*/  MOV R170, R244 ;  /* 0x000000f400aa7202 */ /* 0x000fe20000000f00 */
[----:B------:R-:W-:Y:S01]  /*e050*/  FMUL.FTZ R31, R0, R171 ;  /* 0x000000ab001f7220 */ /* 0x000fe20000410000 */
[----:B------:R-:W-:Y:S01]  /*e060*/  MOV R171, R32 ;  /* 0x0000002000ab7202 */ /* 0x000fe20000000f00 */
[----:B------:R-:W-:Y:S01]  /*e070*/  FMUL.FTZ R32, R134, R172 ;  /* 0x000000ac86207220 */ /* 0x000fe20000410000 */
[----:B------:R-:W-:Y:S01]  /*e080*/  MOV R172, R35 ;  /* 0x0000002300ac7202 */ /* 0x000fe20000000f00 */
[----:B------:R-:W-:Y:S01]  /*e090*/  FMUL.FTZ R35, R133, R175 ;  /* 0x000000af85237220 */ /* 0x000fe20000410000 */
[----:B------:R2:W-:Y:S01]  /*e0a0*/  @P5 LDGSTS.E.BYPASS.LTC128B.128 [R243+0x5100], [R4.64+0x80], !P3 ;  /* 0x0510008004f35fae */ /* 0x0005e2000d901d4e */
[C---:B------:R-:W-:Y:S01]  /*e0b0*/  FMUL.FTZ R42, R0.reuse, R182 ;  /* 0x000000b6002a7220 */ /* 0x040fe20000410000 */
[----:B------:R-:W-:Y:S01]  /*e0c0*/  MOV R181, R170 ;  /* 0x000000aa00b57202 */ /* 0x000fe20000000f00 */
[----:B------:R-:W-:Y:S01]  /*e0d0*/  FMUL.FTZ R43, R0, R183 ;  /* 0x000000b7002b7220 */ /* 0x000fe20000410000 */
[----:B---3--:R-:W-:Y:S01]  /*e0e0*/  @P5 IADD3 R6, P1, R4, R2, RZ ;  /* 0x0000000204065210 */ /* 0x008fe20007f3e0ff */
[----:B------:R-:W-:Y:S01]  /*e0f0*/  FMUL.FTZ R2, R3, c[0x0][0x2d0] ;  /* 0x0000b40003027a20 */ /* 0x000fe20000410000 */
[----:B------:R-:W-:Y:S01]  /*e100*/  MOV R183, R200 ;  /* 0x000000c800b77202 */ /* 0x000fe20000000f00 */
[C---:B------:R-:W-:Y:S01]  /*e110*/  FMUL.FTZ R46, R0.reuse, R186 ;  /* 0x000000ba002e7220 */ /* 0x040fe20000410000 */
[----:B------:R-:W-:Y:S01]  /*e120*/  @P5 IADD3.X R7, R5, R10, RZ, P1, !PT ;  /* 0x0000000a05075210 */ /* 0x000fe20000ffe4ff */
[----:B------:R-:W-:Y:S01]  /*e130*/  FMUL.FTZ R10, R0, R150 ;  /* 0x00000096000a7220 */ /* 0x000fe20000410000 */
[----:B----4-:R-:W-:Y:S01]  /*e140*/  F2FP.BF16.PACK_AB R150, R251, R252 ;  /* 0x000000fcfb96723e */ /* 0x010fe200000010ff */
[--C-:B-1----:R-:W-:Y:S01]  /*e150*/  FFMA.FTZ R8, R203, c[0x0][0x2d0], -R2.reuse ;  /* 0x0000b400cb087a23 */ /* 0x102fe20000010802 */
[----:B------:R-:W-:Y:S01]  /*e160*/  MOV R203, R34 ;  /* 0x0000002200cb7202 */ /* 0x000fe20000000f00 */
[----:B------:R1:W-:Y:S01]  /*e170*/  @P5 LDGSTS.E.BYPASS.LTC128B.128 [R243+0x4100], [R6.64], !P4 ;  /* 0x0410000006f35fae */ /* 0x0003e2000e101d4e */
[----:B------:R-:W-:Y:S01]  /*e180*/  FMUL.FTZ R9, R132, R149 ;  /* 0x0000009584097220 */ /* 0x000fe20000410000 */
[----:B------:R3:W-:Y:S01]  /*e190*/  MUFU.EX2 R206, R8 ;  /* 0x0000000800ce7308 */ /* 0x0007e20000000800 */
[C---:B------:R-:W-:Y:S01]  /*e1a0*/  FMUL.FTZ R11, R0.reuse, R151 ;  /* 0x00000097000b7220 */ /* 0x040fe20000410000 */
[----:B------:R-:W-:Y:S01]  /*e1b0*/  MOV R180, R172 ;  /* 0x000000ac00b47202 */ /* 0x000fe20000000f00 */
[----:B------:R-:W-:Y:S02]  /*e1c0*/  FMUL.FTZ R34, R133, R174 ;  /* 0x000000ae85227220 */ /* 0x000fe40000410000 */
[C---:B------:R-:W-:Y:S01]  /*e1d0*/  FMUL.FTZ R47, R0.reuse, R187 ;  /* 0x000000bb002f7220 */ /* 0x040fe20000410000 */
[----:B------:R1:W-:Y:S01]  /*e1e0*/  @P5 LDGSTS.E.BYPASS.LTC128B.128 [R243+0x5900], [R6.64+0x80], !P3 ;  /* 0x0590008006f35fae */ /* 0x0003e2000d901d4e */
[C---:B------:R-:W-:Y:S02]  /*e1f0*/  FMUL.FTZ R58, R0.reuse, R58 ;  /* 0x0000003a003a7220 */ /* 0x040fe40000410000 */
[C---:B------:R-:W-:Y:S02]  /*e200*/  FMUL.FTZ R59, R0.reuse, R59 ;  /* 0x0000003b003b7220 */ /* 0x040fe40000410000 */
[----:B------:R-:W-:Y:S02]  /*e210*/  FMUL.FTZ R62, R0, R62 ;  /* 0x0000003e003e7220 */ /* 0x000fe40000410000 */
[--C-:B--2---:R-:W-:Y:S01]  /*e220*/  FFMA.FTZ R4, R204, c[0x0][0x2d0], -R2.reuse ;  /* 0x0000b400cc047a23 */ /* 0x104fe20000010802 */
[----:B------:R-:W2:Y:S01]  /*e230*/  LDSM.16.MT88.4 R20, [R225+0x100] ;  /* 0x00010000e114783b */ /* 0x000ea20000004200 */
[----:B------:R-:W-:Y:S01]  /*e240*/  FMUL.FTZ R5, R134, R145 ;  /* 0x0000009186057220 */ /* 0x000fe20000410000 */
[----:B------:R-:W-:Y:S01]  /*e250*/  F2FP.BF16.PACK_AB R145, R25, R24 ;  /* 0x000000181991723e */ /* 0x000fe200000010ff */
[----:B------:R4:W4:Y:S01]  /*e260*/  MUFU.EX2 R207, R4 ;  /* 0x0000000400cf7308 */ /* 0x0009220000000800 */
[----:B------:R-:W-:Y:S01]  /*e270*/  MOV R204, R245 ;  /* 0x000000f500cc7202 */ /* 0x000fe20000000f00 */
[C---:B------:R-:W-:Y:S02]  /*e280*/  FMUL.FTZ R63, R0.reuse, R63 ;  /* 0x0000003f003f7220 */ /* 0x040fe40000410000 */
[C---:B------:R-:W-:Y:S01]  /*e290*/  FMUL.FTZ R74, R0.reuse, R74 ;  /* 0x0000004a004a7220 */ /* 0x040fe20000410000 */
[----:B------:R-:W2:Y:S01]  /*e2a0*/  LDSM.16.MT88.4 R36, [R226+0x100] ;  /* 0x00010000e224783b */ /* 0x000ea20000004200 */
[----:B------:R-:W-:Y:S02]  /*e2b0*/  FMUL.FTZ R75, R0, R75 ;  /* 0x0000004b004b7220 */ /* 0x000fe40000410000 */
[----:B---3--:R-:W-:Y:S01]  /*e2c0*/  FMUL.FTZ R8, R132, R148 ;  /* 0x0000009484087220 */ /* 0x008fe20000410000 */
[----:B------:R-:W-:Y:S01]  /*e2d0*/  F2FP.BF16.PACK_AB R148, R28, R26 ;  /* 0x0000001a1c94723e */ /* 0x000fe200000010ff */
[C---:B------:R-:W-:Y:S02]  /*e2e0*/  FMUL.FTZ R78, R0.reuse, R78 ;  /* 0x0000004e004e7220 */ /* 0x040fe40000410000 */
[C---:B------:R-:W-:Y:S01]  /*e2f0*/  FMUL.FTZ R79, R0.reuse, R79 ;  /* 0x0000004f004f7220 */ /* 0x040fe20000410000 */
[----:B------:R-:W-:Y:S01]  /*e300*/  LDSM.16.MT88.4 R156, [R227+0x100] ;  /* 0x00010000e39c783b */ /* 0x000fe20000004200 */
[C---:B------:R-:W-:Y:S02]  /*e310*/  FMUL.FTZ R90, R0.reuse, R90 ;  /* 0x0000005a005a7220 */ /* 0x040fe40000410000 */
[----:B-1----:R-:W-:Y:S01]  /*e320*/  FMUL.FTZ R6, R133, R146 ;  /* 0x0000009285067220 */ /* 0x002fe20000410000 */
[----:B------:R-:W-:Y:S01]  /*e330*/  F2FP.BF16.PACK_AB R146, R201, R247 ;  /* 0x000000f7c992723e */ /* 0x000fe200000010ff */
[----:B------:R-:W-:Y:S01]  /*e340*/  FMUL.FTZ R7, R133, R147 ;  /* 0x0000009385077220 */ /* 0x000fe20000410000 */
[----:B------:R-:W-:Y:S01]  /*e350*/  F2FP.BF16.PACK_AB R147, R197, R27 ;  /* 0x0000001bc593723e */ /* 0x000fe200000010ff */
[C---:B------:R-:W-:Y:S01]  /*e360*/  FMUL.FTZ R91, R0.reuse, R91 ;  /* 0x0000005b005b7220 */ /* 0x040fe20000410000 */
[----:B------:R-:W-:Y:S01]  /*e370*/  LDSM.16.MT88.4 R188, [R228+0x1100] ;  /* 0x00110000e4bc783b */ /* 0x000fe20000004200 */
[----:B------:R-:W-:Y:S02]  /*e380*/  FMUL.FTZ R94, R0, R94 ;  /* 0x0000005e005e7220 */ /* 0x000fe40000410000 */
[--C-:B----4-:R-:W-:Y:S01]  /*e390*/  FFMA.FTZ R4, R14, c[0x0][0x2d0], -R2.reuse ;  /* 0x0000b4000e047a23 */ /* 0x110fe20000010802 */
[----:B------:R-:W-:Y:S01]  /*e3a0*/  F2FP.BF16.PACK_AB R149, R207, R206 ;  /* 0x000000cecf95723e */ /* 0x000fe200000010ff */
[C---:B------:R-:W-:Y:S02]  /*e3b0*/  FMUL.FTZ R14, R0.reuse, R154 ;  /* 0x0000009a000e7220 */ /* 0x040fe40000410000 */
[----:B------:R1:W-:Y:S01]  /*e3c0*/  MUFU.EX2 R208, R4 ;  /* 0x0000000400d07308 */ /* 0x0003e20000000800 */
[C---:B------:R-:W-:Y:S01]  /*e3d0*/  FMUL.FTZ R95, R0.reuse, R95 ;  /* 0x0000005f005f7220 */ /* 0x040fe20000410000 */
[----:B------:R-:W0:Y:S01]  /*e3e0*/  LDGDEPBAR ;  /* 0x00000000000079af */ /* 0x000e220000000000 */
        /* <DEDUP_REMOVED lines=8> */
[--C-:B------:R-:W-:Y:S02]  /*e470*/  FFMA.FTZ R140, R140, c[0x0][0x2d0], -R2.reuse ;  /* 0x0000b4008c8c7a23 */ /* 0x100fe40000010802 */
[----:B-1----:R-:W-:Y:S02]  /*e480*/  FFMA.FTZ R4, R15, c[0x0][0x2d0], -R2 ;  /* 0x0000b4000f047a23 */ /* 0x002fe40000010802 */
[----:B------:R-:W-:Y:S02]  /*e490*/  FMUL.FTZ R15, R0, R155 ;  /* 0x0000009b000f7220 */ /* 0x000fe40000410000 */
[----:B------:R1:W3:Y:S01]  /*e4a0*/  MUFU.EX2 R209, R4 ;  /* 0x0000000400d17308 */ /* 0x0002e20000000800 */
[----:B------:R-:W4:Y:S01]  /*e4b0*/  LDSM.16.MT88.4 R152, [R228+0x100] ;  /* 0x00010000e498783b */ /* 0x000f220000004200 */
[----:B-1----:R-:W-:Y:S01]  /*e4c0*/  FMUL.FTZ R4, R134, R144 ;  /* 0x0000009086047220 */ /* 0x002fe20000410000 */
[----:B------:R-:W-:Y:S02]  /*e4d0*/  F2FP.BF16.PACK_AB R144, R248, R193 ;  /* 0x000000c1f890723e */ /* 0x000fe400000010ff */
[----:B---3--:R-:W-:Y:S05]  /*e4e0*/  F2FP.BF16.PACK_AB R151, R209, R208 ;  /* 0x000000d0d197723e */ /* 0x008fea00000010ff */
[-C--:B--2---:R-:W-:Y:S08]  /*e4f0*/  HMMA.16816.F32.BF16 R4, R144, R20.reuse, R4 ;  /* 0x000000149004723c */ /* 0x084ff00000041804 */
[C---:B------:R-:W-:Y:S07]  /*e500*/  HMMA.16816.F32.BF16 R8, R148.reuse, R20, R8 ;  /* 0x000000149408723c */ /* 0x040fee0000041808 */
[C---:B------:R-:W-:Y:S01]  /*e510*/  FMUL.FTZ R21, R134.reuse, R161 ;  /* 0x000000a186157220 */ /* 0x040fe20000410000 */
[-C--:B------:R-:W-:Y:S04]  /*e520*/  HMMA.16816.F32.BF16 R12, R148, R22.reuse, R12 ;  /* 0x00000016940c723c */ /* 0x080fe8000004180c */
[----:B------:R-:W-:Y:S01]  /*e530*/  MOV R161, R249 ;  /* 0x000000f900a17202 */ /* 0x000fe20000000f00 */
[----:B------:R-:W-:Y:S01]  /*e540*/  FMUL.FTZ R20, R134, R160 ;  /* 0x000000a086147220 */ /* 0x000fe20000410000 */
[----:B------:R1:W2:Y:S01]  /*e550*/  MUFU.EX2 R249, R138 ;  /* 0x0000008a00f97308 */ /* 0x0002a20000000800 */
[----:B------:R-:W-:Y:S01]  /*e560*/  MOV R160, R27 ;  /* 0x0000001b00a07202 */ /* 0x000fe20000000f00 */
[C---:B------:R-:W-:Y:S04]  /*e570*/  HMMA.16816.F32.BF16 R16, R144.reuse, R22, R16 ;  /* 0x000000169010723c */ /* 0x040fe80000041810 */
[----:B------:R-:W-:Y:S01]  /*e580*/  FMUL.FTZ R27, R0, R167 ;  /* 0x000000a7001b7220 */ /* 0x000fe20000410000 */
[----:B------:R-:W-:Y:S01]  /*e590*/  MOV R167, R28 ;  /* 0x0000001c00a77202 */ /* 0x000fe20000000f00 */
[C---:B------:R-:W-:Y:S01]  /*e5a0*/  FMUL.FTZ R28, R132.reuse, R168 ;  /* 0x000000a8841c7220 */ /* 0x040fe20000410000 */
[----:B------:R-:W-:Y:S01]  /*e5b0*/  MOV R168, R29 ;  /* 0x0000001d00a87202 */ /* 0x000fe20000000f00 */
[C---:B------:R-:W-:Y:S01]  /*e5c0*/  FMUL.FTZ R23, R133.reuse, R163 ;  /* 0x000000a385177220 */ /* 0x040fe20000410000 */
[----:B------:R-:W-:Y:S03]  /*e5d0*/  MOV R163, R24 ;  /* 0x0000001800a37202 */ /* 0x000fe60000000f00 */
[C---:B------:R-:W-:Y:S01]  /*e5e0*/  FMUL.FTZ R24, R132.reuse, R164 ;  /* 0x000000a484187220 */ /* 0x040fe20000410000 */
[----:B------:R-:W-:Y:S01]  /*e5f0*/  MOV R164, R25 ;  /* 0x0000001900a47202 */ /* 0x000fe20000000f00 */
[----:B------:R-:W-:Y:S01]  /*e600*/  FMUL.FTZ R25, R132, R165 ;  /* 0x000000a584197220 */ /* 0x000fe20000410000 */
[----:B------:R-:W-:Y:S01]  /*e610*/  MOV R165, R248 ;  /* 0x000000f800a57202 */ /* 0x000fe20000000f00 */
[----:B------:R-:W-:Y:S01]  /*e620*/  FMUL.FTZ R22, R133, R162 ;  /* 0x000000a285167220 */ /* 0x000fe20000410000 */
[----:B------:R-:W-:Y:S01]  /*e630*/  MOV R162, R26 ;  /* 0x0000001a00a27202 */ /* 0x000fe20000000f00 */
[----:B------:R-:W-:Y:S01]  /*e640*/  FMUL.FTZ R26, R0, R166 ;  /* 0x000000a6001a7220 */ /* 0x000fe20000410000 */
[----:B------:R-:W-:Y:S01]  /*e650*/  MOV R166, R247 ;  /* 0x000000f700a67202 */ /* 0x000fe20000000f00 */
[----:B------:R-:W-:Y:S01]  /*e660*/  FMUL.FTZ R29, R132, R169 ;  /* 0x000000a9841d7220 */ /* 0x000fe20000410000 */
[----:B------:R-:W-:Y:S01]  /*e670*/  MOV R169, R246 ;  /* 0x000000f600a97202 */ /* 0x000fe20000000f00 */
[--C-:B-1----:R-:W-:Y:S01]  /*e680*/  FFMA.FTZ R138, R198, c[0x0][0x2d0], -R142.reuse ;  /* 0x0000b400c68a7a23 */ /* 0x102fe2000001088e */
[-C--:B------:R-:W-:Y:S03]  /*e690*/  HMMA.16816.F32.BF16 R20, R144, R36.reuse, R20 ;  /* 0x000000249014723c */ /* 0x080fe60000041814 */
[----:B------:R1:W-:Y:S01]  /*e6a0*/  MUFU.EX2 R248, R138 ;  /* 0x0000008a00f87308 */ /* 0x0003e20000000800 */
[----:B------:R-:W-:Y:S02]  /*e6b0*/  MOV R174, R163 ;  /* 0x000000a300ae7202 */ /* 0x000fe40000000f00 */
[----:B------:R-:W-:Y:S02]  /*e6c0*/  MOV R175, R162 ;  /* 0x000000a200af7202 */ /* 0x000fe40000000f00 */
[C---:B------:R-:W-:Y:S04]  /*e6d0*/  HMMA.16816.F32.BF16 R24, R148.reuse, R36, R24 ;  /* 0x000000249418723c */ /* 0x040fe80000041818 */
[----:B------:R-:W-:Y:S02]  /*e6e0*/  MOV R170, R160 ;  /* 0x000000a000aa7202 */ /* 0x000fe40000000f00 */
[----:B------:R-:W-:Y:S01]  /*e6f0*/  MOV R172, R165 ;  /* 0x000000a500ac7202 */ /* 0x000fe20000000f00 */
[C---:B------:R-:W-:Y:S01]  /*e700*/  FMUL.FTZ R36, R134.reuse, R176 ;  /* 0x000000b086247220 */ /* 0x040fe20000410000 */
[-C--:B------:R-:W-:Y:S04]  /*e710*/  HMMA.16816.F32.BF16 R28, R148, R38.reuse, R28 ;  /* 0x00000026941c723c */ /* 0x080fe8000004181c */
[----:B------:R-:W-:Y:S01]  /*e720*/  MOV R176, R161 ;  /* 0x000000a100b07202 */ /* 0x000fe20000000f00 */
[----:B------:R-:W-:Y:S01]  /*e730*/  FMUL.FTZ R37, R134, R177 ;  /* 0x000000b186257220 */ /* 0x000fe20000410000 */
[----:B------:R-:W-:Y:S01]  /*e740*/  LDSM.16.MT88.4 R160, [R226+0x900] ;  /* 0x00090000e2a0783b */ /* 0x000fe20000004200 */
[----:B------:R-:W-:Y:S01]  /*e750*/  MOV R177, R171 ;  /* 0x000000ab00b17202 */ /* 0x000fe20000000f00 */
[C---:B------:R-:W-:Y:S04]  /*e760*/  HMMA.16816.F32.BF16 R32, R144.reuse, R38, R32 ;  /* 0x000000269020723c */ /* 0x040fe80000041820 */
[----:B-1----:R-:W-:Y:S01]  /*e770*/  FFMA.FTZ R138, R199, c[0x0][0x2d0], -R142 ;  /* 0x0000b400c78a7a23 */ /* 0x002fe2000001088e */
[----:B------:R-:W-:Y:S02]  /*e780*/  MOV R171, R201 ;  /* 0x000000c900ab7202 */ /* 0x000fe40000000f00 */
[C---:B------:R-:W-:Y:S01]  /*e790*/  FMUL.FTZ R38, R133.reuse, R178 ;  /* 0x000000b285267220 */ /* 0x040fe20000410000 */
[----:B------:R1:W3:Y:S01]  /*e7a0*/  MUFU.EX2 R247, R138 ;  /* 0x0000008a00f77308 */ /* 0x0002e20000000800 */
[----:B------:R-:W-:Y:S03]  /*e7b0*/  FMUL.FTZ R39, R133, R179 ;  /* 0x000000b385277220 */ /* 0x000fe60000410000 */
[----:B------:R-:W-:Y:S02]  /*e7c0*/  MOV R179, R139 ;  /* 0x0000008b00b37202 */ /* 0x000fe40000000f00 */
[----:B------:R-:W-:Y:S02]  /*e7d0*/  MOV R182, R169 ;  /* 0x000000a900b67202 */ /* 0x000fe40000000f00 */
[-C--:B----4-:R-:W-:Y:S03]  /*e7e0*/  HMMA.16816.F32.BF16 R36, R144, R152.reuse, R36 ;  /* 0x000000989024723c */ /* 0x090fe60000041824 */
[----:B------:R-:W-:Y:S02]  /*e7f0*/  MOV R169, R167 ;  /* 0x000000a700a97202 */ /* 0x000fe40000000f00 */
[----:B------:R-:W-:Y:S02]  /*e800*/  MOV R178, R168 ;  /* 0x000000a800b27202 */ /* 0x000fe40000000f00 */
[----:B------:R-:W-:Y:S01]  /*e810*/  MOV R168, R166 ;  /* 0x000000a600a87202 */ /* 0x000fe20000000f00 */
[C---:B------:R-:W-:Y:S04]  /*e820*/  HMMA.16816.F32.BF16 R40, R148.reuse, R152, R40 ;  /* 0x000000989428723c */ /* 0x040fe80000041828 */
[----:B------:R-:W-:Y:S04]  /*e830*/  MOV R139, R218 ;  /* 0x000000da008b7202 */ /* 0x000fe80000000f00 */
[-C--:B------:R-:W-:Y:S04]  /*e840*/  HMMA.16816.F32.BF16 R44, R148, R154.reuse, R44 ;  /* 0x0000009a942c723c */ /* 0x080fe8000004182c */
[--C-:B-1----:R-:W-:Y:S04]  /*e850*/  FFMA.FTZ R138, R215, c[0x0][0x2d0], -R143.reuse ;  /* 0x0000b400d78a7a23 */ /* 0x102fe8000001088f */
[C---:B------:R-:W-:Y:S01]  /*e860*/  HMMA.16816.F32.BF16 R48, R144.reuse, R154, R48 ;  /* 0x0000009a9030723c */ /* 0x040fe20000041830 */
[----:B------:R1:W-:Y:S01]  /*e870*/  MUFU.EX2 R246, R138 ;  /* 0x0000008a00f67308 */ /* 0x0003e20000000800 */
[----:B------:R-:W4:Y:S06]  /*e880*/  LDSM.16.MT88.4 R152, [R225+0x1900] ;  /* 0x00190000e198783b */ /* 0x000f2c0000004200 */
[-C--:B------:R-:W-:Y:S08]  /*e890*/  HMMA.16816.F32.BF16 R52, R144, R156.reuse, R52 ;  /* 0x0000009c9034723c */ /* 0x080ff00000041834 */
[C---:B------:R-:W-:Y:S08]  /*e8a0*/  HMMA.16816.F32.BF16 R56, R148.reuse, R156, R56 ;  /* 0x0000009c9438723c */ /* 0x040ff00000041838 */
[-C--:B------:R-:W-:Y:S04]  /*e8b0*/  HMMA.16816.F32.BF16 R60, R148, R158.reuse, R60 ;  /* 0x0000009e943c723c */ /* 0x080fe8000004183c */
[--C-:B-1----:R-:W-:Y:S04]  /*e8c0*/  FFMA.FTZ R138, R214, c[0x0][0x2d0], -R143.reuse ;  /* 0x0000b400d68a7a23 */ /* 0x102fe8000001088f */
[C---:B------:R-:W-:Y:S01]  /*e8d0*/  HMMA.16816.F32.BF16 R64, R144.reuse, R158, R64 ;  /* 0x0000009e9040723c */ /* 0x040fe20000041840 */
[----:B------:R1:W1:Y:S01]  /*e8e0*/  MUFU.EX2 R245, R138 ;  /* 0x0000008a00f57308 */ /* 0x0002620000000800 */
[----:B------:R-:W2:Y:S06]  /*e8f0*/  LDSM.16.MT88.4 R156, [R226+0x1900] ;  /* 0x00190000e29c783b */ /* 0x000eac0000004200 */
[-C--:B----4-:R-:W-:Y:S08]  /*e900*/  HMMA.16816.F32.BF16 R68, R144, R152.reuse, R68 ;  /* 0x000000989044723c */ /* 0x090ff00000041844 */
[C---:B------:R-:W-:Y:S04]  /*e910*/  HMMA.16816.F32.BF16 R72, R148.reuse, R152, R72 ;  /* 0x000000989448723c */ /* 0x040fe80000041848 */
[--C-:B-1----:R-:W-:Y:S04]  /*e920*/  FFMA.FTZ R138, R212, c[0x0][0x2d0], -R143.reuse ;  /* 0x0000b400d48a7a23 */ /* 0x102fe8000001088f */
[-C--:B------:R-:W-:Y:S01]  /*e930*/  HMMA.16816.F32.BF16 R76, R148, R154.reuse, R76 ;  /* 0x0000009a944c723c */ /* 0x080fe2000004184c */
[----:B------:R1:W-:Y:S07]  /*e940*/  MUFU.EX2 R244, R138 ;  /* 0x0000008a00f47308 */ /* 0x0003ee0000000800 */
[C---:B------:R-:W-:Y:S01]  /*e950*/  HMMA.16816.F32.BF16 R80, R144.reuse, R154, R80 ;  /* 0x0000009a9050723c */ /* 0x040fe20000041850 */
[----:B------:R-:W4:Y:S07]  /*e960*/  LDSM.16.MT88.4 R152, [R228+0x1900] ;  /* 0x00190000e498783b */ /* 0x000f2e0000004200 */
[-C--:B--2---:R-:W-:Y:S08]  /*e970*/  HMMA.16816.F32.BF16 R84, R144, R156.reuse, R84 ;  /* 0x0000009c9054723c */ /* 0x084ff00000041854 */
[C---:B------:R-:W-:Y:S04]  /*e980*/  HMMA.16816.F32.BF16 R88, R148.reuse, R156, R88 ;  /* 0x0000009c9458723c */ /* 0x040fe80000041858 */
[--C-:B-1----:R-:W-:Y:S04]  /*e990*/  FFMA.FTZ R138, R213, c[0x0][0x2d0], -R143.reuse ;  /* 0x0000b400d58a7a23 */ /* 0x102fe8000001088f */
[-C--:B------:R-:W-:Y:S01]  /*e9a0*/  HMMA.16816.F32.BF16 R92, R148, R158.reuse, R92 ;  /* 0x0000009e945c723c */ /* 0x080fe2000004185c */
[----:B------:R1:W2:Y:S07]  /*e9b0*/  MUFU.EX2 R223, R138 ;  /* 0x0000008a00df7308 */ /* 0x0002ae0000000800 */
[C---:B------:R-:W-:Y:S01]  /*e9c0*/  HMMA.16816.F32.BF16 R96, R144.reuse, R158, R96 ;  /* 0x0000009e9060723c */ /* 0x040fe20000041860 */
[----:B------:R-:W2:Y:S07]  /*e9d0*/  LDSM.16.MT88.4 R156, [R227+0x1900] ;  /* 0x00190000e39c783b */ /* 0x000eae0000004200 */
        /* <DEDUP_REMOVED lines=12> */
[----:B------:R-:W-:Y:S01]  /*eaa0*/  HMMA.16816.F32.BF16 R128, R144, R158, R128 ;  /* 0x0000009e9080723c */ /* 0x000fe20000041880 */
[----:B------:R-:W-:Y:S06]  /*eab0*/  LDSM.16.MT88.4 R156, [R227+0x900] ;  /* 0x00090000e39c783b */ /* 0x000fec0000004200 */
[----:B------:R-:W-:Y:S02]  /*eac0*/  F2FP.BF16.PACK_AB R144, R249, R250 ;  /* 0x000000faf990723e */ /* 0x000fe400000010ff */
[----:B---3--:R-:W-:Y:S03]  /*ead0*/  F2FP.BF16.PACK_AB R146, R247, R248 ;  /* 0x000000f8f792723e */ /* 0x008fe600000010ff */
[----:B------:R-:W-:Y:S02]  /*eae0*/  F2FP.BF16.PACK_AB R145, R245, R246 ;  /* 0x000000f6f591723e */ /* 0x000fe400000010ff */
[----:B------:R-:W-:Y:S01]  /*eaf0*/  F2FP.BF16.PACK_AB R147, R223, R244 ;  /* 0x000000f4df93723e */ /* 0x000fe200000010ff */
[--C-:B-1----:R-:W-:Y:S01]  /*eb00*/  FFMA.FTZ R138, R219, c[0x0][0x2d0], -R192.reuse ;  /* 0x0000b400db8a7a23 */ /* 0x102fe200000108c0 */
[----:B--2---:R-:W-:Y:S05]  /*eb10*/  F2FP.BF16.PACK_AB R148, R221, R222 ;  /* 0x000000dedd94723e */ /* 0x004fea00000010ff */
[-C--:B----4-:R-:W-:Y:S01]  /*eb20*/  HMMA.16816.F32.BF16 R4, R144, R152.reuse, R4 ;  /* 0x000000989004723c */ /* 0x090fe20000041804 */
[----:B------:R1:W-:Y:S02]  /*eb30*/  MUFU.EX2 R219, R138 ;  /* 0x0000008a00db7308 */ /* 0x0003e40000000800 */
[----:B-1----:R-:W-:Y:S01]  /*eb40*/  FFMA.FTZ R138, R173, c[0x0][0x2d0], -R192 ;  /* 0x0000b400ad8a7a23 */ /* 0x002fe200000108c0 */
[----:B------:R-:W-:Y:S02]  /*eb50*/  MOV R173, R164 ;  /* 0x000000a400ad7202 */ /* 0x000fe40000000f00 */
[----:B------:R-:W1:Y:S05]  /*eb60*/  LDSM.16.MT88.4 R164, [R228+0x900] ;  /* 0x00090000e4a4783b */ /* 0x000e6a0000004200 */
[----:B------:R2:W3:Y:S02]  /*eb70*/  MUFU.EX2 R218, R138 ;  /* 0x0000008a00da7308 */ /* 0x0004e40000000800 */
[--C-:B--2---:R-:W-:Y:S01]  /*eb80*/  FFMA.FTZ R138, R195, c[0x0][0x2d0], -R2.reuse ;  /* 0x0000b400c38a7a23 */ /* 0x104fe20000010802 */
[----:B---3--:R-:W-:Y:S07]  /*eb90*/  F2FP.BF16.PACK_AB R150, R218, R219 ;  /* 0x000000dbda96723e */ /* 0x008fee00000010ff */
[----:B------:R2:W-:Y:S02]  /*eba0*/  MUFU.EX2 R201, R138 ;  /* 0x0000008a00c97308 */ /* 0x0005e40000000800 */
[--C-:B--2---:R-:W-:Y:S08]  /*ebb0*/  FFMA.FTZ R138, R194, c[0x0][0x2d0], -R2.reuse ;  /* 0x0000b400c28a7a23 */ /* 0x104ff00000010802 */
[----:B------:R2:W3:Y:S02]  /*ebc0*/  MUFU.EX2 R200, R138 ;  /* 0x0000008a00c87308 */ /* 0x0004e40000000800 */
[--C-:B--2---:R-:W-:Y:S01]  /*ebd0*/  FFMA.FTZ R138, R211, c[0x0][0x2d0], -R2.reuse ;  /* 0x0000b400d38a7a23 */ /* 0x104fe20000010802 */
[----:B---3--:R-:W-:Y:S07]  /*ebe0*/  F2FP.BF16.PACK_AB R149, R200, R201 ;  /* 0x000000c9c895723e */ /* 0x008fee00000010ff */
[----:B------:R2:W-:Y:S02]  /*ebf0*/  MUFU.EX2 R198, R138 ;  /* 0x0000008a00c67308 */ /* 0x0005e40000000800 */
[----:B--2---:R-:W-:Y:S08]  /*ec00*/  FFMA.FTZ R138, R216, c[0x0][0x2d0], -R2 ;  /* 0x0000b400d88a7a23 */ /* 0x004ff00000010802 */
[----:B------:R-:W2:Y:S02]  /*ec10*/  MUFU.EX2 R199, R138 ;  /* 0x0000008a00c77308 */ /* 0x000ea40000000800 */
[----:B--2---:R-:W-:Y:S01]  /*ec20*/  F2FP.BF16.PACK_AB R151, R199, R198 ;  /* 0x000000c6c797723e */ /* 0x004fe200000010ff */
[--C-:B------:R-:W-:Y:S01]  /*ec30*/  FFMA.FTZ R138, R139, c[0x0][0x2d0], -R142.reuse ;  /* 0x0000b4008b8a7a23 */ /* 0x100fe2000001088e */
[----:B------:R-:W-:Y:S06]  /*ec40*/  MOV R139, R217 ;  /* 0x000000d9008b7202 */ /* 0x000fec0000000f00 */
[----:B------:R2:W-:Y:S01]  /*ec50*/  MUFU.EX2 R217, R138 ;  /* 0x0000008a00d97308 */ /* 0x0005e20000000800 */
[C---:B------:R-:W-:Y:S04]  /*ec60*/  HMMA.16816.F32.BF16 R8, R148.reuse, R152, R8 ;  /* 0x000000989408723c */ /* 0x040fe80000041808 */
[--C-:B------:R-:W-:Y:S04]  /*ec70*/  FFMA.FTZ R139, R139, c[0x0][0x2d0], -R143.reuse ;  /* 0x0000b4008b8b7a23 */ /* 0x100fe8000001088f */
[-C--:B------:R-:W-:Y:S01]  /*ec80*/  HMMA.16816.F32.BF16 R12, R148, R154.reuse, R12 ;  /* 0x0000009a940c723c */ /* 0x080fe2000004180c */
[----:B------:R-:W-:Y:S07]  /*ec90*/  MUFU.EX2 R211, R139 ;  /* 0x0000008b00d37308 */ /* 0x000fee0000000800 */
[C---:B------:R-:W-:Y:S01]  /*eca0*/  HMMA.16816.F32.BF16 R16, R144.reuse, R154, R16 ;  /* 0x0000009a9010723c */ /* 0x040fe20000041810 */
[----:B------:R-:W3:Y:S02]  /*ecb0*/  LDSM.16.MT88.4 R152, [R225+0x2100] ;  /* 0x00210000e198783b */ /* 0x000ee40000004200 */
[----:B------:R-:W-:Y:S01]  /*ecc0*/  MUFU.EX2 R139, R140 ;  /* 0x0000008c008b7308 */ /* 0x000fe20000000800 */
[--C-:B--2---:R-:W-:Y:S04]  /*ecd0*/  FFMA.FTZ R138, R183, c[0x0][0x2d0], -R142.reuse ;  /* 0x0000b400b78a7a23 */ /* 0x104fe8000001088e */
[-C--:B------:R-:W-:Y:S05]  /*ece0*/  HMMA.16816.F32.BF16 R20, R144, R160.reuse, R20 ;  /* 0x000000a09014723c */ /* 0x080fea0000041814 */
[----:B------:R-:W2:Y:S03]  /*ecf0*/  MUFU.EX2 R215, R138 ;  /* 0x0000008a00d77308 */ /* 0x000ea60000000800 */
[C---:B------:R-:W-:Y:S08]  /*ed00*/  HMMA.16816.F32.BF16 R24, R148.reuse, R160, R24 ;  /* 0x000000a09418723c */ /* 0x040ff00000041818 */
[-C--:B------:R-:W-:Y:S08]  /*ed10*/  HMMA.16816.F32.BF16 R28, R148, R162.reuse, R28 ;  /* 0x000000a2941c723c */ /* 0x080ff0000004181c */
[C---:B------:R-:W-:Y:S01]  /*ed20*/  HMMA.16816.F32.BF16 R32, R144.reuse, R162, R32 ;  /* 0x000000a29020723c */ /* 0x040fe20000041820 */
[----:B------:R-:W4:Y:S03]  /*ed30*/  LDSM.16.MT88.4 R160, [R226+0x2100] ;  /* 0x00210000e2a0783b */ /* 0x000f260000004200 */
[----:B--2---:R-:W-:Y:S01]  /*ed40*/  F2FP.BF16.PACK_AB R140, R215, R217 ;  /* 0x000000d9d78c723e */ /* 0x004fe200000010ff */
[--C-:B------:R-:W-:Y:S03]  /*ed50*/  FFMA.FTZ R138, R182, c[0x0][0x2d0], -R142.reuse ;  /* 0x0000b400b68a7a23 */ /* 0x100fe6000001088e */
[-C--:B-1----:R-:W-:Y:S01]  /*ed60*/  HMMA.16816.F32.BF16 R36, R144, R164.reuse, R36 ;  /* 0x000000a49024723c */ /* 0x082fe20000041824 */
[----:B------:R1:W-:Y:S07]  /*ed70*/  MUFU.EX2 R216, R138 ;  /* 0x0000008a00d87308 */ /* 0x0003ee0000000800 */
[C---:B------:R-:W-:Y:S08]  /*ed80*/  HMMA.16816.F32.BF16 R40, R148.reuse, R164, R40 ;  /* 0x000000a49428723c */ /* 0x040ff00000041828 */
[-C--:B------:R-:W-:Y:S08]  /*ed90*/  HMMA.16816.F32.BF16 R44, R148, R166.reuse, R44 ;  /* 0x000000a6942c723c */ /* 0x080ff0000004182c */
[C---:B------:R-:W-:Y:S01]  /*eda0*/  HMMA.16816.F32.BF16 R48, R144.reuse, R166, R48 ;  /* 0x000000a69030723c */ /* 0x040fe20000041830 */
[----:B------:R-:W-:Y:S03]  /*edb0*/  LDSM.16.MT88.4 R164, [R225+0x1100] ;  /* 0x00110000e1a4783b */ /* 0x000fe60000004200 */
[----:B-1----:R-:W-:Y:S04]  /*edc0*/  FFMA.FTZ R138, R181, c[0x0][0x2d0], -R142 ;  /* 0x0000b400b58a7a23 */ /* 0x002fe8000001088e */
[-C--:B------:R-:W-:Y:S01]  /*edd0*/  HMMA.16816.F32.BF16 R52, R144, R156.reuse, R52 ;  /* 0x0000009c9034723c */ /* 0x080fe20000041834 */
[----:B------:R-:W1:Y:S07]  /*ede0*/  MUFU.EX2 R214, R138 ;  /* 0x0000008a00d67308 */ /* 0x000e6e0000000800 */
[C---:B------:R-:W-:Y:S08]  /*edf0*/  HMMA.16816.F32.BF16 R56, R148.reuse, R156, R56 ;  /* 0x0000009c9438723c */ /* 0x040ff00000041838 */
[-C--:B------:R-:W-:Y:S08]  /*ee00*/  HMMA.16816.F32.BF16 R60, R148, R158.reuse, R60 ;  /* 0x0000009e943c723c */ /* 0x080ff0000004183c */
[C---:B------:R-:W-:Y:S01]  /*ee10*/  HMMA.16816.F32.BF16 R64, R144.reuse, R158, R64 ;  /* 0x0000009e9040723c */ /* 0x040fe20000041840 */
[----:B------:R-:W2:Y:S03]  /*ee20*/  LDSM.16.MT88.4 R156, [R228+0x2100] ;  /* 0x00210000e49c783b */ /* 0x000ea60000004200 */
[----:B-1----:R-:W-:Y:S01]  /*ee30*/  F2FP.BF16.PACK_AB R142, R214, R216 ;  /* 0x000000d8d68e723e */ /* 0x002fe200000010ff */
[--C-:B------:R-:W-:Y:S01]  /*ee40*/  FFMA.FTZ R138, R180, c[0x0][0x2d0], -R143.reuse ;  /* 0x0000b400b48a7a23 */ /* 0x100fe2000001088f */
[----:B------:R-:W-:Y:S02]  /*ee50*/  MOV R180, R197 ;  /* 0x000000c500b47202 */ /* 0x000fe40000000f00 */
[-C--:B---3--:R-:W-:Y:S01]  /*ee60*/  HMMA.16816.F32.BF16 R68, R144, R152.reuse, R68 ;  /* 0x000000989044723c */ /* 0x088fe20000041844 */
[----:B------:R1:W-:Y:S07]  /*ee70*/  MUFU.EX2 R213, R138 ;  /* 0x0000008a00d57308 */ /* 0x0003ee0000000800 */
[C---:B------:R-:W-:Y:S08]  /*ee80*/  HMMA.16816.F32.BF16 R72, R148.reuse, R152, R72 ;  /* 0x000000989448723c */ /* 0x040ff00000041848 */
[-C--:B------:R-:W-:Y:S08]  /*ee90*/  HMMA.16816.F32.BF16 R76, R148, R154.reuse, R76 ;  /* 0x0000009a944c723c */ /* 0x080ff0000004184c */
[C---:B------:R-:W-:Y:S01]  /*eea0*/  HMMA.16816.F32.BF16 R80, R144.reuse, R154, R80 ;  /* 0x0000009a9050723c */ /* 0x040fe20000041850 */
[----:B------:R-:W3:Y:S03]  /*eeb0*/  LDSM.16.MT88.4 R152, [R227+0x2100] ;  /* 0x00210000e398783b */ /* 0x000ee60000004200 */
[--C-:B-1----:R-:W-:Y:S01]  /*eec0*/  FFMA.FTZ R138, R179, c[0x0][0x2d0], -R143.reuse ;  /* 0x0000b400b38a7a23 */ /* 0x102fe2000001088f */
[----:B------:R-:W-:Y:S03]  /*eed0*/  MOV R179, R172 ;  /* 0x000000ac00b37202 */ /* 0x000fe60000000f00 */
[-C--:B----4-:R-:W-:Y:S01]  /*eee0*/  HMMA.16816.F32.BF16 R84, R144, R160.reuse, R84 ;  /* 0x000000a09054723c */ /* 0x090fe20000041854 */
[----:B------:R1:W-:Y:S07]  /*eef0*/  MUFU.EX2 R212, R138 ;  /* 0x0000008a00d47308 */ /* 0x0003ee0000000800 */
[C---:B------:R-:W-:Y:S01]  /*ef00*/  HMMA.16816.F32.BF16 R88, R148.reuse, R160, R88 ;  /* 0x000000a09458723c */ /* 0x040fe20000041858 */
[----:B------:R-:W4:Y:S07]  /*ef10*/  LDL.LU R160, [R1+0x10] ;  /* 0x0000100001a07983 */ /* 0x000f2e0000300800 */
[-C--:B------:R-:W-:Y:S08]  /*ef20*/  HMMA.16816.F32.BF16 R92, R148, R162.reuse, R92 ;  /* 0x000000a2945c723c */ /* 0x080ff0000004185c */
[C---:B------:R-:W-:Y:S04]  /*ef30*/  HMMA.16816.F32.BF16 R96, R144.reuse, R162, R96 ;  /* 0x000000a29060723c */ /* 0x040fe80000041860 */
[----:B-1----:R-:W-:Y:S01]  /*ef40*/  FFMA.FTZ R138, R178, c[0x0][0x2d0], -R143 ;  /* 0x0000b400b28a7a23 */ /* 0x002fe2000001088f */
[----:B------:R-:W-:Y:S03]  /*ef50*/  MOV R178, R173 ;  /* 0x000000ad00b27202 */ /* 0x000fe60000000f00 */
[-C--:B--2---:R-:W-:Y:S01]  /*ef60*/  HMMA.16816.F32.BF16 R100, R144, R156.reuse, R100 ;  /* 0x0000009c9064723c */ /* 0x084fe20000041864 */
[----:B------:R1:W2:Y:S07]  /*ef70*/  MUFU.EX2 R210, R138 ;  /* 0x0000008a00d27308 */ /* 0x0002ae0000000800 */
[C---:B------:R-:W-:Y:S08]  /*ef80*/  HMMA.16816.F32.BF16 R104, R148.reuse, R156, R104 ;  /* 0x0000009c9468723c */ /* 0x040ff00000041868 */
[-C--:B------:R-:W-:Y:S08]  /*ef90*/  HMMA.16816.F32.BF16 R108, R148, R158.reuse, R108 ;  /* 0x0000009e946c723c */ /* 0x080ff0000004186c */
[C---:B------:R-:W-:Y:S04]  /*efa0*/  HMMA.16816.F32.BF16 R112, R144.reuse, R158, R112 ;  /* 0x0000009e9070723c */ /* 0x040fe80000041870 */
[--C-:B-1----:R-:W-:Y:S01]  /*efb0*/  FFMA.FTZ R138, R204, c[0x0][0x2d0], -R192.reuse ;  /* 0x0000b400cc8a7a23 */ /* 0x102fe200000108c0 */
[----:B--2---:R-:W-:Y:S03]  /*efc0*/  F2FP.BF16.PACK_AB R143, R210, R212 ;  /* 0x000000d4d28f723e */ /* 0x004fe600000010ff */
[-C--:B---3--:R-:W-:Y:S01]  /*efd0*/  HMMA.16816.F32.BF16 R116, R144, R152.reuse, R116 ;  /* 0x000000989074723c */ /* 0x088fe20000041874 */
[----:B------:R1:W-:Y:S07]  /*efe0*/  MUFU.EX2 R204, R138 ;  /* 0x0000008a00cc7308 */ /* 0x0003ee0000000800 */
[C---:B------:R-:W-:Y:S08]  /*eff0*/  HMMA.16816.F32.BF16 R120, R148.reuse, R152, R120 ;  /* 0x000000989478723c */ /* 0x040ff00000041878 */
[-C--:B------:R-:W-:Y:S08]  /*f000*/  HMMA.16816.F32.BF16 R124, R148, R154.reuse, R124 ;  /* 0x0000009a947c723c */ /* 0x080ff0000004187c */
[----:B------:R-:W-:Y:S04]  /*f010*/  HMMA.16816.F32.BF16 R128, R144, R154, R128 ;  /* 0x0000009a9080723c */ /* 0x000fe80000041880 */
[--C-:B-1----:R-:W-:Y:S01]  /*f020*/  FFMA.FTZ R138, R177, c[0x0][0x2d0], -R192.reuse ;  /* 0x0000b400b18a7a23 */ /* 0x102fe200000108c0 */
[----:B------:R-:W-:Y:S03]  /*f030*/  MOV R177, R174 ;  /* 0x000000ae00b17202 */ /* 0x000fe60000000f00 */
[----:B------:R1:W2:Y:S04]  /*f040*/  MUFU.EX2 R205, R138 ;  /* 0x0000008a00cd7308 */ /* 0x0002a80000000800 */
[--C-:B-1----:R-:W-:Y:S06]  /*f050*/  FFMA.FTZ R138, R203, c[0x0][0x2d0], -R192.reuse ;  /* 0x0000b400cb8a7a23 */ /* 0x102fec00000108c0 */
[----:B------:R1:W-:Y:S02]  /*f060*/  MUFU.EX2 R203, R138 ;  /* 0x0000008a00cb7308 */ /* 0x0003e40000000800 */
[----:B-1----:R-:W-:Y:S01]  /*f070*/  FFMA.FTZ R138, R202, c[0x0][0x2d0], -R192 ;  /* 0x0000b400ca8a7a23 */ /* 0x002fe200000108c0 */
[----:B--2---:R-:W-:Y:S07]  /*f080*/  F2FP.BF16.PACK_AB R192, R205, R204 ;  /* 0x000000cccdc0723e */ /* 0x004fee00000010ff */
[----:B------:R1:W2:Y:S02]  /*f090*/  MUFU.EX2 R202, R138 ;  /* 0x0000008a00ca7308 */ /* 0x0002a40000000800 */
[--C-:B-1----:R-:W-:Y:S01]  /*f0a0*/  FFMA.FTZ R138, R196, c[0x0][0x2d0], -R2.reuse ;  /* 0x0000b400c48a7a23 */ /* 0x102fe20000010802 */
[----:B--2---:R-:W-:Y:S07]  /*f0b0*/  F2FP.BF16.PACK_AB R194, R202, R203 ;  /* 0x000000cbcac2723e */ /* 0x004fee00000010ff */
[----:B------:R1:W-:Y:S02]  /*f0c0*/  MUFU.EX2 R196, R138 ;  /* 0x0000008a00c47308 */ /* 0x0003e40000000800 */
[--C-:B-1----:R-:W-:Y:S01]  /*f0d0*/  FFMA.FTZ R138, R176, c[0x0][0x2d0], -R2.reuse ;  /* 0x0000b400b08a7a23 */ /* 0x102fe20000010802 */
[----:B------:R-:W-:Y:S01]  /*f0e0*/  MOV R176, R175 ;  /* 0x000000af00b07202 */ /* 0x000fe20000000f00 */
[----:B------:R-:W-:Y:S01]  /*f0f0*/  FFMA.FTZ R2, R141, c[0x0][0x2d0], -R2 ;  /* 0x0000b4008d027a23 */ /* 0x000fe20000010802 */
[----:B------:R-:W1:Y:S05]  /*f100*/  LDSM.16.MT88.4 R172, [R226+0x1100] ;  /* 0x00110000e2ac783b */ /* 0x000e6a0000004200 */
[----:B------:R-:W-:Y:S01]  /*f110*/  MUFU.EX2 R197, R138 ;  /* 0x0000008a00c57308 */ /* 0x000fe20000000800 */
[----:B------:R-:W-:Y:S07]  /*f120*/  F2FP.BF16.PACK_AB R141, R211, R213 ;  /* 0x000000d5d38d723e */ /* 0x000fee00000010ff */
[-C--:B------:R-:W-:Y:S01]  /*f130*/  HMMA.16816.F32.BF16 R144, R140, R164.reuse, R4 ;  /* 0x000000a48c90723c */ /* 0x080fe20000041804 */
[----:B------:R-:W2:Y:S01]  /*f140*/  LDSM.16.MT88.4 R4, [R227+0x1100] ;  /* 0x00110000e304783b */ /* 0x000ea20000004200 */
[----:B------:R-:W3:Y:S03]  /*f150*/  MUFU.EX2 R138, R2 ;  /* 0x00000002008a7308 */ /* 0x000ee60000000800 */
[----:B---3--:R-:W-:Y:S02]  /*f160*/  F2FP.BF16.PACK_AB R195, R138, R139 ;  /* 0x0000008b8ac3723e */ /* 0x008fe400000010ff */
[----:B------:R-:W-:Y:S01]  /*f170*/  MOV R2, R170 ;  /* 0x000000aa00027202 */ /* 0x000fe20000000f00 */
[----:B----4-:R-:W-:Y:S01]  /*f180*/  FFMA.FTZ R134, R134, R160, R193 ;  /* 0x000000a086867223 */ /* 0x010fe200000100c1 */
[----:B------:R-:W-:Y:S07]  /*f190*/  F2FP.BF16.PACK_AB R193, R197, R196 ;  /* 0x000000c4c5c1723e */ /* 0x000fee00000010ff */
[C---:B------:R-:W-:Y:S01]  /*f1a0*/  HMMA.16816.F32.BF16 R148, R192.reuse, R164, R8 ;  /* 0x000000a4c094723c */ /* 0x040fe20000041808 */
[----:B------:R-:W3:Y:S07]  /*f1b0*/  LDSM.16.MT88.4 R8, [R225+0x2900] ;  /* 0x00290000e108783b */ /* 0x000eee0000004200 */
[-C--:B------:R-:W-:Y:S01]  /*f1c0*/  HMMA.16816.F32.BF16 R152, R192, R166.reuse, R12 ;  /* 0x000000a6c098723c */ /* 0x080fe2000004180c */
[----:B------:R-:W2:Y:S07]  /*f1d0*/  LDSM.16.MT88.4 R12, [R226+0x2900] ;  /* 0x00290000e20c783b */ /* 0x000eae0000004200 */
[C---:B------:R-:W-:Y:S01]  /*f1e0*/  HMMA.16816.F32.BF16 R156, R140.reuse, R166, R16 ;  /* 0x000000a68c9c723c */ /* 0x040fe20000041810 */
[----:B------:R-:W2:Y:S07]  /*f1f0*/  LDSM.16.MT88.4 R16, [R228+0x2900] ;  /* 0x00290000e410783b */ /* 0x000eae0000004200 */
[-C--:B-1----:R-:W-:Y:S01]  /*f200*/  HMMA.16816.F32.BF16 R160, R140, R172.reuse, R20 ;  /* 0x000000ac8ca0723c */ /* 0x082fe20000041814 */
[----:B------:R-:W1:Y:S07]  /*f210*/  LDSM.16.MT88.4 R20, [R227+0x2900] ;  /* 0x00290000e314783b */ /* 0x000e6e0000004200 */
[C---:B------:R-:W-:Y:S07]  /*f220*/  HMMA.16816.F32.BF16 R164, R192.reuse, R172, R24 ;  /* 0x000000acc0a4723c */ /* 0x040fee0000041818 */
[----:B------:R-:W-:Y:S02]  /*f230*/  MOV R26, R171 ;  /* 0x000000ab001a7202 */ /* 0x000fe40000000f00 */
[----:B------:R-:W-:Y:S03]  /*f240*/  MOV R24, R169 ;  /* 0x000000a900187202 */ /* 0x000fe60000000f00 */
[----:B------:R-:W-:Y:S02]  /*f250*/  MOV R25, R168 ;  /* 0x000000a800197202 */ /* 0x000fe40000000f00 */
[-C--:B------:R-:W-:Y:S01]  /*f260*/  HMMA.16816.F32.BF16 R168, R192, R174.reuse, R28 ;  /* 0x000000aec0a8723c */ /* 0x080fe2000004181c */
[----:B------:R-:W4:Y:S02]  /*f270*/  LDL.LU R29, [R1+0x18] ;  /* 0x00001800011d7983 */ /* 0x000f240000300800 */
[----:B------:R-:W-:Y:S02]  /*f280*/  MOV R27, R180 ;  /* 0x000000b4001b7202 */ /* 0x000fe40000000f00 */
[----:B------:R-:W4:Y:S02]  /*f290*/  LDL.LU R28, [R1+0x1c] ;  /* 0x00001c00011c7983 */ /* 0x000f240000300800 */
[----:B------:R-:W-:Y:S01]  /*f2a0*/  MOV R30, R179 ;  /* 0x000000b3001e7202 */ /* 0x000fe20000000f00 */
[C---:B------:R-:W-:Y:S01]  /*f2b0*/  HMMA.16816.F32.BF16 R172, R140.reuse, R174, R32 ;  /* 0x000000ae8cac723c */ /* 0x040fe20000041820 */
[----:B------:R-:W4:Y:S03]  /*f2c0*/  LDL.LU R34, [R1+0x14] ;  /* 0x0000140001227983 */ /* 0x000f260000300800 */
[----:B------:R-:W-:Y:S01]  /*f2d0*/  MOV R31, R178 ;  /* 0x000000b2001f7202 */ /* 0x000fe20000000f00 */
[----:B------:R-:W4:Y:S02]  /*f2e0*/  LDL R32, [R1+0x8] ;  /* 0x0000080001207983 */ /* 0x000f240000100800 */
[----:B------:R-:W-:Y:S02]  /*f2f0*/  MOV R35, R176 ;  /* 0x000000b000237202 */ /* 0x000fe40000000f00 */
[----:B------:R-:W-:Y:S02]  /*f300*/  MOV R33, R177 ;  /* 0x000000b100217202 */ /* 0x000fe40000000f00 */
[-C--:B------:R-:W-:Y:S08]  /*f310*/  HMMA.16816.F32.BF16 R176, R140, R188.reuse, R36 ;  /* 0x000000bc8cb0723c */ /* 0x080ff00000041824 */
[C---:B------:R-:W-:Y:S08]  /*f320*/  HMMA.16816.F32.BF16 R180, R192.reuse, R188, R40 ;  /* 0x000000bcc0b4723c */ /* 0x040ff00000041828 */
[-C--:B------:R-:W-:Y:S08]  /*f330*/  HMMA.16816.F32.BF16 R184, R192, R190.reuse, R44 ;  /* 0x000000bec0b8723c */ /* 0x080ff0000004182c */
[C---:B------:R-:W-:Y:S08]  /*f340*/  HMMA.16816.F32.BF16 R188, R140.reuse, R190, R48 ;  /* 0x000000be8cbc723c */ /* 0x040ff00000041830 */
[-C--:B--2---:R-:W-:Y:S08]  /*f350*/  HMMA.16816.F32.BF16 R52, R140, R4.reuse, R52 ;  /* 0x000000048c34723c */ /* 0x084ff00000041834 */
[C---:B------:R-:W-:Y:S07]  /*f360*/  HMMA.16816.F32.BF16 R56, R192.reuse, R4, R56 ;  /* 0x00000004c038723c */ /* 0x040fee0000041838 */
[----:B------:R-:W-:Y:S01]  /*f370*/  FADD.FTZ R5, R30, R134 ;  /* 0x000000861e057221 */ /* 0x000fe20000010000 */
[-C--:B------:R-:W-:Y:S04]  /*f380*/  HMMA.16816.F32.BF16 R60, R192, R6.reuse, R60 ;  /* 0x00000006c03c723c */ /* 0x080fe8000004183c */
[----:B------:R-:W-:Y:S04]  /*f390*/  FADD.FTZ R5, R25, R5 ;  /* 0x0000000519057221 */ /* 0x000fe80000010000 */
[C---:B------:R-:W-:Y:S08]  /*f3a0*/  HMMA.16816.F32.BF16 R64, R140.reuse, R6, R64 ;  /* 0x000000068c40723c */ /* 0x040ff00000041840 */
[-C--:B---3--:R-:W-:Y:S08]  /*f3b0*/  HMMA.16816.F32.BF16 R68, R140, R8.reuse, R68 ;  /* 0x000000088c44723c */ /* 0x088ff00000041844 */
[C---:B------:R-:W-:Y:S08]  /*f3c0*/  HMMA.16816.F32.BF16 R72, R192.reuse, R8, R72 ;  /* 0x00000008c048723c */ /* 0x040ff00000041848 */
[-C--:B------:R-:W-:Y:S08]  /*f3d0*/  HMMA.16816.F32.BF16 R76, R192, R10.reuse, R76 ;  /* 0x0000000ac04c723c */ /* 0x080ff0000004184c */
        /* <DEDUP_REMOVED lines=13> */
[----:B----4-:R-:W-:Y:S02]  /*f4b0*/  FFMA.FTZ R132, R132, R29, R35 ;  /* 0x0000001d84847223 */ /* 0x010fe40000010023 */
[----:B------:R-:W-:Y:S02]  /*f4c0*/  FFMA.FTZ R0, R0, R28, R206 ;  /* 0x0000001c00007223 */ /* 0x000fe400000100ce */
[----:B------:R-:W-:Y:S01]  /*f4d0*/  FADD.FTZ R4, R24, R132 ;  /* 0x0000008418047221 */ /* 0x000fe20000010000 */
[----:B------:R-:W-:Y:S03]  /*f4e0*/  MOV R132, R136 ;  /* 0x0000008800847202 */ /* 0x000fe60000000f00 */
[----:B------:R-:W-:Y:S02]  /*f4f0*/  FFMA.FTZ R133, R133, R34, R33 ;  /* 0x0000002285857223 */ /* 0x000fe40000010021 */
[----:B------:R-:W-:Y:S02]  /*f500*/  FADD.FTZ R0, R207, R0 ;  /* 0x00000000cf007221 */ /* 0x000fe40000010000 */
[----:B------:R-:W-:Y:S01]  /*f510*/  FADD.FTZ R8, R31, R133 ;  /* 0x000000851f087221 */ /* 0x000fe20000010000 */
[----:B------:R-:W-:Y:S01]  /*f520*/  ISETP.GT.AND P0, PT, R220, R32, PT ;  /* 0x00000020dc00720c */ /* 0x000fe20003f04270 */
        /* <DEDUP_REMOVED lines=36> */
[----:B------:R-:W-:Y:S01]  /*f770*/  STL [R1+0x10], R6 ;  /* 0x0000100601007387 */ /* 0x000fe20000100800 */
[----:B------:R-:W-:Y:S01]  /*f780*/  FADD.FTZ R0, R139, R4 ;  /* 0x000000048b007221 */ /* 0x000fe20000010000 */
[----:B------:R-:W-:Y:S01]  /*f790*/  MOV R139, R3 ;  /* 0x00000003008b7202 */ /* 0x000fe20000000f00 */
[----:B------:R-:W-:Y:S02]  /*f7a0*/  FADD.FTZ R4, R210, R5 ;  /* 0x00000005d2047221 */ /* 0x000fe40000010000 */
[----:B------:R-:W-:Y:S02]  /*f7b0*/  FADD.FTZ R2, R202, R2 ;  /* 0x00000002ca027221 */ /* 0x000fe40000010000 */
[----:B------:R-:W-:Y:S01]  /*f7c0*/  FADD.FTZ R0, R138, R0 ;  /* 0x000000008a007221 */ /* 0x000fe20000010000 */
[----:B------:R-:W-:Y:S01]  /*f7d0*/  STL [R1+0x14], R4 ;  /* 0x0000140401007387 */ /* 0x000fe20000100800 */
[----:B------:R-:W-:Y:S03]  /*f7e0*/  MOV R138, R135 ;  /* 0x00000087008a7202 */ /* 0x000fe60000000f00 */
[----:B------:R1:W-:Y:S04]  /*f7f0*/  STL [R1+0x18], R2 ;  /* 0x0000180201007387 */ /* 0x0003e80000100800 */
[----:B------:R2:W-:Y:S01]  /*f800*/  STL [R1+0x1c], R0 ;  /* 0x00001c0001007387 */ /* 0x0005e20000100800 */
[----:B-1----:R-:W-:Y:S01]  /*f810*/  MOV R2, R137 ;  /* 0x0000008900027202 */ /* 0x002fe20000000f00 */
[----:B------:R-:W-:-:S05]  /*f820*/  @P0 BRA `(.L_x_491) ;  /* 0xffffc96000000947 */ /* 0x000fca000383ffff */
.L_x_490:
[----:B--2---:R-:W2:Y:S02]  /*f830*/  LDL R0, [R1] ;  /* 0x0000000001007983 */ /* 0x004ea40000100800 */
[----:B--2---:R-:W-:-:S13]  /*f840*/  ISETP.GE.AND P0, PT, R242, R0, PT ;  /* 0x00000000f200720c */ /* 0x004fda0003f06270 */
[----:B------:R-:W-:Y:S05]  /*f850*/  @!P0 BRA `(.L_x_492) ;  /* 0x00004d1000008947 */ /* 0x000fea0003800000 */
[----:B-1----:R-:W2:Y:S04]  /*f860*/  LDL.64 R4, [R1+0x48] ;  /* 0x0000480001047983 */ /* 0x002ea80000100a00 */
[----:B------:R-:W3:Y:S01]  /*f870*/  LDL.64 R6, [R1+0x30] ;  /* 0x0000300001067983 */ /* 0x000ee20000100a00 */
[----:B------:R-:W-:Y:S01]  /*f880*/  IMAD.MOV.U32 R139, RZ, RZ, R3 ;  /* 0x000000ffff8b7224 */ /* 0x000fe200078e0003 */
[----:B------:R-:W-:Y:S02]  /*f890*/  ULDC.64 UR4, c[0x0][0x1e0] ;  /* 0x0000780000047ab9 */ /* 0x000fe40000000a00 */
[----:B------:R-:W-:Y:S02]  /*f8a0*/  USHF.L.U64.HI UR7, UR4, 0x5, UR5 ;  /* 0x0000000504077899 */ /* 0x000fe40008010205 */
[----:B------:R-:W-:-:S02]  /*f8b0*/  USHF.L.U32 UR16, UR4, 0x5, URZ ;  /* 0x0000000504107899 */ /* 0x000fc4000800063f */
[----:B------:R-:W-:Y:S02]  /*f8c0*/  UMOV UR13, 0x30 ;  /* 0x00000030000d7882 */ /* 0x000fe40000000000 */
[----:B------:R-:W-:Y:S01]  /*f8d0*/  ULDC.64 UR4, c[0x0][0x208] ;  /* 0x0000820000047ab9 */ /* 0x000fe20000000a00 */
[----:B------:R-:W-:Y:S01]  /*f8e0*/  IMAD.MOV.U32 R134, RZ, RZ, R136 ;  /* 0x000000ffff867224 */ /* 0x000fe200078e0088 */
[----:B------:R-:W-:Y:S01]  /*f8f0*/  UIADD3 UR12, UP1, UR12, 0x80, URZ ;  /* 0x000000800c0c7890 */ /* 0x000fe2000ff3e03f */
[----:B------:R-:W-:Y:S01]  /*f900*/  MOV R132, R137 ;  /* 0x0000008900847202 */ /* 0x000fe20000000f00 */
[----:B------:R-:W-:Y:S01]  /*f910*/  UIADD3 UR17, UP0, UR9, 0x80, URZ ;  /* 0x0000008009117890 */ /* 0x000fe2000ff1e03f */
[----:B------:R-:W-:Y:S01]  /*f920*/  MOV R138, R135 ;  /* 0x00000087008a7202 */ /* 0x000fe20000000f00 */
[----:B------:R-:W-:Y:S02]  /*f930*/  UIMAD.WIDE.U32 UR18, UR13, UR4, URZ ;  /* 0x000000040d1272a5 */ /* 0x000fe4000f8e003f */
[----:B------:R-:W-:-:S02]  /*f940*/  UIMAD UR5, UR13, UR5, URZ ;  /* 0x000000050d0572a4 */ /* 0x000fc4000f8e023f */
[----:B------:R-:W-:Y:S02]  /*f950*/  UIADD3.X UR8, URZ, UR8, URZ, UP1, !UPT ;  /* 0x000000083f087290 */ /* 0x000fe40008ffe43f */
[----:B------:R-:W-:Y:S02]  /*f960*/  UIADD3.X UR4, URZ, UR11, URZ, UP0, !UPT ;  /* 0x0000000b3f047290 */ /* 0x000fe400087fe43f */
[----:B------:R-:W-:Y:S01]  /*f970*/  UIADD3 UR5, UR19, UR5, URZ ;  /* 0x0000000513057290 */ /* 0x000fe2000fffe03f */
[----:B--2---:R-:W-:Y:S02]  /*f980*/  IADD3 R8, P0, R4, 0x40, RZ ;  /* 0x0000004004087810 */ /* 0x004fe40007f1e0ff */
[----:B------:R-:W-:Y:S01]  /*f990*/  MOV R2, R4 ;  /* 0x0000000400027202 */ /* 0x000fe20000000f00 */
[--C-:B---3--:R-:W-:Y:S02]  /*f9a0*/  IMAD.MOV.U32 R3, RZ, RZ, R7.reuse ;  /* 0x000000ffff037224 */ /* 0x108fe400078e0007 */
[----:B------:R-:W-:-:S05]  /*f9b0*/  IMAD.X R9, RZ, RZ, R7, P0 ;  /* 0x000000ffff097224 */ /* 0x000fca00000e0607 */
[----:B------:R1:W-:Y:S04]  /*f9c0*/  STL.64 [R1+0x28], R8 ;  /* 0x0000280801007387 */ /* 0x0003e80000100a00 */
[----:B------:R1:W-:Y:S02]  /*f9d0*/  STL.64 [R1+0x30], R2 ;  /* 0x0000300201007387 */ /* 0x0003e40000100a00 */
.L_x_509:
[----:B--2---:R-:W2:Y:S01]  /*f9e0*/  LDL.64 R42, [R1+0x28] ;  /* 0x00002800012a7983 */ /* 0x004ea20000100a00 */
[----:B------:R-:W-:Y:S04]  /*f9f0*/  DEPBAR.LE SB0, 0x0 ;  /* 0x000080000000791a */ /* 0x000fe80000000000 */
[----:B------:R-:W-:Y:S01]  /*fa00*/  SHF.R.S32.HI R40, RZ, 0x1f, R242 ;  /* 0x0000001fff287819 */ /* 0x000fe200000114f2 */
[----:B-1----:R-:W3:Y:S01]  /*fa10*/  LDL.64 R2, [R1+0x30] ;  /* 0x0000300001027983 */ /* 0x002ee20000100a00 */
[----:B------:R-:W-:Y:S04]  /*fa20*/  IMAD R0, R242, UR5, RZ ;  /* 0x00000005f2007c24 */ /* 0x000fe8000f8e02ff */
[----:B------:R-:W-:Y:S01]  /*fa30*/  IMAD R0, R40, UR18, R0 ;  /* 0x0000001228007c24 */ /* 0x000fe2000f8e0200 */
[----:B------:R-:W-:Y:S08]  /*fa40*/  BAR.SYNC.DEFER_BLOCKING 0x0 ;  /* 0x0000000000007b1d */ /* 0x000ff00000010000 */
[----:B-----5:R-:W-:Y:S08]  /*fa50*/  LDSM.16.M88.4 R48, [R231+0x6100] ;  /* 0x00610000e730783b */ /* 0x020ff00000000200 */
[----:B------:R-:W1:Y:S08]  /*fa60*/  LDSM.16.M88.4 R16, [R224+0x3100] ;  /* 0x00310000e010783b */ /* 0x000e700000000200 */
[----:B------:R-:W4:Y:S08]  /*fa70*/  LDSM.16.M88.4 R44, [R231+0x8100] ;  /* 0x00810000e72c783b */ /* 0x000f300000000200 */
[----:B------:R-:W4:Y:S08]  /*fa80*/  LDSM.16.M88.4 R32, [R224+0x3900] ;  /* 0x00390000e020783b */ /* 0x000f300000000200 */
[----:B------:R-:W3:Y:S04]  /*fa90*/  LDL R251, [R1] ;  /* 0x0000000001fb7983 */ /* 0x000ee80000100800 */
[----:B------:R-:W4:Y:S08]  /*faa0*/  LDSM.16.M88.4 R140, [R224+0x4100] ;  /* 0x00410000e08c783b */ /* 0x000f300000000200 */
[----:B------:R-:W3:Y:S01]  /*fab0*/  LDL.64 R248, [R1+0x38] ;  /* 0x0000380001f87983 */ /* 0x000ee20000100a00 */
[-C--:B-1----:R-:W-:Y:S05]  /*fac0*/  HMMA.16816.F32.BF16 R4, R48, R16.reuse, RZ ;  /* 0x000000103004723c */ /* 0x082fea00000418ff */
[----:B------:R-:W-:Y:S03]  /*fad0*/  LDSM.16.M88.4 R192, [R233+0x6100] ;  /* 0x00610000e9c0783b */ /* 0x000fe60000000200 */
[C---:B----4-:R-:W-:Y:S05]  /*fae0*/  HMMA.16816.F32.BF16 R8, R44.reuse, R16, RZ ;  /* 0x000000102c08723c */ /* 0x050fea00000418ff */
[----:B------:R-:W4:Y:S03]  /*faf0*/  LDL.64 R246, [R1+0x40] ;  /* 0x0000400001f67983 */ /* 0x000f260000100a00 */
[-C--:B------:R-:W-:Y:S03]  /*fb00*/  HMMA.16816.F32.BF16 R12, R44, R18.reuse, RZ ;  /* 0x000000122c0c723c */ /* 0x080fe600000418ff */
[----:B------:R-:W1:Y:S05]  /*fb10*/  LDSM.16.M88.4 R196, [R235] ;  /* 0x00000000ebc4783b */ /* 0x000e6a0000000200 */
[C---:B------:R-:W-:Y:S03]  /*fb20*/  HMMA.16816.F32.BF16 R16, R48.reuse, R18, RZ ;  /* 0x000000123010723c */ /* 0x040fe600000418ff */
[----:B------:R-:W4:Y:S04]  /*fb30*/  LDL R244, [R1+0x20] ;  /* 0x0000200001f47983 */ /* 0x000f280000100800 */
[----:B------:R-:W1:Y:S01]  /*fb40*/  LDSM.16.M88.4 R200, [R233+0x8100] ;  /* 0x00810000e9c8783b */ /* 0x000e620000000200 */
[-C--:B------:R-:W-:Y:S07]  /*fb50*/  HMMA.16816.F32.BF16 R20, R48, R32.reuse, RZ ;  /* 0x000000203014723c */ /* 0x080fee00000418ff */
[----:B------:R-:W1:Y:S01]  /*fb60*/  LDSM.16.M88.4 R204, [R241] ;  /* 0x00000000f1cc783b */ /* 0x000e620000000200 */
[C---:B------:R-:W-:Y:S07]  /*fb70*/  HMMA.16816.F32.BF16 R24, R44.reuse, R32, RZ ;  /* 0x000000202c18723c */ /* 0x040fee00000418ff */
[----:B------:R-:W1:Y:S01]  /*fb80*/  LDSM.16.M88.4 R208, [R240] ;  /* 0x00000000f0d0783b */ /* 0x000e620000000200 */
[-C--:B------:R-:W-:Y:S08]  /*fb90*/  HMMA.16816.F32.BF16 R28, R44, R34.reuse, RZ ;  /* 0x000000222c1c723c */ /* 0x080ff000000418ff */
[C---:B------:R-:W-:Y:S08]  /*fba0*/  HMMA.16816.F32.BF16 R32, R48.reuse, R34, RZ ;  /* 0x000000223020723c */ /* 0x040ff000000418ff */
[-C--:B------:R-:W-:Y:S01]  /*fbb0*/  HMMA.16816.F32.BF16 R36, R48, R140.reuse, RZ ;  /* 0x0000008c3024723c */ /* 0x080fe200000418ff */
[----:B--2---:R-:W-:Y:S07]  /*fbc0*/  IMAD.WIDE.U32 R212, R242, UR18, R42 ;  /* 0x00000012f2d47c25 */ /* 0x004fee000f8e002a */
[C---:B------:R-:W-:Y:S04]  /*fbd0*/  HMMA.16816.F32.BF16 R40, R44.reuse, R140, RZ ;  /* 0x0000008c2c28723c */ /* 0x040fe800000418ff */
[----:B------:R-:W-:Y:S01]  /*fbe0*/  LEA R214, P0, R212, c[0x0][0x1f8], 0x1 ;  /* 0x00007e00d4d67a11 */ /* 0x000fe200078008ff */
[----:B---3--:R-:W-:Y:S03]  /*fbf0*/  IMAD.WIDE.U32 R2, R242, UR18, R2 ;  /* 0x00000012f2027c25 */ /* 0x008fe6000f8e0002 */
[-C--:B------:R-:W-:Y:S04]  /*fc00*/  HMMA.16816.F32.BF16 R44, R44, R142.reuse, RZ ;  /* 0x0000008e2c2c723c */ /* 0x080fe800000418ff */
[----:B------:R-:W-:Y:S02]  /*fc10*/  LEA R136, P1, R2, c[0x0][0x1f8], 0x1 ;  /* 0x00007e0002887a11 */ /* 0x000fe400078208ff */
[----:B------:R-:W-:Y:S02]  /*fc20*/  IADD3 R3, R3, R0, RZ ;  /* 0x0000000003037210 */ /* 0x000fe40007ffe0ff */
[----:B------:R-:W-:Y:S01]  /*fc30*/  IADD3 R0, R0, R213, RZ ;  /* 0x000000d500007210 */ /* 0x000fe20007ffe0ff */
[----:B------:R-:W-:Y:S03]  /*fc40*/  HMMA.16816.F32.BF16 R48, R48, R142, RZ ;  /* 0x0000008e3030723c */ /* 0x000fe600000418ff */
[----:B------:R-:W-:Y:S02]  /*fc50*/  LEA.HI.X R137, R2, c[0x0][0x1fc], R3, 0x1, P1 ;  /* 0x00007f0002897a11 */ /* 0x000fe400008f0c03 */
[----:B------:R-:W-:Y:S03]  /*fc60*/  LEA.HI.X R215, R212, c[0x0][0x1fc], R0, 0x1, P0 ;  /* 0x00007f00d4d77a11 */ /* 0x000fe600000f0c00 */
[-C--:B-1----:R-:W-:Y:S01]  /*fc70*/  HMMA.16816.F32.BF16 R4, R192, R196.reuse, R4 ;  /* 0x000000c4c004723c */ /* 0x082fe20000041804 */
[----:B------:R-:W-:Y:S01]  /*fc80*/  @!PT LDS RZ, [RZ] ;  /* 0x00000000fffff984 */ /* 0x000fe20000000800 */
[----:B------:R-:W-:Y:S01]  /*fc90*/  @!PT LDS RZ, [RZ] ;  /* 0x00000000fffff984 */ /* 0x000fe20000000800 */
[----:B------:R-:W-:Y:S01]  /*fca0*/  @!PT LDS RZ, [RZ] ;  /* 0x00000000fffff984 */ /* 0x000fe20000000800 */
[----:B------:R1:W-:Y:S04]  /*fcb0*/  LDGSTS.E.BYPASS.LTC128B.128 [R243+0x100], [R136.64], !P4 ;  /* 0x0010000088f37fae */ /* 0x0003e8000e101d4e */
[----:B------:R-:W-:Y:S03]  /*fcc0*/  IADD3 R2, P0, R136, UR9, RZ ;  /* 0x0000000988027c10 */ /* 0x000fe6000ff1e0ff */
[C---:B------:R-:W-:Y:S01]  /*fcd0*/  HMMA.16816.F32.BF16 R8, R200.reuse, R196, R8 ;  /* 0x000000c4c808723c */ /* 0x040fe20000041808 */
[----:B------:R2:W-:Y:S03]  /*fce0*/  LDGSTS.E.BYPASS.LTC128B.128 [R243+0x1900], [R214.64], !P3 ;  /* 0x01900000d6f37fae */ /* 0x0005e6000d901d4e */
[----:B------:R-:W-:Y:S02]  /*fcf0*/  IADD3.X R3, R137, UR11, RZ, P0, !PT ;  /* 0x0000000b89037c10 */ /* 0x000fe400087fe4ff */
[C---:B------:R-:W-:Y:S02]  /*fd00*/  IADD3 R140, P1, R2.reuse, UR9, RZ ;  /* 0x00000009028c7c10 */ /* 0x040fe4000ff3e0ff */
[-C--:B------:R-:W-:Y:S01]  /*fd10*/  HMMA.16816.F32.BF16 R12, R200, R198.reuse, R12 ;  /* 0x000000c6c80c723c */ /* 0x080fe2000004180c */
[----:B------:R3:W-:Y:S03]  /*fd20*/  LDGSTS.E.BYPASS.LTC128B.128 [R243+0x900], [R2.64], !P4 ;  /* 0x0090000002f37fae */ /* 0x0007e6000e101d4e */
[C---:B------:R-:W-:Y:S02]  /*fd30*/  IADD3.X R141, R3.reuse, UR11, RZ, P1, !PT ;  /* 0x0000000b038d7c10 */ /* 0x040fe40008ffe4ff */
[----:B------:R-:W-:Y:S02]  /*fd40*/  PLOP3.LUT P1, PT, PT, PT, UP3, 0x80, 0x0 ;  /* 0x000000000000781c */ /* 0x000fe40003f2f038 */
[C---:B------:R-:W-:Y:S01]  /*fd50*/  HMMA.16816.F32.BF16 R16, R192.reuse, R198, R16 ;  /* 0x000000c6c010723c */ /* 0x040fe20000041810 */
[----:B------:R3:W-:Y:S03]  /*fd60*/  LDGSTS.E.BYPASS.LTC128B.128 [R243+0x2100], [R2.64+0x80], !P3 ;  /* 0x0210008002f37fae */ /* 0x0007e6000d901d4e */
[----:B-1----:R-:W-:Y:S04]  /*fd70*/  IADD3 R136, P0, R2, UR17, RZ ;  /* 0x0000001102887c10 */ /* 0x002fe8000ff1e0ff */
[-C--:B------:R-:W-:Y:S01]  /*fd80*/  HMMA.16816.F32.BF16 R20, R192, R204.reuse, R20 ;  /* 0x000000ccc014723c */ /* 0x080fe20000041814 */
[----:B------:R1:W-:Y:S03]  /*fd90*/  LDGSTS.E.BYPASS.LTC128B.128 [R243+0x1100], [R140.64], !P4 ;  /* 0x011000008cf37fae */ /* 0x0003e6000e101d4e */
[----:B------:R-:W-:Y:S02]  /*fda0*/  IADD3.X R137, R3, UR4, RZ, P0, !PT ;  /* 0x0000000403897c10 */ /* 0x000fe400087fe4ff */
[----:B------:R-:W-:Y:S02]  /*fdb0*/  PLOP3.LUT P0, PT, PT, PT, UP3, 0x80, 0x0 ;  /* 0x000000000000781c */ /* 0x000fe40003f0f038 */
[C---:B------:R-:W-:Y:S01]  /*fdc0*/  HMMA.16816.F32.BF16 R24, R200.reuse, R204, R24 ;  /* 0x000000ccc818723c */ /* 0x040fe20000041818 */
[----:B------:R4:W-:Y:S03]  /*fdd0*/  LDGSTS.E.BYPASS.LTC128B.128 [R243+0x2900], [R136.64], !P3 ;  /* 0x0290000088f37fae */ /* 0x0009e6000d901d4e */
[C---:B------:R-:W-:Y:S04]  /*fde0*/  ISETP.GT.AND P6, PT, R242.reuse, R251, PT ;  /* 0x000000fbf200720c */ /* 0x040fe80003fc4270 */
[-C--:B------:R-:W-:Y:S01]  /*fdf0*/  HMMA.16816.F32.BF16 R28, R200, R206.reuse, R28 ;  /* 0x000000cec81c723c */ /* 0x080fe2000004181c */
[----:B--2---:R-:W-:Y:S07]  /*fe00*/  LDSM.16.M88.4 R212, [R230+0x3100] ;  /* 0x00310000e6d4783b */ /* 0x004fee0000000200 */
[C---:B------:R-:W-:Y:S01]  /*fe10*/  HMMA.16816.F32.BF16 R32, R192.reuse, R206, R32 ;  /* 0x000000cec020723c */ /* 0x040fe20000041820 */
[----:B------:R-:W0:Y:S03]  /*fe20*/  LDGDEPBAR ;  /* 0x00000000000079af */ /* 0x000e260000000000 */
[----:B------:R-:W-:Y:S02]  /*fe30*/  @P6 IADD3 R0, R242, -0x1, RZ ;  /* 0xfffffffff2006810 */ /* 0x000fe40007ffe0ff */
[----:B---3--:R-:W-:Y:S02]  /*fe40*/  @P6 MOV R3, R249 ;  /* 0x000000f900036202 */ /* 0x008fe40000000f00 */
[-C--:B------:R-:W-:Y:S01]  /*fe50*/  HMMA.16816.F32.BF16 R36, R192, R208.reuse, R36 ;  /* 0x000000d0c024723c */ /* 0x080fe20000041824 */
[----:B-1----:R-:W1:Y:S03]  /*fe60*/  LDSM.16.M88.4 R140, [R232+0x6100] ;  /* 0x00610000e88c783b */ /* 0x002e660000000200 */
[----:B------:R-:W-:Y:S04]  /*fe70*/  @P6 SHF.R.S32.HI R2, RZ, 0x1f, R0 ;  /* 0x0000001fff026819 */ /* 0x000fe80000011400 */
[C---:B------:R-:W-:Y:S01]  /*fe80*/  HMMA.16816.F32.BF16 R40, R200.reuse, R208, R40 ;  /* 0x000000d0c828723c */ /* 0x040fe20000041828 */
[----:B------:R-:W2:Y:S03]  /*fe90*/  LDSM.16.M88.4 R216, [R232+0x8100] ;  /* 0x00810000e8d8783b */ /* 0x000ea60000000200 */
[----:B------:R-:W-:Y:S04]  /*fea0*/  @P6 IMAD R2, R2, c[0x0][0x1e0], RZ ;  /* 0x0000780002026a24 */ /* 0x000fe800078e02ff */
[-C--:B------:R-:W-:Y:S01]  /*feb0*/  HMMA.16816.F32.BF16 R44, R200, R210.reuse, R44 ;  /* 0x000000d2c82c723c */ /* 0x080fe2000004182c */
[----:B------:R-:W3:Y:S03]  /*fec0*/  LDSM.16.M88.4 R220, [R230+0x3900] ;  /* 0x00390000e6dc783b */ /* 0x000ee60000000200 */
[----:B------:R-:W-:Y:S04]  /*fed0*/  @P6 IMAD R2, R0, c[0x0][0x1e4], R2 ;  /* 0x0000790000026a24 */ /* 0x000fe800078e0202 */
[----:B------:R-:W-:Y:S01]  /*fee0*/  HMMA.16816.F32.BF16 R48, R192, R210, R48 ;  /* 0x000000d2c030723c */ /* 0x000fe20000041830 */
[----:B------:R-:W3:Y:S08]  /*fef0*/  LDSM.16.M88.4 R196, [R230+0x4100] ;  /* 0x00410000e6c4783b */ /* 0x000ef00000000200 */
[----:B------:R-:W-:Y:S01]  /*ff00*/  LDSM.16.M88.4 R200, [R234+0x6100] ;  /* 0x00610000eac8783b */ /* 0x000fe20000000200 */
[-C--:B-1----:R-:W-:Y:S07]  /*ff10*/  HMMA.16816.F32.BF16 R4, R140, R212.reuse, R4 ;  /* 0x000000d48c04723c */ /* 0x082fee0000041804 */
[----:B------:R-:W1:Y:S01]  /*ff20*/  LDSM.16.M88.4 R204, [R229] ;  /* 0x00000000e5cc783b */ /* 0x000e620000000200 */
[C---:B--2---:R-:W-:Y:S07]  /*ff30*/  HMMA.16816.F32.BF16 R8, R216.reuse, R212, R8 ;  /* 0x000000d4d808723c */ /* 0x044fee0000041808 */
[----:B------:R-:W2:Y:S01]  /*ff40*/  LDSM.16.M88.4 R192, [R234+0x8100] ;  /* 0x00810000eac0783b */ /* 0x000ea20000000200 */
[-C--:B------:R-:W-:Y:S07]  /*ff50*/  HMMA.16816.F32.BF16 R12, R216, R214.reuse, R12 ;  /* 0x000000d6d80c723c */ /* 0x080fee000004180c */
[----:B------:R-:W1:Y:S01]  /*ff60*/  LDSM.16.M88.4 R208, [R229+0x800] ;  /* 0x00080000e5d0783b */ /* 0x000e620000000200 */
[C---:B------:R-:W-:Y:S07]  /*ff70*/  HMMA.16816.F32.BF16 R16, R140.reuse, R214, R16 ;  /* 0x000000d68c10723c */ /* 0x040fee0000041810 */
[----:B------:R-:W1:Y:S01]  /*ff80*/  LDSM.16.M88.4 R212, [R229+0x1000] ;  /* 0x00100000e5d4783b */ /* 0x000e620000000200 */
        /* <DEDUP_REMOVED lines=16> */
[----:B------:R-:W-:Y:S07]  /*10090*/  LDSM.16.M88.4 R204, [R239] ;  /* 0x00000000efcc783b */ /* 0x000fee0000000200 */
[-C--:B------:R-:W-:Y:S08]  /*100a0*/  HMMA.16816.F32.BF16 R20, R200, R208.reuse, R20 ;  /* 0x000000d0c814723c */ /* 0x080ff00000041814 */
[C---:B------:R-:W-:Y:S08]  /*100b0*/  HMMA.16816.F32.BF16 R24, R192.reuse, R208, R24 ;  /* 0x000000d0c018723c */ /* 0x040ff00000041818 */
[-C--:B------:R-:W-:Y:S08]  /*100c0*/  HMMA.16816.F32.BF16 R28, R192, R210.reuse, R28 ;  /* 0x000000d2c01c723c */ /* 0x080ff0000004181c */
[C---:B------:R-:W-:Y:S01]  /*100d0*/  HMMA.16816.F32.BF16 R32, R200.reuse, R210, R32 ;  /* 0x000000d2c820723c */ /* 0x040fe20000041820 */
[----:B------:R-:W-:Y:S07]  /*100e0*/  LDSM.16.M88.4 R208, [R233+0xc100] ;  /* 0x00c10000e9d0783b */ /* 0x000fee0000000200 */
[-C--:B------:R-:W-:Y:S08]  /*100f0*/  HMMA.16816.F32.BF16 R36, R200, R212.reuse, R36 ;  /* 0x000000d4c824723c */ /* 0x080ff00000041824 */
[C---:B------:R-:W-:Y:S08]  /*10100*/  HMMA.16816.F32.BF16 R40, R192.reuse, R212, R40 ;  /* 0x000000d4c028723c */ /* 0x040ff00000041828 */
[-C--:B------:R-:W-:Y:S01]  /*10110*/  HMMA.16816.F32.BF16 R44, R192, R214.reuse, R44 ;  /* 0x000000d6c02c723c */ /* 0x080fe2000004182c */
[----:B------:R-:W2:Y:S07]  /*10120*/  LDSM.16.M88.4 R192, [R224+0x5900] ;  /* 0x00590000e0c0783b */ /* 0x000eae0000000200 */
[----:B------:R-:W-:Y:S01]  /*10130*/  HMMA.16816.F32.BF16 R48, R200, R214, R48 ;  /* 0x000000d6c830723c */ /* 0x000fe20000041830 */
[----:B------:R-:W3:Y:S07]  /*10140*/  LDSM.16.M88.4 R200, [R233+0xa100] ;  /* 0x00a10000e9c8783b */ /* 0x000eee0000000200 */
[-C--:B-1----:R-:W-:Y:S01]  /*10150*/  HMMA.16816.F32.BF16 R4, R140, R196.reuse, R4 ;  /* 0x000000c48c04723c */ /* 0x082fe20000041804 */
[----:B------:R-:W-:Y:S07]  /*10160*/  LDSM.16.M88.4 R212, [R237] ;  /* 0x00000000edd4783b */ /* 0x000fee0000000200 */
[C---:B------:R-:W-:Y:S08]  /*10170*/  HMMA.16816.F32.BF16 R8, R216.reuse, R196, R8 ;  /* 0x000000c4d808723c */ /* 0x040ff00000041808 */
[-C--:B------:R-:W-:Y:S08]  /*10180*/  HMMA.16816.F32.BF16 R12, R216, R198.reuse, R12 ;  /* 0x000000c6d80c723c */ /* 0x080ff0000004180c */
[C---:B------:R-:W-:Y:S01]  /*10190*/  HMMA.16816.F32.BF16 R16, R140.reuse, R198, R16 ;  /* 0x000000c68c10723c */ /* 0x040fe20000041810 */
[----:B------:R-:W1:Y:S07]  /*101a0*/  LDSM.16.M88.4 R196, [R238] ;  /* 0x00000000eec4783b */ /* 0x000e6e0000000200 */
        /* <DEDUP_REMOVED lines=8> */
[----:B------:R-:W-:Y:S07]  /*10230*/  LDSM.16.M88.4 R216, [R230+0x5900] ;  /* 0x00590000e6d8783b */ /* 0x000fee0000000200 */
[----:B------:R-:W-:Y:S01]  /*10240*/  HMMA.16816.F32.BF16 R48, R140, R194, R48 ;  /* 0x000000c28c30723c */ /* 0x000fe20000041830 */
[----:B------:R-:W-:Y:S07]  /*10250*/  LDSM.16.M88.4 R140, [R232+0xa100] ;  /* 0x00a10000e88c783b */ /* 0x000fee0000000200 */
[-C--:B---3--:R-:W-:Y:S01]  /*10260*/  HMMA.16816.F32.BF16 R4, R200, R204.reuse, R4 ;  /* 0x000000ccc804723c */ /* 0x088fe20000041804 */
[----:B------:R-:W2:Y:S07]  /*10270*/  LDSM.16.M88.4 R192, [R230+0x4900] ;  /* 0x00490000e6c0783b */ /* 0x000eae0000000200 */
        /* <DEDUP_REMOVED lines=14> */
[----:B------:R-:W3:Y:S07]  /*10360*/  LDSM.16.M88.4 R200, [R236+0xc100] ;  /* 0x00c10000ecc8783b */ /* 0x000eee0000000200 */
[-C--:B--2---:R-:W-:Y:S08]  /*10370*/  HMMA.16816.F32.BF16 R4, R140, R192.reuse, R4 ;  /* 0x000000c08c04723c */ /* 0x084ff00000041804 */
[C---:B-1----:R-:W-:Y:S08]  /*10380*/  HMMA.16816.F32.BF16 R8, R196.reuse, R192, R8 ;  /* 0x000000c0c408723c */ /* 0x042ff00000041808 */
        /* <DEDUP_REMOVED lines=9> */
[----:B------:R-:W-:Y:S08]  /*10420*/  HMMA.16816.F32.BF16 R48, R140, R218, R48 ;  /* 0x000000da8c30723c */ /* 0x000ff00000041830 */
[-C--:B---3--:R-:W-:Y:S08]  /*10430*/  HMMA.16816.F32.BF16 R4, R208, R220.reuse, R4 ;  /* 0x000000dcd004723c */ /* 0x088ff00000041804 */
        /* <DEDUP_REMOVED lines=15> */
[----:B------:R3:W1:Y:S01]  /*10530*/  MUFU.TANH R213, R12 ;  /* 0x0000000c00d57308 */ /* 0x0006620000002400 */
[----:B------:R-:W-:Y:S02]  /*10540*/  FMUL.FTZ R16, R16, c[0x0][0x320] ;  /* 0x0000c80010107a20 */ /* 0x000fe40000410000 */
[----:B------:R-:W-:Y:S02]  /*10550*/  FMUL.FTZ R17, R17, c[0x0][0x320] ;  /* 0x0000c80011117a20 */ /* 0x000fe40000410000 */
[----:B------:R-:W-:Y:S02]  /*10560*/  FMUL.FTZ R18, R18, c[0x0][0x320] ;  /* 0x0000c80012127a20 */ /* 0x000fe40000410000 */
[----:B------:R-:W-:Y:S02]  /*10570*/  FMUL.FTZ R19, R19, c[0x0][0x320] ;  /* 0x0000c80013137a20 */ /* 0x000fe40000410000 */
[----:B------:R-:W-:Y:S01]  /*10580*/  FMUL.FTZ R13, R13, c[0x0][0x320] ;  /* 0x0000c8000d0d7a20 */ /* 0x000fe20000410000 */
[----:B------:R-:W1:Y:S01]  /*10590*/  MUFU.TANH R215, R6 ;  /* 0x0000000600d77308 */ /* 0x000e620000002400 */
[----:B------:R-:W-:Y:S09]  /*105a0*/  FMUL.FTZ R14, R14, c[0x0][0x320] ;  /* 0x0000c8000e0e7a20 */ /* 0x000ff20000410000 */
[----:B------:R1:W1:Y:S01]  /*105b0*/  MUFU.TANH R199, R7 ;  /* 0x0000000700c77308 */ /* 0x0002620000002400 */
[----:B---3--:R-:W3:Y:S09]  /*105c0*/  LDL R12, [R1+0xc] ;  /* 0x00000c00010c7983 */ /* 0x008ef20000100800 */
[----:B------:R-:W2:Y:S10]  /*105d0*/  MUFU.TANH R219, R8 ;  /* 0x0000000800db7308 */ /* 0x000eb40000002400 */
[----:B------:R-:W2:Y:S01]  /*105e0*/  MUFU.TANH R216, R9 ;  /* 0x0000000900d87308 */ /* 0x000ea20000002400 */
[----:B-1----:R-:W1:Y:S09]  /*105f0*/  LDSM.16.M88.4 R4, [R229+0x2000] ;  /* 0x00200000e504783b */ /* 0x002e720000000200 */
[----:B------:R-:W1:Y:S10]  /*10600*/  MUFU.TANH R221, R10 ;  /* 0x0000000a00dd7308 */ /* 0x000e740000002400 */
[----:B------:R1:W1:Y:S10]  /*10610*/  MUFU.TANH R220, R11 ;  /* 0x0000000b00dc7308 */ /* 0x0002740000002400 */
[----:B------:R-:W2:Y:S10]  /*10620*/  MUFU.TANH R217, R15 ;  /* 0x0000000f00d97308 */ /* 0x000eb40000002400 */
[----:B------:R-:W2:Y:S01]  /*10630*/  MUFU.TANH R140, R16 ;  /* 0x00000010008c7308 */ /* 0x000ea20000002400 */
[----:B-1----:R-:W1:Y:S01]  /*10640*/  LDSM.16.M88.4 R8, [R229+0x2800] ;  /* 0x00280000e508783b */ /* 0x002e620000000200 */
[----:B------:R-:W-:Y:S04]  /*10650*/  DEPBAR.LE SB0, 0x0 ;  /* 0x000080000000791a */ /* 0x000fe80000000000 */
[-C--:B------:R-:W-:Y:S04]  /*10660*/  HMMA.16816.F32.BF16 R20, R208, R4.reuse, R20 ;  /* 0x00000004d014723c */ /* 0x080fe80000041814 */
[----:B----4-:R-:W4:Y:S01]  /*10670*/  MUFU.TANH R136, R17 ;  /* 0x0000001100887308 */ /* 0x010f220000002400 */
[----:B------:R-:W-:Y:S03]  /*10680*/  BAR.SYNC.DEFER_BLOCKING 0x0 ;  /* 0x0000000000007b1d */ /* 0x000fe60000010000 */
[C---:B------:R-:W-:Y:S06]  /*10690*/  HMMA.16816.F32.BF16 R24, R200.reuse, R4, R24 ;  /* 0x00000004c818723c */ /* 0x040fec0000041818 */
[----:B------:R-:W1:Y:S01]  /*106a0*/  MUFU.TANH R195, R18 ;  /* 0x0000001200c37308 */ /* 0x000e620000002400 */
[----:B------:R-:W-:Y:S01]  /*106b0*/  @P6 IMAD.WIDE.U32 R4, R0, c[0x0][0x1e0], RZ ;  /* 0x0000780000046a25 */ /* 0x000fe200078e00ff */
[-C--:B------:R-:W-:Y:S04]  /*106c0*/  HMMA.16816.F32.BF16 R28, R200, R6.reuse, R28 ;  /* 0x00000006c81c723c */ /* 0x080fe8000004181c */
[----:B------:R-:W-:Y:S04]  /*106d0*/  @P6 IADD3 R0, R5, R2, RZ ;  /* 0x0000000205006210 */ /* 0x000fe80007ffe0ff */
[----:B------:R-:W2:Y:S01]  /*106e0*/  MUFU.TANH R194, R19 ;  /* 0x0000001300c27308 */ /* 0x000ea20000002400 */
[----:B------:R-:W-:Y:S01]  /*106f0*/  @P6 MOV R2, R246 ;  /* 0x000000f600026202 */ /* 0x000fe20000000f00 */
[C---:B------:R-:W-:Y:S04]  /*10700*/  HMMA.16816.F32.BF16 R32, R208.reuse, R6, R32 ;  /* 0x00000006d020723c */ /* 0x040fe80000041820 */
[----:B------:R-:W-:Y:S04]  /*10710*/  @P6 IMAD.WIDE.U32 R2, R4, 0x30, R2 ;  /* 0x0000003004026825 */ /* 0x000fe800078e0002 */
[----:B------:R-:W2:Y:S01]  /*10720*/  MUFU.TANH R212, R13 ;  /* 0x0000000d00d47308 */ /* 0x000ea20000002400 */
[----:B------:R-:W-:Y:S03]  /*10730*/  @P1 IMAD.HI.U32 R4, R244, c[0x0][0x2c8], RZ ;  /* 0x0000b200f4041a27 */ /* 0x000fe600078e00ff */
[----:B------:R-:W-:Y:S01]  /*10740*/  MOV R6, R244 ;  /* 0x000000f400067202 */ /* 0x000fe20000000f00 */
[-C--:B-1----:R-:W-:Y:S03]  /*10750*/  HMMA.16816.F32.BF16 R36, R208, R8.reuse, R36 ;  /* 0x00000008d024723c */ /* 0x082fe60000041824 */
[----:B------:R-:W-:Y:S01]  /*10760*/  @P0 SHF.R.U32.HI R6, RZ, c[0x0][0x2cc], R4 ;  /* 0x0000b300ff060a19 */ /* 0x000fe20000011604 */
[----:B------:R-:W-:Y:S01]  /*10770*/  @P6 IMAD R0, R0, 0x30, RZ ;  /* 0x0000003000006824 */ /* 0x000fe200078e02ff */
[----:B------:R-:W1:Y:S01]  /*10780*/  MUFU.TANH R218, R14 ;  /* 0x0000000e00da7308 */ /* 0x000e620000002400 */
[----:B------:R-:W-:Y:S02]  /*10790*/  FMUL.FTZ R20, R20, c[0x0][0x320] ;  /* 0x0000c80014147a20 */ /* 0x000fe40000410000 */
[C---:B------:R-:W-:Y:S04]  /*107a0*/  HMMA.16816.F32.BF16 R40, R200.reuse, R8, R40 ;  /* 0x00000008c828723c */ /* 0x040fe80000041828 */
[----:B------:R-:W-:Y:S01]  /*107b0*/  @P6 IADD3 R0, R3, R0, RZ ;  /* 0x0000000003006210 */ /* 0x000fe20007ffe0ff */
[----:B------:R-:W-:Y:S01]  /*107c0*/  FMUL.FTZ R21, R21, c[0x0][0x320] ;  /* 0x0000c80015157a20 */ /* 0x000fe20000410000 */
[----:B------:R-:W-:Y:S01]  /*107d0*/  @P6 SHF.L.U32 R3, R2, 0x1, RZ ;  /* 0x0000000102036819 */ /* 0x000fe200000006ff */
[----:B------:R-:W-:Y:S01]  /*107e0*/  FMUL.FTZ R22, R22, c[0x0][0x320] ;  /* 0x0000c80016167a20 */ /* 0x000fe20000410000 */
[----:B------:R1:W1:Y:S01]  /*107f0*/  MUFU.TANH R135, R20 ;  /* 0x0000001400877308 */ /* 0x0002620000002400 */
[----:B------:R-:W-:Y:S01]  /*10800*/  @P6 SHF.L.U64.HI R0, R2, 0x1, R0 ;  /* 0x0000000102006819 */ /* 0x000fe20000010200 */
[-C--:B------:R-:W-:Y:S03]  /*10810*/  HMMA.16816.F32.BF16 R44, R200, R10.reuse, R44 ;  /* 0x0000000ac82c723c */ /* 0x080fe6000004182c */
[C---:B------:R-:W-:Y:S01]  /*10820*/  @P6 IADD3 R2, P5, R3.reuse, c[0x0][0x1c8], RZ ;  /* 0x0000720003026a10 */ /* 0x040fe20007fbe0ff */
[----:B------:R-:W-:Y:S01]  /*10830*/  FMUL.FTZ R26, R26, c[0x0][0x320] ;  /* 0x0000c8001a1a7a20 */ /* 0x000fe20000410000 */
[----:B------:R-:W-:Y:S01]  /*10840*/  @P6 IADD3 R8, P2, R3, 0x80, RZ ;  /* 0x0000008003086810 */ /* 0x000fe20007f5e0ff */
[----:B------:R-:W-:Y:S01]  /*10850*/  FMUL.FTZ R28, R28, c[0x0][0x320] ;  /* 0x0000c8001c1c7a20 */ /* 0x000fe20000410000 */
[----:B------:R-:W-:Y:S01]  /*10860*/  @P6 IADD3.X R3, R0, c[0x0][0x1cc], RZ, P5, !PT ;  /* 0x0000730000036a10 */ /* 0x000fe20002ffe4ff */
[----:B------:R2:W2:Y:S01]  /*10870*/  MUFU.TANH R133, R21 ;  /* 0x0000001500857308 */ /* 0x0004a20000002400 */
[----:B------:R-:W-:Y:S01]  /*10880*/  @P6 IADD3 R8, P1, R8, c[0x0][0x1c8], RZ ;  /* 0x0000720008086a10 */ /* 0x000fe20007f3e0ff */
[----:B------:R-:W-:Y:S02]  /*10890*/  HMMA.16816.F32.BF16 R48, R208, R10, R48 ;  /* 0x0000000ad030723c */ /* 0x000fe40000041830 */
[----:B------:R-:W-:Y:S01]  /*108a0*/  @!PT LDS RZ, [RZ] ;  /* 0x00000000fffff984 */ /* 0x000fe20000000800 */
[----:B------:R-:W-:Y:S01]  /*108b0*/  @!PT LDS RZ, [RZ] ;  /* 0x00000000fffff984 */ /* 0x000fe20000000800 */
[----:B------:R-:W-:Y:S01]  /*108c0*/  @!PT LDS RZ, [RZ] ;  /* 0x00000000fffff984 */ /* 0x000fe20000000800 */
[----:B------:R4:W-:Y:S02]  /*108d0*/  @P6 LDGSTS.E.BYPASS.LTC128B.128 [R243+0x3100], [R2.64], !P4 ;  /* 0x0310000002f36fae */ /* 0x0009e4000e101d4e */
[----:B------:R-:W-:Y:S01]  /*108e0*/  @P6 IADD3.X R9, RZ, c[0x0][0x1cc], R0, P1, P2 ;  /* 0x00007300ff096a10 */ /* 0x000fe20000fe4400 */
[----:B------:R-:W-:Y:S01]  /*108f0*/  FMUL.FTZ R29, R29, c[0x0][0x320] ;  /* 0x0000c8001d1d7a20 */ /* 0x000fe20000410000 */
[----:B------:R-:W-:Y:S01]  /*10900*/  @P6 IADD3 R4, P0, R2, UR16, RZ ;  /* 0x0000001002046c10 */ /* 0x000fe2000ff1e0ff */
[----:B------:R-:W-:Y:S01]  /*10910*/  FMUL.FTZ R30, R30, c[0x0][0x320] ;  /* 0x0000c8001e1e7a20 */ /* 0x000fe20000410000 */
[----:B------:R4:W3:Y:S01]  /*10920*/  MUFU.TANH R143, R22 ;  /* 0x00000016008f7308 */ /* 0x0008e20000002400 */
[----:B------:R-:W-:Y:S01]  /*10930*/  FMUL.FTZ R31, R31, c[0x0][0x320] ;  /* 0x0000c8001f1f7a20 */ /* 0x000fe20000410000 */
[----:B------:R4:W-:Y:S02]  /*10940*/  @P6 LDGSTS.E.BYPASS.LTC128B.128 [R243+0x4900], [R8.64], !P3 ;  /* 0x0490000008f36fae */ /* 0x0009e4000d901d4e */
[----:B------:R-:W-:Y:S01]  /*10950*/  @P6 IADD3.X R5, R3, UR7, RZ, P0, !PT ;  /* 0x0000000703056c10 */ /* 0x000fe200087fe4ff */
[----:B-1----:R-:W-:Y:S01]  /*10960*/  FMUL.FTZ R20, R36, c[0x0][0x320] ;  /* 0x0000c80024147a20 */ /* 0x002fe20000410000 */
[----:B------:R-:W-:Y:S01]  /*10970*/  @P6 IADD3 R10, P1, R4, UR16, RZ ;  /* 0x00000010040a6c10 */ /* 0x000fe2000ff3e0ff */
[----:B------:R-:W-:Y:S02]  /*10980*/  FMUL.FTZ R18, R37, c[0x0][0x320] ;  /* 0x0000c80025127a20 */ /* 0x000fe40000410000 */
[----:B------:R-:W-:Y:S01]  /*10990*/  FMUL.FTZ R42, R42, c[0x0][0x320] ;  /* 0x0000c8002a2a7a20 */ /* 0x000fe20000410000 */
[----:B------:R1:W1:Y:S01]  /*109a0*/  MUFU.TANH R207, R26 ;  /* 0x0000001a00cf7308 */ /* 0x0002620000002400 */
[----:B------:R1:W-:Y:S01]  /*109b0*/  @P6 LDGSTS.E.BYPASS.LTC128B.128 [R243+0x3900], [R4.64], !P4 ;  /* 0x0390000004f36fae */ /* 0x0003e2000e101d4e */
[----:B------:R-:W-:Y:S01]  /*109c0*/  @P6 IADD3.X R11, R5, UR7, RZ, P1, !PT ;  /* 0x00000007050b6c10 */ /* 0x000fe20008ffe4ff */
[----:B------:R-:W-:Y:S02]  /*109d0*/  FMUL.FTZ R43, R43, c[0x0][0x320] ;  /* 0x0000c8002b2b7a20 */ /* 0x000fe40000410000 */
[----:B--2---:R-:W-:Y:S02]  /*109e0*/  FMUL.FTZ R21, R33, c[0x0][0x320] ;  /* 0x0000c80021157a20 */ /* 0x004fe40000410000 */
[----:B------:R-:W-:Y:S02]  /*109f0*/  FMUL.FTZ R33, R34, c[0x0][0x320] ;  /* 0x0000c80022217a20 */ /* 0x000fe40000410000 */
[----:B------:R2:W-:Y:S01]  /*10a00*/  @P6 LDGSTS.E.BYPASS.LTC128B.128 [R243+0x5100], [R4.64+0x80], !P3 ;  /* 0x0510008004f36fae */ /* 0x0005e2000d901d4e */
[----:B------:R2:W2:Y:S01]  /*10a10*/  MUFU.TANH R141, R28 ;  /* 0x0000001c008d7308 */ /* 0x0004a20000002400 */
[----:B------:R-:W-:Y:S02]  /*10a20*/  FMUL.FTZ R34, R40, c[0x0][0x320] ;  /* 0x0000c80028227a20 */ /* 0x000fe40000410000 */
[----:B------:R-:W-:Y:S02]  /*10a30*/  FMUL.FTZ R46, R46, c[0x0][0x320] ;  /* 0x0000c8002e2e7a20 */ /* 0x000fe40000410000 */
[----:B----4-:R-:W-:Y:S02]  /*10a40*/  FMUL.FTZ R22, R32, c[0x0][0x320] ;  /* 0x0000c80020167a20 */ /* 0x010fe40000410000 */
[----:B------:R4:W-:Y:S01]  /*10a50*/  @P6 LDGSTS.E.BYPASS.LTC128B.128 [R243+0x4100], [R10.64], !P4 ;  /* 0x041000000af36fae */ /* 0x0009e2000e101d4e */
[----:B------:R-:W-:Y:S01]  /*10a60*/  FMUL.FTZ R32, R35, c[0x0][0x320] ;  /* 0x0000c80023207a20 */ /* 0x000fe20000410000 */
[----:B------:R-:W-:Y:S01]  /*10a70*/  @P6 IADD3 R8, P0, R4, UR12, RZ ;  /* 0x0000000c04086c10 */ /* 0x000fe2000ff1e0ff */
[----:B------:R4:W3:Y:S01]  /*10a80*/  MUFU.TANH R137, R29 ;  /* 0x0000001d00897308 */ /* 0x0008e20000002400 */
[----:B------:R-:W-:Y:S02]  /*10a90*/  FMUL.FTZ R47, R47, c[0x0][0x320] ;  /* 0x0000c8002f2f7a20 */ /* 0x000fe40000410000 */
[----:B------:R-:W-:Y:S01]  /*10aa0*/  @P6 IADD3.X R9, R5, UR8, RZ, P0, !PT ;  /* 0x0000000805096c10 */ /* 0x000fe200087fe4ff */
[----:B-1----:R-:W-:Y:S01]  /*10ab0*/  FMUL.FTZ R26, R39, c[0x0][0x320] ;  /* 0x0000c800271a7a20 */ /* 0x002fe20000410000 */
[----:B------:R-:W-:Y:S01]  /*10ac0*/  PLOP3.LUT P0, PT, PT, PT, UP2, 0x40, 0x0 ;  /* 0x000000000000781c */ /* 0x000fe20003f0e828 */
[----:B------:R-:W-:Y:S02]  /*10ad0*/  FMUL.FTZ R15, R48, c[0x0][0x320] ;  /* 0x0000c800300f7a20 */ /* 0x000fe40000410000 */
[----:B------:R1:W-:Y:S01]  /*10ae0*/  @P6 LDGSTS.E.BYPASS.LTC128B.128 [R243+0x5900], [R8.64], !P3 ;  /* 0x0590000008f36fae */ /* 0x0003e2000d901d4e */
[----:B------:R-:W-:Y:S01]  /*10af0*/  FMUL.FTZ R16, R49, c[0x0][0x320] ;  /* 0x0000c80031107a20 */ /* 0x000fe20000410000 */
[----:B------:R1:W1:Y:S01]  /*10b00*/  MUFU.TANH R192, R30 ;  /* 0x0000001e00c07308 */ /* 0x0002620000002400 */
[----:B------:R-:W-:Y:S02]  /*10b10*/  FMUL.FTZ R17, R50, c[0x0][0x320] ;  /* 0x0000c80032117a20 */ /* 0x000fe40000410000 */
[----:B------:R-:W-:Y:S02]  /*10b20*/  FMUL.FTZ R19, R51, c[0x0][0x320] ;  /* 0x0000c80033137a20 */ /* 0x000fe40000410000 */
[----:B--2---:R-:W-:Y:S01]  /*10b30*/  FMUL.FTZ R28, R45, c[0x0][0x320] ;  /* 0x0000c8002d1c7a20 */ /* 0x004fe20000410000 */
[----:B------:R-:W0:Y:S01]  /*10b40*/  LDGDEPBAR ;  /* 0x00000000000079af */ /* 0x000e220000000000 */
[----:B------:R-:W-:Y:S02]  /*10b50*/  FMUL.FTZ R23, R23, c[0x0][0x320] ;  /* 0x0000c80017177a20 */ /* 0x000fe40000410000 */
[----:B------:R-:W-:Y:S01]  /*10b60*/  FMUL.FTZ R24, R24, c[0x0][0x320] ;  /* 0x0000c80018187a20 */ /* 0x000fe20000410000 */
[----:B------:R2:W2:Y:S01]  /*10b70*/  MUFU.TANH R214, R31 ;  /* 0x0000001f00d67308 */ /* 0x0004a20000002400 */
[----:B------:R-:W-:Y:S02]  /*10b80*/  FMUL.FTZ R25, R25, c[0x0][0x320] ;  /* 0x0000c80019197a20 */ /* 0x000fe40000410000 */
[----:B------:R-:W-:Y:S01]  /*10b90*/  FMUL.FTZ R27, R27, c[0x0][0x320] ;  /* 0x0000c8001b1b7a20 */ /* 0x000fe20000410000 */
[----:B------:R-:W3:Y:S01]  /*10ba0*/  SHFL.IDX PT, R4, R6, RZ, 0x1c1f ;  /* 0x001c1fff06047589 */ /* 0x000ee200000e0000 */
[----:B----4-:R-:W-:Y:S02]  /*10bb0*/  FMUL.FTZ R29, R44, c[0x0][0x320] ;  /* 0x0000c8002c1d7a20 */ /* 0x010fe40000410000 */
[----:B------:R-:W-:Y:S03]  /*10bc0*/  IMAD R3, R242, -0x30, RZ ;  /* 0xffffffd0f2037824 */ /* 0x000fe600078e02ff */
[----:B------:R4:W3:Y:S01]  /*10bd0*/  MUFU.TANH R142, R23 ;  /* 0x00000017008e7308 */ /* 0x0008e20000002400 */
[----:B-1----:R-:W-:Y:S09]  /*10be0*/  FMUL.FTZ R30, R38, c[0x0][0x320] ;  /* 0x0000c800261e7a20 */ /* 0x002ff20000410000 */
[----:B------:R4:W1:Y:S01]  /*10bf0*/  MUFU.TANH R205, R24 ;  /* 0x0000001800cd7308 */ /* 0x0008620000002400 */
[----:B--2---:R-:W-:Y:S09]  /*10c00*/  FMUL.FTZ R31, R41, c[0x0][0x320] ;  /* 0x0000c800291f7a20 */ /* 0x004ff20000410000 */
[----:B------:R4:W2:Y:S10]  /*10c10*/  MUFU.TANH R193, R25 ;  /* 0x0000001900c17308 */ /* 0x0008b40000002400 */
[----:B------:R4:W1:Y:S10]  /*10c20*/  MUFU.TANH R206, R27 ;  /* 0x0000001b00ce7308 */ /* 0x0008740000002400 */
[----:B------:R-:W1:Y:S10]  /*10c30*/  MUFU.TANH R22, R22 ;  /* 0x0000001600167308 */ /* 0x000e740000002400 */
[----:B------:R-:W1:Y:S10]  /*10c40*/  MUFU.TANH R21, R21 ;  /* 0x0000001500157308 */ /* 0x000e740000002400 */
[----:B------:R-:W1:Y:S10]  /*10c50*/  MUFU.TANH R33, R33 ;  /* 0x0000002100217308 */ /* 0x000e740000002400 */
[----:B------:R-:W1:Y:S10]  /*10c60*/  MUFU.TANH R32, R32 ;  /* 0x0000002000207308 */ /* 0x000e740000002400 */
[----:B------:R-:W1:Y:S10]  /*10c70*/  MUFU.TANH R20, R20 ;  /* 0x0000001400147308 */ /* 0x000e740000002400 */
[----:B------:R-:W1:Y:S10]  /*10c80*/  MUFU.TANH R18, R18 ;  /* 0x0000001200127308 */ /* 0x000e740000002400 */
[----:B------:R-:W1:Y:S01]  /*10c90*/  MUFU.TANH R30, R30 ;  /* 0x0000001e001e7308 */ /* 0x000e620000002400 */
[C---:B---3--:R-:W-:Y:S02]  /*10ca0*/  IADD3 R7, -R12.reuse, 0x1, R3 ;  /* 0x000000010c077810 */ /* 0x048fe40007ffe103 */
[----:B------:R-:W-:Y:S02]  /*10cb0*/  IADD3 R8, -R12, R3, RZ ;  /* 0x000000030c087210 */ /* 0x000fe40007ffe1ff */
[----:B------:R-:W-:Y:S05]  /*10cc0*/  IADD3 R7, R7, c[0x0][0x1d0], RZ ;  /* 0x0000740007077a10 */ /* 0x000fea0007ffe0ff */
[----:B------:R-:W3:Y:S01]  /*10cd0*/  MUFU.TANH R26, R26 ;  /* 0x0000001a001a7308 */ /* 0x000ee20000002400 */
[----:B------:R-:W-:Y:S04]  /*10ce0*/  IADD3 R7, R7, -c[0x0][0x168], RZ ;  /* 0x80005a0007077a10 */ /* 0x000fe80007ffe0ff */
[C---:B------:R-:W-:Y:S02]  /*10cf0*/  IADD3 R5, R7.reuse, c[0x0][0x328], RZ ;  /* 0x0000ca0007057a10 */ /* 0x040fe40007ffe0ff */
[----:B------:R-:W-:Y:S03]  /*10d00*/  IADD3 R7, R7, UR6, RZ ;  /* 0x0000000607077c10 */ /* 0x000fe6000fffe0ff */
[----:B------:R-:W1:Y:S01]  /*10d10*/  MUFU.TANH R34, R34 ;  /* 0x0000002200227308 */ /* 0x000e620000002400 */
[-C--:B------:R-:W-:Y:S02]  /*10d20*/  IADD3 R2, R5, R4.reuse, RZ ;  /* 0x0000000405027210 */ /* 0x080fe40007ffe0ff */
[----:B------:R-:W-:Y:S07]  /*10d30*/  IADD3 R0, R7, R4, RZ ;  /* 0x0000000407007210 */ /* 0x000fee0007ffe0ff */
        /* <DEDUP_REMOVED lines=26> */
.L_x_495:
[----:B------:R-:W-:Y:S04]  /*10ee0*/  MOV R9, c[0x0][0x32c] ;  /* 0x0000cb0000097a02 */ /* 0x000fe80000000f00 */
[----:B------:R-:W-:Y:S11]  /*10ef0*/  ISETP.NE.AND P0, PT, R9, 0x1, PT ;  /* 0x000000010900780c */ /* 0x000ff60003f05270 */
[----:B------:R-:W-:Y:S02]  /*10f00*/  @!UPT UIADD3 URZ, URZ, URZ, URZ ;  /* 0x0000003f3f3ff290 */ /* 0x000fe4000fffe03f */
[----:B------:R-:W-:Y:S05]  /*10f10*/  @P0 IMAD.HI.U32 R9, R4, c[0x0][0x330], RZ ;  /* 0x0000cc0004090a27 */ /* 0x000fea00078e00ff */
[----:B------:R-:W-:Y:S02]  /*10f20*/  @P0 SHF.R.U32.HI R4, RZ, c[0x0][0x334], R9 ;  /* 0x0000cd00ff040a19 */ /* 0x000fe40000011609 */
.L_x_496:
[----:B------:R-:W-:Y:S05]  /*10f30*/  BSYNC B0 ;  /* 0x0000000000007941 */ /* 0x000fea0003800000 */
.L_x_494:
[----:B------:R-:W-:Y:S05]  /*10f40*/  IMAD R4, R4, c[0x0][0x32c], R8 ;  /* 0x0000cb0004047a24 */ /* 0x000fea00078e0208 */
[----:B------:R-:W-:Y:S02]  /*10f50*/  IADD3 R9, R4, c[0x0][0x32c], RZ ;  /* 0x0000cb0004097a10 */ /* 0x000fe40007ffe0ff */
[----:B------:R-:W-:Y:S02]  /*10f60*/  IMNMX R0, R0, R4, !PT ;  /* 0x0000000400007217 */ /* 0x000fe40007800200 */
[----:B------:R-:W-:Y:S02]  /*10f70*/  IMNMX R2, R2, R9, PT ;  /* 0x0000000902027217 */ /* 0x000fe40003800200 */
.L_x_493:
[C---:B--234-:R-:W-:Y:S02]  /*10f80*/  ISETP.GE.AND P0, PT, R3.reuse, 0x2, PT ;  /* 0x000000020300780c */ /* 0x05cfe40003f06270 */
[C---:B------:R-:W-:Y:S02]  /*10f90*/  ISETP.GE.AND P2, PT, R3.reuse, 0xa, PT ;  /* 0x0000000a0300780c */ /* 0x040fe40003f46270 */
[----:B------:R-:W-:Y:S02]  /*10fa0*/  P2R R14, PR, RZ, 0x1 ;  /* 0x00000001ff0e7803 */ /* 0x000fe40000000000 */
[----:B------:R-:W-:Y:S02]  /*10fb0*/  ISETP.GT.AND P0, PT, R0, 0x1, !P0 ;  /* 0x000000010000780c */ /* 0x000fe40004704270 */
[C---:B------:R-:W-:Y:S02]  /*10fc0*/  ISETP.GE.AND P1, PT, R3.reuse, 0x9, PT ;  /* 0x000000090300780c */ /* 0x040fe40003f26270 */
[----:B------:R-:W-:Y:S02]  /*10fd0*/  ISETP.LT.OR P0, PT, R2, 0x2, P0 ;  /* 0x000000020200780c */ /* 0x000fe40000701670 */
[----:B------:R-:W-:Y:S02]  /*10fe0*/  P2R R13, PR, RZ, 0x2 ;  /* 0x00000002ff0d7803 */ /* 0x000fe40000000000 */
[----:B------:R-:W-:Y:S02]  /*10ff0*/  FSEL R23, R196, -INF , !P0 ;  /* 0xff800000c4177808 */ /* 0x000fe40004000000 */
[C---:B------:R-:W-:Y:S02]  /*11000*/  ISETP.GT.AND P0, PT, R0.reuse, 0x9, !P2 ;  /* 0x000000090000780c */ /* 0x040fe40005704270 */
[----:B------:R-:W-:Y:S02]  /*11010*/  ISETP.GT.AND P1, PT, R0, 0x8, !P1 ;  /* 0x000000080000780c */ /* 0x000fe40004f24270 */
[----:B------:R-:W-:Y:S02]  /*11020*/  P2R R12, PR, RZ, 0x4 ;  /* 0x00000004ff0c7803 */ /* 0x000fe40000000000 */
[C---:B------:R-:W-:Y:S02]  /*11030*/  ISETP.LT.OR P0, PT, R2.reuse, 0xa, P0 ;  /* 0x0000000a0200780c */ /* 0x040fe40000701670 */
[C---:B------:R-:W-:Y:S02]  /*11040*/  ISETP.GE.AND P2, PT, R3.reuse, 0x11, PT ;  /* 0x000000110300780c */ /* 0x040fe40003f46270 */
[----:B------:R-:W-:Y:S02]  /*11050*/  ISETP.LT.OR P1, PT, R2, 0x9, P1 ;  /* 0x000000090200780c */ /* 0x000fe40000f21670 */
[----:B------:R-:W-:Y:S02]  /*11060*/  FSEL R24, R136, -INF , !P0 ;  /* 0xff80000088187808 */ /* 0x000fe40004000000 */
[----:B------:R-:W-:Y:S02]  /*11070*/  ISETP.GT.AND P0, PT, R0, 0x10, !P2 ;  /* 0x000000100000780c */ /* 0x000fe40005704270 */
[----:B------:R-:W-:Y:S02]  /*11080*/  FSEL R25, R140, -INF , !P1 ;  /* 0xff8000008c197808 */ /* 0x000fe40004800000 */
        /* <DEDUP_REMOVED lines=11> */
[C---:B------:R-:W-:Y:S02]  /*11140*/  ISETP.GE.AND P1, PT, R3.reuse, 0x1a, PT ;  /* 0x0000001a0300780c */ /* 0x040fe40003f26270 */
[----:B-1----:R-:W-:Y:S02]  /*11150*/  FSEL R200, R22, -INF , !P0 ;  /* 0xff80000016c87808 */ /* 0x002fe40004000000 */
[----:B------:R-:W-:Y:S02]  /*11160*/  ISETP.GT.AND P0, PT, R0, 0x19, !P1 ;  /* 0x000000190000780c */ /* 0x000fe40004f04270 */
[----:B------:R-:W-:Y:S02]  /*11170*/  P2R R4, PR, RZ, 0x2 ;  /* 0x00000002ff047803 */ /* 0x000fe40000000000 */
[----:B------:R-:W-:Y:S02]  /*11180*/  ISETP.LT.OR P0, PT, R2, 0x1a, P0 ;  /* 0x0000001a0200780c */ /* 0x000fe40000701670 */
[----:B------:R-:W-:Y:S02]  /*11190*/  ISETP.GE.AND P1, PT, R3, 0x21, PT ;  /* 0x000000210300780c */ /* 0x000fe40003f26270 */
[----:B------:R-:W-:Y:S02]  /*111a0*/  FSEL R203, R21, -INF , !P0 ;  /* 0xff80000015cb7808 */ /* 0x000fe40004000000 */
[----:B------:R-:W-:Y:S02]  /*111b0*/  ISETP.GT.AND P0, PT, R0, 0x20, !P1 ;  /* 0x000000200000780c */ /* 0x000fe40004f04270 */
[C---:B------:R-:W-:Y:S02]  /*111c0*/  ISETP.GE.AND P6, PT, R3.reuse, 0x22, PT ;  /* 0x000000220300780c */ /* 0x040fe40003fc6270 */
[----:B------:R-:W-:Y:S02]  /*111d0*/  ISETP.LT.OR P0, PT, R2, 0x21, P0 ;  /* 0x000000210200780c */ /* 0x000fe40000701670 */
[C---:B------:R-:W-:Y:S02]  /*111e0*/  ISETP.GE.AND P5, PT, R3.reuse, 0x29, PT ;  /* 0x000000290300780c */ /* 0x040fe40003fa6270 */
[----:B------:R-:W-:Y:S02]  /*111f0*/  FSEL R244, R20, -INF , !P0 ;  /* 0xff80000014f47808 */ /* 0x000fe40004000000 */
[----:B------:R-:W-:Y:S02]  /*11200*/  ISETP.GT.AND P0, PT, R0, 0x21, !P6 ;  /* 0x000000210000780c */ /* 0x000fe40007704270 */
[----:B------:R-:W-:Y:S02]  /*11210*/  P2R R11, PR, RZ, 0x4 ;  /* 0x00000004ff0b7803 */ /* 0x000fe40000000000 */
[----:B------:R-:W-:Y:S02]  /*11220*/  ISETP.LT.OR P0, PT, R2, 0x22, P0 ;  /* 0x000000220200780c */ /* 0x000fe40000701670 */
[----:B------:R-:W-:Y:S02]  /*11230*/  ISETP.GE.AND P2, PT, R3, 0x1, PT ;  /* 0x000000010300780c */ /* 0x000fe40003f46270 */
[----:B------:R-:W-:Y:S02]  /*11240*/  FSEL R245, R18, -INF , !P0 ;  /* 0xff80000012f57808 */ /* 0x000fe40004000000 */
[----:B------:R-:W-:Y:S04]  /*11250*/  ISETP.GT.AND P0, PT, R0, 0x28, !P5 ;  /* 0x000000280000780c */ /* 0x000fe80006f04270 */
[----:B------:R-:W-:Y:S04]  /*11260*/  ISETP.LT.OR P0, PT, R2, 0x29, P0 ;  /* 0x000000290200780c */ /* 0x000fe80000701670 */
[----:B------:R-:W-:Y:S02]  /*11270*/  FSEL R249, R15, -INF , !P0 ;  /* 0xff8000000ff97808 */ /* 0x000fe40004000000 */
[----:B------:R-:W-:Y:S02]  /*11280*/  ISETP.GT.AND P0, PT, R0, RZ, !P2 ;  /* 0x000000ff0000720c */ /* 0x000fe40005704270 */
[----:B------:R-:W-:Y:S02]  /*11290*/  P2R R15, PR, RZ, 0x4 ;  /* 0x00000004ff0f7803 */ /* 0x000fe40000000000 */
[----:B------:R-:W-:Y:S04]  /*112a0*/  ISETP.LT.OR P0, PT, R2, 0x1, P0 ;  /* 0x000000010200780c */ /* 0x000fe80000701670 */
[----:B------:R-:W-:Y:S02]  /*112b0*/  FSEL R18, R197, -INF , !P0 ;  /* 0xff800000c5127808 */ /* 0x000fe40004000000 */
[----:B------:R-:W-:Y:S02]  /*112c0*/  ISETP.GE.AND P0, PT, R3, 0x2a, PT ;  /* 0x0000002a0300780c */ /* 0x000fe40003f06270 */
[----:B------:R-:W1:Y:S02]  /*112d0*/  SHFL.IDX PT, R3, R6, 0x1, 0x1c1f ;  /* 0x003c1f0006037f89 */ /* 0x000e6400000e0000 */
[----:B------:R-:W-:Y:S04]  /*112e0*/  ISETP.GT.AND P2, PT, R0, 0x29, !P0 ;  /* 0x000000290000780c */ /* 0x000fe80004744270 */
[----:B------:R-:W-:Y:S04]  /*112f0*/  ISETP.LT.OR P2, PT, R2, 0x2a, P2 ;  /* 0x0000002a0200780c */ /* 0x000fe80001741670 */
[----:B------:R-:W-:Y:S02]  /*11300*/  FSEL R248, R16, -INF , !P2 ;  /* 0xff80000010f87808 */ /* 0x000fe40005000000 */
[----:B------:R-:W-:Y:S01]  /*11310*/  PLOP3.LUT P2, PT, PT, PT, UP2, 0x40, 0x0 ;  /* 0x000000000000781c */ /* 0x000fe20003f4e828 */
[--C-:B-1----:R-:W-:Y:S02]  /*11320*/  IMAD.IADD R2, R5, 0x1, R3.reuse ;  /* 0x0000000105027824 */ /* 0x102fe400078e0203 */
[----:B------:R-:W-:Y:S10]  /*11330*/  IMAD.IADD R0, R7, 0x1, R3 ;  /* 0x0000000107007824 */ /* 0x000ff400078e0203 */
        /* <DEDUP_REMOVED lines=15> */
.L_x_499:
[----:B------:R-:W-:Y:S04]  /*11430*/  MOV R16, c[0x0][0x32c] ;  /* 0x0000cb0000107a02 */ /* 0x000fe80000000f00 */
[----:B------:R-:W-:Y:S11]  /*11440*/  ISETP.NE.AND P2, PT, R16, 0x1, PT ;  /* 0x000000011000780c */ /* 0x000ff60003f45270 */
[----:B------:R-:W-:Y:S02]  /*11450*/  @!UPT UIADD3 URZ, URZ, URZ, URZ ;  /* 0x0000003f3f3ff290 */ /* 0x000fe4000fffe03f */
[----:B------:R-:W-:Y:S05]  /*11460*/  @P2 IMAD.HI.U32 R16, R3, c[0x0][0x330], RZ ;  /* 0x0000cc0003102a27 */ /* 0x000fea00078e00ff */
[----:B------:R-:W-:Y:S02]  /*11470*/  @P2 SHF.R.U32.HI R3, RZ, c[0x0][0x334], R16 ;  /* 0x0000cd00ff032a19 */ /* 0x000fe40000011610 */
.L_x_500:
[----:B------:R-:W-:Y:S05]  /*11480*/  BSYNC B0 ;  /* 0x0000000000007941 */ /* 0x000fea0003800000 */
.L_x_498:
[----:B------:R-:W-:Y:S05]  /*11490*/  IMAD R3, R3, c[0x0][0x32c], R8 ;  /* 0x0000cb0003037a24 */ /* 0x000fea00078e0208 */
[----:B------:R-:W-:Y:S02]  /*114a0*/  IADD3 R16, R3, c[0x0][0x32c], RZ ;  /* 0x0000cb0003107a10 */ /* 0x000fe40007ffe0ff */
[----:B------:R-:W-:Y:S02]  /*114b0*/  IMNMX R0, R0, R3, !PT ;  /* 0x0000000300007217 */ /* 0x000fe40007800200 */
[----:B------:R-:W-:Y:S02]  /*114c0*/  IMNMX R2, R2, R16, PT ;  /* 0x0000001002027217 */ /* 0x000fe40003800200 */
.L_x_497:
        /* <DEDUP_REMOVED lines=64> */
.L_x_503:
[----:B------:R-:W-:Y:S04]  /*118d0*/  MOV R16, c[0x0][0x32c] ;  /* 0x0000cb0000107a02 */ /* 0x000fe80000000f00 */
[----:B------:R-:W-:Y:S11]  /*118e0*/  ISETP.NE.AND P2, PT, R16, 0x1, PT ;  /* 0x000000011000780c */ /* 0x000ff60003f45270 */
[----:B------:R-:W-:Y:S02]  /*118f0*/  @!UPT UIADD3 URZ, URZ, URZ, URZ ;  /* 0x0000003f3f3ff290 */ /* 0x000fe4000fffe03f */
[----:B------:R-:W-:Y:S05]  /*11900*/  @P2 IMAD.HI.U32 R16, R3, c[0x0][0x330], RZ ;  /* 0x0000cc0003102a27 */ /* 0x000fea00078e00ff */
[----:B------:R-:W-:Y:S02]  /*11910*/  @P2 SHF.R.U32.HI R3, RZ, c[0x0][0x334], R16 ;  /* 0x0000cd00ff032a19 */ /* 0x000fe40000011610 */
.L_x_504:
[----:B------:R-:W-:Y:S05]  /*11920*/  BSYNC B0 ;  /* 0x0000000000007941 */ /* 0x000fea0003800000 */
.L_x_502:
[----:B------:R-:W-:Y:S05]  /*11930*/  IMAD R3, R3, c[0x0][0x32c], R8 ;  /* 0x0000cb0003037a24 */ /* 0x000fea00078e0208 */
[----:B------:R-:W-:Y:S02]  /*11940*/  IADD3 R16, R3, c[0x0][0x32c], RZ ;  /* 0x0000cb0003107a10 */ /* 0x000fe40007ffe0ff */
[----:B------:R-:W-:Y:S02]  /*11950*/  IMNMX R0, R0, R3, !PT ;  /* 0x0000000300007217 */ /* 0x000fe40007800200 */
[----:B------:R-:W-:Y:S02]  /*11960*/  IMNMX R2, R2, R16, PT ;  /* 0x0000001002027217 */ /* 0x000fe40003800200 */
.L_x_501:
        /* <DEDUP_REMOVED lines=64> */
.L_x_507:
[----:B------:R-:W-:Y:S04]  /*11d70*/  MOV R5, c[0x0][0x32c] ;  /* 0x0000cb0000057a02 */ /* 0x000fe80000000f00 */
[----:B------:R-:W-:Y:S11]  /*11d80*/  ISETP.NE.AND P2, PT, R5, 0x1, PT ;  /* 0x000000010500780c */ /* 0x000ff60003f45270 */
[----:B------:R-:W-:Y:S02]  /*11d90*/  @!UPT UIADD3 URZ, URZ, URZ, URZ ;  /* 0x0000003f3f3ff290 */ /* 0x000fe4000fffe03f */
[----:B------:R-:W-:Y:S05]  /*11da0*/  @P2 IMAD.HI.U32 R5, R3, c[0x0][0x330], RZ ;  /* 0x0000cc0003052a27 */ /* 0x000fea00078e00ff */
[----:B------:R-:W-:Y:S02]  /*11db0*/  @P2 SHF.R.U32.HI R3, RZ, c[0x0][0x334], R5 ;  /* 0x0000cd00ff032a19 */ /* 0x000fe40000011605 */
.L_x_508:
[----:B------:R-:W-:Y:S05]  /*11dc0*/  BSYNC B0 ;  /* 0x0000000000007941 */ /* 0x000fea0003800000 */
.L_x_506:
[----:B------:R-:W-:Y:S05]  /*11dd0*/  IMAD R8, R3, c[0x0][0x32c], R8 ;  /* 0x0000cb0003087a24 */ /* 0x000fea00078e0208 */
[----:B------:R-:W-:Y:S02]  /*11de0*/  IADD3 R3, R8, c[0x0][0x32c], RZ ;  /* 0x0000cb0008037a10 */ /* 0x000fe40007ffe0ff */
[----:B------:R-:W-:Y:S02]  /*11df0*/  IMNMX R0, R0, R8, !PT ;  /* 0x0000000800007217 */ /* 0x000fe40007800200 */
[----:B------:R-:W-:Y:S02]  /*11e00*/  IMNMX R2, R2, R3, PT ;  /* 0x0000000302027217 */ /* 0x000fe40003800200 */
.L_x_505:
[----:B------:R-:W-:Y:S01]  /*11e10*/  ISETP.NE.AND P2, PT, R15, RZ, PT ;  /* 0x000000ff0f00720c */ /* 0x000fe20003f45270 */
[----:B------:R-:W-:Y:S01]  /*11e20*/  LDSM.16.MT88.4 R36, [R226+0x100] ;  /* 0x00010000e224783b */ /* 0x000fe20000004200 */
[----:B------:R-:W-:Y:S02]  /*11e30*/  FMNMX.FTZ R137, R18, R132, !PT ;  /* 0x0000008412897209 */ /* 0x000fe40007810000 */
[----:B------:R-:W-:Y:S02]  /*11e40*/  ISETP.GT.AND P2, PT, R0, RZ, !P2 ;  /* 0x000000ff0000720c */ /* 0x000fe40005744270 */
        /* <DEDUP_REMOVED lines=32> */
[----:B------:R-:W-:Y:S01]  /*12050*/  ISETP.GT.AND P2, PT, R0, 0x10, !P2 ;  /* 0x000000100000780c */ /* 0x000fe20005744270 */
[----:B------:R-:W1:Y:S01]  /*12060*/  SHFL.BFLY PT, R6, R137, 0x2, 0x1f ;  /* 0x0c401f0089067f89 */ /* 0x000e6200000e0000 */
        /* <DEDUP_REMOVED lines=14> */
[----:B-1----:R-:W-:Y:S02]  /*12150*/  FMNMX.FTZ R137, R137, R6, !PT ;  /* 0x0000000689897209 */ /* 0x002fe40007810000 */
[----:B------:R-:W-:Y:S01]  /*12160*/  ISETP.LT.OR P2, PT, R2, 0x19, P2 ;  /* 0x000000190200780c */ /* 0x000fe20001741670 */
[----:B------:R-:W1:Y:S01]  /*12170*/  SHFL.BFLY PT, R6, R3, 0x2, 0x1f ;  /* 0x0c401f0003067f89 */ /* 0x000e6200000e0000 */
[----:B------:R-:W-:Y:S02]  /*12180*/  ISETP.GT.AND P1, PT, R0, 0x20, !P1 ;  /* 0x000000200000780c */ /* 0x000fe40004f24270 */
[----:B------:R-:W-:Y:S02]  /*12190*/  FSEL R211, R192, -INF , !P2 ;  /* 0xff800000c0d37808 */ /* 0x000fe40005000000 */
[----:B------:R-:W-:Y:S02]  /*121a0*/  ISETP.NE.AND P2, PT, R4, RZ, PT ;  /* 0x000000ff0400720c */ /* 0x000fe40003f45270 */
[----:B------:R-:W-:Y:S01]  /*121b0*/  FMNMX.FTZ R4, R16, R138, !PT ;  /* 0x0000008a10047209 */ /* 0x000fe20007810000 */
[----:B------:R-:W2:Y:S01]  /*121c0*/  SHFL.BFLY PT, R8, R137, 0x1, 0x1f ;  /* 0x0c201f0089087f89 */ /* 0x000ea200000e0000 */
[----:B------:R-:W-:Y:S02]  /*121d0*/  ISETP.GT.AND P2, PT, R0, 0x19, !P2 ;  /* 0x000000190000780c */ /* 0x000fe40005744270 */
[----:B------:R-:W-:Y:S02]  /*121e0*/  FMNMX.FTZ R4, R20, R4, !PT ;  /* 0x0000000414047209 */ /* 0x000fe40007810000 */
[----:B------:R-:W-:Y:S02]  /*121f0*/  ISETP.LT.OR P2, PT, R2, 0x1a, P2 ;  /* 0x0000001a0200780c */ /* 0x000fe40001741670 */
[----:B------:R-:W-:Y:S02]  /*12200*/  FMNMX.FTZ R4, R19, R4, !PT ;  /* 0x0000000413047209 */ /* 0x000fe40007810000 */
[----:B------:R-:W-:Y:S02]  /*12210*/  FSEL R206, R214, -INF , !P2 ;  /* 0xff800000d6ce7808 */ /* 0x000fe40005000000 */
[----:B------:R-:W-:Y:S02]  /*12220*/  FMNMX.FTZ R4, R26, R4, !PT ;  /* 0x000000041a047209 */ /* 0x000fe40007810000 */
[----:B------:R-:W-:Y:S02]  /*12230*/  ISETP.LT.OR P1, PT, R2, 0x21, P1 ;  /* 0x000000210200780c */ /* 0x000fe40000f21670 */
[----:B------:R-:W-:Y:S02]  /*12240*/  FMNMX.FTZ R4, R202, R4, !PT ;  /* 0x00000004ca047209 */ /* 0x000fe40007810000 */
[----:B-1----:R-:W-:Y:S02]  /*12250*/  FMNMX.FTZ R3, R3, R6, !PT ;  /* 0x0000000603037209 */ /* 0x002fe40007810000 */
[----:B------:R-:W-:Y:S02]  /*12260*/  FMNMX.FTZ R4, R205, R4, !PT ;  /* 0x00000004cd047209 */ /* 0x000fe40007810000 */
[----:B------:R-:W-:Y:S01]  /*12270*/  FMNMX.FTZ R6, R5, R139, !PT ;  /* 0x0000008b05067209 */ /* 0x000fe20007810000 */
[----:B------:R-:W1:Y:S01]  /*12280*/  SHFL.BFLY PT, R136, R3, 0x1, 0x1f ;  /* 0x0c201f0003887f89 */ /* 0x000e6200000e0000 */
[----:B------:R-:W-:Y:S02]  /*12290*/  FMNMX.FTZ R4, R208, R4, !PT ;  /* 0x00000004d0047209 */ /* 0x000fe40007810000 */
[----:B------:R-:W-:Y:S02]  /*122a0*/  FMNMX.FTZ R6, R7, R6, !PT ;  /* 0x0000000607067209 */ /* 0x000fe40007810000 */
[----:B------:R-:W-:Y:S02]  /*122b0*/  FMNMX.FTZ R4, R210, R4, !PT ;  /* 0x00000004d2047209 */ /* 0x000fe40007810000 */
[----:B------:R-:W-:Y:S02]  /*122c0*/  FMNMX.FTZ R6, R13, R6, !PT ;  /* 0x000000060d067209 */ /* 0x000fe40007810000 */
[----:B------:R-:W-:Y:S02]  /*122d0*/  FMNMX.FTZ R4, R215, R4, !PT ;  /* 0x00000004d7047209 */ /* 0x000fe40007810000 */
[----:B--2---:R-:W-:Y:S02]  /*122e0*/  FMNMX.FTZ R137, R137, R8, !PT ;  /* 0x0000000889897209 */ /* 0x004fe40007810000 */
[----:B------:R-:W-:Y:S02]  /*122f0*/  FMNMX.FTZ R4, R216, R4, !PT ;  /* 0x00000004d8047209 */ /* 0x000fe40007810000 */
[----:B------:R-:W-:Y:S01]  /*12300*/  ISETP.GT.AND P6, PT, R0, 0x21, !P6 ;  /* 0x000000210000780c */ /* 0x000fe200077c4270 */
[----:B------:R-:W-:Y:S01]  /*12310*/  FMUL.FTZ R141, R137, c[0x0][0x2d0] ;  /* 0x0000b400898d7a20 */ /* 0x000fe20000410000 */
[----:B------:R-:W-:Y:S02]  /*12320*/  FMNMX.FTZ R4, R250, R4, !PT ;  /* 0x00000004fa047209 */ /* 0x000fe40007810000 */
[----:B------:R-:W-:Y:S02]  /*12330*/  FSEL R213, R42, -INF , !P1 ;  /* 0xff8000002ad57808 */ /* 0x000fe40004800000 */
[----:B------:R-:W-:Y:S02]  /*12340*/  FMNMX.FTZ R4, R219, R4, !PT ;  /* 0x00000004db047209 */ /* 0x000fe40007810000 */
[----:B------:R-:W-:Y:S02]  /*12350*/  ISETP.GT.AND P5, PT, R0, 0x28, !P5 ;  /* 0x000000280000780c */ /* 0x000fe40006fa4270 */
[----:B-1----:R-:W-:Y:S01]  /*12360*/  FMNMX.FTZ R136, R3, R136, !PT ;  /* 0x0000008803887209 */ /* 0x002fe20007810000 */
[----:B------:R-:W1:Y:S01]  /*12370*/  SHFL.BFLY PT, R8, R4, 0x2, 0x1f ;  /* 0x0c401f0004087f89 */ /* 0x000e6200000e0000 */
[----:B------:R-:W-:Y:S02]  /*12380*/  FMNMX.FTZ R3, R12, R6, !PT ;  /* 0x000000060c037209 */ /* 0x000fe40007810000 */
[----:B------:R-:W-:Y:S01]  /*12390*/  ISETP.GT.AND P0, PT, R0, 0x29, !P0 ;  /* 0x000000290000780c */ /* 0x000fe20004704270 */
[----:B------:R-:W-:Y:S01]  /*123a0*/  FMUL.FTZ R142, R136, c[0x0][0x2d0] ;  /* 0x0000b400888e7a20 */ /* 0x000fe20000410000 */
[----:B------:R-:W-:Y:S02]  /*123b0*/  FMNMX.FTZ R3, R207, R3, !PT ;  /* 0x00000003cf037209 */ /* 0x000fe40007810000 */
[C---:B------:R-:W-:Y:S02]  /*123c0*/  ISETP.LT.OR P6, PT, R2.reuse, 0x22, P6 ;  /* 0x000000220200780c */ /* 0x040fe400037c1670 */
[----:B------:R-:W-:Y:S02]  /*123d0*/  FMNMX.FTZ R3, R209, R3, !PT ;  /* 0x00000003d1037209 */ /* 0x000fe40007810000 */
[----:B------:R-:W-:Y:S02]  /*123e0*/  FSEL R212, R43, -INF , !P6 ;  /* 0xff8000002bd47808 */ /* 0x000fe40007000000 */
[----:B------:R-:W-:Y:S02]  /*123f0*/  FMNMX.FTZ R3, R211, R3, !PT ;  /* 0x00000003d3037209 */ /* 0x000fe40007810000 */
[----:B------:R-:W-:Y:S02]  /*12400*/  ISETP.LT.OR P5, PT, R2, 0x29, P5 ;  /* 0x000000290200780c */ /* 0x000fe40002fa1670 */
[----:B------:R-:W-:Y:S02]  /*12410*/  FMNMX.FTZ R0, R206, R3, !PT ;  /* 0x00000003ce007209 */ /* 0x000fe40007810000 */
[----:B------:R-:W-:Y:S02]  /*12420*/  FSETP.NEU.FTZ.AND P1, PT, R136, -INF , PT ;  /* 0xff8000008800780b */ /* 0x000fe40003f3d000 */
[----:B------:R-:W-:Y:S02]  /*12430*/  FMNMX.FTZ R0, R213, R0, !PT ;  /* 0x00000000d5007209 */ /* 0x000fe40007810000 */
[----:B------:R-:W-:Y:S02]  /*12440*/  FSEL R214, R46, -INF , !P5 ;  /* 0xff8000002ed67808 */ /* 0x000fe40006800000 */
[----:B-1----:R-:W-:Y:S02]  /*12450*/  FMNMX.FTZ R4, R4, R8, !PT ;  /* 0x0000000804047209 */ /* 0x002fe40007810000 */
[----:B------:R-:W-:Y:S02]  /*12460*/  ISETP.LT.OR P0, PT, R2, 0x2a, P0 ;  /* 0x0000002a0200780c */ /* 0x000fe40000701670 */
[----:B------:R-:W-:Y:S01]  /*12470*/  FMNMX.FTZ R0, R212, R0, !PT ;  /* 0x00000000d4007209 */ /* 0x000fe20007810000 */
[----:B------:R-:W1:Y:S01]  /*12480*/  SHFL.BFLY PT, R135, R4, 0x1, 0x1f ;  /* 0x0c201f0004877f89 */ /* 0x000e6200000e0000 */
        /* <DEDUP_REMOVED lines=14> */
[----:B------:R-:W-:Y:S01]  /*12570*/  MUFU.EX2 R30, R21 ;  /* 0x00000015001e7308 */ /* 0x000fe20000000800 */
[--C-:B------:R-:W-:Y:S02]  /*12580*/  FFMA.FTZ R24, R24, c[0x0][0x2d0], -R141.reuse ;  /* 0x0000b40018187a23 */ /* 0x100fe4000001088d */
[----:B------:R-:W-:Y:S01]  /*12590*/  FFMA.FTZ R18, R18, c[0x0][0x2d0], -R141 ;  /* 0x0000b40012127a23 */ /* 0x000fe2000001088d */
[----:B-1----:R-:W-:Y:S04]  /*125a0*/  FMNMX.FTZ R135, R4, R135, !PT ;  /* 0x0000008704877209 */ /* 0x002fe80007810000 */
[C---:B------:R-:W-:Y:S01]  /*125b0*/  FSETP.NEU.FTZ.AND P0, PT, R135.reuse, -INF , PT ;  /* 0xff8000008700780b */ /* 0x040fe20003f1d000 */
[----:B------:R-:W-:Y:S01]  /*125c0*/  FMUL.FTZ R143, R135, c[0x0][0x2d0] ;  /* 0x0000b400878f7a20 */ /* 0x000fe20000410000 */
[----:B------:R-:W-:Y:S04]  /*125d0*/  MUFU.EX2 R29, R23 ;  /* 0x00000017001d7308 */ /* 0x000fe80000000800 */
[----:B------:R-:W-:Y:S02]  /*125e0*/  FSEL R143, R143, RZ, P0 ;  /* 0x000000ff8f8f7208 */ /* 0x000fe40000000000 */
[----:B--2---:R-:W-:Y:S03]  /*125f0*/  FMNMX.FTZ R3, R0, R2, !PT ;  /* 0x0000000200037209 */ /* 0x004fe60007810000 */
[--C-:B------:R-:W-:Y:S01]  /*12600*/  FFMA.FTZ R2, R26, c[0x0][0x2d0], -R143.reuse ;  /* 0x0000b4001a027a23 */ /* 0x100fe2000001088f */
[----:B------:R-:W-:Y:S01]  /*12610*/  FSEL R0, R137, RZ, P2 ;  /* 0x000000ff89007208 */ /* 0x000fe20001000000 */
[--C-:B------:R-:W-:Y:S01]  /*12620*/  FFMA.FTZ R20, R20, c[0x0][0x2d0], -R143.reuse ;  /* 0x0000b40014147a23 */ /* 0x100fe2000001088f */
[----:B------:R-:W1:Y:S01]  /*12630*/  MUFU.EX2 R252, R22 ;  /* 0x0000001600fc7308 */ /* 0x000e620000000800 */
[----:B------:R-:W2:Y:S01]  /*12640*/  SHFL.BFLY PT, R4, R3, 0x1, 0x1f ;  /* 0x0c201f0003047f89 */ /* 0x000ea200000e0000 */
[--C-:B------:R-:W-:Y:S02]  /*12650*/  FFMA.FTZ R16, R16, c[0x0][0x2d0], -R143.reuse ;  /* 0x0000b40010107a23 */ /* 0x100fe4000001088f */
[----:B------:R-:W-:Y:S02]  /*12660*/  FADD.FTZ R0, -R0, R132 ;  /* 0x0000008400007221 */ /* 0x000fe40000010100 */
[----:B------:R-:W-:Y:S02]  /*12670*/  FFMA.FTZ R19, R19, c[0x0][0x2d0], -R143 ;  /* 0x0000b40013137a23 */ /* 0x000fe4000001088f */
[----:B------:R-:W-:Y:S02]  /*12680*/  FMUL.FTZ R0, R0, c[0x0][0x2d0] ;  /* 0x0000b40000007a20 */ /* 0x000fe40000410000 */
[----:B------:R3:W-:Y:S10]  /*12690*/  MUFU.EX2 R220, R2 ;  /* 0x0000000200dc7308 */ /* 0x0007f40000000800 */
[----:B------:R4:W5:Y:S01]  /*126a0*/  MUFU.EX2 R133, R0 ;  /* 0x0000000000857308 */ /* 0x0009620000000800 */
[----:B-1----:R-:W-:Y:S02]  /*126b0*/  F2FP.BF16.PACK_AB R195, R49, R252 ;  /* 0x000000fc31c3723e */ /* 0x002fe400000010ff */
[----:B--2---:R-:W-:Y:S07]  /*126c0*/  FMNMX.FTZ R3, R3, R4, !PT ;  /* 0x0000000403037209 */ /* 0x004fee0007810000 */
[----:B------:R1:W-:Y:S01]  /*126d0*/  MUFU.EX2 R31, R20 ;  /* 0x00000014001f7308 */ /* 0x0003e20000000800 */
[----:B---3--:R-:W-:Y:S05]  /*126e0*/  FSEL R2, R136, RZ, P1 ;  /* 0x000000ff88027208 */ /* 0x008fea0000800000 */
[----:B------:R-:W-:Y:S04]  /*126f0*/  FADD.FTZ R2, -R2, R134 ;  /* 0x0000008602027221 */ /* 0x000fe80000010100 */
[----:B------:R-:W-:Y:S01]  /*12700*/  MUFU.EX2 R28, R25 ;  /* 0x00000019001c7308 */ /* 0x000fe20000000800 */
[----:B------:R-:W-:Y:S02]  /*12710*/  FMUL.FTZ R134, R3, c[0x0][0x2d0] ;  /* 0x0000b40003867a20 */ /* 0x000fe40000410000 */
[----:B------:R-:W-:Y:S01]  /*12720*/  FMUL.FTZ R2, R2, c[0x0][0x2d0] ;  /* 0x0000b40002027a20 */ /* 0x000fe20000410000 */
[----:B----4-:R-:W-:Y:S01]  /*12730*/  FSEL R0, R135, RZ, P0 ;  /* 0x000000ff87007208 */ /* 0x010fe20000000000 */
[----:B-----5:R-:W-:Y:S01]  /*12740*/  FMUL.FTZ R33, R133, R173 ;  /* 0x000000ad85217220 */ /* 0x020fe20000410000 */
[----:B------:R-:W-:Y:S01]  /*12750*/  FSETP.NEU.FTZ.AND P0, PT, R3, -INF , PT ;  /* 0xff8000000300780b */ /* 0x000fe20003f1d000 */
[C---:B------:R-:W-:Y:S02]  /*12760*/  FMUL.FTZ R52, R133.reuse, R52 ;  /* 0x0000003485347220 */ /* 0x040fe40000410000 */
[----:B------:R-:W-:Y:S01]  /*12770*/  FADD.FTZ R0, -R0, R138 ;  /* 0x0000008a00007221 */ /* 0x000fe20000010100 */
[----:B------:R-:W2:Y:S01]  /*12780*/  MUFU.EX2 R132, R2 ;  /* 0x0000000200847308 */ /* 0x000ea20000000800 */
[----:B------:R-:W-:Y:S01]  /*12790*/  FSEL R134, R134, RZ, P0 ;  /* 0x000000ff86867208 */ /* 0x000fe20000000000 */
[----:B------:R-:W-:Y:S02]  /*127a0*/  FMUL.FTZ R53, R133, R53 ;  /* 0x0000003585357220 */ /* 0x000fe40000410000 */
[----:B------:R-:W-:Y:S01]  /*127b0*/  FMUL.FTZ R0, R0, c[0x0][0x2d0] ;  /* 0x0000b40000007a20 */ /* 0x000fe20000410000 */
[----:B-1----:R-:W1:Y:S01]  /*127c0*/  LDSM.16.MT88.4 R20, [R225+0x100] ;  /* 0x00010000e114783b */ /* 0x002e620000004200 */
[--C-:B------:R-:W-:Y:S02]  /*127d0*/  FFMA.FTZ R4, R12, c[0x0][0x2d0], -R134.reuse ;  /* 0x0000b4000c047a23 */ /* 0x100fe40000010886 */
[--C-:B------:R-:W-:Y:S02]  /*127e0*/  FFMA.FTZ R5, R5, c[0x0][0x2d0], -R134.reuse ;  /* 0x0000b40005057a23 */ /* 0x100fe40000010886 */
[----:B------:R3:W4:Y:S01]  /*127f0*/  MUFU.EX2 R2, R0 ;  /* 0x0000000000027308 */ /* 0x0007220000000800 */
[C---:B------:R-:W-:Y:S02]  /*12800*/  FMUL.FTZ R64, R133.reuse, R64 ;  /* 0x0000004085407220 */ /* 0x040fe40000410000 */
[C---:B------:R-:W-:Y:S02]  /*12810*/  FMUL.FTZ R65, R133.reuse, R65 ;  /* 0x0000004185417220 */ /* 0x040fe40000410000 */
[C---:B------:R-:W-:Y:S02]  /*12820*/  FMUL.FTZ R68, R133.reuse, R68 ;  /* 0x0000004485447220 */ /* 0x040fe40000410000 */
[C---:B------:R-:W-:Y:S02]  /*12830*/  FMUL.FTZ R69, R133.reuse, R69 ;  /* 0x0000004585457220 */ /* 0x040fe40000410000 */
[C---:B------:R-:W-:Y:S01]  /*12840*/  FMUL.FTZ R80, R133.reuse, R80 ;  /* 0x0000005085507220 */ /* 0x040fe20000410000 */
[----:B------:R-:W5:Y:S01]  /*12850*/  MUFU.EX2 R32, R17 ;  /* 0x0000001100207308 */ /* 0x000f620000000800 */
[C---:B------:R-:W-:Y:S02]  /*12860*/  FMUL.FTZ R81, R133.reuse, R81 ;  /* 0x0000005185517220 */ /* 0x040fe40000410000 */
[----:B------:R-:W-:Y:S02]  /*12870*/  FMUL.FTZ R84, R133, R84 ;  /* 0x0000005485547220 */ /* 0x000fe40000410000 */
[C---:B--2---:R-:W-:Y:S02]  /*12880*/  FMUL.FTZ R6, R132.reuse, R146 ;  /* 0x0000009284067220 */ /* 0x044fe40000410000 */
[C---:B------:R-:W-:Y:S02]  /*12890*/  FMUL.FTZ R34, R132.reuse, R174 ;  /* 0x000000ae84227220 */ /* 0x040fe40000410000 */
[C---:B------:R-:W-:Y:S01]  /*128a0*/  FMUL.FTZ R35, R132.reuse, R175 ;  /* 0x000000af84237220 */ /* 0x040fe20000410000 */
[----:B------:R-:W2:Y:S01]  /*128b0*/  MUFU.EX2 R48, R24 ;  /* 0x0000001800307308 */ /* 0x000ea20000000800 */
[----:B------:R-:W-:Y:S01]  /*128c0*/  MOV R175, R252 ;  /* 0x000000fc00af7202 */ /* 0x000fe20000000f00 */
[C---:B------:R-:W-:Y:S02]  /*128d0*/  FMUL.FTZ R54, R132.reuse, R54 ;  /* 0x0000003684367220 */ /* 0x040fe40000410000 */
[--C-:B---3--:R-:W-:Y:S02]  /*128e0*/  FFMA.FTZ R0, R7, c[0x0][0x2d0], -R134.reuse ;  /* 0x0000b40007007a23 */ /* 0x108fe40000010886 */
[----:B------:R-:W-:Y:S02]  /*128f0*/  FMUL.FTZ R7, R132, R147 ;  /* 0x0000009384077220 */ /* 0x000fe40000410000 */
[C---:B----4-:R-:W-:Y:S02]  /*12900*/  FMUL.FTZ R8, R2.reuse, R148 ;  /* 0x0000009402087220 */ /* 0x050fe40000410000 */
[----:B------:R-:W3:Y:S01]  /*12910*/  MUFU.EX2 R50, R0 ;  /* 0x0000000000327308 */ /* 0x000ee20000000800 */
[C---:B------:R-:W-:Y:S02]  /*12920*/  FMUL.FTZ R9, R2.reuse, R149 ;  /* 0x0000009502097220 */ /* 0x040fe40000410000 */
[----:B------:R-:W-:Y:S01]  /*12930*/  FMUL.FTZ R12, R2, R152 ;  /* 0x00000098020c7220 */ /* 0x000fe20000410000 */
[----:B-----5:R-:W-:Y:S01]  /*12940*/  MOV R138, R32 ;  /* 0x00000020008a7202 */ /* 0x020fe20000000f00 */
[C---:B------:R-:W-:Y:S01]  /*12950*/  FMUL.FTZ R17, R133.reuse, R157 ;  /* 0x0000009d85117220 */ /* 0x040fe20000410000 */
[----:B------:R-:W-:Y:S01]  /*12960*/  MOV R157, R29 ;  /* 0x0000001d009d7202 */ /* 0x000fe20000000f00 */
[----:B------:R-:W-:Y:S01]  /*12970*/  FMUL.FTZ R32, R133, R172 ;  /* 0x000000ac85207220 */ /* 0x000fe20000410000 */
[----:B------:R-:W-:Y:S01]  /*12980*/  F2FP.BF16.PACK_AB R193, R30, R138 ;  /* 0x0000008a1ec1723e */ /* 0x000fe200000010ff */
[C---:B------:R-:W-:Y:S01]  /*12990*/  FMUL.FTZ R44, R2.reuse, R184 ;  /* 0x000000b8022c7220 */ /* 0x040fe20000410000 */
[----:B------:R-:W4:Y:S01]  /*129a0*/  MUFU.EX2 R221, R5 ;  /* 0x0000000500dd7308 */ /* 0x000f220000000800 */
[C---:B------:R-:W-:Y:S02]  /*129b0*/  FMUL.FTZ R40, R2.reuse, R180 ;  /* 0x000000b402287220 */ /* 0x040fe40000410000 */
[----:B------:R-:W-:Y:S01]  /*129c0*/  FMUL.FTZ R41, R2, R181 ;  /* 0x000000b502297220 */ /* 0x000fe20000410000 */
[----:B--2---:R-:W-:Y:S01]  /*129d0*/  F2FP.BF16.PACK_AB R194, R48, R28 ;  /* 0x0000001c30c2723e */ /* 0x004fe200000010ff */
[----:B------:R-:W-:Y:S01]  /*129e0*/  FMUL.FTZ R45, R2, R185 ;  /* 0x000000b9022d7220 */ /* 0x000fe20000410000 */
[----:B------:R-:W-:Y:S01]  /*129f0*/  MOV R185, R251 ;  /* 0x000000fb00b97202 */ /* 0x000fe20000000f00 */
[----:B------:R-:W-:Y:S01]  /*12a00*/  FMUL.FTZ R55, R132, R55 ;  /* 0x0000003784377220 */ /* 0x000fe20000410000 */
[----:B------:R-:W-:Y:S01]  /*12a10*/  MOV R181, R157 ;  /* 0x0000009d00b57202 */ /* 0x000fe20000000f00 */
[C---:B------:R-:W-:Y:S01]  /*12a20*/  FMUL.FTZ R56, R2.reuse, R56 ;  /* 0x0000003802387220 */ /* 0x040fe20000410000 */
[----:B------:R2:W-:Y:S01]  /*12a30*/  MUFU.EX2 R24, R4 ;  /* 0x0000000400187308 */ /* 0x0005e20000000800 */
[C---:B------:R-:W-:Y:S02]  /*12a40*/  FMUL.FTZ R57, R2.reuse, R57 ;  /* 0x0000003902397220 */ /* 0x040fe40000410000 */
[C---:B------:R-:W-:Y:S01]  /*12a50*/  FMUL.FTZ R60, R2.reuse, R60 ;  /* 0x0000003c023c7220 */ /* 0x040fe20000410000 */
[----:B---3--:R-:W-:Y:S01]  /*12a60*/  MOV R173, R50 ;  /* 0x0000003200ad7202 */ /* 0x008fe20000000f00 */
[----:B------:R-:W-:Y:S02]  /*12a70*/  FFMA.FTZ R0, R13, c[0x0][0x2d0], -R134 ;  /* 0x0000b4000d007a23 */ /* 0x000fe40000010886 */
[C---:B------:R-:W-:Y:S02]  /*12a80*/  FMUL.FTZ R13, R2.reuse, R153 ;  /* 0x00000099020d7220 */ /* 0x040fe40000410000 */
[----:B------:R-:W-:Y:S01]  /*12a90*/  FMUL.FTZ R61, R2, R61 ;  /* 0x0000003d023d7220 */ /* 0x000fe20000410000 */
[----:B------:R3:W5:Y:S01]  /*12aa0*/  MUFU.EX2 R25, R0 ;  /* 0x0000000000197308 */ /* 0x0007620000000800 */
[C---:B------:R-:W-:Y:S02]  /*12ab0*/  FMUL.FTZ R66, R132.reuse, R66 ;  /* 0x0000004284427220 */ /* 0x040fe40000410000 */
[----:B------:R-:W-:Y:S01]  /*12ac0*/  FMUL.FTZ R67, R132, R67 ;  /* 0x0000004384437220 */ /* 0x000fe20000410000 */
[----:B----4-:R-:W-:Y:S01]  /*12ad0*/  MOV R172, R221 ;  /* 0x000000dd00ac7202 */ /* 0x010fe20000000f00 */
[C---:B------:R-:W-:Y:S01]  /*12ae0*/  FMUL.FTZ R5, R133.reuse, R145 ;  /* 0x0000009185057220 */ /* 0x040fe20000410000 */
[----:B------:R-:W-:Y:S01]  /*12af0*/  F2FP.BF16.PACK_AB R145, R50, R221 ;  /* 0x000000dd3291723e */ /* 0x000fe200000010ff */
[C---:B------:R-:W-:Y:S02]  /*12b00*/  FMUL.FTZ R50, R132.reuse, R190 ;  /* 0x000000be84327220 */ /* 0x040fe40000410000 */
[C---:B------:R-:W-:Y:S01]  /*12b10*/  FMUL.FTZ R70, R132.reuse, R70 ;  /* 0x0000004684467220 */ /* 0x040fe20000410000 */
[----:B------:R-:W4:Y:S01]  /*12b20*/  MUFU.EX2 R218, R18 ;  /* 0x0000001200da7308 */ /* 0x000f220000000800 */
[----:B------:R-:W-:Y:S02]  /*12b30*/  FMUL.FTZ R71, R132, R71 ;  /* 0x0000004784477220 */ /* 0x000fe40000410000 */
[C---:B------:R-:W-:Y:S02]  /*12b40*/  FMUL.FTZ R72, R2.reuse, R72 ;  /* 0x0000004802487220 */ /* 0x040fe40000410000 */
[----:B--2---:R-:W-:Y:S02]  /*12b50*/  FMUL.FTZ R4, R133, R144 ;  /* 0x0000009085047220 */ /* 0x004fe40000410000 */
[C---:B------:R-:W-:Y:S02]  /*12b60*/  FMUL.FTZ R73, R2.reuse, R73 ;  /* 0x0000004902497220 */ /* 0x040fe40000410000 */
[C---:B------:R-:W-:Y:S01]  /*12b70*/  FMUL.FTZ R76, R2.reuse, R76 ;  /* 0x0000004c024c7220 */ /* 0x040fe20000410000 */
[----:B------:R-:W2:Y:S01]  /*12b80*/  MUFU.EX2 R51, R19 ;  /* 0x0000001300337308 */ /* 0x000ea20000000800 */
[----:B------:R-:W-:Y:S02]  /*12b90*/  FMUL.FTZ R77, R2, R77 ;  /* 0x0000004d024d7220 */ /* 0x000fe40000410000 */
[C---:B------:R-:W-:Y:S01]  /*12ba0*/  FMUL.FTZ R82, R132.reuse, R82 ;  /* 0x0000005284527220 */ /* 0x040fe20000410000 */
[----:B---3--:R-:W-:Y:S01]  /*12bb0*/  FSEL R0, R3, RZ, P0 ;  /* 0x000000ff03007208 */ /* 0x008fe20000000000 */
[----:B------:R-:W-:Y:S01]  /*12bc0*/  FMUL.FTZ R83, R132, R83 ;  /* 0x0000005384537220 */ /* 0x000fe20000410000 */
[----:B-----5:R-:W-:Y:S01]  /*12bd0*/  F2FP.BF16.PACK_AB R147, R24, R25 ;  /* 0x000000191893723e */ /* 0x020fe200000010ff */
[----:B------:R-:W-:Y:S02]  /*12be0*/  FMUL.FTZ R85, R133, R85 ;  /* 0x0000005585557220 */ /* 0x000fe40000410000 */
[----:B------:R-:W-:Y:S01]  /*12bf0*/  FADD.FTZ R0, -R0, R139 ;  /* 0x0000008b00007221 */ /* 0x000fe20000010100 */
[----:B------:R-:W3:Y:S01]  /*12c00*/  MUFU.EX2 R217, R16 ;  /* 0x0000001000d97308 */ /* 0x000ee20000000800 */
[----:B------:R-:W-:Y:S01]  /*12c10*/  MOV R139, R31 ;  /* 0x0000001f008b7202 */ /* 0x000fe20000000f00 */
[----:B------:R-:W-:Y:S02]  /*12c20*/  FMUL.FTZ R86, R132, R86 ;  /* 0x0000005684567220 */ /* 0x000fe40000410000 */
[----:B------:R-:W-:Y:S01]  /*12c30*/  FMUL.FTZ R0, R0, c[0x0][0x2d0] ;  /* 0x0000b40000007a20 */ /* 0x000fe20000410000 */
[----:B----4-:R-:W-:Y:S01]  /*12c40*/  F2FP.BF16.PACK_AB R192, R29, R218 ;  /* 0x000000da1dc0723e */ /* 0x010fe200000010ff */
[C---:B------:R-:W-:Y:S01]  /*12c50*/  FMUL.FTZ R18, R132.reuse, R158 ;  /* 0x0000009e84127220 */ /* 0x040fe20000410000 */
[----:B------:R-:W-:Y:S01]  /*12c60*/  MOV R158, R28 ;  /* 0x0000001c009e7202 */ /* 0x000fe20000000f00 */
[----:B------:R-:W-:Y:S01]  /*12c70*/  FMUL.FTZ R87, R132, R87 ;  /* 0x0000005784577220 */ /* 0x000fe20000410000 */
[----:B------:R-:W-:Y:S01]  /*12c80*/  MOV R180, R218 ;  /* 0x000000da00b47202 */ /* 0x000fe20000000f00 */
[----:B------:R-:W4:Y:S01]  /*12c90*/  MUFU.EX2 R0, R0 ;  /* 0x0000000000007308 */ /* 0x000f220000000800 */
[----:B------:R-:W-:Y:S01]  /*12ca0*/  FMUL.FTZ R88, R2, R88 ;  /* 0x0000005802587220 */ /* 0x000fe20000410000 */
[-C--:B-1----:R-:W-:Y:S05]  /*12cb0*/  HMMA.16816.F32.BF16 R4, R192, R20.reuse, R4 ;  /* 0x00000014c004723c */ /* 0x082fea0000041804 */
[----:B--2---:R-:W-:Y:S01]  /*12cc0*/  F2FP.BF16.PACK_AB R146, R220, R51 ;  /* 0x00000033dc92723e */ /* 0x004fe200000010ff */
[----:B------:R-:W-:Y:S01]  /*12cd0*/  FMUL.FTZ R19, R132, R159 ;  /* 0x0000009f84137220 */ /* 0x000fe20000410000 */
[----:B------:R-:W-:Y:S01]  /*12ce0*/  MOV R159, R25 ;  /* 0x00000019009f7202 */ /* 0x000fe20000000f00 */
[C---:B------:R-:W-:Y:S01]  /*12cf0*/  FMUL.FTZ R25, R2.reuse, R165 ;  /* 0x000000a502197220 */ /* 0x040fe20000410000 */
[----:B------:R-:W-:Y:S03]  /*12d00*/  MOV R174, R51 ;  /* 0x0000003300ae7202 */ /* 0x000fe60000000f00 */
[----:B---3--:R-:W-:Y:S01]  /*12d10*/  F2FP.BF16.PACK_AB R144, R139, R217 ;  /* 0x000000d98b90723e */ /* 0x008fe200000010ff */
[C---:B------:R-:W-:Y:S01]  /*12d20*/  FMUL.FTZ R16, R133.reuse, R156 ;  /* 0x0000009c85107220 */ /* 0x040fe20000410000 */
[----:B------:R-:W-:Y:S01]  /*12d30*/  MOV R156, R30 ;  /* 0x0000001e009c7202 */ /* 0x000fe20000000f00 */
[C---:B------:R-:W-:Y:S01]  /*12d40*/  FMUL.FTZ R28, R2.reuse, R168 ;  /* 0x000000a8021c7220 */ /* 0x040fe20000410000 */
[----:B------:R-:W-:Y:S01]  /*12d50*/  MOV R165, R159 ;  /* 0x0000009f00a57202 */ /* 0x000fe20000000f00 */
[----:B------:R-:W-:Y:S02]  /*12d60*/  FMUL.FTZ R29, R2, R169 ;  /* 0x000000a9021d7220 */ /* 0x000fe40000410000 */
[----:B------:R-:W-:Y:S02]  /*12d70*/  FMUL.FTZ R51, R132, R191 ;  /* 0x000000bf84337220 */ /* 0x000fe40000410000 */
[----:B------:R-:W-:Y:S02]  /*12d80*/  FMUL.FTZ R89, R2, R89 ;  /* 0x0000005902597220 */ /* 0x000fe40000410000 */
[C---:B----4-:R-:W-:Y:S02]  /*12d90*/  FMUL.FTZ R10, R0.reuse, R150 ;  /* 0x00000096000a7220 */ /* 0x050fe40000410000 */
[C---:B------:R-:W-:Y:S02]  /*12da0*/  FMUL.FTZ R11, R0.reuse, R151 ;  /* 0x00000097000b7220 */ /* 0x040fe40000410000 */
[----:B------:R-:W1:Y:S01]  /*12db0*/  LDSM.16.MT88.4 R148, [R228+0x100] ;  /* 0x00010000e494783b */ /* 0x000e620000004200 */
[C---:B------:R-:W-:Y:S02]  /*12dc0*/  FMUL.FTZ R14, R0.reuse, R154 ;  /* 0x0000009a000e7220 */ /* 0x040fe40000410000 */
[C---:B------:R-:W-:Y:S02]  /*12dd0*/  FMUL.FTZ R15, R0.reuse, R155 ;  /* 0x0000009b000f7220 */ /* 0x040fe40000410000 */
[C---:B------:R-:W-:Y:S03]  /*12de0*/  HMMA.16816.F32.BF16 R8, R144.reuse, R20, R8 ;  /* 0x000000149008723c */ /* 0x040fe60000041808 */
[----:B------:R-:W2:Y:S01]  /*12df0*/  LDSM.16.MT88.4 R152, [R227+0x100] ;  /* 0x00010000e398783b */ /* 0x000ea20000004200 */
[C---:B------:R-:W-:Y:S01]  /*12e00*/  FMUL.FTZ R26, R0.reuse, R166 ;  /* 0x000000a6001a7220 */ /* 0x040fe20000410000 */
[----:B------:R-:W-:Y:S01]  /*12e10*/  MOV R166, R48 ;  /* 0x0000003000a67202 */ /* 0x000fe20000000f00 */
[----:B------:R-:W-:Y:S01]  /*12e20*/  FMUL.FTZ R27, R0, R167 ;  /* 0x000000a7001b7220 */ /* 0x000fe20000410000 */
[----:B------:R-:W-:Y:S01]  /*12e30*/  MOV R167, R49 ;  /* 0x0000003100a77202 */ /* 0x000fe20000000f00 */
[-C--:B------:R-:W-:Y:S04]  /*12e40*/  HMMA.16816.F32.BF16 R12, R144, R22.reuse, R12 ;  /* 0x00000016900c723c */ /* 0x080fe8000004180c */
[C---:B------:R-:W-:Y:S02]  /*12e50*/  FMUL.FTZ R21, R133.reuse, R161 ;  /* 0x000000a185157220 */ /* 0x040fe40000410000 */
[C---:B------:R-:W-:Y:S01]  /*12e60*/  FMUL.FTZ R20, R133.reuse, R160 ;  /* 0x000000a085147220 */ /* 0x040fe20000410000 */
[----:B------:R-:W-:Y:S01]  /*12e70*/  MOV R160, R24 ;  /* 0x0000001800a07202 */ /* 0x000fe20000000f00 */
[C---:B------:R-:W-:Y:S04]  /*12e80*/  HMMA.16816.F32.BF16 R16, R192.reuse, R22, R16 ;  /* 0x00000016c010723c */ /* 0x040fe80000041810 */
[----:B------:R-:W-:Y:S02]  /*12e90*/  FMUL.FTZ R24, R2, R164 ;  /* 0x000000a402187220 */ /* 0x000fe40000410000 */
[----:B------:R-:W-:Y:S02]  /*12ea0*/  FMUL.FTZ R30, R0, R170 ;  /* 0x000000aa001e7220 */ /* 0x000fe40000410000 */
[C---:B------:R-:W-:Y:S04]  /*12eb0*/  FMUL.FTZ R22, R132.reuse, R162 ;  /* 0x000000a284167220 */ /* 0x040fe80000410000 */
[----:B------:R-:W-:Y:S02]  /*12ec0*/  FMUL.FTZ R23, R132, R163 ;  /* 0x000000a384177220 */ /* 0x000fe40000410000 */
[C---:B------:R-:W-:Y:S02]  /*12ed0*/  FMUL.FTZ R46, R0.reuse, R186 ;  /* 0x000000ba002e7220 */ /* 0x040fe40000410000 */
[C---:B------:R-:W-:Y:S02]  /*12ee0*/  FMUL.FTZ R48, R133.reuse, R188 ;  /* 0x000000bc85307220 */ /* 0x040fe40000410000 */
[C---:B------:R-:W-:Y:S01]  /*12ef0*/  FMUL.FTZ R49, R133.reuse, R189 ;  /* 0x000000bd85317220 */ /* 0x040fe20000410000 */
[-C--:B------:R-:W-:Y:S03]  /*12f00*/  HMMA.16816.F32.BF16 R20, R192, R36.reuse, R20 ;  /* 0x00000024c014723c */ /* 0x080fe60000041814 */
[C---:B------:R-:W-:Y:S01]  /*12f10*/  FMUL.FTZ R42, R0.reuse, R182 ;  /* 0x000000b6002a7220 */ /* 0x040fe20000410000 */
[----:B------:R-:W-:Y:S01]  /*12f20*/  MOV R182, R158 ;  /* 0x0000009e00b67202 */ /* 0x000fe20000000f00 */
[C---:B------:R-:W-:Y:S01]  /*12f30*/  FMUL.FTZ R43, R0.reuse, R183 ;  /* 0x000000b7002b7220 */ /* 0x040fe20000410000 */
[----:B------:R-:W-:Y:S01]  /*12f40*/  MOV R183, R220 ;  /* 0x000000dc00b77202 */ /* 0x000fe20000000f00 */
[C---:B------:R-:W-:Y:S01]  /*12f50*/  FMUL.FTZ R47, R0.reuse, R187 ;  /* 0x000000bb002f7220 */ /* 0x040fe20000410000 */
[C---:B------:R-:W-:Y:S04]  /*12f60*/  HMMA.16816.F32.BF16 R24, R144.reuse, R36, R24 ;  /* 0x000000249018723c */ /* 0x040fe80000041818 */
[C---:B------:R-:W-:Y:S01]  /*12f70*/  FMUL.FTZ R31, R0.reuse, R171 ;  /* 0x000000ab001f7220 */ /* 0x040fe20000410000 */
[----:B------:R-:W-:Y:S01]  /*12f80*/  MOV R187, R160 ;  /* 0x000000a000bb7202 */ /* 0x000fe20000000f00 */
[----:B------:R-:W-:Y:S01]  /*12f90*/  FMUL.FTZ R58, R0, R58 ;  /* 0x0000003a003a7220 */ /* 0x000fe20000410000 */
[----:B------:R-:W-:Y:S01]  /*12fa0*/  LDSM.16.MT88.4 R160, [R228+0x900] ;  /* 0x00090000e4a0783b */ /* 0x000fe20000004200 */
[C---:B------:R-:W-:Y:S01]  /*12fb0*/  FMUL.FTZ R37, R133.reuse, R177 ;  /* 0x000000b185257220 */ /* 0x040fe20000410000 */
[----:B------:R-:W-:Y:S02]  /*12fc0*/  MOV R177, R138 ;  /* 0x0000008a00b17202 */ /* 0x000fe40000000f00 */
[-C--:B------:R-:W-:Y:S03]  /*12fd0*/  HMMA.16816.F32.BF16 R28, R144, R38.reuse, R28 ;  /* 0x00000026901c723c */ /* 0x080fe6000004181c */
[--C-:B------:R-:W-:Y:S02]  /*12fe0*/  FFMA.FTZ R138, R196, c[0x0][0x2d0], -R141.reuse ;  /* 0x0000b400c48a7a23 */ /* 0x100fe4000001088d */
[C---:B------:R-:W-:Y:S01]  /*12ff0*/  FMUL.FTZ R36, R133.reuse, R176 ;  /* 0x000000b085247220 */ /* 0x040fe20000410000 */
[----:B------:R-:W-:Y:S01]  /*13000*/  MOV R176, R217 ;  /* 0x000000d900b07202 */ /* 0x000fe20000000f00 */
[C---:B------:R-:W-:Y:S01]  /*13010*/  FMUL.FTZ R59, R0.reuse, R59 ;  /* 0x0000003b003b7220 */ /* 0x040fe20000410000 */
[C---:B------:R-:W-:Y:S04]  /*13020*/  HMMA.16816.F32.BF16 R32, R192.reuse, R38, R32 ;  /* 0x00000026c020723c */ /* 0x040fe80000041820 */
[C---:B------:R-:W-:Y:S02]  /*13030*/  FMUL.FTZ R62, R0.reuse, R62 ;  /* 0x0000003e003e7220 */ /* 0x040fe40000410000 */
[----:B------:R-:W-:Y:S02]  /*13040*/  FMUL.FTZ R63, R0, R63 ;  /* 0x0000003f003f7220 */ /* 0x000fe40000410000 */
[C---:B------:R-:W-:Y:S01]  /*13050*/  FMUL.FTZ R38, R132.reuse, R178 ;  /* 0x000000b284267220 */ /* 0x040fe20000410000 */
[----:B------:R-:W-:Y:S02]  /*13060*/  MOV R178, R139 ;  /* 0x0000008b00b27202 */ /* 0x000fe40000000f00 */
[----:B------:R3:W-:Y:S01]  /*13070*/  MUFU.EX2 R139, R138 ;  /* 0x0000008a008b7308 */ /* 0x0007e20000000800 */
[----:B------:R-:W-:Y:S01]  /*13080*/  FMUL.FTZ R39, R132, R179 ;  /* 0x000000b384277220 */ /* 0x000fe20000410000 */
[----:B------:R-:W-:Y:S01]  /*13090*/  MOV R179, R156 ;  /* 0x0000009c00b37202 */ /* 0x000fe20000000f00 */
[C---:B------:R-:W-:Y:S01]  /*130a0*/  FMUL.FTZ R74, R0.reuse, R74 ;  /* 0x0000004a004a7220 */ /* 0x040fe20000410000 */
[----:B------:R-:W-:Y:S01]  /*130b0*/  LDSM.16.MT88.4 R156, [R226+0x900] ;  /* 0x00090000e29c783b */ /* 0x000fe20000004200 */
[C---:B------:R-:W-:Y:S02]  /*130c0*/  FMUL.FTZ R75, R0.reuse, R75 ;  /* 0x0000004b004b7220 */ /* 0x040fe40000410000 */
[C---:B------:R-:W-:Y:S01]  /*130d0*/  FMUL.FTZ R78, R0.reuse, R78 ;  /* 0x0000004e004e7220 */ /* 0x040fe20000410000 */
[-C--:B-1----:R-:W-:Y:S03]  /*130e0*/  HMMA.16816.F32.BF16 R36, R192, R148.reuse, R36 ;  /* 0x00000094c024723c */ /* 0x082fe60000041824 */
[C---:B------:R-:W-:Y:S02]  /*130f0*/  FMUL.FTZ R79, R0.reuse, R79 ;  /* 0x0000004f004f7220 */ /* 0x040fe40000410000 */
[C---:B------:R-:W-:Y:S02]  /*13100*/  FMUL.FTZ R90, R0.reuse, R90 ;  /* 0x0000005a005a7220 */ /* 0x040fe40000410000 */
[----:B------:R-:W-:Y:S01]  /*13110*/  FMUL.FTZ R91, R0, R91 ;  /* 0x0000005b005b7220 */ /* 0x000fe20000410000 */
[C---:B------:R-:W-:Y:S04]  /*13120*/  HMMA.16816.F32.BF16 R40, R144.reuse, R148, R40 ;  /* 0x000000949028723c */ /* 0x040fe80000041828 */
[C---:B------:R-:W-:Y:S02]  /*13130*/  FMUL.FTZ R92, R2.reuse, R92 ;  /* 0x0000005c025c7220 */ /* 0x040fe40000410000 */
[----:B------:R-:W-:Y:S02]  /*13140*/  FMUL.FTZ R93, R2, R93 ;  /* 0x0000005d025d7220 */ /* 0x000fe40000410000 */
[-C--:B------:R-:W-:Y:S04]  /*13150*/  HMMA.16816.F32.BF16 R44, R144, R150.reuse, R44 ;  /* 0x00000096902c723c */ /* 0x080fe8000004182c */
[--C-:B---3--:R-:W-:Y:S02]  /*13160*/  FFMA.FTZ R138, R198, c[0x0][0x2d0], -R141.reuse ;  /* 0x0000b400c68a7a23 */ /* 0x108fe4000001088d */
[C---:B------:R-:W-:Y:S02]  /*13170*/  FMUL.FTZ R94, R0.reuse, R94 ;  /* 0x0000005e005e7220 */ /* 0x040fe40000410000 */
[C---:B------:R-:W-:Y:S01]  /*13180*/  HMMA.16816.F32.BF16 R48, R192.reuse, R150, R48 ;  /* 0x00000096c030723c */ /* 0x040fe20000041830 */
[----:B------:R1:W-:Y:S01]  /*13190*/  MUFU.EX2 R186, R138 ;  /* 0x0000008a00ba7308 */ /* 0x0003e20000000800 */
[----:B------:R-:W3:Y:S02]  /*131a0*/  LDSM.16.MT88.4 R148, [R225+0x1900] ;  /* 0x00190000e194783b */ /* 0x000ee40000004200 */
[----:B------:R-:W-:Y:S02]  /*131b0*/  FMUL.FTZ R95, R0, R95 ;  /* 0x0000005f005f7220 */ /* 0x000fe40000410000 */
[C---:B------:R-:W-:Y:S02]  /*131c0*/  FMUL.FTZ R96, R133.reuse, R96 ;  /* 0x0000006085607220 */ /* 0x040fe40000410000 */
[-C--:B--2---:R-:W-:Y:S04]  /*131d0*/  HMMA.16816.F32.BF16 R52, R192, R152.reuse, R52 ;  /* 0x00000098c034723c */ /* 0x084fe80000041834 */
[C---:B------:R-:W-:Y:S02]  /*131e0*/  FMUL.FTZ R97, R133.reuse, R97 ;  /* 0x0000006185617220 */ /* 0x040fe40000410000 */
[C---:B------:R-:W-:Y:S02]  /*131f0*/  FMUL.FTZ R98, R132.reuse, R98 ;  /* 0x0000006284627220 */ /* 0x040fe40000410000 */
[C---:B------:R-:W-:Y:S04]  /*13200*/  HMMA.16816.F32.BF16 R56, R144.reuse, R152, R56 ;  /* 0x000000989038723c */ /* 0x040fe80000041838 */
[C---:B------:R-:W-:Y:S02]  /*13210*/  FMUL.FTZ R99, R132.reuse, R99 ;  /* 0x0000006384637220 */ /* 0x040fe40000410000 */
[----:B------:R-:W-:Y:S02]  /*13220*/  FMUL.FTZ R100, R133, R100 ;  /* 0x0000006485647220 */ /* 0x000fe40000410000 */
[-C--:B------:R-:W-:Y:S04]  /*13230*/  HMMA.16816.F32.BF16 R60, R144, R154.reuse, R60 ;  /* 0x0000009a903c723c */ /* 0x080fe8000004183c */
[--C-:B-1----:R-:W-:Y:S02]  /*13240*/  FFMA.FTZ R138, R197, c[0x0][0x2d0], -R142.reuse ;  /* 0x0000b400c58a7a23 */ /* 0x102fe4000001088e */
[----:B------:R-:W-:Y:S02]  /*13250*/  FMUL.FTZ R101, R133, R101 ;  /* 0x0000006585657220 */ /* 0x000fe40000410000 */
[C---:B------:R-:W-:Y:S01]  /*13260*/  HMMA.16816.F32.BF16 R64, R192.reuse, R154, R64 ;  /* 0x0000009ac040723c */ /* 0x040fe20000041840 */
[----:B------:R1:W-:Y:S01]  /*13270*/  MUFU.EX2 R164, R138 ;  /* 0x0000008a00a47308 */ /* 0x0003e20000000800 */
[----:B------:R-:W2:Y:S02]  /*13280*/  LDSM.16.MT88.4 R152, [R226+0x1900] ;  /* 0x00190000e298783b */ /* 0x000ea40000004200 */
[C---:B------:R-:W-:Y:S02]  /*13290*/  FMUL.FTZ R102, R132.reuse, R102 ;  /* 0x0000006684667220 */ /* 0x040fe40000410000 */
[----:B------:R-:W-:Y:S02]  /*132a0*/  FMUL.FTZ R103, R132, R103 ;  /* 0x0000006784677220 */ /* 0x000fe40000410000 */
[C---:B------:R-:W-:Y:S01]  /*132b0*/  FMUL.FTZ R104, R2.reuse, R104 ;  /* 0x0000006802687220 */ /* 0x040fe20000410000 */
[-C--:B---3--:R-:W-:Y:S03]  /*132c0*/  HMMA.16816.F32.BF16 R68, R192, R148.reuse, R68 ;  /* 0x00000094c044723c */ /* 0x088fe60000041844 */
[----:B------:R-:W-:Y:S02]  /*132d0*/  FMUL.FTZ R105, R2, R105 ;  /* 0x0000006902697220 */ /* 0x000fe40000410000 */
[C---:B------:R-:W-:Y:S02]  /*132e0*/  FMUL.FTZ R106, R0.reuse, R106 ;  /* 0x0000006a006a7220 */ /* 0x040fe40000410000 */
[----:B------:R-:W-:Y:S01]  /*132f0*/  FMUL.FTZ R107, R0, R107 ;  /* 0x0000006b006b7220 */ /* 0x000fe20000410000 */
[C---:B------:R-:W-:Y:S04]  /*13300*/  HMMA.16816.F32.BF16 R72, R144.reuse, R148, R72 ;  /* 0x000000949048723c */ /* 0x040fe80000041848 */
[C---:B------:R-:W-:Y:S02]  /*13310*/  FMUL.FTZ R108, R2.reuse, R108 ;  /* 0x0000006c026c7220 */ /* 0x040fe40000410000 */
[----:B------:R-:W-:Y:S02]  /*13320*/  FMUL.FTZ R109, R2, R109 ;  /* 0x0000006d026d7220 */ /* 0x000fe40000410000 */
[-C--:B------:R-:W-:Y:S04]  /*13330*/  HMMA.16816.F32.BF16 R76, R144, R150.reuse, R76 ;  /* 0x00000096904c723c */ /* 0x080fe8000004184c */
[--C-:B-1----:R-:W-:Y:S02]  /*13340*/  FFMA.FTZ R138, R199, c[0x0][0x2d0], -R142.reuse ;  /* 0x0000b400c78a7a23 */ /* 0x102fe4000001088e */
[----:B------:R-:W-:Y:S01]  /*13350*/  LDSM.16.MT88.4 R196, [R227+0x1100] ;  /* 0x00110000e3c4783b */ /* 0x000fe20000004200 */
[C---:B------:R-:W-:Y:S01]  /*13360*/  FMUL.FTZ R110, R0.reuse, R110 ;  /* 0x0000006e006e7220 */ /* 0x040fe20000410000 */
[C---:B------:R-:W-:Y:S01]  /*13370*/  HMMA.16816.F32.BF16 R80, R192.reuse, R150, R80 ;  /* 0x00000096c050723c */ /* 0x040fe20000041850 */
[----:B------:R1:W3:Y:S03]  /*13380*/  MUFU.EX2 R188, R138 ;  /* 0x0000008a00bc7308 */ /* 0x0002e60000000800 */
[----:B------:R-:W-:Y:S02]  /*13390*/  FMUL.FTZ R111, R0, R111 ;  /* 0x0000006f006f7220 */ /* 0x000fe40000410000 */
[----:B------:R-:W4:Y:S01]  /*133a0*/  LDSM.16.MT88.4 R148, [R228+0x1900] ;  /* 0x00190000e494783b */ /* 0x000f220000004200 */
[C---:B------:R-:W-:Y:S01]  /*133b0*/  FMUL.FTZ R112, R133.reuse, R112 ;  /* 0x0000007085707220 */ /* 0x040fe20000410000 */
[-C--:B--2---:R-:W-:Y:S04]  /*133c0*/  HMMA.16816.F32.BF16 R84, R192, R152.reuse, R84 ;  /* 0x00000098c054723c */ /* 0x084fe80000041854 */
[C---:B------:R-:W-:Y:S02]  /*133d0*/  FMUL.FTZ R113, R133.reuse, R113 ;  /* 0x0000007185717220 */ /* 0x040fe40000410000 */
[C---:B------:R-:W-:Y:S02]  /*133e0*/  FMUL.FTZ R114, R132.reuse, R114 ;  /* 0x0000007284727220 */ /* 0x040fe40000410000 */
[C---:B------:R-:W-:Y:S04]  /*133f0*/  HMMA.16816.F32.BF16 R88, R144.reuse, R152, R88 ;  /* 0x000000989058723c */ /* 0x040fe80000041858 */
[----:B------:R-:W-:Y:S02]  /*13400*/  FMUL.FTZ R115, R132, R115 ;  /* 0x0000007384737220 */ /* 0x000fe40000410000 */
[C---:B------:R-:W-:Y:S02]  /*13410*/  FMUL.FTZ R116, R133.reuse, R116 ;  /* 0x0000007485747220 */ /* 0x040fe40000410000 */
        /* <DEDUP_REMOVED lines=8> */
[C---:B------:R-:W-:Y:S04]  /*134a0*/  FMUL.FTZ R120, R2.reuse, R120 ;  /* 0x0000007802787220 */ /* 0x040fe80000410000 */
[----:B------:R-:W-:Y:S01]  /*134b0*/  FMUL.FTZ R121, R2, R121 ;  /* 0x0000007902797220 */ /* 0x000fe20000410000 */
[-C--:B----4-:R-:W-:Y:S03]  /*134c0*/  HMMA.16816.F32.BF16 R100, R192, R148.reuse, R100 ;  /* 0x00000094c064723c */ /* 0x090fe60000041864 */
[C---:B------:R-:W-:Y:S02]  /*134d0*/  FMUL.FTZ R122, R0.reuse, R122 ;  /* 0x0000007a007a7220 */ /* 0x040fe40000410000 */
[----:B------:R-:W-:Y:S02]  /*134e0*/  FMUL.FTZ R123, R0, R123 ;  /* 0x0000007b007b7220 */ /* 0x000fe40000410000 */
[C---:B------:R-:W-:Y:S01]  /*134f0*/  FMUL.FTZ R124, R2.reuse, R124 ;  /* 0x0000007c027c7220 */ /* 0x040fe20000410000 */
[C---:B------:R-:W-:Y:S04]  /*13500*/  HMMA.16816.F32.BF16 R104, R144.reuse, R148, R104 ;  /* 0x000000949068723c */ /* 0x040fe80000041868 */
[----:B-1----:R-:W-:Y:S02]  /*13510*/  FFMA.FTZ R138, R203, c[0x0][0x2d0], -R141 ;  /* 0x0000b400cb8a7a23 */ /* 0x002fe4000001088d */
[----:B------:R-:W-:Y:S02]  /*13520*/  FMUL.FTZ R125, R2, R125 ;  /* 0x0000007d027d7220 */ /* 0x000fe40000410000 */
[-C--:B------:R-:W-:Y:S01]  /*13530*/  HMMA.16816.F32.BF16 R108, R144, R150.reuse, R108 ;  /* 0x00000096906c723c */ /* 0x080fe2000004186c */
[----:B------:R1:W4:Y:S03]  /*13540*/  MUFU.EX2 R170, R138 ;  /* 0x0000008a00aa7308 */ /* 0x0003260000000800 */
[C---:B------:R-:W-:Y:S02]  /*13550*/  FMUL.FTZ R126, R0.reuse, R126 ;  /* 0x0000007e007e7220 */ /* 0x040fe40000410000 */
[----:B------:R-:W-:Y:S02]  /*13560*/  FMUL.FTZ R127, R0, R127 ;  /* 0x0000007f007f7220 */ /* 0x000fe40000410000 */
[C---:B------:R-:W-:Y:S01]  /*13570*/  HMMA.16816.F32.BF16 R112, R192.reuse, R150, R112 ;  /* 0x00000096c070723c */ /* 0x040fe20000041870 */
[----:B------:R-:W5:Y:S03]  /*13580*/  LDSM.16.MT88.4 R148, [R225+0x900] ;  /* 0x00090000e194783b */ /* 0x000f660000004200 */
[C---:B------:R-:W-:Y:S02]  /*13590*/  FMUL.FTZ R128, R133.reuse, R128 ;  /* 0x0000008085807220 */ /* 0x040fe40000410000 */
[----:B------:R-:W-:Y:S02]  /*135a0*/  FMUL.FTZ R129, R133, R129 ;  /* 0x0000008185817220 */ /* 0x000fe40000410000 */
[-C--:B--2---:R-:W-:Y:S04]  /*135b0*/  HMMA.16816.F32.BF16 R116, R192, R152.reuse, R116 ;  /* 0x00000098c074723c */ /* 0x084fe80000041874 */
[C---:B------:R-:W-:Y:S02]  /*135c0*/  FMUL.FTZ R130, R132.reuse, R130 ;  /* 0x0000008284827220 */ /* 0x040fe40000410000 */
[----:B------:R-:W-:Y:S02]  /*135d0*/  FMUL.FTZ R131, R132, R131 ;  /* 0x0000008384837220 */ /* 0x000fe40000410000 */
[C---:B------:R-:W-:Y:S04]  /*135e0*/  HMMA.16816.F32.BF16 R120, R144.reuse, R152, R120 ;  /* 0x000000989078723c */ /* 0x040fe80000041878 */
[--C-:B-1----:R-:W-:Y:S04]  /*135f0*/  FFMA.FTZ R138, R201, c[0x0][0x2d0], -R142.reuse ;  /* 0x0000b400c98a7a23 */ /* 0x102fe8000001088e */
[-C--:B------:R-:W-:Y:S01]  /*13600*/  HMMA.16816.F32.BF16 R124, R144, R154.reuse, R124 ;  /* 0x0000009a907c723c */ /* 0x080fe2000004187c */
[----:B------:R1:W-:Y:S06]  /*13610*/  MUFU.EX2 R168, R138 ;  /* 0x0000008a00a87308 */ /* 0x0003ec0000000800 */
[----:B---3--:R-:W-:Y:S01]  /*13620*/  F2FP.BF16.PACK_AB R145, R188, R164 ;  /* 0x000000a4bc91723e */ /* 0x008fe200000010ff */
[----:B------:R-:W-:Y:S04]  /*13630*/  HMMA.16816.F32.BF16 R128, R192, R154, R128 ;  /* 0x0000009ac080723c */ /* 0x000fe80000041880 */
[----:B----4-:R-:W-:Y:S02]  /*13640*/  F2FP.BF16.PACK_AB R146, R170, R190 ;  /* 0x000000beaa92723e */ /* 0x010fe400000010ff */
[----:B------:R-:W-:Y:S01]  /*13650*/  F2FP.BF16.PACK_AB R144, R186, R139 ;  /* 0x0000008bba90723e */ /* 0x000fe200000010ff */
[----:B-1----:R-:W-:Y:S04]  /*13660*/  FFMA.FTZ R138, R204, c[0x0][0x2d0], -R142 ;  /* 0x0000b400cc8a7a23 */ /* 0x002fe8000001088e */
[----:B------:R1:W2:Y:S02]  /*13670*/  MUFU.EX2 R171, R138 ;  /* 0x0000008a00ab7308 */ /* 0x0002a40000000800 */
[--C-:B-1----:R-:W-:Y:S01]  /*13680*/  FFMA.FTZ R138, R202, c[0x0][0x2d0], -R143.reuse ;  /* 0x0000b400ca8a7a23 */ /* 0x102fe2000001088f */
[----:B--2---:R-:W-:Y:S07]  /*13690*/  F2FP.BF16.PACK_AB R147, R171, R168 ;  /* 0x000000a8ab93723e */ /* 0x004fee00000010ff */
[----:B------:R1:W-:Y:S01]  /*136a0*/  MUFU.EX2 R184, R138 ;  /* 0x0000008a00b87308 */ /* 0x0003e20000000800 */
[-C--:B-----5:R-:W-:Y:S05]  /*136b0*/  HMMA.16816.F32.BF16 R4, R144, R148.reuse, R4 ;  /* 0x000000949004723c */ /* 0x0a0fea0000041804 */
[--C-:B-1----:R-:W-:Y:S04]  /*136c0*/  FFMA.FTZ R138, R205, c[0x0][0x2d0], -R143.reuse ;  /* 0x0000b400cd8a7a23 */ /* 0x102fe8000001088f */
[----:B------:R1:W2:Y:S03]  /*136d0*/  MUFU.EX2 R189, R138 ;  /* 0x0000008a00bd7308 */ /* 0x0002a60000000800 */
[--C-:B-1----:R-:W-:Y:S01]  /*136e0*/  FFMA.FTZ R138, R208, c[0x0][0x2d0], -R143.reuse ;  /* 0x0000b400d08a7a23 */ /* 0x102fe2000001088f */
[----:B--2---:R-:W-:Y:S06]  /*136f0*/  F2FP.BF16.PACK_AB R152, R189, R184 ;  /* 0x000000b8bd98723e */ /* 0x004fec00000010ff */
[----:B------:R1:W-:Y:S02]  /*13700*/  MUFU.EX2 R169, R138 ;  /* 0x0000008a00a97308 */ /* 0x0003e40000000800 */
[----:B-1----:R-:W-:Y:S08]  /*13710*/  FFMA.FTZ R138, R210, c[0x0][0x2d0], -R143 ;  /* 0x0000b400d28a7a23 */ /* 0x002ff0000001088f */
[----:B------:R1:W2:Y:S02]  /*13720*/  MUFU.EX2 R252, R138 ;  /* 0x0000008a00fc7308 */ /* 0x0002a40000000800 */
[--C-:B-1----:R-:W-:Y:S01]  /*13730*/  FFMA.FTZ R138, R207, c[0x0][0x2d0], -R134.reuse ;  /* 0x0000b400cf8a7a23 */ /* 0x102fe20000010886 */
[----:B--2---:R-:W-:Y:S07]  /*13740*/  F2FP.BF16.PACK_AB R154, R252, R169 ;  /* 0x000000a9fc9a723e */ /* 0x004fee00000010ff */
[----:B------:R1:W-:Y:S02]  /*13750*/  MUFU.EX2 R251, R138 ;  /* 0x0000008a00fb7308 */ /* 0x0003e40000000800 */
[--C-:B-1----:R-:W-:Y:S08]  /*13760*/  FFMA.FTZ R138, R209, c[0x0][0x2d0], -R134.reuse ;  /* 0x0000b400d18a7a23 */ /* 0x102ff00000010886 */
[----:B------:R1:W2:Y:S02]  /*13770*/  MUFU.EX2 R221, R138 ;  /* 0x0000008a00dd7308 */ /* 0x0002a40000000800 */
[--C-:B-1----:R-:W-:Y:S01]  /*13780*/  FFMA.FTZ R138, R211, c[0x0][0x2d0], -R134.reuse ;  /* 0x0000b400d38a7a23 */ /* 0x102fe20000010886 */
[----:B--2---:R-:W-:Y:S07]  /*13790*/  F2FP.BF16.PACK_AB R153, R221, R251 ;  /* 0x000000fbdd99723e */ /* 0x004fee00000010ff */
[----:B------:R1:W-:Y:S02]  /*137a0*/  MUFU.EX2 R220, R138 ;  /* 0x0000008a00dc7308 */ /* 0x0003e40000000800 */
[----:B-1----:R-:W-:Y:S08]  /*137b0*/  FFMA.FTZ R138, R206, c[0x0][0x2d0], -R134 ;  /* 0x0000b400ce8a7a23 */ /* 0x002ff00000010886 */
[----:B------:R1:W2:Y:S02]  /*137c0*/  MUFU.EX2 R201, R138 ;  /* 0x0000008a00c97308 */ /* 0x0002a40000000800 */
[--C-:B-1----:R-:W-:Y:S01]  /*137d0*/  FFMA.FTZ R138, R244, c[0x0][0x2d0], -R141.reuse ;  /* 0x0000b400f48a7a23 */ /* 0x102fe2000001088d */
[----:B--2---:R-:W-:Y:S02]  /*137e0*/  F2FP.BF16.PACK_AB R155, R201, R220 ;  /* 0x000000dcc99b723e */ /* 0x004fe400000010ff */
[----:B------:R-:W-:Y:S05]  /*137f0*/  MOV R244, R185 ;  /* 0x000000b900f47202 */ /* 0x000fea0000000f00 */
[----:B------:R1:W-:Y:S01]  /*13800*/  MUFU.EX2 R218, R138 ;  /* 0x0000008a00da7308 */ /* 0x0003e20000000800 */
[----:B------:R-:W-:Y:S02]  /*13810*/  MOV R185, R183 ;  /* 0x000000b700b97202 */ /* 0x000fe40000000f00 */
[----:B------:R-:W-:Y:S01]  /*13820*/  MOV R183, R175 ;  /* 0x000000af00b77202 */ /* 0x000fe20000000f00 */
[C---:B------:R-:W-:Y:S04]  /*13830*/  HMMA.16816.F32.BF16 R8, R152.reuse, R148, R8 ;  /* 0x000000949808723c */ /* 0x040fe80000041808 */
[----:B------:R-:W-:Y:S02]  /*13840*/  MOV R175, R173 ;  /* 0x000000ad00af7202 */ /* 0x000fe40000000f00 */
[----:B------:R-:W-:Y:S02]  /*13850*/  MOV R173, R166 ;  /* 0x000000a600ad7202 */ /* 0x000fe40000000f00 */
[-C--:B------:R-:W-:Y:S03]  /*13860*/  HMMA.16816.F32.BF16 R12, R152, R150.reuse, R12 ;  /* 0x00000096980c723c */ /* 0x080fe6000004180c */
[----:B------:R-:W-:Y:S05]  /*13870*/  ISETP.GT.AND P0, PT, R242, R244, PT ;  /* 0x000000f4f200720c */ /* 0x000fea0003f04270 */
        /* <DEDUP_REMOVED lines=9> */
[----:B------:R-:W3:Y:S03]  /*13910*/  LDSM.16.MT88.4 R156, [R225+0x2100] ;  /* 0x00210000e19c783b */ /* 0x000ee60000004200 */
        /* <DEDUP_REMOVED lines=10> */
[-C--:B--2---:R-:W-:Y:S01]  /*139c0*/  HMMA.16816.F32.BF16 R52, R144, R148.reuse, R52 ;  /* 0x000000949034723c */ /* 0x084fe20000041834 */
[----:B------:R1:W2:Y:S07]  /*139d0*/  MUFU.EX2 R209, R138 ;  /* 0x0000008a00d17308 */ /* 0x0002ae0000000800 */
[C---:B------:R-:W-:Y:S08]  /*139e0*/  HMMA.16816.F32.BF16 R56, R152.reuse, R148, R56 ;  /* 0x000000949838723c */ /* 0x040ff00000041838 */
[-C--:B------:R-:W-:Y:S08]  /*139f0*/  HMMA.16816.F32.BF16 R60, R152, R150.reuse, R60 ;  /* 0x00000096983c723c */ /* 0x080ff0000004183c */
[C---:B------:R-:W-:Y:S01]  /*13a00*/  HMMA.16816.F32.BF16 R64, R144.reuse, R150, R64 ;  /* 0x000000969040723c */ /* 0x040fe20000041840 */
[----:B------:R-:W5:Y:S03]  /*13a10*/  LDSM.16.MT88.4 R148, [R228+0x2100] ;  /* 0x00210000e494783b */ /* 0x000f660000004200 */
[--C-:B-1----:R-:W-:Y:S01]  /*13a20*/  FFMA.FTZ R138, R249, c[0x0][0x2d0], -R141.reuse ;  /* 0x0000b400f98a7a23 */ /* 0x102fe2000001088d */
[----:B------:R-:W-:Y:S01]  /*13a30*/  MOV R249, R168 ;  /* 0x000000a800f97202 */ /* 0x000fe20000000f00 */
[----:B------:R-:W-:Y:S01]  /*13a40*/  FFMA.FTZ R141, R248, c[0x0][0x2d0], -R141 ;  /* 0x0000b400f88d7a23 */ /* 0x000fe2000001088d */
[----:B------:R-:W-:Y:S01]  /*13a50*/  MOV R248, R190 ;  /* 0x000000be00f87202 */ /* 0x000fe20000000f00 */
[-C--:B---3--:R-:W-:Y:S01]  /*13a60*/  HMMA.16816.F32.BF16 R68, R144, R156.reuse, R68 ;  /* 0x0000009c9044723c */ /* 0x088fe20000041844 */
[----:B------:R1:W-:Y:S07]  /*13a70*/  MUFU.EX2 R210, R138 ;  /* 0x0000008a00d27308 */ /* 0x0003ee0000000800 */
[C---:B------:R-:W-:Y:S03]  /*13a80*/  HMMA.16816.F32.BF16 R72, R152.reuse, R156, R72 ;  /* 0x0000009c9848723c */ /* 0x040fe60000041848 */
[----:B------:R2:W3:Y:S05]  /*13a90*/  MUFU.EX2 R208, R141 ;  /* 0x0000008d00d07308 */ /* 0x0004ea0000000800 */
[-C--:B------:R-:W-:Y:S08]  /*13aa0*/  HMMA.16816.F32.BF16 R76, R152, R158.reuse, R76 ;  /* 0x0000009e984c723c */ /* 0x080ff0000004184c */
[C---:B------:R-:W-:Y:S01]  /*13ab0*/  HMMA.16816.F32.BF16 R80, R144.reuse, R158, R80 ;  /* 0x0000009e9050723c */ /* 0x040fe20000041850 */
[----:B------:R-:W3:Y:S03]  /*13ac0*/  LDSM.16.MT88.4 R156, [R227+0x2100] ;  /* 0x00210000e39c783b */ /* 0x000ee60000004200 */
[--C-:B-1----:R-:W-:Y:S01]  /*13ad0*/  FFMA.FTZ R138, R246, c[0x0][0x2d0], -R142.reuse ;  /* 0x0000b400f68a7a23 */ /* 0x102fe2000001088e */
[----:B------:R-:W-:Y:S01]  /*13ae0*/  MOV R246, R189 ;  /* 0x000000bd00f67202 */ /* 0x000fe20000000f00 */
[----:B------:R-:W-:Y:S01]  /*13af0*/  FFMA.FTZ R142, R247, c[0x0][0x2d0], -R142 ;  /* 0x0000b400f78e7a23 */ /* 0x000fe2000001088e */
[----:B------:R-:W-:Y:S01]  /*13b00*/  MOV R247, R188 ;  /* 0x000000bc00f77202 */ /* 0x000fe20000000f00 */
[-C--:B----4-:R-:W-:Y:S01]  /*13b10*/  HMMA.16816.F32.BF16 R84, R144, R160.reuse, R84 ;  /* 0x000000a09054723c */ /* 0x090fe20000041854 */
[----:B------:R1:W-:Y:S01]  /*13b20*/  MUFU.EX2 R207, R138 ;  /* 0x0000008a00cf7308 */ /* 0x0003e20000000800 */
[----:B------:R-:W-:Y:S02]  /*13b30*/  LDSM.16.MT88.4 R188, [R228+0x1100] ;  /* 0x00110000e4bc783b */ /* 0x000fe40000004200 */
[----:B--2---:R-:W-:Y:S04]  /*13b40*/  F2FP.BF16.PACK_AB R141, R209, R211 ;  /* 0x000000d3d18d723e */ /* 0x004fe800000010ff */
[C---:B------:R-:W-:Y:S03]  /*13b50*/  HMMA.16816.F32.BF16 R88, R152.reuse, R160, R88 ;  /* 0x000000a09858723c */ /* 0x040fe60000041858 */
[----:B------:R3:W-:Y:S05]  /*13b60*/  MUFU.EX2 R206, R142 ;  /* 0x0000008e00ce7308 */ /* 0x0007ea0000000800 */
[-C--:B------:R-:W-:Y:S08]  /*13b70*/  HMMA.16816.F32.BF16 R92, R152, R162.reuse, R92 ;  /* 0x000000a2985c723c */ /* 0x080ff0000004185c */
[C---:B------:R-:W-:Y:S04]  /*13b80*/  HMMA.16816.F32.BF16 R96, R144.reuse, R162, R96 ;  /* 0x000000a29060723c */ /* 0x040fe80000041860 */
[--C-:B-1----:R-:W-:Y:S01]  /*13b90*/  FFMA.FTZ R138, R215, c[0x0][0x2d0], -R143.reuse ;  /* 0x0000b400d78a7a23 */ /* 0x102fe2000001088f */
[----:B------:R-:W-:Y:S03]  /*13ba0*/  MOV R215, R187 ;  /* 0x000000bb00d77202 */ /* 0x000fe60000000f00 */
[-C--:B-----5:R-:W-:Y:S01]  /*13bb0*/  HMMA.16816.F32.BF16 R100, R144, R148.reuse, R100 ;  /* 0x000000949064723c */ /* 0x0a0fe20000041864 */
[----:B------:R1:W-:Y:S03]  /*13bc0*/  MUFU.EX2 R205, R138 ;  /* 0x0000008a00cd7308 */ /* 0x0003e60000000800 */
[----:B---3--:R-:W-:Y:S04]  /*13bd0*/  F2FP.BF16.PACK_AB R142, R208, R210 ;  /* 0x000000d2d08e723e */ /* 0x008fe800000010ff */
        /* <DEDUP_REMOVED lines=18> */
[----:B--2---:R-:W-:Y:S02]  /*13d00*/  F2FP.BF16.PACK_AB R192, R203, R205 ;  /* 0x000000cdcbc0723e */ /* 0x004fe400000010ff */
[----:B------:R-:W-:Y:S02]  /*13d10*/  MOV R187, R174 ;  /* 0x000000ae00bb7202 */ /* 0x000fe40000000f00 */
[----:B------:R2:W3:Y:S01]  /*13d20*/  MUFU.EX2 R202, R143 ;  /* 0x0000008f00ca7308 */ /* 0x0004e20000000800 */
[--C-:B-1----:R-:W-:Y:S01]  /*13d30*/  FFMA.FTZ R138, R213, c[0x0][0x2d0], -R134.reuse ;  /* 0x0000b400d58a7a23 */ /* 0x102fe20000010886 */
[----:B------:R-:W-:Y:S02]  /*13d40*/  MOV R213, R164 ;  /* 0x000000a400d57202 */ /* 0x000fe40000000f00 */
[----:B------:R-:W1:Y:S06]  /*13d50*/  LDSM.16.MT88.4 R164, [R225+0x1100] ;  /* 0x00110000e1a4783b */ /* 0x000e6c0000004200 */
[----:B------:R4:W-:Y:S01]  /*13d60*/  MUFU.EX2 R200, R138 ;  /* 0x0000008a00c87308 */ /* 0x0009e20000000800 */
[----:B--2---:R-:W-:Y:S02]  /*13d70*/  F2FP.BF16.PACK_AB R143, R206, R207 ;  /* 0x000000cfce8f723e */ /* 0x004fe400000010ff */
[----:B---3--:R-:W-:Y:S01]  /*13d80*/  F2FP.BF16.PACK_AB R194, R202, R204 ;  /* 0x000000cccac2723e */ /* 0x008fe200000010ff */
[--C-:B----4-:R-:W-:Y:S01]  /*13d90*/  FFMA.FTZ R138, R212, c[0x0][0x2d0], -R134.reuse ;  /* 0x0000b400d48a7a23 */ /* 0x110fe20000010886 */
[----:B------:R-:W-:Y:S05]  /*13da0*/  MOV R212, R139 ;  /* 0x0000008b00d47202 */ /* 0x000fea0000000f00 */
[----:B------:R2:W3:Y:S02]  /*13db0*/  MUFU.EX2 R139, R138 ;  /* 0x0000008a008b7308 */ /* 0x0004e40000000800 */
[--C-:B--2---:R-:W-:Y:S01]  /*13dc0*/  FFMA.FTZ R138, R214, c[0x0][0x2d0], -R134.reuse ;  /* 0x0000b400d68a7a23 */ /* 0x104fe20000010886 */
[----:B------:R-:W-:Y:S01]  /*13dd0*/  MOV R214, R185 ;  /* 0x000000b900d67202 */ /* 0x000fe20000000f00 */
[----:B------:R-:W-:Y:S01]  /*13de0*/  FFMA.FTZ R134, R140, c[0x0][0x2d0], -R134 ;  /* 0x0000b4008c867a23 */ /* 0x000fe20000010886 */
[----:B------:R-:W-:Y:S02]  /*13df0*/  MOV R185, R172 ;  /* 0x000000ac00b97202 */ /* 0x000fe40000000f00 */
[----:B------:R-:W2:Y:S03]  /*13e00*/  LDSM.16.MT88.4 R172, [R226+0x1100] ;  /* 0x00110000e2ac783b */ /* 0x000ea60000004200 */
[----:B------:R-:W-:Y:S01]  /*13e10*/  MUFU.EX2 R138, R138 ;  /* 0x0000008a008a7308 */ /* 0x000fe20000000800 */
[----:B------:R-:W-:Y:S02]  /*13e20*/  F2FP.BF16.PACK_AB R140, R217, R218 ;  /* 0x000000dad98c723e */ /* 0x000fe400000010ff */
[----:B---3--:R-:W-:Y:S05]  /*13e30*/  F2FP.BF16.PACK_AB R193, R139, R200 ;  /* 0x000000c88bc1723e */ /* 0x008fea00000010ff */
[-C--:B-1----:R-:W-:Y:S01]  /*13e40*/  HMMA.16816.F32.BF16 R144, R140, R164.reuse, R4 ;  /* 0x000000a48c90723c */ /* 0x082fe20000041804 */
[----:B------:R-:W1:Y:S01]  /*13e50*/  LDSM.16.MT88.4 R4, [R225+0x2900] ;  /* 0x00290000e104783b */ /* 0x000e620000004200 */
[----:B------:R-:W3:Y:S03]  /*13e60*/  MUFU.EX2 R134, R134 ;  /* 0x0000008600867308 */ /* 0x000ee60000000800 */
[----:B---3--:R-:W-:Y:S07]  /*13e70*/  F2FP.BF16.PACK_AB R195, R134, R138 ;  /* 0x0000008a86c3723e */ /* 0x008fee00000010ff */
[C---:B------:R-:W-:Y:S01]  /*13e80*/  HMMA.16816.F32.BF16 R148, R192.reuse, R164, R8 ;  /* 0x000000a4c094723c */ /* 0x040fe20000041808 */
[----:B------:R-:W3:Y:S07]  /*13e90*/  LDSM.16.MT88.4 R8, [R226+0x2900] ;  /* 0x00290000e208783b */ /* 0x000eee0000004200 */
[-C--:B------:R-:W-:Y:S01]  /*13ea0*/  HMMA.16816.F32.BF16 R152, R192, R166.reuse, R12 ;  /* 0x000000a6c098723c */ /* 0x080fe2000004180c */
[----:B------:R-:W4:Y:S07]  /*13eb0*/  LDSM.16.MT88.4 R12, [R228+0x2900] ;  /* 0x00290000e40c783b */ /* 0x000f2e0000004200 */
[C---:B------:R-:W-:Y:S01]  /*13ec0*/  HMMA.16816.F32.BF16 R156, R140.reuse, R166, R16 ;  /* 0x000000a68c9c723c */ /* 0x040fe20000041810 */
[----:B------:R-:W5:Y:S07]  /*13ed0*/  LDSM.16.MT88.4 R16, [R227+0x2900] ;  /* 0x00290000e310783b */ /* 0x000f6e0000004200 */
[-C--:B--2---:R-:W-:Y:S01]  /*13ee0*/  HMMA.16816.F32.BF16 R160, R140, R172.reuse, R20 ;  /* 0x000000ac8ca0723c */ /* 0x084fe20000041814 */
[----:B------:R-:W2:Y:S06]  /*13ef0*/  LDL.LU R20, [R1+0x1c] ;  /* 0x00001c0001147983 */ /* 0x000eac0000300800 */
[----:B------:R-:W-:Y:S01]  /*13f00*/  MOV R23, R245 ;  /* 0x000000f500177202 */ /* 0x000fe20000000f00 */
[C---:B------:R-:W-:Y:S04]  /*13f10*/  HMMA.16816.F32.BF16 R164, R192.reuse, R172, R24 ;  /* 0x000000acc0a4723c */ /* 0x040fe80000041818 */
[----:B------:R-:W-:Y:S02]  /*13f20*/  MOV R245, R171 ;  /* 0x000000ab00f57202 */ /* 0x000fe40000000f00 */
[----:B------:R-:W-:Y:S02]  /*13f30*/  MOV R22, R187 ;  /* 0x000000bb00167202 */ /* 0x000fe40000000f00 */
[-C--:B------:R-:W-:Y:S01]  /*13f40*/  HMMA.16816.F32.BF16 R168, R192, R174.reuse, R28 ;  /* 0x000000aec0a8723c */ /* 0x080fe2000004181c */
[----:B------:R-:W2:Y:S03]  /*13f50*/  LDL.LU R28, [R1+0x18] ;  /* 0x00001800011c7983 */ /* 0x000ea60000300800 */
[----:B------:R-:W-:Y:S02]  /*13f60*/  MOV R21, R186 ;  /* 0x000000ba00157202 */ /* 0x000fe40000000f00 */
[----:B------:R-:W-:Y:S02]  /*13f70*/  MOV R27, R185 ;  /* 0x000000b9001b7202 */ /* 0x000fe40000000f00 */
[C---:B------:R-:W-:Y:S01]  /*13f80*/  HMMA.16816.F32.BF16 R172, R140.reuse, R174, R32 ;  /* 0x000000ae8cac723c */ /* 0x040fe20000041820 */
[----:B------:R-:W2:Y:S03]  /*13f90*/  LDL.LU R33, [R1+0x10] ;  /* 0x0000100001217983 */ /* 0x000ea60000300800 */
[----:B------:R-:W-:Y:S01]  /*13fa0*/  MOV R31, R178 ;  /* 0x000000b2001f7202 */ /* 0x000fe20000000f00 */
[----:B------:R-:W2:Y:S01]  /*13fb0*/  LDL.LU R32, [R1+0x14] ;  /* 0x0000140001207983 */ /* 0x000ea20000300800 */
[----:B------:R-:W-:Y:S02]  /*13fc0*/  MOV R30, R179 ;  /* 0x000000b3001e7202 */ /* 0x000fe40000000f00 */
[----:B------:R-:W-:Y:S04]  /*13fd0*/  MOV R35, R176 ;  /* 0x000000b000237202 */ /* 0x000fe80000000f00 */
[----:B------:R-:W-:Y:S02]  /*13fe0*/  MOV R34, R177 ;  /* 0x000000b100227202 */ /* 0x000fe40000000f00 */
[-C--:B------:R-:W-:Y:S03]  /*13ff0*/  HMMA.16816.F32.BF16 R176, R140, R188.reuse, R36 ;  /* 0x000000bc8cb0723c */ /* 0x080fe60000041824 */
[----:B------:R-:W-:Y:S02]  /*14000*/  MOV R25, R183 ;  /* 0x000000b700197202 */ /* 0x000fe40000000f00 */
[----:B------:R-:W-:Y:S02]  /*14010*/  MOV R24, R182 ;  /* 0x000000b600187202 */ /* 0x000fe40000000f00 */
[----:B------:R-:W-:Y:S02]  /*14020*/  MOV R29, R181 ;  /* 0x000000b5001d7202 */ /* 0x000fe40000000f00 */
[----:B------:R-:W-:Y:S02]  /*14030*/  MOV R39, R180 ;  /* 0x000000b400277202 */ /* 0x000fe40000000f00 */
[C---:B------:R-:W-:Y:S04]  /*14040*/  HMMA.16816.F32.BF16 R180, R192.reuse, R188, R40 ;  /* 0x000000bcc0b4723c */ /* 0x040fe80000041828 */
[----:B------:R-:W-:Y:S04]  /*14050*/  MOV R26, R184 ;  /* 0x000000b8001a7202 */ /* 0x000fe80000000f00 */
        /* <DEDUP_REMOVED lines=9> */
[C---:B------:R-:W-:Y:S08]  /*140f0*/  HMMA.16816.F32.BF16 R80, R140.reuse, R6, R80 ;  /* 0x000000068c50723c */ /* 0x040ff00000041850 */
[-C--:B---3--:R-:W-:Y:S08]  /*14100*/  HMMA.16816.F32.BF16 R84, R140, R8.reuse, R84 ;  /* 0x000000088c54723c */ /* 0x088ff00000041854 */
[C---:B------:R-:W-:Y:S08]  /*14110*/  HMMA.16816.F32.BF16 R88, R192.reuse, R8, R88 ;  /* 0x00000008c058723c */ /* 0x040ff00000041858 */
[-C--:B------:R-:W-:Y:S08]  /*14120*/  HMMA.16816.F32.BF16 R92, R192, R10.reuse, R92 ;  /* 0x0000000ac05c723c */ /* 0x080ff0000004185c */
[C---:B------:R-:W-:Y:S08]  /*14130*/  HMMA.16816.F32.BF16 R96, R140.reuse, R10, R96 ;  /* 0x0000000a8c60723c */ /* 0x040ff00000041860 */
[-C--:B----4-:R-:W-:Y:S08]  /*14140*/  HMMA.16816.F32.BF16 R100, R140, R12.reuse, R100 ;  /* 0x0000000c8c64723c */ /* 0x090ff00000041864 */
[C---:B------:R-:W-:Y:S08]  /*14150*/  HMMA.16816.F32.BF16 R104, R192.reuse, R12, R104 ;  /* 0x0000000cc068723c */ /* 0x040ff00000041868 */
[-C--:B------:R-:W-:Y:S08]  /*14160*/  HMMA.16816.F32.BF16 R108, R192, R14.reuse, R108 ;  /* 0x0000000ec06c723c */ /* 0x080ff0000004186c */
[C---:B------:R-:W-:Y:S08]  /*14170*/  HMMA.16816.F32.BF16 R112, R140.reuse, R14, R112 ;  /* 0x0000000e8c70723c */ /* 0x040ff00000041870 */
[-C--:B-----5:R-:W-:Y:S08]  /*14180*/  HMMA.16816.F32.BF16 R116, R140, R16.reuse, R116 ;  /* 0x000000108c74723c */ /* 0x0a0ff00000041874 */
[C---:B------:R-:W-:Y:S08]  /*14190*/  HMMA.16816.F32.BF16 R120, R192.reuse, R16, R120 ;  /* 0x00000010c078723c */ /* 0x040ff00000041878 */
[-C--:B------:R-:W-:Y:S08]  /*141a0*/  HMMA.16816.F32.BF16 R124, R192, R18.reuse, R124 ;  /* 0x00000012c07c723c */ /* 0x080ff0000004187c */
[----:B------:R-:W-:Y:S04]  /*141b0*/  HMMA.16816.F32.BF16 R128, R140, R18, R128 ;  /* 0x000000128c80723c */ /* 0x000fe80000041880 */
[----:B--2---:R-:W-:Y:S04]  /*141c0*/  FFMA.FTZ R4, R2, R28, R35 ;  /* 0x0000001c02047223 */ /* 0x004fe80000010023 */
[----:B------:R-:W-:Y:S04]  /*141d0*/  FADD.FTZ R4, R31, R4 ;  /* 0x000000041f047221 */ /* 0x000fe80000010000 */
[----:B------:R-:W-:Y:S02]  /*141e0*/  FFMA.FTZ R133, R133, R33, R39 ;  /* 0x0000002185857223 */ /* 0x000fe40000010027 */
[----:B------:R-:W-:Y:S02]  /*141f0*/  FADD.FTZ R5, R26, R4 ;  /* 0x000000041a057221 */ /* 0x000fe40000010000 */
[----:B------:R-:W-:Y:S02]  /*14200*/  FFMA.FTZ R132, R132, R32, R34 ;  /* 0x0000002084847223 */ /* 0x000fe40000010022 */
[----:B------:R-:W-:Y:S02]  /*14210*/  FADD.FTZ R2, R29, R133 ;  /* 0x000000851d027221 */ /* 0x000fe40000010000 */
[----:B------:R-:W-:Y:S02]  /*14220*/  FADD.FTZ R132, R30, R132 ;  /* 0x000000841e847221 */ /* 0x000fe40000010000 */
[----:B------:R-:W-:Y:S02]  /*14230*/  FADD.FTZ R2, R24, R2 ;  /* 0x0000000218027221 */ /* 0x000fe40000010000 */
[----:B------:R-:W-:Y:S02]  /*14240*/  FFMA.FTZ R4, R0, R20, R27 ;  /* 0x0000001400047223 */ /* 0x000fe4000001001b */
        /* <DEDUP_REMOVED lines=36> */
[----:B------:R1:W-:Y:S01]  /*14490*/  STL [R1+0x10], R0 ;  /* 0x0000100001007387 */ /* 0x0003e20000100800 */
[----:B------:R-:W-:Y:S01]  /*144a0*/  FADD.FTZ R2, R139, R2 ;  /* 0x000000028b027221 */ /* 0x000fe20000010000 */
[----:B------:R-:W-:Y:S01]  /*144b0*/  MOV R139, R3 ;  /* 0x00000003008b7202 */ /* 0x000fe20000000f00 */
[----:B------:R-:W-:Y:S01]  /*144c0*/  FADD.FTZ R4, R202, R4 ;  /* 0x00000004ca047221 */ /* 0x000fe20000010000 */
[----:B------:R2:W-:Y:S01]  /*144d0*/  STL [R1+0x14], R5 ;  /* 0x0000140501007387 */ /* 0x0005e20000100800 */
[----:B------:R-:W-:Y:S01]  /*144e0*/  FADD.FTZ R2, R138, R2 ;  /* 0x000000028a027221 */ /* 0x000fe20000010000 */
[----:B------:R-:W-:Y:S02]  /*144f0*/  MOV R138, R135 ;  /* 0x00000087008a7202 */ /* 0x000fe40000000f00 */
[----:B------:R2:W-:Y:S01]  /*14500*/  STL [R1+0x18], R4 ;  /* 0x0000180401007387 */ /* 0x0005e20000100800 */
[----:B------:R-:W-:Y:S01]  /*14510*/  FADD.FTZ R2, R134, R2 ;  /* 0x0000000286027221 */ /* 0x000fe20000010000 */
[----:B------:R-:W-:Y:S04]  /*14520*/  MOV R134, R136 ;  /* 0x0000008800867202 */ /* 0x000fe80000000f00 */
[----:B------:R2:W-:Y:S01]  /*14530*/  STL [R1+0x1c], R2 ;  /* 0x00001c0201007387 */ /* 0x0005e20000100800 */
[----:B-1----:R-:W-:Y:S04]  /*14540*/  IADD3 R0, R242, -0x1, RZ ;  /* 0xfffffffff2007810 */ /* 0x002fe80007ffe0ff */
[----:B------:R-:W-:Y:S01]  /*14550*/  MOV R242, R0 ;  /* 0x0000000000f27202 */ /* 0x000fe20000000f00 */
[----:B------:R-:W-:-:S05]  /*14560*/  @P0 BRA `(.L_x_509) ;  /* 0xffffb47000000947 */ /* 0x000fca000383ffff */
.L_x_492:
[----:B------:R-:W3:Y:S04]  /*14570*/  LDL.LU R0, [R1+0x10] ;  /* 0x0000100001007983 */ /* 0x000ee80000300800 */
[----:B-12---:R-:W2:Y:S04]  /*14580*/  LDL.LU R4, [R1+0x14] ;  /* 0x0000140001047983 */ /* 0x006ea80000300800 */
[----:B------:R-:W4:Y:S04]  /*14590*/  LDL.LU R5, [R1+0x18] ;  /* 0x0000180001057983 */ /* 0x000f280000300800 */
[----:B------:R-:W4:Y:S01]  /*145a0*/  LDL.LU R2, [R1+0x1c] ;  /* 0x00001c0001027983 */ /* 0x000f220000300800 */
[----:B------:R-:W-:-:S02]  /*145b0*/  MOV R18, 0xff800000 ;  /* 0xff80000000127802 */ /* 0x000fc40000000f00 */
[----:B------:R-:W-:Y:S02]  /*145c0*/  MOV R19, 0xff800000 ;  /* 0xff80000000137802 */ /* 0x000fe40000000f00 */
[----:B------:R-:W-:Y:S02]  /*145d0*/  MOV R20, 0xff800000 ;  /* 0xff80000000147802 */ /* 0x000fe40000000f00 */
[----:B------:R-:W-:Y:S02]  /*145e0*/  MOV R21, 0xff800000 ;  /* 0xff80000000157802 */ /* 0x000fe40000000f00 */
[----:B------:R-:W-:Y:S01]  /*145f0*/  PLOP3.LUT P4, PT, PT, PT, PT, 0x8, 0x0 ;  /* 0x000000000000781c */ /* 0x000fe20003f8e170 */
[----:B---3--:R-:W1:Y:S04]  /*14600*/  SHFL.BFLY PT, R11, R0, 0x2, 0x1f ;  /* 0x0c401f00000b7f89 */ /* 0x008e6800000e0000 */
[----:B--2---:R-:W2:Y:S04]  /*14610*/  SHFL.BFLY PT, R9, R4, 0x2, 0x1f ;  /* 0x0c401f0004097f89 */ /* 0x004ea800000e0000 */
        /* <DEDUP_REMOVED lines=19> */
[----:B------:R-:W-:-:S05]  /*14750*/  FSETP.NE.FTZ.AND P1, PT, R7, RZ, PT ;  /* 0x000000ff0700720b */ /* 0x000fca0003f35000 */
[----:B------:R-:W1:Y:S01]  /*14760*/  @P3 MUFU.RCP R0, R11 ;  /* 0x0000000b00003308 */ /* 0x000e620000001000 */
[----:B------:R-:W-:-:S07]  /*14770*/  FSETP.NE.FTZ.AND P0, PT, R6, RZ, PT ;  /* 0x000000ff0600720b */ /* 0x000fce0003f15000 */
[----:B------:R-:W-:Y:S06]  /*14780*/  @P2 MUFU.RCP R4, R9 ;  /* 0x0000000900042308 */ /* 0x000fec0000001000 */
[----:B------:R-:W-:Y:S01]  /*14790*/  @P0 MOV R8, 0x3f317218 ;  /* 0x3f31721800080802 */ /* 0x000fe20000000f00 */
[C---:B-1----:R-:W-:Y:S01]  /*147a0*/  FMUL.FTZ R144, R0.reuse, R144 ;  /* 0x0000009000907220 */ /* 0x042fe20000410000 */
[----:B------:R-:W1:Y:S01]  /*147b0*/  @P1 MUFU.RCP R2, R7 ;  /* 0x0000000700021308 */ /* 0x000e620000001000 */
        /* <DEDUP_REMOVED lines=13> */
[C---:B------:R-:W-:Y:S01]  /*14890*/  FMUL.FTZ R52, R0.reuse, R52 ;  /* 0x0000003400347220 */ /* 0x040fe20000410000 */
[----:B------:R-:W-:Y:S01]  /*148a0*/  @P1 MUFU.LG2 R7, R7 ;  /* 0x0000000700071308 */ /* 0x000fe20000000c00 */
        /* <DEDUP_REMOVED lines=19> */
[----:B------:R-:W-:Y:S01]  /*149e0*/  MOV R0, RZ ;  /* 0x000000ff00007202 */ /* 0x000fe20000000f00 */
[C---:B-1----:R-:W-:Y:S02]  /*149f0*/  FMUL.FTZ R148, R2.reuse, R148 ;  /* 0x0000009402947220 */ /* 0x042fe40000410000 */
[----:B------:R-:W-:-:S02]  /*14a00*/  FMUL.FTZ R149, R2, R149 ;  /* 0x0000009502957220 */ /* 0x000fc40000410000 */
[C---:B------:R-:W-:Y:S01]  /*14a10*/  FMUL.FTZ R152, R2.reuse, R152 ;  /* 0x0000009802987220 */ /* 0x040fe20000410000 */
[----:B------:R-:W1:Y:S01]  /*14a20*/  @P0 MUFU.RCP R0, R6 ;  /* 0x0000000600000308 */ /* 0x000e620000001000 */
[C---:B------:R-:W-:Y:S02]  /*14a30*/  FMUL.FTZ R153, R2.reuse, R153 ;  /* 0x0000009902997220 */ /* 0x040fe40000410000 */
[C---:B------:R-:W-:Y:S02]  /*14a40*/  FMUL.FTZ R164, R2.reuse, R164 ;  /* 0x000000a402a47220 */ /* 0x040fe40000410000 */
[C---:B------:R-:W-:Y:S02]  /*14a50*/  FMUL.FTZ R165, R2.reuse, R165 ;  /* 0x000000a502a57220 */ /* 0x040fe40000410000 */
[C---:B------:R-:W-:Y:S01]  /*14a60*/  FMUL.FTZ R168, R2.reuse, R168 ;  /* 0x000000a802a87220 */ /* 0x040fe20000410000 */
[----:B------:R-:W2:Y:S01]  /*14a70*/  @P0 MUFU.LG2 R6, R6 ;  /* 0x0000000600060308 */ /* 0x000ea20000000c00 */
        /* <DEDUP_REMOVED lines=59> */
[C---:B-1----:R-:W-:Y:S02]  /*14e30*/  FMUL.FTZ R150, R0.reuse, R150 ;  /* 0x0000009600967220 */ /* 0x042fe40000410000 */
        /* <DEDUP_REMOVED lines=38> */
[----:B--2---:R-:W-:Y:S02]  /*150a0*/  @P0 FMUL.FTZ R4, R6, 0.69314718246459960938 ;  /* 0x3f31721806040820 */ /* 0x004fe40000410000 */
[----:B------:R-:W-:Y:S02]  /*150b0*/  @P0 FMUL.FTZ R0, R8, c[0x0][0x2d0] ;  /* 0x0000b40008000a20 */ /* 0x000fe40000410000 */
[----:B------:R-:W-:-:S02]  /*150c0*/  @P3 FFMA.FTZ R18, R10, R137, R11 ;  /* 0x000000890a123223 */ /* 0x000fc4000001000b */
[----:B------:R-:W-:Y:S02]  /*150d0*/  @P2 FFMA.FTZ R19, R5, R136, R9 ;  /* 0x0000008805132223 */ /* 0x000fe40000010009 */
[----:B------:R-:W-:Y:S02]  /*150e0*/  @P1 FFMA.FTZ R20, R2, R135, R7 ;  /* 0x0000008702141223 */ /* 0x000fe40000010007 */
[----:B------:R-:W-:Y:S02]  /*150f0*/  @P0 FFMA.FTZ R21, R0, R3, R4 ;  /* 0x0000000300150223 */ /* 0x000fe40000010004 */
.L_x_434:
[----:B-1----:R-:W-:Y:S05]  /*15100*/  @P4 BRA `(.L_x_510) ;  /* 0x0000209000004947 */ /* 0x002fea0003800000 */
        /* <DEDUP_REMOVED lines=117> */
[----:B------:R4:W2:Y:S04]  /*15860*/  SHFL.IDX PT, R7, R0, 0x3, 0x1c1f ;  /* 0x007c1f0000077f89 */ /* 0x0008a800000e0000 */
        /* <DEDUP_REMOVED lines=12> */
[----:B------:R2:W-:Y:S01]  /*15930*/  @!P1 ST.E [R6.64], R21 ;  /* 0x0000001506009985 */ /* 0x0005e2000c10190e */
        /* <DEDUP_REMOVED lines=95> */
.L_x_512:
[----:B-1----:R-:W-:Y:S05]  /*15f30*/  BSYNC B0 ;  /* 0x0000000000007941 */ /* 0x002fea0003800000 */
.L_x_511:
        /* <DEDUP_REMOVED lines=97> */
.L_x_514:
[----:B------:R-:W-:Y:S05]  /*16550*/  BSYNC B0 ;  /* 0x0000000000007941 */ /* 0x000fea0003800000 */
.L_x_513:
        /* <DEDUP_REMOVED lines=30> */
[C---:B-1----:R-:W-:Y:S02]  /*16740*/  IADD3 R8, R0.reuse, 0x30, RZ ;  /* 0x0000003000087810 */ /* 0x042fe40007ffe0ff */
        /* <DEDUP_REMOVED lines=10> */
[----:B-1----:R-:W-:Y:S01]  /*167f0*/  @!P5 IMAD.WIDE R4, R6, 0x4, R2 ;  /* 0x000000040604d825 */ /* 0x002fe200078e0202 */
[----:B------:R-:W-:Y:S02]  /*16800*/  @!P4 LEA.HI R6, R7, R7, RZ, 0x1 ;  /* 0x000000070706c211 */ /* 0x000fe400078f08ff */
[----:B------:R-:W-:Y:S02]  /*16810*/  @!P1 LEA.HI R7, R10, R10, RZ, 0x1 ;  /* 0x0000000a0a079211 */ /* 0x000fe400078f08ff */
[----:B------:R1:W-:Y:S01]  /*16820*/  @!P5 ST.E.64 [R4.64], R180 ;  /* 0x000000b40400d985 */ /* 0x0003e2000c101b0e */
[----:B------:R-:W-:Y:S02]  /*16830*/  @!P4 LOP3.LUT R6, R6, 0xfffffffe, RZ, 0xc0, !PT ;  /* 0xfffffffe0606c812 */ /* 0x000fe400078ec0ff */
[----:B------:R-:W-:Y:S02]  /*16840*/  @!P1 LOP3.LUT R7, R7, 0xfffffffe, RZ, 0xc0, !PT ;  /* 0xfffffffe07079812 */ /* 0x000fe400078ec0ff */
[----:B-1----:R-:W-:-:S02]  /*16850*/  @!P3 LEA.HI R5, R8, R8, RZ, 0x1 ;  /* 0x000000080805b211 */ /* 0x002fc400078f08ff */
        /* <DEDUP_REMOVED lines=11> */
[----:B-1----:R-:W-:Y:S01]  /*16910*/  @!P0 IMAD.WIDE R4, R12, 0x4, R2 ;  /* 0x000000040c048825 */ /* 0x002fe200078e0202 */
[----:B---3--:R-:W-:-:S04]  /*16920*/  IADD3 R9, R0, 0x50, RZ ;  /* 0x0000005000097810 */ /* 0x008fc80007ffe0ff */
[----:B------:R1:W-:Y:S01]  /*16930*/  @!P0 ST.E.64 [R4.64], R76 ;  /* 0x0000004c04008985 */ /* 0x0003e2000c101b0e */
[----:B------:R-:W-:Y:S02]  /*16940*/  IADD3 R8, R0, 0x58, RZ ;  /* 0x0000005800087810 */ /* 0x000fe40007ffe0ff */
[----:B------:R-:W-:Y:S02]  /*16950*/  ISETP.GE.AND P5, PT, R9, c[0x0][0x3c8], PT ;  /* 0x0000f20009007a0c */ /* 0x000fe40003fa6270 */
[----:B------:R-:W-:Y:S02]  /*16960*/  ISETP.GE.AND P4, PT, R8, c[0x0][0x3c8], PT ;  /* 0x0000f20008007a0c */ /* 0x000fe40003f86270 */
[C---:B----4-:R-:W-:Y:S02]  /*16970*/  IADD3 R7, R0.reuse, 0x60, RZ ;  /* 0x0000006000077810 */ /* 0x050fe40007ffe0ff */
        /* <DEDUP_REMOVED lines=10> */
[C---:B-1----:R-:W-:Y:S02]  /*16a20*/  IADD3 R5, R0.reuse, 0x70, RZ ;  /* 0x0000007000057810 */ /* 0x042fe40007ffe0ff */
        /* <DEDUP_REMOVED lines=20> */
.L_x_516:
[----:B------:R-:W-:Y:S05]  /*16b70*/  BSYNC B0 ;  /* 0x0000000000007941 */ /* 0x000fea0003800000 */
.L_x_515:
[----:B-1-3--:R1:W3:Y:S04]  /*16b80*/  SHFL.IDX PT, R3, R22, 0x3, 0x1c1f ;  /* 0x007c1f0016037f89 */ /* 0x00a2e800000e0000 */
        /* <DEDUP_REMOVED lines=9> */
[C---:B---34-:R-:W-:Y:S01]  /*16c20*/  @!P0 IMAD.WIDE R6, R0.reuse, 0x4, R2 ;  /* 0x0000000400068825 */ /* 0x058fe200078e0202 */
        /* <DEDUP_REMOVED lines=13> */
[----:B---3--:R-:W-:Y:S01]  /*16d00*/  @!P6 LEA.HI R6, R5, R5, RZ, 0x1 ;  /* 0x000000050506e211 */ /* 0x008fe200078f08ff */
[----:B------:R-:W-:-:S03]  /*16d10*/  @!P5 IMAD.WIDE R4, R4, 0x4, R2 ;  /* 0x000000040404d825 */ /* 0x000fc600078e0202 */
[----:B------:R-:W-:-:S05]  /*16d20*/  @!P6 LOP3.LUT R6, R6, 0xfffffffe, RZ, 0xc0, !PT ;  /* 0xfffffffe0606e812 */ /* 0x000fca00078ec0ff */
[----:B------:R-:W-:-:S05]  /*16d30*/  @!P6 IMAD.WIDE R6, R6, 0x4, R2 ;  /* 0x000000040606e825 */ /* 0x000fca00078e0202 */
[----:B------:R3:W-:Y:S01]  /*16d40*/  @!P6 ST.E.64 [R6.64], R154 ;  /* 0x0000009a0600e985 */ /* 0x0007e2000c101b0e */
[----:B------:R-:W-:-:S03]  /*16d50*/  ISETP.GE.AND P6, PT, R14, c[0x0][0x3c8], PT ;  /* 0x0000f2000e007a0c */ /* 0x000fc60003fc6270 */
[----:B------:R4:W-:Y:S01]  /*16d60*/  @!P5 ST.E.64 [R4.64], R166 ;  /* 0x000000a60400d985 */ /* 0x0009e2000c101b0e */
[----:B------:R-:W-:Y:S02]  /*16d70*/  ISETP.GE.AND P5, PT, R15, c[0x0][0x3c8], PT ;  /* 0x0000f2000f007a0c */ /* 0x000fe40003fa6270 */
[----:B---3--:R-:W-:Y:S02]  /*16d80*/  @!P2 LEA.HI R7, R10, R10, RZ, 0x1 ;  /* 0x0000000a0a07a211 */ /* 0x008fe400078f08ff */
        /* <DEDUP_REMOVED lines=19> */
[----:B---3--:R-:W-:-:S02]  /*16ec0*/  IADD3 R12, R0, 0x70, RZ ;  /* 0x00000070000c7810 */ /* 0x008fc40007ffe0ff */
[C---:B----4-:R-:W-:Y:S02]  /*16ed0*/  IADD3 R10, R0.reuse, 0x60, RZ ;  /* 0x00000060000a7810 */ /* 0x050fe40007ffe0ff */
[C---:B------:R-:W-:Y:S02]  /*16ee0*/  IADD3 R11, R0.reuse, 0x68, RZ ;  /* 0x00000068000b7810 */ /* 0x040fe40007ffe0ff */
[C---:B-1----:R-:W-:Y:S02]  /*16ef0*/  IADD3 R8, R0.reuse, 0x50, RZ ;  /* 0x0000005000087810 */ /* 0x042fe40007ffe0ff */
        /* <DEDUP_REMOVED lines=42> */
.L_x_510:
        /* <DEDUP_REMOVED lines=50> */
.L_x_517:
        /* <DEDUP_REMOVED lines=12> */
.L_x_2688:


//--------------------- .text._ZN7cutlass13device_kernelIN5flash19enable_sm80_to_sm89INS1_16FlashAttnFwdSm80INS1_25CollectiveMainloopFwdSm80ILi8ELi1ELb1EN4cute5tupleIJNS5_1CILi128EEENS7_ILi96EEES8_EEELi128ENS_10bfloat16_tEfNS_4arch4Sm80ELb0ELb1ELb1ELb1ELb0ELb0ELb1ELb1EEENS1_21CollectiveEpilogueFwdINS6_IJS8_S8_S9_EEENS6_IJNS7_ILi1EEESH_SH_EEESB_SD_Li256ELb1ELb1ELb1ELb0EEENS1_36VarlenDynamicPersistentTileSchedulerILi128ELi96ELi256ELi256ELb1ELb1ELb0ELb1ELb0ELb1EEEEEEEEEvNT_6ParamsE --------------------------
	.section	.text._ZN7cutlass13device_kernelIN5flash19enable_sm80_to_sm89INS1_16FlashAttnFwdSm80INS1_25CollectiveMainloopFwdSm80ILi8ELi1ELb1EN4cute5tupleIJNS5_1CILi128EEENS7_ILi96EEES8_EEELi128ENS_10bfloat16_tEfNS_4arch4Sm80ELb0ELb1ELb1ELb1ELb0ELb0ELb1ELb1EEENS1_21CollectiveEpilogueFwdINS6_IJS8_S8_S9_EEENS6_IJNS7_ILi1EEESH_SH_EEESB_SD_Li256ELb1ELb1ELb1ELb0EEENS1_36VarlenDynamicPersistentTileSchedulerILi128ELi96ELi256ELi256ELb1ELb1ELb0ELb1ELb0ELb1EEEEEEEEEvNT_6ParamsE,"ax",@progbits
	.sectioninfo	@"SHI_REGISTERS=255"
	.align	128
.text._ZN7cutlass13device_kernelIN5flash19enable_sm80_to_sm89INS1_16FlashAttnFwdSm80INS1_25CollectiveMainloopFwdSm80ILi8ELi1ELb1EN4cute5tupleIJNS5_1CILi128EEENS7_ILi96EEES8_EEELi128ENS_10bfloat16_tEfNS_4arch4Sm80ELb0ELb1ELb1ELb1ELb0ELb0ELb1ELb1EEENS1_21CollectiveEpilogueFwdINS6_IJS8_S8_S9_EEENS6_IJNS7_ILi1EEESH_SH_EEESB_SD_Li256ELb1ELb1ELb1ELb0EEENS1_36VarlenDynamicPersistentTileSchedulerILi128ELi96ELi256ELi256ELb1ELb1ELb0ELb1ELb0ELb1EEEEEEEEEvNT_6ParamsE:
        .type           _ZN7cutlass13device_kernelIN5flash19enable_sm80_to_sm89INS1_16FlashAttnFwdSm80INS1_25CollectiveMainloopFwdSm80ILi8ELi1ELb1EN4cute5tupleIJNS5_1CILi128EEENS7_ILi96EEES8_EEELi128ENS_10bfloat16_tEfNS_4arch4Sm80ELb0ELb1ELb1ELb1ELb0ELb0ELb1ELb1EEENS1_21CollectiveEpilogueFwdINS6_IJS8_S8_S9_EEENS6_IJNS7_ILi1EEESH_SH_EEESB_SD_Li256ELb1ELb1ELb1ELb0EEENS1_36VarlenDynamicPersistentTileSchedulerILi128ELi96ELi256ELi256ELb1ELb1ELb0ELb1ELb0ELb1EEEEEEEEEvNT_6ParamsE,@function
        .size           _ZN7cutlass13device_kernelIN5flash19enable_sm80_to_sm89INS1_16FlashAttnFwdSm80INS1_25CollectiveMainloopFwdSm80ILi8ELi1ELb1EN4cute5tupleIJNS5_1CILi128EEENS7_ILi96EEES8_EEELi128ENS_10bfloat16_tEfNS_4arch4Sm80ELb0ELb1ELb1ELb1ELb0ELb0ELb1ELb1EEENS1_21CollectiveEpilogueFwdINS6_IJS8_S8_S9_EEENS6_IJNS7_ILi1EEESH_SH_EEESB_SD_Li256ELb1ELb1ELb1ELb0EEENS1_36VarlenDynamicPersistentTileSchedulerILi128ELi96ELi256ELi256ELb1ELb1ELb0ELb1ELb0ELb1EEEEEEEEEvNT_6ParamsE,(.L_x_2689 - _ZN7cutlass13device_kernelIN5flash19enable_sm80_to_sm89INS1_16FlashAttnFwdSm80INS1_25CollectiveMainloopFwdSm80ILi8ELi1ELb1EN4cute5tupleIJNS5_1CILi128EEENS7_ILi96EEES8_EEELi128ENS_10bfloat16_tEfNS_4arch4Sm80ELb0ELb1ELb1ELb1ELb0ELb0ELb1ELb1EEENS1_21CollectiveEpilogueFwdINS6_IJS8_S8_S9_EEENS6_IJNS7_ILi1EEESH_SH_EEESB_SD_Li256ELb1ELb1ELb1ELb0EEENS1_36VarlenDynamicPersistentTileSchedulerILi128ELi96ELi256ELi256ELb1ELb1ELb0ELb1ELb0ELb1EEEEEEEEEvNT_6ParamsE)
        .other          _ZN7cutlass13device_kernelIN5flash19enable_sm80_to_sm89INS1_16FlashAttnFwdSm80INS1_25CollectiveMainloopFwdSm80ILi8ELi1ELb1EN4cute5tupleIJNS5_1CILi128EEENS7_ILi96EEES8_EEELi128ENS_10bfloat16_tEfNS_4arch4Sm80ELb0ELb1ELb1ELb1ELb0ELb0ELb1ELb1EEENS1_21CollectiveEpilogueFwdINS6_IJS8_S8_S9_EEENS6_IJNS7_ILi1EEESH_SH_EEESB_SD_Li256ELb1ELb1ELb1ELb0EEENS1_36VarlenDynamicPersistentTileSchedulerILi128ELi96ELi256ELi256ELb1ELb1ELb0ELb1ELb0ELb1EEEEEEEEEvNT_6ParamsE,@"STO_CUDA_ENTRY STV_DEFAULT"
_ZN7cutlass13device_kernelIN5flash19enable_sm80_to_sm89INS1_16FlashAttnFwdSm80INS1_25CollectiveMainloopFwdSm80ILi8ELi1ELb1EN4cute5tupleIJNS5_1CILi128EEENS7_ILi96EEES8_EEELi128ENS_10bfloat16_tEfNS_4arch4Sm80ELb0ELb1ELb1ELb1ELb0ELb0ELb1ELb1EEENS1_21CollectiveEpilogueFwdINS6_IJS8_S8_S9_EEENS6_IJNS7_ILi1EEESH_SH_EEESB_SD_Li256ELb1ELb1ELb1ELb0EEENS1_36VarlenDynamicPersistentTileSchedulerILi128ELi96ELi256ELi256ELb1ELb1ELb0ELb1ELb0ELb1EEEEEEEEEvNT_6ParamsE:
        /* <DEDUP_REMOVED lines=16> */
[----:B------:R-:W-:Y:S01]  /*0100*/  IMAD.MOV.U32 R8, RZ, RZ, RZ ;  /* 0x000000ffff087224 */ /* 0x000fe200078e00ff */
[----:B------:R-:W-:-:S04]  /*0110*/  ISETP.NE.AND P6, PT, R13, 0x1f, PT ;  /* 0x0000001f0d00780c */ /* 0x000fc80003fc5270 */
[----:B------:R-:W-:-:S13]  /*0120*/  ISETP.GE.OR P0, PT, R13, c[0x0][0x53c], !P6 ;  /* 0x00014f000d007a0c */ /* 0x000fda0007706670 */
[----:B-1----:R-:W-:Y:S02]  /*0130*/  @!P0 IMAD.MOV.U32 R4, RZ, RZ, 0x4 ;  /* 0x00000004ff048424 */ /* 0x002fe400078e00ff */
        /* <DEDUP_REMOVED lines=35> */
.L_x_523:
        /* <DEDUP_REMOVED lines=17> */
.L_x_650:
        /* <DEDUP_REMOVED lines=16> */
.L_x_651:
[----:B--2---:R-:W-:-:S05]  /*0580*/  IMAD R0, R0, c[0x0][0x538], RZ ;  /* 0x00014e0000007a24 */ /* 0x004fca00078e02ff */
[----:B------:R-:W-:-:S04]  /*0590*/  IADD3 R7, R0, R7, RZ ;  /* 0x0000000700077210 */ /* 0x000fc80007ffe0ff */
[----:B------:R-:W-:-:S13]  /*05a0*/  ISETP.GT.AND P0, PT, R7, UR4, PT ;  /* 0x0000000407007c0c */ /* 0x000fda000bf04270 */
[----:B-1----:R-:W-:Y:S05]  /*05b0*/  @!P0 BRA `(.L_x_523) ;  /* 0xfffffdb000008947 */ /* 0x002fea000383ffff */
.L_x_519:
[----:B------:R-:W-:-:S05]  /*05c0*/  IADD3 R11, -R0, R7, RZ ;  /* 0x00000007000b7210 */ /* 0x000fca0007ffe1ff */
[----:B------:R-:W-:-:S05]  /*05d0*/  IMAD R0, R4, c[0x0][0x538], R11 ;  /* 0x00014e0004007a24 */ /* 0x000fca00078e020b */
[----:B------:R-:W-:Y:S01]  /*05e0*/  ISETP.GT.AND P0, PT, R0, UR4, PT ;  /* 0x0000000400007c0c */ /* 0x000fe2000bf04270 */
[----:B------:R-:W-:-:S12]  /*05f0*/  BRA.DIV ~URZ, `(.L_x_524) ;  /* 0x00016d027f007947 */ /* 0x000fd8000b800000 */
[----:B------:R-:W-:-:S04]  /*0600*/  VOTE.ANY R7, PT, !P0 ;  /* 0x0000000000077806 */ /* 0x000fc800040e0100 */
.L_x_652:
[----:B------:R-:W1:Y:S02]  /*0610*/  POPC R0, R7 ;  /* 0x0000000700007309 */ /* 0x000e640000000000 */
[----:B-1----:R-:W-:-:S05]  /*0620*/  IADD3 R2, R0, R6, RZ ;  /* 0x0000000600027210 */ /* 0x002fca0007ffe0ff */
[----:B------:R1:W-:Y:S01]  /*0630*/  STL [R1+0x3c], R2 ;  /* 0x00003c0201007387 */ /* 0x0003e20000100800 */
[----:B------:R-:W-:Y:S05]  /*0640*/  BRA.DIV ~URZ, `(.L_x_525) ;  /* 0x00016d027f007947 */ /* 0x000fea000b800000 */
[----:B------:R2:W3:Y:S01]  /*0650*/  SHFL.IDX PT, R12, R10, R0, 0x1f ;  /* 0x00001f000a0c7589 */ /* 0x0004e200000e0000 */
[----:B------:R-:W-:-:S03]  /*0660*/  MOV R6, RZ ;  /* 0x000000ff00067202 */ /* 0x000fc60000000f00 */
[----:B------:R2:W4:Y:S04]  /*0670*/  SHFL.IDX PT, R10, R8, R0, 0x1f ;  /* 0x00001f00080a7589 */ /* 0x00052800000e0000 */
.L_x_653:
[----:B------:R-:W-:Y:S01]  /*0680*/  ISETP.NE.AND P0, PT, R7, RZ, PT ;  /* 0x000000ff0700720c */ /* 0x000fe20003f05270 */
[----:B------:R-:W-:-:S12]  /*0690*/  BSSY B0, `(.L_x_526) ;  /* 0x0000005000007945 */ /* 0x000fd80003800000 */
[----:B------:R-:W-:Y:S05]  /*06a0*/  @!P0 BRA `(.L_x_527) ;  /* 0x0000003000008947 */ /* 0x000fea0003800000 */
[----:B------:R-:W-:Y:S01]  /*06b0*/  IADD3 R5, R0, -0x1, RZ ;  /* 0xffffffff00057810 */ /* 0x000fe20007ffe0ff */
[----:B------:R-:W-:Y:S05]  /*06c0*/  BRA.DIV ~URZ, `(.L_x_528) ;  /* 0x00016d627f007947 */ /* 0x000fea000b800000 */
[----:B------:R1:W2:Y:S02]  /*06d0*/  SHFL.IDX PT, R6, R4, R5, 0x1f ;  /* 0x00001f0504067589 */ /* 0x0002a400000e0000 */
.L_x_527:
[----:B------:R-:W-:Y:S05]  /*06e0*/  BSYNC B0 ;  /* 0x0000000000007941 */ /* 0x000fea0003800000 */
.L_x_526:
[----:B--2---:R-:W-:Y:S01]  /*06f0*/  IMAD R0, R6, c[0x0][0x538], R11 ;  /* 0x00014e0006007a24 */ /* 0x004fe200078e020b */
[----:B----4-:R-:W-:Y:S01]  /*0700*/  ISETP.NE.AND P0, PT, R10, 0x1, PT ;  /* 0x000000010a00780c */ /* 0x010fe20003f05270 */
[----:B------:R-:W-:Y:S03]  /*0710*/  BSSY B0, `(.L_x_529) ;  /* 0x0000089000007945 */ /* 0x000fe60003800000 */
[----:B------:R2:W-:Y:S01]  /*0720*/  STL [R1+0x30], R0 ;  /* 0x0000300001007387 */ /* 0x0005e20000100800 */
[----:B------:R-:W-:-:S08]  /*0730*/  IADD3 R9, -R0, UR4, RZ ;  /* 0x0000000400097c10 */ /* 0x000fd0000fffe1ff */
[----:B------:R-:W-:Y:S05]  /*0740*/  @!P0 BRA `(.L_x_530) ;  /* 0x000003f000008947 */ /* 0x000fea0003800000 */
[-C--:B--23--:R-:W-:Y:S02]  /*0750*/  IABS R0, R12.reuse ;  /* 0x0000000c00007213 */ /* 0x08cfe40000000000 */
[----:B------:R-:W-:-:S03]  /*0760*/  IABS R6, R12 ;  /* 0x0000000c00067213 */ /* 0x000fc60000000000 */
[----:B-1----:R-:W-:Y:S01]  /*0770*/  IMAD.MOV.U32 R5, RZ, RZ, R0 ;  /* 0x000000ffff057224 */ /* 0x002fe200078e0000 */
[----:B------:R-:W-:-:S03]  /*0780*/  IABS R0, R10 ;  /* 0x0000000a00007213 */ /* 0x000fc60000000000 */
[----:B------:R-:W1:Y:S02]  /*0790*/  I2F.RP R2, R5 ;  /* 0x0000000500027306 */ /* 0x000e640000209400 */
[----:B------:R-:W-:Y:S01]  /*07a0*/  IMAD.MOV.U32 R8, RZ, RZ, R0 ;  /* 0x000000ffff087224 */ /* 0x000fe200078e0000 */
[----:B------:R-:W-:-:S05]  /*07b0*/  IABS R0, R9 ;  /* 0x0000000900007213 */ /* 0x000fca0000000000 */
[----:B------:R-:W-:Y:S08]  /*07c0*/  I2F.RP R7, R8 ;  /* 0x0000000800077306 */ /* 0x000ff00000209400 */
[----:B-1----:R-:W1:Y:S02]  /*07d0*/  MUFU.RCP R2, R2 ;  /* 0x0000000200027308 */ /* 0x002e640000001000 */
[----:B-1----:R-:W-:-:S06]  /*07e0*/  IADD3 R2, R2, 0xffffffe, RZ ;  /* 0x0ffffffe02027810 */ /* 0x002fcc0007ffe0ff */
[----:B------:R-:W1:Y:S02]  /*07f0*/  F2I.FTZ.U32.TRUNC.NTZ R3, R2 ;  /* 0x0000000200037305 */ /* 0x000e64000021f000 */
[----:B-1----:R-:W-:-:S04]  /*0800*/  IMAD.MOV R2, RZ, RZ, -R3 ;  /* 0x000000ffff027224 */ /* 0x002fc800078e0a03 */
[----:B------:R-:W-:Y:S02]  /*0810*/  IMAD R4, R2, R5, RZ ;  /* 0x0000000502047224 */ /* 0x000fe400078e02ff */
[----:B------:R-:W-:-:S04]  /*0820*/  IMAD.MOV.U32 R2, RZ, RZ, RZ ;  /* 0x000000ffff027224 */ /* 0x000fc800078e00ff */
[----:B------:R-:W-:Y:S01]  /*0830*/  IMAD.HI.U32 R2, R3, R4, R2 ;  /* 0x0000000403027227 */ /* 0x000fe200078e0002 */
[----:B------:R-:W-:-:S03]  /*0840*/  MOV R3, R0 ;  /* 0x0000000000037202 */ /* 0x000fc60000000f00 */
[----:B------:R-:W-:Y:S02]  /*0850*/  IMAD.MOV R0, RZ, RZ, -R6 ;  /* 0x000000ffff007224 */ /* 0x000fe400078e0a06 */
        /* <DEDUP_REMOVED lines=28> */
[----:B------:R-:W-:-:S03]  /*0a20*/  IMAD.MOV R5, RZ, RZ, -R4 ;  /* 0x000000ffff057224 */ /* 0x000fc600078e0a04 */
        /* <DEDUP_REMOVED lines=10> */
[----:B------:R-:W-:-:S04]  /*0ad0*/  IMAD.MOV R2, RZ, RZ, -R0 ;  /* 0x000000ffff027224 */ /* 0x000fc800078e0a00 */
[C---:B------:R-:W-:Y:S01]  /*0ae0*/  IMAD R3, R10.reuse, R2, R4 ;  /* 0x000000020a037224 */ /* 0x040fe200078e0204 */
[----:B------:R-:W-:Y:S01]  /*0af0*/  LEA R2, R10, R0, 0x18 ;  /* 0x000000000a027211 */ /* 0x000fe200078ec0ff */
[----:B------:R-:W-:-:S04]  /*0b00*/  IMAD R0, R12, R5, R9 ;  /* 0x000000050c007224 */ /* 0x000fc800078e0209 */
[----:B------:R-:W-:-:S05]  /*0b10*/  IMAD R2, R3, 0x10000, R2 ;  /* 0x0001000003027824 */ /* 0x000fca00078e0202 */
[----:B------:R1:W-:Y:S01]  /*0b20*/  STL [R1+0x38], R2 ;  /* 0x0000380201007387 */ /* 0x0003e20000100800 */
[----:B------:R-:W-:Y:S05]  /*0b30*/  BRA `(.L_x_531) ;  /* 0x0000046000007947 */ /* 0x000fea0003800000 */
.L_x_530:
[----:B------:R-:W4:Y:S01]  /*0b40*/  LDL R3, [R1+0x3c] ;  /* 0x00003c0001037983 */ /* 0x000f220000100800 */
[----:B-1----:R-:W-:-:S04]  /*0b50*/  IMAD.MOV.U32 R2, RZ, RZ, 0x4 ;  /* 0x00000004ff027424 */ /* 0x002fc800078e00ff */
[----:B----4-:R-:W-:-:S05]  /*0b60*/  IMAD.WIDE R2, R3, R2, c[0x0][0x590] ;  /* 0x0001640003027625 */ /* 0x010fca00078e0202 */
[----:B------:R-:W4:Y:S02]  /*0b70*/  LDG.E R7, [R2.64] ;  /* 0x0000000802077981 */ /* 0x000f24000c1e1900 */
[----:B---34-:R-:W-:-:S05]  /*0b80*/  IMAD R11, R7, R12, RZ ;  /* 0x0000000c070b7224 */ /* 0x018fca00078e02ff */
[-C--:B--2---:R-:W-:Y:S02]  /*0b90*/  IABS R0, R11.reuse ;  /* 0x0000000b00007213 */ /* 0x084fe40000000000 */
[----:B------:R-:W-:-:S03]  /*0ba0*/  IABS R8, R11 ;  /* 0x0000000b00087213 */ /* 0x000fc60000000000 */
[----:B------:R-:W-:-:S04]  /*0bb0*/  IMAD.MOV.U32 R6, RZ, RZ, R0 ;  /* 0x000000ffff067224 */ /* 0x000fc800078e0000 */
        /* <DEDUP_REMOVED lines=8> */
[----:B------:R-:W-:Y:S01]  /*0c40*/  MOV R5, R0 ;  /* 0x0000000000057202 */ /* 0x000fe20000000f00 */
[----:B------:R-:W-:-:S04]  /*0c50*/  IMAD.MOV.U32 R2, RZ, RZ, RZ ;  /* 0x000000ffff027224 */ /* 0x000fc800078e00ff */
[----:B------:R-:W-:-:S04]  /*0c60*/  IMAD.HI.U32 R0, R3, R4, R2 ;  /* 0x0000000403007227 */ /* 0x000fc800078e0002 */
[----:B------:R-:W-:Y:S02]  /*0c70*/  IMAD.MOV R2, RZ, RZ, -R8 ;  /* 0x000000ffff027224 */ /* 0x000fe400078e0a08 */
        /* <DEDUP_REMOVED lines=9> */
[----:B------:R-:W-:-:S04]  /*0d10*/  @P2 IADD3 R0, R0, 0x1, RZ ;  /* 0x0000000100002810 */ /* 0x000fc80007ffe0ff */
[----:B------:R-:W-:-:S05]  /*0d20*/  MOV R4, R0 ;  /* 0x0000000000047202 */ /* 0x000fca0000000f00 */
[----:B------:R-:W-:Y:S01]  /*0d30*/  @!P0 IMAD.MOV R4, RZ, RZ, -R4 ;  /* 0x000000ffff048224 */ /* 0x000fe200078e0a04 */
[----:B------:R-:W-:-:S05]  /*0d40*/  @!P1 LOP3.LUT R4, RZ, R11, RZ, 0x33, !PT ;  /* 0x0000000bff049212 */ /* 0x000fca00078e33ff */
[----:B------:R-:W-:-:S05]  /*0d50*/  IMAD R10, R7, R4, RZ ;  /* 0x00000004070a7224 */ /* 0x000fca00078e02ff */
[----:B------:R-:W-:-:S04]  /*0d60*/  IADD3 R0, -R10, c[0x0][0x538], RZ ;  /* 0x00014e000a007a10 */ /* 0x000fc80007ffe1ff */
[----:B------:R-:W-:-:S04]  /*0d70*/  IMNMX R6, R7, R0, PT ;  /* 0x0000000007067217 */ /* 0x000fc80003800200 */
[----:B------:R-:W-:-:S05]  /*0d80*/  IABS R0, R6 ;  /* 0x0000000600007213 */ /* 0x000fca0000000000 */
[----:B------:R-:W-:-:S04]  /*0d90*/  IMAD.MOV.U32 R5, RZ, RZ, R0 ;  /* 0x000000ffff057224 */ /* 0x000fc800078e0000 */
[----:B------:R-:W1:Y:S08]  /*0da0*/  I2F.RP R2, R5 ;  /* 0x0000000500027306 */ /* 0x000e700000209400 */
[----:B-1----:R-:W1:Y:S02]  /*0db0*/  MUFU.RCP R2, R2 ;  /* 0x0000000200027308 */ /* 0x002e640000001000 */
[----:B-1----:R-:W-:-:S06]  /*0dc0*/  IADD3 R2, R2, 0xffffffe, RZ ;  /* 0x0ffffffe02027810 */ /* 0x002fcc0007ffe0ff */
[----:B------:R1:W2:Y:S02]  /*0dd0*/  F2I.FTZ.U32.TRUNC.NTZ R3, R2 ;  /* 0x0000000200037305 */ /* 0x0002a4000021f000 */
[----:B-1----:R-:W-:Y:S01]  /*0de0*/  IMAD.MOV R2, RZ, RZ, -R4 ;  /* 0x000000ffff027224 */ /* 0x002fe200078e0a04 */
[----:B--2---:R-:W-:-:S03]  /*0df0*/  IADD3 R0, RZ, -R3, RZ ;  /* 0x80000003ff007210 */ /* 0x004fc60007ffe0ff */
[----:B------:R-:W-:Y:S01]  /*0e00*/  IMAD R8, R11, R2, R9 ;  /* 0x000000020b087224 */ /* 0x000fe200078e0209 */
[----:B------:R-:W-:Y:S01]  /*0e10*/  IABS R9, R6 ;  /* 0x0000000600097213 */ /* 0x000fe20000000000 */
[----:B------:R-:W-:-:S03]  /*0e20*/  IMAD.MOV.U32 R2, RZ, RZ, R0 ;  /* 0x000000ffff027224 */ /* 0x000fc600078e0000 */
[----:B------:R-:W-:Y:S01]  /*0e30*/  IABS R0, R8 ;  /* 0x0000000800007213 */ /* 0x000fe20000000000 */
[----:B------:R-:W-:Y:S02]  /*0e40*/  IMAD R7, R2, R5, RZ ;  /* 0x0000000502077224 */ /* 0x000fe400078e02ff */
[----:B------:R-:W-:Y:S02]  /*0e50*/  IMAD.MOV.U32 R2, RZ, RZ, RZ ;  /* 0x000000ffff027224 */ /* 0x000fe400078e00ff */
[----:B------:R-:W-:Y:S01]  /*0e60*/  IMAD.MOV.U32 R4, RZ, RZ, R0 ;  /* 0x000000ffff047224 */ /* 0x000fe200078e0000 */
[----:B------:R-:W-:Y:S01]  /*0e70*/  IADD3 R0, RZ, -R9, RZ ;  /* 0x80000009ff007210 */ /* 0x000fe20007ffe0ff */
[----:B------:R-:W-:-:S04]  /*0e80*/  IMAD.HI.U32 R3, R3, R7, R2 ;  /* 0x0000000703037227 */ /* 0x000fc800078e0002 */
[----:B------:R-:W-:Y:S02]  /*0e90*/  IMAD.MOV.U32 R2, RZ, RZ, R0 ;  /* 0x000000ffff027224 */ /* 0x000fe400078e0000 */
[----:B------:R-:W-:Y:S01]  /*0ea0*/  IMAD.HI.U32 R0, R3, R4, RZ ;  /* 0x0000000403007227 */ /* 0x000fe200078e00ff */
[----:B------:R-:W-:-:S03]  /*0eb0*/  IADD3 R3, R10, 0x1000000, R8 ;  /* 0x010000000a037810 */ /* 0x000fc60007ffe008 */
[----:B------:R-:W-:-:S05]  /*0ec0*/  IMAD R2, R0, R2, R4 ;  /* 0x0000000200027224 */ /* 0x000fca00078e0204 */
[----:B------:R-:W-:-:S13]  /*0ed0*/  ISETP.GT.U32.AND P1, PT, R5, R2, PT ;  /* 0x000000020500720c */ /* 0x000fda0003f24070 */
[----:B------:R-:W-:Y:S01]  /*0ee0*/  @!P1 IMAD.IADD R2, R2, 0x1, -R5 ;  /* 0x0000000102029824 */ /* 0x000fe200078e0a05 */
[----:B------:R-:W-:Y:S02]  /*0ef0*/  @!P1 IADD3 R0, R0, 0x1, RZ ;  /* 0x0000000100009810 */ /* 0x000fe40007ffe0ff */
[----:B------:R-:W-:Y:S02]  /*0f00*/  ISETP.NE.AND P1, PT, R6, RZ, PT ;  /* 0x000000ff0600720c */ /* 0x000fe40003f25270 */
[----:B------:R-:W-:Y:S02]  /*0f10*/  ISETP.GE.U32.AND P2, PT, R2, R5, PT ;  /* 0x000000050200720c */ /* 0x000fe40003f46070 */
[----:B------:R-:W-:-:S04]  /*0f20*/  LOP3.LUT R2, R8, R6, RZ, 0x3c, !PT ;  /* 0x0000000608027212 */ /* 0x000fc800078e3cff */
[----:B------:R-:W-:Y:S01]  /*0f30*/  ISETP.GE.AND P0, PT, R2, RZ, PT ;  /* 0x000000ff0200720c */ /* 0x000fe20003f06270 */
[----:B------:R-:W-:-:S06]  /*0f40*/  IMAD.MOV R2, RZ, RZ, -R6 ;  /* 0x000000ffff027224 */ /* 0x000fcc00078e0a06 */
[----:B------:R-:W-:-:S06]  /*0f50*/  @P2 IADD3 R0, R0, 0x1, RZ ;  /* 0x0000000100002810 */ /* 0x000fcc0007ffe0ff */
[----:B------:R-:W-:Y:S02]  /*0f60*/  @!P0 IADD3 R0, -R0, RZ, RZ ;  /* 0x000000ff00008210 */ /* 0x000fe40007ffe1ff */
[----:B------:R-:W-:-:S05]  /*0f70*/  @!P1 LOP3.LUT R0, RZ, R6, RZ, 0x33, !PT ;  /* 0x00000006ff009212 */ /* 0x000fca00078e33ff */
[----:B------:R-:W-:-:S05]  /*0f80*/  IMAD R2, R0, R2, R3 ;  /* 0x0000000200027224 */ /* 0x000fca00078e0203 */
[----:B------:R1:W-:Y:S02]  /*0f90*/  STL [R1+0x38], R2 ;  /* 0x0000380201007387 */ /* 0x0003e40000100800 */
.L_x_531:
[----:B------:R-:W-:Y:S05]  /*0fa0*/  BSYNC B0 ;  /* 0x0000000000007941 */ /* 0x000fea0003800000 */
.L_x_529:
[----:B------:R-:W-:-:S04]  /*0fb0*/  LOP3.LUT R0, RZ, R0, RZ, 0x33, !PT ;  /* 0x00000000ff007212 */ /* 0x000fc800078e33ff */
[----:B------:R-:W-:-:S05]  /*0fc0*/  IADD3 R0, R0, R12, RZ ;  /* 0x0000000c00007210 */ /* 0x000fca0007ffe0ff */
[----:B------:R2:W-:Y:S01]  /*0fd0*/  STL [R1+0x34], R0 ;  /* 0x0000340001007387 */ /* 0x0005e20000100800 */
[----:B------:R-:W-:Y:S05]  /*0fe0*/  BRA `(.L_x_532) ;  /* 0x0000006000007947 */ /* 0x000fea0003800000 */
.L_x_520:
[----:B------:R-:W-:Y:S01]  /*0ff0*/  MOV R0, UR4 ;  /* 0x0000000400007c02 */ /* 0x000fe20008000f00 */
[----:B------:R-:W-:Y:S04]  /*1000*/  STL [R1+0x34], RZ ;  /* 0x000034ff01007387 */ /* 0x000fe80000100800 */
[----:B------:R-:W-:Y:S04]  /*1010*/  STL [R1+0x38], RZ ;  /* 0x000038ff01007387 */ /* 0x000fe80000100800 */
[----:B------:R1:W-:Y:S02]  /*1020*/  STL [R1+0x30], R0 ;  /* 0x0000300001007387 */ /* 0x0003e40000100800 */
[----:B-1----:R-:W-:-:S05]  /*1030*/  MOV R0, c[0x0][0x53c] ;  /* 0x00014f0000007a02 */ /* 0x002fca0000000f00 */
[----:B------:R1:W-:Y:S02]  /*1040*/  STL [R1+0x3c], R0 ;  /* 0x00003c0001007387 */ /* 0x0003e40000100800 */
.L_x_532:
[----:B------:R-:W3:Y:S04]  /*1050*/  LDL R4, [R1+0x30] ;  /* 0x0000300001047983 */ /* 0x000ee80000100800 */
[----:B------:R-:W3:Y:S04]  /*1060*/  LDL R5, [R1+0x34] ;  /* 0x0000340001057983 */ /* 0x000ee80000100800 */
[----:B------:R-:W3:Y:S04]  /*1070*/  LDL R6, [R1+0x38] ;  /* 0x0000380001067983 */ /* 0x000ee80000100800 */
[----:B------:R-:W3:Y:S01]  /*1080*/  LDL R7, [R1+0x3c] ;  /* 0x00003c0001077983 */ /* 0x000ee20000100800 */
[----:B------:R-:W-:Y:S01]  /*1090*/  ISETP.NE.AND P0, PT, R13, RZ, PT ;  /* 0x000000ff0d00720c */ /* 0x000fe20003f05270 */
[----:B------:R-:W-:-:S12]  /*10a0*/  WARPSYNC 0xffffffff ;  /* 0xffffffff00007948 */ /* 0x000fd80003800000 */
[----:B---3--:R3:W-:Y:S04]  /*10b0*/  @!P0 STS.128 [0xe100], R4 ;  /* 0x00e10004ff008388 */ /* 0x0087e80000000c00 */
[----:B------:R-:W-:Y:S06]  /*10c0*/  BAR.ARV 0x5, 0x100 ;  /* 0x0144000000007b1d */ /* 0x000fec0000002000 */
.L_x_518:
[----:B-12---:R-:W2:Y:S02]  /*10d0*/  LDL R0, [R1+0x3c] ;  /* 0x00003c0001007983 */ /* 0x006ea40000100800 */
[----:B--2---:R-:W-:-:S13]  /*10e0*/  ISETP.GE.AND P0, PT, R0, c[0x0][0x53c], PT ;  /* 0x00014f0000007a0c */ /* 0x004fda0003f06270 */
[----:B------:R-:W-:Y:S05]  /*10f0*/  @P0 EXIT ;  /* 0x000000000000094d */ /* 0x000fea0003800000 */
[----:B------:R-:W1:Y:S02]  /*1100*/  S2R R19, SR_TID.X ;  /* 0x0000000000137919 */ /* 0x000e640000002100 */
[----:B-1----:R-:W-:-:S04]  /*1110*/  SHF.R.S32.HI R12, RZ, 0x1f, R19 ;  /* 0x0000001fff0c7819 */ /* 0x002fc80000011413 */
[CC--:B------:R-:W-:Y:S02]  /*1120*/  LEA.HI R2, R12.reuse, R19.reuse, RZ, 0x4 ;  /* 0x000000130c027211 */ /* 0x0c0fe400078f20ff */
[CC--:B------:R-:W-:Y:S02]  /*1130*/  LEA.HI R15, R12.reuse, R19.reuse, RZ, 0x2 ;  /* 0x000000130c0f7211 */ /* 0x0c0fe400078f10ff */
[----:B------:R-:W-:Y:S02]  /*1140*/  SHF.R.S32.HI R3, RZ, 0x4, R2 ;  /* 0x00000004ff037819 */ /* 0x000fe40000011402 */
[----:B------:R-:W-:Y:S02]  /*1150*/  LEA.HI R14, R12, R19, RZ, 0x3 ;  /* 0x000000130c0e7211 */ /* 0x000fe400078f18ff */
[----:B------:R-:W-:Y:S02]  /*1160*/  LEA.HI R0, R2, R3, RZ, 0x1 ;  /* 0x0000000302007211 */ /* 0x000fe400078f08ff */
[----:B---3--:R-:W-:-:S02]  /*1170*/  SHF.R.S32.HI R6, RZ, 0x2, R15 ;  /* 0x00000002ff067819 */ /* 0x008fc4000001140f */
[----:B------:R-:W-:Y:S02]  /*1180*/  LOP3.LUT R0, R0, 0xfffffffe, RZ, 0xc0, !PT ;  /* 0xfffffffe00007812 */ /* 0x000fe400078ec0ff */
[----:B------:R-:W-:Y:S02]  /*1190*/  SHF.R.S32.HI R18, RZ, 0x3, R14 ;  /* 0x00000003ff127819 */ /* 0x000fe4000001140e */
[----:B------:R-:W-:Y:S01]  /*11a0*/  LOP3.LUT R7, R14, 0xfffffff8, RZ, 0xc0, !PT ;  /* 0xfffffff80e077812 */ /* 0x000fe200078ec0ff */
[----:B------:R-:W-:Y:S01]  /*11b0*/  IMAD.IADD R13, R3, 0x1, -R0 ;  /* 0x00000001030d7824 */ /* 0x000fe200078e0a00 */
[----:B------:R-:W-:Y:S01]  /*11c0*/  LOP3.LUT R0, R2, 0xfffffff0, RZ, 0xc0, !PT ;  /* 0xfffffff002007812 */ /* 0x000fe200078ec0ff */
[----:B------:R-:W-:Y:S01]  /*11d0*/  IMAD.SHL.U32 R4, R18, 0x40, RZ ;  /* 0x0000004012047824 */ /* 0x000fe200078e00ff */
[----:B------:R-:W-:Y:S01]  /*11e0*/  SHF.R.S32.HI R2, RZ, 0x1f, R15 ;  /* 0x0000001fff027819 */ /* 0x000fe2000001140f */
[C---:B------:R-:W-:Y:S01]  /*11f0*/  IMAD.IADD R7, R19.reuse, 0x1, -R7 ;  /* 0x0000000113077824 */ /* 0x040fe200078e0a07 */
[----:B------:R-:W-:Y:S01]  /*1200*/  LEA.HI R11, R12, R19, RZ, 0x5 ;  /* 0x000000130c0b7211 */ /* 0x000fe200078f28ff */
[----:B------:R-:W-:Y:S01]  /*1210*/  IMAD.IADD R0, R19, 0x1, -R0 ;  /* 0x0000000113007824 */ /* 0x000fe200078e0a00 */
[----:B------:R-:W-:Y:S01]  /*1220*/  LEA.HI R2, R2, R6, RZ, 0x3 ;  /* 0x0000000602027211 */ /* 0x000fe200078f18ff */
[C---:B------:R-:W-:Y:S01]  /*1230*/  IMAD.SHL.U32 R8, R7.reuse, 0x8, RZ ;  /* 0x0000000807087824 */ /* 0x040fe200078e00ff */
[----:B------:R-:W-:Y:S01]  /*1240*/  SHF.R.S32.HI R212, RZ, 0x5, R11 ;  /* 0x00000005ffd47819 */ /* 0x000fe2000001140b */
[----:B------:R-:W-:Y:S01]  /*1250*/  IMAD.SHL.U32 R9, R7, 0x40, RZ ;  /* 0x0000004007097824 */ /* 0x000fe200078e00ff */
[----:B------:R-:W-:-:S02]  /*1260*/  SHF.R.S32.HI R5, RZ, 0x1f, R0 ;  /* 0x0000001fff057819 */ /* 0x000fc40000011400 */
[----:B------:R-:W-:Y:S01]  /*1270*/  LOP3.LUT R3, R2, 0xfffffff8, RZ, 0xc0, !PT ;  /* 0xfffffff802037812 */ /* 0x000fe200078ec0ff */
[----:B------:R1:W-:Y:S01]  /*1280*/  STL [R1], R8 ;  /* 0x0000000801007387 */ /* 0x0003e20000100800 */
[----:B------:R-:W-:Y:S02]  /*1290*/  LOP3.LUT R2, R4, 0x1c0, RZ, 0xc0, !PT ;  /* 0x000001c004027812 */ /* 0x000fe400078ec0ff */
[----:B------:R-:W-:Y:S01]  /*12a0*/  LEA.HI R10, R5, R0, RZ, 0x3 ;  /* 0x00000000050a7211 */ /* 0x000fe200078f18ff */
[----:B------:R-:W-:Y:S01]  /*12b0*/  IMAD.IADD R6, R6, 0x1, -R3 ;  /* 0x0000000106067824 */ /* 0x000fe200078e0a03 */
[----:B------:R-:W-:Y:S02]  /*12c0*/  SHF.R.U32.HI R4, RZ, 0x3, R2 ;  /* 0x00000003ff047819 */ /* 0x000fe40000011602 */
[----:B------:R-:W-:Y:S02]  /*12d0*/  LOP3.LUT R3, R2, 0x38, R8, 0xf8, !PT ;  /* 0x0000003802037812 */ /* 0x000fe400078ef808 */
[----:B------:R-:W-:-:S05]  /*12e0*/  LOP3.LUT R2, R10, 0xfffffff8, RZ, 0xc0, !PT ;  /* 0xfffffff80a027812 */ /* 0x000fca00078ec0ff */
[----:B------:R-:W-:Y:S01]  /*12f0*/  IMAD.IADD R5, R0, 0x1, -R2 ;  /* 0x0000000100057824 */ /* 0x000fe200078e0a02 */
[----:B------:R-:W-:Y:S02]  /*1300*/  LOP3.LUT R2, R11, 0xffffffe0, RZ, 0xc0, !PT ;  /* 0xffffffe00b027812 */ /* 0x000fe400078ec0ff */
[----:B------:R-:W-:Y:S02]  /*1310*/  LOP3.LUT R0, R9, 0x1c0, RZ, 0xc0, !PT ;  /* 0x000001c009007812 */ /* 0x000fe400078ec0ff */
[----:B------:R-:W-:Y:S01]  /*1320*/  LEA.HI R9, R12, R19, RZ, 0x6 ;  /* 0x000000130c097211 */ /* 0x000fe200078f30ff */
[----:B------:R-:W-:Y:S01]  /*1330*/  IMAD.IADD R17, R19, 0x1, -R2 ;  /* 0x0000000113117824 */ /* 0x000fe200078e0a02 */
[----:B------:R-:W-:Y:S02]  /*1340*/  SHF.R.U32.HI R2, RZ, 0x3, R0 ;  /* 0x00000003ff027819 */ /* 0x000fe40000011600 */
[----:B------:R-:W-:Y:S02]  /*1350*/  LOP3.LUT P4, RZ, R5, 0x2, RZ, 0xc0, !PT ;  /* 0x0000000205ff7812 */ /* 0x000fe4000788c0ff */
[----:B-1----:R-:W-:-:S02]  /*1360*/  LOP3.LUT R8, R3, R4, RZ, 0x3c, !PT ;  /* 0x0000000403087212 */ /* 0x002fc400078e3cff */
[----:B------:R-:W-:Y:S02]  /*1370*/  SHF.R.S32.HI R3, RZ, 0x1f, R11 ;  /* 0x0000001fff037819 */ /* 0x000fe4000001140b */
[----:B------:R-:W-:Y:S01]  /*1380*/  LOP3.LUT R4, R0, 0x8, R14, 0xf8, !PT ;  /* 0x0000000800047812 */ /* 0x000fe200078ef80e */
[----:B------:R-:W-:Y:S01]  /*1390*/  IMAD.MOV.U32 R14, RZ, RZ, 0x20 ;  /* 0x00000020ff0e7424 */ /* 0x000fe200078e00ff */
[----:B------:R-:W-:Y:S02]  /*13a0*/  LEA.HI R0, R3, R212, RZ, 0x3 ;  /* 0x000000d403007211 */ /* 0x000fe400078f18ff */
[----:B------:R-:W-:Y:S02]  /*13b0*/  SHF.R.S32.HI R3, RZ, 0x1f, R17 ;  /* 0x0000001fff037819 */ /* 0x000fe40000011411 */
[----:B------:R-:W-:Y:S01]  /*13c0*/  LOP3.LUT R12, R4, R2, RZ, 0x3c, !PT ;  /* 0x00000002040c7212 */ /* 0x000fe200078e3cff */
[----:B------:R-:W-:Y:S01]  /*13d0*/  IMAD.SHL.U32 R2, R9, 0x8, RZ ;  /* 0x0000000809027824 */ /* 0x000fe200078e00ff */
[----:B------:R-:W-:-:S02]  /*13e0*/  LOP3.LUT R0, R0, 0xffffff8, RZ, 0xc0, !PT ;  /* 0x0ffffff800007812 */ /* 0x000fc400078ec0ff */
[----:B------:R-:W-:Y:S02]  /*13f0*/  LEA.HI R9, R3, R17, RZ, 0x2 ;  /* 0x0000001103097211 */ /* 0x000fe400078f10ff */
[----:B------:R-:W-:Y:S02]  /*1400*/  LOP3.LUT R3, R6, 0x1, RZ, 0xc0, !PT ;  /* 0x0000000106037812 */ /* 0x000fe400078ec0ff */
[----:B------:R-:W-:Y:S01]  /*1410*/  LOP3.LUT R218, R8, 0x7ffffe00, R2, 0xf8, !PT ;  /* 0x7ffffe0008da7812 */ /* 0x000fe200078ef802 */
[----:B------:R-:W-:Y:S01]  /*1420*/  IMAD.IADD R2, R212, 0x1, -R0 ;  /* 0x00000001d4027824 */ /* 0x000fe200078e0a00 */
[----:B------:R-:W-:Y:S02]  /*1430*/  SHF.R.S32.HI R0, RZ, 0x2, R9 ;  /* 0x00000002ff007819 */ /* 0x000fe40000011409 */
[----:B------:R-:W-:Y:S01]  /*1440*/  ISETP.NE.U32.AND P0, PT, R3, 0x1, PT ;  /* 0x000000010300780c */ /* 0x000fe20003f05070 */
[----:B------:R-:W-:Y:S01]  /*1450*/  IMAD.SHL.U32 R3, R5, 0x40, RZ ;  /* 0x0000004005037824 */ /* 0x000fe200078e00ff */
[----:B------:R-:W-:Y:S01]  /*1460*/  LOP3.LUT R4, R15, 0xfffffffc, RZ, 0xc0, !PT ;  /* 0xfffffffc0f047812 */ /* 0x000fe200078ec0ff */
[----:B------:R-:W-:Y:S01]  /*1470*/  IMAD R16, R2, 0x10, R0 ;  /* 0x0000001002107824 */ /* 0x000fe200078e0200 */
[----:B------:R-:W-:Y:S01]  /*1480*/  LOP3.LUT P3, RZ, R5, 0x4, RZ, 0xc0, !PT ;  /* 0x0000000405ff7812 */ /* 0x000fe2000786c0ff */
[----:B------:R-:W-:Y:S01]  /*1490*/  IMAD.SHL.U32 R2, R13, 0x8, RZ ;  /* 0x000000080d027824 */ /* 0x000fe200078e00ff */
[----:B------:R-:W-:Y:S01]  /*14a0*/  LOP3.LUT R0, R3, 0x1c0, RZ, 0xc0, !PT ;  /* 0x000001c003007812 */ /* 0x000fe200078ec0ff */
[----:B------:R-:W-:Y:S01]  /*14b0*/  IMAD.IADD R3, R19, 0x1, -R4 ;  /* 0x0000000113037824 */ /* 0x000fe200078e0a04 */
[C---:B------:R-:W-:Y:S01]  /*14c0*/  R2P PR, R6.reuse, 0x6 ;  /* 0x0000000606007804 */ /* 0x040fe20000000000 */
[----:B------:R-:W-:Y:S01]  /*14d0*/  IMAD.SHL.U32 R4, R6, 0x40, RZ ;  /* 0x0000004006047824 */ /* 0x000fe200078e00ff */
[----:B------:R-:W-:Y:S01]  /*14e0*/  LOP3.LUT R5, R0, 0x8, R2, 0xf8, !PT ;  /* 0x0000000800057812 */ /* 0x000fe200078ef802 */
[----:B------:R-:W-:Y:S01]  /*14f0*/  IMAD.SHL.U32 R6, R10, 0x40, RZ ;  /* 0x000000400a067824 */ /* 0x000fe200078e00ff */
[----:B------:R-:W-:Y:S01]  /*1500*/  SHF.R.U32.HI R2, RZ, 0x3, R0 ;  /* 0x00000003ff027819 */ /* 0x000fe20000011600 */
[----:B------:R-:W-:Y:S01]  /*1510*/  STL [R1+0x68], R16 ;  /* 0x0000681001007387 */ /* 0x000fe20000100800 */
[----:B------:R-:W-:Y:S01]  /*1520*/  LEA.HI R0, R3, R3, RZ, 0x1 ;  /* 0x0000000303007211 */ /* 0x000fe200078f08ff */
[----:B------:R-:W-:Y:S01]  /*1530*/  IMAD.SHL.U32 R218, R218, 0x2, RZ ;  /* 0x00000002dada7824 */ /* 0x000fe200078e00ff */
[----:B------:R-:W-:Y:S01]  /*1540*/  LOP3.LUT R8, R5, R2, RZ, 0x3c, !PT ;  /* 0x0000000205087212 */ /* 0x000fe200078e3cff */
[----:B------:R-:W-:Y:S01]  /*1550*/  IMAD.MOV.U32 R5, RZ, RZ, 0x10 ;  /* 0x00000010ff057424 */ /* 0x000fe200078e00ff */
[----:B------:R-:W-:-:S02]  /*1560*/  LOP3.LUT R0, R0, 0x1ffffffe, RZ, 0xc0, !PT ;  /* 0x1ffffffe00007812 */ /* 0x000fc400078ec0ff */
[----:B------:R-:W-:Y:S01]  /*1570*/  LOP3.LUT R2, R4, 0x1c0, RZ, 0xc0, !PT ;  /* 0x000001c004027812 */ /* 0x000fe200078ec0ff */
[----:B------:R-:W-:Y:S01]  /*1580*/  IMAD R4, R212, 0x200, R3 ;  /* 0x00000200d4047824 */ /* 0x000fe200078e0203 */
[----:B------:R-:W-:Y:S01]  /*1590*/  SEL R5, R5, 0xfffffff0, !P4 ;  /* 0xfffffff005057807 */ /* 0x000fe20006000000 */
[----:B------:R-:W-:Y:S01]  /*15a0*/  IMAD.IADD R11, R3, 0x1, -R0 ;  /* 0x00000001030b7824 */ /* 0x000fe200078e0a00 */
[----:B------:R-:W-:Y:S01]  /*15b0*/  SEL R3, R14, 0xffffffe0, !P3 ;  /* 0xffffffe00e037807 */ /* 0x000fe20005800000 */
[----:B------:R-:W-:Y:S01]  /*15c0*/  IMAD R0, R13, 0x200, R12 ;  /* 0x000002000d007824 */ /* 0x000fe200078e020c */
[----:B------:R-:W-:Y:S02]  /*15d0*/  LEA.HI R2, R2, R2, RZ, 0x1d ;  /* 0x0000000202027211 */ /* 0x000fe400078fe8ff */
[----:B------:R-:W-:Y:S01]  /*15e0*/  LOP3.LUT P6, RZ, R7, 0x2, RZ, 0xc0, !PT ;  /* 0x0000000207ff7812 */ /* 0x000fe200078cc0ff */
[----:B------:R-:W-:Y:S01]  /*15f0*/  IMAD.IADD R5, R5, 0x1, R3 ;  /* 0x0000000105057824 */ /* 0x000fe200078e0203 */
[----:B------:R-:W-:Y:S01]  /*1600*/  LOP3.LUT R3, R9, 0x7ffffffc, RZ, 0xc0, !PT ;  /* 0x7ffffffc09037812 */ /* 0x000fe200078ec0ff */
[----:B------:R-:W-:Y:S01]  /*1610*/  IMAD.U32 R10, R4, 0x2, R2 ;  /* 0x00000002040a7824 */ /* 0x000fe200078e0002 */
[----:B------:R-:W-:Y:S01]  /*1620*/  LOP3.LUT R4, R8, 0x7ffffe00, R6, 0xf8, !PT ;  /* 0x7ffffe0008047812 */ /* 0x000fe200078ef806 */
[----:B------:R-:W-:Y:S01]  /*1630*/  IMAD R6, R7, 0x20, R18 ;  /* 0x0000002007067824 */ /* 0x000fe200078e0212 */
[----:B------:R-:W-:Y:S01]  /*1640*/  LEA R193, R0, 0x8100, 0x1 ;  /* 0x0000810000c17811 */ /* 0x000fe200078e08ff */
[----:B------:R-:W-:Y:S01]  /*1650*/  IMAD.IADD R3, R17, 0x1, -R3 ;  /* 0x0000000111037824 */ /* 0x000fe200078e0a03 */
[----:B------:R-:W-:Y:S01]  /*1660*/  LOP3.LUT P5, RZ, R7, 0x4, RZ, 0xc0, !PT ;  /* 0x0000000407ff7812 */ /* 0x000fe200078ac0ff */
[----:B------:R-:W-:Y:S01]  /*1670*/  IMAD.MOV.U32 R8, RZ, RZ, 0x40 ;  /* 0x00000040ff087424 */ /* 0x000fe200078e00ff */
[----:B------:R-:W-:Y:S01]  /*1680*/  SEL R7, R14, 0xffffffe0, !P1 ;  /* 0xffffffe00e077807 */ /* 0x000fe20004800000 */
[----:B------:R-:W-:Y:S01]  /*1690*/  IMAD.SHL.U32 R9, R3, 0x2, RZ ;  /* 0x0000000203097824 */ /* 0x000fe200078e00ff */
[----:B------:R-:W-:Y:S01]  /*16a0*/  LEA R10, R10, 0x80, 0x1 ;  /* 0x000000800a0a7811 */ /* 0x000fe200078e08ff */
[----:B------:R-:W-:Y:S01]  /*16b0*/  IMAD R0, R11, 0x8, R16 ;  /* 0x000000080b007824 */ /* 0x000fe200078e0210 */
[----:B------:R1:W-:Y:S01]  /*16c0*/  STL [R1+0x60], R6 ;  /* 0x0000600601007387 */ /* 0x0003e20000100800 */
[----:B------:R-:W-:-:S02]  /*16d0*/  IADD3 R199, R193, 0x20, RZ ;  /* 0x00000020c1c77810 */ /* 0x000fc40007ffe0ff */
[----:B------:R-:W-:Y:S01]  /*16e0*/  SEL R2, R8, 0xffffffc0, !P5 ;  /* 0xffffffc008027807 */ /* 0x000fe20006800000 */
[----:B------:R2:W-:Y:S01]  /*16f0*/  STL [R1+0x14], R9 ;  /* 0x0000140901007387 */ /* 0x0005e20000100800 */
[C---:B------:R-:W-:Y:S01]  /*1700*/  @P6 IADD3 R199, R193.reuse, -0x20, RZ ;  /* 0xffffffe0c1c76810 */ /* 0x040fe20007ffe0ff */
[----:B------:R-:W-:Y:S01]  /*1710*/  IMAD.IADD R12, R10, 0x1, R7 ;  /* 0x000000010a0c7824 */ /* 0x000fe200078e0207 */
[----:B------:R-:W-:Y:S01]  /*1720*/  LEA R192, R4, 0x100, 0x1 ;  /* 0x0000010004c07811 */ /* 0x000fe200078e08ff */
[----:B------:R3:W-:Y:S01]  /*1730*/  STL [R1+0x24], R0 ;  /* 0x0000240001007387 */ /* 0x0007e20000100800 */
[----:B------:R-:W-:Y:S01]  /*1740*/  IMAD.IADD R197, R193, 0x1, R2 ;  /* 0x00000001c1c57824 */ /* 0x000fe200078e0202 */
[----:B------:R-:W-:Y:S01]  /*1750*/  SEL R3, R14, 0xffffffe0, !P4 ;  /* 0xffffffe00e037807 */ /* 0x000fe20006000000 */
[----:B------:R-:W-:Y:S01]  /*1760*/  IMAD.IADD R194, R2, 0x1, R199 ;  /* 0x0000000102c27824 */ /* 0x000fe200078e02c7 */
[----:B------:R-:W-:Y:S01]  /*1770*/  STL [R1+0x40], R10 ;  /* 0x0000400a01007387 */ /* 0x000fe20000100800 */
[--C-:B------:R-:W-:Y:S01]  /*1780*/  IMAD R212, R212, 0x800, R192.reuse ;  /* 0x00000800d4d47824 */ /* 0x100fe200078e02c0 */
[----:B------:R-:W-:Y:S01]  /*1790*/  IADD3 R210, R199, 0x800, RZ ;  /* 0x00000800c7d27810 */ /* 0x000fe20007ffe0ff */
[----:B------:R-:W-:Y:S01]  /*17a0*/  IMAD R211, R5, 0x2, R192 ;  /* 0x0000000205d37824 */ /* 0x000fe200078e02c0 */
[----:B------:R-:W-:Y:S01]  /*17b0*/  IADD3 R209, R199, 0x1000, RZ ;  /* 0x00001000c7d17810 */ /* 0x000fe20007ffe0ff */
[----:B------:R-:W-:Y:S01]  /*17c0*/  IMAD.IADD R213, R3, 0x1, R212 ;  /* 0x0000000103d57824 */ /* 0x000fe200078e02d4 */
[C---:B------:R-:W-:Y:S01]  /*17d0*/  IADD3 R208, R199.reuse, 0x1800, RZ ;  /* 0x00001800c7d07810 */ /* 0x040fe20007ffe0ff */
[----:B------:R-:W-:Y:S01]  /*17e0*/  IMAD.IADD R196, R192, 0x1, R3 ;  /* 0x00000001c0c47824 */ /* 0x000fe200078e0203 */
[----:B------:R-:W-:-:S02]  /*17f0*/  IADD3 R207, R199, 0x2000, RZ ;  /* 0x00002000c7cf7810 */ /* 0x000fc40007ffe0ff */
[C---:B------:R-:W-:Y:S02]  /*1800*/  IADD3 R206, R199.reuse, 0x2800, RZ ;  /* 0x00002800c7ce7810 */ /* 0x040fe40007ffe0ff */
[C---:B------:R-:W-:Y:S02]  /*1810*/  IADD3 R205, R199.reuse, 0x3000, RZ ;  /* 0x00003000c7cd7810 */ /* 0x040fe40007ffe0ff */
[----:B-1----:R-:W-:Y:S02]  /*1820*/  SEL R6, R8, 0xffffffc0, !P2 ;  /* 0xffffffc008067807 */ /* 0x002fe40005000000 */
[----:B------:R-:W-:Y:S02]  /*1830*/  IADD3 R204, R199, 0x3800, RZ ;  /* 0x00003800c7cc7810 */ /* 0x000fe40007ffe0ff */
[----:B--2---:R-:W-:Y:S01]  /*1840*/  IADD3 R9, R10, -0x10, RZ ;  /* 0xfffffff00a097810 */ /* 0x004fe20007ffe0ff */
[----:B------:R-:W-:Y:S01]  /*1850*/  IMAD.IADD R2, R12, 0x1, R6 ;  /* 0x000000010c027824 */ /* 0x000fe200078e0206 */
[----:B------:R-:W-:-:S02]  /*1860*/  @P0 IADD3 R9, R10, 0x10, RZ ;  /* 0x000000100a090810 */ /* 0x000fc40007ffe0ff */
[----:B---3--:R-:W-:Y:S01]  /*1870*/  SEL R0, R8, 0xffffffc0, !P3 ;  /* 0xffffffc008007807 */ /* 0x008fe20005800000 */
[----:B------:R-:W-:Y:S01]  /*1880*/  IMAD.IADD R8, R10, 0x1, R6 ;  /* 0x000000010a087824 */ /* 0x000fe200078e0206 */
[C---:B------:R-:W-:Y:S01]  /*1890*/  IADD3 R203, R199.reuse, 0x4000, RZ ;  /* 0x00004000c7cb7810 */ /* 0x040fe20007ffe0ff */
[----:B------:R-:W-:Y:S01]  /*18a0*/  IMAD.IADD R4, R6, 0x1, R9 ;  /* 0x0000000106047824 */ /* 0x000fe200078e0209 */
[C---:B------:R-:W-:Y:S01]  /*18b0*/  IADD3 R202, R199.reuse, 0x4800, RZ ;  /* 0x00004800c7ca7810 */ /* 0x040fe20007ffe0ff */
[----:B------:R-:W-:Y:S01]  /*18c0*/  IMAD.IADD R195, R192, 0x1, R0 ;  /* 0x00000001c0c37824 */ /* 0x000fe200078e0200 */
[----:B------:R-:W-:Y:S01]  /*18d0*/  STL [R1+0x5c], R8 ;  /* 0x00005c0801007387 */ /* 0x000fe20000100800 */
[C---:B------:R-:W-:Y:S01]  /*18e0*/  IADD3 R201, R199.reuse, 0x5000, RZ ;  /* 0x00005000c7c97810 */ /* 0x040fe20007ffe0ff */
[C---:B------:R-:W-:Y:S01]  /*18f0*/  IMAD.IADD R215, R0.reuse, 0x1, R212 ;  /* 0x0000000100d77824 */ /* 0x040fe200078e02d4 */
[----:B------:R-:W-:Y:S01]  /*1900*/  IADD3 R200, R199, 0x5800, RZ ;  /* 0x00005800c7c87810 */ /* 0x000fe20007ffe0ff */
[----:B------:R-:W-:Y:S01]  /*1910*/  STL [R1+0x4c], R12 ;  /* 0x00004c0c01007387 */ /* 0x000fe20000100800 */
[C---:B------:R-:W-:Y:S01]  /*1920*/  IADD3 R198, R0.reuse, R192, R3 ;  /* 0x000000c000c67210 */ /* 0x040fe20007ffe003 */
[----:B------:R-:W-:-:S02]  /*1930*/  IMAD.IADD R214, R0, 0x1, R213 ;  /* 0x0000000100d67824 */ /* 0x000fc400078e02d5 */
[----:B------:R1:W-:Y:S04]  /*1940*/  STL [R1+0x58], R2 ;  /* 0x0000580201007387 */ /* 0x0003e80000100800 */
[----:B------:R-:W-:Y:S04]  /*1950*/  STL [R1+0x44], R9 ;  /* 0x0000440901007387 */ /* 0x000fe80000100800 */
[----:B------:R-:W-:Y:S01]  /*1960*/  STL [R1+0x54], R4 ;  /* 0x0000540401007387 */ /* 0x000fe20000100800 */
[----:B-1----:R-:W-:-:S05]  /*1970*/  IMAD.IADD R2, R7, 0x1, R9 ;  /* 0x0000000107027824 */ /* 0x002fca00078e0209 */
[----:B------:R1:W-:Y:S02]  /*1980*/  STL [R1+0x48], R2 ;  /* 0x0000480201007387 */ /* 0x0003e40000100800 */
[----:B-1----:R-:W-:-:S05]  /*1990*/  IMAD.IADD R2, R2, 0x1, R6 ;  /* 0x0000000102027824 */ /* 0x002fca00078e0206 */
[----:B------:R1:W-:Y:S02]  /*19a0*/  STL [R1+0x50], R2 ;  /* 0x0000500201007387 */ /* 0x0003e40000100800 */
.L_x_649:
[----:B------:R-:W2:Y:S01]  /*19b0*/  LDL R15, [R1+0x3c] ;  /* 0x00003c00010f7983 */ /* 0x000ea20000100800 */
[----:B------:R-:W-:-:S03]  /*19c0*/  ISETP.NE.U32.AND P0, PT, RZ, c[0x0][0x360], PT ;  /* 0x0000d800ff007a0c */ /* 0x000fc60003f05070 */
[----:B------:R-:W3:Y:S01]  /*19d0*/  LDL R16, [R1+0x38] ;  /* 0x0000380001107983 */ /* 0x000ee20000100800 */
[----:B------:R-:W-:Y:S01]  /*19e0*/  ISETP.NE.AND.EX P0, PT, RZ, c[0x0][0x364], PT, P0 ;  /* 0x0000d900ff007a0c */ /* 0x000fe20003f05300 */
[----:B------:R-:W-:Y:S01]  /*19f0*/  IMAD.MOV.U32 R14, RZ, RZ, 0x4 ;  /* 0x00000004ff0e7424 */ /* 0x000fe200078e00ff */
[----:B------:R-:W-:Y:S02]  /*1a00*/  ISETP.NE.U32.AND P1, PT, RZ, c[0x0][0x370], PT ;  /* 0x0000dc00ff007a0c */ /* 0x000fe40003f25070 */
[----:B------:R-:W-:Y:S02]  /*1a10*/  ISETP.NE.U32.AND P5, PT, RZ, c[0x0][0x348], PT ;  /* 0x0000d200ff007a0c */ /* 0x000fe40003fa5070 */
[----:B------:R-:W-:Y:S02]  /*1a20*/  ISETP.NE.AND.EX P1, PT, RZ, c[0x0][0x374], PT, P1 ;  /* 0x0000dd00ff007a0c */ /* 0x000fe40003f25310 */
[----:B------:R-:W-:Y:S02]  /*1a30*/  ISETP.NE.U32.AND P4, PT, RZ, c[0x0][0x350], PT ;  /* 0x0000d400ff007a0c */ /* 0x000fe40003f85070 */
[----:B------:R-:W-:-:S02]  /*1a40*/  ISETP.NE.AND.EX P5, PT, RZ, c[0x0][0x34c], PT, P5 ;  /* 0x0000d300ff007a0c */ /* 0x000fc40003fa5350 */
[----:B------:R-:W-:Y:S01]  /*1a50*/  ISETP.NE.AND.EX P4, PT, RZ, c[0x0][0x354], PT, P4 ;  /* 0x0000d500ff007a0c */ /* 0x000fe20003f85340 */
[----:B------:R-:W-:Y:S01]  /*1a60*/  CS2R R4, SRZ ;  /* 0x0000000000047805 */ /* 0x000fe2000001ff00 */
[----:B------:R-:W-:Y:S02]  /*1a70*/  IMAD.MOV.U32 R12, RZ, RZ, RZ ;  /* 0x000000ffff0c7224 */ /* 0x000fe400078e00ff */
[----:B--2---:R-:W-:-:S05]  /*1a80*/  @P0 IMAD.WIDE R8, R15, R14, c[0x0][0x360] ;  /* 0x0000d8000f080625 */ /* 0x004fca00078e020e */
[----:B------:R-:W2:Y:S01]  /*1a90*/  @P0 LDG.E R0, [R8.64] ;  /* 0x0000000808000981 */ /* 0x000ea2000c1e1900 */
[----:B------:R-:W-:-:S04]  /*1aa0*/  @P1 IMAD.WIDE R10, R15, R14, c[0x0][0x370] ;  /* 0x0000dc000f0a1625 */ /* 0x000fc800078e020e */
[CC--:B------:R-:W-:Y:S01]  /*1ab0*/  IMAD.WIDE R6, R15.reuse, R14.reuse, c[0x0][0x348] ;  /* 0x0000d2000f067625 */ /* 0x0c0fe200078e020e */
[----:B------:R4:W5:Y:S03]  /*1ac0*/  @P1 LDG.E R4, [R10.64] ;  /* 0x000000080a041981 */ /* 0x000966000c1e1900 */
[----:B-1----:R-:W-:Y:S01]  /*1ad0*/  IMAD.WIDE R2, R15, R14, c[0x0][0x350] ;  /* 0x0000d4000f027625 */ /* 0x002fe200078e020e */
[----:B------:R4:W5:Y:S04]  /*1ae0*/  @P5 LDG.E R12, [R6.64] ;  /* 0x00000008060c5981 */ /* 0x000968000c1e1900 */
[----:B------:R4:W5:Y:S01]  /*1af0*/  @P4 LDG.E R5, [R2.64] ;  /* 0x0000000802054981 */ /* 0x000962000c1e1900 */
[----:B---3--:R-:W-:-:S05]  /*1b00*/  LOP3.LUT R17, R16, 0xffff, RZ, 0xc0, !PT ;  /* 0x0000ffff10117812 */ /* 0x008fca00078ec0ff */
[----:B------:R4:W-:Y:S01]  /*1b10*/  STL [R1+0x28], R17 ;  /* 0x0000281101007387 */ /* 0x0009e20000100800 */
[----:B------:R-:W-:Y:S03]  /*1b20*/  YIELD ;  /* 0x0000000000007946 */ /* 0x000fe60003800000 */
[----:B--2---:R4:W-:Y:S01]  /*1b30*/  @P0 STL [R1+0x10], R0 ;  /* 0x0000100001000387 */ /* 0x0049e20000100800 */
[----:B------:R-:W-:Y:S05]  /*1b40*/  @P0 BRA `(.L_x_533) ;  /* 0x0000007000000947 */ /* 0x000fea0003800000 */
[----:B----4-:R-:W-:-:S05]  /*1b50*/  MOV R0, c[0x0][0x168] ;  /* 0x00005a0000007a02 */ /* 0x010fca0000000f00 */
[----:B------:R1:W-:Y:S01]  /*1b60*/  STL [R1+0x10], R0 ;  /* 0x0000100001007387 */ /* 0x0003e20000100800 */
[----:B------:R-:W-:Y:S05]  /*1b70*/  @!P5 BRA `(.L_x_533) ;  /* 0x000000400000d947 */ /* 0x000fea0003800000 */
[----:B------:R-:W2:Y:S04]  /*1b80*/  LDG.E R8, [R6.64] ;  /* 0x0000000806087981 */ /* 0x000ea8000c1e1900 */
[----:B-1----:R-:W2:Y:S02]  /*1b90*/  LDG.E R0, [R6.64+0x4] ;  /* 0x0000040806007981 */ /* 0x002ea4000c1e1900 */
[----:B--2---:R-:W-:-:S05]  /*1ba0*/  IADD3 R0, -R8, R0, RZ ;  /* 0x0000000008007210 */ /* 0x004fca0007ffe1ff */
[----:B------:R1:W-:Y:S02]  /*1bb0*/  STL [R1+0x10], R0 ;  /* 0x0000100001007387 */ /* 0x0003e40000100800 */
.L_x_533:
[----:B------:R-:W-:-:S04]  /*1bc0*/  ISETP.NE.U32.AND P0, PT, RZ, c[0x0][0x368], PT ;  /* 0x0000da00ff007a0c */ /* 0x000fc80003f05070 */
[----:B------:R-:W-:-:S13]  /*1bd0*/  ISETP.NE.AND.EX P0, PT, RZ, c[0x0][0x36c], PT, P0 ;  /* 0x0000db00ff007a0c */ /* 0x000fda0003f05300 */
[----:B------:R-:W-:Y:S05]  /*1be0*/  @!P0 BRA `(.L_x_534) ;  /* 0x0000003000008947 */ /* 0x000fea0003800000 */
[----:B----4-:R-:W-:-:S05]  /*1bf0*/  IMAD.WIDE R2, R15, R14, c[0x0][0x368] ;  /* 0x0000da000f027625 */ /* 0x010fca00078e020e */
[----:B-1----:R1:W5:Y:S01]  /*1c00*/  LDG.E R0, [R2.64] ;  /* 0x0000000802007981 */ /* 0x002362000c1e1900 */
[----:B------:R-:W-:Y:S05]  /*1c10*/  BRA `(.L_x_535) ;  /* 0x0000005000007947 */ /* 0x000fea0003800000 */
.L_x_534:
[----:B-1--4-:R-:W-:Y:S01]  /*1c20*/  MOV R0, c[0x0][0x1d0] ;  /* 0x0000740000007a02 */ /* 0x012fe20000000f00 */
[----:B------:R-:W-:Y:S05]  /*1c30*/  @!P4 BRA `(.L_x_535) ;  /* 0x000000300000c947 */ /* 0x000fea0003800000 */
[----:B------:R-:W2:Y:S04]  /*1c40*/  LDG.E R6, [R2.64] ;  /* 0x0000000802067981 */ /* 0x000ea8000c1e1900 */
[----:B------:R-:W2:Y:S02]  /*1c50*/  LDG.E R0, [R2.64+0x4] ;  /* 0x0000040802007981 */ /* 0x000ea4000c1e1900 */
[----:B--2---:R-:W-:Y:S02]  /*1c60*/  IADD3 R0, -R6, R0, RZ ;  /* 0x0000000006007210 */ /* 0x004fe40007ffe1ff */
.L_x_535:
[----:B-1----:R-:W2:Y:S04]  /*1c70*/  LDL R2, [R1+0x10] ;  /* 0x0000100001027983 */ /* 0x002ea80000100800 */
[----:B------:R-:W3:Y:S01]  /*1c80*/  LDL.LU R3, [R1+0x34] ;  /* 0x0000340001037983 */ /* 0x000ee20000300800 */
[----:B-----5:R-:W-:Y:S01]  /*1c90*/  IMAD.IADD R132, R0, 0x1, -R4 ;  /* 0x0000000100847824 */ /* 0x020fe200078e0a04 */
[----:B------:R-:W-:-:S02]  /*1ca0*/  MOV R243, c[0x0][0x32c] ;  /* 0x0000cb0000f37a02 */ /* 0x000fc40000000f00 */
[----:B------:R-:W-:Y:S02]  /*1cb0*/  IADD3 R13, R5, R4, RZ ;  /* 0x00000004050d7210 */ /* 0x000fe40007ffe0ff */
[----:B------:R-:W-:Y:S01]  /*1cc0*/  ISETP.GE.AND P1, PT, R243, 0x1, PT ;  /* 0x00000001f300780c */ /* 0x000fe20003f26270 */
[----:B--2---:R-:W-:Y:S02]  /*1cd0*/  IMAD.MOV.U32 R123, RZ, RZ, R2 ;  /* 0x000000ffff7b7224 */ /* 0x004fe400078e0002 */
[----:B------:R-:W-:Y:S01]  /*1ce0*/  IMAD.MOV.U32 R2, RZ, RZ, c[0x0][0x2c4] ;  /* 0x0000b100ff027624 */ /* 0x000fe200078e00ff */
[----:B---3--:R-:W-:-:S04]  /*1cf0*/  SHF.L.U32 R244, R3, 0x7, RZ ;  /* 0x0000000703f47819 */ /* 0x008fc800000006ff */
[----:B------:R-:W-:Y:S01]  /*1d00*/  ISETP.NE.AND P2, PT, R2, 0x1, PT ;  /* 0x000000010200780c */ /* 0x000fe20003f45270 */
[----:B------:R1:W-:Y:S01]  /*1d10*/  STL [R1+0x20], R244 ;  /* 0x000020f401007387 */ /* 0x0003e20000100800 */
[----:B------:R-:W-:-:S03]  /*1d20*/  IADD3 R2, R244, 0x7f, RZ ;  /* 0x0000007ff4027810 */ /* 0x000fc60007ffe0ff */
[----:B------:R1:W-:Y:S02]  /*1d30*/  STL [R1+0x18], R132 ;  /* 0x0000188401007387 */ /* 0x0003e40000100800 */
[----:B------:R-:W-:-:S06]  /*1d40*/  IMAD.MOV.U32 R0, RZ, RZ, R2 ;  /* 0x000000ffff007224 */ /* 0x000fcc00078e0002 */
[----:B------:R-:W-:Y:S01]  /*1d50*/  @P2 IMAD.HI.U32 R3, R2, c[0x0][0x2c8], RZ ;  /* 0x0000b20002032a27 */ /* 0x000fe200078e00ff */
[----:B------:R-:W-:-:S04]  /*1d60*/  IADD3 R2, R132, 0x1, -R123 ;  /* 0x0000000184027810 */ /* 0x000fc80007ffe87b */
[----:B------:R-:W-:-:S05]  /*1d70*/  @P2 SHF.R.U32.HI R0, RZ, c[0x0][0x2cc], R3 ;  /* 0x0000b300ff002a19 */ /* 0x000fca0000011603 */
[----:B------:R-:W-:-:S05]  /*1d80*/  IMAD.IADD R0, R2, 0x1, R0 ;  /* 0x0000000102007824 */ /* 0x000fca00078e0200 */
[----:B------:R-:W-:Y:S01]  /*1d90*/  IADD3 R3, R0, c[0x0][0x328], RZ ;  /* 0x0000ca0000037a10 */ /* 0x000fe20007ffe0ff */
[----:B------:R-:W-:Y:S05]  /*1da0*/  @!P1 BRA `(.L_x_536) ;  /* 0x0000010000009947 */ /* 0x000fea0003800000 */
[C---:B------:R-:W-:Y:S01]  /*1db0*/  ISETP.GT.AND P0, PT, R0.reuse, RZ, PT ;  /* 0x000000ff0000720c */ /* 0x040fe20003f04270 */
[----:B------:R-:W-:Y:S01]  /*1dc0*/  BSSY B0, `(.L_x_537) ;  /* 0x000000c000007945 */ /* 0x000fe20003800000 */
[----:B------:R-:W-:-:S11]  /*1dd0*/  IADD3 R2, R0, -0x1, RZ ;  /* 0xffffffff00027810 */ /* 0x000fd60007ffe0ff */
[----:B------:R-:W-:Y:S05]  /*1de0*/  @P0 BRA `(.L_x_538) ;  /* 0x0000006000000947 */ /* 0x000fea0003800000 */
[----:B------:R-:W-:Y:S01]  /*1df0*/  ISETP.NE.AND P0, PT, R243, 0x1, PT ;  /* 0x00000001f300780c */ /* 0x000fe20003f05270 */
[----:B------:R-:W-:-:S12]  /*1e00*/  IMAD.MOV R0, RZ, RZ, -R0 ;  /* 0x000000ffff007224 */ /* 0x000fd800078e0a00 */
[----:B------:R-:W-:-:S05]  /*1e10*/  @P0 IMAD.HI.U32 R2, R0, c[0x0][0x330], RZ ;  /* 0x0000cc0000020a27 */ /* 0x000fca00078e00ff */
[----:B------:R-:W-:-:S04]  /*1e20*/  @P0 SHF.R.U32.HI R0, RZ, c[0x0][0x334], R2 ;  /* 0x0000cd00ff000a19 */ /* 0x000fc80000011602 */
[----:B------:R-:W-:Y:S01]  /*1e30*/  LOP3.LUT R2, RZ, R0, RZ, 0x33, !PT ;  /* 0x00000000ff027212 */ /* 0x000fe200078e33ff */
[----:B------:R-:W-:Y:S05]  /*1e40*/  BRA `(.L_x_539) ;  /* 0x0000003000007947 */ /* 0x000fea0003800000 */
.L_x_538:
[----:B------:R-:W-:-:S13]  /*1e50*/  ISETP.NE.AND P0, PT, R243, 0x1, PT ;  /* 0x00000001f300780c */ /* 0x000fda0003f05270 */
[----:B------:R-:W-:-:S05]  /*1e60*/  @P0 IMAD.HI.U32 R0, R2, c[0x0][0x330], RZ ;  /* 0x0000cc0002000a27 */ /* 0x000fca00078e00ff */
[----:B------:R-:W-:Y:S02]  /*1e70*/  @P0 SHF.R.U32.HI R2, RZ, c[0x0][0x334], R0 ;  /* 0x0000cd00ff020a19 */ /* 0x000fe40000011600 */
.L_x_539:
[----:B------:R-:W-:Y:S05]  /*1e80*/  BSYNC B0 ;  /* 0x0000000000007941 */ /* 0x000fea0003800000 */
.L_x_537:
[----:B------:R-:W-:-:S05]  /*1e90*/  IMAD R2, R2, R243, c[0x0][0x32c] ;  /* 0x0000cb0002027624 */ /* 0x000fca00078e02f3 */
[----:B------:R-:W-:-:S04]  /*1ea0*/  IMNMX R3, R3, R2, PT ;  /* 0x0000000203037217 */ /* 0x000fc80003800200 */
.L_x_536:
[----:B------:R-:W-:Y:S01]  /*1eb0*/  IADD3 R3, R3, 0x5f, RZ ;  /* 0x0000005f03037810 */ /* 0x000fe20007ffe0ff */
[----:B------:R-:W-:Y:S01]  /*1ec0*/  @P2 IMAD.HI.U32 R4, R244, c[0x0][0x2c8], RZ ;  /* 0x0000b200f4042a27 */ /* 0x000fe200078e00ff */
[----:B------:R-:W-:-:S03]  /*1ed0*/  IADD3 R2, R132, 0x5f, RZ ;  /* 0x0000005f84027810 */ /* 0x000fc60007ffe0ff */
[----:B------:R-:W-:-:S04]  /*1ee0*/  IMAD.HI R5, R3, 0x2aaaaaab, RZ ;  /* 0x2aaaaaab03057827 */ /* 0x000fc800078e02ff */
[----:B------:R-:W-:Y:S01]  /*1ef0*/  IMAD.HI R2, R2, 0x2aaaaaab, RZ ;  /* 0x2aaaaaab02027827 */ /* 0x000fe200078e02ff */
[----:B------:R-:W-:-:S03]  /*1f00*/  SHF.R.U32.HI R7, RZ, 0x1f, R5 ;  /* 0x0000001fff077819 */ /* 0x000fc60000011605 */
[----:B------:R-:W-:Y:S01]  /*1f10*/  IMAD.MOV.U32 R0, RZ, RZ, R244 ;  /* 0x000000ffff007224 */ /* 0x000fe200078e00f4 */
[----:B------:R-:W-:Y:S01]  /*1f20*/  @P2 SHF.R.U32.HI R0, RZ, c[0x0][0x2cc], R4 ;  /* 0x0000b300ff002a19 */ /* 0x000fe20000011604 */
[----:B------:R-:W-:Y:S01]  /*1f30*/  IMAD.IADD R242, R132, 0x1, -R123 ;  /* 0x0000000184f27824 */ /* 0x000fe200078e0a7b */
[----:B------:R-:W-:Y:S02]  /*1f40*/  SHF.R.U32.HI R3, RZ, 0x1f, R2 ;  /* 0x0000001fff037819 */ /* 0x000fe40000011602 */
[----:B------:R-:W-:Y:S01]  /*1f50*/  LEA.HI.SX32 R7, R5, R7, 0x1c ;  /* 0x0000000705077211 */ /* 0x000fe200078fe2ff */
[----:B------:R-:W-:Y:S01]  /*1f60*/  IMAD.IADD R0, R242, 0x1, R0 ;  /* 0x00000001f2007824 */ /* 0x000fe200078e0200 */
[----:B------:R-:W-:-:S04]  /*1f70*/  LEA.HI.SX32 R3, R2, R3, 0x1c ;  /* 0x0000000302037211 */ /* 0x000fc800078fe2ff */
[----:B------:R-:W-:Y:S02]  /*1f80*/  IADD3 R2, R0, -c[0x0][0x324], RZ ;  /* 0x8000c90000027a10 */ /* 0x000fe40007ffe0ff */
[----:B------:R-:W-:Y:S01]  /*1f90*/  IMNMX R7, R3, R7, PT ;  /* 0x0000000703077217 */ /* 0x000fe20003800200 */
[----:B------:R-:W-:Y:S05]  /*1fa0*/  @!P1 BRA `(.L_x_540) ;  /* 0x000000f000009947 */ /* 0x000fea0003800000 */
[----:B------:R-:W-:Y:S01]  /*1fb0*/  ISETP.GT.AND P0, PT, R0, -0x1, PT ;  /* 0xffffffff0000780c */ /* 0x000fe20003f04270 */
[----:B------:R-:W-:-:S12]  /*1fc0*/  BSSY B0, `(.L_x_541) ;  /* 0x000000b000007945 */ /* 0x000fd80003800000 */
[----:B------:R-:W-:Y:S05]  /*1fd0*/  @P0 BRA `(.L_x_542) ;  /* 0x0000006000000947 */ /* 0x000fea0003800000 */
[----:B------:R-:W-:Y:S02]  /*1fe0*/  ISETP.NE.AND P0, PT, R243, 0x1, PT ;  /* 0x00000001f300780c */ /* 0x000fe40003f05270 */
[----:B------:R-:W-:-:S11]  /*1ff0*/  LOP3.LUT R0, RZ, R0, RZ, 0x33, !PT ;  /* 0x00000000ff007212 */ /* 0x000fd600078e33ff */
[----:B------:R-:W-:-:S05]  /*2000*/  @P0 IMAD.HI.U32 R3, R0, c[0x0][0x330], RZ ;  /* 0x0000cc0000030a27 */ /* 0x000fca00078e00ff */
[----:B------:R-:W-:-:S04]  /*2010*/  @P0 SHF.R.U32.HI R0, RZ, c[0x0][0x334], R3 ;  /* 0x0000cd00ff000a19 */ /* 0x000fc80000011603 */
[----:B------:R-:W-:Y:S01]  /*2020*/  LOP3.LUT R0, RZ, R0, RZ, 0x33, !PT ;  /* 0x00000000ff007212 */ /* 0x000fe200078e33ff */
[----:B------:R-:W-:Y:S05]  /*2030*/  BRA `(.L_x_543) ;  /* 0x0000003000007947 */ /* 0x000fea0003800000 */
.L_x_542:
[----:B------:R-:W-:-:S13]  /*2040*/  ISETP.NE.AND P0, PT, R243, 0x1, PT ;  /* 0x00000001f300780c */ /* 0x000fda0003f05270 */
[----:B------:R-:W-:-:S05]  /*2050*/  @P0 IMAD.HI.U32 R3, R0, c[0x0][0x330], RZ ;  /* 0x0000cc0000030a27 */ /* 0x000fca00078e00ff */
[----:B------:R-:W-:Y:S02]  /*2060*/  @P0 SHF.R.U32.HI R0, RZ, c[0x0][0x334], R3 ;  /* 0x0000cd00ff000a19 */ /* 0x000fe40000011603 */
.L_x_543:
[----:B------:R-:W-:Y:S05]  /*2070*/  BSYNC B0 ;  /* 0x0000000000007941 */ /* 0x000fea0003800000 */
.L_x_541:
[----:B------:R-:W-:-:S05]  /*2080*/  IMAD R0, R0, c[0x0][0x32c], RZ ;  /* 0x0000cb0000007a24 */ /* 0x000fca00078e02ff */
[----:B------:R-:W-:-:S05]  /*2090*/  IMNMX R2, R2, R0, !PT ;  /* 0x0000000002027217 */ /* 0x000fca0007800200 */
.L_x_540:
[----:B------:R-:W-:Y:S01]  /*20a0*/  IMAD.HI R2, R2, 0x2aaaaaab, RZ ;  /* 0x2aaaaaab02027827 */ /* 0x000fe200078e02ff */
[----:B------:R-:W-:Y:S01]  /*20b0*/  LOP3.LUT R3, R16, 0xff000000, RZ, 0xc0, !PT ;  /* 0xff00000010037812 */ /* 0x000fe200078ec0ff */
[----:B------:R-:W-:Y:S03]  /*20c0*/  BSSY B0, `(.L_x_544) ;  /* 0x000002d000007945 */ /* 0x000fe60003800000 */
[----:B------:R-:W-:Y:S02]  /*20d0*/  SHF.R.U32.HI R0, RZ, 0x1f, R2 ;  /* 0x0000001fff007819 */ /* 0x000fe40000011602 */
[----:B------:R-:W-:Y:S02]  /*20e0*/  SHF.R.U32.HI R3, RZ, 0x8, R3 ;  /* 0x00000008ff037819 */ /* 0x000fe40000011603 */
[----:B------:R-:W-:Y:S02]  /*20f0*/  LEA.HI.SX32 R2, R2, R0, 0x1c ;  /* 0x0000000002027211 */ /* 0x000fe400078fe2ff */
[----:B------:R-:W-:-:S02]  /*2100*/  LOP3.LUT R0, R16, 0xff0000, RZ, 0xc0, !PT ;  /* 0x00ff000010007812 */ /* 0x000fc400078ec0ff */
[----:B------:R-:W-:Y:S01]  /*2110*/  IMNMX R6, RZ, R2, !PT ;  /* 0x00000002ff067217 */ /* 0x000fe20007800200 */
[----:B------:R-:W-:Y:S01]  /*2120*/  IMAD.MOV.U32 R2, RZ, RZ, RZ ;  /* 0x000000ffff027224 */ /* 0x000fe200078e00ff */
[----:B------:R-:W-:Y:S02]  /*2130*/  LEA.HI R0, R0, R3, RZ, 0x10 ;  /* 0x0000000300007211 */ /* 0x000fe400078f80ff */
[----:B------:R-:W-:Y:S02]  /*2140*/  ISETP.GT.AND P0, PT, R7, R6, PT ;  /* 0x000000060700720c */ /* 0x000fe40003f04270 */
[----:B------:R-:W-:Y:S02]  /*2150*/  LOP3.LUT R16, R0, 0xff, RZ, 0xc0, !PT ;  /* 0x000000ff00107812 */ /* 0x000fe400078ec0ff */
[----:B------:R-:W-:-:S03]  /*2160*/  SHF.R.U32.HI R5, RZ, 0x10, R0 ;  /* 0x00000010ff057819 */ /* 0x000fc60000011600 */
[----:B------:R2:W-:Y:S04]  /*2170*/  STL [R1+0x34], R16 ;  /* 0x0000341001007387 */ /* 0x0005e80000100800 */
[----:B------:R2:W-:Y:S02]  /*2180*/  STL [R1+0x2c], R5 ;  /* 0x00002c0501007387 */ /* 0x0005e40000100800 */
[----:B------:R-:W-:Y:S05]  /*2190*/  @!P0 BRA `(.L_x_545) ;  /* 0x000001f000008947 */ /* 0x000fea0003800000 */
[----:B------:R-:W-:-:S04]  /*21a0*/  ISETP.NE.AND P0, PT, R5, RZ, PT ;  /* 0x000000ff0500720c */ /* 0x000fc80003f05270 */
[----:B------:R-:W-:-:S04]  /*21b0*/  SEL R0, R5, c[0x0][0x338], P0 ;  /* 0x0000ce0005007a07 */ /* 0x000fc80000000000 */
[----:B------:R-:W-:Y:S02]  /*21c0*/  IABS R3, R0 ;  /* 0x0000000000037213 */ /* 0x000fe40000000000 */
[----:B------:R-:W-:Y:S02]  /*21d0*/  IADD3 R4, R0, -0x1, R7 ;  /* 0xffffffff00047810 */ /* 0x000fe40007ffe007 */
[----:B------:R-:W3:Y:S03]  /*21e0*/  I2F.RP R2, R3 ;  /* 0x0000000300027306 */ /* 0x000ee60000209400 */
[----:B------:R-:W-:Y:S02]  /*21f0*/  IMAD.IADD R8, R4, 0x1, -R6 ;  /* 0x0000000104087824 */ /* 0x000fe400078e0a06 */
[----:B------:R-:W-:-:S03]  /*2200*/  IMAD.MOV.U32 R4, RZ, RZ, RZ ;  /* 0x000000ffff047224 */ /* 0x000fc600078e00ff */
[----:B------:R-:W-:Y:S01]  /*2210*/  IABS R11, R8 ;  /* 0x00000008000b7213 */ /* 0x000fe20000000000 */
[----:B---3--:R-:W3:Y:S02]  /*2220*/  MUFU.RCP R2, R2 ;  /* 0x0000000200027308 */ /* 0x008ee40000001000 */
[----:B---3--:R-:W-:-:S06]  /*2230*/  IADD3 R2, R2, 0xffffffe, RZ ;  /* 0x0ffffffe02027810 */ /* 0x008fcc0007ffe0ff */
[----:B--2---:R-:W2:Y:S02]  /*2240*/  F2I.FTZ.U32.TRUNC.NTZ R5, R2 ;  /* 0x0000000200057305 */ /* 0x004ea4000021f000 */
[----:B--2---:R-:W-:-:S04]  /*2250*/  IMAD.MOV R2, RZ, RZ, -R5 ;  /* 0x000000ffff027224 */ /* 0x004fc800078e0a05 */
        /* <DEDUP_REMOVED lines=19> */
.L_x_545:
[----:B------:R-:W-:Y:S05]  /*2390*/  BSYNC B0 ;  /* 0x0000000000007941 */ /* 0x000fea0003800000 */
.L_x_544:
[----:B------:R-:W-:Y:S01]  /*23a0*/  IMAD R219, R16, R2, R6 ;  /* 0x0000000210db7224 */ /* 0x000fe200078e0206 */
[----:B------:R-:W-:Y:S01]  /*23b0*/  PRMT R0, RZ, 0x7610, R0 ;  /* 0x00007610ff007816 */ /* 0x000fe20000000000 */
[----:B------:R-:W-:Y:S01]  /*23c0*/  CS2R R20, SRZ ;  /* 0x0000000000147805 */ /* 0x000fe2000001ff00 */
[----:B------:R-:W-:Y:S01]  /*23d0*/  CS2R R48, SRZ ;  /* 0x0000000000307805 */ /* 0x000fe2000001ff00 */
[----:B------:R-:W-:Y:S01]  /*23e0*/  IMAD.IADD R2, R219, 0x1, R2 ;  /* 0x00000001db027824 */ /* 0x000fe200078e0202 */
[----:B------:R-:W-:Y:S01]  /*23f0*/  CS2R R46, SRZ ;  /* 0x00000000002e7805 */ /* 0x000fe2000001ff00 */
        /* <DEDUP_REMOVED lines=33> */
[----:B------:R-:W3:Y:S01]  /*2610*/  S2R R3, SR_TID.X ;  /* 0x0000000000037919 */ /* 0x000ee20000002100 */
[----:B------:R-:W-:-:S03]  /*2620*/  ISETP.NE.U32.AND P3, PT, RZ, c[0x0][0x340], PT ;  /* 0x0000d000ff007a0c */ /* 0x000fc60003f65070 */
[----:B--2---:R-:W2:Y:S01]  /*2630*/  LDL.64 R4, [R1] ;  /* 0x0000000001047983 */ /* 0x004ea20000100a00 */
[----:B------:R-:W-:-:S03]  /*2640*/  ISETP.NE.AND.EX P3, PT, RZ, c[0x0][0x344], PT, P3 ;  /* 0x0000d100ff007a0c */ /* 0x000fc60003f65330 */
[----:B------:R4:W2:Y:S01]  /*2650*/  LDL.64 R134, [R1] ;  /* 0x0000000001867983 */ /* 0x0008a20000100a00 */
[----:B---3--:R-:W-:-:S04]  /*2660*/  SHF.R.S32.HI R16, RZ, 0x1f, R3 ;  /* 0x0000001fff107819 */ /* 0x008fc80000011403 */
[----:B------:R-:W-:-:S05]  /*2670*/  LEA.HI R16, R16, R3, RZ, 0x3 ;  /* 0x0000000310107211 */ /* 0x000fca00078f18ff */
[----:B------:R-:W-:Y:S01]  /*2680*/  @P3 IMAD.WIDE R2, R15, R14, c[0x0][0x340] ;  /* 0x0000d0000f023625 */ /* 0x000fe200078e020e */
[----:B------:R-:W-:-:S04]  /*2690*/  SHF.R.S32.HI R16, RZ, 0x3, R16 ;  /* 0x00000003ff107819 */ /* 0x000fc80000011410 */
[----:B------:R3:W5:Y:S01]  /*26a0*/  @P3 LDG.E R9, [R2.64] ;  /* 0x0000000802093981 */ /* 0x000762000c1e1900 */
[----:B------:R-:W-:Y:S01]  /*26b0*/  SHF.R.S32.HI R8, RZ, 0x1f, R15 ;  /* 0x0000001fff087819 */ /* 0x000fe2000001140f */
[----:B------:R-:W-:Y:S01]  /*26c0*/  WARPSYNC 0xffffffff ;  /* 0xffffffff00007948 */ /* 0x000fe20003800000 */
[----:B------:R-:W-:Y:S02]  /*26d0*/  IADD3 R0, P0, R16, R13, RZ ;  /* 0x0000000d10007210 */ /* 0x000fe40007f1e0ff */
[----:B------:R-:W-:Y:S02]  /*26e0*/  SHF.R.S32.HI R10, RZ, 0x1f, R12 ;  /* 0x0000001fff0a7819 */ /* 0x000fe4000001140c */
[----:B------:R-:W-:Y:S02]  /*26f0*/  IADD3 R122, R216, -0x1, RZ ;  /* 0xffffffffd87a7810 */ /* 0x000fe40007ffe0ff */
[----:B---3--:R-:W-:-:S04]  /*2700*/  SHF.R.S32.HI R2, RZ, 0x1f, R13 ;  /* 0x0000001fff027819 */ /* 0x008fc8000001140d */
[----:B------:R-:W-:-:S05]  /*2710*/  LEA.HI.X.SX32 R2, R16, R2, 0x1, P0 ;  /* 0x0000000210027211 */ /* 0x000fca00000f0eff */
[C---:B------:R-:W-:Y:S02]  /*2720*/  IMAD R6, R2.reuse, c[0x0][0x1e0], RZ ;  /* 0x0000780002067a24 */ /* 0x040fe400078e02ff */
[----:B------:R-:W-:Y:S02]  /*2730*/  IMAD R7, R2, c[0x0][0x208], RZ ;  /* 0x0000820002077a24 */ /* 0x000fe400078e02ff */
[----:B------:R-:W-:Y:S01]  /*2740*/  IMAD R6, R0, c[0x0][0x1e4], R6 ;  /* 0x0000790000067a24 */ /* 0x000fe200078e0206 */
[----:B--2---:R-:W-:-:S04]  /*2750*/  MOV R134, R4 ;  /* 0x0000000400867202 */ /* 0x004fc80000000f00 */
[----:B------:R-:W-:Y:S02]  /*2760*/  SHF.R.S32.HI R135, RZ, 0x1f, R134 ;  /* 0x0000001fff877819 */ /* 0x000fe40000011486 */
[----:B------:R-:W-:-:S03]  /*2770*/  IADD3 R14, R134, 0x40, RZ ;  /* 0x00000040860e7810 */ /* 0x000fc60007ffe0ff */
[C-C-:B------:R-:W-:Y:S01]  /*2780*/  IMAD.WIDE.U32 R2, R0.reuse, c[0x0][0x1e0], R134.reuse ;  /* 0x0000780000027a25 */ /* 0x140fe200078e0086 */
[----:B------:R4:W-:Y:S03]  /*2790*/  STL [R1+0x4], R135 ;  /* 0x0000048701007387 */ /* 0x0009e60000100800 */
[----:B------:R-:W-:-:S04]  /*27a0*/  IMAD.WIDE.U32 R4, R0, c[0x0][0x208], R134 ;  /* 0x0000820000047a25 */ /* 0x000fc800078e0086 */
[----:B------:R-:W-:Y:S02]  /*27b0*/  IMAD R0, R0, c[0x0][0x20c], R7 ;  /* 0x0000830000007a24 */ /* 0x000fe400078e0207 */
[----:B------:R-:W-:Y:S02]  /*27c0*/  IMAD.IADD R7, R3, 0x1, R6 ;  /* 0x0000000103077824 */ /* 0x000fe400078e0206 */
[----:B------:R-:W-:Y:S01]  /*27d0*/  IMAD.MOV.U32 R6, RZ, RZ, R2 ;  /* 0x000000ffff067224 */ /* 0x000fe200078e0002 */
[----:B------:R-:W-:-:S03]  /*27e0*/  IADD3 R5, R5, R0, RZ ;  /* 0x0000000005057210 */ /* 0x000fc60007ffe0ff */
[C---:B------:R-:W-:Y:S01]  /*27f0*/  IMAD.WIDE.U32 R6, R17.reuse, c[0x0][0x1e8], R6 ;  /* 0x00007a0011067a25 */ /* 0x040fe200078e0006 */
[----:B-----5:R-:W-:Y:S02]  /*2800*/  @P3 SHF.R.S32.HI R3, RZ, 0x1f, R9 ;  /* 0x0000001fff033819 */ /* 0x020fe40000011409 */
[----:B------:R-:W-:Y:S01]  /*2810*/  @!P3 MOV R3, R8 ;  /* 0x000000080003b202 */ /* 0x000fe20000000f00 */
[----:B------:R-:W-:Y:S01]  /*2820*/  IMAD.WIDE.U32 R4, R17, c[0x0][0x210], R4 ;  /* 0x0000840011047a25 */ /* 0x000fe200078e0004 */
[----:B------:R-:W-:Y:S02]  /*2830*/  @P3 MOV R2, R9 ;  /* 0x0000000900023202 */ /* 0x000fe40000000f00 */
[----:B------:R-:W-:Y:S01]  /*2840*/  SEL R0, R3, RZ, !P4 ;  /* 0x000000ff03007207 */ /* 0x000fe20006000000 */
[----:B------:R-:W-:Y:S01]  /*2850*/  @!P3 IMAD.MOV.U32 R2, RZ, RZ, R15 ;  /* 0x000000ffff02b224 */ /* 0x000fe200078e000f */
[----:B------:R-:W-:Y:S01]  /*2860*/  SEL R8, R8, RZ, !P5 ;  /* 0x000000ff08087207 */ /* 0x000fe20006800000 */
[----:B------:R-:W-:-:S02]  /*2870*/  IMAD R7, R17, c[0x0][0x1ec], R7 ;  /* 0x00007b0011077a24 */ /* 0x000fc400078e0207 */
[----:B------:R-:W-:Y:S01]  /*2880*/  IMAD R5, R17, c[0x0][0x214], R5 ;  /* 0x0000850011057a24 */ /* 0x000fe200078e0205 */
[----:B------:R-:W-:Y:S01]  /*2890*/  SEL R2, R2, RZ, !P4 ;  /* 0x000000ff02027207 */ /* 0x000fe20006000000 */
[C---:B------:R-:W-:Y:S02]  /*28a0*/  IMAD R3, R0.reuse, c[0x0][0x1f0], RZ ;  /* 0x00007c0000037a24 */ /* 0x040fe400078e02ff */
[----:B------:R-:W-:Y:S02]  /*28b0*/  IMAD R0, R0, c[0x0][0x218], RZ ;  /* 0x0000860000007a24 */ /* 0x000fe400078e02ff */
[----:B------:R-:W-:Y:S02]  /*28c0*/  IMAD R9, R10, c[0x0][0x178], RZ ;  /* 0x00005e000a097a24 */ /* 0x000fe400078e02ff */
[----:B------:R-:W-:-:S04]  /*28d0*/  IMAD.WIDE.U32 R222, R2, c[0x0][0x1f0], R6 ;  /* 0x00007c0002de7a25 */ /* 0x000fc800078e0006 */
[C---:B------:R-:W-:Y:S01]  /*28e0*/  IMAD.WIDE.U32 R220, R2.reuse, c[0x0][0x218], R4 ;  /* 0x0000860002dc7a25 */ /* 0x040fe200078e0004 */
[----:B------:R-:W-:Y:S02]  /*28f0*/  SEL R5, R15, RZ, !P5 ;  /* 0x000000ff0f057207 */ /* 0x000fe40006800000 */
[----:B------:R-:W-:Y:S01]  /*2900*/  SHF.R.S32.HI R15, RZ, 0x1f, R14 ;  /* 0x0000001fff0f7819 */ /* 0x000fe2000001140e */
[C---:B------:R-:W-:Y:S02]  /*2910*/  IMAD R6, R2.reuse, c[0x0][0x1f4], R3 ;  /* 0x00007d0002067a24 */ /* 0x040fe400078e0203 */
[----:B------:R-:W-:Y:S02]  /*2920*/  IMAD R4, R2, c[0x0][0x21c], R0 ;  /* 0x0000870002047a24 */ /* 0x000fe400078e0200 */
[C---:B------:R-:W-:Y:S01]  /*2930*/  IMAD R0, R12.reuse, c[0x0][0x17c], R9 ;  /* 0x00005f000c007a24 */ /* 0x040fe200078e0209 */
[----:B------:R-:W-:Y:S01]  /*2940*/  IADD3 R226, R223, R6, RZ ;  /* 0x00000006dfe27210 */ /* 0x000fe20007ffe0ff */
[----:B------:R-:W-:Y:S01]  /*2950*/  IMAD.WIDE.U32 R2, R12, c[0x0][0x178], RZ ;  /* 0x00005e000c027a25 */ /* 0x000fe200078e00ff */
[----:B------:R-:W-:-:S03]  /*2960*/  IADD3 R225, R221, R4, RZ ;  /* 0x00000004dde17210 */ /* 0x000fc60007ffe0ff */
[----:B------:R-:W-:-:S04]  /*2970*/  IMAD.IADD R0, R3, 0x1, R0 ;  /* 0x0000000103007824 */ /* 0x000fc800078e0200 */
[----:B----4-:R-:W2:Y:S01]  /*2980*/  LDL R11, [R1+0x60] ;  /* 0x00006000010b7983 */ /* 0x010ea20000100800 */
[----:B------:R-:W-:Y:S01]  /*2990*/  MOV R3, R0 ;  /* 0x0000000000037202 */ /* 0x000fe20000000f00 */
[----:B------:R-:W-:Y:S01]  /*29a0*/  IMAD R6, R8, c[0x0][0x1c0], RZ ;  /* 0x0000700008067a24 */ /* 0x000fe200078e02ff */
[----:B------:R-:W-:Y:S01]  /*29b0*/  ISETP.GE.AND P6, PT, R134, c[0x0][0x198], PT ;  /* 0x0000660086007a0c */ /* 0x000fe20003fc6270 */
[----:B------:R-:W-:Y:S01]  /*29c0*/  IMAD R13, R123, c[0x0][0x2c4], RZ ;  /* 0x0000b1007b0d7a24 */ /* 0x000fe200078e02ff */
[----:B------:R-:W-:Y:S01]  /*29d0*/  ISETP.GE.AND P3, PT, R14, c[0x0][0x198], PT ;  /* 0x000066000e007a0c */ /* 0x000fe20003f66270 */
[C---:B------:R-:W-:Y:S01]  /*29e0*/  IMAD.WIDE.U32 R2, R17.reuse, c[0x0][0x1b8], R2 ;  /* 0x00006e0011027a25 */ /* 0x040fe200078e0002 */
[----:B------:R-:W-:Y:S01]  /*29f0*/  MOV R120, R222 ;  /* 0x000000de00787202 */ /* 0x000fe20000000f00 */
[----:B------:R-:W-:Y:S01]  /*2a00*/  ULDC.64 UR4, c[0x0][0x208] ;  /* 0x0000820000047ab9 */ /* 0x000fe20000000a00 */
[----:B------:R-:W-:Y:S01]  /*2a10*/  MOV R121, R226 ;  /* 0x000000e200797202 */ /* 0x000fe20000000f00 */
[----:B------:R-:W-:Y:S01]  /*2a20*/  IMAD R3, R17, c[0x0][0x1bc], R3 ;  /* 0x00006f0011037a24 */ /* 0x000fe200078e0203 */
[----:B------:R-:W-:Y:S01]  /*2a30*/  USHF.L.U32 UR7, UR4, 0x6, URZ ;  /* 0x0000000604077899 */ /* 0x000fe2000800063f */
[C---:B------:R-:W-:Y:S01]  /*2a40*/  IMAD R8, R5.reuse, c[0x0][0x1c4], R6 ;  /* 0x0000710005087a24 */ /* 0x040fe200078e0206 */
[----:B------:R-:W-:Y:S01]  /*2a50*/  UMOV UR6, 0x6 ;  /* 0x0000000600067882 */ /* 0x000fe20000000000 */
[----:B------:R-:W-:Y:S01]  /*2a60*/  IMAD.WIDE.U32 R2, R5, c[0x0][0x1c0], R2 ;  /* 0x0000700005027a25 */ /* 0x000fe200078e0002 */
[----:B------:R-:W-:Y:S01]  /*2a70*/  USHF.L.U64.HI UR5, UR4, UR6, UR5 ;  /* 0x0000000604057299 */ /* 0x000fe20008010205 */
[----:B------:R-:W-:Y:S03]  /*2a80*/  BSSY B0, `(.L_x_547) ;  /* 0x00001a7000007945 */ /* 0x000fe60003800000 */
[----:B------:R-:W-:Y:S01]  /*2a90*/  IADD3 R3, R3, R8, RZ ;  /* 0x0000000803037210 */ /* 0x000fe20007ffe0ff */
[----:B------:R-:W-:Y:S01]  /*2aa0*/  BAR.SYNC.DEFER_BLOCKING 0x0 ;  /* 0x0000000000007b1d */ /* 0x000fe20000010000 */
[----:B--2---:R-:W-:-:S04]  /*2ab0*/  IADD3 R4, R11, R244, RZ ;  /* 0x000000f40b047210 */ /* 0x004fc80007ffe0ff */
[----:B------:R-:W-:Y:S01]  /*2ac0*/  MOV R0, R4 ;  /* 0x0000000400007202 */ /* 0x000fe20000000f00 */
[----:B------:R-:W-:-:S05]  /*2ad0*/  @P2 IMAD.HI.U32 R7, R4, c[0x0][0x2c8], RZ ;  /* 0x0000b20004072a27 */ /* 0x000fca00078e00ff */
[----:B------:R-:W-:-:S04]  /*2ae0*/  @P2 SHF.R.U32.HI R0, RZ, c[0x0][0x2cc], R7 ;  /* 0x0000b300ff002a19 */ /* 0x000fc80000011607 */
[C---:B------:R-:W-:Y:S01]  /*2af0*/  IADD3 R6, -R0.reuse, RZ, RZ ;  /* 0x000000ff00067210 */ /* 0x040fe20007ffe1ff */
[----:B------:R-:W-:Y:S01]  /*2b00*/  IMAD.WIDE.U32 R2, R0, c[0x0][0x1b0], R2 ;  /* 0x00006c0000027a25 */ /* 0x000fe200078e0002 */
[----:B------:R-:W-:-:S03]  /*2b10*/  SHF.R.S32.HI R7, RZ, 0x1f, R0 ;  /* 0x0000001fff077819 */ /* 0x000fc60000011400 */
[----:B------:R-:W-:Y:S02]  /*2b20*/  IMAD R4, R6, c[0x0][0x2c4], R4 ;  /* 0x0000b10006047a24 */ /* 0x000fe400078e0204 */
[----:B------:R-:W-:-:S04]  /*2b30*/  IMAD R5, R7, c[0x0][0x1b0], RZ ;  /* 0x00006c0007057a24 */ /* 0x000fc800078e02ff */
[----:B------:R-:W-:Y:S01]  /*2b40*/  IMAD R6, R0, c[0x0][0x1b4], R5 ;  /* 0x00006d0000067a24 */ /* 0x000fe200078e0205 */
[----:B------:R-:W-:-:S04]  /*2b50*/  SHF.R.S32.HI R5, RZ, 0x1f, R4 ;  /* 0x0000001fff057819 */ /* 0x000fc80000011404 */
[----:B------:R-:W-:Y:S01]  /*2b60*/  IADD3 R3, R3, R6, RZ ;  /* 0x0000000603037210 */ /* 0x000fe20007ffe0ff */
[----:B------:R-:W-:-:S04]  /*2b70*/  IMAD R0, R5, c[0x0][0x1a8], RZ ;  /* 0x00006a0005007a24 */ /* 0x000fc800078e02ff */
[C---:B------:R-:W-:Y:S02]  /*2b80*/  IMAD R0, R4.reuse, c[0x0][0x1ac], R0 ;  /* 0x00006b0004007a24 */ /* 0x040fe400078e0200 */
[----:B------:R-:W-:Y:S01]  /*2b90*/  IMAD.WIDE.U32 R4, R4, c[0x0][0x1a8], R2 ;  /* 0x00006a0004047a25 */ /* 0x000fe200078e0002 */
[----:B------:R-:W-:-:S04]  /*2ba0*/  IADD3 R3, R16, R244, RZ ;  /* 0x000000f410037210 */ /* 0x000fc80007ffe0ff */
[----:B------:R-:W-:Y:S02]  /*2bb0*/  IADD3 R0, R5, R0, RZ ;  /* 0x0000000005007210 */ /* 0x000fe40007ffe0ff */
[C---:B------:R-:W-:Y:S02]  /*2bc0*/  LEA R2, P0, R4.reuse, c[0x0][0x160], 0x1 ;  /* 0x0000580004027a11 */ /* 0x040fe400078008ff */
[C---:B------:R-:W-:Y:S02]  /*2bd0*/  ISETP.GE.AND P5, PT, R3.reuse, R13, PT ;  /* 0x0000000d0300720c */ /* 0x040fe40003fa6270 */
[----:B------:R-:W-:Y:S01]  /*2be0*/  LEA.HI.X R0, R4, c[0x0][0x164], R0, 0x1, P0 ;  /* 0x0000590004007a11 */ /* 0x000fe200000f0c00 */
[----:B------:R-:W-:Y:S01]  /*2bf0*/  SHFL.IDX PT, R8, R2, 0x1, 0x181f ;  /* 0x00381f0002087f89 */ /* 0x000fe200000e0000 */
[----:B------:R-:W-:-:S03]  /*2c00*/  IADD3 R7, R3, 0x20, RZ ;  /* 0x0000002003077810 */ /* 0x000fc60007ffe0ff */
[----:B------:R-:W2:Y:S01]  /*2c10*/  SHFL.IDX PT, R4, R2, RZ, 0x181f ;  /* 0x00181fff02047589 */ /* 0x000ea200000e0000 */
[----:B------:R-:W-:-:S03]  /*2c20*/  ISETP.GE.AND P0, PT, R7, R13, PT ;  /* 0x0000000d0700720c */ /* 0x000fc60003f06270 */
[----:B------:R-:W3:Y:S04]  /*2c30*/  SHFL.IDX PT, R5, R0, RZ, 0x181f ;  /* 0x00181fff00057589 */ /* 0x000ee800000e0000 */
[----:B------:R-:W4:Y:S04]  /*2c40*/  SHFL.IDX PT, R9, R0, 0x1, 0x181f ;  /* 0x00381f0000097f89 */ /* 0x000f2800000e0000 */
[----:B------:R-:W5:Y:S04]  /*2c50*/  SHFL.IDX PT, R11, R2, 0x2, 0x181f ;  /* 0x00581f00020b7f89 */ /* 0x000f6800000e0000 */
[----:B------:R-:W1:Y:S04]  /*2c60*/  SHFL.IDX PT, R12, R0, 0x2, 0x181f ;  /* 0x00581f00000c7f89 */ /* 0x000e6800000e0000 */
[----:B------:R5:W1:Y:S01]  /*2c70*/  SHFL.IDX PT, R10, R2, 0x3, 0x181f ;  /* 0x00781f00020a7f89 */ /* 0x000a6200000e0000 */
[----:B--2---:R-:W-:-:S04]  /*2c80*/  @!P5 LEA R6, P4, R134, R4, 0x1 ;  /* 0x000000048606d211 */ /* 0x004fc800078808ff */
[----:B---3--:R-:W-:Y:S02]  /*2c90*/  @!P5 LEA.HI.X R7, R134, R5, R135, 0x1, P4 ;  /* 0x000000058607d211 */ /* 0x008fe400020f0c87 */
[----:B------:R-:W-:-:S03]  /*2ca0*/  @!P5 LEA R4, P4, R14, R4, 0x1 ;  /* 0x000000040e04d211 */ /* 0x000fc600078808ff */
[----:B------:R2:W-:Y:S01]  /*2cb0*/  @!P5 LDGSTS.E.BYPASS.LTC128B.128 [R218+0x100], [R6.64], !P6 ;  /* 0x0010000006dadfae */ /* 0x0005e2000f101d48 */
[----:B------:R-:W-:-:S05]  /*2cc0*/  @!P5 LEA.HI.X R5, R14, R5, R15, 0x1, P4 ;  /* 0x000000050e05d211 */ /* 0x000fca00020f0c0f */
[----:B------:R3:W-:Y:S01]  /*2cd0*/  @!P5 LDGSTS.E.BYPASS.LTC128B.128 [R218+0x4100], [R4.64], !P3 ;  /* 0x0410000004dadfae */ /* 0x0007e2000d901d48 */
[C---:B--2---:R-:W-:Y:S02]  /*2ce0*/  IADD3 R6, R3.reuse, 0x40, RZ ;  /* 0x0000004003067810 */ /* 0x044fe40007ffe0ff */
[----:B------:R-:W-:Y:S02]  /*2cf0*/  IADD3 R3, R3, 0x60, RZ ;  /* 0x0000006003037810 */ /* 0x000fe40007ffe0ff */
[----:B------:R-:W-:Y:S02]  /*2d00*/  ISETP.GE.AND P5, PT, R6, R13, PT ;  /* 0x0000000d0600720c */ /* 0x000fe40003fa6270 */
[----:B---3--:R-:W-:-:S04]  /*2d10*/  @!P0 LEA R4, P4, R134, R8, 0x1 ;  /* 0x0000000886048211 */ /* 0x008fc800078808ff */
[-C--:B----4-:R-:W-:Y:S02]  /*2d20*/  @!P0 LEA.HI.X R5, R134, R9.reuse, R135, 0x1, P4 ;  /* 0x0000000986058211 */ /* 0x090fe400020f0c87 */
[C---:B------:R-:W-:Y:S02]  /*2d30*/  @!P0 LEA R6, P4, R14.reuse, R8, 0x1 ;  /* 0x000000080e068211 */ /* 0x040fe400078808ff */
[----:B------:R2:W3:Y:S02]  /*2d40*/  SHFL.IDX PT, R8, R0, 0x3, 0x181f ;  /* 0x00781f0000087f89 */ /* 0x0004e400000e0000 */
[----:B------:R-:W-:Y:S02]  /*2d50*/  @!P0 LEA.HI.X R7, R14, R9, R15, 0x1, P4 ;  /* 0x000000090e078211 */ /* 0x000fe400020f0c0f */
[----:B------:R4:W-:Y:S01]  /*2d60*/  @!P0 LDGSTS.E.BYPASS.LTC128B.128 [R218+0x1100], [R4.64], !P6 ;  /* 0x0110000004da8fae */ /* 0x0009e2000f101d48 */
[----:B-----5:R-:W-:-:S03]  /*2d70*/  @!P5 LEA R2, P4, R134, R11, 0x1 ;  /* 0x0000000b8602d211 */ /* 0x020fc600078808ff */
[----:B------:R5:W-:Y:S01]  /*2d80*/  @!P0 LDGSTS.E.BYPASS.LTC128B.128 [R218+0x5100], [R6.64], !P3 ;  /* 0x0510000006da8fae */ /* 0x000be2000d901d48 */
[----:B------:R-:W-:Y:S02]  /*2d90*/  ISETP.GE.AND P0, PT, R3, R13, PT ;  /* 0x0000000d0300720c */ /* 0x000fe40003f06270 */
[----:B-1----:R-:W-:-:S05]  /*2da0*/  @!P5 LEA.HI.X R3, R134, R12, R135, 0x1, P4 ;  /* 0x0000000c8603d211 */ /* 0x002fca00020f0c87 */
[----:B------:R1:W-:Y:S01]  /*2db0*/  @!P5 LDGSTS.E.BYPASS.LTC128B.128 [R218+0x2100], [R2.64], !P6 ;  /* 0x0210000002dadfae */ /* 0x0003e2000f101d48 */
[----:B--2---:R-:W-:-:S04]  /*2dc0*/  IMAD.MOV.U32 R0, RZ, RZ, -0x60 ;  /* 0xffffffa0ff007424 */ /* 0x004fc800078e00ff */
[----:B------:R-:W-:Y:S01]  /*2dd0*/  IMAD R0, R216, R0, 0x60 ;  /* 0x00000060d8007424 */ /* 0x000fe200078e0200 */
[C---:B----4-:R-:W-:Y:S02]  /*2de0*/  @!P5 LEA R4, P4, R14.reuse, R11, 0x1 ;  /* 0x0000000b0e04d211 */ /* 0x050fe400078808ff */
[----:B------:R-:W-:Y:S02]  /*2df0*/  SHF.R.S32.HI R11, RZ, 0x1f, R122 ;  /* 0x0000001fff0b7819 */ /* 0x000fe4000001147a */
[----:B------:R-:W-:Y:S01]  /*2e00*/  @!P5 LEA.HI.X R5, R14, R12, R15, 0x1, P4 ;  /* 0x0000000c0e05d211 */ /* 0x000fe200020f0c0f */
[----:B------:R-:W-:Y:S01]  /*2e10*/  IMAD.WIDE.U32 R12, R122, c[0x0][0x1e0], RZ ;  /* 0x000078007a0c7a25 */ /* 0x000fe200078e00ff */
[----:B------:R-:W-:Y:S02]  /*2e20*/  IADD3 R9, R0, R132, -R16 ;  /* 0x0000008400097210 */ /* 0x000fe40007ffe810 */
[----:B-----5:R-:W-:Y:S01]  /*2e30*/  MOV R7, 0x20 ;  /* 0x0000002000077802 */ /* 0x020fe20000000f00 */
[----:B------:R2:W-:Y:S01]  /*2e40*/  @!P5 LDGSTS.E.BYPASS.LTC128B.128 [R218+0x6100], [R4.64], !P3 ;  /* 0x0610000004dadfae */ /* 0x0005e2000d901d48 */
[----:B-1----:R-:W-:Y:S01]  /*2e50*/  IMAD R3, R11, c[0x0][0x1e0], RZ ;  /* 0x000078000b037a24 */ /* 0x002fe200078e02ff */
[----:B------:R-:W-:-:S03]  /*2e60*/  @!P0 LEA R2, P4, R134, R10, 0x1 ;  /* 0x0000000a86028211 */ /* 0x000fc600078808ff */
[----:B------:R-:W-:Y:S01]  /*2e70*/  IMAD R6, R122, c[0x0][0x1e4], R3 ;  /* 0x000079007a067a24 */ /* 0x000fe200078e0203 */
[----:B---3--:R-:W-:Y:S02]  /*2e80*/  @!P0 LEA.HI.X R3, R134, R8, R135, 0x1, P4 ;  /* 0x0000000886038211 */ /* 0x008fe400020f0c87 */
[----:B------:R-:W-:Y:S02]  /*2e90*/  ISETP.GE.AND P4, PT, R9, 0x1, PT ;  /* 0x000000010900780c */ /* 0x000fe40003f86270 */
[----:B------:R-:W-:Y:S01]  /*2ea0*/  IADD3 R6, R13, R6, RZ ;  /* 0x000000060d067210 */ /* 0x000fe20007ffe0ff */
[----:B------:R1:W-:Y:S01]  /*2eb0*/  @!P0 LDGSTS.E.BYPASS.LTC128B.128 [R218+0x3100], [R2.64], !P6 ;  /* 0x0310000002da8fae */ /* 0x0003e2000f101d48 */
[----:B------:R-:W-:-:S03]  /*2ec0*/  ISETP.GE.AND P6, PT, R9, 0x21, PT ;  /* 0x000000210900780c */ /* 0x000fc60003fc6270 */
[----:B------:R-:W-:Y:S01]  /*2ed0*/  IMAD R6, R6, 0x60, RZ ;  /* 0x0000006006067824 */ /* 0x000fe200078e02ff */
[C---:B--2---:R-:W-:Y:S02]  /*2ee0*/  @!P0 LEA R4, P5, R14.reuse, R10, 0x1 ;  /* 0x0000000a0e048211 */ /* 0x044fe400078a08ff */
[----:B------:R-:W-:Y:S02]  /*2ef0*/  MOV R10, 0x40 ;  /* 0x00000040000a7802 */ /* 0x000fe40000000f00 */
[----:B------:R-:W-:Y:S01]  /*2f00*/  @!P0 LEA.HI.X R5, R14, R8, R15, 0x1, P5 ;  /* 0x000000080e058211 */ /* 0x000fe200028f0c0f */
[----:B------:R-:W-:Y:S01]  /*2f10*/  IMAD R8, R7, c[0x0][0x1e4], RZ ;  /* 0x0000790007087a24 */ /* 0x000fe200078e02ff */
[----:B------:R-:W-:-:S03]  /*2f20*/  ISETP.GE.AND P5, PT, R9, 0x41, PT ;  /* 0x000000410900780c */ /* 0x000fc60003fa6270 */
[----:B------:R2:W-:Y:S01]  /*2f30*/  @!P0 LDGSTS.E.BYPASS.LTC128B.128 [R218+0x7100], [R4.64], !P3 ;  /* 0x0710000004da8fae */ /* 0x0005e2000d901d48 */
[----:B------:R-:W-:Y:S01]  /*2f40*/  @P4 ISETP.GE.AND P3, PT, R134, c[0x0][0x1d4], PT ;  /* 0x0000750086004a0c */ /* 0x000fe20003f66270 */
[----:B-1----:R-:W-:Y:S02]  /*2f50*/  IMAD.WIDE.U32 R2, R12, 0x60, R120 ;  /* 0x000000600c027825 */ /* 0x002fe400078e0078 */
[----:B------:R-:W0:Y:S02]  /*2f60*/  LDGDEPBAR ;  /* 0x00000000000079af */ /* 0x000e240000000000 */
[----:B------:R-:W-:Y:S02]  /*2f70*/  IMAD.IADD R3, R3, 0x1, R6 ;  /* 0x0000000103037824 */ /* 0x000fe400078e0206 */
[----:B------:R-:W-:Y:S01]  /*2f80*/  IMAD.WIDE.U32 R12, R7, c[0x0][0x1e0], RZ ;  /* 0x00007800070c7a25 */ /* 0x000fe200078e00ff */
[----:B--2---:R-:W-:-:S04]  /*2f90*/  @P4 LEA R4, P0, R2, c[0x0][0x1c8], 0x1 ;  /* 0x0000720002044a11 */ /* 0x004fc800078008ff */
[C---:B------:R-:W-:Y:S02]  /*2fa0*/  @P4 LEA.HI.X R5, R2.reuse, c[0x0][0x1cc], R3, 0x1, P0 ;  /* 0x0000730002054a11 */ /* 0x040fe400000f0c03 */
[----:B------:R-:W-:-:S03]  /*2fb0*/  @P6 IADD3 R7, P0, R2, R12, RZ ;  /* 0x0000000c02076210 */ /* 0x000fc60007f1e0ff */
[----:B------:R1:W-:Y:S01]  /*2fc0*/  @P4 LDGSTS.E.BYPASS.LTC128B.128 [R218+0x8100], [R4.64], !P3 ;  /* 0x0810000004da4fae */ /* 0x0003e2000d901d48 */
[----:B------:R-:W-:Y:S02]  /*2fd0*/  ISETP.GE.AND P3, PT, R14, c[0x0][0x1d4], PT ;  /* 0x000075000e007a0c */ /* 0x000fe40003f66270 */
[----:B------:R-:W-:Y:S01]  /*2fe0*/  @P6 IADD3.X R8, R3, R13, R8, P0, !PT ;  /* 0x0000000d03086210 */ /* 0x000fe200007fe408 */
[----:B------:R-:W-:Y:S01]  /*2ff0*/  IMAD.WIDE.U32 R12, R10, c[0x0][0x1e0], RZ ;  /* 0x000078000a0c7a25 */ /* 0x000fe200078e00ff */
[----:B------:R-:W-:-:S03]  /*3000*/  @P6 LEA R6, P0, R7, c[0x0][0x1c8], 0x1 ;  /* 0x0000720007066a11 */ /* 0x000fc600078008ff */
[----:B------:R-:W-:Y:S01]  /*3010*/  IMAD R10, R10, c[0x0][0x1e4], RZ ;  /* 0x000079000a0a7a24 */ /* 0x000fe200078e02ff */
[----:B------:R-:W-:Y:S02]  /*3020*/  @P6 LEA.HI.X R7, R7, c[0x0][0x1cc], R8, 0x1, P0 ;  /* 0x0000730007076a11 */ /* 0x000fe400000f0c08 */
[----:B------:R-:W-:-:S03]  /*3030*/  @P5 IADD3 R8, P0, R2, R12, RZ ;  /* 0x0000000c02085210 */ /* 0x000fc60007f1e0ff */
[----:B------:R1:W-:Y:S01]  /*3040*/  @P4 LDGSTS.E.BYPASS.LTC128B.128 [R218+0xb100], [R4.64+0x80], !P3 ;  /* 0x0b10008004da4fae */ /* 0x0003e2000d901d48 */
[----:B------:R-:W-:Y:S02]  /*3050*/  @P5 IADD3.X R3, R3, R13, R10, P0, !PT ;  /* 0x0000000d03035210 */ /* 0x000fe400007fe40a */
[----:B------:R-:W-:Y:S02]  /*3060*/  @P5 LEA R2, P0, R8, c[0x0][0x1c8], 0x1 ;  /* 0x0000720008025a11 */ /* 0x000fe400078008ff */
[----:B------:R-:W-:Y:S02]  /*3070*/  @P6 ISETP.GE.AND P4, PT, R134, c[0x0][0x1d4], PT ;  /* 0x0000750086006a0c */ /* 0x000fe40003f86270 */
[----:B------:R-:W-:Y:S02]  /*3080*/  @P5 LEA.HI.X R3, R8, c[0x0][0x1cc], R3, 0x1, P0 ;  /* 0x0000730008035a11 */ /* 0x000fe400000f0c03 */
[----:B------:R-:W-:-:S09]  /*3090*/  @P5 ISETP.GE.AND P0, PT, R134, c[0x0][0x1d4], PT ;  /* 0x0000750086005a0c */ /* 0x000fd20003f06270 */
[----:B------:R2:W-:Y:S01]  /*30a0*/  @P6 LDGSTS.E.BYPASS.LTC128B.128 [R218+0x9100], [R6.64], !P4 ;  /* 0x0910000006da6fae */ /* 0x0005e2000e101d48 */
[----:B------:R-:W-:-:S03]  /*30b0*/  ISETP.GE.AND P4, PT, R134, c[0x0][0x1d4], PT ;  /* 0x0000750086007a0c */ /* 0x000fc60003f86270 */
[----:B------:R2:W-:Y:S01]  /*30c0*/  @P6 LDGSTS.E.BYPASS.LTC128B.128 [R218+0xc100], [R6.64+0x80], !P3 ;  /* 0x0c10008006da6fae */ /* 0x0005e2000d901d48 */
[----:B------:R-:W-:-:S03]  /*30d0*/  ISETP.LT.OR P6, PT, R9, 0x21, P4 ;  /* 0x000000210900780c */ /* 0x000fc600027c1670 */
[----:B------:R3:W-:Y:S04]  /*30e0*/  @P5 LDGSTS.E.BYPASS.LTC128B.128 [R218+0xa100], [R2.64], !P0 ;  /* 0x0a10000002da5fae */ /* 0x0007e8000c101d48 */
[----:B------:R3:W-:Y:S04]  /*30f0*/  @P5 LDGSTS.E.BYPASS.LTC128B.128 [R218+0xd100], [R2.64+0x80], !P3 ;  /* 0x0d10008002da5fae */ /* 0x0007e8000d901d48 */
[----:B------:R-:W0:Y:S01]  /*3100*/  LDGDEPBAR ;  /* 0x00000000000079af */ /* 0x000e220000000000 */
[----:B--2---:R-:W-:-:S04]  /*3110*/  IMAD.WIDE.U32 R6, R122, c[0x0][0x208], RZ ;  /* 0x000082007a067a25 */ /* 0x004fc800078e00ff */
[----:B---3--:R-:W-:Y:S01]  /*3120*/  IMAD R2, R11, c[0x0][0x208], RZ ;  /* 0x000082000b027a24 */ /* 0x008fe200078e02ff */
[----:B------:R-:W-:-:S04]  /*3130*/  DEPBAR.LE SB0, 0x1 ;  /* 0x000080400000791a */ /* 0x000fc80000000000 */
[----:B------:R-:W-:Y:S01]  /*3140*/  BAR.SYNC.DEFER_BLOCKING 0x0 ;  /* 0x0000000000007b1d */ /* 0x000fe20000010000 */
[----:B------:R-:W-:Y:S01]  /*3150*/  IMAD R2, R122, c[0x0][0x20c], R2 ;  /* 0x000083007a027a24 */ /* 0x000fe200078e0202 */
[----:B------:R-:W-:-:S04]  /*3160*/  MOV R3, R225 ;  /* 0x000000e100037202 */ /* 0x000fc80000000f00 */
[----:B-1----:R-:W-:Y:S02]  /*3170*/  IADD3 R4, R7, R2, RZ ;  /* 0x0000000207047210 */ /* 0x002fe40007ffe0ff */
[----:B------:R-:W-:-:S05]  /*3180*/  MOV R2, R220 ;  /* 0x000000dc00027202 */ /* 0x000fca0000000f00 */
[----:B------:R-:W-:-:S04]  /*3190*/  IMAD.WIDE.U32 R6, R6, 0x60, R2 ;  /* 0x0000006006067825 */ /* 0x000fc800078e0002 */
[----:B------:R-:W-:Y:S01]  /*31a0*/  IMAD R2, R4, 0x60, RZ ;  /* 0x0000006004027824 */ /* 0x000fe200078e02ff */
[----:B------:R-:W-:-:S04]  /*31b0*/  LEA R4, P0, R6, c[0x0][0x1f8], 0x1 ;  /* 0x00007e0006047a11 */ /* 0x000fc800078008ff */
[----:B------:R-:W-:Y:S01]  /*31c0*/  IADD3 R3, R7, R2, RZ ;  /* 0x0000000207037210 */ /* 0x000fe20007ffe0ff */
[----:B------:R-:W-:Y:S01]  /*31d0*/  LDSM.16.M88.4 R124, [R212] ;  /* 0x00000000d47c783b */ /* 0x000fe20000000200 */
[----:B------:R-:W-:Y:S02]  /*31e0*/  IADD3 R2, P5, R4, UR7, RZ ;  /* 0x0000000704027c10 */ /* 0x000fe4000ffbe0ff */
[----:B------:R-:W-:Y:S01]  /*31f0*/  LEA.HI.X R5, R6, c[0x0][0x1fc], R3, 0x1, P0 ;  /* 0x00007f0006057a11 */ /* 0x000fe200000f0c03 */
[----:B------:R-:W-:Y:S01]  /*3200*/  LDSM.16.M88.4 R128, [R213] ;  /* 0x00000000d580783b */ /* 0x000fe20000000200 */
[----:B------:R-:W-:Y:S02]  /*3210*/  IADD3 R6, P0, R2, UR7, RZ ;  /* 0x0000000702067c10 */ /* 0x000fe4000ff1e0ff */
[----:B------:R-:W-:Y:S01]  /*3220*/  IADD3.X R3, R5, UR5, RZ, P5, !PT ;  /* 0x0000000505037c10 */ /* 0x000fe2000affe4ff */
[----:B------:R-:W-:Y:S01]  /*3230*/  LDSM.16.M88.4 R152, [R215] ;  /* 0x00000000d798783b */ /* 0x000fe20000000200 */
[----:B------:R-:W-:-:S02]  /*3240*/  ISETP.LT.OR P5, PT, R9, 0x1, P4 ;  /* 0x000000010900780c */ /* 0x000fc400027a1670 */
[----:B------:R-:W-:Y:S01]  /*3250*/  IADD3.X R7, R3, UR5, RZ, P0, !PT ;  /* 0x0000000503077c10 */ /* 0x000fe200087fe4ff */
[----:B------:R-:W-:Y:S01]  /*3260*/  LDSM.16.M88.4 R164, [R214] ;  /* 0x00000000d6a4783b */ /* 0x000fe20000000200 */
[C---:B------:R-:W-:Y:S02]  /*3270*/  ISETP.LT.OR P0, PT, R9.reuse, 0x1, P3 ;  /* 0x000000010900780c */ /* 0x040fe40001f01670 */
[----:B------:R-:W-:Y:S01]  /*3280*/  ISETP.LT.OR P4, PT, R9, 0x41, P4 ;  /* 0x000000410900780c */ /* 0x000fe20002781670 */
[----:B------:R-:W-:Y:S04]  /*3290*/  LDSM.16.M88.4 R168, [R212+0x4000] ;  /* 0x00400000d4a8783b */ /* 0x000fe80000000200 */
[----:B------:R-:W-:Y:S04]  /*32a0*/  LDSM.16.M88.4 R172, [R213+0x4000] ;  /* 0x00400000d5ac783b */ /* 0x000fe80000000200 */
[----:B------:R-:W-:Y:S04]  /*32b0*/  LDSM.16.M88.4 R176, [R215+0x4000] ;  /* 0x00400000d7b0783b */ /* 0x000fe80000000200 */
[----:B------:R-:W-:Y:S04]  /*32c0*/  LDSM.16.M88.4 R184, [R214+0x4000] ;  /* 0x00400000d6b8783b */ /* 0x000fe80000000200 */
[----:B------:R-:W-:Y:S06]  /*32d0*/  BAR.SYNC.DEFER_BLOCKING 0x0 ;  /* 0x0000000000007b1d */ /* 0x000fec0000010000 */
[----:B------:R-:W-:-:S04]  /*32e0*/  DEPBAR.LE SB0, 0x0 ;  /* 0x000080000000791a */ /* 0x000fc80000000000 */
[----:B------:R-:W-:Y:S06]  /*32f0*/  BAR.SYNC.DEFER_BLOCKING 0x0 ;  /* 0x0000000000007b1d */ /* 0x000fec0000010000 */
[----:B------:R-:W1:Y:S04]  /*3300*/  LDSM.16.M88.4 R24, [R193] ;  /* 0x00000000c118783b */ /* 0x000e680000000200 */
[----:B------:R-:W2:Y:S04]  /*3310*/  LDSM.16.M88.4 R28, [R193+0x1800] ;  /* 0x00180000c11c783b */ /* 0x000ea80000000200 */
[----:B------:R-:W3:Y:S04]  /*3320*/  LDSM.16.M88.4 R32, [R199] ;  /* 0x00000000c720783b */ /* 0x000ee80000000200 */
[----:B------:R-:W4:Y:S04]  /*3330*/  LDSM.16.M88.4 R16, [R193+0x800] ;  /* 0x00080000c110783b */ /* 0x000f280000000200 */
[----:B------:R-:W5:Y:S04]  /*3340*/  LDSM.16.M88.4 R20, [R193+0x1000] ;  /* 0x00100000c114783b */ /* 0x000f680000000200 */
[----:B------:R-:W-:Y:S04]  /*3350*/  LDSM.16.M88.4 R68, [R193+0x2000] ;  /* 0x00200000c144783b */ /* 0x000fe80000000200 */
[----:B------:R-:W-:Y:S04]  /*3360*/  LDSM.16.M88.4 R84, [R193+0x2800] ;  /* 0x00280000c154783b */ /* 0x000fe80000000200 */
[----:B------:R-:W-:Y:S04]  /*3370*/  LDSM.16.M88.4 R56, [R210] ;  /* 0x00000000d238783b */ /* 0x000fe80000000200 */
[----:B------:R-:W-:Y:S04]  /*3380*/  LDSM.16.M88.4 R64, [R209] ;  /* 0x00000000d140783b */ /* 0x000fe80000000200 */
[----:B------:R-:W5:Y:S04]  /*3390*/  LDSM.16.M88.4 R60, [R208] ;  /* 0x00000000d03c783b */ /* 0x000f680000000200 */
[----:B------:R-:W-:Y:S01]  /*33a0*/  LDSM.16.M88.4 R88, [R207] ;  /* 0x00000000cf58783b */ /* 0x000fe20000000200 */
[C---:B-1----:R-:W-:Y:S03]  /*33b0*/  HMMA.16816.F32.BF16 R12, R124.reuse, R24, RZ ;  /* 0x000000187c0c723c */ /* 0x042fe600000418ff */
[----:B------:R-:W-:Y:S04]  /*33c0*/  LDSM.16.M88.4 R92, [R206] ;  /* 0x00000000ce5c783b */ /* 0x000fe80000000200 */
[----:B------:R-:W-:Y:S01]  /*33d0*/  @!PT LDS RZ, [RZ] ;  /* 0x00000000fffff984 */ /* 0x000fe20000000800 */
[----:B------:R-:W-:Y:S01]  /*33e0*/  @!PT LDS RZ, [RZ] ;  /* 0x00000000fffff984 */ /* 0x000fe20000000800 */
[----:B------:R-:W-:Y:S01]  /*33f0*/  @!PT LDS RZ, [RZ] ;  /* 0x00000000fffff984 */ /* 0x000fe20000000800 */
[----:B------:R1:W-:Y:S01]  /*3400*/  LDGSTS.E.BYPASS.LTC128B.128 [R218+0x100], [R4.64], !P5 ;  /* 0x0010000004da7fae */ /* 0x0003e2000e901d48 */
[C---:B------:R-:W-:Y:S01]  /*3410*/  ISETP.LT.OR P5, PT, R9.reuse, 0x21, P3 ;  /* 0x000000210900780c */ /* 0x040fe20001fa1670 */
[----:B------:R-:W-:Y:S02]  /*3420*/  HMMA.16816.F32.BF16 R40, R124, R26, RZ ;  /* 0x0000001a7c28723c */ /* 0x000fe400000418ff */
[----:B------:R1:W-:Y:S01]  /*3430*/  LDGSTS.E.BYPASS.LTC128B.128 [R218+0x3100], [R4.64+0x80], !P0 ;  /* 0x0310008004da7fae */ /* 0x0003e2000c101d48 */
[----:B------:R-:W-:-:S03]  /*3440*/  ISETP.LT.OR P0, PT, R9, 0x41, P3 ;  /* 0x000000410900780c */ /* 0x000fc60001f01670 */
[----:B------:R1:W-:Y:S02]  /*3450*/  LDGSTS.E.BYPASS.LTC128B.128 [R218+0x1100], [R2.64], !P6 ;  /* 0x0110000002da7fae */ /* 0x0003e4000f101d48 */
[----:B--2---:R-:W-:Y:S04]  /*3460*/  HMMA.16816.F32.BF16 R8, R124, R28, RZ ;  /* 0x0000001c7c08723c */ /* 0x004fe800000418ff */
[----:B------:R2:W-:Y:S04]  /*3470*/  LDGSTS.E.BYPASS.LTC128B.128 [R218+0x4100], [R2.64+0x80], !P5 ;  /* 0x0410008002da7fae */ /* 0x0005e8000e901d48 */
[----:B------:R1:W-:Y:S01]  /*3480*/  LDGSTS.E.BYPASS.LTC128B.128 [R218+0x2100], [R6.64], !P4 ;  /* 0x0210000006da7fae */ /* 0x0003e2000e101d48 */
[----:B---3--:R-:W-:Y:S03]  /*3490*/  HMMA.16816.F32.BF16 R44, R128, R32, R12 ;  /* 0x00000020802c723c */ /* 0x008fe6000004180c */
[----:B------:R1:W-:Y:S01]  /*34a0*/  LDGSTS.E.BYPASS.LTC128B.128 [R218+0x5100], [R6.64+0x80], !P0 ;  /* 0x0510008006da7fae */ /* 0x0003e2000c101d48 */
[----:B------:R-:W-:-:S03]  /*34b0*/  ISETP.GT.AND P0, PT, R122, R219, PT ;  /* 0x000000db7a00720c */ /* 0x000fc60003f04270 */
[----:B------:R-:W3:Y:S01]  /*34c0*/  LDSM.16.M88.4 R48, [R197] ;  /* 0x00000000c530783b */ /* 0x000ee20000000200 */
[C---:B----4-:R-:W-:Y:S03]  /*34d0*/  HMMA.16816.F32.BF16 R36, R124.reuse, R18, RZ ;  /* 0x000000127c24723c */ /* 0x050fe600000418ff */
[----:B------:R-:W4:Y:S04]  /*34e0*/  LDSM.16.M88.4 R52, [R194] ;  /* 0x00000000c234783b */ /* 0x000f280000000200 */
[----:B------:R-:W2:Y:S01]  /*34f0*/  LDSM.16.M88.4 R72, [R197+0x800] ;  /* 0x00080000c548783b */ /* 0x000ea20000000200 */
[C---:B------:R-:W-:Y:S03]  /*3500*/  HMMA.16816.F32.BF16 R24, R124.reuse, R16, RZ ;  /* 0x000000107c18723c */ /* 0x040fe600000418ff */
[----:B------:R-:W-:Y:S04]  /*3510*/  LDSM.16.M88.4 R104, [R193+0x3800] ;  /* 0x00380000c168783b */ /* 0x000fe80000000200 */
[----:B------:R-:W-:Y:S01]  /*3520*/  LDSM.16.M88.4 R108, [R197+0x3000] ;  /* 0x00300000c56c783b */ /* 0x000fe20000000200 */
[C---:B-----5:R-:W-:Y:S03]  /*3530*/  HMMA.16816.F32.BF16 R16, R124.reuse, R20, RZ ;  /* 0x000000147c10723c */ /* 0x060fe600000418ff */
[----:B------:R-:W-:Y:S04]  /*3540*/  LDSM.16.M88.4 R100, [R204] ;  /* 0x00000000cc64783b */ /* 0x000fe80000000200 */
[----:B------:R-:W0:Y:S01]  /*3550*/  LDGDEPBAR ;  /* 0x00000000000079af */ /* 0x000e220000000000 */
[C---:B------:R-:W-:Y:S08]  /*3560*/  HMMA.16816.F32.BF16 R12, R124.reuse, R22, RZ ;  /* 0x000000167c0c723c */ /* 0x040ff000000418ff */
[----:B-1----:R-:W-:Y:S08]  /*3570*/  HMMA.16816.F32.BF16 R4, R124, R30, RZ ;  /* 0x0000001e7c04723c */ /* 0x002ff000000418ff */
[C---:B------:R-:W-:Y:S01]  /*3580*/  HMMA.16816.F32.BF16 R20, R128.reuse, R34, R40 ;  /* 0x000000228014723c */ /* 0x040fe20000041828 */
[----:B------:R-:W-:Y:S04]  /*3590*/  LDSM.16.M88.4 R40, [R197+0x1800] ;  /* 0x00180000c528783b */ /* 0x000fe80000000200 */
[----:B------:R-:W-:Y:S03]  /*35a0*/  LDSM.16.M88.4 R32, [R197+0x2000] ;  /* 0x00200000c520783b */ /* 0x000fe60000000200 */
[----:B------:R-:W-:Y:S08]  /*35b0*/  HMMA.16816.F32.BF16 R116, R128, R60, R8 ;  /* 0x0000003c8074723c */ /* 0x000ff00000041808 */
[----:B---3--:R-:W-:Y:S08]  /*35c0*/  HMMA.16816.F32.BF16 R8, R152, R48, R44 ;  /* 0x000000309808723c */ /* 0x008ff0000004182c */
[C---:B------:R-:W-:Y:S01]  /*35d0*/  HMMA.16816.F32.BF16 R76, R128.reuse, R58, R36 ;  /* 0x0000003a804c723c */ /* 0x040fe20000041824 */
[----:B------:R-:W1:Y:S07]  /*35e0*/  LDSM.16.M88.4 R36, [R193+0x3000] ;  /* 0x00300000c124783b */ /* 0x000e6e0000000200 */
[C---:B------:R-:W-:Y:S01]  /*35f0*/  HMMA.16816.F32.BF16 R24, R128.reuse, R56, R24 ;  /* 0x000000388018723c */ /* 0x040fe20000041818 */
[----:B------:R-:W3:Y:S07]  /*3600*/  LDSM.16.M88.4 R56, [R194+0x800] ;  /* 0x00080000c238783b */ /* 0x000eee0000000200 */
[----:B------:R-:W-:Y:S08]  /*3610*/  HMMA.16816.F32.BF16 R60, R128, R62, R4 ;  /* 0x0000003e803c723c */ /* 0x000ff00000041804 */
[----:B------:R-:W-:Y:S01]  /*3620*/  HMMA.16816.F32.BF16 R4, R152, R50, R20 ;  /* 0x000000329804723c */ /* 0x000fe20000041814 */
[----:B------:R-:W-:Y:S07]  /*3630*/  LDSM.16.M88.4 R48, [R197+0x1000] ;  /* 0x00100000c530783b */ /* 0x000fee0000000200 */
[----:B------:R-:W-:Y:S08]  /*3640*/  HMMA.16816.F32.BF16 R112, R128, R66, R12 ;  /* 0x000000428070723c */ /* 0x000ff0000004180c */
[----:B----4-:R-:W-:Y:S08]  /*3650*/  HMMA.16816.F32.BF16 R12, R164, R52, R8 ;  /* 0x00000034a40c723c */ /* 0x010ff00000041808 */
[----:B------:R-:W-:Y:S01]  /*3660*/  HMMA.16816.F32.BF16 R80, R128, R64, R16 ;  /* 0x000000408050723c */ /* 0x000fe20000041810 */
[----:B------:R-:W-:Y:S07]  /*3670*/  LDSM.16.M88.4 R64, [R194+0x1000] ;  /* 0x00100000c240783b */ /* 0x000fee0000000200 */
[C---:B------:R-:W-:Y:S08]  /*3680*/  HMMA.16816.F32.BF16 R28, R124.reuse, R68, RZ ;  /* 0x000000447c1c723c */ /* 0x040ff000000418ff */
[C---:B------:R-:W-:Y:S01]  /*3690*/  HMMA.16816.F32.BF16 R16, R124.reuse, R70, RZ ;  /* 0x000000467c10723c */ /* 0x040fe200000418ff */
[----:B------:R-:W4:Y:S07]  /*36a0*/  LDSM.16.M88.4 R68, [R205] ;  /* 0x00000000cd44783b */ /* 0x000f2e0000000200 */
[----:B------:R-:W-:Y:S08]  /*36b0*/  HMMA.16816.F32.BF16 R8, R124, R84, RZ ;  /* 0x000000547c08723c */ /* 0x000ff000000418ff */
[----:B--2---:R-:W-:Y:S08]  /*36c0*/  HMMA.16816.F32.BF16 R44, R152, R72, R24 ;  /* 0x00000048982c723c */ /* 0x004ff00000041818 */
[----:B------:R-:W-:Y:S08]  /*36d0*/  HMMA.16816.F32.BF16 R24, R164, R54, R4 ;  /* 0x00000036a418723c */ /* 0x000ff00000041804 */
[----:B------:R-:W-:Y:S01]  /*36e0*/  HMMA.16816.F32.BF16 R4, R124, R86, RZ ;  /* 0x000000567c04723c */ /* 0x000fe200000418ff */
[----:B------:R-:W2:Y:S07]  /*36f0*/  LDSM.16.M88.4 R84, [R197+0x2800] ;  /* 0x00280000c554783b */ /* 0x000eae0000000200 */
[----:B-1----:R-:W-:Y:S08]  /*3700*/  HMMA.16816.F32.BF16 R20, R168, R36, R12 ;  /* 0x00000024a814723c */ /* 0x002ff0000004180c */
[----:B------:R-:W-:Y:S08]  /*3710*/  HMMA.16816.F32.BF16 R12, R128, R92, R8 ;  /* 0x0000005c800c723c */ /* 0x000ff00000041808 */
[----:B------:R-:W-:Y:S01]  /*3720*/  HMMA.16816.F32.BF16 R8, R152, R74, R76 ;  /* 0x0000004a9808723c */ /* 0x000fe2000004184c */
[----:B------:R-:W1:Y:S04]  /*3730*/  LDSM.16.M88.4 R72, [R194+0x1800] ;  /* 0x00180000c248783b */ /* 0x000e680000000200 */
[----:B------:R-:W-:Y:S03]  /*3740*/  LDSM.16.M88.4 R76, [R194+0x2000] ;  /* 0x00200000c24c783b */ /* 0x000fe60000000200 */
[C---:B------:R-:W-:Y:S08]  /*3750*/  HMMA.16816.F32.BF16 R96, R128.reuse, R88, R28 ;  /* 0x000000588060723c */ /* 0x040ff0000004181c */
[C---:B------:R-:W-:Y:S08]  /*3760*/  HMMA.16816.F32.BF16 R28, R128.reuse, R90, R16 ;  /* 0x0000005a801c723c */ /* 0x040ff00000041810 */
[----:B------:R-:W-:Y:S01]  /*3770*/  HMMA.16816.F32.BF16 R88, R128, R94, R4 ;  /* 0x0000005e8058723c */ /* 0x000fe20000041804 */
[----:B------:R-:W-:Y:S07]  /*3780*/  LDSM.16.M88.4 R92, [R194+0x2800] ;  /* 0x00280000c25c783b */ /* 0x000fee0000000200 */
[----:B---3--:R-:W-:Y:S08]  /*3790*/  HMMA.16816.F32.BF16 R4, R164, R56, R44 ;  /* 0x00000038a404723c */ /* 0x008ff0000004182c */
[----:B----4-:R-:W-:Y:S08]  /*37a0*/  HMMA.16816.F32.BF16 R20, R172, R68, R20 ;  /* 0x00000044ac14723c */ /* 0x010ff00000041814 */
[----:B------:R-:W-:Y:S08]  /*37b0*/  HMMA.16816.F32.BF16 R16, R168, R38, R24 ;  /* 0x00000026a810723c */ /* 0x000ff00000041818 */
[----:B------:R-:W-:Y:S01]  /*37c0*/  HMMA.16816.F32.BF16 R36, R152, R50, R112 ;  /* 0x000000329824723c */ /* 0x000fe20000041870 */
[----:B------:R-:W3:Y:S07]  /*37d0*/  LDSM.16.M88.4 R112, [R194+0x3000] ;  /* 0x00300000c270783b */ /* 0x000eee0000000200 */
[----:B------:R-:W-:Y:S08]  /*37e0*/  HMMA.16816.F32.BF16 R24, R164, R58, R8 ;  /* 0x0000003aa418723c */ /* 0x000ff00000041808 */
[C---:B------:R-:W-:Y:S08]  /*37f0*/  HMMA.16816.F32.BF16 R80, R152.reuse, R48, R80 ;  /* 0x000000309850723c */ /* 0x040ff00000041850 */
[C---:B------:R-:W-:Y:S08]  /*3800*/  HMMA.16816.F32.BF16 R48, R152.reuse, R40, R116 ;  /* 0x000000289830723c */ /* 0x040ff00000041874 */
[C---:B------:R-:W-:Y:S08]  /*3810*/  HMMA.16816.F32.BF16 R60, R152.reuse, R42, R60 ;  /* 0x0000002a983c723c */ /* 0x040ff0000004183c */
[----:B--2---:R-:W-:Y:S08]  /*3820*/  HMMA.16816.F32.BF16 R40, R152, R84, R12 ;  /* 0x000000549828723c */ /* 0x004ff0000004180c */
[----:B------:R-:W-:Y:S08]  /*3830*/  HMMA.16816.F32.BF16 R12, R168, R104, R4 ;  /* 0x00000068a80c723c */ /* 0x000ff00000041804 */
[----:B------:R-:W-:Y:S08]  /*3840*/  HMMA.16816.F32.BF16 R4, R176, R108, R20 ;  /* 0x0000006cb004723c */ /* 0x000ff00000041814 */
[C---:B------:R-:W-:Y:S08]  /*3850*/  HMMA.16816.F32.BF16 R52, R152.reuse, R32, R96 ;  /* 0x000000209834723c */ /* 0x040ff00000041860 */
[----:B------:R-:W-:Y:S01]  /*3860*/  HMMA.16816.F32.BF16 R44, R152, R34, R28 ;  /* 0x00000022982c723c */ /* 0x000fe2000004181c */
[----:B------:R-:W2:Y:S07]  /*3870*/  LDSM.16.M88.4 R32, [R193+0x4000] ;  /* 0x00400000c120783b */ /* 0x000eae0000000200 */
[----:B------:R-:W-:Y:S01]  /*3880*/  HMMA.16816.F32.BF16 R8, R172, R70, R16 ;  /* 0x00000046ac08723c */ /* 0x000fe20000041810 */
[----:B------:R-:W-:Y:S07]  /*3890*/  LDSM.16.M88.4 R68, [R193+0x4800] ;  /* 0x00480000c144783b */ /* 0x000fee0000000200 */
[----:B------:R-:W-:Y:S01]  /*38a0*/  HMMA.16816.F32.BF16 R28, R152, R86, R88 ;  /* 0x00000056981c723c */ /* 0x000fe20000041858 */
[----:B------:R-:W4:Y:S07]  /*38b0*/  LDSM.16.M88.4 R84, [R197+0x3800] ;  /* 0x00380000c554783b */ /* 0x000f2e0000000200 */
[----:B------:R-:W-:Y:S08]  /*38c0*/  HMMA.16816.F32.BF16 R20, R168, R106, R24 ;  /* 0x0000006aa814723c */ /* 0x000ff00000041818 */
[----:B------:R-:W-:Y:S08]  /*38d0*/  HMMA.16816.F32.BF16 R16, R164, R64, R80 ;  /* 0x00000040a410723c */ /* 0x000ff00000041850 */
[----:B------:R-:W-:Y:S08]  /*38e0*/  HMMA.16816.F32.BF16 R12, R172, R100, R12 ;  /* 0x00000064ac0c723c */ /* 0x000ff0000004180c */
[C---:B-1----:R-:W-:Y:S08]  /*38f0*/  HMMA.16816.F32.BF16 R48, R164.reuse, R72, R48 ;  /* 0x00000048a430723c */ /* 0x042ff00000041830 */
[----:B------:R-:W-:Y:S08]  /*3900*/  HMMA.16816.F32.BF16 R60, R164, R74, R60 ;  /* 0x0000004aa43c723c */ /* 0x000ff0000004183c */
[----:B---3--:R-:W-:Y:S08]  /*3910*/  HMMA.16816.F32.BF16 R24, R184, R112, R4 ;  /* 0x00000070b818723c */ /* 0x008ff00000041804 */
[----:B------:R-:W-:Y:S01]  /*3920*/  HMMA.16816.F32.BF16 R72, R164, R92, R40 ;  /* 0x0000005ca448723c */ /* 0x000fe20000041828 */
[----:B------:R-:W1:Y:S07]  /*3930*/  LDSM.16.M88.4 R40, [R203] ;  /* 0x00000000cb28783b */ /* 0x000e6e0000000200 */
[----:B------:R-:W-:Y:S08]  /*3940*/  HMMA.16816.F32.BF16 R4, R176, R110, R8 ;  /* 0x0000006eb004723c */ /* 0x000ff00000041808 */
[----:B------:R-:W-:Y:S01]  /*3950*/  HMMA.16816.F32.BF16 R36, R164, R66, R36 ;  /* 0x00000042a424723c */ /* 0x000fe20000041824 */
[----:B------:R-:W-:-:S04]  /*3960*/  FMUL.FTZ R2, R24, c[0x0][0x320] ;  /* 0x0000c80018027a20 */ /* 0x000fc80000410000 */
[----:B------:R3:W1:Y:S03]  /*3970*/  MUFU.TANH R90, R2 ;  /* 0x00000002005a7308 */ /* 0x0006660000002400 */
[----:B------:R-:W-:Y:S01]  /*3980*/  HMMA.16816.F32.BF16 R64, R164, R76, R52 ;  /* 0x0000004ca440723c */ /* 0x000fe20000041834 */
[----:B------:R-:W5:Y:S07]  /*3990*/  LDSM.16.M88.4 R52, [R194+0x3800] ;  /* 0x00380000c234783b */ /* 0x000f6e0000000200 */
[----:B------:R-:W-:Y:S01]  /*39a0*/  HMMA.16816.F32.BF16 R20, R172, R102, R20 ;  /* 0x00000066ac14723c */ /* 0x000fe20000041814 */
[----:B---3--:R-:W-:-:S07]  /*39b0*/  FMUL.FTZ R2, R25, c[0x0][0x320] ;  /* 0x0000c80019027a20 */ /* 0x008fce0000410000 */
[----:B--2---:R-:W-:Y:S01]  /*39c0*/  HMMA.16816.F32.BF16 R8, R168, R32, R16 ;  /* 0x00000020a808723c */ /* 0x004fe20000041810 */
[----:B------:R2:W3:Y:S07]  /*39d0*/  MUFU.TANH R88, R2 ;  /* 0x0000000200587308 */ /* 0x0004ee0000002400 */
[----:B----4-:R-:W-:Y:S08]  /*39e0*/  HMMA.16816.F32.BF16 R16, R176, R84, R12 ;  /* 0x00000054b010723c */ /* 0x010ff0000004180c */
[----:B------:R-:W-:Y:S01]  /*39f0*/  HMMA.16816.F32.BF16 R92, R164, R94, R28 ;  /* 0x0000005ea45c723c */ /* 0x000fe2000004181c */
[----:B------:R-:W4:Y:S01]  /*3a00*/  LDSM.16.M88.4 R28, [R197+0x4000] ;  /* 0x00400000c51c783b */ /* 0x000f220000000200 */
[----:B--2---:R-:W-:-:S04]  /*3a10*/  FMUL.FTZ R2, R26, c[0x0][0x320] ;  /* 0x0000c8001a027a20 */ /* 0x004fc80000410000 */
[----:B------:R2:W1:Y:S02]  /*3a20*/  MUFU.TANH R91, R2 ;  /* 0x00000002005b7308 */ /* 0x0004640000002400 */
[----:B------:R-:W-:Y:S08]  /*3a30*/  HMMA.16816.F32.BF16 R12, R184, R114, R4 ;  /* 0x00000072b80c723c */ /* 0x000ff00000041804 */
[----:B------:R-:W-:Y:S01]  /*3a40*/  HMMA.16816.F32.BF16 R32, R168, R34, R36 ;  /* 0x00000022a820723c */ /* 0x000fe20000041824 */
[----:B------:R-:W3:Y:S01]  /*3a50*/  LDSM.16.M88.4 R36, [R202] ;  /* 0x00000000ca24783b */ /* 0x000ee20000000200 */
[----:B--2---:R-:W-:-:S06]  /*3a60*/  FMUL.FTZ R2, R27, c[0x0][0x320] ;  /* 0x0000c8001b027a20 */ /* 0x004fcc0000410000 */
[----:B------:R-:W-:Y:S01]  /*3a70*/  HMMA.16816.F32.BF16 R4, R176, R86, R20 ;  /* 0x00000056b004723c */ /* 0x000fe20000041814 */
[----:B------:R2:W2:Y:S07]  /*3a80*/  MUFU.TANH R89, R2 ;  /* 0x0000000200597308 */ /* 0x0004ae0000002400 */
[----:B-1----:R-:W-:Y:S08]  /*3a90*/  HMMA.16816.F32.BF16 R8, R172, R40, R8 ;  /* 0x00000028ac08723c */ /* 0x002ff00000041808 */
[----:B-----5:R-:W-:Y:S01]  /*3aa0*/  HMMA.16816.F32.BF16 R24, R184, R52, R16 ;  /* 0x00000034b818723c */ /* 0x020fe20000041810 */
[----:B--2---:R-:W-:-:S04]  /*3ab0*/  FMUL.FTZ R2, R12, c[0x0][0x320] ;  /* 0x0000c8000c027a20 */ /* 0x004fc80000410000 */
[----:B------:R1:W2:Y:S03]  /*3ac0*/  MUFU.TANH R85, R2 ;  /* 0x0000000200557308 */ /* 0x0002a60000002400 */
[----:B------:R-:W-:Y:S01]  /*3ad0*/  HMMA.16816.F32.BF16 R76, R164, R78, R44 ;  /* 0x0000004ea44c723c */ /* 0x000fe2000004182c */
[----:B------:R-:W-:Y:S07]  /*3ae0*/  LDSM.16.M88.4 R44, [R194+0x4000] ;  /* 0x00400000c22c783b */ /* 0x000fee0000000200 */
[----:B------:R-:W-:Y:S01]  /*3af0*/  HMMA.16816.F32.BF16 R56, R168, R68, R48 ;  /* 0x00000044a838723c */ /* 0x000fe20000041830 */
[----:B------:R-:W5:Y:S01]  /*3b00*/  LDSM.16.M88.4 R48, [R193+0x5000] ;  /* 0x00500000c130783b */ /* 0x000f620000000200 */
[----:B-1----:R-:W-:-:S06]  /*3b10*/  FMUL.FTZ R2, R13, c[0x0][0x320] ;  /* 0x0000c8000d027a20 */ /* 0x002fcc0000410000 */
[----:B------:R-:W-:Y:S01]  /*3b20*/  HMMA.16816.F32.BF16 R20, R172, R42, R32 ;  /* 0x0000002aac14723c */ /* 0x000fe20000041820 */
[----:B------:R-:W-:Y:S01]  /*3b30*/  LDSM.16.M88.4 R40, [R197+0x4800] ;  /* 0x00480000c528783b */ /* 0x000fe20000000200 */
[----:B------:R1:W1:Y:S06]  /*3b40*/  MUFU.TANH R83, R2 ;  /* 0x0000000200537308 */ /* 0x00026c0000002400 */
[----:B------:R-:W-:Y:S08]  /*3b50*/  HMMA.16816.F32.BF16 R60, R168, R70, R60 ;  /* 0x00000046a83c723c */ /* 0x000ff0000004183c */
[----:B------:R-:W-:Y:S01]  /*3b60*/  HMMA.16816.F32.BF16 R4, R184, R54, R4 ;  /* 0x00000036b804723c */ /* 0x000fe20000041804 */
[----:B-1----:R-:W-:-:S04]  /*3b70*/  FMUL.FTZ R2, R14, c[0x0][0x320] ;  /* 0x0000c8000e027a20 */ /* 0x002fc80000410000 */
[----:B------:R1:W1:Y:S03]  /*3b80*/  MUFU.TANH R87, R2 ;  /* 0x0000000200577308 */ /* 0x0002660000002400 */
[C---:B----4-:R-:W-:Y:S08]  /*3b90*/  HMMA.16816.F32.BF16 R16, R176.reuse, R28, R8 ;  /* 0x0000001cb010723c */ /* 0x050ff00000041808 */
[----:B------:R-:W-:Y:S01]  /*3ba0*/  HMMA.16816.F32.BF16 R8, R176, R30, R20 ;  /* 0x0000001eb008723c */ /* 0x000fe20000041814 */
[----:B------:R-:W-:Y:S01]  /*3bb0*/  LDSM.16.M88.4 R28, [R201] ;  /* 0x00000000c91c783b */ /* 0x000fe20000000200 */
[----:B-1----:R-:W-:-:S06]  /*3bc0*/  FMUL.FTZ R2, R15, c[0x0][0x320] ;  /* 0x0000c8000f027a20 */ /* 0x002fcc0000410000 */
[C---:B---3--:R-:W-:Y:S01]  /*3bd0*/  HMMA.16816.F32.BF16 R12, R172.reuse, R36, R56 ;  /* 0x00000024ac0c723c */ /* 0x048fe20000041838 */
[----:B------:R-:W1:Y:S01]  /*3be0*/  LDSM.16.M88.4 R56, [R193+0x5800] ;  /* 0x00580000c138783b */ /* 0x000e620000000200 */
[----:B------:R3:W4:Y:S06]  /*3bf0*/  MUFU.TANH R86, R2 ;  /* 0x0000000200567308 */ /* 0x00072c0000002400 */
[----:B------:R-:W-:Y:S01]  /*3c00*/  HMMA.16816.F32.BF16 R20, R172, R38, R60 ;  /* 0x00000026ac14723c */ /* 0x000fe2000004183c */
[----:B------:R-:W2:Y:S07]  /*3c10*/  LDSM.16.M88.4 R36, [R194+0x4800] ;  /* 0x00480000c224783b */ /* 0x000eae0000000200 */
[----:B-----5:R-:W-:Y:S01]  /*3c20*/  HMMA.16816.F32.BF16 R64, R168, R48, R64 ;  /* 0x00000030a840723c */ /* 0x020fe20000041840 */
[----:B---3--:R-:W-:-:S04]  /*3c30*/  FMUL.FTZ R2, R24, c[0x0][0x320] ;  /* 0x0000c80018027a20 */ /* 0x008fc80000410000 */
[----:B------:R3:W1:Y:S03]  /*3c40*/  MUFU.TANH R81, R2 ;  /* 0x0000000200517308 */ /* 0x0006660000002400 */
[----:B------:R-:W-:Y:S01]  /*3c50*/  HMMA.16816.F32.BF16 R32, R168, R50, R76 ;  /* 0x00000032a820723c */ /* 0x000fe2000004184c */
[----:B------:R-:W-:Y:S01]  /*3c60*/  LDSM.16.M88.4 R48, [R200] ;  /* 0x00000000c830783b */ /* 0x000fe20000000200 */
[----:B---3--:R-:W-:-:S06]  /*3c70*/  FMUL.FTZ R2, R25, c[0x0][0x320] ;  /* 0x0000c80019027a20 */ /* 0x008fcc0000410000 */
[----:B-1----:R-:W-:Y:S01]  /*3c80*/  HMMA.16816.F32.BF16 R52, R168, R56, R72 ;  /* 0x00000038a834723c */ /* 0x002fe20000041848 */
[----:B------:R1:W3:Y:S02]  /*3c90*/  MUFU.TANH R80, R2 ;  /* 0x0000000200507308 */ /* 0x0002e40000002400 */
[----:B-1----:R-:W-:-:S06]  /*3ca0*/  FMUL.FTZ R2, R26, c[0x0][0x320] ;  /* 0x0000c8001a027a20 */ /* 0x002fcc0000410000 */
[----:B------:R1:W1:Y:S02]  /*3cb0*/  MUFU.TANH R84, R2 ;  /* 0x0000000200547308 */ /* 0x0002640000002400 */
[----:B-1----:R-:W-:Y:S02]  /*3cc0*/  FMUL.FTZ R2, R27, c[0x0][0x320] ;  /* 0x0000c8001b027a20 */ /* 0x002fe40000410000 */
[----:B------:R-:W-:Y:S04]  /*3cd0*/  HMMA.16816.F32.BF16 R24, R184, R44, R16 ;  /* 0x0000002cb818723c */ /* 0x000fe80000041810 */
[----:B------:R1:W1:Y:S04]  /*3ce0*/  MUFU.TANH R82, R2 ;  /* 0x0000000200527308 */ /* 0x0002680000002400 */
        /* <DEDUP_REMOVED lines=13> */
[----:B------:R-:W-:Y:S07]  /*3dc0*/  LDSM.16.M88.4 R40, [R194+0x5000] ;  /* 0x00500000c228783b */ /* 0x000fee0000000200 */
[----:B--2---:R-:W-:Y:S01]  /*3dd0*/  HMMA.16816.F32.BF16 R20, R184, R36, R16 ;  /* 0x00000024b814723c */ /* 0x004fe20000041810 */
[----:B-----5:R-:W-:-:S04]  /*3de0*/  FMUL.FTZ R2, R24, c[0x0][0x320] ;  /* 0x0000c80018027a20 */ /* 0x020fc80000410000 */
[----:B------:R2:W1:Y:S11]  /*3df0*/  MUFU.TANH R68, R2 ;  /* 0x0000000200447308 */ /* 0x0004760000002400 */
[----:B------:R-:W-:Y:S01]  /*3e00*/  HMMA.16816.F32.BF16 R8, R184, R38, R8 ;  /* 0x00000026b808723c */ /* 0x000fe20000041808 */
[----:B--2---:R-:W-:-:S07]  /*3e10*/  FMUL.FTZ R2, R25, c[0x0][0x320] ;  /* 0x0000c80019027a20 */ /* 0x004fce0000410000 */
[----:B-1----:R-:W-:Y:S01]  /*3e20*/  HMMA.16816.F32.BF16 R16, R176, R44, R12 ;  /* 0x0000002cb010723c */ /* 0x002fe2000004180c */
[----:B------:R1:W2:Y:S07]  /*3e30*/  MUFU.TANH R63, R2 ;  /* 0x00000002003f7308 */ /* 0x0002ae0000002400 */
[----:B------:R-:W-:Y:S01]  /*3e40*/  HMMA.16816.F32.BF16 R12, R172, R48, R52 ;  /* 0x00000030ac0c723c */ /* 0x000fe20000041834 */
[----:B-1----:R-:W-:-:S04]  /*3e50*/  FMUL.FTZ R2, R26, c[0x0][0x320] ;  /* 0x0000c8001a027a20 */ /* 0x002fc80000410000 */
[----:B------:R1:W1:Y:S02]  /*3e60*/  MUFU.TANH R69, R2 ;  /* 0x0000000200457308 */ /* 0x0002640000002400 */
[----:B-1----:R-:W-:Y:S02]  /*3e70*/  FMUL.FTZ R2, R27, c[0x0][0x320] ;  /* 0x0000c8001b027a20 */ /* 0x002fe40000410000 */
[----:B------:R-:W-:Y:S01]  /*3e80*/  HMMA.16816.F32.BF16 R24, R172, R30, R32 ;  /* 0x0000001eac18723c */ /* 0x000fe20000041820 */
[----:B------:R-:W1:Y:S03]  /*3e90*/  LDSM.16.M88.4 R32, [R197+0x5800] ;  /* 0x00580000c520783b */ /* 0x000e660000000200 */
[----:B------:R5:W1:Y:S01]  /*3ea0*/  MUFU.TANH R65, R2 ;  /* 0x0000000200417308 */ /* 0x000a620000002400 */
[----:B------:R-:W2:Y:S01]  /*3eb0*/  LDSM.16.M88.4 R28, [R194+0x5800] ;  /* 0x00580000c21c783b */ /* 0x000ea20000000200 */
[----:B------:R-:W-:-:S04]  /*3ec0*/  DEPBAR.LE SB0, 0x0 ;  /* 0x000080000000791a */ /* 0x000fc80000000000 */
[----:B-----5:R-:W-:-:S04]  /*3ed0*/  FMUL.FTZ R2, R4, c[0x0][0x320] ;  /* 0x0000c80004027a20 */ /* 0x020fc80000410000 */
[----:B------:R5:W1:Y:S10]  /*3ee0*/  MUFU.TANH R61, R2 ;  /* 0x00000002003d7308 */ /* 0x000a740000002400 */
[----:B------:R-:W-:Y:S01]  /*3ef0*/  HMMA.16816.F32.BF16 R24, R176, R46, R24 ;  /* 0x0000002eb018723c */ /* 0x000fe20000041818 */
[----:B-----5:R-:W-:-:S07]  /*3f00*/  FMUL.FTZ R2, R5, c[0x0][0x320] ;  /* 0x0000c80005027a20 */ /* 0x020fce0000410000 */
[----:B-1----:R-:W-:Y:S01]  /*3f10*/  HMMA.16816.F32.BF16 R12, R176, R32, R12 ;  /* 0x00000020b00c723c */ /* 0x002fe2000004180c */
[----:B------:R1:W1:Y:S02]  /*3f20*/  MUFU.TANH R60, R2 ;  /* 0x00000002003c7308 */ /* 0x0002640000002400 */
        /* <DEDUP_REMOVED lines=16> */
[----:B--2---:R-:W-:Y:S01]  /*4030*/  HMMA.16816.F32.BF16 R4, R184, R30, R4 ;  /* 0x0000001eb804723c */ /* 0x004fe20000041804 */
[----:B-1----:R-:W-:-:S07]  /*4040*/  FMUL.FTZ R2, R23, c[0x0][0x320] ;  /* 0x0000c80017027a20 */ /* 0x002fce0000410000 */
[C---:B------:R-:W-:Y:S01]  /*4050*/  HMMA.16816.F32.BF16 R20, R184.reuse, R40, R16 ;  /* 0x00000028b814723c */ /* 0x040fe20000041810 */
[----:B------:R1:W2:Y:S07]  /*4060*/  MUFU.TANH R58, R2 ;  /* 0x00000002003a7308 */ /* 0x0002ae0000002400 */
        /* <DEDUP_REMOVED lines=44> */
[----:B-1234-:R-:W-:Y:S01]  /*4330*/  IADD3 R2, R216, -0x2, RZ ;  /* 0xfffffffed8027810 */ /* 0x01efe20007ffe0ff */
[----:B------:R-:W-:Y:S01]  /*4340*/  ULDC.64 UR4, c[0x0][0x1e0] ;  /* 0x0000780000047ab9 */ /* 0x000fe20000000a00 */
[----:B------:R-:W-:Y:S01]  /*4350*/  ISETP.GE.AND P0, PT, R134, c[0x0][0x1d4], PT ;  /* 0x0000750086007a0c */ /* 0x000fe20003f06270 */
[----:B------:R-:W-:Y:S01]  /*4360*/  USHF.L.U32 UR7, UR4, 0x6, URZ ;  /* 0x0000000604077899 */ /* 0x000fe2000800063f */
[----:B------:R-:W-:Y:S01]  /*4370*/  SHF.R.S32.HI R3, RZ, 0x1f, R2 ;  /* 0x0000001fff037819 */ /* 0x000fe20000011402 */
[----:B------:R-:W-:Y:S01]  /*4380*/  IMAD.WIDE.U32 R6, R2, c[0x0][0x1e0], RZ ;  /* 0x0000780002067a25 */ /* 0x000fe200078e00ff */
[----:B------:R-:W-:-:S03]  /*4390*/  USHF.L.U64.HI UR5, UR4, UR6, UR5 ;  /* 0x0000000604057299 */ /* 0x000fc60008010205 */
[----:B------:R-:W-:-:S04]  /*43a0*/  IMAD R3, R3, c[0x0][0x1e0], RZ ;  /* 0x0000780003037a24 */ /* 0x000fc800078e02ff */
[----:B------:R-:W-:-:S04]  /*43b0*/  IMAD R2, R2, c[0x0][0x1e4], R3 ;  /* 0x0000790002027a24 */ /* 0x000fc800078e0203 */
[----:B------:R-:W-:Y:S02]  /*43c0*/  IMAD.IADD R2, R7, 0x1, R2 ;  /* 0x0000000107027824 */ /* 0x000fe400078e0202 */
[----:B------:R-:W-:-:S04]  /*43d0*/  IMAD.WIDE.U32 R6, R6, 0x60, R120 ;  /* 0x0000006006067825 */ /* 0x000fc800078e0078 */
[----:B------:R-:W-:Y:S01]  /*43e0*/  IMAD R2, R2, 0x60, RZ ;  /* 0x0000006002027824 */ /* 0x000fe200078e02ff */
[----:B------:R-:W-:-:S03]  /*43f0*/  LEA R4, P4, R6, c[0x0][0x1c8], 0x1 ;  /* 0x0000720006047a11 */ /* 0x000fc600078808ff */
[----:B------:R-:W-:Y:S01]  /*4400*/  IMAD.IADD R3, R7, 0x1, R2 ;  /* 0x0000000107037824 */ /* 0x000fe200078e0202 */
[----:B------:R-:W-:-:S04]  /*4410*/  IADD3 R2, P5, R4, UR7, RZ ;  /* 0x0000000704027c10 */ /* 0x000fc8000ffbe0ff */
[----:B------:R-:W-:Y:S02]  /*4420*/  LEA.HI.X R5, R6, c[0x0][0x1cc], R3, 0x1, P4 ;  /* 0x0000730006057a11 */ /* 0x000fe400020f0c03 */
[----:B------:R-:W-:Y:S02]  /*4430*/  IADD3 R6, P4, R2, UR7, RZ ;  /* 0x0000000702067c10 */ /* 0x000fe4000ff9e0ff */
[----:B------:R-:W-:Y:S01]  /*4440*/  IADD3.X R3, R5, UR5, RZ, P5, !PT ;  /* 0x0000000505037c10 */ /* 0x000fe2000affe4ff */
[----:B------:R-:W-:Y:S01]  /*4450*/  @!PT LDS RZ, [RZ] ;  /* 0x00000000fffff984 */ /* 0x000fe20000000800 */
[----:B------:R-:W-:Y:S01]  /*4460*/  @!PT LDS RZ, [RZ] ;  /* 0x00000000fffff984 */ /* 0x000fe20000000800 */
[----:B------:R-:W-:Y:S01]  /*4470*/  @!PT LDS RZ, [RZ] ;  /* 0x00000000fffff984 */ /* 0x000fe20000000800 */
[----:B------:R1:W-:Y:S03]  /*4480*/  LDGSTS.E.BYPASS.LTC128B.128 [R218+0x8100], [R4.64], !P0 ;  /* 0x0810000004da7fae */ /* 0x0003e6000c101d48 */
[----:B------:R-:W-:Y:S01]  /*4490*/  IADD3.X R7, R3, UR5, RZ, P4, !PT ;  /* 0x0000000503077c10 */ /* 0x000fe2000a7fe4ff */
[----:B------:R1:W-:Y:S04]  /*44a0*/  LDGSTS.E.BYPASS.LTC128B.128 [R218+0xb100], [R4.64+0x80], !P3 ;  /* 0x0b10008004da7fae */ /* 0x0003e8000d901d48 */
[----:B------:R1:W-:Y:S04]  /*44b0*/  LDGSTS.E.BYPASS.LTC128B.128 [R218+0x9100], [R2.64], !P0 ;  /* 0x0910000002da7fae */ /* 0x0003e8000c101d48 */
[----:B------:R1:W-:Y:S04]  /*44c0*/  LDGSTS.E.BYPASS.LTC128B.128 [R218+0xc100], [R2.64+0x80], !P3 ;  /* 0x0c10008002da7fae */ /* 0x0003e8000d901d48 */
[----:B------:R1:W-:Y:S04]  /*44d0*/  LDGSTS.E.BYPASS.LTC128B.128 [R218+0xa100], [R6.64], !P0 ;  /* 0x0a10000006da7fae */ /* 0x0003e8000c101d48 */
[----:B------:R1:W-:Y:S02]  /*44e0*/  LDGSTS.E.BYPASS.LTC128B.128 [R218+0xd100], [R6.64+0x80], !P3 ;  /* 0x0d10008006da7fae */ /* 0x0003e4000d901d48 */
.L_x_548:
[----:B--234-:R-:W-:Y:S05]  /*44f0*/  BSYNC B0 ;  /* 0x0000000000007941 */ /* 0x01cfea0003800000 */
.L_x_547:
[----:B-1----:R-:W2:Y:S04]  /*4500*/  LDL R2, [R1+0x24] ;  /* 0x0000240001027983 */ /* 0x002ea80000100800 */
[----:B------:R-:W3:Y:S01]  /*4510*/  LDL R9, [R1+0x14] ;  /* 0x0000140001097983 */ /* 0x000ee20000100800 */
[----:B------:R-:W-:-:S02]  /*4520*/  ULDC UR4, c[0x0][0x324] ;  /* 0x0000c90000047ab9 */ /* 0x000fc40000000800 */
[----:B------:R-:W-:Y:S01]  /*4530*/  ULOP3.LUT UR4, URZ, UR4, URZ, 0x33, !UPT ;  /* 0x000000043f047292 */ /* 0x000fe2000f8e333f */
[----:B------:R-:W0:Y:S01]  /*4540*/  LDGDEPBAR ;  /* 0x00000000000079af */ /* 0x000e220000000000 */
[----:B--2---:R-:W-:-:S04]  /*4550*/  IMAD.IADD R2, R2, 0x1, R244 ;  /* 0x0000000102027824 */ /* 0x004fc800078e02f4 */
[----:B------:R-:W-:-:S04]  /*4560*/  @P2 IMAD.HI.U32 R3, R2, c[0x0][0x2c8], RZ ;  /* 0x0000b20002032a27 */ /* 0x000fc800078e00ff */
[----:B------:R-:W-:Y:S01]  /*4570*/  IMAD.MOV.U32 R5, RZ, RZ, R2 ;  /* 0x000000ffff057224 */ /* 0x000fe200078e0002 */
[----:B------:R-:W-:Y:S02]  /*4580*/  @P2 SHF.R.U32.HI R5, RZ, c[0x0][0x2cc], R3 ;  /* 0x0000b300ff052a19 */ /* 0x000fe40000011603 */
[----:B------:R-:W-:-:S03]  /*4590*/  IADD3 R2, R132, R0, RZ ;  /* 0x0000000084027210 */ /* 0x000fc60007ffe0ff */
[----:B------:R-:W1:Y:S01]  /*45a0*/  SHFL.IDX PT, R4, R5, RZ, 0x1c1f ;  /* 0x001c1fff05047589 */ /* 0x000e6200000e0000 */
[----:B---3--:R-:W-:Y:S01]  /*45b0*/  IADD3 R3, -R9, 0x1, R2 ;  /* 0x0000000109037810 */ /* 0x008fe20007ffe102 */
[--C-:B------:R-:W-:Y:S02]  /*45c0*/  IMAD.IADD R8, R2, 0x1, -R9.reuse ;  /* 0x0000000102087824 */ /* 0x100fe400078e0a09 */
[----:B------:R-:W-:Y:S02]  /*45d0*/  IMAD.IADD R9, R0, 0x1, -R9 ;  /* 0x0000000100097824 */ /* 0x000fe400078e0a09 */
[----:B------:R-:W-:-:S05]  /*45e0*/  IMAD.IADD R3, R3, 0x1, -R123 ;  /* 0x0000000103037824 */ /* 0x000fca00078e0a7b */
[C---:B------:R-:W-:Y:S02]  /*45f0*/  IADD3 R6, R3.reuse, c[0x0][0x328], RZ ;  /* 0x0000ca0003067a10 */ /* 0x040fe40007ffe0ff */
[----:B------:R-:W-:Y:S02]  /*4600*/  IADD3 R7, R3, UR4, RZ ;  /* 0x0000000403077c10 */ /* 0x000fe4000fffe0ff */
[-C--:B-1----:R-:W-:Y:S02]  /*4610*/  IADD3 R3, R6, R4.reuse, RZ ;  /* 0x0000000406037210 */ /* 0x082fe40007ffe0ff */
[----:B------:R-:W-:Y:S02]  /*4620*/  IADD3 R2, R7, R4, RZ ;  /* 0x0000000407027210 */ /* 0x000fe40007ffe0ff */
[----:B------:R-:W-:Y:S01]  /*4630*/  IMNMX R3, R8, R3, PT ;  /* 0x0000000308037217 */ /* 0x000fe20003800200 */
[----:B------:R-:W-:Y:S05]  /*4640*/  @!P1 BRA `(.L_x_549) ;  /* 0x0000012000009947 */ /* 0x000fea0003800000 */
[----:B------:R-:W-:Y:S01]  /*4650*/  IADD3 R4, -R123, R132, R4 ;  /* 0x000000847b047210 */ /* 0x000fe20007ffe104 */
[----:B------:R-:W-:Y:S03]  /*4660*/  BSSY B0, `(.L_x_550) ;  /* 0x000000c000007945 */ /* 0x000fe60003800000 */
[----:B------:R-:W-:-:S13]  /*4670*/  ISETP.GT.AND P0, PT, R4, -0x1, PT ;  /* 0xffffffff0400780c */ /* 0x000fda0003f04270 */
[----:B------:R-:W-:Y:S05]  /*4680*/  @P0 BRA `(.L_x_551) ;  /* 0x0000006000000947 */ /* 0x000fea0003800000 */
[----:B------:R-:W-:Y:S02]  /*4690*/  ISETP.NE.AND P0, PT, R243, 0x1, PT ;  /* 0x00000001f300780c */ /* 0x000fe40003f05270 */
[----:B------:R-:W-:-:S11]  /*46a0*/  LOP3.LUT R4, RZ, R4, RZ, 0x33, !PT ;  /* 0x00000004ff047212 */ /* 0x000fd600078e33ff */
[----:B------:R-:W-:-:S05]  /*46b0*/  @P0 IMAD.HI.U32 R10, R4, c[0x0][0x330], RZ ;  /* 0x0000cc00040a0a27 */ /* 0x000fca00078e00ff */
[----:B------:R-:W-:-:S04]  /*46c0*/  @P0 SHF.R.U32.HI R4, RZ, c[0x0][0x334], R10 ;  /* 0x0000cd00ff040a19 */ /* 0x000fc8000001160a */
[----:B------:R-:W-:Y:S01]  /*46d0*/  LOP3.LUT R4, RZ, R4, RZ, 0x33, !PT ;  /* 0x00000004ff047212 */ /* 0x000fe200078e33ff */
[----:B------:R-:W-:Y:S05]  /*46e0*/  BRA `(.L_x_552) ;  /* 0x0000003000007947 */ /* 0x000fea0003800000 */
.L_x_551:
[----:B------:R-:W-:-:S13]  /*46f0*/  ISETP.NE.AND P0, PT, R243, 0x1, PT ;  /* 0x00000001f300780c */ /* 0x000fda0003f05270 */
[----:B------:R-:W-:-:S05]  /*4700*/  @P0 IMAD.HI.U32 R10, R4, c[0x0][0x330], RZ ;  /* 0x0000cc00040a0a27 */ /* 0x000fca00078e00ff */
[----:B------:R-:W-:Y:S02]  /*4710*/  @P0 SHF.R.U32.HI R4, RZ, c[0x0][0x334], R10 ;  /* 0x0000cd00ff040a19 */ /* 0x000fe4000001160a */
.L_x_552:
[----:B------:R-:W-:Y:S05]  /*4720*/  BSYNC B0 ;  /* 0x0000000000007941 */ /* 0x000fea0003800000 */
.L_x_550:
[----:B------:R-:W-:-:S05]  /*4730*/  IMAD R4, R4, c[0x0][0x32c], R9 ;  /* 0x0000cb0004047a24 */ /* 0x000fca00078e0209 */
[----:B------:R-:W-:Y:S02]  /*4740*/  IADD3 R10, R4, c[0x0][0x32c], RZ ;  /* 0x0000cb00040a7a10 */ /* 0x000fe40007ffe0ff */
[----:B------:R-:W-:Y:S02]  /*4750*/  IMNMX R2, R2, R4, !PT ;  /* 0x0000000402027217 */ /* 0x000fe40007800200 */
[----:B------:R-:W-:Y:S02]  /*4760*/  IMNMX R3, R3, R10, PT ;  /* 0x0000000a03037217 */ /* 0x000fe40003800200 */
.L_x_549:
[C---:B------:R-:W-:Y:S02]  /*4770*/  ISETP.GE.AND P0, PT, R0.reuse, 0x9, PT ;  /* 0x000000090000780c */ /* 0x040fe40003f06270 */
[----:B------:R-:W-:Y:S02]  /*4780*/  ISETP.GE.AND P4, PT, R0, 0x2, PT ;  /* 0x000000020000780c */ /* 0x000fe40003f86270 */
[----:B------:R-:W-:Y:S02]  /*4790*/  P2R R30, PR, RZ, 0x1 ;  /* 0x00000001ff1e7803 */ /* 0x000fe40000000000 */
[----:B------:R-:W-:-:S02]  /*47a0*/  ISETP.GT.AND P0, PT, R2, 0x8, !P0 ;  /* 0x000000080200780c */ /* 0x000fc40004704270 */
[----:B------:R-:W-:Y:S02]  /*47b0*/  P2R R25, PR, RZ, 0x10 ;  /* 0x00000010ff197803 */ /* 0x000fe40000000000 */
[----:B------:R-:W-:Y:S02]  /*47c0*/  ISETP.LT.OR P0, PT, R3, 0x9, P0 ;  /* 0x000000090300780c */ /* 0x000fe40000701670 */
[----:B------:R-:W-:Y:S02]  /*47d0*/  ISETP.GT.AND P4, PT, R2, 0x1, !P4 ;  /* 0x000000010200780c */ /* 0x000fe40006784270 */
[----:B------:R-:W-:Y:S02]  /*47e0*/  ISETP.GE.AND P5, PT, R0, 0xa, PT ;  /* 0x0000000a0000780c */ /* 0x000fe40003fa6270 */
[----:B------:R-:W-:Y:S02]  /*47f0*/  FSEL R32, R85, -INF , !P0 ;  /* 0xff80000055207808 */ /* 0x000fe40004000000 */
[----:B------:R-:W-:-:S02]  /*4800*/  ISETP.LT.OR P4, PT, R3, 0x2, P4 ;  /* 0x000000020300780c */ /* 0x000fc40002781670 */
[----:B------:R-:W-:Y:S02]  /*4810*/  ISETP.GT.AND P0, PT, R2, 0x9, !P5 ;  /* 0x000000090200780c */ /* 0x000fe40006f04270 */
[----:B------:R-:W-:Y:S02]  /*4820*/  FSEL R28, R88, -INF , !P4 ;  /* 0xff800000581c7808 */ /* 0x000fe40006000000 */
[----:B------:R-:W-:Y:S02]  /*4830*/  ISETP.LT.OR P0, PT, R3, 0xa, P0 ;  /* 0x0000000a0300780c */ /* 0x000fe40000701670 */
        /* <DEDUP_REMOVED lines=9> */
[C---:B------:R-:W-:Y:S02]  /*48d0*/  ISETP.LT.OR P0, PT, R3.reuse, 0x12, P0 ;  /* 0x000000120300780c */ /* 0x040fe40000701670 */
        /* <DEDUP_REMOVED lines=8> */
[----:B------:R-:W-:Y:S02]  /*4960*/  P2R R22, PR, RZ, 0x10 ;  /* 0x00000010ff167803 */ /* 0x000fe40000000000 */
        /* <DEDUP_REMOVED lines=64> */
[----:B------:R-:W-:Y:S02]  /*4d70*/  ISETP.GE.AND P6, PT, R0, 0x52, PT ;  /* 0x000000520000780c */ /* 0x000fe40003fc6270 */
[----:B------:R-:W-:Y:S02]  /*4d80*/  ISETP.LT.OR P0, PT, R3, 0x51, P0 ;  /* 0x000000510300780c */ /* 0x000fe40000701670 */
[----:B------:R-:W-:Y:S02]  /*4d90*/  P2R R29, PR, RZ, 0x20 ;  /* 0x00000020ff1d7803 */ /* 0x000fe40000000000 */
[----:B------:R-:W-:-:S02]  /*4da0*/  FSEL R161, R36, -INF , !P0 ;  /* 0xff80000024a17808 */ /* 0x000fc40004000000 */
[----:B------:R-:W-:Y:S02]  /*4db0*/  ISETP.GT.AND P0, PT, R2, 0x51, !P6 ;  /* 0x000000510200780c */ /* 0x000fe40007704270 */
[----:B------:R-:W-:Y:S02]  /*4dc0*/  ISETP.GE.AND P5, PT, R0, 0x59, PT ;  /* 0x000000590000780c */ /* 0x000fe40003fa6270 */
[----:B------:R-:W-:Y:S02]  /*4dd0*/  ISETP.LT.OR P0, PT, R3, 0x52, P0 ;  /* 0x000000520300780c */ /* 0x000fe40000701670 */
[----:B------:R-:W-:Y:S02]  /*4de0*/  P2R R33, PR, RZ, 0x10 ;  /* 0x00000010ff217803 */ /* 0x000fe40000000000 */
[----:B------:R-:W-:Y:S02]  /*4df0*/  FSEL R162, R31, -INF , !P0 ;  /* 0xff8000001fa27808 */ /* 0x000fe40004000000 */
[----:B------:R-:W-:-:S02]  /*4e00*/  ISETP.GT.AND P0, PT, R2, 0x58, !P5 ;  /* 0x000000580200780c */ /* 0x000fc40006f04270 */
[----:B------:R-:W-:Y:S02]  /*4e10*/  ISETP.GE.AND P4, PT, R0, 0x1, PT ;  /* 0x000000010000780c */ /* 0x000fe40003f86270 */
[----:B------:R-:W-:Y:S02]  /*4e20*/  ISETP.LT.OR P0, PT, R3, 0x59, P0 ;  /* 0x000000590300780c */ /* 0x000fe40000701670 */
[----:B------:R-:W-:Y:S02]  /*4e30*/  P2R R31, PR, RZ, 0x10 ;  /* 0x00000010ff1f7803 */ /* 0x000fe40000000000 */
[----:B------:R-:W-:Y:S02]  /*4e40*/  FSEL R163, R27, -INF , !P0 ;  /* 0xff8000001ba37808 */ /* 0x000fe40004000000 */
[----:B------:R-:W-:Y:S02]  /*4e50*/  ISETP.GT.AND P0, PT, R2, RZ, !P4 ;  /* 0x000000ff0200720c */ /* 0x000fe40006704270 */
[----:B------:R-:W-:-:S02]  /*4e60*/  ISETP.GE.AND P4, PT, R0, 0x5a, PT ;  /* 0x0000005a0000780c */ /* 0x000fc40003f86270 */
[----:B------:R-:W-:-:S04]  /*4e70*/  ISETP.LT.OR P0, PT, R3, 0x1, P0 ;  /* 0x000000010300780c */ /* 0x000fc80000701670 */
[----:B------:R-:W-:Y:S02]  /*4e80*/  FSEL R27, R90, -INF , !P0 ;  /* 0xff8000005a1b7808 */ /* 0x000fe40004000000 */
[----:B------:R-:W-:-:S04]  /*4e90*/  ISETP.GT.AND P0, PT, R2, 0x59, !P4 ;  /* 0x000000590200780c */ /* 0x000fc80006704270 */
[----:B------:R-:W-:Y:S02]  /*4ea0*/  ISETP.LT.OR P0, PT, R3, 0x5a, P0 ;  /* 0x0000005a0300780c */ /* 0x000fe40000701670 */
[----:B------:R-:W1:Y:S02]  /*4eb0*/  SHFL.IDX PT, R3, R5, 0x1, 0x1c1f ;  /* 0x003c1f0005037f89 */ /* 0x000e6400000e0000 */
[----:B------:R-:W-:Y:S01]  /*4ec0*/  FSEL R180, R35, -INF , !P0 ;  /* 0xff80000023b47808 */ /* 0x000fe20004000000 */
[--C-:B-1----:R-:W-:Y:S02]  /*4ed0*/  IMAD.IADD R2, R6, 0x1, R3.reuse ;  /* 0x0000000106027824 */ /* 0x102fe400078e0203 */
[----:B------:R-:W-:-:S03]  /*4ee0*/  IMAD.IADD R0, R7, 0x1, R3 ;  /* 0x0000000107007824 */ /* 0x000fc600078e0203 */
        /* <DEDUP_REMOVED lines=12> */
.L_x_555:
[----:B------:R-:W-:-:S13]  /*4fb0*/  ISETP.NE.AND P0, PT, R243, 0x1, PT ;  /* 0x00000001f300780c */ /* 0x000fda0003f05270 */
[----:B------:R-:W-:-:S05]  /*4fc0*/  @P0 IMAD.HI.U32 R4, R3, c[0x0][0x330], RZ ;  /* 0x0000cc0003040a27 */ /* 0x000fca00078e00ff */
[----:B------:R-:W-:Y:S02]  /*4fd0*/  @P0 SHF.R.U32.HI R3, RZ, c[0x0][0x334], R4 ;  /* 0x0000cd00ff030a19 */ /* 0x000fe40000011604 */
.L_x_556:
[----:B------:R-:W-:Y:S05]  /*4fe0*/  BSYNC B0 ;  /* 0x0000000000007941 */ /* 0x000fea0003800000 */
.L_x_554:
[----:B------:R-:W-:-:S05]  /*4ff0*/  IMAD R3, R3, c[0x0][0x32c], R9 ;  /* 0x0000cb0003037a24 */ /* 0x000fca00078e0209 */
[----:B------:R-:W-:Y:S02]  /*5000*/  IADD3 R4, R3, c[0x0][0x32c], RZ ;  /* 0x0000cb0003047a10 */ /* 0x000fe40007ffe0ff */
[----:B------:R-:W-:Y:S02]  /*5010*/  IMNMX R0, R0, R3, !PT ;  /* 0x0000000300007217 */ /* 0x000fe40007800200 */
[----:B------:R-:W-:Y:S02]  /*5020*/  IMNMX R2, R2, R4, PT ;  /* 0x0000000402027217 */ /* 0x000fe40003800200 */
.L_x_553:
[----:B------:R-:W-:Y:S02]  /*5030*/  ISETP.NE.AND P0, PT, R25, RZ, PT ;  /* 0x000000ff1900720c */ /* 0x000fe40003f05270 */
[----:B------:R-:W-:Y:S02]  /*5040*/  FMNMX.FTZ R3, R27, R28, !PT ;  /* 0x0000001c1b037209 */ /* 0x000fe40007810000 */
[----:B------:R-:W-:Y:S02]  /*5050*/  ISETP.GT.AND P0, PT, R0, 0x1, !P0 ;  /* 0x000000010000780c */ /* 0x000fe40004704270 */
[----:B------:R-:W-:-:S02]  /*5060*/  FMNMX.FTZ R3, R32, R3, !PT ;  /* 0x0000000320037209 */ /* 0x000fc40007810000 */
[----:B------:R-:W-:Y:S02]  /*5070*/  ISETP.LT.OR P0, PT, R2, 0x2, P0 ;  /* 0x000000020200780c */ /* 0x000fe40000701670 */
[----:B------:R-:W-:Y:S02]  /*5080*/  FMNMX.FTZ R3, R34, R3, !PT ;  /* 0x0000000322037209 */ /* 0x000fe40007810000 */
[----:B------:R-:W-:Y:S02]  /*5090*/  FSEL R7, R89, -INF , !P0 ;  /* 0xff80000059077808 */ /* 0x000fe40004000000 */
[----:B------:R-:W-:Y:S02]  /*50a0*/  ISETP.NE.AND P0, PT, R30, RZ, PT ;  /* 0x000000ff1e00720c */ /* 0x000fe40003f05270 */
[----:B------:R-:W-:Y:S02]  /*50b0*/  FMNMX.FTZ R3, R37, R3, !PT ;  /* 0x0000000325037209 */ /* 0x000fe40007810000 */
[----:B------:R-:W-:-:S02]  /*50c0*/  ISETP.GT.AND P0, PT, R0, 0x8, !P0 ;  /* 0x000000080000780c */ /* 0x000fc40004704270 */
[----:B------:R-:W-:Y:S02]  /*50d0*/  FMNMX.FTZ R3, R45, R3, !PT ;  /* 0x000000032d037209 */ /* 0x000fe40007810000 */
[----:B------:R-:W-:Y:S02]  /*50e0*/  ISETP.LT.OR P0, PT, R2, 0x9, P0 ;  /* 0x000000090200780c */ /* 0x000fe40000701670 */
[----:B------:R-:W-:Y:S02]  /*50f0*/  FMNMX.FTZ R3, R46, R3, !PT ;  /* 0x000000032e037209 */ /* 0x000fe40007810000 */
[----:B------:R-:W-:Y:S02]  /*5100*/  FSEL R8, R87, -INF , !P0 ;  /* 0xff80000057087808 */ /* 0x000fe40004000000 */
[----:B------:R-:W-:Y:S02]  /*5110*/  ISETP.NE.AND P0, PT, R29, RZ, PT ;  /* 0x000000ff1d00720c */ /* 0x000fe40003f05270 */
[----:B------:R-:W-:-:S02]  /*5120*/  FMNMX.FTZ R3, R47, R3, !PT ;  /* 0x000000032f037209 */ /* 0x000fc40007810000 */
[----:B------:R-:W-:Y:S02]  /*5130*/  ISETP.GT.AND P0, PT, R0, 0x9, !P0 ;  /* 0x000000090000780c */ /* 0x000fe40004704270 */
[----:B------:R-:W-:Y:S02]  /*5140*/  FMNMX.FTZ R3, R108, R3, !PT ;  /* 0x000000036c037209 */ /* 0x000fe40007810000 */
[----:B------:R-:W-:Y:S02]  /*5150*/  ISETP.LT.OR P0, PT, R2, 0xa, P0 ;  /* 0x0000000a0200780c */ /* 0x000fe40000701670 */
[----:B------:R-:W-:Y:S02]  /*5160*/  FMNMX.FTZ R3, R109, R3, !PT ;  /* 0x000000036d037209 */ /* 0x000fe40007810000 */
[----:B------:R-:W-:Y:S02]  /*5170*/  FSEL R9, R86, -INF , !P0 ;  /* 0xff80000056097808 */ /* 0x000fe40004000000 */
[----:B------:R-:W-:-:S02]  /*5180*/  ISETP.NE.AND P0, PT, R26, RZ, PT ;  /* 0x000000ff1a00720c */ /* 0x000fc40003f05270 */
[----:B------:R-:W-:Y:S02]  /*5190*/  FMNMX.FTZ R3, R111, R3, !PT ;  /* 0x000000036f037209 */ /* 0x000fe40007810000 */
[----:B------:R-:W-:Y:S02]  /*51a0*/  ISETP.GT.AND P0, PT, R0, 0x10, !P0 ;  /* 0x000000100000780c */ /* 0x000fe40004704270 */
[----:B------:R-:W-:Y:S02]  /*51b0*/  FMNMX.FTZ R3, R136, R3, !PT ;  /* 0x0000000388037209 */ /* 0x000fe40007810000 */
[----:B------:R-:W-:Y:S02]  /*51c0*/  ISETP.LT.OR P0, PT, R2, 0x11, P0 ;  /* 0x000000110200780c */ /* 0x000fe40000701670 */
[----:B------:R-:W-:Y:S02]  /*51d0*/  FMNMX.FTZ R3, R141, R3, !PT ;  /* 0x000000038d037209 */ /* 0x000fe40007810000 */
[----:B------:R-:W-:-:S02]  /*51e0*/  FSEL R36, R84, -INF , !P0 ;  /* 0xff80000054247808 */ /* 0x000fc40004000000 */
[----:B------:R-:W-:Y:S02]  /*51f0*/  ISETP.NE.AND P0, PT, R24, RZ, PT ;  /* 0x000000ff1800720c */ /* 0x000fe40003f05270 */
[----:B------:R-:W-:Y:S02]  /*5200*/  FMNMX.FTZ R3, R142, R3, !PT ;  /* 0x000000038e037209 */ /* 0x000fe40007810000 */
[----:B------:R-:W-:Y:S02]  /*5210*/  ISETP.GT.AND P0, PT, R0, 0x11, !P0 ;  /* 0x000000110000780c */ /* 0x000fe40004704270 */
[----:B------:R-:W-:Y:S02]  /*5220*/  FMNMX.FTZ R3, R143, R3, !PT ;  /* 0x000000038f037209 */ /* 0x000fe40007810000 */
[----:B------:R-:W-:Y:S02]  /*5230*/  ISETP.LT.OR P0, PT, R2, 0x12, P0 ;  /* 0x000000120200780c */ /* 0x000fe40000701670 */
[----:B------:R-:W-:-:S02]  /*5240*/  FMNMX.FTZ R3, R144, R3, !PT ;  /* 0x0000000390037209 */ /* 0x000fc40007810000 */
[----:B------:R-:W-:Y:S02]  /*5250*/  FSEL R39, R82, -INF , !P0 ;  /* 0xff80000052277808 */ /* 0x000fe40004000000 */
[----:B------:R-:W-:Y:S02]  /*5260*/  ISETP.NE.AND P0, PT, R23, RZ, PT ;  /* 0x000000ff1700720c */ /* 0x000fe40003f05270 */
[----:B------:R-:W-:Y:S02]  /*5270*/  FMNMX.FTZ R3, R149, R3, !PT ;  /* 0x0000000395037209 */ /* 0x000fe40007810000 */
[----:B------:R-:W-:Y:S02]  /*5280*/  ISETP.GT.AND P0, PT, R0, 0x18, !P0 ;  /* 0x000000180000780c */ /* 0x000fe40004704270 */
[----:B------:R-:W-:Y:S02]  /*5290*/  FMNMX.FTZ R3, R150, R3, !PT ;  /* 0x0000000396037209 */ /* 0x000fe40007810000 */
[----:B------:R-:W-:-:S02]  /*52a0*/  ISETP.LT.OR P0, PT, R2, 0x19, P0 ;  /* 0x000000190200780c */ /* 0x000fc40000701670 */
[----:B------:R-:W-:Y:S02]  /*52b0*/  FMNMX.FTZ R3, R151, R3, !PT ;  /* 0x0000000397037209 */ /* 0x000fe40007810000 */
[----:B------:R-:W-:Y:S02]  /*52c0*/  FSEL R38, R77, -INF , !P0 ;  /* 0xff8000004d267808 */ /* 0x000fe40004000000 */
        /* <DEDUP_REMOVED lines=12> */
[----:B------:R-:W-:Y:S01]  /*5390*/  ISETP.GT.AND P6, PT, R0, 0x51, !P6 ;  /* 0x000000510000780c */ /* 0x000fe200077c4270 */
[----:B------:R-:W1:Y:S01]  /*53a0*/  SHFL.BFLY PT, R5, R3, 0x2, 0x1f ;  /* 0x0c401f0003057f89 */ /* 0x000e6200000e0000 */
[----:B------:R-:W-:Y:S02]  /*53b0*/  FSEL R69, R69, -INF , !P0 ;  /* 0xff80000045457808 */ /* 0x000fe40004000000 */
[----:B------:R-:W-:Y:S02]  /*53c0*/  ISETP.NE.AND P0, PT, R20, RZ, PT ;  /* 0x000000ff1400720c */ /* 0x000fe40003f05270 */
[C---:B------:R-:W-:Y:S01]  /*53d0*/  ISETP.GT.AND P5, PT, R0.reuse, 0x58, !P5 ;  /* 0x000000580000780c */ /* 0x040fe20006fa4270 */
[----:B------:R-:W-:Y:S01]  /*53e0*/  LDSM.16.MT88.4 R20, [R192] ;  /* 0x00000000c014783b */ /* 0x000fe20000004200 */
[----:B------:R-:W-:-:S02]  /*53f0*/  ISETP.GT.AND P0, PT, R0, 0x21, !P0 ;  /* 0x000000210000780c */ /* 0x000fc40004704270 */
[C---:B------:R-:W-:Y:S02]  /*5400*/  ISETP.LT.OR P6, PT, R2.reuse, 0x52, P6 ;  /* 0x000000520200780c */ /* 0x040fe400037c1670 */
[----:B------:R-:W-:Y:S02]  /*5410*/  ISETP.LT.OR P0, PT, R2, 0x22, P0 ;  /* 0x000000220200780c */ /* 0x000fe40000701670 */
[----:B------:R-:W-:Y:S02]  /*5420*/  ISETP.GT.AND P4, PT, R0, 0x59, !P4 ;  /* 0x000000590000780c */ /* 0x000fe40006784270 */
[----:B------:R-:W-:Y:S02]  /*5430*/  FSEL R71, R65, -INF , !P0 ;  /* 0xff80000041477808 */ /* 0x000fe40004000000 */
[----:B------:R-:W-:Y:S02]  /*5440*/  ISETP.NE.AND P0, PT, R19, RZ, PT ;  /* 0x000000ff1300720c */ /* 0x000fe40003f05270 */
[----:B------:R-:W-:-:S02]  /*5450*/  ISETP.LT.OR P5, PT, R2, 0x59, P5 ;  /* 0x000000590200780c */ /* 0x000fc40002fa1670 */
[----:B------:R-:W-:Y:S02]  /*5460*/  ISETP.GT.AND P0, PT, R0, 0x28, !P0 ;  /* 0x000000280000780c */ /* 0x000fe40004704270 */
[----:B------:R-:W-:Y:S02]  /*5470*/  FSEL R157, R51, -INF , !P6 ;  /* 0xff800000339d7808 */ /* 0x000fe40007000000 */
[C---:B------:R-:W-:Y:S02]  /*5480*/  ISETP.LT.OR P0, PT, R2.reuse, 0x29, P0 ;  /* 0x000000290200780c */ /* 0x040fe40000701670 */
[----:B------:R-:W-:Y:S02]  /*5490*/  ISETP.LT.OR P4, PT, R2, 0x5a, P4 ;  /* 0x0000005a0200780c */ /* 0x000fe40002781670 */
[----:B------:R-:W-:Y:S02]  /*54a0*/  FSEL R70, R64, -INF , !P0 ;  /* 0xff80000040467808 */ /* 0x000fe40004000000 */
[----:B------:R-:W-:-:S02]  /*54b0*/  ISETP.NE.AND P0, PT, R18, RZ, PT ;  /* 0x000000ff1200720c */ /* 0x000fc40003f05270 */
[----:B------:R-:W-:Y:S02]  /*54c0*/  FSEL R160, R50, -INF , !P5 ;  /* 0xff80000032a07808 */ /* 0x000fe40006800000 */
[----:B------:R-:W-:Y:S02]  /*54d0*/  ISETP.GT.AND P0, PT, R0, 0x29, !P0 ;  /* 0x000000290000780c */ /* 0x000fe40004704270 */
[----:B------:R-:W-:Y:S02]  /*54e0*/  FSEL R159, R49, -INF , !P4 ;  /* 0xff800000319f7808 */ /* 0x000fe40006000000 */
[----:B------:R-:W-:Y:S02]  /*54f0*/  ISETP.LT.OR P0, PT, R2, 0x2a, P0 ;  /* 0x0000002a0200780c */ /* 0x000fe40000701670 */
[----:B------:R-:W-:Y:S02]  /*5500*/  IADD3 R216, R216, -0x2, RZ ;  /* 0xfffffffed8d87810 */ /* 0x000fe40007ffe0ff */
[----:B------:R-:W-:-:S02]  /*5510*/  FSEL R110, R62, -INF , !P0 ;  /* 0xff8000003e6e7808 */ /* 0x000fc40004000000 */
[----:B------:R-:W-:-:S04]  /*5520*/  ISETP.NE.AND P0, PT, R17, RZ, PT ;  /* 0x000000ff1100720c */ /* 0x000fc80003f05270 */
[----:B------:R-:W-:-:S04]  /*5530*/  ISETP.GT.AND P0, PT, R0, 0x30, !P0 ;  /* 0x000000300000780c */ /* 0x000fc80004704270 */
[----:B------:R-:W-:-:S04]  /*5540*/  ISETP.LT.OR P0, PT, R2, 0x31, P0 ;  /* 0x000000310200780c */ /* 0x000fc80000701670 */
[----:B------:R-:W-:Y:S02]  /*5550*/  FSEL R137, R59, -INF , !P0 ;  /* 0xff8000003b897808 */ /* 0x000fe40004000000 */
[----:B------:R-:W-:Y:S02]  /*5560*/  ISETP.NE.AND P0, PT, R16, RZ, PT ;  /* 0x000000ff1000720c */ /* 0x000fe40003f05270 */
[----:B------:R-:W-:Y:S02]  /*5570*/  LDSM.16.MT88.4 R16, [R196] ;  /* 0x00000000c410783b */ /* 0x000fe40000004200 */
        /* <DEDUP_REMOVED lines=56> */
[----:B------:R-:W-:Y:S02]  /*5900*/  FMNMX.FTZ R2, R157, R0, !PT ;  /* 0x000000009d027209 */ /* 0x000fe40007810000 */
[----:B-1----:R-:W-:Y:S02]  /*5910*/  FMNMX.FTZ R0, R3, R5, !PT ;  /* 0x0000000503007209 */ /* 0x002fe40007810000 */
[----:B------:R-:W-:-:S03]  /*5920*/  FMNMX.FTZ R2, R160, R2, !PT ;  /* 0x00000002a0027209 */ /* 0x000fc60007810000 */
[----:B------:R-:W1:Y:S01]  /*5930*/  SHFL.BFLY PT, R4, R0, 0x1, 0x1f ;  /* 0x0c201f0000047f89 */ /* 0x000e6200000e0000 */
[----:B------:R-:W-:-:S05]  /*5940*/  FMNMX.FTZ R2, R159, R2, !PT ;  /* 0x000000029f027209 */ /* 0x000fca0007810000 */
[----:B------:R-:W2:Y:S01]  /*5950*/  SHFL.BFLY PT, R3, R2, 0x2, 0x1f ;  /* 0x0c401f0002037f89 */ /* 0x000ea200000e0000 */
[----:B-1----:R-:W-:-:S04]  /*5960*/  FMNMX.FTZ R68, R0, R4, !PT ;  /* 0x0000000400447209 */ /* 0x002fc80007810000 */
[----:B------:R-:W-:Y:S02]  /*5970*/  FSETP.NEU.FTZ.AND P0, PT, R68, -INF , PT ;  /* 0xff8000004400780b */ /* 0x000fe40003f1d000 */
[----:B--2---:R-:W-:Y:S01]  /*5980*/  FMNMX.FTZ R3, R2, R3, !PT ;  /* 0x0000000302037209 */ /* 0x004fe20007810000 */
[----:B------:R-:W-:-:S04]  /*5990*/  FMUL.FTZ R2, R68, c[0x0][0x2d0] ;  /* 0x0000b40044027a20 */ /* 0x000fc80000410000 */
[----:B------:R-:W1:Y:S01]  /*59a0*/  SHFL.BFLY PT, R4, R3, 0x1, 0x1f ;  /* 0x0c201f0003047f89 */ /* 0x000e6200000e0000 */
[----:B------:R-:W-:-:S05]  /*59b0*/  FSEL R2, R2, RZ, P0 ;  /* 0x000000ff02027208 */ /* 0x000fca0000000000 */
[--C-:B------:R-:W-:Y:S02]  /*59c0*/  FFMA.FTZ R0, R27, c[0x0][0x2d0], -R2.reuse ;  /* 0x0000b4001b007a23 */ /* 0x100fe40000010802 */
[----:B------:R-:W2:Y:S02]  /*59d0*/  LDSM.16.MT88.4 R24, [R211] ;  /* 0x00000000d318783b */ /* 0x000ea40000004200 */
[----:B------:R3:W-:Y:S01]  /*59e0*/  MUFU.EX2 R241, R0 ;  /* 0x0000000000f17308 */ /* 0x0007e20000000800 */
[----:B-1----:R-:W-:Y:S01]  /*59f0*/  FMNMX.FTZ R4, R3, R4, !PT ;  /* 0x0000000403047209 */ /* 0x002fe20007810000 */
[--C-:B------:R-:W-:Y:S02]  /*5a00*/  FFMA.FTZ R3, R34, c[0x0][0x2d0], -R2.reuse ;  /* 0x0000b40022037a23 */ /* 0x100fe40000010802 */
[----:B---3--:R-:W-:Y:S01]  /*5a10*/  FFMA.FTZ R0, R28, c[0x0][0x2d0], -R2 ;  /* 0x0000b4001c007a23 */ /* 0x008fe20000010802 */
[----:B------:R-:W-:-:S03]  /*5a20*/  FSETP.NEU.FTZ.AND P0, PT, R4, -INF , PT ;  /* 0xff8000000400780b */ /* 0x000fc60003f1d000 */
[----:B------:R-:W-:Y:S01]  /*5a30*/  MUFU.EX2 R239, R3 ;  /* 0x0000000300ef7308 */ /* 0x000fe20000000800 */
[----:B------:R-:W1:Y:S07]  /*5a40*/  LDSM.16.MT88.4 R28, [R192+0x3000] ;  /* 0x00300000c01c783b */ /* 0x000e6e0000004200 */
[----:B------:R3:W-:Y:S02]  /*5a50*/  MUFU.EX2 R238, R0 ;  /* 0x0000000000ee7308 */ /* 0x0007e40000000800 */
[----:B---3--:R-:W-:-:S06]  /*5a60*/  FFMA.FTZ R0, R32, c[0x0][0x2d0], -R2 ;  /* 0x0000b40020007a23 */ /* 0x008fcc0000010802 */
[----:B------:R3:W4:Y:S02]  /*5a70*/  MUFU.EX2 R240, R0 ;  /* 0x0000000000f07308 */ /* 0x0007240000000800 */
[----:B---3--:R-:W-:Y:S01]  /*5a80*/  FMUL.FTZ R0, R4, c[0x0][0x2d0] ;  /* 0x0000b40004007a20 */ /* 0x008fe20000410000 */
[----:B----4-:R-:W-:-:S04]  /*5a90*/  F2FP.BF16.PACK_AB R10, R239, R240 ;  /* 0x000000f0ef0a723e */ /* 0x010fc800000010ff */
[----:B------:R-:W-:-:S05]  /*5aa0*/  FSEL R0, R0, RZ, P0 ;  /* 0x000000ff00007208 */ /* 0x000fca0000000000 */
[----:B------:R-:W-:-:S04]  /*5ab0*/  FFMA.FTZ R3, R6, c[0x0][0x2d0], -R0 ;  /* 0x0000b40006037a23 */ /* 0x000fc80000010800 */
[----:B------:R3:W-:Y:S02]  /*5ac0*/  MUFU.EX2 R235, R3 ;  /* 0x0000000300eb7308 */ /* 0x0007e40000000800 */
[----:B---3--:R-:W-:-:S06]  /*5ad0*/  FFMA.FTZ R3, R7, c[0x0][0x2d0], -R0 ;  /* 0x0000b40007037a23 */ /* 0x008fcc0000010800 */
[----:B------:R3:W4:Y:S02]  /*5ae0*/  MUFU.EX2 R7, R3 ;  /* 0x0000000300077308 */ /* 0x0007240000000800 */
[----:B---3--:R-:W-:Y:S01]  /*5af0*/  FFMA.FTZ R3, R8, c[0x0][0x2d0], -R0 ;  /* 0x0000b40008037a23 */ /* 0x008fe20000010800 */
[----:B------:R-:W-:-:S05]  /*5b00*/  F2FP.BF16.PACK_AB R8, R238, R241 ;  /* 0x000000f1ee08723e */ /* 0x000fca00000010ff */
[----:B------:R3:W5:Y:S02]  /*5b10*/  MUFU.EX2 R237, R3 ;  /* 0x0000000300ed7308 */ /* 0x0007640000000800 */
[----:B---3--:R-:W-:Y:S01]  /*5b20*/  FFMA.FTZ R3, R9, c[0x0][0x2d0], -R0 ;  /* 0x0000b40009037a23 */ /* 0x008fe20000010800 */
[----:B----4-:R-:W-:Y:S01]  /*5b30*/  F2FP.BF16.PACK_AB R9, R7, R235 ;  /* 0x000000eb0709723e */ /* 0x010fe200000010ff */
[----:B------:R-:W-:-:S04]  /*5b40*/  FADD.FTZ R7, R235, R7 ;  /* 0x00000007eb077221 */ /* 0x000fc80000010000 */
[----:B------:R-:W3:Y:S01]  /*5b50*/  MUFU.EX2 R236, R3 ;  /* 0x0000000300ec7308 */ /* 0x000ee20000000800 */
[----:B-----5:R-:W-:Y:S01]  /*5b60*/  FADD.FTZ R7, R237, R7 ;  /* 0x00000007ed077221 */ /* 0x020fe20000010000 */
[C---:B---3--:R-:W-:Y:S01]  /*5b70*/  F2FP.BF16.PACK_AB R11, R236.reuse, R237 ;  /* 0x000000edec0b723e */ /* 0x048fe200000010ff */
[----:B------:R-:W-:Y:S02]  /*5b80*/  FFMA.FTZ R3, R37, c[0x0][0x2d0], -R2 ;  /* 0x0000b40025037a23 */ /* 0x000fe40000010802 */
[----:B------:R-:W-:-:S03]  /*5b90*/  FADD.FTZ R7, R236, R7 ;  /* 0x00000007ec077221 */ /* 0x000fc60000010000 */
[----:B------:R3:W-:Y:S01]  /*5ba0*/  MUFU.EX2 R6, R3 ;  /* 0x0000000300067308 */ /* 0x0007e20000000800 */
[C---:B------:R-:W-:Y:S08]  /*5bb0*/  HMMA.16816.F32.BF16 R48, R8.reuse, R12, RZ ;  /* 0x0000000c0830723c */ /* 0x040ff000000418ff */
[----:B------:R-:W-:Y:S01]  /*5bc0*/  HMMA.16816.F32.BF16 R40, R8, R14, RZ ;  /* 0x0000000e0828723c */ /* 0x000fe200000418ff */
[----:B------:R-:W4:Y:S01]  /*5bd0*/  LDSM.16.MT88.4 R12, [R195+0x3000] ;  /* 0x00300000c30c783b */ /* 0x000f220000004200 */
[----:B---3--:R-:W-:-:S06]  /*5be0*/  FFMA.FTZ R3, R45, c[0x0][0x2d0], -R2 ;  /* 0x0000b4002d037a23 */ /* 0x008fcc0000010802 */
[C---:B------:R-:W-:Y:S01]  /*5bf0*/  HMMA.16816.F32.BF16 R56, R8.reuse, R20, RZ ;  /* 0x000000140838723c */ /* 0x040fe200000418ff */
[----:B------:R3:W5:Y:S07]  /*5c00*/  MUFU.EX2 R233, R3 ;  /* 0x0000000300e97308 */ /* 0x00076e0000000800 */
[C---:B------:R-:W-:Y:S01]  /*5c10*/  HMMA.16816.F32.BF16 R72, R8.reuse, R22, RZ ;  /* 0x000000160848723c */ /* 0x040fe200000418ff */
[----:B------:R-:W4:Y:S07]  /*5c20*/  LDSM.16.MT88.4 R20, [R196+0x3000] ;  /* 0x00300000c414783b */ /* 0x000f2e0000004200 */
[----:B------:R-:W-:Y:S01]  /*5c30*/  HMMA.16816.F32.BF16 R52, R8, R16, RZ ;  /* 0x000000100834723c */ /* 0x000fe200000418ff */
[----:B---3--:R-:W-:-:S04]  /*5c40*/  FFMA.FTZ R3, R46, c[0x0][0x2d0], -R2 ;  /* 0x0000b4002e037a23 */ /* 0x008fc80000010802 */
[----:B------:R3:W-:Y:S03]  /*5c50*/  MUFU.EX2 R234, R3 ;  /* 0x0000000300ea7308 */ /* 0x0007e60000000800 */
[C---:B------:R-:W-:Y:S01]  /*5c60*/  HMMA.16816.F32.BF16 R64, R8.reuse, R18, RZ ;  /* 0x000000120840723c */ /* 0x040fe200000418ff */
[----:B------:R-:W5:Y:S07]  /*5c70*/  LDSM.16.MT88.4 R16, [R198+0x3000] ;  /* 0x00300000c610783b */ /* 0x000f6e0000004200 */
[----:B--2---:R-:W-:Y:S01]  /*5c80*/  HMMA.16816.F32.BF16 R32, R8, R24, RZ ;  /* 0x000000180820723c */ /* 0x004fe200000418ff */
[----:B---3--:R-:W-:-:S07]  /*5c90*/  FFMA.FTZ R3, R47, c[0x0][0x2d0], -R2 ;  /* 0x0000b4002f037a23 */ /* 0x008fce0000010802 */
[C---:B------:R-:W-:Y:S01]  /*5ca0*/  HMMA.16816.F32.BF16 R60, R8.reuse, R26, RZ ;  /* 0x0000001a083c723c */ /* 0x040fe200000418ff */
[----:B------:R-:W-:Y:S01]  /*5cb0*/  LDSM.16.MT88.4 R24, [R196+0x800] ;  /* 0x00080000c418783b */ /* 0x000fe20000004200 */
[----:B------:R2:W3:Y:S06]  /*5cc0*/  MUFU.EX2 R232, R3 ;  /* 0x0000000300e87308 */ /* 0x0004ec0000000800 */
[C---:B-1----:R-:W-:Y:S08]  /*5cd0*/  HMMA.16816.F32.BF16 R76, R8.reuse, R28, RZ ;  /* 0x0000001c084c723c */ /* 0x042ff000000418ff */
[----:B------:R-:W-:Y:S01]  /*5ce0*/  HMMA.16816.F32.BF16 R80, R8, R30, RZ ;  /* 0x0000001e0850723c */ /* 0x000fe200000418ff */
[----:B------:R-:W1:Y:S01]  /*5cf0*/  LDSM.16.MT88.4 R28, [R192+0x800] ;  /* 0x00080000c01c783b */ /* 0x000e620000004200 */
[----:B--2---:R-:W-:-:S04]  /*5d00*/  FFMA.FTZ R3, R36, c[0x0][0x2d0], -R0 ;  /* 0x0000b40024037a23 */ /* 0x004fc80000010800 */
[----:B------:R2:W-:Y:S02]  /*5d10*/  MUFU.EX2 R231, R3 ;  /* 0x0000000300e77308 */ /* 0x0005e40000000800 */
[C---:B----4-:R-:W-:Y:S08]  /*5d20*/  HMMA.16816.F32.BF16 R92, R8.reuse, R12, RZ ;  /* 0x0000000c085c723c */ /* 0x050ff000000418ff */
[----:B------:R-:W-:Y:S01]  /*5d30*/  HMMA.16816.F32.BF16 R96, R8, R14, RZ ;  /* 0x0000000e0860723c */ /* 0x000fe200000418ff */
[----:B------:R-:W4:Y:S01]  /*5d40*/  LDSM.16.MT88.4 R12, [R195+0x800] ;  /* 0x00080000c30c783b */ /* 0x000f220000004200 */
[----:B--2---:R-:W-:-:S06]  /*5d50*/  FFMA.FTZ R3, R39, c[0x0][0x2d0], -R0 ;  /* 0x0000b40027037a23 */ /* 0x004fcc0000010800 */
[C---:B------:R-:W-:Y:S01]  /*5d60*/  HMMA.16816.F32.BF16 R84, R8.reuse, R20, RZ ;  /* 0x000000140854723c */ /* 0x040fe200000418ff */
[----:B------:R2:W1:Y:S07]  /*5d70*/  MUFU.EX2 R229, R3 ;  /* 0x0000000300e57308 */ /* 0x00046e0000000800 */
[C---:B------:R-:W-:Y:S01]  /*5d80*/  HMMA.16816.F32.BF16 R88, R8.reuse, R22, RZ ;  /* 0x000000160858723c */ /* 0x040fe200000418ff */
[----:B------:R-:W4:Y:S07]  /*5d90*/  LDSM.16.MT88.4 R20, [R198+0x800] ;  /* 0x00080000c614783b */ /* 0x000f2e0000004200 */
[----:B-----5:R-:W-:Y:S01]  /*5da0*/  HMMA.16816.F32.BF16 R100, R8, R16, RZ ;  /* 0x000000100864723c */ /* 0x020fe200000418ff */
[----:B--2---:R-:W-:-:S04]  /*5db0*/  FFMA.FTZ R3, R38, c[0x0][0x2d0], -R0 ;  /* 0x0000b40026037a23 */ /* 0x004fc80000010800 */
[----:B------:R2:W-:Y:S03]  /*5dc0*/  MUFU.EX2 R230, R3 ;  /* 0x0000000300e67308 */ /* 0x0005e60000000800 */
[----:B------:R-:W-:Y:S01]  /*5dd0*/  HMMA.16816.F32.BF16 R104, R8, R18, RZ ;  /* 0x000000120868723c */ /* 0x000fe200000418ff */
[----:B------:R-:W-:Y:S06]  /*5de0*/  LDSM.16.MT88.4 R16, [R192+0x3800] ;  /* 0x00380000c010783b */ /* 0x000fec0000004200 */
[----:B------:R-:W-:-:S02]  /*5df0*/  F2FP.BF16.PACK_AB R8, R233, R6 ;  /* 0x00000006e908723e */ /* 0x000fc400000010ff */
[----:B---3--:R-:W-:Y:S02]  /*5e00*/  F2FP.BF16.PACK_AB R10, R232, R234 ;  /* 0x000000eae80a723e */ /* 0x008fe400000010ff */
[----:B-1----:R-:W-:Y:S01]  /*5e10*/  F2FP.BF16.PACK_AB R9, R229, R231 ;  /* 0x000000e7e509723e */ /* 0x002fe200000010ff */
[----:B--2---:R-:W-:-:S04]  /*5e20*/  FFMA.FTZ R3, R44, c[0x0][0x2d0], -R0 ;  /* 0x0000b4002c037a23 */ /* 0x004fc80000010800 */
        /* <DEDUP_REMOVED lines=9> */
[----:B------:R1:W3:Y:S07]  /*5ec0*/  MUFU.EX2 R224, R3 ;  /* 0x0000000300e07308 */ /* 0x0002ee0000000800 */
[C---:B----4-:R-:W-:Y:S08]  /*5ed0*/  HMMA.16816.F32.BF16 R72, R8.reuse, R12, R48 ;  /* 0x0000000c0848723c */ /* 0x050ff00000041830 */
[----:B------:R-:W-:Y:S01]  /*5ee0*/  HMMA.16816.F32.BF16 R52, R8, R14, R40 ;  /* 0x0000000e0834723c */ /* 0x000fe20000041828 */
[----:B------:R-:W4:Y:S01]  /*5ef0*/  LDSM.16.MT88.4 R12, [R198+0x3800] ;  /* 0x00380000c60c783b */ /* 0x000f220000004200 */
[----:B-1----:R-:W-:-:S04]  /*5f00*/  FFMA.FTZ R3, R111, c[0x0][0x2d0], -R2 ;  /* 0x0000b4006f037a23 */ /* 0x002fc80000010802 */
[----:B------:R1:W-:Y:S02]  /*5f10*/  MUFU.EX2 R217, R3 ;  /* 0x0000000300d97308 */ /* 0x0003e40000000800 */
[C---:B------:R-:W-:Y:S01]  /*5f20*/  HMMA.16816.F32.BF16 R120, R8.reuse, R26, R64 ;  /* 0x0000001a0878723c */ /* 0x040fe20000041840 */
[----:B------:R-:W5:Y:S07]  /*5f30*/  LDSM.16.MT88.4 R24, [R195+0x3800] ;  /* 0x00380000c318783b */ /* 0x000f6e0000004200 */
[----:B------:R-:W-:Y:S01]  /*5f40*/  HMMA.16816.F32.BF16 R44, R8, R22, R60 ;  /* 0x00000016082c723c */ /* 0x000fe2000004183c */
[----:B-1----:R-:W-:-:S07]  /*5f50*/  FFMA.FTZ R3, R136, c[0x0][0x2d0], -R2 ;  /* 0x0000b40088037a23 */ /* 0x002fce0000010802 */
[C---:B------:R-:W-:Y:S01]  /*5f60*/  HMMA.16816.F32.BF16 R40, R8.reuse, R20, R32 ;  /* 0x000000140828723c */ /* 0x040fe20000041820 */
[----:B------:R-:W1:Y:S01]  /*5f70*/  LDSM.16.MT88.4 R20, [R195+0x1000] ;  /* 0x00100000c314783b */ /* 0x000e620000004200 */
[----:B------:R3:W1:Y:S03]  /*5f80*/  MUFU.EX2 R191, R3 ;  /* 0x0000000300bf7308 */ /* 0x0006660000000800 */
[----:B------:R-:W-:Y:S03]  /*5f90*/  LDSM.16.MT88.4 R32, [R192+0x1000] ;  /* 0x00100000c020783b */ /* 0x000fe60000004200 */
[C---:B--2---:R-:W-:Y:S08]  /*5fa0*/  HMMA.16816.F32.BF16 R56, R8.reuse, R28, R84 ;  /* 0x0000001c0838723c */ /* 0x044ff00000041854 */
[----:B------:R-:W-:Y:S01]  /*5fb0*/  HMMA.16816.F32.BF16 R60, R8, R30, R88 ;  /* 0x0000001e083c723c */ /* 0x000fe20000041858 */
[----:B------:R-:W-:Y:S01]  /*5fc0*/  LDSM.16.MT88.4 R28, [R196+0x1000] ;  /* 0x00100000c41c783b */ /* 0x000fe20000004200 */
[----:B---3--:R-:W-:-:S04]  /*5fd0*/  FFMA.FTZ R3, R69, c[0x0][0x2d0], -R0 ;  /* 0x0000b40045037a23 */ /* 0x008fc80000010800 */
[----:B------:R2:W-:Y:S02]  /*5fe0*/  MUFU.EX2 R190, R3 ;  /* 0x0000000300be7308 */ /* 0x0005e40000000800 */
[C---:B----4-:R-:W-:Y:S08]  /*5ff0*/  HMMA.16816.F32.BF16 R84, R8.reuse, R12, R100 ;  /* 0x0000000c0854723c */ /* 0x050ff00000041864 */
[----:B------:R-:W-:Y:S01]  /*6000*/  HMMA.16816.F32.BF16 R88, R8, R14, R104 ;  /* 0x0000000e0858723c */ /* 0x000fe20000041868 */
[----:B------:R-:W3:Y:S01]  /*6010*/  LDSM.16.MT88.4 R12, [R198+0x1000] ;  /* 0x00100000c60c783b */ /* 0x000ee20000004200 */
[----:B--2---:R-:W-:-:S06]  /*6020*/  FFMA.FTZ R3, R71, c[0x0][0x2d0], -R0 ;  /* 0x0000b40047037a23 */ /* 0x004fcc0000010800 */
[C---:B------:R-:W-:Y:S01]  /*6030*/  HMMA.16816.F32.BF16 R36, R8.reuse, R16, R76 ;  /* 0x000000100824723c */ /* 0x040fe2000004184c */
[----:B------:R2:W4:Y:S07]  /*6040*/  MUFU.EX2 R189, R3 ;  /* 0x0000000300bd7308 */ /* 0x00052e0000000800 */
[C---:B------:R-:W-:Y:S01]  /*6050*/  HMMA.16816.F32.BF16 R48, R8.reuse, R18, R80 ;  /* 0x000000120830723c */ /* 0x040fe20000041850 */
[----:B------:R-:W3:Y:S07]  /*6060*/  LDSM.16.MT88.4 R16, [R192+0x4000] ;  /* 0x00400000c010783b */ /* 0x000eee0000004200 */
[----:B-----5:R-:W-:Y:S01]  /*6070*/  HMMA.16816.F32.BF16 R64, R8, R24, R92 ;  /* 0x000000180840723c */ /* 0x020fe2000004185c */
[----:B--2---:R-:W-:-:S04]  /*6080*/  FFMA.FTZ R3, R70, c[0x0][0x2d0], -R0 ;  /* 0x0000b40046037a23 */ /* 0x004fc80000010800 */
[----:B------:R2:W-:Y:S03]  /*6090*/  MUFU.EX2 R188, R3 ;  /* 0x0000000300bc7308 */ /* 0x0005e60000000800 */
[----:B------:R-:W-:Y:S01]  /*60a0*/  HMMA.16816.F32.BF16 R76, R8, R26, R96 ;  /* 0x0000001a084c723c */ /* 0x000fe20000041860 */
[----:B------:R-:W5:Y:S06]  /*60b0*/  LDSM.16.MT88.4 R24, [R196+0x4000] ;  /* 0x00400000c418783b */ /* 0x000f6c0000004200 */
[----:B------:R-:W-:-:S02]  /*60c0*/  F2FP.BF16.PACK_AB R8, R224, R227 ;  /* 0x000000e3e008723e */ /* 0x000fc400000010ff */
[----:B-1----:R-:W-:Y:S02]  /*60d0*/  F2FP.BF16.PACK_AB R10, R191, R217 ;  /* 0x000000d9bf0a723e */ /* 0x002fe400000010ff */
[----:B----4-:R-:W-:Y:S01]  /*60e0*/  F2FP.BF16.PACK_AB R9, R189, R190 ;  /* 0x000000bebd09723e */ /* 0x010fe200000010ff */
        /* <DEDUP_REMOVED lines=9> */
[C---:B---3--:R-:W-:Y:S01]  /*6180*/  HMMA.16816.F32.BF16 R80, R8.reuse, R12, R40 ;  /* 0x0000000c0850723c */ /* 0x048fe20000041828 */
        /* <DEDUP_REMOVED lines=8> */
[----:B-1----:R-:W-:-:S07]  /*6210*/  FFMA.FTZ R3, R144, c[0x0][0x2d0], -R2 ;  /* 0x0000b40090037a23 */ /* 0x002fce0000010802 */
[C---:B-----5:R-:W-:Y:S01]  /*6220*/  HMMA.16816.F32.BF16 R32, R8.reuse, R24, R56 ;  /* 0x000000180820723c */ /* 0x060fe20000041838 */
[----:B------:R1:W5:Y:S07]  /*6230*/  MUFU.EX2 R142, R3 ;  /* 0x00000003008e7308 */ /* 0x00036e0000000800 */
[C---:B------:R-:W-:Y:S01]  /*6240*/  HMMA.16816.F32.BF16 R44, R8.reuse, R26, R60 ;  /* 0x0000001a082c723c */ /* 0x040fe2000004183c */
[----:B------:R-:W3:Y:S07]  /*6250*/  LDSM.16.MT88.4 R24, [R196+0x1800] ;  /* 0x00180000c418783b */ /* 0x000eee0000004200 */
[----:B------:R-:W-:Y:S01]  /*6260*/  HMMA.16816.F32.BF16 R108, R8, R28, R112 ;  /* 0x0000001c086c723c */ /* 0x000fe20000041870 */
[----:B-1----:R-:W-:-:S04]  /*6270*/  FFMA.FTZ R3, R137, c[0x0][0x2d0], -R0 ;  /* 0x0000b40089037a23 */ /* 0x002fc80000010800 */
[----:B------:R1:W-:Y:S03]  /*6280*/  MUFU.EX2 R141, R3 ;  /* 0x00000003008d7308 */ /* 0x0003e60000000800 */
[C---:B------:R-:W-:Y:S01]  /*6290*/  HMMA.16816.F32.BF16 R116, R8.reuse, R30, R120 ;  /* 0x0000001e0874723c */ /* 0x040fe20000041878 */
[----:B------:R-:W3:Y:S07]  /*62a0*/  LDSM.16.MT88.4 R28, [R192+0x1800] ;  /* 0x00180000c01c783b */ /* 0x000eee0000004200 */
[----:B--2---:R-:W-:Y:S01]  /*62b0*/  HMMA.16816.F32.BF16 R48, R8, R20, R64 ;  /* 0x000000140830723c */ /* 0x004fe20000041840 */
[----:B-1----:R-:W-:-:S07]  /*62c0*/  FFMA.FTZ R3, R139, c[0x0][0x2d0], -R0 ;  /* 0x0000b4008b037a23 */ /* 0x002fce0000010800 */
[C---:B------:R-:W-:Y:S01]  /*62d0*/  HMMA.16816.F32.BF16 R56, R8.reuse, R22, R76 ;  /* 0x000000160838723c */ /* 0x040fe2000004184c */
[----:B------:R-:W1:Y:S01]  /*62e0*/  LDSM.16.MT88.4 R20, [R195+0x1800] ;  /* 0x00180000c314783b */ /* 0x000e620000004200 */
[----:B------:R2:W2:Y:S06]  /*62f0*/  MUFU.EX2 R139, R3 ;  /* 0x00000003008b7308 */ /* 0x0004ac0000000800 */
[C---:B----4-:R-:W-:Y:S08]  /*6300*/  HMMA.16816.F32.BF16 R52, R8.reuse, R12, R84 ;  /* 0x0000000c0834723c */ /* 0x050ff00000041854 */
[----:B------:R-:W-:Y:S01]  /*6310*/  HMMA.16816.F32.BF16 R60, R8, R14, R88 ;  /* 0x0000000e083c723c */ /* 0x000fe20000041858 */
[----:B------:R-:W4:Y:S01]  /*6320*/  LDSM.16.MT88.4 R12, [R198+0x1800] ;  /* 0x00180000c60c783b */ /* 0x000f220000004200 */
[----:B--2---:R-:W-:-:S04]  /*6330*/  FFMA.FTZ R3, R138, c[0x0][0x2d0], -R0 ;  /* 0x0000b4008a037a23 */ /* 0x004fc80000010800 */
[----:B------:R2:W-:Y:S02]  /*6340*/  MUFU.EX2 R137, R3 ;  /* 0x0000000300897308 */ /* 0x0005e40000000800 */
[----:B------:R-:W-:Y:S01]  /*6350*/  HMMA.16816.F32.BF16 R36, R8, R16, R36 ;  /* 0x000000100824723c */ /* 0x000fe20000041824 */
[----:B------:R-:W1:Y:S06]  /*6360*/  LDSM.16.MT88.4 R16, [R192+0x4800] ;  /* 0x00480000c010783b */ /* 0x000e6c0000004200 */
[----:B---3--:R-:W-:Y:S02]  /*6370*/  F2FP.BF16.PACK_AB R8, R181, R182 ;  /* 0x000000b6b508723e */ /* 0x008fe400000010ff */
[----:B-----5:R-:W-:-:S02]  /*6380*/  F2FP.BF16.PACK_AB R10, R142, R143 ;  /* 0x0000008f8e0a723e */ /* 0x020fc400000010ff */
[----:B------:R-:W-:Y:S01]  /*6390*/  F2FP.BF16.PACK_AB R9, R139, R141 ;  /* 0x0000008d8b09723e */ /* 0x000fe200000010ff */
[----:B--2---:R-:W-:-:S04]  /*63a0*/  FFMA.FTZ R3, R140, c[0x0][0x2d0], -R0 ;  /* 0x0000b4008c037a23 */ /* 0x004fc80000010800 */
[----:B------:R2:W3:Y:S02]  /*63b0*/  MUFU.EX2 R136, R3 ;  /* 0x0000000300887308 */ /* 0x0004e40000000800 */
[----:B--2---:R-:W-:Y:S01]  /*63c0*/  FFMA.FTZ R3, R149, c[0x0][0x2d0], -R2 ;  /* 0x0000b40095037a23 */ /* 0x004fe20000010802 */
[----:B---3--:R-:W-:-:S05]  /*63d0*/  F2FP.BF16.PACK_AB R11, R136, R137 ;  /* 0x00000089880b723e */ /* 0x008fca00000010ff */
[----:B------:R2:W-:Y:S02]  /*63e0*/  MUFU.EX2 R135, R3 ;  /* 0x0000000300877308 */ /* 0x0005e40000000800 */
[C---:B------:R-:W-:Y:S08]  /*63f0*/  HMMA.16816.F32.BF16 R88, R8.reuse, R24, R108 ;  /* 0x000000180858723c */ /* 0x040ff0000004186c */
[----:B------:R-:W-:Y:S01]  /*6400*/  HMMA.16816.F32.BF16 R64, R8, R28, R92 ;  /* 0x0000001c0840723c */ /* 0x000fe2000004185c */
[----:B--2---:R-:W-:-:S04]  /*6410*/  FFMA.FTZ R3, R150, c[0x0][0x2d0], -R2 ;  /* 0x0000b40096037a23 */ /* 0x004fc80000010802 */
[----:B------:R2:W3:Y:S03]  /*6420*/  MUFU.EX2 R134, R3 ;  /* 0x0000000300867308 */ /* 0x0004e60000000800 */
[C---:B------:R-:W-:Y:S01]  /*6430*/  HMMA.16816.F32.BF16 R84, R8.reuse, R30, R100 ;  /* 0x0000001e0854723c */ /* 0x040fe20000041864 */
[----:B------:R-:W5:Y:S07]  /*6440*/  LDSM.16.MT88.4 R28, [R196+0x4800] ;  /* 0x00480000c41c783b */ /* 0x000f6e0000004200 */
[----:B-1----:R-:W-:Y:S01]  /*6450*/  HMMA.16816.F32.BF16 R112, R8, R20, R104 ;  /* 0x000000140870723c */ /* 0x002fe20000041868 */
[----:B--2---:R-:W-:-:S07]  /*6460*/  FFMA.FTZ R3, R151, c[0x0][0x2d0], -R2 ;  /* 0x0000b40097037a23 */ /* 0x004fce0000010802 */
[C---:B------:R-:W-:Y:S01]  /*6470*/  HMMA.16816.F32.BF16 R108, R8.reuse, R22, R96 ;  /* 0x00000016086c723c */ /* 0x040fe20000041860 */
[----:B------:R-:W1:Y:S01]  /*6480*/  LDSM.16.MT88.4 R20, [R195+0x4800] ;  /* 0x00480000c314783b */ /* 0x000e620000004200 */
[----:B------:R2:W-:Y:S06]  /*6490*/  MUFU.EX2 R133, R3 ;  /* 0x0000000300857308 */ /* 0x0005ec0000000800 */
[C---:B----4-:R-:W-:Y:S08]  /*64a0*/  HMMA.16816.F32.BF16 R100, R8.reuse, R12, R80 ;  /* 0x0000000c0864723c */ /* 0x050ff00000041850 */
[----:B------:R-:W-:Y:S01]  /*64b0*/  HMMA.16816.F32.BF16 R104, R8, R14, R72 ;  /* 0x0000000e0868723c */ /* 0x000fe20000041848 */
[----:B------:R-:W4:Y:S01]  /*64c0*/  LDSM.16.MT88.4 R12, [R198+0x4800] ;  /* 0x00480000c60c783b */ /* 0x000f220000004200 */
        /* <DEDUP_REMOVED lines=8> */
[C---:B-1----:R-:W-:Y:S08]  /*6550*/  HMMA.16816.F32.BF16 R40, R8.reuse, R20, R48 ;  /* 0x000000140828723c */ /* 0x042ff00000041830 */
[----:B------:R-:W-:Y:S01]  /*6560*/  HMMA.16816.F32.BF16 R116, R8, R26, R116 ;  /* 0x0000001a0874723c */ /* 0x000fe20000041874 */
[----:B------:R-:W-:Y:S01]  /*6570*/  LDSM.16.MT88.4 R24, [R195+0x2000] ;  /* 0x00200000c318783b */ /* 0x000fe20000004200 */
[----:B--2---:R-:W-:-:S04]  /*6580*/  FFMA.FTZ R3, R147, c[0x0][0x2d0], -R0 ;  /* 0x0000b40093037a23 */ /* 0x004fc80000010800 */
[----:B------:R1:W2:Y:S02]  /*6590*/  MUFU.EX2 R122, R3 ;  /* 0x00000003007a7308 */ /* 0x0002a40000000800 */
[C---:B------:R-:W-:Y:S01]  /*65a0*/  HMMA.16816.F32.BF16 R32, R8.reuse, R28, R32 ;  /* 0x0000001c0820723c */ /* 0x040fe20000041820 */
[----:B------:R-:W5:Y:S07]  /*65b0*/  LDSM.16.MT88.4 R28, [R196+0x2000] ;  /* 0x00200000c41c783b */ /* 0x000f6e0000004200 */
[----:B------:R-:W-:Y:S01]  /*65c0*/  HMMA.16816.F32.BF16 R96, R8, R22, R56 ;  /* 0x000000160860723c */ /* 0x000fe20000041838 */
[----:B------:R-:W5:Y:S01]  /*65d0*/  LDSM.16.MT88.4 R20, [R198+0x2000] ;  /* 0x00200000c614783b */ /* 0x000f620000004200 */
[----:B-1----:R-:W-:-:S06]  /*65e0*/  FFMA.FTZ R3, R146, c[0x0][0x2d0], -R0 ;  /* 0x0000b40092037a23 */ /* 0x002fcc0000010800 */
[C---:B----4-:R-:W-:Y:S01]  /*65f0*/  HMMA.16816.F32.BF16 R48, R8.reuse, R12, R52 ;  /* 0x0000000c0830723c */ /* 0x050fe20000041834 */
[----:B------:R1:W-:Y:S07]  /*6600*/  MUFU.EX2 R121, R3 ;  /* 0x0000000300797308 */ /* 0x0003ee0000000800 */
[----:B------:R-:W-:Y:S01]  /*6610*/  HMMA.16816.F32.BF16 R44, R8, R14, R60 ;  /* 0x0000000e082c723c */ /* 0x000fe2000004183c */
[----:B------:R-:W-:Y:S06]  /*6620*/  LDSM.16.MT88.4 R12, [R192+0x5000] ;  /* 0x00500000c00c783b */ /* 0x000fec0000004200 */
[----:B---3--:R-:W-:-:S02]  /*6630*/  F2FP.BF16.PACK_AB R8, R134, R135 ;  /* 0x000000878608723e */ /* 0x008fc400000010ff */
[----:B------:R-:W-:Y:S01]  /*6640*/  F2FP.BF16.PACK_AB R10, R132, R133 ;  /* 0x00000085840a723e */ /* 0x000fe200000010ff */
[----:B-1----:R-:W-:Y:S01]  /*6650*/  FFMA.FTZ R3, R148, c[0x0][0x2d0], -R0 ;  /* 0x0000b40094037a23 */ /* 0x002fe20000010800 */
[----:B--2---:R-:W-:-:S03]  /*6660*/  F2FP.BF16.PACK_AB R9, R122, R123 ;  /* 0x0000007b7a09723e */ /* 0x004fc600000010ff */
[----:B------:R-:W1:Y:S02]  /*6670*/  MUFU.EX2 R120, R3 ;  /* 0x0000000300787308 */ /* 0x000e640000000800 */
[----:B-1----:R-:W-:Y:S01]  /*6680*/  F2FP.BF16.PACK_AB R11, R120, R121 ;  /* 0x00000079780b723e */ /* 0x002fe200000010ff */
[----:B------:R-:W-:-:S05]  /*6690*/  FFMA.FTZ R3, R161, c[0x0][0x2d0], -R2 ;  /* 0x0000b400a1037a23 */ /* 0x000fca0000010802 */
[----:B------:R1:W-:Y:S01]  /*66a0*/  MUFU.EX2 R71, R3 ;  /* 0x0000000300477308 */ /* 0x0003e20000000800 */
[C---:B------:R-:W-:Y:S08]  /*66b0*/  HMMA.16816.F32.BF16 R72, R8.reuse, R16, R64 ;  /* 0x000000100848723c */ /* 0x040ff00000041840 */
[----:B------:R-:W-:Y:S01]  /*66c0*/  HMMA.16816.F32.BF16 R52, R8, R18, R84 ;  /* 0x000000120834723c */ /* 0x000fe20000041854 */
[----:B------:R-:W2:Y:S04]  /*66d0*/  LDSM.16.MT88.4 R16, [R196+0x5000] ;  /* 0x00500000c410783b */ /* 0x000ea80000004200 */
[----:B------:R-:W-:Y:S01]  /*66e0*/  LDSM.16.MT88.4 R84, [R196+0x2800] ;  /* 0x00280000c454783b */ /* 0x000fe20000004200 */
[----:B-1----:R-:W-:-:S02]  /*66f0*/  FFMA.FTZ R3, R162, c[0x0][0x2d0], -R2 ;  /* 0x0000b400a2037a23 */ /* 0x002fc40000010802 */
[C---:B-----5:R-:W-:Y:S02]  /*6700*/  HMMA.16816.F32.BF16 R80, R8.reuse, R28, R88 ;  /* 0x0000001c0850723c */ /* 0x060fe40000041858 */
[----:B------:R1:W3:Y:S06]  /*6710*/  MUFU.EX2 R70, R3 ;  /* 0x0000000300467308 */ /* 0x0002ec0000000800 */
[C---:B------:R-:W-:Y:S01]  /*6720*/  HMMA.16816.F32.BF16 R60, R8.reuse, R20, R100 ;  /* 0x00000014083c723c */ /* 0x040fe20000041864 */
[----:B------:R-:W-:Y:S07]  /*6730*/  LDSM.16.MT88.4 R100, [R198+0x2800] ;  /* 0x00280000c664783b */ /* 0x000fee0000004200 */
[----:B------:R-:W-:Y:S01]  /*6740*/  HMMA.16816.F32.BF16 R88, R8, R24, R112 ;  /* 0x000000180858723c */ /* 0x000fe20000041870 */
[--C-:B-1----:R-:W-:Y:S01]  /*6750*/  FFMA.FTZ R3, R163, c[0x0][0x2d0], -R2.reuse ;  /* 0x0000b400a3037a23 */ /* 0x102fe20000010802 */
[----:B---3--:R-:W-:Y:S01]  /*6760*/  F2FP.BF16.PACK_AB R64, R70, R71 ;  /* 0x000000474640723e */ /* 0x008fe200000010ff */
[----:B------:R-:W-:-:S02]  /*6770*/  FFMA.FTZ R2, R180, c[0x0][0x2d0], -R2 ;  /* 0x0000b400b4027a23 */ /* 0x000fc40000010802 */
[----:B------:R-:W-:Y:S03]  /*6780*/  MUFU.EX2 R69, R3 ;  /* 0x0000000300457308 */ /* 0x000fe60000000800 */
[C---:B------:R-:W-:Y:S01]  /*6790*/  HMMA.16816.F32.BF16 R56, R8.reuse, R26, R108 ;  /* 0x0000001a0838723c */ /* 0x040fe2000004186c */
[----:B------:R-:W1:Y:S04]  /*67a0*/  LDSM.16.MT88.4 R24, [R195+0x5000] ;  /* 0x00500000c318783b */ /* 0x000e680000004200 */
[----:B------:R-:W-:Y:S03]  /*67b0*/  LDSM.16.MT88.4 R108, [R192+0x5800] ;  /* 0x00580000c06c783b */ /* 0x000fe60000004200 */
[C---:B------:R-:W-:Y:S08]  /*67c0*/  HMMA.16816.F32.BF16 R20, R8.reuse, R22, R104 ;  /* 0x000000160814723c */ /* 0x040ff00000041868 */
[C---:B--2---:R-:W-:Y:S01]  /*67d0*/  HMMA.16816.F32.BF16 R32, R8.reuse, R16, R32 ;  /* 0x000000100820723c */ /* 0x044fe20000041820 */
[----:B------:R2:W3:Y:S07]  /*67e0*/  MUFU.EX2 R17, R2 ;  /* 0x0000000200117308 */ /* 0x0004ee0000000800 */
[C---:B------:R-:W-:Y:S01]  /*67f0*/  HMMA.16816.F32.BF16 R104, R8.reuse, R12, R92 ;  /* 0x0000000c0868723c */ /* 0x040fe2000004185c */
[----:B------:R-:W-:Y:S07]  /*6800*/  LDSM.16.MT88.4 R92, [R195+0x2800] ;  /* 0x00280000c35c783b */ /* 0x000fee0000004200 */
[----:B------:R-:W-:Y:S01]  /*6810*/  HMMA.16816.F32.BF16 R112, R8, R14, R76 ;  /* 0x0000000e0870723c */ /* 0x000fe2000004184c */
[----:B--2---:R-:W-:Y:S01]  /*6820*/  FFMA.FTZ R2, R158, c[0x0][0x2d0], -R0 ;  /* 0x0000b4009e027a23 */ /* 0x004fe20000010800 */
[----:B------:R-:W2:Y:S01]  /*6830*/  LDSM.16.MT88.4 R12, [R198+0x5000] ;  /* 0x00500000c60c783b */ /* 0x000ea20000004200 */
[----:B---3--:R-:W-:-:S02]  /*6840*/  F2FP.BF16.PACK_AB R66, R17, R69 ;  /* 0x000000451142723e */ /* 0x008fc400000010ff */
[----:B------:R3:W-:Y:S01]  /*6850*/  MUFU.EX2 R16, R2 ;  /* 0x0000000200107308 */ /* 0x0007e20000000800 */
[----:B------:R-:W-:Y:S02]  /*6860*/  LDSM.16.MT88.4 R76, [R192+0x2800] ;  /* 0x00280000c04c783b */ /* 0x000fe40000004200 */
[C---:B------:R-:W-:Y:S02]  /*6870*/  HMMA.16816.F32.BF16 R28, R8.reuse, R30, R116 ;  /* 0x0000001e081c723c */ /* 0x040fe40000041874 */
[----:B------:R-:W-:Y:S06]  /*6880*/  LDSM.16.MT88.4 R116, [R196+0x5800] ;  /* 0x00580000c474783b */ /* 0x000fec0000004200 */
[----:B-1----:R-:W-:Y:S01]  /*6890*/  HMMA.16816.F32.BF16 R40, R8, R24, R40 ;  /* 0x000000180828723c */ /* 0x002fe20000041828 */
[----:B---3--:R-:W-:-:S07]  /*68a0*/  FFMA.FTZ R2, R157, c[0x0][0x2d0], -R0 ;  /* 0x0000b4009d027a23 */ /* 0x008fce0000010800 */
[C---:B------:R-:W-:Y:S01]  /*68b0*/  HMMA.16816.F32.BF16 R36, R8.reuse, R18, R36 ;  /* 0x000000120824723c */ /* 0x040fe20000041824 */
[----:B------:R1:W3:Y:S07]  /*68c0*/  MUFU.EX2 R5, R2 ;  /* 0x0000000200057308 */ /* 0x0002ee0000000800 */
[----:B------:R-:W-:Y:S01]  /*68d0*/  HMMA.16816.F32.BF16 R24, R8, R26, R96 ;  /* 0x0000001a0818723c */ /* 0x000fe20000041860 */
[----:B-1----:R-:W-:-:S07]  /*68e0*/  FFMA.FTZ R2, R160, c[0x0][0x2d0], -R0 ;  /* 0x0000b400a0027a23 */ /* 0x002fce0000010800 */
[C---:B--2---:R-:W-:Y:S01]  /*68f0*/  HMMA.16816.F32.BF16 R48, R8.reuse, R12, R48 ;  /* 0x0000000c0830723c */ /* 0x044fe20000041830 */
[----:B------:R-:W-:Y:S01]  /*6900*/  FFMA.FTZ R0, R159, c[0x0][0x2d0], -R0 ;  /* 0x0000b4009f007a23 */ /* 0x000fe20000010800 */
[----:B---3--:R-:W-:Y:S01]  /*6910*/  F2FP.BF16.PACK_AB R65, R5, R16 ;  /* 0x000000100541723e */ /* 0x008fe200000010ff */
[----:B------:R-:W-:Y:S05]  /*6920*/  MUFU.EX2 R3, R2 ;  /* 0x0000000200037308 */ /* 0x000fea0000000800 */
[----:B------:R-:W-:Y:S01]  /*6930*/  HMMA.16816.F32.BF16 R44, R8, R14, R44 ;  /* 0x0000000e082c723c */ /* 0x000fe2000004182c */
[----:B------:R-:W1:Y:S02]  /*6940*/  LDSM.16.MT88.4 R8, [R198+0x5800] ;  /* 0x00580000c608783b */ /* 0x000e640000004200 */
[----:B------:R2:W3:Y:S02]  /*6950*/  MUFU.EX2 R2, R0 ;  /* 0x0000000000027308 */ /* 0x0004e40000000800 */
[----:B--2---:R-:W-:Y:S01]  /*6960*/  FADD.FTZ R0, R241, R238 ;  /* 0x000000eef1007221 */ /* 0x004fe20000010000 */
[----:B---3--:R-:W-:-:S03]  /*6970*/  F2FP.BF16.PACK_AB R67, R2, R3 ;  /* 0x000000030243723e */ /* 0x008fc600000010ff */
[----:B------:R-:W-:-:S04]  /*6980*/  FADD.FTZ R0, R240, R0 ;  /* 0x00000000f0007221 */ /* 0x000fc80000010000 */
[----:B------:R-:W-:Y:S01]  /*6990*/  FADD.FTZ R0, R239, R0 ;  /* 0x00000000ef007221 */ /* 0x000fe20000010000 */
[C---:B------:R-:W-:Y:S03]  /*69a0*/  HMMA.16816.F32.BF16 R88, R64.reuse, R92, R88 ;  /* 0x0000005c4058723c */ /* 0x040fe60000041858 */
[----:B------:R-:W-:Y:S02]  /*69b0*/  FADD.FTZ R6, R6, R0 ;  /* 0x0000000006067221 */ /* 0x000fe40000010000 */
[----:B------:R-:W-:Y:S02]  /*69c0*/  FADD.FTZ R0, R231, R7 ;  /* 0x00000007e7007221 */ /* 0x000fe40000010000 */
[----:B------:R-:W-:Y:S01]  /*69d0*/  FADD.FTZ R6, R233, R6 ;  /* 0x00000006e9067221 */ /* 0x000fe20000010000 */
[----:B------:R-:W-:Y:S01]  /*69e0*/  HMMA.16816.F32.BF16 R92, R64, R94, R56 ;  /* 0x0000005e405c723c */ /* 0x000fe20000041838 */
[----:B------:R-:W-:Y:S01]  /*69f0*/  FADD.FTZ R0, R229, R0 ;  /* 0x00000000e5007221 */ /* 0x000fe20000010000 */
[----:B------:R-:W2:Y:S01]  /*6a00*/  LDSM.16.MT88.4 R56, [R195+0x5800] ;  /* 0x00580000c338783b */ /* 0x000ea20000004200 */
[----:B------:R-:W-:-:S02]  /*6a10*/  FADD.FTZ R6, R234, R6 ;  /* 0x00000006ea067221 */ /* 0x000fc40000010000 */
[----:B------:R-:W-:Y:S02]  /*6a20*/  FADD.FTZ R0, R230, R0 ;  /* 0x00000000e6007221 */ /* 0x000fe40000010000 */
        /* <DEDUP_REMOVED lines=41> */
[C---:B--2---:R-:W-:Y:S01]  /*6cc0*/  HMMA.16816.F32.BF16 R52, R64.reuse, R56, R40 ;  /* 0x000000384034723c */ /* 0x044fe20000041828 */
[----:B------:R-:W-:Y:S02]  /*6cd0*/  FADD.FTZ R2, R2, R3 ;  /* 0x0000000302027221 */ /* 0x000fe40000010000 */
[----:B------:R-:W-:Y:S01]  /*6ce0*/  @P2 IMAD.HI.U32 R8, R244, c[0x0][0x2c8], RZ ;  /* 0x0000b200f4082a27 */ /* 0x000fe200078e00ff */
[----:B------:R1:W-:Y:S03]  /*6cf0*/  STL [R1+0x8], R5 ;  /* 0x0000080501007387 */ /* 0x0003e60000100800 */
[----:B------:R-:W-:Y:S01]  /*6d00*/  IMAD.MOV.U32 R0, RZ, RZ, R244 ;  /* 0x000000ffff007224 */ /* 0x000fe200078e00f4 */
[----:B------:R1:W-:Y:S01]  /*6d10*/  STL [R1+0xc], R2 ;  /* 0x00000c0201007387 */ /* 0x0003e20000100800 */
[----:B------:R-:W-:Y:S01]  /*6d20*/  @P2 SHF.R.U32.HI R0, RZ, c[0x0][0x2cc], R8 ;  /* 0x0000b300ff002a19 */ /* 0x000fe20000011608 */
[----:B------:R-:W-:Y:S04]  /*6d30*/  HMMA.16816.F32.BF16 R84, R64, R86, R28 ;  /* 0x000000564054723c */ /* 0x000fe8000004181c */
[----:B------:R-:W-:-:S04]  /*6d40*/  IMAD.IADD R0, R242, 0x1, R0 ;  /* 0x00000001f2007824 */ /* 0x000fc800078e0200 */
[----:B------:R-:W-:Y:S01]  /*6d50*/  HMMA.16816.F32.BF16 R100, R64, R102, R20 ;  /* 0x000000664064723c */ /* 0x000fe20000041814 */
[----:B------:R-:W-:-:S07]  /*6d60*/  IADD3 R3, R0, c[0x0][0x328], RZ ;  /* 0x0000ca0000037a10 */ /* 0x000fce0007ffe0ff */
[C---:B------:R-:W-:Y:S08]  /*6d70*/  HMMA.16816.F32.BF16 R116, R64.reuse, R118, R36 ;  /* 0x000000764074723c */ /* 0x040ff00000041824 */
[C---:B------:R-:W-:Y:S08]  /*6d80*/  HMMA.16816.F32.BF16 R56, R64.reuse, R58, R24 ;  /* 0x0000003a4038723c */ /* 0x040ff00000041818 */
[----:B------:R-:W-:Y:S01]  /*6d90*/  HMMA.16816.F32.BF16 R64, R64, R10, R44 ;  /* 0x0000000a4040723c */ /* 0x000fe2000004182c */
[----:B------:R-:W-:Y:S07]  /*6da0*/  @!P1 BRA `(.L_x_557) ;  /* 0x0000010000009947 */ /* 0x000fee0003800000 */
[C---:B-1----:R-:W-:Y:S01]  /*6db0*/  ISETP.GT.AND P0, PT, R0.reuse, RZ, PT ;  /* 0x000000ff0000720c */ /* 0x042fe20003f04270 */
        /* <DEDUP_REMOVED lines=9> */
.L_x_559:
[----:B------:R-:W-:-:S13]  /*6e50*/  ISETP.NE.AND P0, PT, R243, 0x1, PT ;  /* 0x00000001f300780c */ /* 0x000fda0003f05270 */
[----:B------:R-:W-:-:S05]  /*6e60*/  @P0 IMAD.HI.U32 R0, R2, c[0x0][0x330], RZ ;  /* 0x0000cc0002000a27 */ /* 0x000fca00078e00ff */
[----:B------:R-:W-:Y:S02]  /*6e70*/  @P0 SHF.R.U32.HI R2, RZ, c[0x0][0x334], R0 ;  /* 0x0000cd00ff020a19 */ /* 0x000fe40000011600 */
.L_x_560:
[----:B------:R-:W-:Y:S05]  /*6e80*/  BSYNC B0 ;  /* 0x0000000000007941 */ /* 0x000fea0003800000 */
.L_x_558:
[----:B------:R-:W-:-:S05]  /*6e90*/  IMAD R2, R2, R243, c[0x0][0x32c] ;  /* 0x0000cb0002027624 */ /* 0x000fca00078e02f3 */
[----:B------:R-:W-:-:S05]  /*6ea0*/  IMNMX R3, R3, R2, PT ;  /* 0x0000000203037217 */ /* 0x000fca0003800200 */
.L_x_557:
[----:B-1----:R-:W-:-:S05]  /*6eb0*/  IMAD.HI R3, R3, 0x2aaaaaab, RZ ;  /* 0x2aaaaaab03037827 */ /* 0x002fca00078e02ff */
[----:B------:R-:W-:-:S04]  /*6ec0*/  SHF.R.U32.HI R0, RZ, 0x1f, R3 ;  /* 0x0000001fff007819 */ /* 0x000fc80000011603 */
[----:B------:R-:W-:-:S04]  /*6ed0*/  LEA.HI.SX32 R3, R3, R0, 0x1c ;  /* 0x0000000003037211 */ /* 0x000fc800078fe2ff */
[----:B------:R-:W-:-:S04]  /*6ee0*/  IMNMX R248, R219, R3, !PT ;  /* 0x00000003dbf87217 */ /* 0x000fc80007800200 */
[----:B------:R-:W-:-:S13]  /*6ef0*/  ISETP.GE.AND P0, PT, R216, R248, PT ;  /* 0x000000f8d800720c */ /* 0x000fda0003f06270 */
[----:B------:R-:W-:Y:S05]  /*6f00*/  @!P0 BRA `(.L_x_561) ;  /* 0x000044d000008947 */ /* 0x000fea0003800000 */
[----:B------:R-:W-:Y:S02]  /*6f10*/  MOV R70, R4 ;  /* 0x0000000400467202 */ /* 0x000fe40000000f00 */
[----:B------:R-:W-:Y:S02]  /*6f20*/  MOV R69, R68 ;  /* 0x0000004400457202 */ /* 0x000fe40000000f00 */
[----:B------:R-:W-:Y:S02]  /*6f30*/  MOV R217, R216 ;  /* 0x000000d800d97202 */ /* 0x000fe40000000f00 */
.L_x_570:
[----:B------:R-:W2:Y:S01]  /*6f40*/  LDL.64 R228, [R1] ;  /* 0x0000000001e47983 */ /* 0x000ea20000100a00 */
[----:B------:R-:W-:Y:S04]  /*6f50*/  DEPBAR.LE SB0, 0x0 ;  /* 0x000080000000791a */ /* 0x000fe80000000000 */
[----:B------:R-:W-:Y:S01]  /*6f60*/  WARPSYNC 0xffffffff ;  /* 0xffffffff00007948 */ /* 0x000fe20003800000 */
[----:B------:R-:W-:Y:S01]  /*6f70*/  BAR.SYNC.DEFER_BLOCKING 0x0 ;  /* 0x0000000000007b1d */ /* 0x000fe20000010000 */
[----:B------:R-:W-:Y:S11]  /*6f80*/  ISETP.GT.AND P6, PT, R219, R217, PT ;  /* 0x000000d9db00720c */ /* 0x000ff60003fc4270 */
[----:B------:R-:W-:Y:S02]  /*6f90*/  @!UPT UIADD3 URZ, URZ, URZ, URZ ;  /* 0x0000003f3f3ff290 */ /* 0x000fe4000fffe03f */
[----:B-1----:R-:W-:Y:S01]  /*6fa0*/  @!P6 SHF.R.S32.HI R0, RZ, 0x1f, R217 ;  /* 0x0000001fff00e819 */ /* 0x002fe200000114d9 */
[----:B------:R-:W-:Y:S01]  /*6fb0*/  @!P6 IMAD.MOV.U32 R3, RZ, RZ, 0x5 ;  /* 0x00000005ff03e424 */ /* 0x000fe200078e00ff */
[----:B------:R-:W-:Y:S01]  /*6fc0*/  @!P6 MOV R2, c[0x0][0x208] ;  /* 0x000082000002ea02 */ /* 0x000fe20000000f00 */
[C---:B------:R-:W-:Y:S01]  /*6fd0*/  @!P6 IMAD.WIDE.U32 R30, R217.reuse, c[0x0][0x208], RZ ;  /* 0x00008200d91eea25 */ /* 0x040fe200078e00ff */
[----:B------:R-:W-:Y:S02]  /*6fe0*/  @!P6 MOV R36, R220 ;  /* 0x000000dc0024e202 */ /* 0x000fe40000000f00 */
[----:B------:R-:W-:Y:S01]  /*6ff0*/  @!P6 SHF.L.U64.HI R29, R2, R3, c[0x0][0x20c] ;  /* 0x00008300021de619 */ /* 0x000fe20000010203 */
[----:B------:R-:W-:Y:S01]  /*7000*/  @!P6 IMAD R0, R0, c[0x0][0x208], RZ ;  /* 0x000082000000ea24 */ /* 0x000fe200078e02ff */
[----:B------:R-:W-:Y:S01]  /*7010*/  @!P6 SHF.L.U32 R28, R2, 0x5, RZ ;  /* 0x00000005021ce819 */ /* 0x000fe200000006ff */
[----:B------:R-:W-:Y:S01]  /*7020*/  @!P6 IMAD.MOV.U32 R37, RZ, RZ, R225 ;  /* 0x000000ffff25e224 */ /* 0x000fe200078e00e1 */
[----:B------:R-:W1:Y:S01]  /*7030*/  LDSM.16.M88.4 R8, [R193] ;  /* 0x00000000c108783b */ /* 0x000e620000000200 */
[----:B------:R-:W-:Y:S01]  /*7040*/  @!P6 IMAD R0, R217, c[0x0][0x20c], R0 ;  /* 0x00008300d900ea24 */ /* 0x000fe200078e0200 */
[----:B------:R-:W-:Y:S01]  /*7050*/  @!P6 IADD3 R44, P0, R220, 0x40, RZ ;  /* 0x00000040dc2ce810 */ /* 0x000fe20007f1e0ff */
[----:B------:R-:W-:Y:S01]  /*7060*/  @!P6 IMAD.WIDE.U32 R2, R30, 0x60, R28 ;  /* 0x000000601e02e825 */ /* 0x000fe200078e001c */
[----:B------:R-:W-:Y:S02]  /*7070*/  ULDC UR4, c[0x0][0x324] ;  /* 0x0000c90000047ab9 */ /* 0x000fe40000000800 */
[----:B------:R-:W-:Y:S01]  /*7080*/  @!P6 IADD3.X R38, RZ, R225, RZ, P0, !PT ;  /* 0x000000e1ff26e210 */ /* 0x000fe200007fe4ff */
[----:B------:R-:W-:Y:S01]  /*7090*/  @!P6 IMAD.IADD R0, R31, 0x1, R0 ;  /* 0x000000011f00e824 */ /* 0x000fe200078e0200 */
[----:B------:R-:W3:Y:S01]  /*70a0*/  LDSM.16.M88.4 R16, [R193+0x800] ;  /* 0x00080000c110783b */ /* 0x000ee20000000200 */
[-C--:B------:R-:W-:Y:S01]  /*70b0*/  @!P6 IADD3 R31, P5, R220, R2.reuse, RZ ;  /* 0x00000002dc1fe210 */ /* 0x080fe20007fbe0ff */
[----:B------:R-:W-:Y:S01]  /*70c0*/  @!P6 IMAD.WIDE.U32 R36, R30, 0x60, R36 ;  /* 0x000000601e24e825 */ /* 0x000fe200078e0024 */
[----:B------:R-:W-:Y:S02]  /*70d0*/  ULOP3.LUT UR4, URZ, UR4, URZ, 0x33, !UPT ;  /* 0x000000043f047292 */ /* 0x000fe4000f8e333f */
[----:B------:R-:W-:Y:S01]  /*70e0*/  @!P6 LEA R162, P4, R31, c[0x0][0x1f8], 0x1 ;  /* 0x00007e001fa2ea11 */ /* 0x000fe200078808ff */
[----:B------:R-:W-:Y:S02]  /*70f0*/  @!P6 IMAD R45, R0, 0x60, RZ ;  /* 0x00000060002de824 */ /* 0x000fe400078e02ff */
[----:B------:R-:W4:Y:S01]  /*7100*/  LDSM.16.M88.4 R24, [R193+0x1000] ;  /* 0x00100000c118783b */ /* 0x000f220000000200 */
[----:B------:R-:W-:Y:S02]  /*7110*/  @!P6 IMAD.SHL.U32 R46, R36, 0x2, RZ ;  /* 0x00000002242ee824 */ /* 0x000fe400078e00ff */
[----:B------:R-:W-:Y:S02]  /*7120*/  @!P6 IADD3 R0, R45, R3, RZ ;  /* 0x000000032d00e210 */ /* 0x000fe40007ffe0ff */
[----:B------:R-:W-:Y:S03]  /*7130*/  @!P6 IADD3 R45, R37, R45, RZ ;  /* 0x0000002d252de210 */ /* 0x000fe60007ffe0ff */
[----:B------:R-:W5:Y:S01]  /*7140*/  LDL R224, [R1+0x20] ;  /* 0x0000200001e07983 */ /* 0x000f620000100800 */
[----:B------:R-:W-:Y:S01]  /*7150*/  @!P6 IMAD.X R3, R0, 0x1, R225, P5 ;  /* 0x000000010003e824 */ /* 0x000fe200028e06e1 */
[-C--:B------:R-:W-:Y:S02]  /*7160*/  @!P6 IADD3 R39, P5, R44, R2.reuse, RZ ;  /* 0x000000022c27e210 */ /* 0x080fe40007fbe0ff */
[----:B------:R-:W4:Y:S02]  /*7170*/  LDSM.16.M88.4 R32, [R193+0x1800] ;  /* 0x00180000c120783b */ /* 0x000f240000000200 */
[----:B------:R-:W-:Y:S02]  /*7180*/  @!P6 LEA.HI.X R163, R31, c[0x0][0x1fc], R3, 0x1, P4 ;  /* 0x00007f001fa3ea11 */ /* 0x000fe400020f0c03 */
[----:B------:R-:W-:Y:S04]  /*7190*/  @!P6 IADD3 R3, P4, R28, R2, RZ ;  /* 0x000000021c03e210 */ /* 0x000fe80007f9e0ff */
[----:B------:R-:W5:Y:S01]  /*71a0*/  LDL R216, [R1+0x24] ;  /* 0x0000240001d87983 */ /* 0x000f620000100800 */
[----:B------:R-:W-:Y:S01]  /*71b0*/  @!P6 IADD3 R37, P0, R3, R44, RZ ;  /* 0x0000002c0325e210 */ /* 0x000fe20007f1e0ff */
[C---:B------:R-:W-:Y:S01]  /*71c0*/  @!P6 IMAD.X R44, R0.reuse, 0x1, R38, P5 ;  /* 0x00000001002ce824 */ /* 0x040fe200028e0626 */
[----:B------:R-:W-:Y:S01]  /*71d0*/  @!P6 IADD3.X R2, R0, R29, RZ, P4, !PT ;  /* 0x0000001d0002e210 */ /* 0x000fe200027fe4ff */
[C---:B-1----:R-:W-:Y:S01]  /*71e0*/  HMMA.16816.F32.BF16 R4, R124.reuse, R8, RZ ;  /* 0x000000087c04723c */ /* 0x042fe200000418ff */
[----:B------:R-:W1:Y:S02]  /*71f0*/  LDSM.16.M88.4 R40, [R193+0x2000] ;  /* 0x00200000c128783b */ /* 0x000e640000000200 */
[----:B------:R-:W-:Y:S02]  /*7200*/  @!P6 LEA R160, P4, R39, c[0x0][0x1f8], 0x1 ;  /* 0x00007e0027a0ea11 */ /* 0x000fe400078808ff */
[----:B------:R-:W-:Y:S02]  /*7210*/  @!P6 IADD3 R3, P5, R3, R220, RZ ;  /* 0x000000dc0303e210 */ /* 0x000fe40007fbe0ff */
[----:B------:R-:W-:Y:S01]  /*7220*/  @!P6 LEA.HI.X R161, R39, c[0x0][0x1fc], R44, 0x1, P4 ;  /* 0x00007f0027a1ea11 */ /* 0x000fe200020f0c2c */
[C---:B------:R-:W-:Y:S01]  /*7230*/  HMMA.16816.F32.BF16 R8, R124.reuse, R10, RZ ;  /* 0x0000000a7c08723c */ /* 0x040fe200000418ff */
[----:B------:R-:W1:Y:S03]  /*7240*/  LDSM.16.M88.4 R48, [R193+0x2800] ;  /* 0x00280000c130783b */ /* 0x000e660000000200 */
[----:B------:R-:W-:Y:S02]  /*7250*/  @!P6 LEA R158, P4, R3, c[0x0][0x1f8], 0x1 ;  /* 0x00007e00039eea11 */ /* 0x000fe400078808ff */
[C---:B------:R-:W-:Y:S02]  /*7260*/  @!P6 IADD3.X R38, R2.reuse, R38, RZ, P0, !PT ;  /* 0x000000260226e210 */ /* 0x040fe400007fe4ff */
[C---:B---3--:R-:W-:Y:S01]  /*7270*/  HMMA.16816.F32.BF16 R12, R124.reuse, R16, RZ ;  /* 0x000000107c0c723c */ /* 0x048fe200000418ff */
[----:B------:R-:W3:Y:S03]  /*7280*/  LDSM.16.M88.4 R120, [R199] ;  /* 0x00000000c778783b */ /* 0x000ee60000000200 */
[C---:B------:R-:W-:Y:S02]  /*7290*/  @!P6 LEA R156, P0, R37.reuse, c[0x0][0x1f8], 0x1 ;  /* 0x00007e00259cea11 */ /* 0x040fe400078008ff */
[----:B------:R-:W-:Y:S02]  /*72a0*/  @!P6 IADD3.X R2, R2, R225, RZ, P5, !PT ;  /* 0x000000e10202e210 */ /* 0x000fe40002ffe4ff */
[C---:B------:R-:W-:Y:S01]  /*72b0*/  HMMA.16816.F32.BF16 R16, R124.reuse, R18, RZ ;  /* 0x000000127c10723c */ /* 0x040fe200000418ff */
[----:B------:R-:W2:Y:S03]  /*72c0*/  LDSM.16.M88.4 R132, [R210] ;  /* 0x00000000d284783b */ /* 0x000ea60000000200 */
[----:B------:R-:W-:Y:S02]  /*72d0*/  @!P6 LEA.HI.X R157, R37, c[0x0][0x1fc], R38, 0x1, P0 ;  /* 0x00007f00259dea11 */ /* 0x000fe400000f0c26 */
[----:B------:R-:W-:Y:S02]  /*72e0*/  @!P6 LEA.HI.X R159, R3, c[0x0][0x1fc], R2, 0x1, P4 ;  /* 0x00007f00039fea11 */ /* 0x000fe400020f0c02 */
[C---:B----4-:R-:W-:Y:S01]  /*72f0*/  HMMA.16816.F32.BF16 R20, R124.reuse, R24, RZ ;  /* 0x000000187c14723c */ /* 0x050fe200000418ff */
[----:B------:R-:W4:Y:S03]  /*7300*/  LDSM.16.M88.4 R136, [R209] ;  /* 0x00000000d188783b */ /* 0x000f260000000200 */
[----:B------:R-:W-:Y:S02]  /*7310*/  @!P6 IADD3 R44, P4, R46, c[0x0][0x1f8], RZ ;  /* 0x00007e002e2cea10 */ /* 0x000fe40007f9e0ff */
[----:B------:R-:W-:Y:S02]  /*7320*/  @!P6 SHF.L.U64.HI R0, R36, 0x1, R45 ;  /* 0x000000012400e819 */ /* 0x000fe4000001022d */
[C---:B------:R-:W-:Y:S01]  /*7330*/  HMMA.16816.F32.BF16 R24, R124.reuse, R26, RZ ;  /* 0x0000001a7c18723c */ /* 0x040fe200000418ff */
[----:B------:R-:W2:Y:S03]  /*7340*/  LDSM.16.M88.4 R140, [R208] ;  /* 0x00000000d08c783b */ /* 0x000ea60000000200 */
[----:B------:R-:W-:Y:S02]  /*7350*/  @!P6 IADD3.X R45, R0, c[0x0][0x1fc], RZ, P4, !PT ;  /* 0x00007f00002dea10 */ /* 0x000fe400027fe4ff */
[----:B------:R-:W-:Y:S02]  /*7360*/  @!P6 IADD3 R2, P5, R46, 0x80, RZ ;  /* 0x000000802e02e810 */ /* 0x000fe40007fbe0ff */
[C---:B------:R-:W-:Y:S01]  /*7370*/  HMMA.16816.F32.BF16 R28, R124.reuse, R32, RZ ;  /* 0x000000207c1c723c */ /* 0x040fe200000418ff */
[----:B------:R-:W2:Y:S03]  /*7380*/  LDSM.16.M88.4 R144, [R207] ;  /* 0x00000000cf90783b */ /* 0x000ea60000000200 */
[----:B------:R-:W-:Y:S04]  /*7390*/  @!P6 IADD3 R2, P4, R2, c[0x0][0x1f8], RZ ;  /* 0x00007e000202ea10 */ /* 0x000fe80007f9e0ff */
[C---:B------:R-:W-:Y:S01]  /*73a0*/  HMMA.16816.F32.BF16 R32, R124.reuse, R34, RZ ;  /* 0x000000227c20723c */ /* 0x040fe200000418ff */
[----:B------:R-:W2:Y:S03]  /*73b0*/  LDSM.16.M88.4 R148, [R206] ;  /* 0x00000000ce94783b */ /* 0x000ea60000000200 */
[----:B------:R-:W-:Y:S04]  /*73c0*/  @!P6 IADD3.X R3, RZ, c[0x0][0x1fc], R0, P4, P5 ;  /* 0x00007f00ff03ea10 */ /* 0x000fe800027ea400 */
[C---:B-1----:R-:W-:Y:S08]  /*73d0*/  HMMA.16816.F32.BF16 R36, R124.reuse, R40, RZ ;  /* 0x000000287c24723c */ /* 0x042ff000000418ff */
[C---:B------:R-:W-:Y:S01]  /*73e0*/  HMMA.16816.F32.BF16 R40, R124.reuse, R42, RZ ;  /* 0x0000002a7c28723c */ /* 0x040fe200000418ff */
[----:B--2---:R-:W-:Y:S11]  /*73f0*/  @!P6 ISETP.GE.AND P0, PT, R228, c[0x0][0x1d4], PT ;  /* 0x00007500e400ea0c */ /* 0x004ff60003f06270 */
[----:B------:R-:W-:Y:S02]  /*7400*/  @!UPT UIADD3 URZ, URZ, URZ, URZ ;  /* 0x0000003f3f3ff290 */ /* 0x000fe4000fffe03f */
[----:B------:R-:W-:Y:S01]  /*7410*/  @!PT LDS RZ, [RZ] ;  /* 0x00000000fffff984 */ /* 0x000fe20000000800 */
[----:B------:R-:W-:Y:S01]  /*7420*/  @!PT LDS RZ, [RZ] ;  /* 0x00000000fffff984 */ /* 0x000fe20000000800 */
[----:B------:R-:W-:Y:S01]  /*7430*/  @!PT LDS RZ, [RZ] ;  /* 0x00000000fffff984 */ /* 0x000fe20000000800 */
[----:B------:R1:W-:Y:S08]  /*7440*/  @!P6 LDGSTS.E.BYPASS.LTC128B.128 [R218+0x100], [R44.64], !P0 ;  /* 0x001000002cdaefae */ /* 0x0003f0000c101d48 */
[----:B------:R2:W-:Y:S08]  /*7450*/  @!P6 LDGSTS.E.BYPASS.LTC128B.128 [R218+0x3100], [R2.64], !P3 ;  /* 0x0310000002daefae */ /* 0x0005f0000d901d48 */
[----:B------:R2:W-:Y:S08]  /*7460*/  @!P6 LDGSTS.E.BYPASS.LTC128B.128 [R218+0x1100], [R162.64], !P0 ;  /* 0x01100000a2daefae */ /* 0x0005f0000c101d48 */
[----:B------:R2:W-:Y:S01]  /*7470*/  @!P6 LDGSTS.E.BYPASS.LTC128B.128 [R218+0x4100], [R160.64], !P3 ;  /* 0x04100000a0daefae */ /* 0x0005e2000d901d48 */
[C---:B-1----:R-:W-:Y:S07]  /*7480*/  HMMA.16816.F32.BF16 R44, R124.reuse, R48, RZ ;  /* 0x000000307c2c723c */ /* 0x042fee00000418ff */
[----:B------:R1:W-:Y:S01]  /*7490*/  @!P6 LDGSTS.E.BYPASS.LTC128B.128 [R218+0x2100], [R158.64], !P0 ;  /* 0x021000009edaefae */ /* 0x0003e2000c101d48 */
[----:B------:R-:W-:Y:S07]  /*74a0*/  HMMA.16816.F32.BF16 R48, R124, R50, RZ ;  /* 0x000000327c30723c */ /* 0x000fee00000418ff */
[----:B------:R1:W-:Y:S01]  /*74b0*/  @!P6 LDGSTS.E.BYPASS.LTC128B.128 [R218+0x5100], [R156.64], !P3 ;  /* 0x051000009cdaefae */ /* 0x0003e2000d901d48 */
[----:B------:R-:W-:Y:S01]  /*74c0*/  ISETP.GT.AND P6, PT, R217, R219, PT ;  /* 0x000000dbd900720c */ /* 0x000fe20003fc4270 */
[C---:B---3--:R-:W-:Y:S06]  /*74d0*/  HMMA.16816.F32.BF16 R4, R128.reuse, R120, R4 ;  /* 0x000000788004723c */ /* 0x048fec0000041804 */
[----:B------:R-:W-:Y:S02]  /*74e0*/  LDSM.16.M88.4 R180, [R197+0x5800] ;  /* 0x00580000c5b4783b */ /* 0x000fe40000000200 */
[C---:B------:R-:W-:Y:S06]  /*74f0*/  HMMA.16816.F32.BF16 R8, R128.reuse, R122, R8 ;  /* 0x0000007a8008723c */ /* 0x040fec0000041808 */
[----:B------:R-:W0:Y:S02]  /*7500*/  LDGDEPBAR ;  /* 0x00000000000079af */ /* 0x000e240000000000 */
[C---:B------:R-:W-:Y:S06]  /*7510*/  HMMA.16816.F32.BF16 R12, R128.reuse, R132, R12 ;  /* 0x00000084800c723c */ /* 0x040fec000004180c */
[----:B------:R-:W-:Y:S02]  /*7520*/  LDSM.16.M88.4 R120, [R197+0x800] ;  /* 0x00080000c578783b */ /* 0x000fe40000000200 */
[C---:B------:R-:W-:Y:S06]  /*7530*/  HMMA.16816.F32.BF16 R16, R128.reuse, R134, R16 ;  /* 0x000000868010723c */ /* 0x040fec0000041810 */
[----:B-1----:R-:W1:Y:S02]  /*7540*/  LDSM.16.M88.4 R156, [R197] ;  /* 0x00000000c59c783b */ /* 0x002e640000000200 */
[C---:B----4-:R-:W-:Y:S06]  /*7550*/  HMMA.16816.F32.BF16 R20, R128.reuse, R136, R20 ;  /* 0x000000888014723c */ /* 0x050fec0000041814 */
[----:B--2---:R-:W2:Y:S02]  /*7560*/  LDSM.16.M88.4 R160, [R197+0x1000] ;  /* 0x00100000c5a0783b */ /* 0x004ea40000000200 */
[C---:B------:R-:W-:Y:S06]  /*7570*/  HMMA.16816.F32.BF16 R24, R128.reuse, R138, R24 ;  /* 0x0000008a8018723c */ /* 0x040fec0000041818 */
[----:B------:R-:W3:Y:S02]  /*7580*/  LDSM.16.M88.4 R132, [R197+0x1800] ;  /* 0x00180000c584783b */ /* 0x000ee40000000200 */
[C---:B------:R-:W-:Y:S06]  /*7590*/  HMMA.16816.F32.BF16 R28, R128.reuse, R140, R28 ;  /* 0x0000008c801c723c */ /* 0x040fec000004181c */
[----:B------:R-:W4:Y:S02]  /*75a0*/  LDSM.16.M88.4 R136, [R197+0x2000] ;  /* 0x00200000c588783b */ /* 0x000f240000000200 */
[C---:B------:R-:W-:Y:S06]  /*75b0*/  HMMA.16816.F32.BF16 R32, R128.reuse, R142, R32 ;  /* 0x0000008e8020723c */ /* 0x040fec0000041820 */
[----:B------:R-:W-:Y:S02]  /*75c0*/  LDSM.16.M88.4 R140, [R194] ;  /* 0x00000000c28c783b */ /* 0x000fe40000000200 */
[C---:B------:R-:W-:Y:S06]  /*75d0*/  HMMA.16816.F32.BF16 R36, R128.reuse, R144, R36 ;  /* 0x000000908024723c */ /* 0x040fec0000041824 */
[----:B------:R-:W-:Y:S02]  /*75e0*/  LDSM.16.M88.4 R188, [R194+0x3000] ;  /* 0x00300000c2bc783b */ /* 0x000fe40000000200 */
[C---:B------:R-:W-:Y:S06]  /*75f0*/  HMMA.16816.F32.BF16 R40, R128.reuse, R146, R40 ;  /* 0x000000928028723c */ /* 0x040fec0000041828 */
[----:B------:R-:W-:Y:S02]  /*7600*/  LDSM.16.M88.4 R144, [R194+0x800] ;  /* 0x00080000c290783b */ /* 0x000fe40000000200 */
[C---:B------:R-:W-:Y:S08]  /*7610*/  HMMA.16816.F32.BF16 R44, R128.reuse, R148, R44 ;  /* 0x00000094802c723c */ /* 0x040ff0000004182c */
[----:B------:R-:W-:Y:S01]  /*7620*/  HMMA.16816.F32.BF16 R48, R128, R150, R48 ;  /* 0x000000968030723c */ /* 0x000fe20000041830 */
[----:B------:R-:W-:Y:S07]  /*7630*/  LDSM.16.M88.4 R148, [R194+0x1000] ;  /* 0x00100000c294783b */ /* 0x000fee0000000200 */
[C---:B-1----:R-:W-:Y:S08]  /*7640*/  HMMA.16816.F32.BF16 R4, R152.reuse, R156, R4 ;  /* 0x0000009c9804723c */ /* 0x042ff00000041804 */
[C---:B------:R-:W-:Y:S01]  /*7650*/  HMMA.16816.F32.BF16 R8, R152.reuse, R158, R8 ;  /* 0x0000009e9808723c */ /* 0x040fe20000041808 */
[----:B------:R-:W-:Y:S07]  /*7660*/  LDSM.16.M88.4 R156, [R194+0x1800] ;  /* 0x00180000c29c783b */ /* 0x000fee0000000200 */
[C---:B------:R-:W-:Y:S08]  /*7670*/  HMMA.16816.F32.BF16 R12, R152.reuse, R120, R12 ;  /* 0x00000078980c723c */ /* 0x040ff0000004180c */
[C---:B------:R-:W-:Y:S01]  /*7680*/  HMMA.16816.F32.BF16 R16, R152.reuse, R122, R16 ;  /* 0x0000007a9810723c */ /* 0x040fe20000041810 */
[----:B------:R-:W1:Y:S07]  /*7690*/  LDSM.16.M88.4 R120, [R197+0x2800] ;  /* 0x00280000c578783b */ /* 0x000e6e0000000200 */
[C---:B--2---:R-:W-:Y:S08]  /*76a0*/  HMMA.16816.F32.BF16 R20, R152.reuse, R160, R20 ;  /* 0x000000a09814723c */ /* 0x044ff00000041814 */
[C---:B------:R-:W-:Y:S01]  /*76b0*/  HMMA.16816.F32.BF16 R24, R152.reuse, R162, R24 ;  /* 0x000000a29818723c */ /* 0x040fe20000041818 */
[----:B------:R-:W-:Y:S07]  /*76c0*/  LDSM.16.M88.4 R160, [R203] ;  /* 0x00000000cba0783b */ /* 0x000fee0000000200 */
[C---:B---3--:R-:W-:Y:S08]  /*76d0*/  HMMA.16816.F32.BF16 R28, R152.reuse, R132, R28 ;  /* 0x00000084981c723c */ /* 0x048ff0000004181c */
[C---:B------:R-:W-:Y:S01]  /*76e0*/  HMMA.16816.F32.BF16 R32, R152.reuse, R134, R32 ;  /* 0x000000869820723c */ /* 0x040fe20000041820 */
[----:B------:R-:W2:Y:S07]  /*76f0*/  LDSM.16.M88.4 R132, [R194+0x2000] ;  /* 0x00200000c284783b */ /* 0x000eae0000000200 */
[C---:B----4-:R-:W-:Y:S08]  /*7700*/  HMMA.16816.F32.BF16 R36, R152.reuse, R136, R36 ;  /* 0x000000889824723c */ /* 0x050ff00000041824 */
[C---:B------:R-:W-:Y:S01]  /*7710*/  HMMA.16816.F32.BF16 R40, R152.reuse, R138, R40 ;  /* 0x0000008a9828723c */ /* 0x040fe20000041828 */
[----:B------:R-:W3:Y:S07]  /*7720*/  LDSM.16.M88.4 R136, [R194+0x2800] ;  /* 0x00280000c288783b */ /* 0x000eee0000000200 */
[C---:B-1----:R-:W-:Y:S08]  /*7730*/  HMMA.16816.F32.BF16 R44, R152.reuse, R120, R44 ;  /* 0x00000078982c723c */ /* 0x042ff0000004182c */
[----:B------:R-:W-:Y:S01]  /*7740*/  HMMA.16816.F32.BF16 R48, R152, R122, R48 ;  /* 0x0000007a9830723c */ /* 0x000fe20000041830 */
[----:B------:R-:W1:Y:S07]  /*7750*/  LDSM.16.M88.4 R120, [R193+0x3000] ;  /* 0x00300000c178783b */ /* 0x000e6e0000000200 */
[C---:B------:R-:W-:Y:S08]  /*7760*/  HMMA.16816.F32.BF16 R4, R164.reuse, R140, R4 ;  /* 0x0000008ca404723c */ /* 0x040ff00000041804 */
[C---:B------:R-:W-:Y:S01]  /*7770*/  HMMA.16816.F32.BF16 R8, R164.reuse, R142, R8 ;  /* 0x0000008ea408723c */ /* 0x040fe20000041808 */
[----:B------:R-:W4:Y:S07]  /*7780*/  LDSM.16.M88.4 R140, [R193+0x3800] ;  /* 0x00380000c18c783b */ /* 0x000f2e0000000200 */
        /* <DEDUP_REMOVED lines=8> */
[----:B------:R-:W-:Y:S07]  /*7810*/  LDSM.16.M88.4 R156, [R204] ;  /* 0x00000000cc9c783b */ /* 0x000fee0000000200 */
[C---:B--2---:R-:W-:Y:S08]  /*7820*/  HMMA.16816.F32.BF16 R36, R164.reuse, R132, R36 ;  /* 0x00000084a424723c */ /* 0x044ff00000041824 */
[C---:B------:R-:W-:Y:S01]  /*7830*/  HMMA.16816.F32.BF16 R40, R164.reuse, R134, R40 ;  /* 0x00000086a428723c */ /* 0x040fe20000041828 */
[----:B------:R-:W2:Y:S07]  /*7840*/  LDSM.16.M88.4 R132, [R193+0x4800] ;  /* 0x00480000c184783b */ /* 0x000eae0000000200 */
[C---:B---3--:R-:W-:Y:S08]  /*7850*/  HMMA.16816.F32.BF16 R44, R164.reuse, R136, R44 ;  /* 0x00000088a42c723c */ /* 0x048ff0000004182c */
[----:B------:R-:W-:Y:S01]  /*7860*/  HMMA.16816.F32.BF16 R48, R164, R138, R48 ;  /* 0x0000008aa430723c */ /* 0x000fe20000041830 */
[----:B------:R-:W3:Y:S07]  /*7870*/  LDSM.16.M88.4 R136, [R193+0x5800] ;  /* 0x00580000c188783b */ /* 0x000eee0000000200 */
[C---:B-1----:R-:W-:Y:S08]  /*7880*/  HMMA.16816.F32.BF16 R4, R168.reuse, R120, R4 ;  /* 0x00000078a804723c */ /* 0x042ff00000041804 */
        /* <DEDUP_REMOVED lines=9> */
[C---:B------:R-:W-:Y:S01]  /*7920*/  HMMA.16816.F32.BF16 R32, R168.reuse, R134, R32 ;  /* 0x00000086a820723c */ /* 0x040fe20000041820 */
[----:B------:R-:W2:Y:S07]  /*7930*/  LDSM.16.M88.4 R132, [R201] ;  /* 0x00000000c984783b */ /* 0x000eae0000000200 */
[C---:B------:R-:W-:Y:S08]  /*7940*/  HMMA.16816.F32.BF16 R36, R168.reuse, R148, R36 ;  /* 0x00000094a824723c */ /* 0x040ff00000041824 */
[C---:B------:R-:W-:Y:S01]  /*7950*/  HMMA.16816.F32.BF16 R40, R168.reuse, R150, R40 ;  /* 0x00000096a828723c */ /* 0x040fe20000041828 */
[----:B------:R-:W2:Y:S07]  /*7960*/  LDSM.16.M88.4 R148, [R197+0x3000] ;  /* 0x00300000c594783b */ /* 0x000eae0000000200 */
[C---:B---3--:R-:W-:Y:S08]  /*7970*/  HMMA.16816.F32.BF16 R44, R168.reuse, R136, R44 ;  /* 0x00000088a82c723c */ /* 0x048ff0000004182c */
[----:B------:R-:W-:Y:S01]  /*7980*/  HMMA.16816.F32.BF16 R48, R168, R138, R48 ;  /* 0x0000008aa830723c */ /* 0x000fe20000041830 */
[----:B------:R-:W-:Y:S07]  /*7990*/  LDSM.16.M88.4 R136, [R197+0x4000] ;  /* 0x00400000c588783b */ /* 0x000fee0000000200 */
[C---:B-1----:R-:W-:Y:S08]  /*79a0*/  HMMA.16816.F32.BF16 R4, R172.reuse, R120, R4 ;  /* 0x00000078ac04723c */ /* 0x042ff00000041804 */
[C---:B------:R-:W-:Y:S01]  /*79b0*/  HMMA.16816.F32.BF16 R8, R172.reuse, R122, R8 ;  /* 0x0000007aac08723c */ /* 0x040fe20000041808 */
[----:B------:R-:W1:Y:S07]  /*79c0*/  LDSM.16.M88.4 R120, [R197+0x3800] ;  /* 0x00380000c578783b */ /* 0x000e6e0000000200 */
[C---:B------:R-:W-:Y:S08]  /*79d0*/  HMMA.16816.F32.BF16 R12, R172.reuse, R156, R12 ;  /* 0x0000009cac0c723c */ /* 0x040ff0000004180c */
[C---:B------:R-:W-:Y:S01]  /*79e0*/  HMMA.16816.F32.BF16 R16, R172.reuse, R158, R16 ;  /* 0x0000009eac10723c */ /* 0x040fe20000041810 */
[----:B------:R-:W3:Y:S07]  /*79f0*/  LDSM.16.M88.4 R156, [R197+0x4800] ;  /* 0x00480000c59c783b */ /* 0x000eee0000000200 */
[C---:B------:R-:W-:Y:S08]  /*7a00*/  HMMA.16816.F32.BF16 R20, R172.reuse, R160, R20 ;  /* 0x000000a0ac14723c */ /* 0x040ff00000041814 */
[C---:B------:R-:W-:Y:S01]  /*7a10*/  HMMA.16816.F32.BF16 R24, R172.reuse, R162, R24 ;  /* 0x000000a2ac18723c */ /* 0x040fe20000041818 */
[----:B------:R-:W1:Y:S07]  /*7a20*/  LDSM.16.M88.4 R160, [R197+0x5000] ;  /* 0x00500000c5a0783b */ /* 0x000e6e0000000200 */
[C---:B----4-:R-:W-:Y:S08]  /*7a30*/  HMMA.16816.F32.BF16 R28, R172.reuse, R140, R28 ;  /* 0x0000008cac1c723c */ /* 0x050ff0000004181c */
[C---:B------:R-:W-:Y:S08]  /*7a40*/  HMMA.16816.F32.BF16 R32, R172.reuse, R142, R32 ;  /* 0x0000008eac20723c */ /* 0x040ff00000041820 */
[C---:B--2---:R-:W-:Y:S08]  /*7a50*/  HMMA.16816.F32.BF16 R36, R172.reuse, R132, R36 ;  /* 0x00000084ac24723c */ /* 0x044ff00000041824 */
[C---:B------:R-:W-:Y:S08]  /*7a60*/  HMMA.16816.F32.BF16 R40, R172.reuse, R134, R40 ;  /* 0x00000086ac28723c */ /* 0x040ff00000041828 */
[C---:B------:R-:W-:Y:S08]  /*7a70*/  HMMA.16816.F32.BF16 R44, R172.reuse, R144, R44 ;  /* 0x00000090ac2c723c */ /* 0x040ff0000004182c */
[----:B------:R-:W-:Y:S08]  /*7a80*/  HMMA.16816.F32.BF16 R48, R172, R146, R48 ;  /* 0x00000092ac30723c */ /* 0x000ff00000041830 */
[C---:B------:R-:W-:Y:S08]  /*7a90*/  HMMA.16816.F32.BF16 R4, R176.reuse, R148, R4 ;  /* 0x00000094b004723c */ /* 0x040ff00000041804 */
[C---:B------:R-:W-:Y:S08]  /*7aa0*/  HMMA.16816.F32.BF16 R8, R176.reuse, R150, R8 ;  /* 0x00000096b008723c */ /* 0x040ff00000041808 */
[C---:B-1----:R-:W-:Y:S08]  /*7ab0*/  HMMA.16816.F32.BF16 R12, R176.reuse, R120, R12 ;  /* 0x00000078b00c723c */ /* 0x042ff0000004180c */
[C---:B------:R-:W-:Y:S01]  /*7ac0*/  HMMA.16816.F32.BF16 R16, R176.reuse, R122, R16 ;  /* 0x0000007ab010723c */ /* 0x040fe20000041810 */
[----:B------:R-:W1:Y:S07]  /*7ad0*/  LDSM.16.M88.4 R120, [R194+0x3800] ;  /* 0x00380000c278783b */ /* 0x000e6e0000000200 */
[C---:B------:R-:W-:Y:S08]  /*7ae0*/  HMMA.16816.F32.BF16 R20, R176.reuse, R136, R20 ;  /* 0x00000088b014723c */ /* 0x040ff00000041814 */
[C---:B------:R-:W-:Y:S08]  /*7af0*/  HMMA.16816.F32.BF16 R24, R176.reuse, R138, R24 ;  /* 0x0000008ab018723c */ /* 0x040ff00000041818 */
[C---:B---3--:R-:W-:Y:S08]  /*7b00*/  HMMA.16816.F32.BF16 R28, R176.reuse, R156, R28 ;  /* 0x0000009cb01c723c */ /* 0x048ff0000004181c */
        /* <DEDUP_REMOVED lines=10> */
[----:B------:R1:W2:Y:S04]  /*7bb0*/  MUFU.TANH R146, R0 ;  /* 0x0000000000927308 */ /* 0x0002a80000002400 */
[----:B------:R-:W-:Y:S06]  /*7bc0*/  FMUL.FTZ R2, R11, c[0x0][0x320] ;  /* 0x0000c8000b027a20 */ /* 0x000fec0000410000 */
[----:B------:R3:W4:Y:S01]  /*7bd0*/  MUFU.TANH R161, R2 ;  /* 0x0000000200a17308 */ /* 0x0007220000002400 */
[----:B-1----:R-:W-:Y:S09]  /*7be0*/  FMUL.FTZ R0, R5, c[0x0][0x320] ;  /* 0x0000c80005007a20 */ /* 0x002ff20000410000 */
[----:B------:R1:W1:Y:S01]  /*7bf0*/  MUFU.TANH R145, R0 ;  /* 0x0000000000917308 */ /* 0x0002620000002400 */
[----:B---3--:R-:W-:Y:S09]  /*7c00*/  FMUL.FTZ R2, R19, c[0x0][0x320] ;  /* 0x0000c80013027a20 */ /* 0x008ff20000410000 */
[----:B------:R-:W3:Y:S01]  /*7c10*/  MUFU.TANH R149, R2 ;  /* 0x0000000200957308 */ /* 0x000ee20000002400 */
[----:B-1----:R-:W-:Y:S09]  /*7c20*/  FMUL.FTZ R0, R6, c[0x0][0x320] ;  /* 0x0000c80006007a20 */ /* 0x002ff20000410000 */
[----:B------:R1:W1:Y:S02]  /*7c30*/  MUFU.TANH R180, R0 ;  /* 0x0000000000b47308 */ /* 0x0002640000002400 */
[----:B-1----:R-:W-:Y:S02]  /*7c40*/  FMUL.FTZ R0, R7, c[0x0][0x320] ;  /* 0x0000c80007007a20 */ /* 0x002fe40000410000 */
[----:B------:R-:W1:Y:S06]  /*7c50*/  LDSM.16.M88.4 R4, [R194+0x4000] ;  /* 0x00400000c204783b */ /* 0x000e6c0000000200 */
[----:B------:R2:W1:Y:S02]  /*7c60*/  MUFU.TANH R163, R0 ;  /* 0x0000000000a37308 */ /* 0x0004640000002400 */
[----:B--2---:R-:W-:Y:S08]  /*7c70*/  FMUL.FTZ R0, R8, c[0x0][0x320] ;  /* 0x0000c80008007a20 */ /* 0x004ff00000410000 */
[----:B------:R2:W2:Y:S01]  /*7c80*/  MUFU.TANH R143, R0 ;  /* 0x00000000008f7308 */ /* 0x0004a20000002400 */
[C---:B-1----:R-:W-:Y:S08]  /*7c90*/  HMMA.16816.F32.BF16 R20, R184.reuse, R4, R20 ;  /* 0x00000004b814723c */ /* 0x042ff00000041814 */
[C---:B------:R-:W-:Y:S01]  /*7ca0*/  HMMA.16816.F32.BF16 R24, R184.reuse, R6, R24 ;  /* 0x00000006b818723c */ /* 0x040fe20000041818 */
[----:B------:R-:W-:Y:S03]  /*7cb0*/  LDSM.16.M88.4 R4, [R194+0x5000] ;  /* 0x00500000c204783b */ /* 0x000fe60000000200 */
[----:B--2---:R-:W-:Y:S04]  /*7cc0*/  FMUL.FTZ R0, R9, c[0x0][0x320] ;  /* 0x0000c80009007a20 */ /* 0x004fe80000410000 */
[----:B------:R1:W2:Y:S11]  /*7cd0*/  MUFU.TANH R142, R0 ;  /* 0x00000000008e7308 */ /* 0x0002b60000002400 */
[----:B------:R-:W-:Y:S05]  /*7ce0*/  @!UPT UIADD3 URZ, URZ, URZ, URZ ;  /* 0x0000003f3f3ff290 */ /* 0x000fea000fffe03f */
[----:B------:R-:W-:Y:S04]  /*7cf0*/  FMUL.FTZ R2, R27, c[0x0][0x320] ;  /* 0x0000c8001b027a20 */ /* 0x000fe80000410000 */
[----:B------:R-:W2:Y:S01]  /*7d00*/  MUFU.TANH R144, R2 ;  /* 0x0000000200907308 */ /* 0x000ea20000002400 */
[----:B-1----:R-:W-:Y:S02]  /*7d10*/  FMUL.FTZ R0, R10, c[0x0][0x320] ;  /* 0x0000c8000a007a20 */ /* 0x002fe40000410000 */
[----:B------:R-:W1:Y:S07]  /*7d20*/  LDSM.16.M88.4 R8, [R194+0x4800] ;  /* 0x00480000c208783b */ /* 0x000e6e0000000200 */
[----:B------:R2:W1:Y:S02]  /*7d30*/  MUFU.TANH R162, R0 ;  /* 0x0000000000a27308 */ /* 0x0004640000002400 */
[----:B--2---:R-:W-:Y:S02]  /*7d40*/  FMUL.FTZ R0, R12, c[0x0][0x320] ;  /* 0x0000c8000c007a20 */ /* 0x004fe40000410000 */
[----:B------:R-:W-:Y:S06]  /*7d50*/  @P6 IMAD.MOV.U32 R12, RZ, RZ, R222 ;  /* 0x000000ffff0c6224 */ /* 0x000fec00078e00de */
[----:B------:R2:W2:Y:S01]  /*7d60*/  MUFU.TANH R140, R0 ;  /* 0x00000000008c7308 */ /* 0x0004a20000002400 */
[C---:B-1----:R-:W-:Y:S08]  /*7d70*/  HMMA.16816.F32.BF16 R28, R184.reuse, R8, R28 ;  /* 0x00000008b81c723c */ /* 0x042ff0000004181c */
[C---:B------:R-:W-:Y:S01]  /*7d80*/  HMMA.16816.F32.BF16 R32, R184.reuse, R10, R32 ;  /* 0x0000000ab820723c */ /* 0x040fe20000041820 */
[----:B------:R-:W1:Y:S01]  /*7d90*/  LDSM.16.M88.4 R8, [R194+0x5800] ;  /* 0x00580000c208783b */ /* 0x000e620000000200 */
[----:B------:R-:W-:Y:S04]  /*7da0*/  DEPBAR.LE SB0, 0x0 ;  /* 0x000080000000791a */ /* 0x000fe80000000000 */
[----:B--2---:R-:W-:Y:S01]  /*7db0*/  FMUL.FTZ R0, R13, c[0x0][0x320] ;  /* 0x0000c8000d007a20 */ /* 0x004fe20000410000 */
[----:B------:R-:W-:Y:S01]  /*7dc0*/  @P6 MOV R13, R226 ;  /* 0x000000e2000d6202 */ /* 0x000fe20000000f00 */
[C---:B------:R-:W-:Y:S02]  /*7dd0*/  HMMA.16816.F32.BF16 R36, R184.reuse, R4, R36 ;  /* 0x00000004b824723c */ /* 0x040fe40000041824 */
[----:B------:R2:W1:Y:S01]  /*7de0*/  MUFU.TANH R138, R0 ;  /* 0x00000000008a7308 */ /* 0x0004620000002400 */
[----:B------:R-:W-:Y:S04]  /*7df0*/  BAR.SYNC.DEFER_BLOCKING 0x0 ;  /* 0x0000000000007b1d */ /* 0x000fe80000010000 */
[----:B------:R-:W-:Y:S01]  /*7e00*/  @P6 IMAD.MOV.U32 R5, RZ, RZ, c[0x0][0x1e0] ;  /* 0x00007800ff056624 */ /* 0x000fe200078e00ff */
[C---:B------:R-:W-:Y:S08]  /*7e10*/  HMMA.16816.F32.BF16 R40, R184.reuse, R6, R40 ;  /* 0x00000006b828723c */ /* 0x040ff00000041828 */
[----:B------:R-:W-:Y:S04]  /*7e20*/  FMUL.FTZ R2, R35, c[0x0][0x320] ;  /* 0x0000c80023027a20 */ /* 0x000fe80000410000 */
[----:B------:R3:W3:Y:S01]  /*7e30*/  MUFU.TANH R122, R2 ;  /* 0x00000002007a7308 */ /* 0x0006e20000002400 */
[----:B--2---:R-:W-:Y:S09]  /*7e40*/  FMUL.FTZ R0, R14, c[0x0][0x320] ;  /* 0x0000c8000e007a20 */ /* 0x004ff20000410000 */
[----:B------:R2:W2:Y:S02]  /*7e50*/  MUFU.TANH R158, R0 ;  /* 0x00000000009e7308 */ /* 0x0004a40000002400 */
[----:B------:R-:W-:Y:S01]  /*7e60*/  FMUL.FTZ R3, R42, c[0x0][0x320] ;  /* 0x0000c8002a037a20 */ /* 0x000fe20000410000 */
[C---:B-1----:R-:W-:Y:S07]  /*7e70*/  HMMA.16816.F32.BF16 R44, R184.reuse, R8, R44 ;  /* 0x00000008b82c723c */ /* 0x042fee000004182c */
[----:B------:R1:W1:Y:S01]  /*7e80*/  MUFU.TANH R71, R3 ;  /* 0x0000000300477308 */ /* 0x0002620000002400 */
[----:B------:R-:W-:Y:S01]  /*7e90*/  FMUL.FTZ R8, R43, c[0x0][0x320] ;  /* 0x0000c8002b087a20 */ /* 0x000fe20000410000 */
[----:B------:R-:W-:Y:S03]  /*7ea0*/  HMMA.16816.F32.BF16 R48, R184, R10, R48 ;  /* 0x0000000ab830723c */ /* 0x000fe60000041830 */
[----:B---3--:R-:W-:Y:S05]  /*7eb0*/  FMUL.FTZ R2, R41, c[0x0][0x320] ;  /* 0x0000c80029027a20 */ /* 0x008fea0000410000 */
[----:B------:R-:W3:Y:S01]  /*7ec0*/  MUFU.TANH R42, R8 ;  /* 0x00000008002a7308 */ /* 0x000ee20000002400 */
[----:B--2---:R-:W-:Y:S06]  /*7ed0*/  FMUL.FTZ R0, R15, c[0x0][0x320] ;  /* 0x0000c8000f007a20 */ /* 0x004fec0000410000 */
[----:B------:R-:W-:Y:S02]  /*7ee0*/  FMUL.FTZ R14, R45, c[0x0][0x320] ;  /* 0x0000c8002d0e7a20 */ /* 0x000fe40000410000 */
[----:B------:R-:W2:Y:S01]  /*7ef0*/  LDL R45, [R1+0x14] ;  /* 0x00001400012d7983 */ /* 0x000ea20000100800 */
[----:B------:R3:W2:Y:S01]  /*7f00*/  MUFU.TANH R157, R0 ;  /* 0x00000000009d7308 */ /* 0x0006a20000002400 */
[----:B------:R-:W-:Y:S02]  /*7f10*/  FMUL.FTZ R11, R47, c[0x0][0x320] ;  /* 0x0000c8002f0b7a20 */ /* 0x000fe40000410000 */
[----:B------:R-:W2:Y:S01]  /*7f20*/  LDL R47, [R1+0x18] ;  /* 0x00001800012f7983 */ /* 0x000ea20000100800 */
[----:B-1----:R-:W-:Y:S04]  /*7f30*/  @P6 MOV R3, 0x5 ;  /* 0x0000000500036802 */ /* 0x002fe80000000f00 */
[----:B------:R-:W-:Y:S02]  /*7f40*/  @P6 SHF.L.U64.HI R3, R5, R3, c[0x0][0x1e4] ;  /* 0x0000790005036619 */ /* 0x000fe40000010203 */
[----:B------:R-:W1:Y:S10]  /*7f50*/  MUFU.TANH R35, R14 ;  /* 0x0000000e00237308 */ /* 0x000e740000002400 */
[----:B------:R-:W1:Y:S01]  /*7f60*/  MUFU.TANH R43, R11 ;  /* 0x0000000b002b7308 */ /* 0x000e620000002400 */
[----:B---3--:R-:W-:Y:S09]  /*7f70*/  FMUL.FTZ R0, R16, c[0x0][0x320] ;  /* 0x0000c80010007a20 */ /* 0x008ff20000410000 */
[----:B------:R3:W1:Y:S02]  /*7f80*/  MUFU.TANH R136, R0 ;  /* 0x0000000000887308 */ /* 0x0006640000002400 */
[----:B---3--:R-:W-:Y:S08]  /*7f90*/  FMUL.FTZ R0, R17, c[0x0][0x320] ;  /* 0x0000c80011007a20 */ /* 0x008ff00000410000 */
        /* <DEDUP_REMOVED lines=38> */
[----:B------:R-:W3:Y:S10]  /*8200*/  MUFU.TANH R39, R2 ;  /* 0x0000000200277308 */ /* 0x000ef40000002400 */
[----:B------:R1:W1:Y:S02]  /*8210*/  MUFU.TANH R120, R0 ;  /* 0x0000000000787308 */ /* 0x0002640000002400 */
[----:B-1----:R-:W-:Y:S08]  /*8220*/  FMUL.FTZ R0, R40, c[0x0][0x320] ;  /* 0x0000c80028007a20 */ /* 0x002ff00000410000 */
[----:B------:R1:W1:Y:S02]  /*8230*/  MUFU.TANH R68, R0 ;  /* 0x0000000000447308 */ /* 0x0002640000002400 */
[----:B-1----:R-:W-:Y:S04]  /*8240*/  @P6 IADD3 R0, R217, -0x1, RZ ;  /* 0xffffffffd9006810 */ /* 0x002fe80007ffe0ff */
[----:B------:R-:W-:Y:S01]  /*8250*/  @P6 SHF.R.S32.HI R2, RZ, 0x1f, R0 ;  /* 0x0000001fff026819 */ /* 0x000fe20000011400 */
[----:B------:R-:W-:Y:S04]  /*8260*/  @P6 IMAD.WIDE.U32 R6, R0, c[0x0][0x1e0], RZ ;  /* 0x0000780000066a25 */ /* 0x000fe800078e00ff */
[----:B------:R-:W-:Y:S04]  /*8270*/  @P6 IMAD R2, R2, c[0x0][0x1e0], RZ ;  /* 0x0000780002026a24 */ /* 0x000fe800078e02ff */
[----:B------:R-:W-:Y:S01]  /*8280*/  @P6 IMAD R4, R0, c[0x0][0x1e4], R2 ;  /* 0x0000790000046a24 */ /* 0x000fe200078e0202 */
[----:B------:R-:W-:Y:S03]  /*8290*/  @P6 SHF.L.U32 R2, R5, 0x5, RZ ;  /* 0x0000000505026819 */ /* 0x000fe600000006ff */
[----:B------:R-:W-:Y:S02]  /*82a0*/  @P6 IMAD.IADD R0, R7, 0x1, R4 ;  /* 0x0000000107006824 */ /* 0x000fe400078e0204 */
[----:B------:R-:W-:Y:S02]  /*82b0*/  FMUL.FTZ R7, R44, c[0x0][0x320] ;  /* 0x0000c8002c077a20 */ /* 0x000fe40000410000 */
[----:B------:R-:W-:Y:S02]  /*82c0*/  @P6 IMAD R9, R0, 0x60, RZ ;  /* 0x0000006000096824 */ /* 0x000fe400078e02ff */
[----:B------:R1:W1:Y:S01]  /*82d0*/  MUFU.TANH R36, R7 ;  /* 0x0000000700247308 */ /* 0x0002620000002400 */
[----:B------:R-:W-:Y:S05]  /*82e0*/  @P6 IMAD.WIDE.U32 R4, R6, 0x60, R2 ;  /* 0x0000006006046825 */ /* 0x000fea00078e0002 */
[----:B------:R-:W-:Y:S02]  /*82f0*/  @P6 IADD3 R8, P4, R222, R4, RZ ;  /* 0x00000004de086210 */ /* 0x000fe40007f9e0ff */
[----:B------:R-:W-:Y:S02]  /*8300*/  @P6 IADD3 R0, R9, R5, RZ ;  /* 0x0000000509006210 */ /* 0x000fe40007ffe0ff */
[----:B------:R-:W-:Y:S02]  /*8310*/  @P6 LEA R16, P0, R8, c[0x0][0x1c8], 0x1 ;  /* 0x0000720008106a11 */ /* 0x000fe400078008ff */
[----:B------:R-:W-:Y:S04]  /*8320*/  @P6 IADD3.X R5, R0, R226, RZ, P4, !PT ;  /* 0x000000e200056210 */ /* 0x000fe800027fe4ff */
[----:B------:R-:W-:Y:S02]  /*8330*/  @P6 LEA.HI.X R17, R8, c[0x0][0x1cc], R5, 0x1, P0 ;  /* 0x0000730008116a11 */ /* 0x000fe400000f0c05 */
[-C--:B------:R-:W-:Y:S02]  /*8340*/  @P6 IADD3 R5, P0, R2, R4.reuse, RZ ;  /* 0x0000000402056210 */ /* 0x080fe40007f1e0ff */
[----:B------:R-:W-:Y:S01]  /*8350*/  @P6 IADD3 R8, P4, R222, 0x40, RZ ;  /* 0x00000040de086810 */ /* 0x000fe20007f9e0ff */
[----:B-1----:R-:W-:Y:S04]  /*8360*/  @P6 IMAD.WIDE.U32 R6, R6, 0x60, R12 ;  /* 0x0000006006066825 */ /* 0x002fe800078e000c */
[----:B------:R-:W-:Y:S01]  /*8370*/  @P6 IMAD.SHL.U32 R15, R6, 0x2, RZ ;  /* 0x00000002060f6824 */ /* 0x000fe200078e00ff */
[----:B------:R-:W-:Y:S01]  /*8380*/  @P6 IADD3 R2, R7, R9, RZ ;  /* 0x0000000907026210 */ /* 0x000fe20007ffe0ff */
[----:B------:R-:W-:Y:S01]  /*8390*/  FMUL.FTZ R9, R46, c[0x0][0x320] ;  /* 0x0000c8002e097a20 */ /* 0x000fe20000410000 */
[----:B------:R-:W-:Y:S01]  /*83a0*/  @P6 IADD3 R7, P5, R8, R4, RZ ;  /* 0x0000000408076210 */ /* 0x000fe20007fbe0ff */
[----:B------:R-:W3:Y:S01]  /*83b0*/  LDL R46, [R1+0x10] ;  /* 0x00001000012e7983 */ /* 0x000ee20000100800 */
[----:B------:R-:W-:Y:S01]  /*83c0*/  @P6 IADD3.X R4, RZ, R226, RZ, P4, !PT ;  /* 0x000000e2ff046210 */ /* 0x000fe200027fe4ff */
[----:B------:R1:W1:Y:S01]  /*83d0*/  MUFU.TANH R44, R9 ;  /* 0x00000009002c7308 */ /* 0x0002620000002400 */
[----:B------:R-:W-:Y:S02]  /*83e0*/  @P6 SHF.L.U64.HI R14, R6, 0x1, R2 ;  /* 0x00000001060e6819 */ /* 0x000fe40000010202 */
[C---:B------:R-:W-:Y:S02]  /*83f0*/  @P6 IADD3 R6, P4, R5.reuse, R8, RZ ;  /* 0x0000000805066210 */ /* 0x040fe40007f9e0ff */
[C---:B------:R-:W-:Y:S01]  /*8400*/  @P6 IADD3.X R2, R0.reuse, R3, RZ, P0, !PT ;  /* 0x0000000300026210 */ /* 0x040fe200007fe4ff */
[----:B------:R-:W-:Y:S01]  /*8410*/  @P6 IMAD.X R0, R0, 0x1, R4, P5 ;  /* 0x0000000100006824 */ /* 0x000fe200028e0604 */
[----:B------:R-:W-:Y:S01]  /*8420*/  @P6 IADD3 R3, P0, R5, R222, RZ ;  /* 0x000000de05036210 */ /* 0x000fe20007f1e0ff */
[----:B-----5:R-:W-:Y:S01]  /*8430*/  IMAD.IADD R5, R216, 0x1, R224 ;  /* 0x00000001d8057824 */ /* 0x020fe200078e02e0 */
[C---:B------:R-:W-:Y:S02]  /*8440*/  @P6 IADD3.X R4, R2.reuse, R4, RZ, P4, !PT ;  /* 0x0000000402046210 */ /* 0x040fe400027fe4ff */
[----:B------:R-:W-:Y:S02]  /*8450*/  @P6 IADD3.X R2, R2, R226, RZ, P0, !PT ;  /* 0x000000e202026210 */ /* 0x000fe400007fe4ff */
[----:B------:R-:W-:Y:S02]  /*8460*/  @P6 LEA R8, P0, R6, c[0x0][0x1c8], 0x1 ;  /* 0x0000720006086a11 */ /* 0x000fe400078008ff */
[----:B------:R-:W-:Y:S02]  /*8470*/  @P6 LEA R10, P4, R3, c[0x0][0x1c8], 0x1 ;  /* 0x00007200030a6a11 */ /* 0x000fe400078808ff */
[----:B------:R-:W-:Y:S02]  /*8480*/  @P6 LEA R12, P5, R7, c[0x0][0x1c8], 0x1 ;  /* 0x00007200070c6a11 */ /* 0x000fe400078a08ff */
[----:B------:R-:W-:Y:S02]  /*8490*/  @P6 LEA.HI.X R11, R3, c[0x0][0x1cc], R2, 0x1, P4 ;  /* 0x00007300030b6a11 */ /* 0x000fe400020f0c02 */
[----:B------:R-:W-:Y:S01]  /*84a0*/  @P6 LEA.HI.X R13, R7, c[0x0][0x1cc], R0, 0x1, P5 ;  /* 0x00007300070d6a11 */ /* 0x000fe200028f0c00 */
[----:B------:R-:W-:Y:S01]  /*84b0*/  FMUL.FTZ R0, R48, c[0x0][0x320] ;  /* 0x0000c80030007a20 */ /* 0x000fe20000410000 */
[----:B------:R-:W-:Y:S02]  /*84c0*/  @P6 IADD3 R2, P5, R15, 0x80, RZ ;  /* 0x000000800f026810 */ /* 0x000fe40007fbe0ff */
[----:B-1----:R-:W-:Y:S01]  /*84d0*/  @P6 LEA.HI.X R9, R6, c[0x0][0x1cc], R4, 0x1, P0 ;  /* 0x0000730006096a11 */ /* 0x002fe200000f0c04 */
[----:B------:R1:W1:Y:S01]  /*84e0*/  MUFU.TANH R34, R0 ;  /* 0x0000000000227308 */ /* 0x0002620000002400 */
[----:B------:R-:W-:Y:S01]  /*84f0*/  @P6 ISETP.GE.AND P0, PT, R228, c[0x0][0x1d4], PT ;  /* 0x00007500e4006a0c */ /* 0x000fe20003f06270 */
[----:B------:R-:W-:Y:S01]  /*8500*/  FMUL.FTZ R4, R49, c[0x0][0x320] ;  /* 0x0000c80031047a20 */ /* 0x000fe20000410000 */
[----:B------:R-:W-:Y:S04]  /*8510*/  @P6 IADD3 R6, P4, R15, c[0x0][0x1c8], RZ ;  /* 0x000072000f066a10 */ /* 0x000fe80007f9e0ff */
[----:B------:R-:W-:Y:S02]  /*8520*/  @P6 IADD3.X R7, R14, c[0x0][0x1cc], RZ, P4, !PT ;  /* 0x000073000e076a10 */ /* 0x000fe400027fe4ff */
[----:B------:R-:W-:Y:S01]  /*8530*/  @P6 IADD3 R2, P4, R2, c[0x0][0x1c8], RZ ;  /* 0x0000720002026a10 */ /* 0x000fe20007f9e0ff */
[----:B------:R-:W2:Y:S03]  /*8540*/  MUFU.TANH R33, R4 ;  /* 0x0000000400217308 */ /* 0x000ea60000002400 */
[----:B------:R-:W-:Y:S01]  /*8550*/  @P6 IADD3.X R3, RZ, c[0x0][0x1cc], R14, P4, P5 ;  /* 0x00007300ff036a10 */ /* 0x000fe200027ea40e */
[----:B------:R-:W-:Y:S01]  /*8560*/  @!PT LDS RZ, [RZ] ;  /* 0x00000000fffff984 */ /* 0x000fe20000000800 */
[----:B------:R-:W-:Y:S01]  /*8570*/  @!PT LDS RZ, [RZ] ;  /* 0x00000000fffff984 */ /* 0x000fe20000000800 */
[----:B------:R-:W-:Y:S01]  /*8580*/  @!PT LDS RZ, [RZ] ;  /* 0x00000000fffff984 */ /* 0x000fe20000000800 */
[----:B------:R5:W-:Y:S08]  /*8590*/  @P6 LDGSTS.E.BYPASS.LTC128B.128 [R218+0x8100], [R6.64], !P0 ;  /* 0x0810000006da6fae */ /* 0x000bf0000c101d48 */
[----:B------:R2:W-:Y:S01]  /*85a0*/  @P6 LDGSTS.E.BYPASS.LTC128B.128 [R218+0xb100], [R2.64], !P3 ;  /* 0x0b10000002da6fae */ /* 0x0005e2000d901d48 */
[----:B-1----:R-:W-:Y:S05]  /*85b0*/  @P2 IMAD.HI.U32 R0, R5, c[0x0][0x2c8], RZ ;  /* 0x0000b20005002a27 */ /* 0x002fea00078e00ff */
[----:B------:R-:W-:Y:S02]  /*85c0*/  @P2 SHF.R.U32.HI R5, RZ, c[0x0][0x2cc], R0 ;  /* 0x0000b300ff052a19 */ /* 0x000fe40000011600 */
[----:B------:R1:W-:Y:S01]  /*85d0*/  @P6 LDGSTS.E.BYPASS.LTC128B.128 [R218+0x9100], [R16.64], !P0 ;  /* 0x0910000010da6fae */ /* 0x0003e2000c101d48 */
[----:B------:R-:W-:Y:S04]  /*85e0*/  FMUL.FTZ R0, R50, c[0x0][0x320] ;  /* 0x0000c80032007a20 */ /* 0x000fe80000410000 */
[----:B------:R1:W1:Y:S03]  /*85f0*/  MUFU.TANH R38, R0 ;  /* 0x0000000000267308 */ /* 0x0002660000002400 */
[----:B------:R3:W-:Y:S08]  /*8600*/  @P6 LDGSTS.E.BYPASS.LTC128B.128 [R218+0xc100], [R12.64], !P3 ;  /* 0x0c1000000cda6fae */ /* 0x0007f0000d901d48 */
[----:B------:R3:W-:Y:S01]  /*8610*/  @P6 LDGSTS.E.BYPASS.LTC128B.128 [R218+0xa100], [R10.64], !P0 ;  /* 0x0a1000000ada6fae */ /* 0x0007e2000c101d48 */
[----:B--2---:R-:W-:Y:S04]  /*8620*/  FMUL.FTZ R2, R51, c[0x0][0x320] ;  /* 0x0000c80033027a20 */ /* 0x004fe80000410000 */
[----:B------:R2:W2:Y:S03]  /*8630*/  MUFU.TANH R37, R2 ;  /* 0x0000000200257308 */ /* 0x0004a60000002400 */
[----:B------:R3:W-:Y:S01]  /*8640*/  @P6 LDGSTS.E.BYPASS.LTC128B.128 [R218+0xd100], [R8.64], !P3 ;  /* 0x0d10000008da6fae */ /* 0x0007e2000d901d48 */
[----:B-1----:R-:W-:Y:S07]  /*8650*/  IMAD R0, R217, -0x60, RZ ;  /* 0xffffffa0d9007824 */ /* 0x002fee00078e02ff */
[----:B------:R-:W1:Y:S08]  /*8660*/  SHFL.IDX PT, R4, R5, RZ, 0x1c1f ;  /* 0x001c1fff05047589 */ /* 0x000e7000000e0000 */
[----:B------:R-:W0:Y:S01]  /*8670*/  LDGDEPBAR ;  /* 0x00000000000079af */ /* 0x000e220000000000 */
[----:B--2---:R-:W-:Y:S04]  /*8680*/  IADD3 R2, -R45, 0x1, R0 ;  /* 0x000000012d027810 */ /* 0x004fe80007ffe100 */
[----:B---3--:R-:W-:Y:S04]  /*8690*/  IADD3 R2, -R46, R2, R47 ;  /* 0x000000022e027210 */ /* 0x008fe80007ffe12f */
[C---:B-----5:R-:W-:Y:S02]  /*86a0*/  IADD3 R7, R2.reuse, c[0x0][0x328], RZ ;  /* 0x0000ca0002077a10 */ /* 0x060fe40007ffe0ff */
[----:B------:R-:W-:Y:S02]  /*86b0*/  IADD3 R6, R2, UR4, RZ ;  /* 0x0000000402067c10 */ /* 0x000fe4000fffe0ff */
[----:B-1----:R-:W-:Y:S02]  /*86c0*/  IADD3 R3, R7, R4, RZ ;  /* 0x0000000407037210 */ /* 0x002fe40007ffe0ff */
[----:B------:R-:W-:Y:S01]  /*86d0*/  IADD3 R2, R4, R6, RZ ;  /* 0x0000000604027210 */ /* 0x000fe20007ffe0ff */
[----:B------:R-:W-:-:S05]  /*86e0*/  @!P1 BRA `(.L_x_562) ;  /* 0x0000018000009947 */ /* 0x000fca0003800000 */
[----:B----4-:R-:W-:Y:S01]  /*86f0*/  IADD3 R4, -R46, R47, R4 ;  /* 0x0000002f2e047210 */ /* 0x010fe20007ffe104 */
[----:B------:R-:W-:Y:S03]  /*8700*/  BSSY B0, `(.L_x_563) ;  /* 0x0000011000007945 */ /* 0x000fe60003800000 */
        /* <DEDUP_REMOVED lines=11> */
.L_x_564:
[----:B------:R-:W-:Y:S04]  /*87c0*/  MOV R8, c[0x0][0x32c] ;  /* 0x0000cb0000087a02 */ /* 0x000fe80000000f00 */
[----:B------:R-:W-:Y:S11]  /*87d0*/  ISETP.NE.AND P0, PT, R8, 0x1, PT ;  /* 0x000000010800780c */ /* 0x000ff60003f05270 */
[----:B------:R-:W-:Y:S02]  /*87e0*/  @!UPT UIADD3 URZ, URZ, URZ, URZ ;  /* 0x0000003f3f3ff290 */ /* 0x000fe4000fffe03f */
[----:B------:R-:W-:Y:S05]  /*87f0*/  @P0 IMAD.HI.U32 R8, R4, c[0x0][0x330], RZ ;  /* 0x0000cc0004080a27 */ /* 0x000fea00078e00ff */
[----:B------:R-:W-:Y:S02]  /*8800*/  @P0 SHF.R.U32.HI R4, RZ, c[0x0][0x334], R8 ;  /* 0x0000cd00ff040a19 */ /* 0x000fe40000011608 */
.L_x_565:
[----:B------:R-:W-:Y:S05]  /*8810*/  BSYNC B0 ;  /* 0x0000000000007941 */ /* 0x000fea0003800000 */
.L_x_563:
[----:B------:R-:W-:Y:S04]  /*8820*/  IMAD.IADD R8, R0, 0x1, -R45 ;  /* 0x0000000100087824 */ /* 0x000fe800078e0a2d */
[----:B------:R-:W-:Y:S05]  /*8830*/  IMAD R4, R4, c[0x0][0x32c], R8 ;  /* 0x0000cb0004047a24 */ /* 0x000fea00078e0208 */
[----:B------:R-:W-:Y:S02]  /*8840*/  IADD3 R8, R4, c[0x0][0x32c], RZ ;  /* 0x0000cb0004087a10 */ /* 0x000fe40007ffe0ff */
[----:B------:R-:W-:Y:S02]  /*8850*/  IMNMX R2, R2, R4, !PT ;  /* 0x0000000402027217 */ /* 0x000fe40007800200 */
[----:B------:R-:W-:Y:S02]  /*8860*/  IMNMX R3, R3, R8, PT ;  /* 0x0000000803037217 */ /* 0x000fe40003800200 */
.L_x_562:
[C---:B----4-:R-:W-:Y:S01]  /*8870*/  ISETP.GE.AND P0, PT, R0.reuse, 0x2, PT ;  /* 0x000000020000780c */ /* 0x050fe20003f06270 */
[----:B------:R-:W1:Y:S01]  /*8880*/  SHFL.IDX PT, R4, R5, 0x1, 0x1c1f ;  /* 0x003c1f0005047f89 */ /* 0x000e6200000e0000 */
[----:B------:R-:W-:Y:S02]  /*8890*/  ISETP.GE.AND P4, PT, R0, 0x1, PT ;  /* 0x000000010000780c */ /* 0x000fe40003f86270 */
[----:B------:R-:W-:Y:S02]  /*88a0*/  P2R R13, PR, RZ, 0x1 ;  /* 0x00000001ff0d7803 */ /* 0x000fe40000000000 */
[C---:B------:R-:W-:Y:S02]  /*88b0*/  ISETP.GT.AND P0, PT, R2.reuse, 0x1, !P0 ;  /* 0x000000010200780c */ /* 0x040fe40004704270 */
[----:B------:R-:W-:Y:S02]  /*88c0*/  P2R R11, PR, RZ, 0x10 ;  /* 0x00000010ff0b7803 */ /* 0x000fe40000000000 */
[----:B------:R-:W-:Y:S02]  /*88d0*/  ISETP.GT.AND P4, PT, R2, RZ, !P4 ;  /* 0x000000ff0200720c */ /* 0x000fe40006784270 */
[C---:B------:R-:W-:Y:S02]  /*88e0*/  ISETP.LT.OR P0, PT, R3.reuse, 0x2, P0 ;  /* 0x000000020300780c */ /* 0x040fe40000701670 */
[----:B------:R-:W-:Y:S02]  /*88f0*/  ISETP.GE.AND P5, PT, R0, 0x9, PT ;  /* 0x000000090000780c */ /* 0x000fe40003fa6270 */
        /* <DEDUP_REMOVED lines=93> */
[----:B------:R-:W-:Y:S02]  /*8ed0*/  ISETP.GE.AND P6, PT, R0, 0x52, PT ;  /* 0x000000520000780c */ /* 0x000fe40003fc6270 */
[C---:B------:R-:W-:Y:S02]  /*8ee0*/  ISETP.LT.OR P0, PT, R3.reuse, 0x51, P0 ;  /* 0x000000510300780c */ /* 0x040fe40000701670 */
[----:B------:R-:W-:Y:S02]  /*8ef0*/  P2R R14, PR, RZ, 0x20 ;  /* 0x00000020ff0e7803 */ /* 0x000fe40000000000 */
[----:B------:R-:W-:Y:S02]  /*8f00*/  FSEL R189, R36, -INF , !P0 ;  /* 0xff80000024bd7808 */ /* 0x000fe40004000000 */
[----:B------:R-:W-:Y:S02]  /*8f10*/  ISETP.GT.AND P0, PT, R2, 0x51, !P6 ;  /* 0x000000510200780c */ /* 0x000fe40007704270 */
[----:B------:R-:W-:Y:S02]  /*8f20*/  ISETP.GE.AND P5, PT, R0, 0x59, PT ;  /* 0x000000590000780c */ /* 0x000fe40003fa6270 */
[----:B------:R-:W-:Y:S02]  /*8f30*/  ISETP.LT.OR P0, PT, R3, 0x52, P0 ;  /* 0x000000520300780c */ /* 0x000fe40000701670 */
[----:B------:R-:W-:Y:S02]  /*8f40*/  P2R R16, PR, RZ, 0x10 ;  /* 0x00000010ff107803 */ /* 0x000fe40000000000 */
[----:B------:R-:W-:Y:S02]  /*8f50*/  FSEL R190, R35, -INF , !P0 ;  /* 0xff80000023be7808 */ /* 0x000fe40004000000 */
[----:B------:R-:W-:Y:S02]  /*8f60*/  ISETP.GT.AND P0, PT, R2, 0x58, !P5 ;  /* 0x000000580200780c */ /* 0x000fe40006f04270 */
[----:B------:R-:W-:Y:S02]  /*8f70*/  ISETP.GE.AND P4, PT, R0, 0x5a, PT ;  /* 0x0000005a0000780c */ /* 0x000fe40003f86270 */
[C---:B------:R-:W-:Y:S04]  /*8f80*/  ISETP.LT.OR P0, PT, R3.reuse, 0x59, P0 ;  /* 0x000000590300780c */ /* 0x040fe80000701670 */
[----:B------:R-:W-:Y:S02]  /*8f90*/  FSEL R191, R34, -INF , !P0 ;  /* 0xff80000022bf7808 */ /* 0x000fe40004000000 */
[----:B------:R-:W-:Y:S01]  /*8fa0*/  ISETP.GT.AND P0, PT, R2, 0x59, !P4 ;  /* 0x000000590200780c */ /* 0x000fe20006704270 */
[--C-:B-1----:R-:W-:Y:S03]  /*8fb0*/  IMAD.IADD R2, R6, 0x1, R4.reuse ;  /* 0x0000000106027824 */ /* 0x102fe600078e0204 */
[----:B------:R-:W-:Y:S01]  /*8fc0*/  ISETP.LT.OR P0, PT, R3, 0x5a, P0 ;  /* 0x0000005a0300780c */ /* 0x000fe20000701670 */
[----:B------:R-:W-:Y:S03]  /*8fd0*/  IMAD.IADD R3, R7, 0x1, R4 ;  /* 0x0000000107037824 */ /* 0x000fe600078e0204 */
[----:B------:R-:W-:Y:S01]  /*8fe0*/  FSEL R216, R33, -INF , !P0 ;  /* 0xff80000021d87808 */ /* 0x000fe20004000000 */
[----:B------:R-:W-:-:S05]  /*8ff0*/  @!P1 BRA `(.L_x_566) ;  /* 0x0000018000009947 */ /* 0x000fca0003800000 */
[----:B------:R-:W-:Y:S01]  /*9000*/  IADD3 R4, -R46, R47, R4 ;  /* 0x0000002f2e047210 */ /* 0x000fe20007ffe104 */
        /* <DEDUP_REMOVED lines=12> */
.L_x_568:
[----:B------:R-:W-:Y:S04]  /*90d0*/  MOV R5, c[0x0][0x32c] ;  /* 0x0000cb0000057a02 */ /* 0x000fe80000000f00 */
[----:B------:R-:W-:Y:S11]  /*90e0*/  ISETP.NE.AND P0, PT, R5, 0x1, PT ;  /* 0x000000010500780c */ /* 0x000ff60003f05270 */
[----:B------:R-:W-:Y:S02]  /*90f0*/  @!UPT UIADD3 URZ, URZ, URZ, URZ ;  /* 0x0000003f3f3ff290 */ /* 0x000fe4000fffe03f */
[----:B------:R-:W-:Y:S05]  /*9100*/  @P0 IMAD.HI.U32 R5, R4, c[0x0][0x330], RZ ;  /* 0x0000cc0004050a27 */ /* 0x000fea00078e00ff */
[----:B------:R-:W-:Y:S02]  /*9110*/  @P0 SHF.R.U32.HI R4, RZ, c[0x0][0x334], R5 ;  /* 0x0000cd00ff040a19 */ /* 0x000fe40000011605 */
.L_x_569:
[----:B------:R-:W-:Y:S05]  /*9120*/  BSYNC B0 ;  /* 0x0000000000007941 */ /* 0x000fea0003800000 */
.L_x_567:
[----:B------:R-:W-:Y:S04]  /*9130*/  IMAD.IADD R0, R0, 0x1, -R45 ;  /* 0x0000000100007824 */ /* 0x000fe800078e0a2d */
[----:B------:R-:W-:Y:S05]  /*9140*/  IMAD R0, R4, c[0x0][0x32c], R0 ;  /* 0x0000cb0004007a24 */ /* 0x000fea00078e0200 */
[----:B------:R-:W-:Y:S02]  /*9150*/  IADD3 R4, R0, c[0x0][0x32c], RZ ;  /* 0x0000cb0000047a10 */ /* 0x000fe40007ffe0ff */
[----:B------:R-:W-:Y:S02]  /*9160*/  IMNMX R2, R2, R0, !PT ;  /* 0x0000000002027217 */ /* 0x000fe40007800200 */
[----:B------:R-:W-:Y:S02]  /*9170*/  IMNMX R3, R3, R4, PT ;  /* 0x0000000403037217 */ /* 0x000fe40003800200 */
.L_x_566:
[----:B------:R-:W-:Y:S01]  /*9180*/  ISETP.NE.AND P0, PT, R11, RZ, PT ;  /* 0x000000ff0b00720c */ /* 0x000fe20003f05270 */
[----:B------:R-:W2:Y:S01]  /*9190*/  LDL.LU R250, [R1+0x8] ;  /* 0x0000080001fa7983 */ /* 0x000ea20000300800 */
[----:B------:R-:W-:Y:S02]  /*91a0*/  FMNMX.FTZ R0, R8, R69, !PT ;  /* 0x0000004508007209 */ /* 0x000fe40007810000 */
[----:B------:R-:W-:Y:S01]  /*91b0*/  ISETP.GT.AND P0, PT, R2, RZ, !P0 ;  /* 0x000000ff0200720c */ /* 0x000fe20004704270 */
[----:B------:R-:W3:Y:S01]  /*91c0*/  LDL.LU R249, [R1+0xc] ;  /* 0x00000c0001f97983 */ /* 0x000ee20000300800 */
        /* <DEDUP_REMOVED lines=54> */
[----:B------:R-:W-:Y:S01]  /*9530*/  FMNMX.FTZ R0, R182, R0, !PT ;  /* 0x00000000b6007209 */ /* 0x000fe20007810000 */
[----:B------:R-:W-:Y:S01]  /*9540*/  LDSM.16.MT88.4 R28, [R195] ;  /* 0x00000000c31c783b */ /* 0x000fe20000004200 */
        /* <DEDUP_REMOVED lines=23> */
[C---:B------:R-:W-:Y:S02]  /*96c0*/  ISETP.LT.OR P0, PT, R3.reuse, 0x2a, P0 ;  /* 0x0000002a0300780c */ /* 0x040fe40000701670 */
[----:B------:R-:W-:Y:S01]  /*96d0*/  ISETP.GT.AND P6, PT, R2, 0x51, !P6 ;  /* 0x000000510200780c */ /* 0x000fe200077c4270 */
[----:B------:R-:W1:Y:S01]  /*96e0*/  SHFL.BFLY PT, R13, R0, 0x2, 0x1f ;  /* 0x0c401f00000d7f89 */ /* 0x000e6200000e0000 */
[----:B------:R-:W-:Y:S02]  /*96f0*/  FSEL R144, R144, -INF , !P0 ;  /* 0xff80000090907808 */ /* 0x000fe40004000000 */
[----:B------:R-:W-:Y:S02]  /*9700*/  ISETP.NE.AND P0, PT, R24, RZ, PT ;  /* 0x000000ff1800720c */ /* 0x000fe40003f05270 */
[----:B------:R-:W-:Y:S02]  /*9710*/  FMNMX.FTZ R11, R144, R11, !PT ;  /* 0x0000000b900b7209 */ /* 0x000fe40007810000 */
[C---:B------:R-:W-:Y:S02]  /*9720*/  ISETP.GT.AND P0, PT, R2.reuse, 0x30, !P0 ;  /* 0x000000300200780c */ /* 0x040fe40004704270 */
[C---:B------:R-:W-:Y:S02]  /*9730*/  ISETP.GT.AND P5, PT, R2.reuse, 0x58, !P5 ;  /* 0x000000580200780c */ /* 0x040fe40006fa4270 */
[----:B------:R-:W-:Y:S02]  /*9740*/  ISETP.LT.OR P0, PT, R3, 0x31, P0 ;  /* 0x000000310300780c */ /* 0x000fe40000701670 */
[C---:B------:R-:W-:Y:S02]  /*9750*/  ISETP.GT.AND P4, PT, R2.reuse, 0x59, !P4 ;  /* 0x000000590200780c */ /* 0x040fe40006784270 */
[----:B------:R-:W-:Y:S02]  /*9760*/  FSEL R139, R139, -INF , !P0 ;  /* 0xff8000008b8b7808 */ /* 0x000fe40004000000 */
[----:B------:R-:W-:Y:S02]  /*9770*/  ISETP.NE.AND P0, PT, R23, RZ, PT ;  /* 0x000000ff1700720c */ /* 0x000fe40003f05270 */
[----:B------:R-:W-:Y:S02]  /*9780*/  FMNMX.FTZ R11, R139, R11, !PT ;  /* 0x0000000b8b0b7209 */ /* 0x000fe40007810000 */
[----:B------:R-:W-:Y:S02]  /*9790*/  ISETP.GT.AND P0, PT, R2, 0x31, !P0 ;  /* 0x000000310200780c */ /* 0x000fe40004704270 */
[C---:B------:R-:W-:Y:S02]  /*97a0*/  ISETP.LT.OR P6, PT, R3.reuse, 0x52, P6 ;  /* 0x000000520300780c */ /* 0x040fe400037c1670 */
[C---:B------:R-:W-:Y:S02]  /*97b0*/  ISETP.LT.OR P0, PT, R3.reuse, 0x32, P0 ;  /* 0x000000320300780c */ /* 0x040fe40000701670 */
[----:B------:R-:W-:Y:S02]  /*97c0*/  ISETP.LT.OR P5, PT, R3, 0x59, P5 ;  /* 0x000000590300780c */ /* 0x000fe40002fa1670 */
[----:B------:R-:W-:Y:S02]  /*97d0*/  FSEL R137, R137, -INF , !P0 ;  /* 0xff80000089897808 */ /* 0x000fe40004000000 */
[----:B------:R-:W-:Y:S02]  /*97e0*/  ISETP.NE.AND P0, PT, R22, RZ, PT ;  /* 0x000000ff1600720c */ /* 0x000fe40003f05270 */
[----:B------:R-:W-:Y:S02]  /*97f0*/  FMNMX.FTZ R11, R137, R11, !PT ;  /* 0x0000000b890b7209 */ /* 0x000fe40007810000 */
[C---:B------:R-:W-:Y:S02]  /*9800*/  ISETP.GT.AND P0, PT, R2.reuse, 0x38, !P0 ;  /* 0x000000380200780c */ /* 0x040fe40004704270 */
[C---:B------:R-:W-:Y:S02]  /*9810*/  ISETP.LT.OR P4, PT, R3.reuse, 0x5a, P4 ;  /* 0x0000005a0300780c */ /* 0x040fe40002781670 */
[----:B------:R-:W-:Y:S02]  /*9820*/  ISETP.LT.OR P0, PT, R3, 0x39, P0 ;  /* 0x000000390300780c */ /* 0x000fe40000701670 */
[----:B------:R-:W-:Y:S02]  /*9830*/  FSEL R162, R43, -INF , !P6 ;  /* 0xff8000002ba27808 */ /* 0x000fe40007000000 */
[----:B------:R-:W-:Y:S02]  /*9840*/  FSEL R147, R123, -INF , !P0 ;  /* 0xff8000007b937808 */ /* 0x000fe40004000000 */
[----:B------:R-:W-:Y:S02]  /*9850*/  ISETP.NE.AND P0, PT, R21, RZ, PT ;  /* 0x000000ff1500720c */ /* 0x000fe40003f05270 */
[----:B------:R-:W-:Y:S02]  /*9860*/  FMNMX.FTZ R11, R147, R11, !PT ;  /* 0x0000000b930b7209 */ /* 0x000fe40007810000 */
[----:B------:R-:W-:Y:S02]  /*9870*/  ISETP.GT.AND P0, PT, R2, 0x39, !P0 ;  /* 0x000000390200780c */ /* 0x000fe40004704270 */
[----:B------:R-:W-:Y:S02]  /*9880*/  FSEL R163, R38, -INF , !P5 ;  /* 0xff80000026a37808 */ /* 0x000fe40006800000 */
[C---:B------:R-:W-:Y:S04]  /*9890*/  ISETP.LT.OR P0, PT, R3.reuse, 0x3a, P0 ;  /* 0x0000003a0300780c */ /* 0x040fe80000701670 */
[----:B------:R-:W-:Y:S02]  /*98a0*/  FSEL R148, R122, -INF , !P0 ;  /* 0xff8000007a947808 */ /* 0x000fe40004000000 */
[----:B------:R-:W-:Y:S02]  /*98b0*/  ISETP.NE.AND P0, PT, R20, RZ, PT ;  /* 0x000000ff1400720c */ /* 0x000fe40003f05270 */
[----:B------:R-:W-:Y:S01]  /*98c0*/  FMNMX.FTZ R11, R148, R11, !PT ;  /* 0x0000000b940b7209 */ /* 0x000fe20007810000 */
[----:B------:R-:W-:Y:S01]  /*98d0*/  LDSM.16.MT88.4 R20, [R196] ;  /* 0x00000000c414783b */ /* 0x000fe20000004200 */
[C---:B------:R-:W-:Y:S04]  /*98e0*/  ISETP.GT.AND P0, PT, R2.reuse, 0x40, !P0 ;  /* 0x000000400200780c */ /* 0x040fe80004704270 */
[----:B------:R-:W-:Y:S04]  /*98f0*/  ISETP.LT.OR P0, PT, R3, 0x41, P0 ;  /* 0x000000410300780c */ /* 0x000fe80000701670 */
[----:B------:R-:W-:Y:S02]  /*9900*/  FSEL R149, R121, -INF , !P0 ;  /* 0xff80000079957808 */ /* 0x000fe40004000000 */
[----:B------:R-:W-:Y:S02]  /*9910*/  ISETP.NE.AND P0, PT, R19, RZ, PT ;  /* 0x000000ff1300720c */ /* 0x000fe40003f05270 */
[----:B------:R-:W-:Y:S02]  /*9920*/  FMNMX.FTZ R11, R149, R11, !PT ;  /* 0x0000000b950b7209 */ /* 0x000fe40007810000 */
[----:B------:R-:W-:Y:S04]  /*9930*/  ISETP.GT.AND P0, PT, R2, 0x41, !P0 ;  /* 0x000000410200780c */ /* 0x000fe80004704270 */
[C---:B------:R-:W-:Y:S04]  /*9940*/  ISETP.LT.OR P0, PT, R3.reuse, 0x42, P0 ;  /* 0x000000420300780c */ /* 0x040fe80000701670 */
[----:B------:R-:W-:Y:S02]  /*9950*/  FSEL R150, R120, -INF , !P0 ;  /* 0xff80000078967808 */ /* 0x000fe40004000000 */
[----:B------:R-:W-:Y:S02]  /*9960*/  ISETP.NE.AND P0, PT, R18, RZ, PT ;  /* 0x000000ff1200720c */ /* 0x000fe40003f05270 */
[----:B------:R-:W-:Y:S02]  /*9970*/  FMNMX.FTZ R11, R150, R11, !PT ;  /* 0x0000000b960b7209 */ /* 0x000fe40007810000 */
[C---:B------:R-:W-:Y:S04]  /*9980*/  ISETP.GT.AND P0, PT, R2.reuse, 0x48, !P0 ;  /* 0x000000480200780c */ /* 0x040fe80004704270 */
[----:B------:R-:W-:Y:S04]  /*9990*/  ISETP.LT.OR P0, PT, R3, 0x49, P0 ;  /* 0x000000490300780c */ /* 0x000fe80000701670 */
[----:B------:R-:W-:Y:S02]  /*99a0*/  FSEL R157, R71, -INF , !P0 ;  /* 0xff800000479d7808 */ /* 0x000fe40004000000 */
[----:B------:R-:W-:Y:S02]  /*99b0*/  ISETP.NE.AND P0, PT, R17, RZ, PT ;  /* 0x000000ff1100720c */ /* 0x000fe40003f05270 */
[----:B------:R-:W-:Y:S02]  /*99c0*/  FMNMX.FTZ R11, R157, R11, !PT ;  /* 0x0000000b9d0b7209 */ /* 0x000fe40007810000 */
[----:B------:R-:W-:Y:S02]  /*99d0*/  ISETP.GT.AND P0, PT, R2, 0x49, !P0 ;  /* 0x000000490200780c */ /* 0x000fe40004704270 */
[----:B------:R-:W-:Y:S02]  /*99e0*/  FSEL R71, R37, -INF , !P4 ;  /* 0xff80000025477808 */ /* 0x000fe40006000000 */
[C---:B------:R-:W-:Y:S01]  /*99f0*/  ISETP.LT.OR P0, PT, R3.reuse, 0x4a, P0 ;  /* 0x0000004a0300780c */ /* 0x040fe20000701670 */
[----:B------:R-:W-:Y:S03]  /*9a00*/  LDSM.16.MT88.4 R36, [R211] ;  /* 0x00000000d324783b */ /* 0x000fe60000004200 */
[----:B------:R-:W-:Y:S02]  /*9a10*/  FSEL R158, R42, -INF , !P0 ;  /* 0xff8000002a9e7808 */ /* 0x000fe40004000000 */
[----:B------:R-:W-:Y:S02]  /*9a20*/  ISETP.NE.AND P0, PT, R16, RZ, PT ;  /* 0x000000ff1000720c */ /* 0x000fe40003f05270 */
[----:B------:R-:W-:Y:S02]  /*9a30*/  FMNMX.FTZ R11, R158, R11, !PT ;  /* 0x0000000b9e0b7209 */ /* 0x000fe40007810000 */
[----:B------:R-:W-:Y:S04]  /*9a40*/  ISETP.GT.AND P0, PT, R2, 0x50, !P0 ;  /* 0x000000500200780c */ /* 0x000fe80004704270 */
[----:B------:R-:W-:Y:S04]  /*9a50*/  ISETP.LT.OR P0, PT, R3, 0x51, P0 ;  /* 0x000000510300780c */ /* 0x000fe80000701670 */
[----:B------:R-:W-:Y:S02]  /*9a60*/  FSEL R161, R44, -INF , !P0 ;  /* 0xff8000002ca17808 */ /* 0x000fe40004000000 */
[----:B------:R-:W-:Y:S02]  /*9a70*/  LDSM.16.MT88.4 R44, [R192+0x3000] ;  /* 0x00300000c02c783b */ /* 0x000fe40000004200 */
[----:B------:R-:W-:Y:S02]  /*9a80*/  FMNMX.FTZ R2, R161, R11, !PT ;  /* 0x0000000ba1027209 */ /* 0x000fe40007810000 */
[----:B-1----:R-:W-:Y:S02]  /*9a90*/  FMNMX.FTZ R3, R0, R13, !PT ;  /* 0x0000000d00037209 */ /* 0x002fe40007810000 */
[----:B------:R-:W-:Y:S03]  /*9aa0*/  FMNMX.FTZ R0, R162, R2, !PT ;  /* 0x00000002a2007209 */ /* 0x000fe60007810000 */
[----:B------:R-:W1:Y:S01]  /*9ab0*/  SHFL.BFLY PT, R11, R3, 0x1, 0x1f ;  /* 0x0c201f00030b7f89 */ /* 0x000e6200000e0000 */
[----:B------:R-:W-:Y:S04]  /*9ac0*/  FMNMX.FTZ R0, R163, R0, !PT ;  /* 0x00000000a3007209 */ /* 0x000fe80007810000 */
[----:B------:R-:W-:Y:S05]  /*9ad0*/  FMNMX.FTZ R0, R71, R0, !PT ;  /* 0x0000000047007209 */ /* 0x000fea0007810000 */
[----:B------:R-:W4:Y:S01]  /*9ae0*/  SHFL.BFLY PT, R2, R0, 0x2, 0x1f ;  /* 0x0c401f0000027f89 */ /* 0x000f2200000e0000 */
[----:B-1----:R-:W-:Y:S04]  /*9af0*/  FMNMX.FTZ R68, R3, R11, !PT ;  /* 0x0000000b03447209 */ /* 0x002fe80007810000 */
[C---:B------:R-:W-:Y:S01]  /*9b00*/  FSETP.NEU.FTZ.AND P0, PT, R68.reuse, -INF , PT ;  /* 0xff8000004400780b */ /* 0x040fe20003f1d000 */
[----:B------:R-:W-:Y:S05]  /*9b10*/  FMUL.FTZ R3, R68, c[0x0][0x2d0] ;  /* 0x0000b40044037a20 */ /* 0x000fea0000410000 */
[----:B------:R-:W-:Y:S02]  /*9b20*/  FSEL R132, R3, RZ, P0 ;  /* 0x000000ff03847208 */ /* 0x000fe40000000000 */
[----:B----4-:R-:W-:Y:S03]  /*9b30*/  FMNMX.FTZ R2, R0, R2, !PT ;  /* 0x0000000200027209 */ /* 0x010fe60007810000 */
[--C-:B------:R-:W-:Y:S02]  /*9b40*/  FFMA.FTZ R0, R8, c[0x0][0x2d0], -R132.reuse ;  /* 0x0000b40008007a23 */ /* 0x100fe40000010884 */
[----:B------:R-:W1:Y:S01]  /*9b50*/  SHFL.BFLY PT, R3, R2, 0x1, 0x1f ;  /* 0x0c201f0002037f89 */ /* 0x000e6200000e0000 */
[--C-:B------:R-:W-:Y:S01]  /*9b60*/  FFMA.FTZ R8, R12, c[0x0][0x2d0], -R132.reuse ;  /* 0x0000b4000c087a23 */ /* 0x100fe20000010884 */
[----:B------:R4:W-:Y:S06]  /*9b70*/  MUFU.EX2 R244, R0 ;  /* 0x0000000000f47308 */ /* 0x0009ec0000000800 */
[----:B------:R-:W5:Y:S04]  /*9b80*/  LDSM.16.MT88.4 R12, [R192] ;  /* 0x00000000c00c783b */ /* 0x000f680000004200 */
[----:B------:R2:W-:Y:S01]  /*9b90*/  MUFU.EX2 R245, R8 ;  /* 0x0000000800f57308 */ /* 0x0005e20000000800 */
[----:B-1----:R-:W-:Y:S01]  /*9ba0*/  FMNMX.FTZ R3, R2, R3, !PT ;  /* 0x0000000302037209 */ /* 0x002fe20007810000 */
[--C-:B----4-:R-:W-:Y:S08]  /*9bb0*/  FFMA.FTZ R0, R10, c[0x0][0x2d0], -R132.reuse ;  /* 0x0000b4000a007a23 */ /* 0x110ff00000010884 */
[----:B------:R1:W4:Y:S01]  /*9bc0*/  MUFU.EX2 R247, R0 ;  /* 0x0000000000f77308 */ /* 0x0003220000000800 */
[----:B--2---:R-:W-:Y:S02]  /*9bd0*/  FMUL.FTZ R8, R3, c[0x0][0x2d0] ;  /* 0x0000b40003087a20 */ /* 0x004fe40000410000 */
[----:B-1----:R-:W-:Y:S01]  /*9be0*/  FFMA.FTZ R0, R9, c[0x0][0x2d0], -R132 ;  /* 0x0000b40009007a23 */ /* 0x002fe20000010884 */
[----:B----4-:R-:W-:Y:S06]  /*9bf0*/  F2FP.BF16.PACK_AB R120, R247, R244 ;  /* 0x000000f4f778723e */ /* 0x010fec00000010ff */
[----:B------:R1:W2:Y:S02]  /*9c00*/  MUFU.EX2 R246, R0 ;  /* 0x0000000000f67308 */ /* 0x0002a40000000800 */
[----:B-1----:R-:W-:Y:S02]  /*9c10*/  FSEL R0, R68, RZ, P0 ;  /* 0x000000ff44007208 */ /* 0x002fe40000000000 */
[----:B------:R-:W-:Y:S02]  /*9c20*/  FSETP.NEU.FTZ.AND P0, PT, R3, -INF , PT ;  /* 0xff8000000300780b */ /* 0x000fe40003f1d000 */
[----:B--2---:R-:W-:Y:S01]  /*9c30*/  F2FP.BF16.PACK_AB R122, R245, R246 ;  /* 0x000000f6f57a723e */ /* 0x004fe200000010ff */
[----:B------:R-:W-:Y:S01]  /*9c40*/  FADD.FTZ R0, -R0, R69 ;  /* 0x0000004500007221 */ /* 0x000fe20000010100 */
[----:B------:R-:W-:Y:S03]  /*9c50*/  FSEL R69, R8, RZ, P0 ;  /* 0x000000ff08457208 */ /* 0x000fe60000000000 */
[----:B------:R-:W-:Y:S02]  /*9c60*/  FMUL.FTZ R0, R0, c[0x0][0x2d0] ;  /* 0x0000b40000007a20 */ /* 0x000fe40000410000 */
[--C-:B------:R-:W-:Y:S02]  /*9c70*/  FFMA.FTZ R4, R4, c[0x0][0x2d0], -R69.reuse ;  /* 0x0000b40004047a23 */ /* 0x100fe40000010845 */
[----:B------:R1:W2:Y:S01]  /*9c80*/  MUFU.EX2 R2, R0 ;  /* 0x0000000000027308 */ /* 0x0002a20000000800 */
[--C-:B------:R-:W-:Y:S09]  /*9c90*/  FFMA.FTZ R7, R7, c[0x0][0x2d0], -R69.reuse ;  /* 0x0000b40007077a23 */ /* 0x100ff20000010845 */
[----:B------:R4:W-:Y:S10]  /*9ca0*/  MUFU.EX2 R243, R4 ;  /* 0x0000000400f37308 */ /* 0x0009f40000000800 */
[----:B------:R-:W-:Y:S01]  /*9cb0*/  MUFU.EX2 R240, R7 ;  /* 0x0000000700f07308 */ /* 0x000fe20000000800 */
[--C-:B-1----:R-:W-:Y:S02]  /*9cc0*/  FFMA.FTZ R0, R6, c[0x0][0x2d0], -R69.reuse ;  /* 0x0000b40006007a23 */ /* 0x102fe40000010845 */
[C---:B--2---:R-:W-:Y:S02]  /*9cd0*/  FMUL.FTZ R8, R2.reuse, R76 ;  /* 0x0000004c02087220 */ /* 0x044fe40000410000 */
[C---:B------:R-:W-:Y:S05]  /*9ce0*/  FMUL.FTZ R9, R2.reuse, R77 ;  /* 0x0000004d02097220 */ /* 0x040fea0000410000 */
[----:B------:R-:W1:Y:S01]  /*9cf0*/  MUFU.EX2 R242, R0 ;  /* 0x0000000000f27308 */ /* 0x000e620000000800 */
[C---:B------:R-:W-:Y:S02]  /*9d00*/  FMUL.FTZ R16, R2.reuse, R84 ;  /* 0x0000005402107220 */ /* 0x040fe40000410000 */
[C---:B------:R-:W-:Y:S02]  /*9d10*/  FMUL.FTZ R17, R2.reuse, R85 ;  /* 0x0000005502117220 */ /* 0x040fe40000410000 */
[C---:B----4-:R-:W-:Y:S02]  /*9d20*/  FMUL.FTZ R4, R2.reuse, R72 ;  /* 0x0000004802047220 */ /* 0x050fe40000410000 */
        /* <DEDUP_REMOVED lines=8> */
[----:B------:R-:W-:Y:S01]  /*9db0*/  FMUL.FTZ R60, R2, R60 ;  /* 0x0000003c023c7220 */ /* 0x000fe20000410000 */
[----:B-1----:R-:W-:Y:S01]  /*9dc0*/  F2FP.BF16.PACK_AB R121, R242, R243 ;  /* 0x000000f3f279723e */ /* 0x002fe200000010ff */
[--C-:B------:R-:W-:Y:S02]  /*9dd0*/  FFMA.FTZ R0, R5, c[0x0][0x2d0], -R69.reuse ;  /* 0x0000b40005007a23 */ /* 0x100fe40000010845 */
[C---:B------:R-:W-:Y:S02]  /*9de0*/  FMUL.FTZ R5, R2.reuse, R73 ;  /* 0x0000004902057220 */ /* 0x040fe40000410000 */
[----:B------:R1:W2:Y:S01]  /*9df0*/  MUFU.EX2 R241, R0 ;  /* 0x0000000000f17308 */ /* 0x0002a20000000800 */
[C---:B------:R-:W-:Y:S02]  /*9e00*/  FMUL.FTZ R61, R2.reuse, R61 ;  /* 0x0000003d023d7220 */ /* 0x040fe40000410000 */
[C---:B------:R-:W-:Y:S02]  /*9e10*/  FMUL.FTZ R64, R2.reuse, R64 ;  /* 0x0000004002407220 */ /* 0x040fe40000410000 */
[----:B------:R-:W-:Y:S01]  /*9e20*/  FMUL.FTZ R65, R2, R65 ;  /* 0x0000004102417220 */ /* 0x000fe20000410000 */
[----:B-1----:R-:W-:Y:S02]  /*9e30*/  FSEL R0, R3, RZ, P0 ;  /* 0x000000ff03007208 */ /* 0x002fe40000000000 */
[----:B--2---:R-:W-:Y:S02]  /*9e40*/  F2FP.BF16.PACK_AB R123, R240, R241 ;  /* 0x000000f1f07b723e */ /* 0x004fe400000010ff */
[----:B------:R-:W-:Y:S01]  /*9e50*/  ISETP.GT.AND P0, PT, R217, R248, PT ;  /* 0x000000f8d900720c */ /* 0x000fe20003f04270 */
[----:B------:R-:W-:Y:S02]  /*9e60*/  FADD.FTZ R0, -R0, R70 ;  /* 0x0000004600007221 */ /* 0x000fe40000010100 */
[--C-:B------:R-:W-:Y:S02]  /*9e70*/  FFMA.FTZ R70, R133, c[0x0][0x2d0], -R69.reuse ;  /* 0x0000b40085467a23 */ /* 0x100fe40000010845 */
[----:B------:R-:W-:Y:S02]  /*9e80*/  FMUL.FTZ R0, R0, c[0x0][0x2d0] ;  /* 0x0000b40000007a20 */ /* 0x000fe40000410000 */
[----:B------:R1:W-:Y:S10]  /*9e90*/  MUFU.EX2 R235, R70 ;  /* 0x0000004600eb7308 */ /* 0x0003f40000000800 */
[----:B------:R-:W2:Y:S01]  /*9ea0*/  MUFU.EX2 R0, R0 ;  /* 0x0000000000007308 */ /* 0x000ea20000000800 */
[--C-:B-1----:R-:W-:Y:S09]  /*9eb0*/  FFMA.FTZ R70, R134, c[0x0][0x2d0], -R69.reuse ;  /* 0x0000b40086467a23 */ /* 0x102ff20000010845 */
[----:B------:R1:W-:Y:S01]  /*9ec0*/  MUFU.EX2 R234, R70 ;  /* 0x0000004600ea7308 */ /* 0x0003e20000000800 */
[C---:B--2---:R-:W-:Y:S02]  /*9ed0*/  FMUL.FTZ R6, R0.reuse, R74 ;  /* 0x0000004a00067220 */ /* 0x044fe40000410000 */
[C---:B------:R-:W-:Y:S02]  /*9ee0*/  FMUL.FTZ R7, R0.reuse, R75 ;  /* 0x0000004b00077220 */ /* 0x040fe40000410000 */
[----:B------:R-:W2:Y:S01]  /*9ef0*/  LDSM.16.MT88.4 R72, [R196+0x3000] ;  /* 0x00300000c448783b */ /* 0x000ea20000004200 */
[C---:B------:R-:W-:Y:S02]  /*9f00*/  FMUL.FTZ R10, R0.reuse, R78 ;  /* 0x0000004e000a7220 */ /* 0x040fe40000410000 */
[C---:B------:R-:W-:Y:S02]  /*9f10*/  FMUL.FTZ R11, R0.reuse, R79 ;  /* 0x0000004f000b7220 */ /* 0x040fe40000410000 */
[C---:B-----5:R-:W-:Y:S03]  /*9f20*/  HMMA.16816.F32.BF16 R4, R120.reuse, R12, R4 ;  /* 0x0000000c7804723c */ /* 0x060fe60000041804 */
[----:B------:R-:W4:Y:S02]  /*9f30*/  LDSM.16.MT88.4 R76, [R195+0x3000] ;  /* 0x00300000c34c783b */ /* 0x000f240000004200 */
[----:B------:R-:W-:Y:S02]  /*9f40*/  FMUL.FTZ R18, R0, R86 ;  /* 0x0000005600127220 */ /* 0x000fe40000410000 */
[C---:B------:R-:W-:Y:S01]  /*9f50*/  FMUL.FTZ R12, R2.reuse, R80 ;  /* 0x00000050020c7220 */ /* 0x040fe20000410000 */
[C---:B------:R-:W-:Y:S04]  /*9f60*/  HMMA.16816.F32.BF16 R8, R120.reuse, R14, R8 ;  /* 0x0000000e7808723c */ /* 0x040fe80000041808 */
[----:B------:R-:W-:Y:S02]  /*9f70*/  FMUL.FTZ R13, R2, R81 ;  /* 0x00000051020d7220 */ /* 0x000fe40000410000 */
[C---:B------:R-:W-:Y:S02]  /*9f80*/  FMUL.FTZ R19, R0.reuse, R87 ;  /* 0x0000005700137220 */ /* 0x040fe40000410000 */
[C---:B------:R-:W-:Y:S01]  /*9f90*/  FMUL.FTZ R14, R0.reuse, R82 ;  /* 0x00000052000e7220 */ /* 0x040fe20000410000 */
[----:B------:R-:W-:Y:S03]  /*9fa0*/  LDSM.16.MT88.4 R84, [R192+0x800] ;  /* 0x00080000c054783b */ /* 0x000fe60000004200 */
[C---:B------:R-:W-:Y:S02]  /*9fb0*/  FMUL.FTZ R15, R0.reuse, R83 ;  /* 0x00000053000f7220 */ /* 0x040fe40000410000 */
[C---:B------:R-:W-:Y:S02]  /*9fc0*/  FMUL.FTZ R26, R0.reuse, R94 ;  /* 0x0000005e001a7220 */ /* 0x040fe40000410000 */
[C---:B------:R-:W-:Y:S01]  /*9fd0*/  FMUL.FTZ R27, R0.reuse, R95 ;  /* 0x0000005f001b7220 */ /* 0x040fe20000410000 */
[----:B------:R-:W5:Y:S01]  /*9fe0*/  LDSM.16.MT88.4 R80, [R198+0x3000] ;  /* 0x00300000c650783b */ /* 0x000f620000004200 */
[C---:B------:R-:W-:Y:S01]  /*9ff0*/  FMUL.FTZ R34, R0.reuse, R102 ;  /* 0x0000006600227220 */ /* 0x040fe20000410000 */
[C---:B------:R-:W-:Y:S03]  /*a000*/  HMMA.16816.F32.BF16 R12, R120.reuse, R20, R12 ;  /* 0x00000014780c723c */ /* 0x040fe6000004180c */
[C---:B------:R-:W-:Y:S02]  /*a010*/  FMUL.FTZ R35, R0.reuse, R103 ;  /* 0x0000006700237220 */ /* 0x040fe40000410000 */
[----:B------:R-:W-:Y:S01]  /*a020*/  FMUL.FTZ R42, R0, R110 ;  /* 0x0000006e002a7220 */ /* 0x000fe20000410000 */
[----:B------:R-:W-:Y:S01]  /*a030*/  LDSM.16.MT88.4 R92, [R198+0x800] ;  /* 0x00080000c65c783b */ /* 0x000fe20000004200 */
[C---:B------:R-:W-:Y:S01]  /*a040*/  FMUL.FTZ R20, R2.reuse, R88 ;  /* 0x0000005802147220 */ /* 0x040fe20000410000 */
[C---:B------:R-:W-:Y:S04]  /*a050*/  HMMA.16816.F32.BF16 R16, R120.reuse, R22, R16 ;  /* 0x000000167810723c */ /* 0x040fe80000041810 */
[----:B------:R-:W-:Y:S02]  /*a060*/  FMUL.FTZ R21, R2, R89 ;  /* 0x0000005902157220 */ /* 0x000fe40000410000 */
[--C-:B-1----:R-:W-:Y:S01]  /*a070*/  FFMA.FTZ R70, R135, c[0x0][0x2d0], -R69.reuse ;  /* 0x0000b40087467a23 */ /* 0x102fe20000010845 */
[----:B------:R-:W-:Y:S01]  /*a080*/  LDSM.16.MT88.4 R100, [R195+0x2800] ;  /* 0x00280000c364783b */ /* 0x000fe20000004200 */
[C---:B------:R-:W-:Y:S02]  /*a090*/  FMUL.FTZ R22, R0.reuse, R90 ;  /* 0x0000005a00167220 */ /* 0x040fe40000410000 */
[----:B------:R1:W-:Y:S02]  /*a0a0*/  MUFU.EX2 R233, R70 ;  /* 0x0000004600e97308 */ /* 0x0003e40000000800 */
[C---:B------:R-:W-:Y:S02]  /*a0b0*/  FMUL.FTZ R23, R0.reuse, R91 ;  /* 0x0000005b00177220 */ /* 0x040fe40000410000 */
[C---:B------:R-:W-:Y:S01]  /*a0c0*/  FMUL.FTZ R43, R0.reuse, R111 ;  /* 0x0000006f002b7220 */ /* 0x040fe20000410000 */
[----:B------:R-:W-:Y:S01]  /*a0d0*/  LDSM.16.MT88.4 R88, [R195+0x800] ;  /* 0x00080000c358783b */ /* 0x000fe20000004200 */
[C---:B------:R-:W-:Y:S02]  /*a0e0*/  FMUL.FTZ R50, R0.reuse, R118 ;  /* 0x0000007600327220 */ /* 0x040fe40000410000 */
[C---:B------:R-:W-:Y:S01]  /*a0f0*/  FMUL.FTZ R51, R0.reuse, R119 ;  /* 0x0000007700337220 */ /* 0x040fe20000410000 */
[C---:B------:R-:W-:Y:S03]  /*a100*/  HMMA.16816.F32.BF16 R20, R120.reuse, R28, R20 ;  /* 0x0000001c7814723c */ /* 0x040fe60000041814 */
[C---:B------:R-:W-:Y:S02]  /*a110*/  FMUL.FTZ R54, R0.reuse, R54 ;  /* 0x0000003600367220 */ /* 0x040fe40000410000 */
[----:B------:R-:W-:Y:S02]  /*a120*/  FMUL.FTZ R55, R0, R55 ;  /* 0x0000003700377220 */ /* 0x000fe40000410000 */
[C---:B------:R-:W-:Y:S01]  /*a130*/  FMUL.FTZ R28, R2.reuse, R96 ;  /* 0x00000060021c7220 */ /* 0x040fe20000410000 */
[C---:B------:R-:W-:Y:S04]  /*a140*/  HMMA.16816.F32.BF16 R24, R120.reuse, R30, R24 ;  /* 0x0000001e7818723c */ /* 0x040fe80000041818 */
[----:B------:R-:W-:Y:S02]  /*a150*/  FMUL.FTZ R29, R2, R97 ;  /* 0x00000061021d7220 */ /* 0x000fe40000410000 */
[C---:B------:R-:W-:Y:S02]  /*a160*/  FMUL.FTZ R58, R0.reuse, R58 ;  /* 0x0000003a003a7220 */ /* 0x040fe40000410000 */
[C---:B------:R-:W-:Y:S04]  /*a170*/  FMUL.FTZ R30, R0.reuse, R98 ;  /* 0x00000062001e7220 */ /* 0x040fe80000410000 */
[C---:B------:R-:W-:Y:S02]  /*a180*/  FMUL.FTZ R31, R0.reuse, R99 ;  /* 0x00000063001f7220 */ /* 0x040fe40000410000 */
[----:B------:R-:W-:Y:S01]  /*a190*/  LDSM.16.MT88.4 R96, [R198+0x4800] ;  /* 0x00480000c660783b */ /* 0x000fe20000004200 */
[C---:B------:R-:W-:Y:S02]  /*a1a0*/  FMUL.FTZ R59, R0.reuse, R59 ;  /* 0x0000003b003b7220 */ /* 0x040fe40000410000 */
[----:B------:R-:W-:Y:S02]  /*a1b0*/  FMUL.FTZ R62, R0, R62 ;  /* 0x0000003e003e7220 */ /* 0x000fe40000410000 */
[C---:B------:R-:W-:Y:S03]  /*a1c0*/  HMMA.16816.F32.BF16 R28, R120.reuse, R36, R28 ;  /* 0x00000024781c723c */ /* 0x040fe6000004181c */
[--C-:B-1----:R-:W-:Y:S02]  /*a1d0*/  FFMA.FTZ R70, R136, c[0x0][0x2d0], -R69.reuse ;  /* 0x0000b40088467a23 */ /* 0x102fe40000010845 */
[----:B------:R-:W-:Y:S02]  /*a1e0*/  FMUL.FTZ R63, R0, R63 ;  /* 0x0000003f003f7220 */ /* 0x000fe40000410000 */
[--C-:B------:R-:W-:Y:S01]  /*a1f0*/  FFMA.FTZ R36, R40, c[0x0][0x2d0], -R132.reuse ;  /* 0x0000b40028247a23 */ /* 0x100fe20000010884 */
[C---:B------:R-:W-:Y:S01]  /*a200*/  HMMA.16816.F32.BF16 R32, R120.reuse, R38, R32 ;  /* 0x000000267820723c */ /* 0x040fe20000041820 */
[----:B------:R1:W-:Y:S03]  /*a210*/  MUFU.EX2 R232, R70 ;  /* 0x0000004600e87308 */ /* 0x0003e60000000800 */
[--C-:B------:R-:W-:Y:S02]  /*a220*/  FFMA.FTZ R40, R41, c[0x0][0x2d0], -R132.reuse ;  /* 0x0000b40029287a23 */ /* 0x100fe40000010884 */
[----:B------:R-:W-:Y:S02]  /*a230*/  FMUL.FTZ R37, R2, R105 ;  /* 0x0000006902257220 */ /* 0x000fe40000410000 */
[C---:B------:R-:W-:Y:S03]  /*a240*/  FMUL.FTZ R38, R0.reuse, R106 ;  /* 0x0000006a00267220 */ /* 0x040fe60000410000 */
[----:B------:R2:W-:Y:S01]  /*a250*/  MUFU.EX2 R239, R36 ;  /* 0x0000002400ef7308 */ /* 0x0005e20000000800 */
[----:B------:R-:W-:Y:S02]  /*a260*/  FMUL.FTZ R39, R0, R107 ;  /* 0x0000006b00277220 */ /* 0x000fe40000410000 */
[----:B------:R-:W-:Y:S02]  /*a270*/  FMUL.FTZ R41, R2, R109 ;  /* 0x0000006d02297220 */ /* 0x000fe40000410000 */
[C---:B------:R-:W-:Y:S02]  /*a280*/  FMUL.FTZ R66, R0.reuse, R66 ;  /* 0x0000004200427220 */ /* 0x040fe40000410000 */
[----:B------:R-:W-:Y:S03]  /*a290*/  FMUL.FTZ R67, R0, R67 ;  /* 0x0000004300437220 */ /* 0x000fe60000410000 */
[----:B------:R3:W3:Y:S01]  /*a2a0*/  MUFU.EX2 R238, R40 ;  /* 0x0000002800ee7308 */ /* 0x0006e20000000800 */
[--C-:B-1----:R-:W-:Y:S02]  /*a2b0*/  FFMA.FTZ R70, R142, c[0x0][0x2d0], -R132.reuse ;  /* 0x0000b4008e467a23 */ /* 0x102fe40000010884 */
[C---:B--2---:R-:W-:Y:S02]  /*a2c0*/  FMUL.FTZ R36, R2.reuse, R104 ;  /* 0x0000006802247220 */ /* 0x044fe40000410000 */
[----:B------:R-:W-:Y:S05]  /*a2d0*/  LDSM.16.MT88.4 R104, [R198+0x2800] ;  /* 0x00280000c668783b */ /* 0x000fea0000004200 */
[C---:B------:R-:W-:Y:S03]  /*a2e0*/  HMMA.16816.F32.BF16 R36, R120.reuse, R44, R36 ;  /* 0x0000002c7824723c */ /* 0x040fe60000041824 */
[----:B---3--:R-:W-:Y:S02]  /*a2f0*/  FMUL.FTZ R40, R2, R108 ;  /* 0x0000006c02287220 */ /* 0x008fe40000410000 */
[----:B------:R-:W-:Y:S02]  /*a300*/  LDSM.16.MT88.4 R108, [R192+0x5800] ;  /* 0x00580000c06c783b */ /* 0x000fe40000004200 */
[--C-:B------:R-:W-:Y:S02]  /*a310*/  FFMA.FTZ R44, R48, c[0x0][0x2d0], -R132.reuse ;  /* 0x0000b400302c7a23 */ /* 0x100fe40000010884 */
[--C-:B------:R-:W-:Y:S01]  /*a320*/  FFMA.FTZ R48, R49, c[0x0][0x2d0], -R132.reuse ;  /* 0x0000b40031307a23 */ /* 0x100fe20000010884 */
[C---:B------:R-:W-:Y:S01]  /*a330*/  HMMA.16816.F32.BF16 R40, R120.reuse, R46, R40 ;  /* 0x0000002e7828723c */ /* 0x040fe20000041828 */
[----:B------:R1:W-:Y:S02]  /*a340*/  MUFU.EX2 R237, R44 ;  /* 0x0000002c00ed7308 */ /* 0x0003e40000000800 */
[C---:B------:R-:W-:Y:S02]  /*a350*/  FMUL.FTZ R45, R2.reuse, R113 ;  /* 0x00000071022d7220 */ /* 0x040fe40000410000 */
[----:B------:R-:W-:Y:S02]  /*a360*/  FMUL.FTZ R49, R2, R117 ;  /* 0x0000007502317220 */ /* 0x000fe40000410000 */
[C---:B------:R-:W-:Y:S02]  /*a370*/  FMUL.FTZ R47, R0.reuse, R115 ;  /* 0x00000073002f7220 */ /* 0x040fe40000410000 */
[----:B------:R-:W-:Y:S02]  /*a380*/  FMUL.FTZ R46, R0, R114 ;  /* 0x00000072002e7220 */ /* 0x000fe40000410000 */
[----:B------:R2:W-:Y:S10]  /*a390*/  MUFU.EX2 R115, R70 ;  /* 0x0000004600737308 */ /* 0x0005f40000000800 */
[----:B------:R3:W3:Y:S01]  /*a3a0*/  MUFU.EX2 R236, R48 ;  /* 0x0000003000ec7308 */ /* 0x0006e20000000800 */
[----:B-1----:R-:W-:Y:S07]  /*a3b0*/  FMUL.FTZ R44, R2, R112 ;  /* 0x00000070022c7220 */ /* 0x002fee0000410000 */
[C---:B------:R-:W-:Y:S03]  /*a3c0*/  HMMA.16816.F32.BF16 R44, R120.reuse, R72, R44 ;  /* 0x00000048782c723c */ /* 0x040fe6000004182c */
[--C-:B--2---:R-:W-:Y:S04]  /*a3d0*/  FFMA.FTZ R70, R143, c[0x0][0x2d0], -R132.reuse ;  /* 0x0000b4008f467a23 */ /* 0x104fe80000010884 */
[----:B------:R1:W2:Y:S01]  /*a3e0*/  MUFU.EX2 R231, R70 ;  /* 0x0000004600e77308 */ /* 0x0002a20000000800 */
[----:B------:R-:W-:Y:S04]  /*a3f0*/  F2FP.BF16.PACK_AB R72, R238, R239 ;  /* 0x000000efee48723e */ /* 0x000fe800000010ff */
[----:B------:R-:W-:Y:S01]  /*a400*/  F2FP.BF16.PACK_AB R73, R234, R235 ;  /* 0x000000ebea49723e */ /* 0x000fe200000010ff */
[----:B---3--:R-:W-:Y:S02]  /*a410*/  FMUL.FTZ R48, R2, R116 ;  /* 0x0000007402307220 */ /* 0x008fe40000410000 */
[----:B------:R-:W-:Y:S05]  /*a420*/  LDSM.16.MT88.4 R116, [R196+0x5800] ;  /* 0x00580000c474783b */ /* 0x000fea0000004200 */
[C---:B------:R-:W-:Y:S07]  /*a430*/  HMMA.16816.F32.BF16 R48, R120.reuse, R74, R48 ;  /* 0x0000004a7830723c */ /* 0x040fee0000041830 */
[----:B------:R-:W-:Y:S01]  /*a440*/  F2FP.BF16.PACK_AB R74, R236, R237 ;  /* 0x000000edec4a723e */ /* 0x000fe200000010ff */
[C---:B----4-:R-:W-:Y:S04]  /*a450*/  HMMA.16816.F32.BF16 R52, R120.reuse, R76, R52 ;  /* 0x0000004c7834723c */ /* 0x050fe80000041834 */
[--C-:B-1----:R-:W-:Y:S01]  /*a460*/  FFMA.FTZ R70, R145, c[0x0][0x2d0], -R132.reuse ;  /* 0x0000b40091467a23 */ /* 0x102fe20000010884 */
[----:B------:R-:W-:Y:S03]  /*a470*/  F2FP.BF16.PACK_AB R75, R232, R233 ;  /* 0x000000e9e84b723e */ /* 0x000fe600000010ff */
[C---:B------:R-:W-:Y:S01]  /*a480*/  HMMA.16816.F32.BF16 R56, R120.reuse, R78, R56 ;  /* 0x0000004e7838723c */ /* 0x040fe20000041838 */
[----:B------:R1:W-:Y:S01]  /*a490*/  MUFU.EX2 R114, R70 ;  /* 0x0000004600727308 */ /* 0x0003e20000000800 */
[----:B------:R-:W3:Y:S06]  /*a4a0*/  LDSM.16.MT88.4 R76, [R196+0x800] ;  /* 0x00080000c44c783b */ /* 0x000eec0000004200 */
[C---:B-----5:R-:W-:Y:S08]  /*a4b0*/  HMMA.16816.F32.BF16 R60, R120.reuse, R80, R60 ;  /* 0x00000050783c723c */ /* 0x060ff0000004183c */
[----:B------:R-:W-:Y:S01]  /*a4c0*/  HMMA.16816.F32.BF16 R64, R120, R82, R64 ;  /* 0x000000527840723c */ /* 0x000fe20000041840 */
[----:B------:R-:W4:Y:S07]  /*a4d0*/  LDSM.16.MT88.4 R80, [R192+0x3800] ;  /* 0x00380000c050783b */ /* 0x000f2e0000004200 */
[C---:B------:R-:W-:Y:S05]  /*a4e0*/  HMMA.16816.F32.BF16 R4, R72.reuse, R84, R4 ;  /* 0x000000544804723c */ /* 0x040fea0000041804 */
[--C-:B-1----:R-:W-:Y:S03]  /*a4f0*/  FFMA.FTZ R70, R146, c[0x0][0x2d0], -R132.reuse ;  /* 0x0000b40092467a23 */ /* 0x102fe60000010884 */
[C---:B------:R-:W-:Y:S01]  /*a500*/  HMMA.16816.F32.BF16 R8, R72.reuse, R86, R8 ;  /* 0x000000564808723c */ /* 0x040fe20000041808 */
[----:B------:R1:W5:Y:S01]  /*a510*/  MUFU.EX2 R230, R70 ;  /* 0x0000004600e67308 */ /* 0x0003620000000800 */
[----:B------:R-:W-:Y:S06]  /*a520*/  LDSM.16.MT88.4 R84, [R195+0x3800] ;  /* 0x00380000c354783b */ /* 0x000fec0000004200 */
[C---:B---3--:R-:W-:Y:S08]  /*a530*/  HMMA.16816.F32.BF16 R12, R72.reuse, R76, R12 ;  /* 0x0000004c480c723c */ /* 0x048ff0000004180c */
[C---:B------:R-:W-:Y:S01]  /*a540*/  HMMA.16816.F32.BF16 R16, R72.reuse, R78, R16 ;  /* 0x0000004e4810723c */ /* 0x040fe20000041810 */
[----:B------:R-:W3:Y:S03]  /*a550*/  LDSM.16.MT88.4 R76, [R196+0x3800] ;  /* 0x00380000c44c783b */ /* 0x000ee60000004200 */
[--C-:B-1----:R-:W-:Y:S04]  /*a560*/  FFMA.FTZ R70, R138, c[0x0][0x2d0], -R69.reuse ;  /* 0x0000b4008a467a23 */ /* 0x102fe80000010845 */
[C---:B------:R-:W-:Y:S01]  /*a570*/  HMMA.16816.F32.BF16 R20, R72.reuse, R88, R20 ;  /* 0x000000584814723c */ /* 0x040fe20000041814 */
[----:B------:R1:W-:Y:S07]  /*a580*/  MUFU.EX2 R113, R70 ;  /* 0x0000004600717308 */ /* 0x0003ee0000000800 */
[C---:B------:R-:W-:Y:S01]  /*a590*/  HMMA.16816.F32.BF16 R24, R72.reuse, R90, R24 ;  /* 0x0000005a4818723c */ /* 0x040fe20000041818 */
[----:B------:R-:W2:Y:S07]  /*a5a0*/  LDSM.16.MT88.4 R88, [R198+0x3800] ;  /* 0x00380000c658783b */ /* 0x000eae0000004200 */
[C---:B------:R-:W-:Y:S08]  /*a5b0*/  HMMA.16816.F32.BF16 R28, R72.reuse, R92, R28 ;  /* 0x0000005c481c723c */ /* 0x040ff0000004181c */
[C---:B------:R-:W-:Y:S01]  /*a5c0*/  HMMA.16816.F32.BF16 R32, R72.reuse, R94, R32 ;  /* 0x0000005e4820723c */ /* 0x040fe20000041820 */
[----:B------:R-:W-:Y:S03]  /*a5d0*/  LDSM.16.MT88.4 R92, [R198+0x4000] ;  /* 0x00400000c65c783b */ /* 0x000fe60000004200 */
[--C-:B-1----:R-:W-:Y:S04]  /*a5e0*/  FFMA.FTZ R70, R140, c[0x0][0x2d0], -R69.reuse ;  /* 0x0000b4008c467a23 */ /* 0x102fe80000010845 */
[C---:B----4-:R-:W-:Y:S01]  /*a5f0*/  HMMA.16816.F32.BF16 R36, R72.reuse, R80, R36 ;  /* 0x000000504824723c */ /* 0x050fe20000041824 */
[----:B------:R1:W4:Y:S07]  /*a600*/  MUFU.EX2 R112, R70 ;  /* 0x0000004600707308 */ /* 0x00032e0000000800 */
[C---:B------:R-:W-:Y:S01]  /*a610*/  HMMA.16816.F32.BF16 R40, R72.reuse, R82, R40 ;  /* 0x000000524828723c */ /* 0x040fe20000041828 */
[----:B------:R-:W-:Y:S07]  /*a620*/  LDSM.16.MT88.4 R80, [R196+0x1000] ;  /* 0x00100000c450783b */ /* 0x000fee0000004200 */
[C---:B---3--:R-:W-:Y:S08]  /*a630*/  HMMA.16816.F32.BF16 R44, R72.reuse, R76, R44 ;  /* 0x0000004c482c723c */ /* 0x048ff0000004182c */
[C---:B------:R-:W-:Y:S01]  /*a640*/  HMMA.16816.F32.BF16 R48, R72.reuse, R78, R48 ;  /* 0x0000004e4830723c */ /* 0x040fe20000041830 */
[----:B------:R-:W3:Y:S03]  /*a650*/  LDSM.16.MT88.4 R76, [R192+0x1000] ;  /* 0x00100000c04c783b */ /* 0x000ee60000004200 */
[--C-:B-1----:R-:W-:Y:S04]  /*a660*/  FFMA.FTZ R70, R141, c[0x0][0x2d0], -R69.reuse ;  /* 0x0000b4008d467a23 */ /* 0x102fe80000010845 */
[C---:B------:R-:W-:Y:S01]  /*a670*/  HMMA.16816.F32.BF16 R52, R72.reuse, R84, R52 ;  /* 0x000000544834723c */ /* 0x040fe20000041834 */
[----:B------:R1:W-:Y:S07]  /*a680*/  MUFU.EX2 R229, R70 ;  /* 0x0000004600e57308 */ /* 0x0003ee0000000800 */
[C---:B------:R-:W-:Y:S01]  /*a690*/  HMMA.16816.F32.BF16 R56, R72.reuse, R86, R56 ;  /* 0x000000564838723c */ /* 0x040fe20000041838 */
[----:B------:R-:W3:Y:S07]  /*a6a0*/  LDSM.16.MT88.4 R84, [R195+0x1000] ;  /* 0x00100000c354783b */ /* 0x000eee0000004200 */
[C---:B--2---:R-:W-:Y:S08]  /*a6b0*/  HMMA.16816.F32.BF16 R60, R72.reuse, R88, R60 ;  /* 0x00000058483c723c */ /* 0x044ff0000004183c */
[----:B------:R-:W-:Y:S01]  /*a6c0*/  HMMA.16816.F32.BF16 R64, R72, R90, R64 ;  /* 0x0000005a4840723c */ /* 0x000fe20000041840 */
[----:B------:R-:W2:Y:S03]  /*a6d0*/  LDSM.16.MT88.4 R88, [R198+0x1000] ;  /* 0x00100000c658783b */ /* 0x000ea60000004200 */
[--C-:B-1----:R-:W-:Y:S03]  /*a6e0*/  FFMA.FTZ R70, R144, c[0x0][0x2d0], -R69.reuse ;  /* 0x0000b40090467a23 */ /* 0x102fe60000010845 */
[----:B------:R-:W-:Y:S01]  /*a6f0*/  F2FP.BF16.PACK_AB R72, R231, R115 ;  /* 0x00000073e748723e */ /* 0x000fe200000010ff */
[----:B------:R1:W1:Y:S01]  /*a700*/  MUFU.EX2 R228, R70 ;  /* 0x0000004600e47308 */ /* 0x0002620000000800 */
[----:B-----5:R-:W-:Y:S03]  /*a710*/  F2FP.BF16.PACK_AB R74, R230, R114 ;  /* 0x00000072e64a723e */ /* 0x020fe600000010ff */
[----:B----4-:R-:W-:Y:S01]  /*a720*/  F2FP.BF16.PACK_AB R73, R112, R113 ;  /* 0x000000717049723e */ /* 0x010fe200000010ff */
[--C-:B-1----:R-:W-:Y:S01]  /*a730*/  FFMA.FTZ R70, R151, c[0x0][0x2d0], -R132.reuse ;  /* 0x0000b40097467a23 */ /* 0x102fe20000010884 */
[----:B------:R-:W-:Y:S04]  /*a740*/  F2FP.BF16.PACK_AB R75, R228, R229 ;  /* 0x000000e5e44b723e */ /* 0x000fe800000010ff */
[----:B------:R1:W-:Y:S03]  /*a750*/  MUFU.EX2 R227, R70 ;  /* 0x0000004600e37308 */ /* 0x0003e60000000800 */
[C---:B---3--:R-:W-:Y:S08]  /*a760*/  HMMA.16816.F32.BF16 R4, R72.reuse, R76, R4 ;  /* 0x0000004c4804723c */ /* 0x048ff00000041804 */
[C---:B------:R-:W-:Y:S01]  /*a770*/  HMMA.16816.F32.BF16 R8, R72.reuse, R78, R8 ;  /* 0x0000004e4808723c */ /* 0x040fe20000041808 */
[----:B------:R-:W3:Y:S07]  /*a780*/  LDSM.16.MT88.4 R76, [R192+0x4000] ;  /* 0x00400000c04c783b */ /* 0x000eee0000004200 */
[C---:B------:R-:W-:Y:S04]  /*a790*/  HMMA.16816.F32.BF16 R12, R72.reuse, R80, R12 ;  /* 0x00000050480c723c */ /* 0x040fe8000004180c */
[--C-:B-1----:R-:W-:Y:S04]  /*a7a0*/  FFMA.FTZ R70, R156, c[0x0][0x2d0], -R132.reuse ;  /* 0x0000b4009c467a23 */ /* 0x102fe80000010884 */
[C---:B------:R-:W-:Y:S01]  /*a7b0*/  HMMA.16816.F32.BF16 R16, R72.reuse, R82, R16 ;  /* 0x000000524810723c */ /* 0x040fe20000041810 */
[----:B------:R1:W4:Y:S01]  /*a7c0*/  MUFU.EX2 R224, R70 ;  /* 0x0000004600e07308 */ /* 0x0003220000000800 */
[----:B------:R-:W5:Y:S06]  /*a7d0*/  LDSM.16.MT88.4 R80, [R196+0x4000] ;  /* 0x00400000c450783b */ /* 0x000f6c0000004200 */
[C---:B------:R-:W-:Y:S08]  /*a7e0*/  HMMA.16816.F32.BF16 R20, R72.reuse, R84, R20 ;  /* 0x000000544814723c */ /* 0x040ff00000041814 */
[C---:B------:R-:W-:Y:S01]  /*a7f0*/  HMMA.16816.F32.BF16 R24, R72.reuse, R86, R24 ;  /* 0x000000564818723c */ /* 0x040fe20000041818 */
[----:B------:R-:W4:Y:S07]  /*a800*/  LDSM.16.MT88.4 R84, [R195+0x4000] ;  /* 0x00400000c354783b */ /* 0x000f2e0000004200 */
[C---:B--2---:R-:W-:Y:S04]  /*a810*/  HMMA.16816.F32.BF16 R28, R72.reuse, R88, R28 ;  /* 0x00000058481c723c */ /* 0x044fe8000004181c */
[--C-:B-1----:R-:W-:Y:S04]  /*a820*/  FFMA.FTZ R70, R159, c[0x0][0x2d0], -R132.reuse ;  /* 0x0000b4009f467a23 */ /* 0x102fe80000010884 */
[C---:B------:R-:W-:Y:S01]  /*a830*/  HMMA.16816.F32.BF16 R32, R72.reuse, R90, R32 ;  /* 0x0000005a4820723c */ /* 0x040fe20000041820 */
[----:B------:R1:W-:Y:S01]  /*a840*/  MUFU.EX2 R180, R70 ;  /* 0x0000004600b47308 */ /* 0x0003e20000000800 */
[----:B------:R-:W2:Y:S06]  /*a850*/  LDSM.16.MT88.4 R88, [R192+0x1800] ;  /* 0x00180000c058783b */ /* 0x000eac0000004200 */
[C---:B---3--:R-:W-:Y:S08]  /*a860*/  HMMA.16816.F32.BF16 R36, R72.reuse, R76, R36 ;  /* 0x0000004c4824723c */ /* 0x048ff00000041824 */
[C---:B------:R-:W-:Y:S01]  /*a870*/  HMMA.16816.F32.BF16 R40, R72.reuse, R78, R40 ;  /* 0x0000004e4828723c */ /* 0x040fe20000041828 */
[----:B------:R-:W3:Y:S07]  /*a880*/  LDSM.16.MT88.4 R76, [R196+0x1800] ;  /* 0x00180000c44c783b */ /* 0x000eee0000004200 */
[C---:B-----5:R-:W-:Y:S04]  /*a890*/  HMMA.16816.F32.BF16 R44, R72.reuse, R80, R44 ;  /* 0x00000050482c723c */ /* 0x060fe8000004182c */
[--C-:B-1----:R-:W-:Y:S04]  /*a8a0*/  FFMA.FTZ R70, R160, c[0x0][0x2d0], -R132.reuse ;  /* 0x0000b400a0467a23 */ /* 0x102fe80000010884 */
[C---:B------:R-:W-:Y:S01]  /*a8b0*/  HMMA.16816.F32.BF16 R48, R72.reuse, R82, R48 ;  /* 0x000000524830723c */ /* 0x040fe20000041830 */
[----:B------:R1:W5:Y:S01]  /*a8c0*/  MUFU.EX2 R159, R70 ;  /* 0x00000046009f7308 */ /* 0x0003620000000800 */
[----:B------:R-:W2:Y:S06]  /*a8d0*/  LDSM.16.MT88.4 R80, [R195+0x1800] ;  /* 0x00180000c350783b */ /* 0x000eac0000004200 */
[C---:B----4-:R-:W-:Y:S08]  /*a8e0*/  HMMA.16816.F32.BF16 R52, R72.reuse, R84, R52 ;  /* 0x000000544834723c */ /* 0x050ff00000041834 */
[C---:B------:R-:W-:Y:S01]  /*a8f0*/  HMMA.16816.F32.BF16 R56, R72.reuse, R86, R56 ;  /* 0x000000564838723c */ /* 0x040fe20000041838 */
[----:B------:R-:W4:Y:S07]  /*a900*/  LDSM.16.MT88.4 R84, [R198+0x1800] ;  /* 0x00180000c654783b */ /* 0x000f2e0000004200 */
[C---:B------:R-:W-:Y:S04]  /*a910*/  HMMA.16816.F32.BF16 R60, R72.reuse, R92, R60 ;  /* 0x0000005c483c723c */ /* 0x040fe8000004183c */
[--C-:B-1----:R-:W-:Y:S04]  /*a920*/  FFMA.FTZ R70, R139, c[0x0][0x2d0], -R69.reuse ;  /* 0x0000b4008b467a23 */ /* 0x102fe80000010845 */
[----:B------:R-:W-:Y:S01]  /*a930*/  HMMA.16816.F32.BF16 R64, R72, R94, R64 ;  /* 0x0000005e4840723c */ /* 0x000fe20000041840 */
[----:B------:R1:W-:Y:S01]  /*a940*/  MUFU.EX2 R156, R70 ;  /* 0x00000046009c7308 */ /* 0x0003e20000000800 */
[----:B------:R-:W-:Y:S05]  /*a950*/  LDSM.16.MT88.4 R92, [R195+0x4800] ;  /* 0x00480000c35c783b */ /* 0x000fea0000004200 */
[----:B------:R-:W-:Y:S02]  /*a960*/  F2FP.BF16.PACK_AB R72, R224, R227 ;  /* 0x000000e3e048723e */ /* 0x000fe400000010ff */
[----:B-----5:R-:W-:Y:S03]  /*a970*/  F2FP.BF16.PACK_AB R74, R159, R180 ;  /* 0x000000b49f4a723e */ /* 0x020fe600000010ff */
        /* <DEDUP_REMOVED lines=13> */
[C---:B---3--:R-:W-:Y:S04]  /*aa50*/  HMMA.16816.F32.BF16 R12, R72.reuse, R76, R12 ;  /* 0x0000004c480c723c */ /* 0x048fe8000004180c */
[--C-:B-1----:R-:W-:Y:S04]  /*aa60*/  FFMA.FTZ R70, R182, c[0x0][0x2d0], -R132.reuse ;  /* 0x0000b400b6467a23 */ /* 0x102fe80000010884 */
[C---:B------:R-:W-:Y:S01]  /*aa70*/  HMMA.16816.F32.BF16 R16, R72.reuse, R78, R16 ;  /* 0x0000004e4810723c */ /* 0x040fe20000041810 */
[----:B------:R1:W3:Y:S01]  /*aa80*/  MUFU.EX2 R144, R70 ;  /* 0x0000004600907308 */ /* 0x0002e20000000800 */
[----:B------:R-:W5:Y:S06]  /*aa90*/  LDSM.16.MT88.4 R76, [R196+0x4800] ;  /* 0x00480000c44c783b */ /* 0x000f6c0000004200 */
[C---:B------:R-:W-:Y:S08]  /*aaa0*/  HMMA.16816.F32.BF16 R20, R72.reuse, R80, R20 ;  /* 0x000000504814723c */ /* 0x040ff00000041814 */
[C---:B------:R-:W-:Y:S01]  /*aab0*/  HMMA.16816.F32.BF16 R24, R72.reuse, R82, R24 ;  /* 0x000000524818723c */ /* 0x040fe20000041818 */
[----:B------:R-:W3:Y:S07]  /*aac0*/  LDSM.16.MT88.4 R80, [R192+0x2000] ;  /* 0x00200000c050783b */ /* 0x000eee0000004200 */
[C---:B----4-:R-:W-:Y:S04]  /*aad0*/  HMMA.16816.F32.BF16 R28, R72.reuse, R84, R28 ;  /* 0x00000054481c723c */ /* 0x050fe8000004181c */
[--C-:B-1----:R-:W-:Y:S04]  /*aae0*/  FFMA.FTZ R70, R183, c[0x0][0x2d0], -R132.reuse ;  /* 0x0000b400b7467a23 */ /* 0x102fe80000010884 */
[C---:B------:R-:W-:Y:S01]  /*aaf0*/  HMMA.16816.F32.BF16 R32, R72.reuse, R86, R32 ;  /* 0x000000564820723c */ /* 0x040fe20000041820 */
[----:B------:R1:W-:Y:S01]  /*ab00*/  MUFU.EX2 R143, R70 ;  /* 0x00000046008f7308 */ /* 0x0003e20000000800 */
[----:B------:R-:W4:Y:S06]  /*ab10*/  LDSM.16.MT88.4 R84, [R196+0x2000] ;  /* 0x00200000c454783b */ /* 0x000f2c0000004200 */
[C---:B--2---:R-:W-:Y:S08]  /*ab20*/  HMMA.16816.F32.BF16 R36, R72.reuse, R88, R36 ;  /* 0x000000584824723c */ /* 0x044ff00000041824 */
[C---:B------:R-:W-:Y:S01]  /*ab30*/  HMMA.16816.F32.BF16 R40, R72.reuse, R90, R40 ;  /* 0x0000005a4828723c */ /* 0x040fe20000041828 */
[----:B------:R-:W-:Y:S07]  /*ab40*/  LDSM.16.MT88.4 R88, [R198+0x2000] ;  /* 0x00200000c658783b */ /* 0x000fee0000004200 */
[C---:B-----5:R-:W-:Y:S04]  /*ab50*/  HMMA.16816.F32.BF16 R44, R72.reuse, R76, R44 ;  /* 0x0000004c482c723c */ /* 0x060fe8000004182c */
[--C-:B-1----:R-:W-:Y:S04]  /*ab60*/  FFMA.FTZ R70, R188, c[0x0][0x2d0], -R132.reuse ;  /* 0x0000b400bc467a23 */ /* 0x102fe80000010884 */
[C---:B------:R-:W-:Y:S01]  /*ab70*/  HMMA.16816.F32.BF16 R48, R72.reuse, R78, R48 ;  /* 0x0000004e4830723c */ /* 0x040fe20000041830 */
[----:B------:R1:W2:Y:S01]  /*ab80*/  MUFU.EX2 R142, R70 ;  /* 0x00000046008e7308 */ /* 0x0002a20000000800 */
[----:B------:R-:W5:Y:S06]  /*ab90*/  LDSM.16.MT88.4 R76, [R195+0x2000] ;  /* 0x00200000c34c783b */ /* 0x000f6c0000004200 */
[C---:B------:R-:W-:Y:S08]  /*aba0*/  HMMA.16816.F32.BF16 R52, R72.reuse, R92, R52 ;  /* 0x0000005c4834723c */ /* 0x040ff00000041834 */
[C---:B------:R-:W-:Y:S01]  /*abb0*/  HMMA.16816.F32.BF16 R56, R72.reuse, R94, R56 ;  /* 0x0000005e4838723c */ /* 0x040fe20000041838 */
[----:B------:R-:W-:Y:S07]  /*abc0*/  LDSM.16.MT88.4 R92, [R195+0x5000] ;  /* 0x00500000c35c783b */ /* 0x000fee0000004200 */
[C---:B------:R-:W-:Y:S04]  /*abd0*/  HMMA.16816.F32.BF16 R60, R72.reuse, R96, R60 ;  /* 0x00000060483c723c */ /* 0x040fe8000004183c */
[--C-:B-1----:R-:W-:Y:S04]  /*abe0*/  FFMA.FTZ R70, R149, c[0x0][0x2d0], -R69.reuse ;  /* 0x0000b40095467a23 */ /* 0x102fe80000010845 */
[----:B------:R-:W-:Y:S01]  /*abf0*/  HMMA.16816.F32.BF16 R64, R72, R98, R64 ;  /* 0x000000624840723c */ /* 0x000fe20000041840 */
[----:B------:R1:W-:Y:S01]  /*ac00*/  MUFU.EX2 R141, R70 ;  /* 0x00000046008d7308 */ /* 0x0003e20000000800 */
[----:B------:R-:W-:Y:S05]  /*ac10*/  LDSM.16.MT88.4 R96, [R196+0x2800] ;  /* 0x00280000c460783b */ /* 0x000fea0000004200 */
[----:B---3--:R-:W-:Y:S02]  /*ac20*/  F2FP.BF16.PACK_AB R72, R144, R145 ;  /* 0x000000919048723e */ /* 0x008fe400000010ff */
[----:B--2---:R-:W-:Y:S03]  /*ac30*/  F2FP.BF16.PACK_AB R74, R142, R143 ;  /* 0x0000008f8e4a723e */ /* 0x004fe600000010ff */
[--C-:B-1----:R-:W-:Y:S04]  /*ac40*/  FFMA.FTZ R70, R150, c[0x0][0x2d0], -R69.reuse ;  /* 0x0000b40096467a23 */ /* 0x102fe80000010845 */
        /* <DEDUP_REMOVED lines=12> */
[C---:B----4-:R-:W-:Y:S04]  /*ad10*/  HMMA.16816.F32.BF16 R12, R72.reuse, R84, R12 ;  /* 0x00000054480c723c */ /* 0x050fe8000004180c */
[--C-:B-1----:R-:W-:Y:S04]  /*ad20*/  FFMA.FTZ R70, R190, c[0x0][0x2d0], -R132.reuse ;  /* 0x0000b400be467a23 */ /* 0x102fe80000010884 */
[C---:B------:R-:W-:Y:S01]  /*ad30*/  HMMA.16816.F32.BF16 R16, R72.reuse, R86, R16 ;  /* 0x000000564810723c */ /* 0x040fe20000041810 */
[----:B------:R1:W3:Y:S01]  /*ad40*/  MUFU.EX2 R136, R70 ;  /* 0x0000004600887308 */ /* 0x0002e20000000800 */
[----:B------:R-:W4:Y:S06]  /*ad50*/  LDSM.16.MT88.4 R84, [R196+0x5000] ;  /* 0x00500000c454783b */ /* 0x000f2c0000004200 */
[C---:B-----5:R-:W-:Y:S08]  /*ad60*/  HMMA.16816.F32.BF16 R20, R72.reuse, R76, R20 ;  /* 0x0000004c4814723c */ /* 0x060ff00000041814 */
[C---:B------:R-:W-:Y:S01]  /*ad70*/  HMMA.16816.F32.BF16 R24, R72.reuse, R78, R24 ;  /* 0x0000004e4818723c */ /* 0x040fe20000041818 */
[----:B------:R-:W5:Y:S07]  /*ad80*/  LDSM.16.MT88.4 R76, [R198+0x5000] ;  /* 0x00500000c64c783b */ /* 0x000f6e0000004200 */
[C---:B------:R-:W-:Y:S04]  /*ad90*/  HMMA.16816.F32.BF16 R28, R72.reuse, R88, R28 ;  /* 0x00000058481c723c */ /* 0x040fe8000004181c */
[--C-:B-1----:R-:W-:Y:S01]  /*ada0*/  FFMA.FTZ R70, R191, c[0x0][0x2d0], -R132.reuse ;  /* 0x0000b400bf467a23 */ /* 0x102fe20000010884 */
[----:B---3--:R-:W-:Y:S01]  /*adb0*/  F2FP.BF16.PACK_AB R120, R136, R137 ;  /* 0x000000898878723e */ /* 0x008fe200000010ff */
[----:B------:R-:W-:Y:S01]  /*adc0*/  FFMA.FTZ R132, R216, c[0x0][0x2d0], -R132 ;  /* 0x0000b400d8847a23 */ /* 0x000fe20000010884 */
[----:B------:R-:W-:Y:S01]  /*add0*/  IADD3 R216, R217, -0x1, RZ ;  /* 0xffffffffd9d87810 */ /* 0x000fe20007ffe0ff */
[C---:B------:R-:W-:Y:S01]  /*ade0*/  HMMA.16816.F32.BF16 R32, R72.reuse, R90, R32 ;  /* 0x0000005a4820723c */ /* 0x040fe20000041820 */
[----:B------:R1:W-:Y:S01]  /*adf0*/  MUFU.EX2 R135, R70 ;  /* 0x0000004600877308 */ /* 0x0003e20000000800 */
[----:B------:R-:W3:Y:S02]  /*ae00*/  LDSM.16.MT88.4 R88, [R192+0x2800] ;  /* 0x00280000c058783b */ /* 0x000ee40000004200 */
[----:B------:R-:W-:Y:S04]  /*ae10*/  IMAD.MOV.U32 R217, RZ, RZ, R216 ;  /* 0x000000ffffd97224 */ /* 0x000fe800078e00d8 */
[C---:B--2---:R-:W-:Y:S03]  /*ae20*/  HMMA.16816.F32.BF16 R36, R72.reuse, R80, R36 ;  /* 0x000000504824723c */ /* 0x044fe60000041824 */
[----:B------:R-:W2:Y:S05]  /*ae30*/  MUFU.EX2 R134, R132 ;  /* 0x0000008400867308 */ /* 0x000eaa0000000800 */
[C---:B------:R-:W-:Y:S08]  /*ae40*/  HMMA.16816.F32.BF16 R40, R72.reuse, R82, R40 ;  /* 0x000000524828723c */ /* 0x040ff00000041828 */
[C---:B----4-:R-:W-:Y:S04]  /*ae50*/  HMMA.16816.F32.BF16 R44, R72.reuse, R84, R44 ;  /* 0x00000054482c723c */ /* 0x050fe8000004182c */
[--C-:B-1----:R-:W-:Y:S04]  /*ae60*/  FFMA.FTZ R70, R161, c[0x0][0x2d0], -R69.reuse ;  /* 0x0000b400a1467a23 */ /* 0x102fe80000010845 */
[C---:B------:R-:W-:Y:S01]  /*ae70*/  HMMA.16816.F32.BF16 R48, R72.reuse, R86, R48 ;  /* 0x000000564830723c */ /* 0x040fe20000041830 */
[----:B------:R1:W-:Y:S03]  /*ae80*/  MUFU.EX2 R133, R70 ;  /* 0x0000004600857308 */ /* 0x0003e60000000800 */
[----:B--2---:R-:W-:Y:S04]  /*ae90*/  F2FP.BF16.PACK_AB R122, R134, R135 ;  /* 0x00000087867a723e */ /* 0x004fe800000010ff */
[C---:B------:R-:W-:Y:S08]  /*aea0*/  HMMA.16816.F32.BF16 R52, R72.reuse, R92, R52 ;  /* 0x0000005c4834723c */ /* 0x040ff00000041834 */
[C---:B------:R-:W-:Y:S08]  /*aeb0*/  HMMA.16816.F32.BF16 R56, R72.reuse, R94, R56 ;  /* 0x0000005e4838723c */ /* 0x040ff00000041838 */
[C---:B-----5:R-:W-:Y:S04]  /*aec0*/  HMMA.16816.F32.BF16 R60, R72.reuse, R76, R60 ;  /* 0x0000004c483c723c */ /* 0x060fe8000004183c */
[--C-:B-1----:R-:W-:Y:S04]  /*aed0*/  FFMA.FTZ R70, R162, c[0x0][0x2d0], -R69.reuse ;  /* 0x0000b400a2467a23 */ /* 0x102fe80000010845 */
[----:B------:R-:W-:Y:S01]  /*aee0*/  HMMA.16816.F32.BF16 R64, R72, R78, R64 ;  /* 0x0000004e4840723c */ /* 0x000fe20000041840 */
[----:B------:R1:W2:Y:S03]  /*aef0*/  MUFU.EX2 R132, R70 ;  /* 0x0000004600847308 */ /* 0x0002a60000000800 */
[--C-:B-1----:R-:W-:Y:S01]  /*af00*/  FFMA.FTZ R70, R163, c[0x0][0x2d0], -R69.reuse ;  /* 0x0000b400a3467a23 */ /* 0x102fe20000010845 */
[----:B--2---:R-:W-:Y:S01]  /*af10*/  F2FP.BF16.PACK_AB R121, R132, R133 ;  /* 0x000000858479723e */ /* 0x004fe200000010ff */
[----:B------:R-:W-:Y:S05]  /*af20*/  FFMA.FTZ R69, R71, c[0x0][0x2d0], -R69 ;  /* 0x0000b40047457a23 */ /* 0x000fea0000010845 */
[----:B------:R-:W-:Y:S10]  /*af30*/  MUFU.EX2 R70, R70 ;  /* 0x0000004600467308 */ /* 0x000ff40000000800 */
[----:B------:R-:W1:Y:S02]  /*af40*/  MUFU.EX2 R69, R69 ;  /* 0x0000004500457308 */ /* 0x000e640000000800 */
[----:B-1----:R-:W-:Y:S07]  /*af50*/  F2FP.BF16.PACK_AB R123, R69, R70 ;  /* 0x00000046457b723e */ /* 0x002fee00000010ff */
[C---:B---3--:R-:W-:Y:S07]  /*af60*/  HMMA.16816.F32.BF16 R72, R120.reuse, R88, R4 ;  /* 0x000000587848723c */ /* 0x048fee0000041804 */
[----:B------:R-:W-:Y:S01]  /*af70*/  FFMA.FTZ R4, R2, R250, R244 ;  /* 0x000000fa02047223 */ /* 0x000fe200000100f4 */
[C---:B------:R-:W-:Y:S01]  /*af80*/  HMMA.16816.F32.BF16 R76, R120.reuse, R90, R8 ;  /* 0x0000005a784c723c */ /* 0x040fe20000041808 */
[----:B------:R-:W-:Y:S03]  /*af90*/  LDSM.16.MT88.4 R8, [R198+0x5800] ;  /* 0x00580000c608783b */ /* 0x000fe60000004200 */
[----:B------:R-:W-:Y:S02]  /*afa0*/  FFMA.FTZ R2, R0, R249, R243 ;  /* 0x000000f900027223 */ /* 0x000fe400000100f3 */
        /* <DEDUP_REMOVED lines=17> */
[----:B------:R-:W-:Y:S01]  /*b0c0*/  FADD.FTZ R2, R233, R2 ;  /* 0x00000002e9027221 */ /* 0x000fe20000010000 */
        /* <DEDUP_REMOVED lines=20> */
[C---:B-1----:R-:W-:Y:S04]  /*b210*/  HMMA.16816.F32.BF16 R52, R120.reuse, R4, R52 ;  /* 0x000000047834723c */ /* 0x042fe80000041834 */
        /* <DEDUP_REMOVED lines=11> */
[----:B------:R-:W-:Y:S03]  /*b2d0*/  HMMA.16816.F32.BF16 R64, R120, R10, R64 ;  /* 0x0000000a7840723c */ /* 0x000fe60000041840 */
[----:B------:R-:W-:Y:S02]  /*b2e0*/  FADD.FTZ R0, R142, R0 ;  /* 0x000000008e007221 */ /* 0x000fe40000010000 */
[----:B------:R-:W-:Y:S02]  /*b2f0*/  FADD.FTZ R4, R138, R2 ;  /* 0x000000028a047221 */ /* 0x000fe40000010000 */
[----:B------:R-:W-:Y:S02]  /*b300*/  FADD.FTZ R2, R137, R0 ;  /* 0x0000000089027221 */ /* 0x000fe40000010000 */
[----:B------:R-:W-:Y:S03]  /*b310*/  FADD.FTZ R0, R133, R4 ;  /* 0x0000000485007221 */ /* 0x000fe60000010000 */
[----:B------:R-:W-:Y:S02]  /*b320*/  FADD.FTZ R2, R136, R2 ;  /* 0x0000000288027221 */ /* 0x000fe40000010000 */
[----:B------:R-:W-:Y:S02]  /*b330*/  FADD.FTZ R0, R132, R0 ;  /* 0x0000000084007221 */ /* 0x000fe40000010000 */
[----:B------:R-:W-:Y:S02]  /*b340*/  FADD.FTZ R2, R135, R2 ;  /* 0x0000000287027221 */ /* 0x000fe40000010000 */
[----:B------:R-:W-:Y:S02]  /*b350*/  FADD.FTZ R0, R70, R0 ;  /* 0x0000000046007221 */ /* 0x000fe40000010000 */
[----:B------:R-:W-:Y:S02]  /*b360*/  FADD.FTZ R2, R134, R2 ;  /* 0x0000000286027221 */ /* 0x000fe40000010000 */
[----:B------:R-:W-:Y:S02]  /*b370*/  FADD.FTZ R0, R69, R0 ;  /* 0x0000000045007221 */ /* 0x000fe40000010000 */
[--C-:B------:R-:W-:Y:S01]  /*b380*/  IMAD.MOV.U32 R4, RZ, RZ, R3.reuse ;  /* 0x000000ffff047224 */ /* 0x100fe200078e0003 */
[----:B------:R1:W-:Y:S01]  /*b390*/  STL [R1+0x8], R2 ;  /* 0x0000080201007387 */ /* 0x0003e20000100800 */
[----:B------:R-:W-:Y:S02]  /*b3a0*/  IMAD.MOV.U32 R69, RZ, RZ, R68 ;  /* 0x000000ffff457224 */ /* 0x000fe400078e0044 */
[----:B------:R-:W-:Y:S01]  /*b3b0*/  IMAD.MOV.U32 R70, RZ, RZ, R3 ;  /* 0x000000ffff467224 */ /* 0x000fe200078e0003 */
[----:B------:R1:W-:Y:S01]  /*b3c0*/  STL [R1+0xc], R0 ;  /* 0x00000c0001007387 */ /* 0x0003e20000100800 */
[----:B------:R-:W-:-:S05]  /*b3d0*/  @P0 BRA `(.L_x_570) ;  /* 0xffffbb6000000947 */ /* 0x000fca000383ffff */
.L_x_561:
[----:B-1----:R-:W2:Y:S04]  /*b3e0*/  LDL R0, [R1+0x20] ;  /* 0x0000200001007983 */ /* 0x002ea80000100800 */
[----:B------:R-:W3:Y:S04]  /*b3f0*/  LDL R3, [R1+0x10] ;  /* 0x0000100001037983 */ /* 0x000ee80000100800 */
[----:B------:R-:W4:Y:S01]  /*b400*/  LDL R2, [R1+0x18] ;  /* 0x0000180001027983 */ /* 0x000f220000100800 */
[----:B--2---:R-:W-:Y:S01]  /*b410*/  IADD3 R0, R0, 0x7f, RZ ;  /* 0x0000007f00007810 */ /* 0x004fe20007ffe0ff */
[----:B---3--:R-:W-:-:S04]  /*b420*/  IMAD.MOV.U32 R5, RZ, RZ, R3 ;  /* 0x000000ffff057224 */ /* 0x008fc800078e0003 */
[----:B------:R-:W-:Y:S01]  /*b430*/  @P2 IMAD.HI.U32 R3, R0, c[0x0][0x2c8], RZ ;  /* 0x0000b20000032a27 */ /* 0x000fe200078e00ff */
[----:B----4-:R-:W-:-:S04]  /*b440*/  IADD3 R2, R2, 0x1, -R5 ;  /* 0x0000000102027810 */ /* 0x010fc80007ffe805 */
[----:B------:R-:W-:-:S05]  /*b450*/  @P2 SHF.R.U32.HI R0, RZ, c[0x0][0x2cc], R3 ;  /* 0x0000b300ff002a19 */ /* 0x000fca0000011603 */
[----:B------:R-:W-:-:S05]  /*b460*/  IMAD.IADD R0, R2, 0x1, R0 ;  /* 0x0000000102007824 */ /* 0x000fca00078e0200 */
[----:B------:R-:W-:Y:S01]  /*b470*/  IADD3 R2, R0, -c[0x0][0x324], RZ ;  /* 0x8000c90000027a10 */ /* 0x000fe20007ffe0ff */
[----:B------:R-:W-:Y:S05]  /*b480*/  @!P1 BRA `(.L_x_571) ;  /* 0x0000011000009947 */ /* 0x000fea0003800000 */
[----:B------:R-:W-:Y:S01]  /*b490*/  ISETP.GT.AND P0, PT, R0, -0x1, PT ;  /* 0xffffffff0000780c */ /* 0x000fe20003f04270 */
[----:B------:R-:W-:-:S12]  /*b4a0*/  BSSY B0, `(.L_x_572) ;  /* 0x000000d000007945 */ /* 0x000fd80003800000 */
        /* <DEDUP_REMOVED lines=8> */
.L_x_573:
[----:B------:R-:W-:-:S04]  /*b530*/  MOV R3, c[0x0][0x32c] ;  /* 0x0000cb0000037a02 */ /* 0x000fc80000000f00 */
[----:B------:R-:W-:-:S13]  /*b540*/  ISETP.NE.AND P0, PT, R3, 0x1, PT ;  /* 0x000000010300780c */ /* 0x000fda0003f05270 */
[----:B------:R-:W-:-:S05]  /*b550*/  @P0 IMAD.HI.U32 R3, R0, c[0x0][0x330], RZ ;  /* 0x0000cc0000030a27 */ /* 0x000fca00078e00ff */
[----:B------:R-:W-:Y:S02]  /*b560*/  @P0 SHF.R.U32.HI R0, RZ, c[0x0][0x334], R3 ;  /* 0x0000cd00ff000a19 */ /* 0x000fe40000011603 */
.L_x_574:
[----:B------:R-:W-:Y:S05]  /*b570*/  BSYNC B0 ;  /* 0x0000000000007941 */ /* 0x000fea0003800000 */
.L_x_572:
[----:B------:R-:W-:-:S05]  /*b580*/  IMAD R0, R0, c[0x0][0x32c], RZ ;  /* 0x0000cb0000007a24 */ /* 0x000fca00078e02ff */
[----:B------:R-:W-:-:S04]  /*b590*/  IMNMX R2, R2, R0, !PT ;  /* 0x0000000002027217 */ /* 0x000fc80007800200 */
.L_x_571:
[----:B------:R-:W-:-:S05]  /*b5a0*/  IADD3 R2, R2, 0x5f, RZ ;  /* 0x0000005f02027810 */ /* 0x000fca0007ffe0ff */
[----:B------:R-:W-:-:S05]  /*b5b0*/  IMAD.HI R2, R2, 0x2aaaaaab, RZ ;  /* 0x2aaaaaab02027827 */ /* 0x000fca00078e02ff */
[----:B------:R-:W-:-:S04]  /*b5c0*/  SHF.R.U32.HI R0, RZ, 0x1f, R2 ;  /* 0x0000001fff007819 */ /* 0x000fc80000011602 */
[----:B------:R-:W-:-:S04]  /*b5d0*/  LEA.HI.SX32 R0, R2, R0, 0x1c ;  /* 0x0000000002007211 */ /* 0x000fc800078fe2ff */
[----:B------:R-:W-:-:S04]  /*b5e0*/  IMNMX R3, R219, R0, !PT ;  /* 0x00000000db037217 */ /* 0x000fc80007800200 */
[----:B------:R-:W-:Y:S01]  /*b5f0*/  ISETP.GE.AND P0, PT, R216, R3, PT ;  /* 0x00000003d800720c */ /* 0x000fe20003f06270 */
[----:B------:R1:W-:-:S12]  /*b600*/  STL [R1+0x1c], R3 ;  /* 0x00001c0301007387 */ /* 0x0003d80000100800 */
[----:B------:R-:W-:Y:S05]  /*b610*/  @!P0 BRA `(.L_x_575) ;  /* 0x000032c000008947 */ /* 0x000fea0003800000 */
[----:B------:R-:W-:Y:S02]  /*b620*/  MOV R70, R4 ;  /* 0x0000000400467202 */ /* 0x000fe40000000f00 */
[----:B------:R-:W-:Y:S02]  /*b630*/  MOV R69, R68 ;  /* 0x0000004400457202 */ /* 0x000fe40000000f00 */
[----:B------:R-:W-:Y:S02]  /*b640*/  MOV R217, R216 ;  /* 0x000000d800d97202 */ /* 0x000fe40000000f00 */
.L_x_576:
[----:B------:R-:W2:Y:S01]  /*b650*/  LDL.64 R228, [R1] ;  /* 0x0000000001e47983 */ /* 0x000ea20000100a00 */
[----:B------:R-:W-:Y:S04]  /*b660*/  DEPBAR.LE SB0, 0x0 ;  /* 0x000080000000791a */ /* 0x000fe80000000000 */
[----:B------:R-:W-:Y:S01]  /*b670*/  WARPSYNC 0xffffffff ;  /* 0xffffffff00007948 */ /* 0x000fe20003800000 */
[----:B------:R-:W-:Y:S01]  /*b680*/  BAR.SYNC.DEFER_BLOCKING 0x0 ;  /* 0x0000000000007b1d */ /* 0x000fe20000010000 */
[----:B------:R-:W-:Y:S02]  /*b690*/  ISETP.GT.AND P6, PT, R219, R217, PT ;  /* 0x000000d9db00720c */ /* 0x000fe40003fc4270 */
[C---:B------:R-:W-:Y:S11]  /*b6a0*/  IADD3 R216, R217.reuse, -0x1, RZ ;  /* 0xffffffffd9d87810 */ /* 0x040ff60007ffe0ff */
[----:B------:R-:W-:Y:S01]  /*b6b0*/  @!P6 SHF.R.S32.HI R0, RZ, 0x1f, R217 ;  /* 0x0000001fff00e819 */ /* 0x000fe200000114d9 */
[C---:B------:R-:W-:Y:S01]  /*b6c0*/  @!P6 IMAD.WIDE.U32 R30, R217.reuse, c[0x0][0x208], RZ ;  /* 0x00008200d91eea25 */ /* 0x040fe200078e00ff */
[----:B------:R-:W-:Y:S02]  /*b6d0*/  @!P6 MOV R2, c[0x0][0x208] ;  /* 0x000082000002ea02 */ /* 0x000fe40000000f00 */
[----:B-1----:R-:W-:Y:S01]  /*b6e0*/  @!P6 MOV R3, 0x5 ;  /* 0x000000050003e802 */ /* 0x002fe20000000f00 */
[----:B------:R-:W-:Y:S01]  /*b6f0*/  @!P6 IMAD R0, R0, c[0x0][0x208], RZ ;  /* 0x000082000000ea24 */ /* 0x000fe200078e02ff */
[C---:B------:R-:W-:Y:S02]  /*b700*/  @!P6 SHF.L.U32 R28, R2.reuse, 0x5, RZ ;  /* 0x00000005021ce819 */ /* 0x040fe400000006ff */
[----:B------:R-:W-:Y:S01]  /*b710*/  @!P6 SHF.L.U64.HI R29, R2, R3, c[0x0][0x20c] ;  /* 0x00008300021de619 */ /* 0x000fe20000010203 */
[----:B------:R-:W-:Y:S01]  /*b720*/  @!P6 IMAD R0, R217, c[0x0][0x20c], R0 ;  /* 0x00008300d900ea24 */ /* 0x000fe200078e0200 */
[----:B------:R-:W1:Y:S01]  /*b730*/  LDSM.16.M88.4 R8, [R193] ;  /* 0x00000000c108783b */ /* 0x000e620000000200 */
[----:B------:R-:W-:Y:S02]  /*b740*/  @!P6 MOV R36, R220 ;  /* 0x000000dc0024e202 */ /* 0x000fe40000000f00 */
[----:B------:R-:W-:Y:S01]  /*b750*/  @!P6 IMAD.WIDE.U32 R2, R30, 0x60, R28 ;  /* 0x000000601e02e825 */ /* 0x000fe200078e001c */
[----:B------:R-:W-:Y:S02]  /*b760*/  @!P6 IADD3 R0, R31, R0, RZ ;  /* 0x000000001f00e210 */ /* 0x000fe40007ffe0ff */
[----:B------:R-:W-:Y:S02]  /*b770*/  @!P6 MOV R37, R225 ;  /* 0x000000e10025e202 */ /* 0x000fe40000000f00 */
[----:B------:R-:W3:Y:S01]  /*b780*/  LDSM.16.M88.4 R16, [R193+0x800] ;  /* 0x00080000c110783b */ /* 0x000ee20000000200 */
[----:B------:R-:W-:Y:S01]  /*b790*/  @!P6 IMAD R45, R0, 0x60, RZ ;  /* 0x00000060002de824 */ /* 0x000fe200078e02ff */
[-C--:B------:R-:W-:Y:S01]  /*b7a0*/  @!P6 IADD3 R31, P5, R220, R2.reuse, RZ ;  /* 0x00000002dc1fe210 */ /* 0x080fe20007fbe0ff */
[----:B------:R-:W-:Y:S01]  /*b7b0*/  @!P6 IMAD.WIDE.U32 R36, R30, 0x60, R36 ;  /* 0x000000601e24e825 */ /* 0x000fe200078e0024 */
[----:B------:R-:W-:Y:S02]  /*b7c0*/  @!P6 IADD3 R44, P0, R220, 0x40, RZ ;  /* 0x00000040dc2ce810 */ /* 0x000fe40007f1e0ff */
[----:B------:R-:W-:Y:S02]  /*b7d0*/  @!P6 LEA R162, P4, R31, c[0x0][0x1f8], 0x1 ;  /* 0x00007e001fa2ea11 */ /* 0x000fe400078808ff */
[----:B------:R-:W4:Y:S01]  /*b7e0*/  LDSM.16.M88.4 R24, [R193+0x1000] ;  /* 0x00100000c118783b */ /* 0x000f220000000200 */
[----:B------:R-:W-:Y:S02]  /*b7f0*/  @!P6 IADD3 R0, R45, R3, RZ ;  /* 0x000000032d00e210 */ /* 0x000fe40007ffe0ff */
[-C--:B------:R-:W-:Y:S02]  /*b800*/  @!P6 IADD3.X R38, RZ, R225.reuse, RZ, P0, !PT ;  /* 0x000000e1ff26e210 */ /* 0x080fe400007fe4ff */
[----:B------:R-:W-:Y:S02]  /*b810*/  @!P6 IADD3.X R3, R0, R225, RZ, P5, !PT ;  /* 0x000000e10003e210 */ /* 0x000fe40002ffe4ff */
[-C--:B------:R-:W-:Y:S01]  /*b820*/  @!P6 IADD3 R39, P5, R44, R2.reuse, RZ ;  /* 0x000000022c27e210 */ /* 0x080fe20007fbe0ff */
[----:B------:R-:W5:Y:S01]  /*b830*/  LDSM.16.M88.4 R32, [R193+0x1800] ;  /* 0x00180000c120783b */ /* 0x000f620000000200 */
[----:B------:R-:W-:Y:S02]  /*b840*/  @!P6 LEA.HI.X R163, R31, c[0x0][0x1fc], R3, 0x1, P4 ;  /* 0x00007f001fa3ea11 */ /* 0x000fe400020f0c03 */
[----:B------:R-:W-:Y:S02]  /*b850*/  @!P6 IADD3 R3, P4, R28, R2, RZ ;  /* 0x000000021c03e210 */ /* 0x000fe40007f9e0ff */
[----:B------:R-:W-:Y:S02]  /*b860*/  @!P6 IADD3 R45, R37, R45, RZ ;  /* 0x0000002d252de210 */ /* 0x000fe40007ffe0ff */
[----:B------:R-:W-:Y:S01]  /*b870*/  @!P6 IADD3 R37, P0, R3, R44, RZ ;  /* 0x0000002c0325e210 */ /* 0x000fe20007f1e0ff */
[----:B------:R-:W4:Y:S01]  /*b880*/  LDSM.16.M88.4 R40, [R193+0x2000] ;  /* 0x00200000c128783b */ /* 0x000f220000000200 */
[C---:B------:R-:W-:Y:S02]  /*b890*/  @!P6 IADD3.X R2, R0.reuse, R29, RZ, P4, !PT ;  /* 0x0000001d0002e210 */ /* 0x040fe400027fe4ff */
[----:B------:R-:W-:Y:S02]  /*b8a0*/  @!P6 LEA R160, P4, R39, c[0x0][0x1f8], 0x1 ;  /* 0x00007e0027a0ea11 */ /* 0x000fe400078808ff */
[----:B------:R-:W-:Y:S02]  /*b8b0*/  @!P6 IADD3.X R44, R0, R38, RZ, P5, !PT ;  /* 0x00000026002ce210 */ /* 0x000fe40002ffe4ff */
[----:B------:R-:W-:Y:S01]  /*b8c0*/  @!P6 IADD3 R3, P5, R3, R220, RZ ;  /* 0x000000dc0303e210 */ /* 0x000fe20007fbe0ff */
[C---:B-1----:R-:W-:Y:S01]  /*b8d0*/  HMMA.16816.F32.BF16 R4, R124.reuse, R8, RZ ;  /* 0x000000087c04723c */ /* 0x042fe200000418ff */
[----:B------:R-:W1:Y:S02]  /*b8e0*/  LDSM.16.M88.4 R48, [R193+0x2800] ;  /* 0x00280000c130783b */ /* 0x000e640000000200 */
[----:B------:R-:W-:Y:S02]  /*b8f0*/  @!P6 LEA.HI.X R161, R39, c[0x0][0x1fc], R44, 0x1, P4 ;  /* 0x00007f0027a1ea11 */ /* 0x000fe400020f0c2c */
[----:B------:R-:W-:Y:S02]  /*b900*/  @!P6 LEA R158, P4, R3, c[0x0][0x1f8], 0x1 ;  /* 0x00007e00039eea11 */ /* 0x000fe400078808ff */
[----:B------:R-:W-:Y:S01]  /*b910*/  @!P6 IADD3.X R38, R2, R38, RZ, P0, !PT ;  /* 0x000000260226e210 */ /* 0x000fe200007fe4ff */
[C---:B------:R-:W-:Y:S01]  /*b920*/  HMMA.16816.F32.BF16 R8, R124.reuse, R10, RZ ;  /* 0x0000000a7c08723c */ /* 0x040fe200000418ff */
[----:B------:R-:W1:Y:S03]  /*b930*/  LDSM.16.M88.4 R120, [R199] ;  /* 0x00000000c778783b */ /* 0x000e660000000200 */
[C---:B------:R-:W-:Y:S02]  /*b940*/  @!P6 LEA R156, P0, R37.reuse, c[0x0][0x1f8], 0x1 ;  /* 0x00007e00259cea11 */ /* 0x040fe400078008ff */
[----:B------:R-:W-:Y:S02]  /*b950*/  @!P6 SHF.L.U32 R46, R36, 0x1, RZ ;  /* 0x00000001242ee819 */ /* 0x000fe400000006ff */
[C---:B---3--:R-:W-:Y:S01]  /*b960*/  HMMA.16816.F32.BF16 R12, R124.reuse, R16, RZ ;  /* 0x000000107c0c723c */ /* 0x048fe200000418ff */
[----:B------:R-:W3:Y:S03]  /*b970*/  LDSM.16.M88.4 R132, [R210] ;  /* 0x00000000d284783b */ /* 0x000ee60000000200 */
[----:B------:R-:W-:Y:S02]  /*b980*/  @!P6 LEA.HI.X R157, R37, c[0x0][0x1fc], R38, 0x1, P0 ;  /* 0x00007f00259dea11 */ /* 0x000fe400000f0c26 */
[----:B------:R-:W-:Y:S02]  /*b990*/  @!P6 IADD3.X R2, R2, R225, RZ, P5, !PT ;  /* 0x000000e10202e210 */ /* 0x000fe40002ffe4ff */
[C---:B------:R-:W-:Y:S01]  /*b9a0*/  HMMA.16816.F32.BF16 R16, R124.reuse, R18, RZ ;  /* 0x000000127c10723c */ /* 0x040fe200000418ff */
[----:B------:R-:W1:Y:S03]  /*b9b0*/  LDSM.16.M88.4 R136, [R209] ;  /* 0x00000000d188783b */ /* 0x000e660000000200 */
[----:B------:R-:W-:Y:S02]  /*b9c0*/  @!P6 LEA.HI.X R159, R3, c[0x0][0x1fc], R2, 0x1, P4 ;  /* 0x00007f00039fea11 */ /* 0x000fe400020f0c02 */
[----:B------:R-:W-:Y:S02]  /*b9d0*/  @!P6 IADD3 R44, P4, R46, c[0x0][0x1f8], RZ ;  /* 0x00007e002e2cea10 */ /* 0x000fe40007f9e0ff */
[C---:B----4-:R-:W-:Y:S01]  /*b9e0*/  HMMA.16816.F32.BF16 R20, R124.reuse, R24, RZ ;  /* 0x000000187c14723c */ /* 0x050fe200000418ff */
[----:B------:R-:W4:Y:S03]  /*b9f0*/  LDSM.16.M88.4 R140, [R208] ;  /* 0x00000000d08c783b */ /* 0x000f260000000200 */
[----:B------:R-:W-:Y:S02]  /*ba00*/  @!P6 SHF.L.U64.HI R0, R36, 0x1, R45 ;  /* 0x000000012400e819 */ /* 0x000fe4000001022d */
[----:B------:R-:W-:Y:S02]  /*ba10*/  @!P6 IADD3 R2, P5, R46, 0x80, RZ ;  /* 0x000000802e02e810 */ /* 0x000fe40007fbe0ff */
[C---:B------:R-:W-:Y:S01]  /*ba20*/  HMMA.16816.F32.BF16 R24, R124.reuse, R26, RZ ;  /* 0x0000001a7c18723c */ /* 0x040fe200000418ff */
[----:B------:R-:W1:Y:S03]  /*ba30*/  LDSM.16.M88.4 R144, [R207] ;  /* 0x00000000cf90783b */ /* 0x000e660000000200 */
[----:B------:R-:W-:Y:S02]  /*ba40*/  @!P6 IADD3.X R45, R0, c[0x0][0x1fc], RZ, P4, !PT ;  /* 0x00007f00002dea10 */ /* 0x000fe400027fe4ff */
[----:B------:R-:W-:Y:S02]  /*ba50*/  @!P6 IADD3 R2, P4, R2, c[0x0][0x1f8], RZ ;  /* 0x00007e000202ea10 */ /* 0x000fe40007f9e0ff */
[C---:B-----5:R-:W-:Y:S01]  /*ba60*/  HMMA.16816.F32.BF16 R28, R124.reuse, R32, RZ ;  /* 0x000000207c1c723c */ /* 0x060fe200000418ff */
[----:B------:R-:W5:Y:S03]  /*ba70*/  LDSM.16.M88.4 R148, [R206] ;  /* 0x00000000ce94783b */ /* 0x000f660000000200 */
[----:B------:R-:W-:Y:S04]  /*ba80*/  @!P6 IADD3.X R3, RZ, c[0x0][0x1fc], R0, P4, P5 ;  /* 0x00007f00ff03ea10 */ /* 0x000fe800027ea400 */
[C---:B------:R-:W-:Y:S08]  /*ba90*/  HMMA.16816.F32.BF16 R32, R124.reuse, R34, RZ ;  /* 0x000000227c20723c */ /* 0x040ff000000418ff */
[C---:B------:R-:W-:Y:S08]  /*baa0*/  HMMA.16816.F32.BF16 R36, R124.reuse, R40, RZ ;  /* 0x000000287c24723c */ /* 0x040ff000000418ff */
        /* <DEDUP_REMOVED lines=15> */
[C---:B------:R-:W-:Y:S06]  /*bba0*/  HMMA.16816.F32.BF16 R4, R128.reuse, R120, R4 ;  /* 0x000000788004723c */ /* 0x040fec0000041804 */
[----:B------:R-:W-:Y:S02]  /*bbb0*/  LDSM.16.M88.4 R180, [R197+0x5800] ;  /* 0x00580000c5b4783b */ /* 0x000fe40000000200 */
[C---:B------:R-:W-:Y:S06]  /*bbc0*/  HMMA.16816.F32.BF16 R8, R128.reuse, R122, R8 ;  /* 0x0000007a8008723c */ /* 0x040fec0000041808 */
[----:B------:R-:W0:Y:S02]  /*bbd0*/  LDGDEPBAR ;  /* 0x00000000000079af */ /* 0x000e240000000000 */
[C---:B---3--:R-:W-:Y:S06]  /*bbe0*/  HMMA.16816.F32.BF16 R12, R128.reuse, R132, R12 ;  /* 0x00000084800c723c */ /* 0x048fec000004180c */
[----:B------:R-:W-:Y:S02]  /*bbf0*/  LDSM.16.M88.4 R120, [R197+0x800] ;  /* 0x00080000c578783b */ /* 0x000fe40000000200 */
[C---:B------:R-:W-:Y:S06]  /*bc00*/  HMMA.16816.F32.BF16 R16, R128.reuse, R134, R16 ;  /* 0x000000868010723c */ /* 0x040fec0000041810 */
[----:B-1----:R-:W1:Y:S02]  /*bc10*/  LDSM.16.M88.4 R156, [R197] ;  /* 0x00000000c59c783b */ /* 0x002e640000000200 */
[C---:B------:R-:W-:Y:S06]  /*bc20*/  HMMA.16816.F32.BF16 R20, R128.reuse, R136, R20 ;  /* 0x000000888014723c */ /* 0x040fec0000041814 */
[----:B--2---:R-:W2:Y:S02]  /*bc30*/  LDSM.16.M88.4 R160, [R197+0x1000] ;  /* 0x00100000c5a0783b */ /* 0x004ea40000000200 */
[C---:B------:R-:W-:Y:S06]  /*bc40*/  HMMA.16816.F32.BF16 R24, R128.reuse, R138, R24 ;  /* 0x0000008a8018723c */ /* 0x040fec0000041818 */
[----:B------:R-:W3:Y:S02]  /*bc50*/  LDSM.16.M88.4 R132, [R197+0x1800] ;  /* 0x00180000c584783b */ /* 0x000ee40000000200 */
[C---:B----4-:R-:W-:Y:S06]  /*bc60*/  HMMA.16816.F32.BF16 R28, R128.reuse, R140, R28 ;  /* 0x0000008c801c723c */ /* 0x050fec000004181c */
[----:B------:R-:W4:Y:S02]  /*bc70*/  LDSM.16.M88.4 R136, [R197+0x2000] ;  /* 0x00200000c588783b */ /* 0x000f240000000200 */
[C---:B------:R-:W-:Y:S06]  /*bc80*/  HMMA.16816.F32.BF16 R32, R128.reuse, R142, R32 ;  /* 0x0000008e8020723c */ /* 0x040fec0000041820 */
[----:B------:R-:W-:Y:S02]  /*bc90*/  LDSM.16.M88.4 R140, [R194] ;  /* 0x00000000c28c783b */ /* 0x000fe40000000200 */
[C---:B------:R-:W-:Y:S06]  /*bca0*/  HMMA.16816.F32.BF16 R36, R128.reuse, R144, R36 ;  /* 0x000000908024723c */ /* 0x040fec0000041824 */
[----:B------:R-:W-:Y:S02]  /*bcb0*/  LDSM.16.M88.4 R188, [R194+0x3000] ;  /* 0x00300000c2bc783b */ /* 0x000fe40000000200 */
[C---:B------:R-:W-:Y:S06]  /*bcc0*/  HMMA.16816.F32.BF16 R40, R128.reuse, R146, R40 ;  /* 0x000000928028723c */ /* 0x040fec0000041828 */
[----:B------:R-:W-:Y:S02]  /*bcd0*/  LDSM.16.M88.4 R144, [R194+0x800] ;  /* 0x00080000c290783b */ /* 0x000fe40000000200 */
[C---:B-----5:R-:W-:Y:S08]  /*bce0*/  HMMA.16816.F32.BF16 R44, R128.reuse, R148, R44 ;  /* 0x00000094802c723c */ /* 0x060ff0000004182c */
        /* <DEDUP_REMOVED lines=25> */
[----:B------:R-:W5:Y:S07]  /*be80*/  LDSM.16.M88.4 R144, [R193+0x4000] ;  /* 0x00400000c190783b */ /* 0x000f6e0000000200 */
        /* <DEDUP_REMOVED lines=18> */
[C---:B-----5:R-:W-:Y:S08]  /*bfb0*/  HMMA.16816.F32.BF16 R20, R168.reuse, R144, R20 ;  /* 0x00000090a814723c */ /* 0x060ff00000041814 */
[C---:B------:R-:W-:Y:S01]  /*bfc0*/  HMMA.16816.F32.BF16 R24, R168.reuse, R146, R24 ;  /* 0x00000092a818723c */ /* 0x040fe20000041818 */
[----:B------:R-:W-:Y:S07]  /*bfd0*/  LDSM.16.M88.4 R144, [R200] ;  /* 0x00000000c890783b */ /* 0x000fee0000000200 */
[C---:B--2---:R-:W-:Y:S08]  /*bfe0*/  HMMA.16816.F32.BF16 R28, R168.reuse, R132, R28 ;  /* 0x00000084a81c723c */ /* 0x044ff0000004181c */
[C---:B------:R-:W-:Y:S01]  /*bff0*/  HMMA.16816.F32.BF16 R32, R168.reuse, R134, R32 ;  /* 0x00000086a820723c */ /* 0x040fe20000041820 */
[----:B------:R-:W2:Y:S07]  /*c000*/  LDSM.16.M88.4 R132, [R201] ;  /* 0x00000000c984783b */ /* 0x000eae0000000200 */
[C---:B------:R-:W-:Y:S08]  /*c010*/  HMMA.16816.F32.BF16 R36, R168.reuse, R148, R36 ;  /* 0x00000094a824723c */ /* 0x040ff00000041824 */
[C---:B------:R-:W-:Y:S01]  /*c020*/  HMMA.16816.F32.BF16 R40, R168.reuse, R150, R40 ;  /* 0x00000096a828723c */ /* 0x040fe20000041828 */
[----:B------:R-:W5:Y:S07]  /*c030*/  LDSM.16.M88.4 R148, [R197+0x3000] ;  /* 0x00300000c594783b */ /* 0x000f6e0000000200 */
        /* <DEDUP_REMOVED lines=17> */
[----:B------:R-:W-:Y:S07]  /*c150*/  HMMA.16816.F32.BF16 R48, R172, R146, R48 ;  /* 0x00000092ac30723c */ /* 0x000fee0000041830 */
[----:B------:R-:W-:Y:S01]  /*c160*/  MOV R147, R229 ;  /* 0x000000e500937202 */ /* 0x000fe20000000f00 */
[C---:B-----5:R-:W-:Y:S05]  /*c170*/  HMMA.16816.F32.BF16 R4, R176.reuse, R148, R4 ;  /* 0x00000094b004723c */ /* 0x060fea0000041804 */
[----:B------:R-:W-:Y:S03]  /*c180*/  MOV R146, R228 ;  /* 0x000000e400927202 */ /* 0x000fe60000000f00 */
        /* <DEDUP_REMOVED lines=17> */
[----:B------:R1:W-:Y:S04]  /*c2a0*/  MUFU.TANH R132, R0 ;  /* 0x0000000000847308 */ /* 0x0003e80000002400 */
[----:B------:R-:W-:Y:S06]  /*c2b0*/  FMUL.FTZ R2, R11, c[0x0][0x320] ;  /* 0x0000c8000b027a20 */ /* 0x000fec0000410000 */
[----:B------:R2:W-:Y:S01]  /*c2c0*/  MUFU.TANH R137, R2 ;  /* 0x0000000200897308 */ /* 0x0005e20000002400 */
[----:B-1----:R-:W-:Y:S09]  /*c2d0*/  FMUL.FTZ R0, R5, c[0x0][0x320] ;  /* 0x0000c80005007a20 */ /* 0x002ff20000410000 */
[----:B------:R1:W-:Y:S01]  /*c2e0*/  MUFU.TANH R133, R0 ;  /* 0x0000000000857308 */ /* 0x0003e20000002400 */
[----:B--2---:R-:W-:Y:S09]  /*c2f0*/  FMUL.FTZ R2, R19, c[0x0][0x320] ;  /* 0x0000c80013027a20 */ /* 0x004ff20000410000 */
[----:B------:R-:W-:Y:S01]  /*c300*/  MUFU.TANH R145, R2 ;  /* 0x0000000200917308 */ /* 0x000fe20000002400 */
[----:B-1----:R-:W-:Y:S09]  /*c310*/  FMUL.FTZ R0, R6, c[0x0][0x320] ;  /* 0x0000c80006007a20 */ /* 0x002ff20000410000 */
[----:B------:R1:W2:Y:S02]  /*c320*/  MUFU.TANH R139, R0 ;  /* 0x00000000008b7308 */ /* 0x0002a40000002400 */
[----:B-1----:R-:W-:Y:S02]  /*c330*/  FMUL.FTZ R0, R7, c[0x0][0x320] ;  /* 0x0000c80007007a20 */ /* 0x002fe40000410000 */
[----:B------:R-:W1:Y:S06]  /*c340*/  LDSM.16.M88.4 R4, [R194+0x4000] ;  /* 0x00400000c204783b */ /* 0x000e6c0000000200 */
[----:B------:R3:W-:Y:S02]  /*c350*/  MUFU.TANH R138, R0 ;  /* 0x00000000008a7308 */ /* 0x0007e40000002400 */
[----:B---3--:R-:W-:Y:S08]  /*c360*/  FMUL.FTZ R0, R8, c[0x0][0x320] ;  /* 0x0000c80008007a20 */ /* 0x008ff00000410000 */
[----:B------:R3:W4:Y:S01]  /*c370*/  MUFU.TANH R135, R0 ;  /* 0x0000000000877308 */ /* 0x0007220000002400 */
[C---:B-1----:R-:W-:Y:S08]  /*c380*/  HMMA.16816.F32.BF16 R20, R184.reuse, R4, R20 ;  /* 0x00000004b814723c */ /* 0x042ff00000041814 */
[C---:B------:R-:W-:Y:S01]  /*c390*/  HMMA.16816.F32.BF16 R24, R184.reuse, R6, R24 ;  /* 0x00000006b818723c */ /* 0x040fe20000041818 */
[----:B------:R-:W-:Y:S03]  /*c3a0*/  LDSM.16.M88.4 R4, [R194+0x5000] ;  /* 0x00500000c204783b */ /* 0x000fe60000000200 */
[----:B---3--:R-:W-:Y:S04]  /*c3b0*/  FMUL.FTZ R0, R9, c[0x0][0x320] ;  /* 0x0000c80009007a20 */ /* 0x008fe80000410000 */
[----:B------:R1:W3:Y:S11]  /*c3c0*/  MUFU.TANH R134, R0 ;  /* 0x0000000000867308 */ /* 0x0002f60000002400 */
[----:B------:R-:W-:Y:S05]  /*c3d0*/  @!UPT UIADD3 URZ, URZ, URZ, URZ ;  /* 0x0000003f3f3ff290 */ /* 0x000fea000fffe03f */
[----:B------:R-:W-:Y:S04]  /*c3e0*/  FMUL.FTZ R3, R27, c[0x0][0x320] ;  /* 0x0000c8001b037a20 */ /* 0x000fe80000410000 */
[----:B------:R2:W-:Y:S01]  /*c3f0*/  MUFU.TANH R180, R3 ;  /* 0x0000000300b47308 */ /* 0x0005e20000002400 */
[----:B-1----:R-:W-:Y:S02]  /*c400*/  FMUL.FTZ R0, R10, c[0x0][0x320] ;  /* 0x0000c8000a007a20 */ /* 0x002fe40000410000 */
[----:B------:R-:W1:Y:S07]  /*c410*/  LDSM.16.M88.4 R8, [R194+0x4800] ;  /* 0x00480000c208783b */ /* 0x000e6e0000000200 */
[----:B------:R5:W-:Y:S01]  /*c420*/  MUFU.TANH R136, R0 ;  /* 0x0000000000887308 */ /* 0x000be20000002400 */
[----:B--2---:R-:W-:Y:S01]  /*c430*/  FMNMX.FTZ R3, R139, R70, !PT ;  /* 0x000000468b037209 */ /* 0x004fe20007810000 */
[----:B-----5:R-:W-:Y:S01]  /*c440*/  FMUL.FTZ R0, R12, c[0x0][0x320] ;  /* 0x0000c8000c007a20 */ /* 0x020fe20000410000 */
[----:B------:R-:W-:Y:S07]  /*c450*/  @P6 IADD3 R12, P0, R222, 0x40, RZ ;  /* 0x00000040de0c6810 */ /* 0x000fee0007f1e0ff */
[----:B------:R2:W5:Y:S01]  /*c460*/  MUFU.TANH R122, R0 ;  /* 0x00000000007a7308 */ /* 0x0005620000002400 */
[C---:B-1----:R-:W-:Y:S08]  /*c470*/  HMMA.16816.F32.BF16 R28, R184.reuse, R8, R28 ;  /* 0x00000008b81c723c */ /* 0x042ff0000004181c */
[C---:B------:R-:W-:Y:S01]  /*c480*/  HMMA.16816.F32.BF16 R32, R184.reuse, R10, R32 ;  /* 0x0000000ab820723c */ /* 0x040fe20000041820 */
[----:B------:R-:W1:Y:S01]  /*c490*/  LDSM.16.M88.4 R8, [R194+0x5800] ;  /* 0x00580000c208783b */ /* 0x000e620000000200 */
[----:B------:R-:W-:Y:S04]  /*c4a0*/  DEPBAR.LE SB0, 0x0 ;  /* 0x000080000000791a */ /* 0x000fe80000000000 */
[----:B--2---:R-:W-:Y:S01]  /*c4b0*/  FMUL.FTZ R0, R13, c[0x0][0x320] ;  /* 0x0000c8000d007a20 */ /* 0x004fe20000410000 */
[----:B------:R-:W-:Y:S01]  /*c4c0*/  @P6 IADD3.X R13, RZ, R226, RZ, P0, !PT ;  /* 0x000000e2ff0d6210 */ /* 0x000fe200007fe4ff */
[C---:B------:R-:W-:Y:S02]  /*c4d0*/  HMMA.16816.F32.BF16 R36, R184.reuse, R4, R36 ;  /* 0x00000004b824723c */ /* 0x040fe40000041824 */
[----:B------:R2:W1:Y:S01]  /*c4e0*/  MUFU.TANH R123, R0 ;  /* 0x00000000007b7308 */ /* 0x0004620000002400 */
[----:B------:R-:W-:Y:S05]  /*c4f0*/  BAR.SYNC.DEFER_BLOCKING 0x0 ;  /* 0x0000000000007b1d */ /* 0x000fea0000010000 */
[C---:B------:R-:W-:Y:S07]  /*c500*/  HMMA.16816.F32.BF16 R40, R184.reuse, R6, R40 ;  /* 0x00000006b828723c */ /* 0x040fee0000041828 */
[----:B------:R-:W-:Y:S01]  /*c510*/  @P6 MOV R6, 0x5 ;  /* 0x0000000500066802 */ /* 0x000fe20000000f00 */
[----:B------:R-:W-:Y:S04]  /*c520*/  FMUL.FTZ R2, R32, c[0x0][0x320] ;  /* 0x0000c80020027a20 */ /* 0x000fe80000410000 */
[----:B------:R-:W-:Y:S01]  /*c530*/  MUFU.TANH R233, R2 ;  /* 0x0000000200e97308 */ /* 0x000fe20000002400 */
[----:B--2---:R-:W-:Y:S09]  /*c540*/  FMUL.FTZ R0, R14, c[0x0][0x320] ;  /* 0x0000c8000e007a20 */ /* 0x004ff20000410000 */
[----:B------:R2:W-:Y:S01]  /*c550*/  MUFU.TANH R142, R0 ;  /* 0x00000000008e7308 */ /* 0x0005e20000002400 */
[C---:B-1----:R-:W-:Y:S07]  /*c560*/  HMMA.16816.F32.BF16 R44, R184.reuse, R8, R44 ;  /* 0x00000008b82c723c */ /* 0x042fee000004182c */
[----:B------:R-:W-:Y:S01]  /*c570*/  @P6 MOV R8, R222 ;  /* 0x000000de00086202 */ /* 0x000fe20000000f00 */
[----:B------:R-:W-:Y:S04]  /*c580*/  HMMA.16816.F32.BF16 R48, R184, R10, R48 ;  /* 0x0000000ab830723c */ /* 0x000fe80000041830 */
[----:B------:R-:W-:Y:S03]  /*c590*/  @P6 MOV R9, R226 ;  /* 0x000000e200096202 */ /* 0x000fe60000000f00 */
[----:B------:R-:W-:Y:S05]  /*c5a0*/  @P6 IMAD.WIDE.U32 R10, R216, c[0x0][0x1e0], RZ ;  /* 0x00007800d80a6a25 */ /* 0x000fea00078e00ff */
[----:B--2---:R-:W-:Y:S02]  /*c5b0*/  FMUL.FTZ R0, R15, c[0x0][0x320] ;  /* 0x0000c8000f007a20 */ /* 0x004fe40000410000 */
[----:B------:R-:W-:Y:S02]  /*c5c0*/  @P6 IMAD.WIDE.U32 R8, R10, 0x60, R8 ;  /* 0x000000600a086825 */ /* 0x000fe400078e0008 */
[----:B------:R1:W-:Y:S02]  /*c5d0*/  MUFU.TANH R144, R0 ;  /* 0x0000000000907308 */ /* 0x0003e40000002400 */
[----:B------:R-:W-:Y:S02]  /*c5e0*/  FMUL.FTZ R2, R44, c[0x0][0x320] ;  /* 0x0000c8002c027a20 */ /* 0x000fe40000410000 */
[----:B------:R-:W-:Y:S06]  /*c5f0*/  FMUL.FTZ R4, R45, c[0x0][0x320] ;  /* 0x0000c8002d047a20 */ /* 0x000fec0000410000 */
[----:B------:R-:W-:Y:S10]  /*c600*/  MUFU.TANH R249, R2 ;  /* 0x0000000200f97308 */ /* 0x000ff40000002400 */
[----:B------:R-:W-:Y:S01]  /*c610*/  MUFU.TANH R250, R4 ;  /* 0x0000000400fa7308 */ /* 0x000fe20000002400 */
[----:B-1----:R-:W-:Y:S09]  /*c620*/  FMUL.FTZ R0, R16, c[0x0][0x320] ;  /* 0x0000c80010007a20 */ /* 0x002ff20000410000 */
[----:B------:R1:W2:Y:S02]  /*c630*/  MUFU.TANH R140, R0 ;  /* 0x00000000008c7308 */ /* 0x0002a40000002400 */
[----:B-1----:R-:W-:Y:S08]  /*c640*/  FMUL.FTZ R0, R17, c[0x0][0x320] ;  /* 0x0000c80011007a20 */ /* 0x002ff00000410000 */
[----:B------:R1:W1:Y:S02]  /*c650*/  MUFU.TANH R141, R0 ;  /* 0x00000000008d7308 */ /* 0x0002640000002400 */
[----:B-1----:R-:W-:Y:S08]  /*c660*/  FMUL.FTZ R0, R18, c[0x0][0x320] ;  /* 0x0000c80012007a20 */ /* 0x002ff00000410000 */
[----:B------:R1:W-:Y:S02]  /*c670*/  MUFU.TANH R143, R0 ;  /* 0x00000000008f7308 */ /* 0x0003e40000002400 */
[----:B-1----:R-:W-:Y:S08]  /*c680*/  FMUL.FTZ R0, R20, c[0x0][0x320] ;  /* 0x0000c80014007a20 */ /* 0x002ff00000410000 */
[----:B------:R1:W1:Y:S02]  /*c690*/  MUFU.TANH R149, R0 ;  /* 0x0000000000957308 */ /* 0x0002640000002400 */
[----:B-1----:R-:W-:Y:S08]  /*c6a0*/  FMUL.FTZ R0, R21, c[0x0][0x320] ;  /* 0x0000c80015007a20 */ /* 0x002ff00000410000 */
[----:B------:R1:W1:Y:S02]  /*c6b0*/  MUFU.TANH R151, R0 ;  /* 0x0000000000977308 */ /* 0x0002640000002400 */
[----:B-1----:R-:W-:Y:S08]  /*c6c0*/  FMUL.FTZ R0, R22, c[0x0][0x320] ;  /* 0x0000c80016007a20 */ /* 0x002ff00000410000 */
[----:B------:R1:W-:Y:S02]  /*c6d0*/  MUFU.TANH R162, R0 ;  /* 0x0000000000a27308 */ /* 0x0003e40000002400 */
        /* <DEDUP_REMOVED lines=38> */
[----:B-1----:R-:W-:Y:S04]  /*c940*/  FMNMX.FTZ R0, R132, R69, !PT ;  /* 0x0000004584007209 */ /* 0x002fe80007810000 */
[----:B------:R-:W-:Y:S04]  /*c950*/  FMNMX.FTZ R0, R133, R0, !PT ;  /* 0x0000000085007209 */ /* 0x000fe80007810000 */
[----:B----4-:R-:W-:Y:S04]  /*c960*/  FMNMX.FTZ R0, R135, R0, !PT ;  /* 0x0000000087007209 */ /* 0x010fe80007810000 */
[----:B---3--:R-:W-:Y:S02]  /*c970*/  FMNMX.FTZ R2, R134, R0, !PT ;  /* 0x0000000086027209 */ /* 0x008fe40007810000 */
[----:B------:R-:W-:Y:S02]  /*c980*/  FMNMX.FTZ R0, R138, R3, !PT ;  /* 0x000000038a007209 */ /* 0x000fe40007810000 */
[----:B-----5:R-:W-:Y:S02]  /*c990*/  FMNMX.FTZ R2, R122, R2, !PT ;  /* 0x000000027a027209 */ /* 0x020fe40007810000 */
[----:B------:R-:W-:Y:S02]  /*c9a0*/  FMNMX.FTZ R3, R136, R0, !PT ;  /* 0x0000000088037209 */ /* 0x000fe40007810000 */
[----:B------:R-:W-:Y:S02]  /*c9b0*/  FMNMX.FTZ R0, R123, R2, !PT ;  /* 0x000000027b007209 */ /* 0x000fe40007810000 */
[----:B------:R-:W-:Y:S01]  /*c9c0*/  FMNMX.FTZ R2, R137, R3, !PT ;  /* 0x0000000389027209 */ /* 0x000fe20007810000 */
[----:B------:R-:W-:Y:S01]  /*c9d0*/  FMUL.FTZ R3, R46, c[0x0][0x320] ;  /* 0x0000c8002e037a20 */ /* 0x000fe20000410000 */
[----:B--2---:R-:W-:Y:S02]  /*c9e0*/  FMNMX.FTZ R0, R140, R0, !PT ;  /* 0x000000008c007209 */ /* 0x004fe40007810000 */
[----:B------:R-:W-:Y:S01]  /*c9f0*/  FMNMX.FTZ R2, R142, R2, !PT ;  /* 0x000000028e027209 */ /* 0x000fe20007810000 */
[----:B------:R1:W-:Y:S01]  /*ca00*/  MUFU.TANH R251, R3 ;  /* 0x0000000300fb7308 */ /* 0x0003e20000002400 */
        /* <DEDUP_REMOVED lines=11> */
[----:B------:R-:W-:Y:S01]  /*cac0*/  FMNMX.FTZ R2, R161, R2, !PT ;  /* 0x00000002a1027209 */ /* 0x000fe20007810000 */
[----:B-1----:R-:W-:Y:S01]  /*cad0*/  FMUL.FTZ R3, R47, c[0x0][0x320] ;  /* 0x0000c8002f037a20 */ /* 0x002fe20000410000 */
[----:B------:R-:W-:Y:S02]  /*cae0*/  FMNMX.FTZ R0, R232, R0, !PT ;  /* 0x00000000e8007209 */ /* 0x000fe40007810000 */
        /* <DEDUP_REMOVED lines=9> */
[----:B------:R-:W-:Y:S04]  /*cb80*/  FMNMX.FTZ R2, R238, R2, !PT ;  /* 0x00000002ee027209 */ /* 0x000fe80007810000 */
[----:B------:R-:W-:Y:S01]  /*cb90*/  FMNMX.FTZ R2, R244, R2, !PT ;  /* 0x00000002f4027209 */ /* 0x000fe20007810000 */
[----:B-1----:R-:W-:Y:S04]  /*cba0*/  FMUL.FTZ R3, R48, c[0x0][0x320] ;  /* 0x0000c80030037a20 */ /* 0x002fe80000410000 */
[----:B------:R1:W2:Y:S02]  /*cbb0*/  MUFU.TANH R248, R3 ;  /* 0x0000000300f87308 */ /* 0x0002a40000002400 */
[----:B-1----:R-:W-:Y:S08]  /*cbc0*/  FMUL.FTZ R3, R49, c[0x0][0x320] ;  /* 0x0000c80031037a20 */ /* 0x002ff00000410000 */
[----:B------:R1:W3:Y:S02]  /*cbd0*/  MUFU.TANH R247, R3 ;  /* 0x0000000300f77308 */ /* 0x0002e40000002400 */
[----:B-1----:R-:W-:Y:S08]  /*cbe0*/  FMUL.FTZ R3, R50, c[0x0][0x320] ;  /* 0x0000c80032037a20 */ /* 0x002ff00000410000 */
[----:B------:R1:W4:Y:S02]  /*cbf0*/  MUFU.TANH R71, R3 ;  /* 0x0000000300477308 */ /* 0x0003240000002400 */
[----:B-1----:R-:W-:Y:S01]  /*cc00*/  FMNMX.FTZ R3, R240, R0, !PT ;  /* 0x00000000f0037209 */ /* 0x002fe20007810000 */
[----:B------:R-:W-:Y:S03]  /*cc10*/  FMUL.FTZ R0, R51, c[0x0][0x320] ;  /* 0x0000c80033007a20 */ /* 0x000fe60000410000 */
[----:B------:R-:W-:Y:S04]  /*cc20*/  FMNMX.FTZ R3, R242, R3, !PT ;  /* 0x00000003f2037209 */ /* 0x000fe80007810000 */
[----:B------:R1:W5:Y:S01]  /*cc30*/  MUFU.TANH R120, R0 ;  /* 0x0000000000787308 */ /* 0x0003620000002400 */
[----:B------:R-:W-:Y:S04]  /*cc40*/  FMNMX.FTZ R3, R249, R3, !PT ;  /* 0x00000003f9037209 */ /* 0x000fe80007810000 */
[----:B------:R-:W-:Y:S04]  /*cc50*/  FMNMX.FTZ R3, R250, R3, !PT ;  /* 0x00000003fa037209 */ /* 0x000fe80007810000 */
[----:B--2---:R-:W-:Y:S04]  /*cc60*/  FMNMX.FTZ R3, R248, R3, !PT ;  /* 0x00000003f8037209 */ /* 0x004fe80007810000 */
[----:B---3--:R-:W-:Y:S05]  /*cc70*/  FMNMX.FTZ R3, R247, R3, !PT ;  /* 0x00000003f7037209 */ /* 0x008fea0007810000 */
[----:B------:R-:W2:Y:S01]  /*cc80*/  SHFL.BFLY PT, R4, R3, 0x2, 0x1f ;  /* 0x0c401f0003047f89 */ /* 0x000ea200000e0000 */
[----:B-1----:R-:W-:Y:S04]  /*cc90*/  FMNMX.FTZ R0, R245, R2, !PT ;  /* 0x00000002f5007209 */ /* 0x002fe80007810000 */
[----:B------:R-:W-:Y:S04]  /*cca0*/  FMNMX.FTZ R0, R243, R0, !PT ;  /* 0x00000000f3007209 */ /* 0x000fe80007810000 */
[----:B------:R-:W-:Y:S04]  /*ccb0*/  FMNMX.FTZ R0, R246, R0, !PT ;  /* 0x00000000f6007209 */ /* 0x000fe80007810000 */
[----:B------:R-:W-:Y:S04]  /*ccc0*/  FMNMX.FTZ R0, R251, R0, !PT ;  /* 0x00000000fb007209 */ /* 0x000fe80007810000 */
[----:B------:R-:W-:Y:S02]  /*ccd0*/  FMNMX.FTZ R0, R252, R0, !PT ;  /* 0x00000000fc007209 */ /* 0x000fe40007810000 */
[----:B--2---:R-:W-:Y:S02]  /*cce0*/  FMNMX.FTZ R4, R3, R4, !PT ;  /* 0x0000000403047209 */ /* 0x004fe40007810000 */
[----:B----4-:R-:W-:Y:S03]  /*ccf0*/  FMNMX.FTZ R0, R71, R0, !PT ;  /* 0x0000000047007209 */ /* 0x010fe60007810000 */
[----:B------:R-:W1:Y:S01]  /*cd00*/  SHFL.BFLY PT, R5, R4, 0x1, 0x1f ;  /* 0x0c201f0004057f89 */ /* 0x000e6200000e0000 */
[----:B-----5:R-:W-:Y:S07]  /*cd10*/  FMNMX.FTZ R0, R120, R0, !PT ;  /* 0x0000000078007209 */ /* 0x020fee0007810000 */
[----:B------:R-:W2:Y:S01]  /*cd20*/  SHFL.BFLY PT, R2, R0, 0x2, 0x1f ;  /* 0x0c401f0000027f89 */ /* 0x000ea200000e0000 */
[----:B-1----:R-:W-:Y:S02]  /*cd30*/  FMNMX.FTZ R68, R4, R5, !PT ;  /* 0x0000000504447209 */ /* 0x002fe40007810000 */
[----:B------:R-:W-:Y:S02]  /*cd40*/  @P6 SHF.R.S32.HI R4, RZ, 0x1f, R216 ;  /* 0x0000001fff046819 */ /* 0x000fe400000114d8 */
[----:B------:R-:W-:Y:S01]  /*cd50*/  @P6 MOV R5, c[0x0][0x1e0] ;  /* 0x0000780000056a02 */ /* 0x000fe20000000f00 */
[----:B------:R-:W-:Y:S02]  /*cd60*/  FMUL.FTZ R121, R68, c[0x0][0x2d0] ;  /* 0x0000b40044797a20 */ /* 0x000fe40000410000 */
[----:B------:R-:W-:Y:S01]  /*cd70*/  @P6 IMAD R4, R4, c[0x0][0x1e0], RZ ;  /* 0x0000780004046a24 */ /* 0x000fe200078e02ff */
[C---:B------:R-:W-:Y:S01]  /*cd80*/  @P6 SHF.L.U64.HI R7, R5.reuse, R6, c[0x0][0x1e4] ;  /* 0x0000790005076619 */ /* 0x040fe20000010206 */
[----:B------:R-:W-:Y:S01]  /*cd90*/  FFMA.FTZ R14, R132, c[0x0][0x2d0], -R121 ;  /* 0x0000b400840e7a23 */ /* 0x000fe20000010879 */
[----:B------:R-:W-:Y:S01]  /*cda0*/  @P6 SHF.L.U32 R6, R5, 0x5, RZ ;  /* 0x0000000505066819 */ /* 0x000fe200000006ff */
[----:B------:R-:W-:Y:S01]  /*cdb0*/  @P6 IMAD R4, R216, c[0x0][0x1e4], R4 ;  /* 0x00007900d8046a24 */ /* 0x000fe200078e0204 */
[----:B--2---:R-:W-:Y:S01]  /*cdc0*/  FMNMX.FTZ R0, R0, R2, !PT ;  /* 0x0000000200007209 */ /* 0x004fe20007810000 */
[----:B------:R-:W-:Y:S01]  /*cdd0*/  MUFU.EX2 R230, R14 ;  /* 0x0000000e00e67308 */ /* 0x000fe20000000800 */
[----:B------:R-:W-:Y:S02]  /*cde0*/  FADD.FTZ R2, -R68, R69 ;  /* 0x0000004544027221 */ /* 0x000fe40000010100 */
[----:B------:R-:W-:Y:S01]  /*cdf0*/  @P6 IADD3 R11, R11, R4, RZ ;  /* 0x000000040b0b6210 */ /* 0x000fe20007ffe0ff */
[----:B------:R-:W-:Y:S01]  /*ce00*/  @P6 IMAD.WIDE.U32 R4, R10, 0x60, R6 ;  /* 0x000000600a046825 */ /* 0x000fe200078e0006 */
[----:B------:R-:W1:Y:S03]  /*ce10*/  SHFL.BFLY PT, R3, R0, 0x1, 0x1f ;  /* 0x0c201f0000037f89 */ /* 0x000e6600000e0000 */
[----:B------:R-:W-:Y:S01]  /*ce20*/  @P6 IMAD R10, R11, 0x60, RZ ;  /* 0x000000600b0a6824 */ /* 0x000fe200078e02ff */
[-C--:B------:R-:W-:Y:S01]  /*ce30*/  @P6 IADD3 R15, P4, R222, R4.reuse, RZ ;  /* 0x00000004de0f6210 */ /* 0x080fe20007f9e0ff */
[----:B------:R-:W-:Y:S01]  /*ce40*/  FMUL.FTZ R2, R2, c[0x0][0x2d0] ;  /* 0x0000b40002027a20 */ /* 0x000fe20000410000 */
[-C--:B------:R-:W-:Y:S01]  /*ce50*/  @P6 IADD3 R17, P0, R12, R4.reuse, RZ ;  /* 0x000000040c116210 */ /* 0x080fe20007f1e0ff */
[--C-:B------:R-:W-:Y:S01]  /*ce60*/  FFMA.FTZ R32, R122, c[0x0][0x2d0], -R121.reuse ;  /* 0x0000b4007a207a23 */ /* 0x100fe20000010879 */
[----:B------:R-:W-:Y:S01]  /*ce70*/  @P6 IADD3 R11, P5, R6, R4, RZ ;  /* 0x00000004060b6210 */ /* 0x000fe20007fbe0ff */
[--C-:B------:R-:W-:Y:S01]  /*ce80*/  FFMA.FTZ R40, R140, c[0x0][0x2d0], -R121.reuse ;  /* 0x0000b4008c287a23 */ /* 0x100fe20000010879 */
[----:B------:R-:W-:Y:S01]  /*ce90*/  @P6 IADD3 R4, R10, R5, RZ ;  /* 0x000000050a046210 */ /* 0x000fe20007ffe0ff */
[----:B------:R-:W-:Y:S01]  /*cea0*/  FFMA.FTZ R5, R133, c[0x0][0x2d0], -R121 ;  /* 0x0000b40085057a23 */ /* 0x000fe20000010879 */
[----:B------:R-:W-:Y:S01]  /*ceb0*/  @P6 IADD3 R6, R9, R10, RZ ;  /* 0x0000000a09066210 */ /* 0x000fe20007ffe0ff */
[----:B------:R-:W2:Y:S01]  /*cec0*/  MUFU.EX2 R2, R2 ;  /* 0x0000000200027308 */ /* 0x000ea20000000800 */
[C---:B------:R-:W-:Y:S02]  /*ced0*/  @P6 SHF.L.U32 R9, R8.reuse, 0x1, RZ ;  /* 0x0000000108096819 */ /* 0x040fe400000006ff */
[----:B------:R-:W-:Y:S02]  /*cee0*/  @P6 SHF.L.U64.HI R16, R8, 0x1, R6 ;  /* 0x0000000108106819 */ /* 0x000fe40000010206 */
[C---:B------:R-:W-:Y:S02]  /*cef0*/  @P6 IADD3.X R6, R4.reuse, R7, RZ, P5, !PT ;  /* 0x0000000704066210 */ /* 0x040fe40002ffe4ff */
[----:B------:R-:W-:Y:S02]  /*cf00*/  @P6 IADD3 R8, P5, R11, R12, RZ ;  /* 0x0000000c0b086210 */ /* 0x000fe40007fbe0ff */
[----:B------:R-:W-:Y:S01]  /*cf10*/  @P6 IADD3.X R18, R4, R226, RZ, P4, !PT ;  /* 0x000000e204126210 */ /* 0x000fe200027fe4ff */
[----:B------:R3:W-:Y:S01]  /*cf20*/  MUFU.EX2 R229, R5 ;  /* 0x0000000500e57308 */ /* 0x0007e20000000800 */
[----:B------:R-:W-:Y:S02]  /*cf30*/  @P6 IADD3.X R10, R6, R13, RZ, P5, !PT ;  /* 0x0000000d060a6210 */ /* 0x000fe40002ffe4ff */
[----:B------:R-:W-:Y:S02]  /*cf40*/  @P6 LEA R12, P5, R17, c[0x0][0x1c8], 0x1 ;  /* 0x00007200110c6a11 */ /* 0x000fe400078a08ff */
[----:B-1----:R-:W-:Y:S05]  /*cf50*/  FMNMX.FTZ R3, R0, R3, !PT ;  /* 0x0000000300037209 */ /* 0x002fea0007810000 */
[C---:B------:R-:W-:Y:S01]  /*cf60*/  FADD.FTZ R0, -R3.reuse, R70 ;  /* 0x0000004603007221 */ /* 0x040fe20000010100 */
[----:B------:R1:W-:Y:S01]  /*cf70*/  MUFU.EX2 R224, R32 ;  /* 0x0000002000e07308 */ /* 0x0003e20000000800 */
[----:B------:R-:W-:Y:S02]  /*cf80*/  FMUL.FTZ R69, R3, c[0x0][0x2d0] ;  /* 0x0000b40003457a20 */ /* 0x000fe40000410000 */
[----:B------:R-:W-:Y:S02]  /*cf90*/  FMUL.FTZ R0, R0, c[0x0][0x2d0] ;  /* 0x0000b40000007a20 */ /* 0x000fe40000410000 */
[C---:B--2---:R-:W-:Y:S02]  /*cfa0*/  FMUL.FTZ R24, R2.reuse, R92 ;  /* 0x0000005c02187220 */ /* 0x044fe40000410000 */
[----:B------:R-:W-:Y:S02]  /*cfb0*/  FMUL.FTZ R25, R2, R93 ;  /* 0x0000005d02197220 */ /* 0x000fe40000410000 */
[----:B------:R-:W-:Y:S01]  /*cfc0*/  FFMA.FTZ R70, R144, c[0x0][0x2d0], -R69 ;  /* 0x0000b40090467a23 */ /* 0x000fe20000010845 */
[----:B------:R-:W2:Y:S01]  /*cfd0*/  MUFU.EX2 R0, R0 ;  /* 0x0000000000007308 */ /* 0x000ea20000000800 */
[C---:B------:R-:W-:Y:S01]  /*cfe0*/  FMUL.FTZ R33, R2.reuse, R101 ;  /* 0x0000006502217220 */ /* 0x040fe20000410000 */
[----:B---3--:R-:W-:Y:S01]  /*cff0*/  @P6 IADD3 R5, P4, R11, R222, RZ ;  /* 0x000000de0b056210 */ /* 0x008fe20007f9e0ff */
[----:B------:R-:W-:Y:S01]  /*d000*/  FMUL.FTZ R41, R2, R109 ;  /* 0x0000006d02297220 */ /* 0x000fe20000410000 */
[----:B------:R-:W-:Y:S01]  /*d010*/  @P6 IADD3.X R11, R4, R13, RZ, P0, !PT ;  /* 0x0000000d040b6210 */ /* 0x000fe200007fe4ff */
[----:B------:R-:W-:Y:S01]  /*d020*/  FFMA.FTZ R4, R135, c[0x0][0x2d0], -R121 ;  /* 0x0000b40087047a23 */ /* 0x000fe20000010879 */
[----:B------:R-:W-:Y:S01]  /*d030*/  @P6 LEA R14, P0, R15, c[0x0][0x1c8], 0x1 ;  /* 0x000072000f0e6a11 */ /* 0x000fe200078008ff */
[----:B------:R-:W-:Y:S01]  /*d040*/  FFMA.FTZ R48, R142, c[0x0][0x2d0], -R69 ;  /* 0x0000b4008e307a23 */ /* 0x000fe20000010845 */
[----:B------:R-:W-:Y:S02]  /*d050*/  @P6 LEA.HI.X R13, R17, c[0x0][0x1cc], R11, 0x1, P5 ;  /* 0x00007300110d6a11 */ /* 0x000fe400028f0c0b */
[----:B------:R3:W-:Y:S01]  /*d060*/  MUFU.EX2 R228, R4 ;  /* 0x0000000400e47308 */ /* 0x0007e20000000800 */
[----:B------:R-:W-:Y:S01]  /*d070*/  FFMA.FTZ R11, R134, c[0x0][0x2d0], -R121 ;  /* 0x0000b400860b7a23 */ /* 0x000fe20000010879 */
[----:B------:R-:W-:Y:S01]  /*d080*/  @P6 LEA.HI.X R15, R15, c[0x0][0x1cc], R18, 0x1, P0 ;  /* 0x000073000f0f6a11 */ /* 0x000fe200000f0c12 */
[----:B------:R-:W-:Y:S01]  /*d090*/  FFMA.FTZ R17, R139, c[0x0][0x2d0], -R69 ;  /* 0x0000b4008b117a23 */ /* 0x000fe20000010845 */
[----:B------:R-:W-:Y:S01]  /*d0a0*/  @P6 IADD3.X R7, R6, R226, RZ, P4, !PT ;  /* 0x000000e206076210 */ /* 0x000fe200027fe4ff */
[C---:B-1----:R-:W-:Y:S01]  /*d0b0*/  FMUL.FTZ R32, R2.reuse, R100 ;  /* 0x0000006402207220 */ /* 0x042fe20000410000 */
[C---:B------:R-:W-:Y:S01]  /*d0c0*/  @P6 LEA R6, P4, R5.reuse, c[0x0][0x1c8], 0x1 ;  /* 0x0000720005066a11 */ /* 0x040fe200078808ff */
[C---:B------:R-:W-:Y:S02]  /*d0d0*/  FMUL.FTZ R49, R2.reuse, R117 ;  /* 0x0000007502317220 */ /* 0x040fe40000410000 */
[C---:B------:R-:W-:Y:S01]  /*d0e0*/  FMUL.FTZ R52, R2.reuse, R52 ;  /* 0x0000003402347220 */ /* 0x040fe20000410000 */
[----:B------:R1:W4:Y:S01]  /*d0f0*/  MUFU.EX2 R227, R11 ;  /* 0x0000000b00e37308 */ /* 0x0003220000000800 */
[----:B------:R-:W-:Y:S01]  /*d100*/  @P6 LEA.HI.X R7, R5, c[0x0][0x1cc], R7, 0x1, P4 ;  /* 0x0000730005076a11 */ /* 0x000fe200020f0c07 */
[----:B------:R-:W-:Y:S02]  /*d110*/  FMUL.FTZ R53, R2, R53 ;  /* 0x0000003502357220 */ /* 0x000fe40000410000 */
[C---:B--2---:R-:W-:Y:S02]  /*d120*/  FMUL.FTZ R18, R0.reuse, R86 ;  /* 0x0000005600127220 */ /* 0x044fe40000410000 */
[C---:B------:R-:W-:Y:S02]  /*d130*/  FMUL.FTZ R19, R0.reuse, R87 ;  /* 0x0000005700137220 */ /* 0x040fe40000410000 */
[C---:B------:R-:W-:Y:S02]  /*d140*/  FMUL.FTZ R26, R0.reuse, R94 ;  /* 0x0000005e001a7220 */ /* 0x040fe40000410000 */
[----:B------:R2:W-:Y:S01]  /*d150*/  MUFU.EX2 R159, R17 ;  /* 0x00000011009f7308 */ /* 0x0005e20000000800 */
[C---:B------:R-:W-:Y:S02]  /*d160*/  FMUL.FTZ R27, R0.reuse, R95 ;  /* 0x0000005f001b7220 */ /* 0x040fe40000410000 */
[----:B------:R-:W-:Y:S01]  /*d170*/  FMUL.FTZ R34, R0, R102 ;  /* 0x0000006600227220 */ /* 0x000fe20000410000 */
[----:B---3--:R-:W-:Y:S01]  /*d180*/  @P6 LEA R4, P0, R8, c[0x0][0x1c8], 0x1 ;  /* 0x0000720008046a11 */ /* 0x008fe200078008ff */
[C---:B------:R-:W-:Y:S02]  /*d190*/  FMUL.FTZ R35, R0.reuse, R103 ;  /* 0x0000006700237220 */ /* 0x040fe40000410000 */
[----:B------:R-:W-:Y:S01]  /*d1a0*/  FMUL.FTZ R42, R0, R110 ;  /* 0x0000006e002a7220 */ /* 0x000fe20000410000 */
[----:B------:R-:W-:Y:S01]  /*d1b0*/  @P6 LEA.HI.X R5, R8, c[0x0][0x1cc], R10, 0x1, P0 ;  /* 0x0000730008056a11 */ /* 0x000fe200000f0c0a */
[----:B------:R-:W-:Y:S01]  /*d1c0*/  FMUL.FTZ R43, R0, R111 ;  /* 0x0000006f002b7220 */ /* 0x000fe20000410000 */
[----:B------:R-:W-:Y:S01]  /*d1d0*/  @P6 ISETP.GE.AND P0, PT, R146, c[0x0][0x1d4], PT ;  /* 0x0000750092006a0c */ /* 0x000fe20003f06270 */
[----:B------:R3:W-:Y:S01]  /*d1e0*/  MUFU.EX2 R147, R70 ;  /* 0x0000004600937308 */ /* 0x0007e20000000800 */
[C---:B------:R-:W-:Y:S01]  /*d1f0*/  @P6 IADD3 R10, P4, R9.reuse, c[0x0][0x1c8], RZ ;  /* 0x00007200090a6a10 */ /* 0x040fe20007f9e0ff */
[C---:B------:R-:W-:Y:S01]  /*d200*/  FMUL.FTZ R50, R0.reuse, R118 ;  /* 0x0000007600327220 */ /* 0x040fe20000410000 */
[----:B------:R-:W-:Y:S01]  /*d210*/  @P6 IADD3 R9, P5, R9, 0x80, RZ ;  /* 0x0000008009096810 */ /* 0x000fe20007fbe0ff */
[----:B------:R-:W-:Y:S01]  /*d220*/  FMUL.FTZ R51, R0, R119 ;  /* 0x0000007700337220 */ /* 0x000fe20000410000 */
[----:B-1----:R-:W-:Y:S01]  /*d230*/  @P6 IADD3.X R11, R16, c[0x0][0x1cc], RZ, P4, !PT ;  /* 0x00007300100b6a10 */ /* 0x002fe200027fe4ff */
[C---:B------:R-:W-:Y:S01]  /*d240*/  FMUL.FTZ R54, R0.reuse, R54 ;  /* 0x0000003600367220 */ /* 0x040fe20000410000 */
[----:B------:R-:W-:Y:S01]  /*d250*/  @P6 IADD3 R8, P4, R9, c[0x0][0x1c8], RZ ;  /* 0x0000720009086a10 */ /* 0x000fe20007f9e0ff */
[----:B------:R-:W-:Y:S02]  /*d260*/  FMUL.FTZ R55, R0, R55 ;  /* 0x0000003700377220 */ /* 0x000fe40000410000 */
[----:B------:R1:W-:Y:S01]  /*d270*/  MUFU.EX2 R190, R40 ;  /* 0x0000002800be7308 */ /* 0x0003e20000000800 */
[----:B------:R-:W-:Y:S01]  /*d280*/  @P6 IADD3.X R9, RZ, c[0x0][0x1cc], R16, P4, P5 ;  /* 0x00007300ff096a10 */ /* 0x000fe200027ea410 */
[----:B------:R5:W-:Y:S01]  /*d290*/  @P6 LDGSTS.E.BYPASS.LTC128B.128 [R218+0x8100], [R10.64], !P0 ;  /* 0x081000000ada6fae */ /* 0x000be2000c101d48 */
[--C-:B------:R-:W-:Y:S02]  /*d2a0*/  FFMA.FTZ R16, R138, c[0x0][0x2d0], -R69.reuse ;  /* 0x0000b4008a107a23 */ /* 0x100fe40000010845 */
[C---:B--2---:R-:W-:Y:S02]  /*d2b0*/  FMUL.FTZ R17, R2.reuse, R85 ;  /* 0x0000005502117220 */ /* 0x044fe40000410000 */
[C---:B------:R-:W-:Y:S02]  /*d2c0*/  FMUL.FTZ R56, R2.reuse, R56 ;  /* 0x0000003802387220 */ /* 0x040fe40000410000 */
[----:B------:R-:W-:Y:S01]  /*d2d0*/  FMUL.FTZ R57, R2, R57 ;  /* 0x0000003902397220 */ /* 0x000fe20000410000 */
[----:B------:R2:W-:Y:S01]  /*d2e0*/  @P6 LDGSTS.E.BYPASS.LTC128B.128 [R218+0xb100], [R8.64], !P3 ;  /* 0x0b10000008da6fae */ /* 0x0005e2000d901d48 */
[----:B------:R4:W2:Y:S01]  /*d2f0*/  MUFU.EX2 R160, R16 ;  /* 0x0000001000a07308 */ /* 0x0008a20000000800 */
[C---:B------:R-:W-:Y:S02]  /*d300*/  FMUL.FTZ R58, R0.reuse, R58 ;  /* 0x0000003a003a7220 */ /* 0x040fe40000410000 */
[--C-:B---3--:R-:W-:Y:S02]  /*d310*/  FFMA.FTZ R70, R143, c[0x0][0x2d0], -R69.reuse ;  /* 0x0000b4008f467a23 */ /* 0x108fe40000010845 */
[----:B------:R-:W-:Y:S02]  /*d320*/  FMUL.FTZ R59, R0, R59 ;  /* 0x0000003b003b7220 */ /* 0x000fe40000410000 */
[----:B------:R3:W-:Y:S01]  /*d330*/  @P6 LDGSTS.E.BYPASS.LTC128B.128 [R218+0x9100], [R14.64], !P0 ;  /* 0x091000000eda6fae */ /* 0x0007e2000c101d48 */
[C---:B------:R-:W-:Y:S02]  /*d340*/  FMUL.FTZ R60, R2.reuse, R60 ;  /* 0x0000003c023c7220 */ /* 0x040fe40000410000 */
[----:B------:R3:W-:Y:S01]  /*d350*/  MUFU.EX2 R146, R70 ;  /* 0x0000004600927308 */ /* 0x0007e20000000800 */
[C---:B------:R-:W-:Y:S02]  /*d360*/  FMUL.FTZ R61, R2.reuse, R61 ;  /* 0x0000003d023d7220 */ /* 0x040fe40000410000 */
[----:B-1----:R-:W-:Y:S02]  /*d370*/  FMUL.FTZ R40, R2, R108 ;  /* 0x0000006c02287220 */ /* 0x002fe40000410000 */
[----:B------:R1:W-:Y:S01]  /*d380*/  @P6 LDGSTS.E.BYPASS.LTC128B.128 [R218+0xc100], [R12.64], !P3 ;  /* 0x0c1000000cda6fae */ /* 0x0003e2000d901d48 */
[C---:B------:R-:W-:Y:S02]  /*d390*/  FMUL.FTZ R62, R0.reuse, R62 ;  /* 0x0000003e003e7220 */ /* 0x040fe40000410000 */
[C---:B-----5:R-:W-:Y:S02]  /*d3a0*/  FMUL.FTZ R10, R0.reuse, R78 ;  /* 0x0000004e000a7220 */ /* 0x060fe40000410000 */
[C---:B------:R-:W-:Y:S01]  /*d3b0*/  FMUL.FTZ R11, R0.reuse, R79 ;  /* 0x0000004f000b7220 */ /* 0x040fe20000410000 */
[----:B------:R5:W-:Y:S01]  /*d3c0*/  MUFU.EX2 R148, R48 ;  /* 0x0000003000947308 */ /* 0x000be20000000800 */
[----:B------:R-:W-:Y:S01]  /*d3d0*/  FMUL.FTZ R63, R0, R63 ;  /* 0x0000003f003f7220 */ /* 0x000fe20000410000 */
[----:B------:R1:W-:Y:S01]  /*d3e0*/  @P6 LDGSTS.E.BYPASS.LTC128B.128 [R218+0xa100], [R6.64], !P0 ;  /* 0x0a10000006da6fae */ /* 0x0003e2000c101d48 */
[----:B----4-:R-:W-:Y:S02]  /*d3f0*/  FMUL.FTZ R16, R2, R84 ;  /* 0x0000005402107220 */ /* 0x010fe40000410000 */
[--C-:B--2---:R-:W-:Y:S02]  /*d400*/  FFMA.FTZ R8, R136, c[0x0][0x2d0], -R69.reuse ;  /* 0x0000b40088087a23 */ /* 0x104fe40000010845 */
[C---:B------:R-:W-:Y:S02]  /*d410*/  FMUL.FTZ R9, R2.reuse, R77 ;  /* 0x0000004d02097220 */ /* 0x040fe40000410000 */
[C---:B------:R-:W-:Y:S01]  /*d420*/  FMUL.FTZ R64, R2.reuse, R64 ;  /* 0x0000004002407220 */ /* 0x040fe20000410000 */
[----:B------:R2:W-:Y:S01]  /*d430*/  @P6 LDGSTS.E.BYPASS.LTC128B.128 [R218+0xd100], [R4.64], !P3 ;  /* 0x0d10000004da6fae */ /* 0x0005e2000d901d48 */
[----:B------:R4:W-:Y:S01]  /*d440*/  MUFU.EX2 R157, R8 ;  /* 0x00000008009d7308 */ /* 0x0009e20000000800 */
[----:B------:R-:W-:Y:S02]  /*d450*/  FMUL.FTZ R65, R2, R65 ;  /* 0x0000004102417220 */ /* 0x000fe40000410000 */
[--C-:B---3--:R-:W-:Y:S02]  /*d460*/  FFMA.FTZ R70, R145, c[0x0][0x2d0], -R69.reuse ;  /* 0x0000b40091467a23 */ /* 0x108fe40000010845 */
[C---:B------:R-:W-:Y:S02]  /*d470*/  FMUL.FTZ R66, R0.reuse, R66 ;  /* 0x0000004200427220 */ /* 0x040fe40000410000 */
[----:B------:R-:W-:Y:S01]  /*d480*/  LDSM.16.MT88.4 R20, [R196] ;  /* 0x00000000c414783b */ /* 0x000fe20000004200 */
[----:B------:R-:W-:Y:S02]  /*d490*/  FMUL.FTZ R67, R0, R67 ;  /* 0x0000004300437220 */ /* 0x000fe40000410000 */
[--C-:B------:R-:W-:Y:S02]  /*d4a0*/  FFMA.FTZ R71, R71, c[0x0][0x2d0], -R69.reuse ;  /* 0x0000b40047477a23 */ /* 0x100fe40000010845 */
[----:B-----5:R-:W-:Y:S03]  /*d4b0*/  FMUL.FTZ R48, R2, R116 ;  /* 0x0000007402307220 */ /* 0x020fe60000410000 */
[----:B-1----:R-:W1:Y:S01]  /*d4c0*/  LDSM.16.MT88.4 R12, [R192] ;  /* 0x00000000c00c783b */ /* 0x002e620000004200 */
[----:B------:R-:W-:Y:S01]  /*d4d0*/  MUFU.EX2 R71, R71 ;  /* 0x0000004700477308 */ /* 0x000fe20000000800 */
[C---:B------:R-:W-:Y:S01]  /*d4e0*/  FMUL.FTZ R6, R0.reuse, R74 ;  /* 0x0000004a00067220 */ /* 0x040fe20000410000 */
[----:B------:R-:W-:Y:S01]  /*d4f0*/  F2FP.BF16.PACK_AB R74, R227, R228 ;  /* 0x000000e4e34a723e */ /* 0x000fe200000010ff */
[----:B------:R-:W-:Y:S04]  /*d500*/  FMUL.FTZ R7, R0, R75 ;  /* 0x0000004b00077220 */ /* 0x000fe80000410000 */
[----:B------:R-:W3:Y:S01]  /*d510*/  LDSM.16.MT88.4 R28, [R195] ;  /* 0x00000000c31c783b */ /* 0x000ee20000004200 */
[C---:B----4-:R-:W-:Y:S02]  /*d520*/  FMUL.FTZ R8, R2.reuse, R76 ;  /* 0x0000004c02087220 */ /* 0x050fe40000410000 */
[----:B--2---:R-:W-:Y:S02]  /*d530*/  FFMA.FTZ R4, R137, c[0x0][0x2d0], -R69 ;  /* 0x0000b40089047a23 */ /* 0x004fe40000010845 */
[----:B------:R-:W-:Y:S01]  /*d540*/  FMUL.FTZ R5, R2, R73 ;  /* 0x0000004902057220 */ /* 0x000fe20000410000 */
[----:B------:R-:W-:Y:S01]  /*d550*/  F2FP.BF16.PACK_AB R73, R160, R159 ;  /* 0x0000009fa049723e */ /* 0x000fe200000010ff */
[----:B------:R2:W4:Y:S01]  /*d560*/  MUFU.EX2 R158, R4 ;  /* 0x00000004009e7308 */ /* 0x0005220000000800 */
[----:B------:R-:W5:Y:S08]  /*d570*/  LDSM.16.MT88.4 R36, [R211] ;  /* 0x00000000d324783b */ /* 0x000f700000004200 */
[----:B------:R-:W3:Y:S08]  /*d580*/  LDSM.16.MT88.4 R44, [R192+0x3000] ;  /* 0x00300000c02c783b */ /* 0x000ef00000004200 */
[----:B------:R-:W3:Y:S01]  /*d590*/  LDSM.16.MT88.4 R76, [R196+0x3000] ;  /* 0x00300000c44c783b */ /* 0x000ee20000004200 */
[----:B--2---:R-:W-:Y:S01]  /*d5a0*/  FMUL.FTZ R4, R2, R72 ;  /* 0x0000004802047220 */ /* 0x004fe20000410000 */
[----:B------:R-:W-:Y:S06]  /*d5b0*/  F2FP.BF16.PACK_AB R72, R229, R230 ;  /* 0x000000e6e548723e */ /* 0x000fec00000010ff */
[----:B------:R-:W-:Y:S01]  /*d5c0*/  LDSM.16.MT88.4 R84, [R198+0x3000] ;  /* 0x00300000c654783b */ /* 0x000fe20000004200 */
[----:B----4-:R-:W-:Y:S07]  /*d5d0*/  F2FP.BF16.PACK_AB R75, R158, R157 ;  /* 0x0000009d9e4b723e */ /* 0x010fee00000010ff */
[C---:B-1----:R-:W-:Y:S01]  /*d5e0*/  HMMA.16816.F32.BF16 R4, R72.reuse, R12, R4 ;  /* 0x0000000c4804723c */ /* 0x042fe20000041804 */
[----:B------:R-:W-:Y:S06]  /*d5f0*/  LDSM.16.MT88.4 R92, [R196+0x4000] ;  /* 0x00400000c45c783b */ /* 0x000fec0000004200 */
[C---:B------:R-:W-:Y:S01]  /*d600*/  FMUL.FTZ R12, R2.reuse, R80 ;  /* 0x00000050020c7220 */ /* 0x040fe20000410000 */
[C---:B------:R-:W-:Y:S01]  /*d610*/  HMMA.16816.F32.BF16 R8, R72.reuse, R14, R8 ;  /* 0x0000000e4808723c */ /* 0x040fe20000041808 */
[----:B------:R-:W-:Y:S03]  /*d620*/  LDSM.16.MT88.4 R100, [R196+0x1800] ;  /* 0x00180000c464783b */ /* 0x000fe60000004200 */
[----:B------:R-:W-:Y:S03]  /*d630*/  FMUL.FTZ R13, R2, R81 ;  /* 0x00000051020d7220 */ /* 0x000fe60000410000 */
[C---:B------:R-:W-:Y:S02]  /*d640*/  FMUL.FTZ R14, R0.reuse, R82 ;  /* 0x00000052000e7220 */ /* 0x040fe40000410000 */
[----:B------:R-:W-:Y:S01]  /*d650*/  FMUL.FTZ R15, R0, R83 ;  /* 0x00000053000f7220 */ /* 0x000fe20000410000 */
[----:B------:R-:W2:Y:S04]  /*d660*/  LDL.LU R116, [R1+0xc] ;  /* 0x00000c0001747983 */ /* 0x000ea80000300800 */
[----:B------:R-:W1:Y:S02]  /*d670*/  LDSM.16.MT88.4 R80, [R195+0x3000] ;  /* 0x00300000c350783b */ /* 0x000e640000004200 */
[C---:B------:R-:W-:Y:S06]  /*d680*/  HMMA.16816.F32.BF16 R12, R72.reuse, R20, R12 ;  /* 0x00000014480c723c */ /* 0x040fec000004180c */
[----:B------:R-:W4:Y:S01]  /*d690*/  LDL.LU R117, [R1+0x8] ;  /* 0x0000080001757983 */ /* 0x000f220000300800 */
[C---:B------:R-:W-:Y:S01]  /*d6a0*/  FMUL.FTZ R20, R2.reuse, R88 ;  /* 0x0000005802147220 */ /* 0x040fe20000410000 */
[C---:B------:R-:W-:Y:S02]  /*d6b0*/  HMMA.16816.F32.BF16 R16, R72.reuse, R22, R16 ;  /* 0x000000164810723c */ /* 0x040fe40000041810 */
[----:B------:R-:W-:Y:S02]  /*d6c0*/  LDSM.16.MT88.4 R108, [R192+0x5800] ;  /* 0x00580000c06c783b */ /* 0x000fe40000004200 */
[----:B------:R-:W-:Y:S03]  /*d6d0*/  FMUL.FTZ R21, R2, R89 ;  /* 0x0000005902157220 */ /* 0x000fe60000410000 */
[C---:B------:R-:W-:Y:S02]  /*d6e0*/  FMUL.FTZ R22, R0.reuse, R90 ;  /* 0x0000005a00167220 */ /* 0x040fe40000410000 */
[----:B------:R-:W-:Y:S01]  /*d6f0*/  FMUL.FTZ R23, R0, R91 ;  /* 0x0000005b00177220 */ /* 0x000fe20000410000 */
[----:B------:R-:W0:Y:S06]  /*d700*/  LDGDEPBAR ;  /* 0x00000000000079af */ /* 0x000e2c0000000000 */
[C---:B---3--:R-:W-:Y:S02]  /*d710*/  HMMA.16816.F32.BF16 R20, R72.reuse, R28, R20 ;  /* 0x0000001c4814723c */ /* 0x048fe40000041814 */
[----:B------:R-:W-:Y:S05]  /*d720*/  LDSM.16.MT88.4 R88, [R196+0x800] ;  /* 0x00080000c458783b */ /* 0x000fea0000004200 */
[C---:B------:R-:W-:Y:S01]  /*d730*/  FMUL.FTZ R28, R2.reuse, R96 ;  /* 0x00000060021c7220 */ /* 0x040fe20000410000 */
[C---:B------:R-:W-:Y:S04]  /*d740*/  HMMA.16816.F32.BF16 R24, R72.reuse, R30, R24 ;  /* 0x0000001e4818723c */ /* 0x040fe80000041818 */
[----:B------:R-:W-:Y:S03]  /*d750*/  FMUL.FTZ R29, R2, R97 ;  /* 0x00000061021d7220 */ /* 0x000fe60000410000 */
[C---:B------:R-:W-:Y:S02]  /*d760*/  FMUL.FTZ R30, R0.reuse, R98 ;  /* 0x00000062001e7220 */ /* 0x040fe40000410000 */
[----:B------:R-:W-:Y:S02]  /*d770*/  FMUL.FTZ R31, R0, R99 ;  /* 0x00000063001f7220 */ /* 0x000fe40000410000 */
[----:B------:R-:W-:Y:S05]  /*d780*/  LDSM.16.MT88.4 R96, [R195+0x4000] ;  /* 0x00400000c360783b */ /* 0x000fea0000004200 */
[C---:B-----5:R-:W-:Y:S07]  /*d790*/  HMMA.16816.F32.BF16 R28, R72.reuse, R36, R28 ;  /* 0x00000024481c723c */ /* 0x060fee000004181c */
[--C-:B------:R-:W-:Y:S01]  /*d7a0*/  FFMA.FTZ R36, R123, c[0x0][0x2d0], -R121.reuse ;  /* 0x0000b4007b247a23 */ /* 0x100fe20000010879 */
[C---:B------:R-:W-:Y:S03]  /*d7b0*/  HMMA.16816.F32.BF16 R32, R72.reuse, R38, R32 ;  /* 0x000000264820723c */ /* 0x040fe60000041820 */
[----:B------:R3:W5:Y:S01]  /*d7c0*/  MUFU.EX2 R191, R36 ;  /* 0x0000002400bf7308 */ /* 0x0007620000000800 */
[----:B------:R-:W-:Y:S03]  /*d7d0*/  FMUL.FTZ R37, R2, R105 ;  /* 0x0000006902257220 */ /* 0x000fe60000410000 */
[C---:B------:R-:W-:Y:S02]  /*d7e0*/  FMUL.FTZ R38, R0.reuse, R106 ;  /* 0x0000006a00267220 */ /* 0x040fe40000410000 */
[----:B------:R-:W-:Y:S03]  /*d7f0*/  FMUL.FTZ R39, R0, R107 ;  /* 0x0000006b00277220 */ /* 0x000fe60000410000 */
[C---:B---3--:R-:W-:Y:S02]  /*d800*/  FMUL.FTZ R36, R2.reuse, R104 ;  /* 0x0000006802247220 */ /* 0x048fe40000410000 */
[----:B------:R-:W-:Y:S05]  /*d810*/  LDSM.16.MT88.4 R104, [R198+0x2800] ;  /* 0x00280000c668783b */ /* 0x000fea0000004200 */
[C---:B------:R-:W-:Y:S07]  /*d820*/  HMMA.16816.F32.BF16 R36, R72.reuse, R44, R36 ;  /* 0x0000002c4824723c */ /* 0x040fee0000041824 */
[----:B------:R-:W-:Y:S01]  /*d830*/  FMUL.FTZ R45, R2, R113 ;  /* 0x00000071022d7220 */ /* 0x000fe20000410000 */
[C---:B------:R-:W-:Y:S04]  /*d840*/  HMMA.16816.F32.BF16 R40, R72.reuse, R46, R40 ;  /* 0x0000002e4828723c */ /* 0x040fe80000041828 */
[--C-:B------:R-:W-:Y:S03]  /*d850*/  FFMA.FTZ R44, R141, c[0x0][0x2d0], -R121.reuse ;  /* 0x0000b4008d2c7a23 */ /* 0x100fe60000010879 */
[C---:B------:R-:W-:Y:S01]  /*d860*/  FMUL.FTZ R47, R0.reuse, R115 ;  /* 0x00000073002f7220 */ /* 0x040fe20000410000 */
[----:B------:R3:W1:Y:S01]  /*d870*/  MUFU.EX2 R189, R44 ;  /* 0x0000002c00bd7308 */ /* 0x0006620000000800 */
[----:B------:R-:W-:Y:S09]  /*d880*/  FMUL.FTZ R46, R0, R114 ;  /* 0x00000072002e7220 */ /* 0x000ff20000410000 */
[----:B------:R1:W1:Y:S01]  /*d890*/  MUFU.EX2 R115, R70 ;  /* 0x0000004600737308 */ /* 0x0002620000000800 */
[----:B---3--:R-:W-:Y:S07]  /*d8a0*/  FMUL.FTZ R44, R2, R112 ;  /* 0x00000070022c7220 */ /* 0x008fee0000410000 */
[C---:B------:R-:W-:Y:S03]  /*d8b0*/  HMMA.16816.F32.BF16 R44, R72.reuse, R76, R44 ;  /* 0x0000004c482c723c */ /* 0x040fe6000004182c */
[--C-:B-1----:R-:W-:Y:S04]  /*d8c0*/  FFMA.FTZ R70, R149, c[0x0][0x2d0], -R121.reuse ;  /* 0x0000b40095467a23 */ /* 0x102fe80000010879 */
[----:B------:R1:W-:Y:S01]  /*d8d0*/  MUFU.EX2 R183, R70 ;  /* 0x0000004600b77308 */ /* 0x0003e20000000800 */
[C---:B------:R-:W-:Y:S01]  /*d8e0*/  HMMA.16816.F32.BF16 R48, R72.reuse, R78, R48 ;  /* 0x0000004e4830723c */ /* 0x040fe20000041830 */
[----:B------:R-:W3:Y:S07]  /*d8f0*/  LDSM.16.MT88.4 R76, [R192+0x800] ;  /* 0x00080000c04c783b */ /* 0x000eee0000004200 */
[C---:B------:R-:W-:Y:S08]  /*d900*/  HMMA.16816.F32.BF16 R52, R72.reuse, R80, R52 ;  /* 0x000000504834723c */ /* 0x040ff00000041834 */
[C---:B------:R-:W-:Y:S01]  /*d910*/  HMMA.16816.F32.BF16 R56, R72.reuse, R82, R56 ;  /* 0x000000524838723c */ /* 0x040fe20000041838 */
[----:B------:R-:W3:Y:S03]  /*d920*/  LDSM.16.MT88.4 R80, [R195+0x800] ;  /* 0x00080000c350783b */ /* 0x000ee60000004200 */
[--C-:B-1----:R-:W-:Y:S04]  /*d930*/  FFMA.FTZ R70, R151, c[0x0][0x2d0], -R121.reuse ;  /* 0x0000b40097467a23 */ /* 0x102fe80000010879 */
[C---:B------:R-:W-:Y:S01]  /*d940*/  HMMA.16816.F32.BF16 R60, R72.reuse, R84, R60 ;  /* 0x00000054483c723c */ /* 0x040fe2000004183c */
[----:B------:R1:W1:Y:S07]  /*d950*/  MUFU.EX2 R188, R70 ;  /* 0x0000004600bc7308 */ /* 0x00026e0000000800 */
[----:B------:R-:W-:Y:S01]  /*d960*/  HMMA.16816.F32.BF16 R64, R72, R86, R64 ;  /* 0x000000564840723c */ /* 0x000fe20000041840 */
[----:B------:R-:W3:Y:S06]  /*d970*/  LDSM.16.MT88.4 R84, [R198+0x800] ;  /* 0x00080000c654783b */ /* 0x000eec0000004200 */
[----:B-----5:R-:W-:Y:S02]  /*d980*/  F2FP.BF16.PACK_AB R72, R191, R224 ;  /* 0x000000e0bf48723e */ /* 0x020fe400000010ff */
[----:B------:R-:W-:Y:S03]  /*d990*/  F2FP.BF16.PACK_AB R74, R189, R190 ;  /* 0x000000bebd4a723e */ /* 0x000fe600000010ff */
[----:B------:R-:W-:Y:S02]  /*d9a0*/  F2FP.BF16.PACK_AB R73, R147, R148 ;  /* 0x000000949349723e */ /* 0x000fe400000010ff */
[----:B------:R-:W-:Y:S01]  /*d9b0*/  F2FP.BF16.PACK_AB R75, R115, R146 ;  /* 0x00000092734b723e */ /* 0x000fe200000010ff */
[--C-:B-1----:R-:W-:Y:S06]  /*d9c0*/  FFMA.FTZ R70, R150, c[0x0][0x2d0], -R121.reuse ;  /* 0x0000b40096467a23 */ /* 0x102fec0000010879 */
[C---:B---3--:R-:W-:Y:S01]  /*d9d0*/  HMMA.16816.F32.BF16 R4, R72.reuse, R76, R4 ;  /* 0x0000004c4804723c */ /* 0x048fe20000041804 */
[----:B------:R1:W-:Y:S07]  /*d9e0*/  MUFU.EX2 R182, R70 ;  /* 0x0000004600b67308 */ /* 0x0003ee0000000800 */
[C---:B------:R-:W-:Y:S01]  /*d9f0*/  HMMA.16816.F32.BF16 R8, R72.reuse, R78, R8 ;  /* 0x0000004e4808723c */ /* 0x040fe20000041808 */
[----:B------:R-:W3:Y:S07]  /*da00*/  LDSM.16.MT88.4 R76, [R192+0x3800] ;  /* 0x00380000c04c783b */ /* 0x000eee0000004200 */
[C---:B------:R-:W-:Y:S08]  /*da10*/  HMMA.16816.F32.BF16 R12, R72.reuse, R88, R12 ;  /* 0x00000058480c723c */ /* 0x040ff0000004180c */
[C---:B------:R-:W-:Y:S01]  /*da20*/  HMMA.16816.F32.BF16 R16, R72.reuse, R90, R16 ;  /* 0x0000005a4810723c */ /* 0x040fe20000041810 */
[----:B------:R-:W5:Y:S03]  /*da30*/  LDSM.16.MT88.4 R88, [R196+0x3800] ;  /* 0x00380000c458783b */ /* 0x000f660000004200 */
[----:B-1----:R-:W-:Y:S04]  /*da40*/  FFMA.FTZ R70, R156, c[0x0][0x2d0], -R121 ;  /* 0x0000b4009c467a23 */ /* 0x002fe80000010879 */
[C---:B------:R-:W-:Y:S01]  /*da50*/  HMMA.16816.F32.BF16 R20, R72.reuse, R80, R20 ;  /* 0x000000504814723c */ /* 0x040fe20000041814 */
[----:B------:R1:W1:Y:S07]  /*da60*/  MUFU.EX2 R181, R70 ;  /* 0x0000004600b57308 */ /* 0x00026e0000000800 */
[C---:B------:R-:W-:Y:S01]  /*da70*/  HMMA.16816.F32.BF16 R24, R72.reuse, R82, R24 ;  /* 0x000000524818723c */ /* 0x040fe20000041818 */
[----:B------:R-:W2:Y:S07]  /*da80*/  LDSM.16.MT88.4 R80, [R195+0x3800] ;  /* 0x00380000c350783b */ /* 0x000eae0000004200 */
[C---:B------:R-:W-:Y:S08]  /*da90*/  HMMA.16816.F32.BF16 R28, R72.reuse, R84, R28 ;  /* 0x00000054481c723c */ /* 0x040ff0000004181c */
[C---:B------:R-:W-:Y:S01]  /*daa0*/  HMMA.16816.F32.BF16 R32, R72.reuse, R86, R32 ;  /* 0x000000564820723c */ /* 0x040fe20000041820 */
[----:B------:R-:W4:Y:S03]  /*dab0*/  LDSM.16.MT88.4 R84, [R198+0x3800] ;  /* 0x00380000c654783b */ /* 0x000f260000004200 */
[--C-:B-1----:R-:W-:Y:S04]  /*dac0*/  FFMA.FTZ R70, R162, c[0x0][0x2d0], -R69.reuse ;  /* 0x0000b400a2467a23 */ /* 0x102fe80000010845 */
[C---:B---3--:R-:W-:Y:S01]  /*dad0*/  HMMA.16816.F32.BF16 R36, R72.reuse, R76, R36 ;  /* 0x0000004c4824723c */ /* 0x048fe20000041824 */
[----:B------:R1:W-:Y:S07]  /*dae0*/  MUFU.EX2 R113, R70 ;  /* 0x0000004600717308 */ /* 0x0003ee0000000800 */
[C---:B------:R-:W-:Y:S01]  /*daf0*/  HMMA.16816.F32.BF16 R40, R72.reuse, R78, R40 ;  /* 0x0000004e4828723c */ /* 0x040fe20000041828 */
[----:B------:R-:W3:Y:S07]  /*db00*/  LDSM.16.MT88.4 R76, [R192+0x1000] ;  /* 0x00100000c04c783b */ /* 0x000eee0000004200 */
[C---:B-----5:R-:W-:Y:S08]  /*db10*/  HMMA.16816.F32.BF16 R44, R72.reuse, R88, R44 ;  /* 0x00000058482c723c */ /* 0x060ff0000004182c */
[C---:B------:R-:W-:Y:S01]  /*db20*/  HMMA.16816.F32.BF16 R48, R72.reuse, R90, R48 ;  /* 0x0000005a4830723c */ /* 0x040fe20000041830 */
[----:B------:R-:W5:Y:S03]  /*db30*/  LDSM.16.MT88.4 R88, [R196+0x1000] ;  /* 0x00100000c458783b */ /* 0x000f660000004200 */
[----:B-1----:R-:W-:Y:S04]  /*db40*/  FFMA.FTZ R70, R163, c[0x0][0x2d0], -R69 ;  /* 0x0000b400a3467a23 */ /* 0x002fe80000010845 */
[C---:B--2---:R-:W-:Y:S01]  /*db50*/  HMMA.16816.F32.BF16 R52, R72.reuse, R80, R52 ;  /* 0x000000504834723c */ /* 0x044fe20000041834 */
[----:B------:R1:W2:Y:S03]  /*db60*/  MUFU.EX2 R114, R70 ;  /* 0x0000004600727308 */ /* 0x0002a60000000800 */
[----:B------:R-:W-:Y:S04]  /*db70*/  FFMA.FTZ R0, R0, R116, R159 ;  /* 0x0000007400007223 */ /* 0x000fe8000001009f */
[C---:B------:R-:W-:Y:S01]  /*db80*/  HMMA.16816.F32.BF16 R56, R72.reuse, R82, R56 ;  /* 0x000000524838723c */ /* 0x040fe20000041838 */
[----:B------:R-:W3:Y:S03]  /*db90*/  LDSM.16.MT88.4 R80, [R195+0x1000] ;  /* 0x00100000c350783b */ /* 0x000ee60000004200 */
[----:B----4-:R-:W-:Y:S02]  /*dba0*/  FFMA.FTZ R2, R2, R117, R230 ;  /* 0x0000007502027223 */ /* 0x010fe400000100e6 */
[----:B------:R-:W-:Y:S02]  /*dbb0*/  FADD.FTZ R0, R160, R0 ;  /* 0x00000000a0007221 */ /* 0x000fe40000010000 */
[C---:B------:R-:W-:Y:S01]  /*dbc0*/  HMMA.16816.F32.BF16 R60, R72.reuse, R84, R60 ;  /* 0x00000054483c723c */ /* 0x040fe2000004183c */
[----:B------:R-:W-:Y:S03]  /*dbd0*/  LDSM.16.MT88.4 R116, [R196+0x5800] ;  /* 0x00580000c474783b */ /* 0x000fe60000004200 */
[----:B------:R-:W-:Y:S02]  /*dbe0*/  FADD.FTZ R0, R157, R0 ;  /* 0x000000009d007221 */ /* 0x000fe40000010000 */
[----:B------:R-:W-:Y:S02]  /*dbf0*/  FADD.FTZ R2, R229, R2 ;  /* 0x00000002e5027221 */ /* 0x000fe40000010000 */
[----:B------:R-:W-:Y:S01]  /*dc00*/  HMMA.16816.F32.BF16 R64, R72, R86, R64 ;  /* 0x000000564840723c */ /* 0x000fe20000041840 */
[----:B------:R-:W4:Y:S03]  /*dc10*/  LDSM.16.MT88.4 R84, [R198+0x1000] ;  /* 0x00100000c654783b */ /* 0x000f260000004200 */
[--C-:B-1----:R-:W-:Y:S02]  /*dc20*/  FFMA.FTZ R70, R161, c[0x0][0x2d0], -R69.reuse ;  /* 0x0000b400a1467a23 */ /* 0x102fe40000010845 */
[----:B------:R-:W-:Y:S01]  /*dc30*/  FADD.FTZ R0, R158, R0 ;  /* 0x000000009e007221 */ /* 0x000fe20000010000 */
[----:B------:R-:W-:Y:S01]  /*dc40*/  F2FP.BF16.PACK_AB R72, R188, R183 ;  /* 0x000000b7bc48723e */ /* 0x000fe200000010ff */
[----:B------:R1:W1:Y:S01]  /*dc50*/  MUFU.EX2 R112, R70 ;  /* 0x0000004600707308 */ /* 0x0002620000000800 */
[----:B------:R-:W-:Y:S03]  /*dc60*/  F2FP.BF16.PACK_AB R74, R181, R182 ;  /* 0x000000b6b54a723e */ /* 0x000fe600000010ff */
[----:B--2---:R-:W-:Y:S01]  /*dc70*/  F2FP.BF16.PACK_AB R73, R114, R113 ;  /* 0x000000717249723e */ /* 0x004fe200000010ff */
        /* <DEDUP_REMOVED lines=10> */
[----:B-1----:R-:W-:Y:S02]  /*dd20*/  FFMA.FTZ R70, R180, c[0x0][0x2d0], -R69 ;  /* 0x0000b400b4467a23 */ /* 0x002fe40000010845 */
[----:B------:R-:W-:Y:S02]  /*dd30*/  FADD.FTZ R0, R114, R0 ;  /* 0x0000000072007221 */ /* 0x000fe40000010000 */
[----:B------:R1:W2:Y:S01]  /*dd40*/  MUFU.EX2 R145, R70 ;  /* 0x0000004600917308 */ /* 0x0002a20000000800 */
[----:B------:R-:W-:Y:S02]  /*dd50*/  FADD.FTZ R2, R189, R2 ;  /* 0x00000002bd027221 */ /* 0x000fe40000010000 */
[----:B------:R-:W-:Y:S02]  /*dd60*/  FADD.FTZ R0, R112, R0 ;  /* 0x0000000070007221 */ /* 0x000fe40000010000 */
[----:B------:R-:W-:Y:S04]  /*dd70*/  FADD.FTZ R2, R183, R2 ;  /* 0x00000002b7027221 */ /* 0x000fe80000010000 */
[----:B------:R-:W-:Y:S04]  /*dd80*/  FADD.FTZ R2, R188, R2 ;  /* 0x00000002bc027221 */ /* 0x000fe80000010000 */
[----:B------:R-:W-:Y:S04]  /*dd90*/  FADD.FTZ R2, R182, R2 ;  /* 0x00000002b6027221 */ /* 0x000fe80000010000 */
[----:B------:R-:W-:Y:S02]  /*dda0*/  FADD.FTZ R2, R181, R2 ;  /* 0x00000002b5027221 */ /* 0x000fe40000010000 */
[--C-:B-1----:R-:W-:Y:S01]  /*ddb0*/  FFMA.FTZ R70, R231, c[0x0][0x2d0], -R121.reuse ;  /* 0x0000b400e7467a23 */ /* 0x102fe20000010879 */
[C---:B--2---:R-:W-:Y:S01]  /*ddc0*/  F2FP.BF16.PACK_AB R75, R145.reuse, R112 ;  /* 0x00000070914b723e */ /* 0x044fe200000010ff */
[----:B------:R-:W-:Y:S02]  /*ddd0*/  FADD.FTZ R0, R145, R0 ;  /* 0x0000000091007221 */ /* 0x000fe40000010000 */
[----:B------:R1:W2:Y:S04]  /*dde0*/  MUFU.EX2 R180, R70 ;  /* 0x0000004600b47308 */ /* 0x0002a80000000800 */
[C---:B---3--:R-:W-:Y:S08]  /*ddf0*/  HMMA.16816.F32.BF16 R4, R72.reuse, R76, R4 ;  /* 0x0000004c4804723c */ /* 0x048ff00000041804 */
[C---:B------:R-:W-:Y:S01]  /*de00*/  HMMA.16816.F32.BF16 R8, R72.reuse, R78, R8 ;  /* 0x0000004e4808723c */ /* 0x040fe20000041808 */
[----:B------:R-:W3:Y:S07]  /*de10*/  LDSM.16.MT88.4 R76, [R192+0x4000] ;  /* 0x00400000c04c783b */ /* 0x000eee0000004200 */
[C---:B-----5:R-:W-:Y:S04]  /*de20*/  HMMA.16816.F32.BF16 R12, R72.reuse, R88, R12 ;  /* 0x00000058480c723c */ /* 0x060fe8000004180c */
[--C-:B-1----:R-:W-:Y:S02]  /*de30*/  FFMA.FTZ R70, R232, c[0x0][0x2d0], -R121.reuse ;  /* 0x0000b400e8467a23 */ /* 0x102fe40000010879 */
[----:B--2---:R-:W-:Y:S02]  /*de40*/  FADD.FTZ R2, R180, R2 ;  /* 0x00000002b4027221 */ /* 0x004fe40000010000 */
[C---:B------:R-:W-:Y:S01]  /*de50*/  HMMA.16816.F32.BF16 R16, R72.reuse, R90, R16 ;  /* 0x0000005a4810723c */ /* 0x040fe20000041810 */
[----:B------:R1:W2:Y:S01]  /*de60*/  MUFU.EX2 R163, R70 ;  /* 0x0000004600a37308 */ /* 0x0002a20000000800 */
[----:B------:R-:W5:Y:S06]  /*de70*/  LDSM.16.MT88.4 R88, [R198+0x4000] ;  /* 0x00400000c658783b */ /* 0x000f6c0000004200 */
[C---:B------:R-:W-:Y:S08]  /*de80*/  HMMA.16816.F32.BF16 R20, R72.reuse, R80, R20 ;  /* 0x000000504814723c */ /* 0x040ff00000041814 */
[C---:B------:R-:W-:Y:S01]  /*de90*/  HMMA.16816.F32.BF16 R24, R72.reuse, R82, R24 ;  /* 0x000000524818723c */ /* 0x040fe20000041818 */
[----:B------:R-:W5:Y:S07]  /*dea0*/  LDSM.16.MT88.4 R80, [R192+0x1800] ;  /* 0x00180000c050783b */ /* 0x000f6e0000004200 */
[C---:B----4-:R-:W-:Y:S04]  /*deb0*/  HMMA.16816.F32.BF16 R28, R72.reuse, R84, R28 ;  /* 0x00000054481c723c */ /* 0x050fe8000004181c */
[--C-:B-1----:R-:W-:Y:S02]  /*dec0*/  FFMA.FTZ R70, R233, c[0x0][0x2d0], -R121.reuse ;  /* 0x0000b400e9467a23 */ /* 0x102fe40000010879 */
[----:B--2---:R-:W-:Y:S02]  /*ded0*/  FADD.FTZ R2, R163, R2 ;  /* 0x00000002a3027221 */ /* 0x004fe40000010000 */
[C---:B------:R-:W-:Y:S01]  /*dee0*/  HMMA.16816.F32.BF16 R32, R72.reuse, R86, R32 ;  /* 0x000000564820723c */ /* 0x040fe20000041820 */
[----:B------:R1:W2:Y:S01]  /*def0*/  MUFU.EX2 R162, R70 ;  /* 0x0000004600a27308 */ /* 0x0002a20000000800 */
[----:B------:R-:W4:Y:S06]  /*df00*/  LDSM.16.MT88.4 R84, [R195+0x1800] ;  /* 0x00180000c354783b */ /* 0x000f2c0000004200 */
[C---:B---3--:R-:W-:Y:S08]  /*df10*/  HMMA.16816.F32.BF16 R36, R72.reuse, R76, R36 ;  /* 0x0000004c4824723c */ /* 0x048ff00000041824 */
[C---:B------:R-:W-:Y:S01]  /*df20*/  HMMA.16816.F32.BF16 R40, R72.reuse, R78, R40 ;  /* 0x0000004e4828723c */ /* 0x040fe20000041828 */
[----:B------:R-:W3:Y:S07]  /*df30*/  LDSM.16.MT88.4 R76, [R198+0x1800] ;  /* 0x00180000c64c783b */ /* 0x000eee0000004200 */
[C---:B------:R-:W-:Y:S04]  /*df40*/  HMMA.16816.F32.BF16 R44, R72.reuse, R92, R44 ;  /* 0x0000005c482c723c */ /* 0x040fe8000004182c */
[----:B-1----:R-:W-:Y:S02]  /*df50*/  FFMA.FTZ R70, R234, c[0x0][0x2d0], -R121 ;  /* 0x0000b400ea467a23 */ /* 0x002fe40000010879 */
[----:B--2---:R-:W-:Y:S02]  /*df60*/  FADD.FTZ R2, R162, R2 ;  /* 0x00000002a2027221 */ /* 0x004fe40000010000 */
[C---:B------:R-:W-:Y:S01]  /*df70*/  HMMA.16816.F32.BF16 R48, R72.reuse, R94, R48 ;  /* 0x0000005e4830723c */ /* 0x040fe20000041830 */
[----:B------:R1:W2:Y:S01]  /*df80*/  MUFU.EX2 R161, R70 ;  /* 0x0000004600a17308 */ /* 0x0002a20000000800 */
[----:B------:R-:W-:Y:S06]  /*df90*/  LDSM.16.MT88.4 R92, [R198+0x5000] ;  /* 0x00500000c65c783b */ /* 0x000fec0000004200 */
[C---:B------:R-:W-:Y:S08]  /*dfa0*/  HMMA.16816.F32.BF16 R52, R72.reuse, R96, R52 ;  /* 0x000000604834723c */ /* 0x040ff00000041834 */
[C---:B------:R-:W-:Y:S01]  /*dfb0*/  HMMA.16816.F32.BF16 R56, R72.reuse, R98, R56 ;  /* 0x000000624838723c */ /* 0x040fe20000041838 */
[----:B------:R-:W-:Y:S07]  /*dfc0*/  LDSM.16.MT88.4 R96, [R196+0x2800] ;  /* 0x00280000c460783b */ /* 0x000fee0000004200 */
[C---:B-----5:R-:W-:Y:S04]  /*dfd0*/  HMMA.16816.F32.BF16 R60, R72.reuse, R88, R60 ;  /* 0x00000058483c723c */ /* 0x060fe8000004183c */
[--C-:B-1----:R-:W-:Y:S02]  /*dfe0*/  FFMA.FTZ R70, R235, c[0x0][0x2d0], -R69.reuse ;  /* 0x0000b400eb467a23 */ /* 0x102fe40000010845 */
[----:B--2---:R-:W-:Y:S02]  /*dff0*/  FADD.FTZ R2, R161, R2 ;  /* 0x00000002a1027221 */ /* 0x004fe40000010000 */
[----:B------:R-:W-:Y:S01]  /*e000*/  HMMA.16816.F32.BF16 R64, R72, R90, R64 ;  /* 0x0000005a4840723c */ /* 0x000fe20000041840 */
[----:B------:R1:W2:Y:S01]  /*e010*/  MUFU.EX2 R140, R70 ;  /* 0x00000046008c7308 */ /* 0x0002a20000000800 */
[----:B------:R-:W-:Y:S05]  /*e020*/  LDSM.16.MT88.4 R88, [R196+0x4800] ;  /* 0x00480000c458783b */ /* 0x000fea0000004200 */
[----:B------:R-:W-:Y:S02]  /*e030*/  F2FP.BF16.PACK_AB R72, R163, R180 ;  /* 0x000000b4a348723e */ /* 0x000fe400000010ff */
[----:B------:R-:W-:Y:S03]  /*e040*/  F2FP.BF16.PACK_AB R74, R161, R162 ;  /* 0x000000a2a14a723e */ /* 0x000fe600000010ff */
[--C-:B-1----:R-:W-:Y:S02]  /*e050*/  FFMA.FTZ R70, R237, c[0x0][0x2d0], -R69.reuse ;  /* 0x0000b400ed467a23 */ /* 0x102fe40000010845 */
[----:B--2---:R-:W-:Y:S02]  /*e060*/  FADD.FTZ R0, R140, R0 ;  /* 0x000000008c007221 */ /* 0x004fe40000010000 */
[----:B------:R1:W2:Y:S02]  /*e070*/  MUFU.EX2 R139, R70 ;  /* 0x00000046008b7308 */ /* 0x0002a40000000800 */
[--C-:B-1----:R-:W-:Y:S01]  /*e080*/  FFMA.FTZ R70, R236, c[0x0][0x2d0], -R69.reuse ;  /* 0x0000b400ec467a23 */ /* 0x102fe20000010845 */
[C---:B--2---:R-:W-:Y:S01]  /*e090*/  F2FP.BF16.PACK_AB R73, R139.reuse, R140 ;  /* 0x0000008c8b49723e */ /* 0x044fe200000010ff */
[----:B------:R-:W-:Y:S06]  /*e0a0*/  FADD.FTZ R0, R139, R0 ;  /* 0x000000008b007221 */ /* 0x000fec0000010000 */
[----:B------:R1:W2:Y:S02]  /*e0b0*/  MUFU.EX2 R138, R70 ;  /* 0x00000046008a7308 */ /* 0x0002a40000000800 */
[----:B-1----:R-:W-:Y:S02]  /*e0c0*/  FFMA.FTZ R70, R238, c[0x0][0x2d0], -R69 ;  /* 0x0000b400ee467a23 */ /* 0x002fe40000010845 */
[----:B--2---:R-:W-:Y:S06]  /*e0d0*/  FADD.FTZ R0, R138, R0 ;  /* 0x000000008a007221 */ /* 0x004fec0000010000 */
[----:B------:R1:W2:Y:S02]  /*e0e0*/  MUFU.EX2 R137, R70 ;  /* 0x0000004600897308 */ /* 0x0002a40000000800 */
[--C-:B-1----:R-:W-:Y:S01]  /*e0f0*/  FFMA.FTZ R70, R239, c[0x0][0x2d0], -R121.reuse ;  /* 0x0000b400ef467a23 */ /* 0x102fe20000010879 */
[C---:B--2---:R-:W-:Y:S01]  /*e100*/  F2FP.BF16.PACK_AB R75, R137.reuse, R138 ;  /* 0x0000008a894b723e */ /* 0x044fe200000010ff */
[----:B------:R-:W-:Y:S06]  /*e110*/  FADD.FTZ R0, R137, R0 ;  /* 0x0000000089007221 */ /* 0x000fec0000010000 */
[----:B------:R1:W2:Y:S01]  /*e120*/  MUFU.EX2 R156, R70 ;  /* 0x00000046009c7308 */ /* 0x0002a20000000800 */
[C---:B------:R-:W-:Y:S08]  /*e130*/  HMMA.16816.F32.BF16 R4, R72.reuse, R80, R4 ;  /* 0x000000504804723c */ /* 0x040ff00000041804 */
[C---:B------:R-:W-:Y:S01]  /*e140*/  HMMA.16816.F32.BF16 R8, R72.reuse, R82, R8 ;  /* 0x000000524808723c */ /* 0x040fe20000041808 */
[----:B------:R-:W5:Y:S07]  /*e150*/  LDSM.16.MT88.4 R80, [R192+0x4800] ;  /* 0x00480000c050783b */ /* 0x000f6e0000004200 */
[C---:B------:R-:W-:Y:S04]  /*e160*/  HMMA.16816.F32.BF16 R12, R72.reuse, R100, R12 ;  /* 0x00000064480c723c */ /* 0x040fe8000004180c */
[--C-:B-1----:R-:W-:Y:S02]  /*e170*/  FFMA.FTZ R70, R241, c[0x0][0x2d0], -R121.reuse ;  /* 0x0000b400f1467a23 */ /* 0x102fe40000010879 */
[----:B--2---:R-:W-:Y:S02]  /*e180*/  FADD.FTZ R2, R156, R2 ;  /* 0x000000029c027221 */ /* 0x004fe40000010000 */
[C---:B------:R-:W-:Y:S01]  /*e190*/  HMMA.16816.F32.BF16 R16, R72.reuse, R102, R16 ;  /* 0x000000664810723c */ /* 0x040fe20000041810 */
[----:B------:R1:W2:Y:S01]  /*e1a0*/  MUFU.EX2 R151, R70 ;  /* 0x0000004600977308 */ /* 0x0002a20000000800 */
[----:B------:R-:W-:Y:S06]  /*e1b0*/  LDSM.16.MT88.4 R100, [R195+0x2800] ;  /* 0x00280000c364783b */ /* 0x000fec0000004200 */
[C---:B----4-:R-:W-:Y:S08]  /*e1c0*/  HMMA.16816.F32.BF16 R20, R72.reuse, R84, R20 ;  /* 0x000000544814723c */ /* 0x050ff00000041814 */
[C---:B------:R-:W-:Y:S01]  /*e1d0*/  HMMA.16816.F32.BF16 R24, R72.reuse, R86, R24 ;  /* 0x000000564818723c */ /* 0x040fe20000041818 */
[----:B------:R-:W4:Y:S07]  /*e1e0*/  LDSM.16.MT88.4 R84, [R195+0x4800] ;  /* 0x00480000c354783b */ /* 0x000f2e0000004200 */
[C---:B---3--:R-:W-:Y:S04]  /*e1f0*/  HMMA.16816.F32.BF16 R28, R72.reuse, R76, R28 ;  /* 0x0000004c481c723c */ /* 0x048fe8000004181c */
[--C-:B-1----:R-:W-:Y:S02]  /*e200*/  FFMA.FTZ R70, R240, c[0x0][0x2d0], -R121.reuse ;  /* 0x0000b400f0467a23 */ /* 0x102fe40000010879 */
[----:B--2---:R-:W-:Y:S02]  /*e210*/  FADD.FTZ R2, R151, R2 ;  /* 0x0000000297027221 */ /* 0x004fe40000010000 */
[C---:B------:R-:W-:Y:S01]  /*e220*/  HMMA.16816.F32.BF16 R32, R72.reuse, R78, R32 ;  /* 0x0000004e4820723c */ /* 0x040fe20000041820 */
[----:B------:R1:W2:Y:S01]  /*e230*/  MUFU.EX2 R150, R70 ;  /* 0x0000004600967308 */ /* 0x0002a20000000800 */
[----:B------:R-:W3:Y:S06]  /*e240*/  LDSM.16.MT88.4 R76, [R198+0x4800] ;  /* 0x00480000c64c783b */ /* 0x000eec0000004200 */
[C---:B-----5:R-:W-:Y:S08]  /*e250*/  HMMA.16816.F32.BF16 R36, R72.reuse, R80, R36 ;  /* 0x000000504824723c */ /* 0x060ff00000041824 */
[C---:B------:R-:W-:Y:S01]  /*e260*/  HMMA.16816.F32.BF16 R40, R72.reuse, R82, R40 ;  /* 0x000000524828723c */ /* 0x040fe20000041828 */
[----:B------:R-:W5:Y:S07]  /*e270*/  LDSM.16.MT88.4 R80, [R192+0x2000] ;  /* 0x00200000c050783b */ /* 0x000f6e0000004200 */
[C---:B------:R-:W-:Y:S04]  /*e280*/  HMMA.16816.F32.BF16 R44, R72.reuse, R88, R44 ;  /* 0x00000058482c723c */ /* 0x040fe8000004182c */
[----:B-1----:R-:W-:Y:S02]  /*e290*/  FFMA.FTZ R70, R242, c[0x0][0x2d0], -R121 ;  /* 0x0000b400f2467a23 */ /* 0x002fe40000010879 */
[----:B--2---:R-:W-:Y:S02]  /*e2a0*/  FADD.FTZ R2, R150, R2 ;  /* 0x0000000296027221 */ /* 0x004fe40000010000 */
[C---:B------:R-:W-:Y:S01]  /*e2b0*/  HMMA.16816.F32.BF16 R48, R72.reuse, R90, R48 ;  /* 0x0000005a4830723c */ /* 0x040fe20000041830 */
[----:B------:R1:W2:Y:S01]  /*e2c0*/  MUFU.EX2 R149, R70 ;  /* 0x0000004600957308 */ /* 0x0002a20000000800 */
[----:B------:R-:W5:Y:S06]  /*e2d0*/  LDSM.16.MT88.4 R88, [R196+0x2000] ;  /* 0x00200000c458783b */ /* 0x000f6c0000004200 */
[C---:B----4-:R-:W-:Y:S08]  /*e2e0*/  HMMA.16816.F32.BF16 R52, R72.reuse, R84, R52 ;  /* 0x000000544834723c */ /* 0x050ff00000041834 */
[C---:B------:R-:W-:Y:S01]  /*e2f0*/  HMMA.16816.F32.BF16 R56, R72.reuse, R86, R56 ;  /* 0x000000564838723c */ /* 0x040fe20000041838 */
[----:B------:R-:W4:Y:S07]  /*e300*/  LDSM.16.MT88.4 R84, [R195+0x2000] ;  /* 0x00200000c354783b */ /* 0x000f2e0000004200 */
[C---:B---3--:R-:W-:Y:S04]  /*e310*/  HMMA.16816.F32.BF16 R60, R72.reuse, R76, R60 ;  /* 0x0000004c483c723c */ /* 0x048fe8000004183c */
[--C-:B-1----:R-:W-:Y:S02]  /*e320*/  FFMA.FTZ R70, R244, c[0x0][0x2d0], -R69.reuse ;  /* 0x0000b400f4467a23 */ /* 0x102fe40000010845 */
[----:B--2---:R-:W-:Y:S02]  /*e330*/  FADD.FTZ R2, R149, R2 ;  /* 0x0000000295027221 */ /* 0x004fe40000010000 */
[----:B------:R-:W-:Y:S01]  /*e340*/  HMMA.16816.F32.BF16 R64, R72, R78, R64 ;  /* 0x0000004e4840723c */ /* 0x000fe20000041840 */
[----:B------:R1:W2:Y:S01]  /*e350*/  MUFU.EX2 R136, R70 ;  /* 0x0000004600887308 */ /* 0x0002a20000000800 */
[----:B------:R-:W3:Y:S05]  /*e360*/  LDSM.16.MT88.4 R76, [R198+0x2000] ;  /* 0x00200000c64c783b */ /* 0x000eea0000004200 */
        /* <DEDUP_REMOVED lines=15> */
[----:B------:R1:W-:Y:S01]  /*e460*/  MUFU.EX2 R144, R70 ;  /* 0x0000004600907308 */ /* 0x0003e20000000800 */
[C---:B-----5:R-:W-:Y:S08]  /*e470*/  HMMA.16816.F32.BF16 R4, R72.reuse, R80, R4 ;  /* 0x000000504804723c */ /* 0x060ff00000041804 */
[C---:B------:R-:W-:Y:S01]  /*e480*/  HMMA.16816.F32.BF16 R8, R72.reuse, R82, R8 ;  /* 0x000000524808723c */ /* 0x040fe20000041808 */
[----:B------:R-:W2:Y:S07]  /*e490*/  LDSM.16.MT88.4 R80, [R192+0x5000] ;  /* 0x00500000c050783b */ /* 0x000eae0000004200 */
[C---:B------:R-:W-:Y:S04]  /*e4a0*/  HMMA.16816.F32.BF16 R12, R72.reuse, R88, R12 ;  /* 0x00000058480c723c */ /* 0x040fe8000004180c */
[--C-:B-1----:R-:W-:Y:S04]  /*e4b0*/  FFMA.FTZ R70, R250, c[0x0][0x2d0], -R121.reuse ;  /* 0x0000b400fa467a23 */ /* 0x102fe80000010879 */
[C---:B------:R-:W-:Y:S01]  /*e4c0*/  HMMA.16816.F32.BF16 R16, R72.reuse, R90, R16 ;  /* 0x0000005a4810723c */ /* 0x040fe20000041810 */
[----:B------:R1:W-:Y:S01]  /*e4d0*/  MUFU.EX2 R143, R70 ;  /* 0x00000046008f7308 */ /* 0x0003e20000000800 */
[----:B------:R-:W5:Y:S06]  /*e4e0*/  LDSM.16.MT88.4 R88, [R196+0x5000] ;  /* 0x00500000c458783b */ /* 0x000f6c0000004200 */
[C---:B----4-:R-:W-:Y:S08]  /*e4f0*/  HMMA.16816.F32.BF16 R20, R72.reuse, R84, R20 ;  /* 0x000000544814723c */ /* 0x050ff00000041814 */
[C---:B------:R-:W-:Y:S01]  /*e500*/  HMMA.16816.F32.BF16 R24, R72.reuse, R86, R24 ;  /* 0x000000564818723c */ /* 0x040fe20000041818 */
[----:B------:R-:W4:Y:S07]  /*e510*/  LDSM.16.MT88.4 R84, [R195+0x5000] ;  /* 0x00500000c354783b */ /* 0x000f2e0000004200 */
[C---:B---3--:R-:W-:Y:S04]  /*e520*/  HMMA.16816.F32.BF16 R28, R72.reuse, R76, R28 ;  /* 0x0000004c481c723c */ /* 0x048fe8000004181c */
[--C-:B-1----:R-:W-:Y:S04]  /*e530*/  FFMA.FTZ R70, R248, c[0x0][0x2d0], -R121.reuse ;  /* 0x0000b400f8467a23 */ /* 0x102fe80000010879 */
[C---:B------:R-:W-:Y:S01]  /*e540*/  HMMA.16816.F32.BF16 R32, R72.reuse, R78, R32 ;  /* 0x0000004e4820723c */ /* 0x040fe20000041820 */
[----:B------:R1:W-:Y:S01]  /*e550*/  MUFU.EX2 R142, R70 ;  /* 0x00000046008e7308 */ /* 0x0003e20000000800 */
[----:B------:R-:W3:Y:S06]  /*e560*/  LDSM.16.MT88.4 R76, [R192+0x2800] ;  /* 0x00280000c04c783b */ /* 0x000eec0000004200 */
[C---:B--2---:R-:W-:Y:S08]  /*e570*/  HMMA.16816.F32.BF16 R36, R72.reuse, R80, R36 ;  /* 0x000000504824723c */ /* 0x044ff00000041824 */
[C---:B------:R-:W-:Y:S08]  /*e580*/  HMMA.16816.F32.BF16 R40, R72.reuse, R82, R40 ;  /* 0x000000524828723c */ /* 0x040ff00000041828 */
[C---:B-----5:R-:W-:Y:S04]  /*e590*/  HMMA.16816.F32.BF16 R44, R72.reuse, R88, R44 ;  /* 0x00000058482c723c */ /* 0x060fe8000004182c */
[----:B-1----:R-:W-:Y:S04]  /*e5a0*/  FFMA.FTZ R70, R247, c[0x0][0x2d0], -R121 ;  /* 0x0000b400f7467a23 */ /* 0x002fe80000010879 */
[C---:B------:R-:W-:Y:S01]  /*e5b0*/  HMMA.16816.F32.BF16 R48, R72.reuse, R90, R48 ;  /* 0x0000005a4830723c */ /* 0x040fe20000041830 */
[----:B------:R1:W2:Y:S07]  /*e5c0*/  MUFU.EX2 R141, R70 ;  /* 0x00000046008d7308 */ /* 0x0002ae0000000800 */
[C---:B----4-:R-:W-:Y:S08]  /*e5d0*/  HMMA.16816.F32.BF16 R52, R72.reuse, R84, R52 ;  /* 0x000000544834723c */ /* 0x050ff00000041834 */
[C---:B------:R-:W-:Y:S08]  /*e5e0*/  HMMA.16816.F32.BF16 R56, R72.reuse, R86, R56 ;  /* 0x000000564838723c */ /* 0x040ff00000041838 */
[C---:B------:R-:W-:Y:S04]  /*e5f0*/  HMMA.16816.F32.BF16 R60, R72.reuse, R92, R60 ;  /* 0x0000005c483c723c */ /* 0x040fe8000004183c */
[--C-:B-1----:R-:W-:Y:S01]  /*e600*/  FFMA.FTZ R70, R251, c[0x0][0x2d0], -R69.reuse ;  /* 0x0000b400fb467a23 */ /* 0x102fe20000010845 */
[----:B--2---:R-:W-:Y:S03]  /*e610*/  F2FP.BF16.PACK_AB R122, R141, R142 ;  /* 0x0000008e8d7a723e */ /* 0x004fe600000010ff */
[----:B------:R-:W-:Y:S01]  /*e620*/  HMMA.16816.F32.BF16 R64, R72, R94, R64 ;  /* 0x0000005e4840723c */ /* 0x000fe20000041840 */
[----:B------:R1:W-:Y:S03]  /*e630*/  MUFU.EX2 R132, R70 ;  /* 0x0000004600847308 */ /* 0x0003e60000000800 */
[--C-:B-1----:R-:W-:Y:S02]  /*e640*/  FFMA.FTZ R70, R252, c[0x0][0x2d0], -R69.reuse ;  /* 0x0000b400fc467a23 */ /* 0x102fe40000010845 */
[----:B------:R-:W-:Y:S01]  /*e650*/  FFMA.FTZ R69, R120, c[0x0][0x2d0], -R69 ;  /* 0x0000b40078457a23 */ /* 0x000fe20000010845 */
[----:B------:R-:W-:Y:S04]  /*e660*/  F2FP.BF16.PACK_AB R120, R143, R144 ;  /* 0x000000908f78723e */ /* 0x000fe800000010ff */
[----:B------:R-:W1:Y:S10]  /*e670*/  MUFU.EX2 R70, R70 ;  /* 0x0000004600467308 */ /* 0x000e740000000800 */
[----:B------:R-:W2:Y:S01]  /*e680*/  MUFU.EX2 R69, R69 ;  /* 0x0000004500457308 */ /* 0x000ea20000000800 */
[----:B-1----:R-:W-:Y:S02]  /*e690*/  F2FP.BF16.PACK_AB R121, R70, R132 ;  /* 0x000000844679723e */ /* 0x002fe400000010ff */
[----:B--2---:R-:W-:Y:S07]  /*e6a0*/  F2FP.BF16.PACK_AB R123, R69, R71 ;  /* 0x00000047457b723e */ /* 0x004fee00000010ff */
[C---:B---3--:R-:W-:Y:S01]  /*e6b0*/  HMMA.16816.F32.BF16 R72, R120.reuse, R76, R4 ;  /* 0x0000004c7848723c */ /* 0x048fe20000041804 */
[----:B------:R-:W1:Y:S07]  /*e6c0*/  LDSM.16.MT88.4 R4, [R195+0x5800] ;  /* 0x00580000c304783b */ /* 0x000e6e0000004200 */
[C---:B------:R-:W-:Y:S01]  /*e6d0*/  HMMA.16816.F32.BF16 R76, R120.reuse, R78, R8 ;  /* 0x0000004e784c723c */ /* 0x040fe20000041808 */
[----:B------:R-:W2:Y:S07]  /*e6e0*/  LDSM.16.MT88.4 R8, [R198+0x5800] ;  /* 0x00580000c608783b */ /* 0x000eae0000004200 */
[C---:B------:R-:W-:Y:S01]  /*e6f0*/  HMMA.16816.F32.BF16 R80, R120.reuse, R96, R12 ;  /* 0x000000607850723c */ /* 0x040fe2000004180c */
[----:B------:R-:W3:Y:S07]  /*e700*/  LDL R12, [R1+0x1c] ;  /* 0x00001c00010c7983 */ /* 0x000eee0000100800 */
        /* <DEDUP_REMOVED lines=9> */
[C---:B-1----:R-:W-:Y:S07]  /*e7a0*/  HMMA.16816.F32.BF16 R52, R120.reuse, R4, R52 ;  /* 0x000000047834723c */ /* 0x042fee0000041834 */
[----:B------:R-:W-:Y:S01]  /*e7b0*/  FADD.FTZ R4, R144, R2 ;  /* 0x0000000290047221 */ /* 0x000fe20000010000 */
[C---:B------:R-:W-:Y:S04]  /*e7c0*/  HMMA.16816.F32.BF16 R56, R120.reuse, R6, R56 ;  /* 0x000000067838723c */ /* 0x040fe80000041838 */
[----:B------:R-:W-:Y:S02]  /*e7d0*/  FADD.FTZ R2, R132, R0 ;  /* 0x0000000084027221 */ /* 0x000fe40000010000 */
[----:B------:R-:W-:Y:S02]  /*e7e0*/  FADD.FTZ R0, R143, R4 ;  /* 0x000000048f007221 */ /* 0x000fe40000010000 */
[C---:B--2---:R-:W-:Y:S04]  /*e7f0*/  HMMA.16816.F32.BF16 R60, R120.reuse, R8, R60 ;  /* 0x00000008783c723c */ /* 0x044fe8000004183c */
[----:B------:R-:W-:Y:S01]  /*e800*/  FADD.FTZ R4, R70, R2 ;  /* 0x0000000246047221 */ /* 0x000fe20000010000 */
[-C--:B------:R-:W-:Y:S01]  /*e810*/  MOV R70, R3.reuse ;  /* 0x0000000300467202 */ /* 0x080fe20000000f00 */
[----:B------:R-:W-:Y:S02]  /*e820*/  FADD.FTZ R2, R142, R0 ;  /* 0x000000008e027221 */ /* 0x000fe40000010000 */
[----:B------:R-:W-:Y:S04]  /*e830*/  HMMA.16816.F32.BF16 R64, R120, R10, R64 ;  /* 0x0000000a7840723c */ /* 0x000fe80000041840 */
[----:B------:R-:W-:Y:S02]  /*e840*/  FADD.FTZ R2, R141, R2 ;  /* 0x000000028d027221 */ /* 0x000fe40000010000 */
[----:B------:R-:W-:Y:S01]  /*e850*/  FADD.FTZ R0, R71, R4 ;  /* 0x0000000447007221 */ /* 0x000fe20000010000 */
[----:B------:R-:W-:Y:S02]  /*e860*/  MOV R4, R3 ;  /* 0x0000000300047202 */ /* 0x000fe40000000f00 */
[----:B------:R1:W-:Y:S03]  /*e870*/  STL [R1+0x8], R2 ;  /* 0x0000080201007387 */ /* 0x0003e60000100800 */
[----:B------:R-:W-:Y:S01]  /*e880*/  FADD.FTZ R0, R69, R0 ;  /* 0x0000000045007221 */ /* 0x000fe20000010000 */
[----:B------:R-:W-:Y:S04]  /*e890*/  MOV R69, R68 ;  /* 0x0000004400457202 */ /* 0x000fe80000000f00 */
[----:B------:R1:W-:Y:S01]  /*e8a0*/  STL [R1+0xc], R0 ;  /* 0x00000c0001007387 */ /* 0x0003e20000100800 */
[----:B---3--:R-:W-:Y:S02]  /*e8b0*/  ISETP.GT.AND P0, PT, R217, R12, PT ;  /* 0x0000000cd900720c */ /* 0x008fe40003f04270 */
[----:B------:R-:W-:Y:S11]  /*e8c0*/  MOV R217, R216 ;  /* 0x000000d800d97202 */ /* 0x000ff60000000f00 */
[----:B-1----:R-:W-:-:S05]  /*e8d0*/  @P0 BRA `(.L_x_576) ;  /* 0xffffcd7000000947 */ /* 0x002fca000383ffff */
.L_x_575:
[----:B------:R-:W-:-:S13]  /*e8e0*/  ISETP.GE.AND P0, PT, R216, R219, PT ;  /* 0x000000dbd800720c */ /* 0x000fda0003f06270 */
[----:B------:R-:W-:Y:S05]  /*e8f0*/  @!P0 BRA `(.L_x_577) ;  /* 0x0000447000008947 */ /* 0x000fea0003800000 */
[----:B------:R-:W-:Y:S02]  /*e900*/  MOV R70, R4 ;  /* 0x0000000400467202 */ /* 0x000fe40000000f00 */
[----:B------:R-:W-:Y:S02]  /*e910*/  MOV R69, R68 ;  /* 0x0000004400457202 */ /* 0x000fe40000000f00 */
.L_x_586:
[----:B--2---:R-:W2:Y:S01]  /*e920*/  LDL.64 R132, [R1] ;  /* 0x0000000001847983 */ /* 0x004ea20000100a00 */
[----:B------:R-:W-:Y:S04]  /*e930*/  DEPBAR.LE SB0, 0x0 ;  /* 0x000080000000791a */ /* 0x000fe80000000000 */
[----:B------:R-:W-:Y:S01]  /*e940*/  WARPSYNC 0xffffffff ;  /* 0xffffffff00007948 */ /* 0x000fe20003800000 */
[----:B------:R-:W-:Y:S01]  /*e950*/  BAR.SYNC.DEFER_BLOCKING 0x0 ;  /* 0x0000000000007b1d */ /* 0x000fe20000010000 */
[----:B------:R-:W-:Y:S01]  /*e960*/  SHF.R.S32.HI R0, RZ, 0x1f, R216 ;  /* 0x0000001fff007819 */ /* 0x000fe200000114d8 */
[----:B------:R-:W-:Y:S01]  /*e970*/  IMAD.MOV.U32 R217, RZ, RZ, 0x5 ;  /* 0x00000005ffd97424 */ /* 0x000fe200078e00ff */
[----:B-1----:R-:W-:Y:S01]  /*e980*/  MOV R3, c[0x0][0x208] ;  /* 0x0000820000037a02 */ /* 0x002fe20000000f00 */
[----:B------:R-:W-:Y:S01]  /*e990*/  IMAD.WIDE.U32 R20, R216, c[0x0][0x208], RZ ;  /* 0x00008200d8147a25 */ /* 0x000fe200078e00ff */
[----:B------:R-:W-:Y:S02]  /*e9a0*/  MOV R28, R220 ;  /* 0x000000dc001c7202 */ /* 0x000fe40000000f00 */
[C---:B------:R-:W-:Y:S01]  /*e9b0*/  SHF.L.U32 R2, R3.reuse, 0x5, RZ ;  /* 0x0000000503027819 */ /* 0x040fe200000006ff */
[----:B------:R-:W-:Y:S01]  /*e9c0*/  IMAD R0, R0, c[0x0][0x208], RZ ;  /* 0x0000820000007a24 */ /* 0x000fe200078e02ff */
[----:B------:R-:W-:Y:S01]  /*e9d0*/  SHF.L.U64.HI R3, R3, R217, c[0x0][0x20c] ;  /* 0x0000830003037619 */ /* 0x000fe200000102d9 */
[----:B------:R-:W-:Y:S01]  /*e9e0*/  IMAD.MOV.U32 R29, RZ, RZ, R225 ;  /* 0x000000ffff1d7224 */ /* 0x000fe200078e00e1 */
[----:B------:R-:W-:Y:S01]  /*e9f0*/  IADD3 R37, P0, R220, 0x40, RZ ;  /* 0x00000040dc257810 */ /* 0x000fe20007f1e0ff */
[----:B------:R-:W-:Y:S02]  /*ea00*/  IMAD R0, R216, c[0x0][0x20c], R0 ;  /* 0x00008300d8007a24 */ /* 0x000fe400078e0200 */
[----:B------:R-:W-:Y:S04]  /*ea10*/  IMAD.WIDE.U32 R30, R20, 0x60, R2 ;  /* 0x00000060141e7825 */ /* 0x000fe800078e0002 */
[----:B------:R-:W-:Y:S01]  /*ea20*/  IMAD.IADD R0, R21, 0x1, R0 ;  /* 0x0000000115007824 */ /* 0x000fe200078e0200 */
[-C--:B------:R-:W-:Y:S01]  /*ea30*/  IADD3 R36, P4, R220, R30.reuse, RZ ;  /* 0x0000001edc247210 */ /* 0x080fe20007f9e0ff */
[----:B------:R-:W-:Y:S01]  /*ea40*/  IMAD.WIDE.U32 R28, R20, 0x60, R28 ;  /* 0x00000060141c7825 */ /* 0x000fe200078e001c */
[----:B------:R-:W-:Y:S02]  /*ea50*/  IADD3 R2, P6, R2, R30, RZ ;  /* 0x0000001e02027210 */ /* 0x000fe40007fde0ff */
[----:B------:R-:W-:Y:S01]  /*ea60*/  LEA R162, P5, R36, c[0x0][0x1f8], 0x1 ;  /* 0x00007e0024a27a11 */ /* 0x000fe200078a08ff */
[----:B------:R-:W1:Y:S01]  /*ea70*/  LDSM.16.M88.4 R8, [R193] ;  /* 0x00000000c108783b */ /* 0x000e620000000200 */
[----:B------:R-:W-:Y:S01]  /*ea80*/  SHF.L.U32 R45, R28, 0x1, RZ ;  /* 0x000000011c2d7819 */ /* 0x000fe200000006ff */
[----:B------:R-:W-:Y:S01]  /*ea90*/  IMAD R38, R0, 0x60, RZ ;  /* 0x0000006000267824 */ /* 0x000fe200078e02ff */
[----:B------:R-:W-:Y:S02]  /*eaa0*/  ULDC UR4, c[0x0][0x324] ;  /* 0x0000c90000047ab9 */ /* 0x000fe40000000800 */
[----:B------:R-:W-:Y:S02]  /*eab0*/  ULOP3.LUT UR4, URZ, UR4, URZ, 0x33, !UPT ;  /* 0x000000043f047292 */ /* 0x000fe4000f8e333f */
[----:B------:R-:W-:Y:S01]  /*eac0*/  IADD3 R0, R38, R31, RZ ;  /* 0x0000001f26007210 */ /* 0x000fe20007ffe0ff */
[----:B------:R-:W3:Y:S01]  /*ead0*/  LDSM.16.M88.4 R16, [R193+0x800] ;  /* 0x00080000c110783b */ /* 0x000ee20000000200 */
[----:B------:R-:W-:Y:S03]  /*eae0*/  IADD3 R31, R29, R38, RZ ;  /* 0x000000261d1f7210 */ /* 0x000fe60007ffe0ff */
[----:B------:R-:W-:Y:S01]  /*eaf0*/  IMAD.X R29, R0, 0x1, R225, P4 ;  /* 0x00000001001d7824 */ /* 0x000fe200020e06e1 */
[----:B------:R-:W-:Y:S02]  /*eb00*/  IADD3 R38, P4, R37, R30, RZ ;  /* 0x0000001e25267210 */ /* 0x000fe40007f9e0ff */
[----:B------:R-:W-:Y:S01]  /*eb10*/  SHF.L.U64.HI R46, R28, 0x1, R31 ;  /* 0x000000011c2e7819 */ /* 0x000fe2000001021f */
[----:B------:R-:W4:Y:S01]  /*eb20*/  LDSM.16.M88.4 R24, [R193+0x1000] ;  /* 0x00100000c118783b */ /* 0x000f220000000200 */
[----:B------:R-:W-:Y:S02]  /*eb30*/  LEA.HI.X R163, R36, c[0x0][0x1fc], R29, 0x1, P5 ;  /* 0x00007f0024a37a11 */ /* 0x000fe400028f0c1d */
[----:B------:R-:W-:Y:S02]  /*eb40*/  IADD3.X R36, RZ, R225, RZ, P0, !PT ;  /* 0x000000e1ff247210 */ /* 0x000fe400007fe4ff */
[C---:B------:R-:W-:Y:S02]  /*eb50*/  IADD3 R44, P0, R2.reuse, R37, RZ ;  /* 0x00000025022c7210 */ /* 0x040fe40007f1e0ff */
[----:B------:R-:W-:Y:S01]  /*eb60*/  IADD3 R37, P5, R2, R220, RZ ;  /* 0x000000dc02257210 */ /* 0x000fe20007fbe0ff */
[----:B------:R-:W5:Y:S01]  /*eb70*/  LDL R228, [R1+0x20] ;  /* 0x0000200001e47983 */ /* 0x000f620000100800 */
[----:B------:R-:W-:Y:S01]  /*eb80*/  IMAD.X R2, R0, 0x1, R3, P6 ;  /* 0x0000000100027824 */ /* 0x000fe200030e0603 */
[----:B------:R-:W-:Y:S02]  /*eb90*/  LEA R160, P6, R38, c[0x0][0x1f8], 0x1 ;  /* 0x00007e0026a07a11 */ /* 0x000fe400078c08ff */
[----:B------:R-:W4:Y:S01]  /*eba0*/  LDSM.16.M88.4 R32, [R193+0x1800] ;  /* 0x00180000c120783b */ /* 0x000f220000000200 */
[-C--:B------:R-:W-:Y:S02]  /*ebb0*/  IADD3.X R0, R0, R36.reuse, RZ, P4, !PT ;  /* 0x0000002400007210 */ /* 0x080fe400027fe4ff */
[C---:B------:R-:W-:Y:S02]  /*ebc0*/  LEA R158, P4, R37.reuse, c[0x0][0x1f8], 0x1 ;  /* 0x00007e00259e7a11 */ /* 0x040fe400078808ff */
[----:B------:R-:W-:Y:S02]  /*ebd0*/  LEA.HI.X R161, R38, c[0x0][0x1fc], R0, 0x1, P6 ;  /* 0x00007f0026a17a11 */ /* 0x000fe400030f0c00 */
[C---:B------:R-:W-:Y:S01]  /*ebe0*/  IADD3.X R3, R2.reuse, R36, RZ, P0, !PT ;  /* 0x0000002402037210 */ /* 0x040fe200007fe4ff */
[----:B------:R-:W5:Y:S01]  /*ebf0*/  LDL R227, [R1+0x24] ;  /* 0x0000240001e37983 */ /* 0x000f620000100800 */
[----:B------:R-:W-:Y:S01]  /*ec00*/  IMAD.X R2, R2, 0x1, R225, P5 ;  /* 0x0000000102027824 */ /* 0x000fe200028e06e1 */
[C---:B-1----:R-:W-:Y:S02]  /*ec10*/  HMMA.16816.F32.BF16 R4, R124.reuse, R8, RZ ;  /* 0x000000087c04723c */ /* 0x042fe400000418ff */
[----:B------:R-:W1:Y:S02]  /*ec20*/  LDSM.16.M88.4 R40, [R193+0x2000] ;  /* 0x00200000c128783b */ /* 0x000e640000000200 */
[----:B------:R-:W-:Y:S02]  /*ec30*/  LEA.HI.X R159, R37, c[0x0][0x1fc], R2, 0x1, P4 ;  /* 0x00007f00259f7a11 */ /* 0x000fe400020f0c02 */
[C---:B------:R-:W-:Y:S02]  /*ec40*/  LEA R156, P4, R44.reuse, c[0x0][0x1f8], 0x1 ;  /* 0x00007e002c9c7a11 */ /* 0x040fe400078808ff */
[C---:B------:R-:W-:Y:S01]  /*ec50*/  IADD3 R2, P5, R45.reuse, 0x80, RZ ;  /* 0x000000802d027810 */ /* 0x040fe20007fbe0ff */
[C---:B------:R-:W-:Y:S01]  /*ec60*/  HMMA.16816.F32.BF16 R8, R124.reuse, R10, RZ ;  /* 0x0000000a7c08723c */ /* 0x040fe200000418ff */
[----:B------:R-:W5:Y:S02]  /*ec70*/  LDL R224, [R1+0x14] ;  /* 0x0000140001e07983 */ /* 0x000f640000100800 */
[----:B------:R-:W-:Y:S02]  /*ec80*/  LEA.HI.X R157, R44, c[0x0][0x1fc], R3, 0x1, P4 ;  /* 0x00007f002c9d7a11 */ /* 0x000fe400020f0c03 */
[----:B------:R-:W1:Y:S01]  /*ec90*/  LDSM.16.M88.4 R48, [R193+0x2800] ;  /* 0x00280000c130783b */ /* 0x000e620000000200 */
[----:B------:R-:W-:Y:S02]  /*eca0*/  IADD3 R44, P6, R45, c[0x0][0x1f8], RZ ;  /* 0x00007e002d2c7a10 */ /* 0x000fe40007fde0ff */
[C---:B---3--:R-:W-:Y:S01]  /*ecb0*/  HMMA.16816.F32.BF16 R12, R124.reuse, R16, RZ ;  /* 0x000000107c0c723c */ /* 0x048fe200000418ff */
[----:B------:R-:W-:Y:S03]  /*ecc0*/  IADD3 R2, P4, R2, c[0x0][0x1f8], RZ ;  /* 0x00007e0002027a10 */ /* 0x000fe60007f9e0ff */
[----:B------:R-:W-:Y:S01]  /*ecd0*/  IADD3.X R45, R46, c[0x0][0x1fc], RZ, P6, !PT ;  /* 0x00007f002e2d7a10 */ /* 0x000fe200037fe4ff */
[----:B------:R-:W3:Y:S01]  /*ece0*/  LDSM.16.M88.4 R120, [R199] ;  /* 0x00000000c778783b */ /* 0x000ee20000000200 */
[----:B------:R-:W-:Y:S02]  /*ecf0*/  IADD3.X R3, RZ, c[0x0][0x1fc], R46, P4, P5 ;  /* 0x00007f00ff037a10 */ /* 0x000fe400027ea42e */
[C---:B------:R-:W-:Y:S01]  /*ed00*/  HMMA.16816.F32.BF16 R16, R124.reuse, R18, RZ ;  /* 0x000000127c10723c */ /* 0x040fe200000418ff */
[----:B------:R-:W-:Y:S04]  /*ed10*/  ISETP.GT.AND P6, PT, R216, R219, PT ;  /* 0x000000dbd800720c */ /* 0x000fe80003fc4270 */
[----:B------:R-:W-:Y:S03]  /*ed20*/  LDSM.16.M88.4 R136, [R209] ;  /* 0x00000000d188783b */ /* 0x000fe60000000200 */
[C---:B----4-:R-:W-:Y:S05]  /*ed30*/  HMMA.16816.F32.BF16 R20, R124.reuse, R24, RZ ;  /* 0x000000187c14723c */ /* 0x050fea00000418ff */
[----:B------:R-:W-:Y:S03]  /*ed40*/  LDSM.16.M88.4 R140, [R208] ;  /* 0x00000000d08c783b */ /* 0x000fe60000000200 */
[C---:B------:R-:W-:Y:S05]  /*ed50*/  HMMA.16816.F32.BF16 R24, R124.reuse, R26, RZ ;  /* 0x0000001a7c18723c */ /* 0x040fea00000418ff */
[----:B------:R-:W-:Y:S03]  /*ed60*/  LDSM.16.M88.4 R144, [R207] ;  /* 0x00000000cf90783b */ /* 0x000fe60000000200 */
[C---:B------:R-:W-:Y:S05]  /*ed70*/  HMMA.16816.F32.BF16 R28, R124.reuse, R32, RZ ;  /* 0x000000207c1c723c */ /* 0x040fea00000418ff */
[----:B------:R-:W-:Y:S03]  /*ed80*/  LDSM.16.M88.4 R148, [R206] ;  /* 0x00000000ce94783b */ /* 0x000fe60000000200 */
[C---:B------:R-:W-:Y:S08]  /*ed90*/  HMMA.16816.F32.BF16 R32, R124.reuse, R34, RZ ;  /* 0x000000227c20723c */ /* 0x040ff000000418ff */
[C---:B-1----:R-:W-:Y:S08]  /*eda0*/  HMMA.16816.F32.BF16 R36, R124.reuse, R40, RZ ;  /* 0x000000287c24723c */ /* 0x042ff000000418ff */
[C---:B------:R-:W-:Y:S01]  /*edb0*/  HMMA.16816.F32.BF16 R40, R124.reuse, R42, RZ ;  /* 0x0000002a7c28723c */ /* 0x040fe200000418ff */
[----:B--2---:R-:W-:Y:S02]  /*edc0*/  ISETP.GE.AND P0, PT, R132, c[0x0][0x1d4], PT ;  /* 0x0000750084007a0c */ /* 0x004fe40003f06270 */
[----:B------:R-:W1:Y:S11]  /*edd0*/  LDSM.16.M88.4 R132, [R210] ;  /* 0x00000000d284783b */ /* 0x000e760000000200 */
[----:B------:R-:W-:Y:S01]  /*ede0*/  @!PT LDS RZ, [RZ] ;  /* 0x00000000fffff984 */ /* 0x000fe20000000800 */
[----:B------:R-:W-:Y:S01]  /*edf0*/  @!PT LDS RZ, [RZ] ;  /* 0x00000000fffff984 */ /* 0x000fe20000000800 */
[----:B------:R-:W-:Y:S01]  /*ee00*/  @!PT LDS RZ, [RZ] ;  /* 0x00000000fffff984 */ /* 0x000fe20000000800 */
[----:B------:R2:W-:Y:S08]  /*ee10*/  LDGSTS.E.BYPASS.LTC128B.128 [R218+0x100], [R44.64], !P0 ;  /* 0x001000002cda7fae */ /* 0x0005f0000c101d48 */
[----:B------:R4:W-:Y:S08]  /*ee20*/  LDGSTS.E.BYPASS.LTC128B.128 [R218+0x3100], [R2.64], !P3 ;  /* 0x0310000002da7fae */ /* 0x0009f0000d901d48 */
[----:B------:R1:W-:Y:S08]  /*ee30*/  LDGSTS.E.BYPASS.LTC128B.128 [R218+0x1100], [R162.64], !P0 ;  /* 0x01100000a2da7fae */ /* 0x0003f0000c101d48 */
[----:B------:R1:W-:Y:S01]  /*ee40*/  LDGSTS.E.BYPASS.LTC128B.128 [R218+0x4100], [R160.64], !P3 ;  /* 0x04100000a0da7fae */ /* 0x0003e2000d901d48 */
[C---:B--2---:R-:W-:Y:S07]  /*ee50*/  HMMA.16816.F32.BF16 R44, R124.reuse, R48, RZ ;  /* 0x000000307c2c723c */ /* 0x044fee00000418ff */
[----:B------:R2:W-:Y:S01]  /*ee60*/  LDGSTS.E.BYPASS.LTC128B.128 [R218+0x2100], [R158.64], !P0 ;  /* 0x021000009eda7fae */ /* 0x0005e2000c101d48 */
[----:B------:R-:W-:Y:S07]  /*ee70*/  HMMA.16816.F32.BF16 R48, R124, R50, RZ ;  /* 0x000000327c30723c */ /* 0x000fee00000418ff */
[----:B------:R2:W-:Y:S01]  /*ee80*/  LDGSTS.E.BYPASS.LTC128B.128 [R218+0x5100], [R156.64], !P3 ;  /* 0x051000009cda7fae */ /* 0x0005e2000d901d48 */
[C---:B---3--:R-:W-:Y:S07]  /*ee90*/  HMMA.16816.F32.BF16 R4, R128.reuse, R120, R4 ;  /* 0x000000788004723c */ /* 0x048fee0000041804 */
[----:B------:R-:W-:Y:S01]  /*eea0*/  LDSM.16.M88.4 R180, [R197+0x5800] ;  /* 0x00580000c5b4783b */ /* 0x000fe20000000200 */
[C---:B------:R-:W-:Y:S07]  /*eeb0*/  HMMA.16816.F32.BF16 R8, R128.reuse, R122, R8 ;  /* 0x0000007a8008723c */ /* 0x040fee0000041808 */
[----:B------:R-:W0:Y:S01]  /*eec0*/  LDGDEPBAR ;  /* 0x00000000000079af */ /* 0x000e220000000000 */
[C---:B-1----:R-:W-:Y:S07]  /*eed0*/  HMMA.16816.F32.BF16 R12, R128.reuse, R132, R12 ;  /* 0x00000084800c723c */ /* 0x042fee000004180c */
[----:B------:R-:W-:Y:S01]  /*eee0*/  LDSM.16.M88.4 R120, [R197+0x800] ;  /* 0x00080000c578783b */ /* 0x000fe20000000200 */
[C---:B------:R-:W-:Y:S07]  /*eef0*/  HMMA.16816.F32.BF16 R16, R128.reuse, R134, R16 ;  /* 0x000000868010723c */ /* 0x040fee0000041810 */
[----:B--2---:R-:W1:Y:S01]  /*ef00*/  LDSM.16.M88.4 R156, [R197] ;  /* 0x00000000c59c783b */ /* 0x004e620000000200 */
[C---:B------:R-:W-:Y:S07]  /*ef10*/  HMMA.16816.F32.BF16 R20, R128.reuse, R136, R20 ;  /* 0x000000888014723c */ /* 0x040fee0000041814 */
[----:B------:R-:W2:Y:S01]  /*ef20*/  LDSM.16.M88.4 R160, [R197+0x1000] ;  /* 0x00100000c5a0783b */ /* 0x000ea20000000200 */
[C---:B------:R-:W-:Y:S07]  /*ef30*/  HMMA.16816.F32.BF16 R24, R128.reuse, R138, R24 ;  /* 0x0000008a8018723c */ /* 0x040fee0000041818 */
[----:B------:R-:W3:Y:S01]  /*ef40*/  LDSM.16.M88.4 R132, [R197+0x1800] ;  /* 0x00180000c584783b */ /* 0x000ee20000000200 */
[C---:B------:R-:W-:Y:S07]  /*ef50*/  HMMA.16816.F32.BF16 R28, R128.reuse, R140, R28 ;  /* 0x0000008c801c723c */ /* 0x040fee000004181c */
[----:B------:R-:W1:Y:S01]  /*ef60*/  LDSM.16.M88.4 R136, [R197+0x2000] ;  /* 0x00200000c588783b */ /* 0x000e620000000200 */
[C---:B------:R-:W-:Y:S07]  /*ef70*/  HMMA.16816.F32.BF16 R32, R128.reuse, R142, R32 ;  /* 0x0000008e8020723c */ /* 0x040fee0000041820 */
[----:B------:R-:W-:Y:S01]  /*ef80*/  LDSM.16.M88.4 R140, [R194] ;  /* 0x00000000c28c783b */ /* 0x000fe20000000200 */
[C---:B------:R-:W-:Y:S07]  /*ef90*/  HMMA.16816.F32.BF16 R36, R128.reuse, R144, R36 ;  /* 0x000000908024723c */ /* 0x040fee0000041824 */
[----:B------:R-:W-:Y:S01]  /*efa0*/  LDSM.16.M88.4 R188, [R194+0x3000] ;  /* 0x00300000c2bc783b */ /* 0x000fe20000000200 */
[C---:B------:R-:W-:Y:S07]  /*efb0*/  HMMA.16816.F32.BF16 R40, R128.reuse, R146, R40 ;  /* 0x000000928028723c */ /* 0x040fee0000041828 */
[----:B------:R-:W-:Y:S01]  /*efc0*/  LDSM.16.M88.4 R144, [R194+0x800] ;  /* 0x00080000c290783b */ /* 0x000fe20000000200 */
        /* <DEDUP_REMOVED lines=15> */
[C---:B------:R-:W-:Y:S08]  /*f0c0*/  HMMA.16816.F32.BF16 R36, R152.reuse, R136, R36 ;  /* 0x000000889824723c */ /* 0x040ff00000041824 */
[C---:B------:R-:W-:Y:S01]  /*f0d0*/  HMMA.16816.F32.BF16 R40, R152.reuse, R138, R40 ;  /* 0x0000008a9828723c */ /* 0x040fe20000041828 */
[----:B------:R-:W3:Y:S07]  /*f0e0*/  LDSM.16.M88.4 R136, [R194+0x2800] ;  /* 0x00280000c288783b */ /* 0x000eee0000000200 */
[C---:B-1----:R-:W-:Y:S08]  /*f0f0*/  HMMA.16816.F32.BF16 R44, R152.reuse, R120, R44 ;  /* 0x00000078982c723c */ /* 0x042ff0000004182c */
[----:B------:R-:W-:Y:S01]  /*f100*/  HMMA.16816.F32.BF16 R48, R152, R122, R48 ;  /* 0x0000007a9830723c */ /* 0x000fe20000041830 */
        /* <DEDUP_REMOVED lines=22> */
[C---:B------:R-:W-:Y:S08]  /*f270*/  HMMA.16816.F32.BF16 R12, R168.reuse, R140, R12 ;  /* 0x0000008ca80c723c */ /* 0x040ff0000004180c */
[C---:B------:R-:W-:Y:S01]  /*f280*/  HMMA.16816.F32.BF16 R16, R168.reuse, R142, R16 ;  /* 0x0000008ea810723c */ /* 0x040fe20000041810 */
[----:B------:R-:W1:Y:S07]  /*f290*/  LDSM.16.M88.4 R140, [R202] ;  /* 0x00000000ca8c783b */ /* 0x000e6e0000000200 */
        /* <DEDUP_REMOVED lines=21> */
[C---:B------:R-:W-:Y:S08]  /*f3f0*/  HMMA.16816.F32.BF16 R28, R172.reuse, R140, R28 ;  /* 0x0000008cac1c723c */ /* 0x040ff0000004181c */
        /* <DEDUP_REMOVED lines=24> */
[----:B----4-:R-:W-:Y:S06]  /*f580*/  FMUL.FTZ R2, R11, c[0x0][0x320] ;  /* 0x0000c8000b027a20 */ /* 0x010fec0000410000 */
        /* <DEDUP_REMOVED lines=23> */
[----:B--2---:R-:W-:Y:S08]  /*f700*/  FMUL.FTZ R0, R12, c[0x0][0x320] ;  /* 0x0000c8000c007a20 */ /* 0x004ff00000410000 */
[----:B------:R2:W2:Y:S01]  /*f710*/  MUFU.TANH R140, R0 ;  /* 0x00000000008c7308 */ /* 0x0004a20000002400 */
[C---:B-1----:R-:W-:Y:S08]  /*f720*/  HMMA.16816.F32.BF16 R28, R184.reuse, R8, R28 ;  /* 0x00000008b81c723c */ /* 0x042ff0000004181c */
[C---:B------:R-:W-:Y:S01]  /*f730*/  HMMA.16816.F32.BF16 R32, R184.reuse, R10, R32 ;  /* 0x0000000ab820723c */ /* 0x040fe20000041820 */
[----:B------:R-:W1:Y:S01]  /*f740*/  LDSM.16.M88.4 R8, [R194+0x5800] ;  /* 0x00580000c208783b */ /* 0x000e620000000200 */
[----:B------:R-:W-:Y:S04]  /*f750*/  DEPBAR.LE SB0, 0x0 ;  /* 0x000080000000791a */ /* 0x000fe80000000000 */
[----:B--2---:R-:W-:Y:S02]  /*f760*/  FMUL.FTZ R0, R13, c[0x0][0x320] ;  /* 0x0000c8000d007a20 */ /* 0x004fe40000410000 */
[C---:B------:R-:W-:Y:S02]  /*f770*/  HMMA.16816.F32.BF16 R36, R184.reuse, R4, R36 ;  /* 0x00000004b824723c */ /* 0x040fe40000041824 */
[----:B------:R2:W1:Y:S01]  /*f780*/  MUFU.TANH R139, R0 ;  /* 0x00000000008b7308 */ /* 0x0004620000002400 */
[----:B------:R-:W-:Y:S05]  /*f790*/  BAR.SYNC.DEFER_BLOCKING 0x0 ;  /* 0x0000000000007b1d */ /* 0x000fea0000010000 */
[C---:B------:R-:W-:Y:S08]  /*f7a0*/  HMMA.16816.F32.BF16 R40, R184.reuse, R6, R40 ;  /* 0x00000006b828723c */ /* 0x040ff00000041828 */
[----:B------:R-:W-:Y:S04]  /*f7b0*/  FMUL.FTZ R2, R35, c[0x0][0x320] ;  /* 0x0000c80023027a20 */ /* 0x000fe80000410000 */
[----:B------:R-:W3:Y:S01]  /*f7c0*/  MUFU.TANH R122, R2 ;  /* 0x00000002007a7308 */ /* 0x000ee20000002400 */
[----:B--2---:R-:W-:Y:S09]  /*f7d0*/  FMUL.FTZ R0, R14, c[0x0][0x320] ;  /* 0x0000c8000e007a20 */ /* 0x004ff20000410000 */
[----:B------:R2:W2:Y:S02]  /*f7e0*/  MUFU.TANH R158, R0 ;  /* 0x00000000009e7308 */ /* 0x0004a40000002400 */
[----:B------:R-:W-:Y:S01]  /*f7f0*/  FMUL.FTZ R3, R42, c[0x0][0x320] ;  /* 0x0000c8002a037a20 */ /* 0x000fe20000410000 */
[C---:B-1----:R-:W-:Y:S03]  /*f800*/  HMMA.16816.F32.BF16 R44, R184.reuse, R8, R44 ;  /* 0x00000008b82c723c */ /* 0x042fe6000004182c */
[----:B------:R-:W-:Y:S04]  /*f810*/  FMUL.FTZ R4, R43, c[0x0][0x320] ;  /* 0x0000c8002b047a20 */ /* 0x000fe80000410000 */
[----:B------:R1:W1:Y:S01]  /*f820*/  MUFU.TANH R71, R3 ;  /* 0x0000000300477308 */ /* 0x0002620000002400 */
[----:B------:R-:W-:Y:S04]  /*f830*/  HMMA.16816.F32.BF16 R48, R184, R10, R48 ;  /* 0x0000000ab830723c */ /* 0x000fe80000041830 */
[----:B------:R-:W-:Y:S05]  /*f840*/  @P6 IADD3 R8, P4, R222, 0x40, RZ ;  /* 0x00000040de086810 */ /* 0x000fea0007f9e0ff */
[----:B------:R3:W3:Y:S03]  /*f850*/  MUFU.TANH R42, R4 ;  /* 0x00000004002a7308 */ /* 0x0006e60000002400 */
[----:B--2---:R-:W-:Y:S04]  /*f860*/  FMUL.FTZ R0, R15, c[0x0][0x320] ;  /* 0x0000c8000f007a20 */ /* 0x004fe80000410000 */
[----:B------:R-:W-:Y:S02]  /*f870*/  FMUL.FTZ R11, R46, c[0x0][0x320] ;  /* 0x0000c8002e0b7a20 */ /* 0x000fe40000410000 */
[----:B------:R-:W2:Y:S01]  /*f880*/  LDL R46, [R1+0x18] ;  /* 0x00001800012e7983 */ /* 0x000ea20000100800 */
[----:B------:R4:W2:Y:S01]  /*f890*/  MUFU.TANH R157, R0 ;  /* 0x00000000009d7308 */ /* 0x0008a20000002400 */
[----:B-1----:R-:W-:Y:S04]  /*f8a0*/  @P6 MOV R3, c[0x0][0x1e0] ;  /* 0x0000780000036a02 */ /* 0x002fe80000000f00 */
[C---:B------:R-:W-:Y:S02]  /*f8b0*/  @P6 SHF.L.U64.HI R5, R3.reuse, R217, c[0x0][0x1e4] ;  /* 0x0000790003056619 */ /* 0x040fe400000102d9 */
[----:B---3--:R-:W-:Y:S01]  /*f8c0*/  @P6 SHF.L.U32 R4, R3, 0x5, RZ ;  /* 0x0000000503046819 */ /* 0x008fe200000006ff */
[----:B----4-:R-:W-:Y:S01]  /*f8d0*/  FMUL.FTZ R0, R16, c[0x0][0x320] ;  /* 0x0000c80010007a20 */ /* 0x010fe20000410000 */
[----:B------:R-:W-:Y:S03]  /*f8e0*/  @P6 IADD3.X R16, RZ, R226, RZ, P4, !PT ;  /* 0x000000e2ff106210 */ /* 0x000fe600027fe4ff */
[----:B------:R1:W3:Y:S02]  /*f8f0*/  MUFU.TANH R136, R0 ;  /* 0x0000000000887308 */ /* 0x0002e40000002400 */
[----:B-1----:R-:W-:Y:S08]  /*f900*/  FMUL.FTZ R0, R17, c[0x0][0x320] ;  /* 0x0000c80011007a20 */ /* 0x002ff00000410000 */
[----:B------:R1:W4:Y:S02]  /*f910*/  MUFU.TANH R135, R0 ;  /* 0x0000000000877308 */ /* 0x0003240000002400 */
[----:B-1----:R-:W-:Y:S08]  /*f920*/  FMUL.FTZ R0, R18, c[0x0][0x320] ;  /* 0x0000c80012007a20 */ /* 0x002ff00000410000 */
[----:B------:R1:W1:Y:S02]  /*f930*/  MUFU.TANH R150, R0 ;  /* 0x0000000000967308 */ /* 0x0002640000002400 */
        /* <DEDUP_REMOVED lines=40> */
[----:B-1----:R-:W-:Y:S04]  /*fbc0*/  @P6 IADD3 R0, R216, -0x1, RZ ;  /* 0xffffffffd8006810 */ /* 0x002fe80007ffe0ff */
[----:B------:R-:W-:Y:S01]  /*fbd0*/  @P6 SHF.R.S32.HI R2, RZ, 0x1f, R0 ;  /* 0x0000001fff026819 */ /* 0x000fe20000011400 */
[----:B------:R-:W-:Y:S04]  /*fbe0*/  @P6 IMAD.WIDE.U32 R6, R0, c[0x0][0x1e0], RZ ;  /* 0x0000780000066a25 */ /* 0x000fe800078e00ff */
[----:B------:R-:W-:Y:S04]  /*fbf0*/  @P6 IMAD R2, R2, c[0x0][0x1e0], RZ ;  /* 0x0000780002026a24 */ /* 0x000fe800078e02ff */
[----:B------:R-:W-:Y:S04]  /*fc00*/  @P6 IMAD R2, R0, c[0x0][0x1e4], R2 ;  /* 0x0000790000026a24 */ /* 0x000fe800078e0202 */
[----:B------:R-:W-:Y:S02]  /*fc10*/  @P6 IMAD.IADD R0, R7, 0x1, R2 ;  /* 0x0000000107006824 */ /* 0x000fe400078e0202 */
[----:B------:R-:W-:Y:S04]  /*fc20*/  @P6 IMAD.WIDE.U32 R2, R6, 0x60, R4 ;  /* 0x0000006006026825 */ /* 0x000fe800078e0004 */
[----:B------:R-:W-:Y:S01]  /*fc30*/  @P6 IMAD R17, R0, 0x60, RZ ;  /* 0x0000006000116824 */ /* 0x000fe200078e02ff */
[-C--:B------:R-:W-:Y:S01]  /*fc40*/  @P6 IADD3 R9, P5, R4, R2.reuse, RZ ;  /* 0x0000000204096210 */ /* 0x080fe20007fbe0ff */
[----:B------:R-:W-:Y:S02]  /*fc50*/  FMUL.FTZ R7, R44, c[0x0][0x320] ;  /* 0x0000c8002c077a20 */ /* 0x000fe40000410000 */
[----:B------:R-:W1:Y:S01]  /*fc60*/  MUFU.TANH R44, R11 ;  /* 0x0000000b002c7308 */ /* 0x000e620000002400 */
[----:B------:R-:W-:Y:S01]  /*fc70*/  @P6 IADD3 R0, R17, R3, RZ ;  /* 0x0000000311006210 */ /* 0x000fe20007ffe0ff */
[----:B------:R-:W-:Y:S02]  /*fc80*/  FMUL.FTZ R3, R45, c[0x0][0x320] ;  /* 0x0000c8002d037a20 */ /* 0x000fe40000410000 */
[----:B------:R-:W2:Y:S02]  /*fc90*/  LDL R45, [R1+0x10] ;  /* 0x00001000012d7983 */ /* 0x000ea40000100800 */
[----:B------:R-:W-:Y:S01]  /*fca0*/  @P6 IMAD.X R5, R0, 0x1, R5, P5 ;  /* 0x0000000100056824 */ /* 0x000fe200028e0605 */
[-C--:B------:R-:W-:Y:S03]  /*fcb0*/  @P6 IADD3 R4, P5, R8, R2.reuse, RZ ;  /* 0x0000000208046210 */ /* 0x080fe60007fbe0ff */
[----:B------:R1:W1:Y:S10]  /*fcc0*/  MUFU.TANH R36, R7 ;  /* 0x0000000700247308 */ /* 0x0002740000002400 */
[----:B------:R3:W2:Y:S01]  /*fcd0*/  MUFU.TANH R35, R3 ;  /* 0x0000000300237308 */ /* 0x0006a20000002400 */
[----:B-1----:R-:W-:Y:S02]  /*fce0*/  @P6 IADD3 R7, P4, R222, R2, RZ ;  /* 0x00000002de076210 */ /* 0x002fe40007f9e0ff */
[----:B------:R-:W-:Y:S03]  /*fcf0*/  @P6 MOV R2, R222 ;  /* 0x000000de00026202 */ /* 0x000fe60000000f00 */
[C---:B------:R-:W-:Y:S01]  /*fd00*/  @P6 IMAD.X R10, R0.reuse, 0x1, R226, P4 ;  /* 0x00000001000a6824 */ /* 0x040fe200020e06e2 */
[----:B------:R-:W-:Y:S02]  /*fd10*/  @P6 IADD3.X R0, R0, R16, RZ, P5, !PT ;  /* 0x0000001000006210 */ /* 0x000fe40002ffe4ff */
[C---:B------:R-:W-:Y:S02]  /*fd20*/  @P6 LEA R12, P5, R4.reuse, c[0x0][0x1c8], 0x1 ;  /* 0x00007200040c6a11 */ /* 0x040fe400078a08ff */
[----:B---3--:R-:W-:Y:S02]  /*fd30*/  @P6 MOV R3, R226 ;  /* 0x000000e200036202 */ /* 0x008fe40000000f00 */
[----:B------:R-:W-:Y:S02]  /*fd40*/  @P6 LEA.HI.X R13, R4, c[0x0][0x1cc], R0, 0x1, P5 ;  /* 0x00007300040d6a11 */ /* 0x000fe400028f0c00 */
[----:B------:R-:W-:Y:S01]  /*fd50*/  @P6 IADD3 R4, P5, R9, R8, RZ ;  /* 0x0000000809046210 */ /* 0x000fe20007fbe0ff */
[----:B------:R-:W-:Y:S01]  /*fd60*/  FMUL.FTZ R8, R47, c[0x0][0x320] ;  /* 0x0000c8002f087a20 */ /* 0x000fe20000410000 */
[C---:B------:R-:W-:Y:S01]  /*fd70*/  @P6 LEA R14, P4, R7.reuse, c[0x0][0x1c8], 0x1 ;  /* 0x00007200070e6a11 */ /* 0x040fe200078808ff */
[----:B------:R-:W-:Y:S02]  /*fd80*/  @P6 IMAD.WIDE.U32 R2, R6, 0x60, R2 ;  /* 0x0000006006026825 */ /* 0x000fe400078e0002 */
[----:B------:R1:W3:Y:S01]  /*fd90*/  MUFU.TANH R43, R8 ;  /* 0x00000008002b7308 */ /* 0x0002e20000002400 */
[----:B------:R-:W-:Y:S01]  /*fda0*/  @P6 LEA.HI.X R15, R7, c[0x0][0x1cc], R10, 0x1, P4 ;  /* 0x00007300070f6a11 */ /* 0x000fe200020f0c0a */
[----:B------:R-:W-:Y:S01]  /*fdb0*/  @P6 IMAD.X R7, R5, 0x1, R16, P5 ;  /* 0x0000000105076824 */ /* 0x000fe200028e0610 */
[----:B------:R-:W-:Y:S02]  /*fdc0*/  @P6 IADD3 R0, P4, R9, R222, RZ ;  /* 0x000000de09006210 */ /* 0x000fe40007f9e0ff */
[----:B------:R-:W-:Y:S02]  /*fdd0*/  @P6 IADD3 R6, R3, R17, RZ ;  /* 0x0000001103066210 */ /* 0x000fe40007ffe0ff */
[----:B------:R-:W-:Y:S02]  /*fde0*/  @P6 IADD3.X R5, R5, R226, RZ, P4, !PT ;  /* 0x000000e205056210 */ /* 0x000fe400027fe4ff */
[----:B------:R-:W-:Y:S02]  /*fdf0*/  @P6 SHF.L.U32 R3, R2, 0x1, RZ ;  /* 0x0000000102036819 */ /* 0x000fe400000006ff */
[----:B------:R-:W-:Y:S02]  /*fe00*/  @P6 LEA R10, P5, R0, c[0x0][0x1c8], 0x1 ;  /* 0x00007200000a6a11 */ /* 0x000fe400078a08ff */
[----:B------:R-:W-:Y:S02]  /*fe10*/  @P6 SHF.L.U64.HI R16, R2, 0x1, R6 ;  /* 0x0000000102106819 */ /* 0x000fe40000010206 */
[----:B------:R-:W-:Y:S01]  /*fe20*/  @P6 LEA.HI.X R11, R0, c[0x0][0x1cc], R5, 0x1, P5 ;  /* 0x00007300000b6a11 */ /* 0x000fe200028f0c05 */
[----:B------:R-:W-:Y:S02]  /*fe30*/  FMUL.FTZ R0, R48, c[0x0][0x320] ;  /* 0x0000c80030007a20 */ /* 0x000fe40000410000 */
[----:B-----5:R-:W-:Y:S02]  /*fe40*/  IMAD.IADD R5, R227, 0x1, R228 ;  /* 0x00000001e3057824 */ /* 0x020fe400078e02e4 */
[----:B------:R5:W2:Y:S01]  /*fe50*/  MUFU.TANH R34, R0 ;  /* 0x0000000000227308 */ /* 0x000aa20000002400 */
[C---:B-1----:R-:W-:Y:S04]  /*fe60*/  @P6 LEA R8, P4, R4.reuse, c[0x0][0x1c8], 0x1 ;  /* 0x0000720004086a11 */ /* 0x042fe800078808ff */
[----:B------:R-:W-:Y:S01]  /*fe70*/  @P6 LEA.HI.X R9, R4, c[0x0][0x1cc], R7, 0x1, P4 ;  /* 0x0000730004096a11 */ /* 0x000fe200020f0c07 */
[----:B------:R-:W-:Y:S01]  /*fe80*/  FMUL.FTZ R4, R49, c[0x0][0x320] ;  /* 0x0000c80031047a20 */ /* 0x000fe20000410000 */
[C---:B------:R-:W-:Y:S02]  /*fe90*/  @P6 IADD3 R6, P4, R3.reuse, c[0x0][0x1c8], RZ ;  /* 0x0000720003066a10 */ /* 0x040fe40007f9e0ff */
[----:B------:R-:W-:Y:S01]  /*fea0*/  @P6 IADD3 R3, P5, R3, 0x80, RZ ;  /* 0x0000008003036810 */ /* 0x000fe20007fbe0ff */
[----:B------:R-:W1:Y:S01]  /*feb0*/  MUFU.TANH R33, R4 ;  /* 0x0000000400217308 */ /* 0x000e620000002400 */
[----:B------:R-:W-:Y:S02]  /*fec0*/  @P6 IADD3.X R7, R16, c[0x0][0x1cc], RZ, P4, !PT ;  /* 0x0000730010076a10 */ /* 0x000fe400027fe4ff */
[----:B------:R-:W-:Y:S03]  /*fed0*/  @P6 IADD3 R2, P4, R3, c[0x0][0x1c8], RZ ;  /* 0x0000720003026a10 */ /* 0x000fe60007f9e0ff */
[----:B------:R-:W-:Y:S01]  /*fee0*/  @!PT LDS RZ, [RZ] ;  /* 0x00000000fffff984 */ /* 0x000fe20000000800 */
[----:B------:R-:W-:Y:S01]  /*fef0*/  @!PT LDS RZ, [RZ] ;  /* 0x00000000fffff984 */ /* 0x000fe20000000800 */
[----:B------:R-:W-:Y:S01]  /*ff00*/  @!PT LDS RZ, [RZ] ;  /* 0x00000000fffff984 */ /* 0x000fe20000000800 */
[----:B------:R1:W-:Y:S01]  /*ff10*/  @P6 LDGSTS.E.BYPASS.LTC128B.128 [R218+0x8100], [R6.64], !P0 ;  /* 0x0810000006da6fae */ /* 0x0003e2000c101d48 */
[----:B------:R-:W-:Y:S01]  /*ff20*/  @P6 IADD3.X R3, RZ, c[0x0][0x1cc], R16, P4, P5 ;  /* 0x00007300ff036a10 */ /* 0x000fe200027ea410 */
[----:B-----5:R-:W-:Y:S06]  /*ff30*/  @P2 IMAD.HI.U32 R0, R5, c[0x0][0x2c8], RZ ;  /* 0x0000b20005002a27 */ /* 0x020fec00078e00ff */
[----:B------:R5:W-:Y:S01]  /*ff40*/  @P6 LDGSTS.E.BYPASS.LTC128B.128 [R218+0xb100], [R2.64], !P3 ;  /* 0x0b10000002da6fae */ /* 0x000be2000d901d48 */
[----:B------:R-:W-:Y:S01]  /*ff50*/  @P2 SHF.R.U32.HI R5, RZ, c[0x0][0x2cc], R0 ;  /* 0x0000b300ff052a19 */ /* 0x000fe20000011600 */
[----:B------:R-:W-:Y:S04]  /*ff60*/  FMUL.FTZ R0, R50, c[0x0][0x320] ;  /* 0x0000c80032007a20 */ /* 0x000fe80000410000 */
[----:B------:R1:W1:Y:S02]  /*ff70*/  MUFU.TANH R39, R0 ;  /* 0x0000000000277308 */ /* 0x0002640000002400 */
[----:B------:R2:W-:Y:S08]  /*ff80*/  @P6 LDGSTS.E.BYPASS.LTC128B.128 [R218+0x9100], [R14.64], !P0 ;  /* 0x091000000eda6fae */ /* 0x0005f0000c101d48 */
[----:B------:R2:W-:Y:S08]  /*ff90*/  @P6 LDGSTS.E.BYPASS.LTC128B.128 [R218+0xc100], [R12.64], !P3 ;  /* 0x0c1000000cda6fae */ /* 0x0005f0000d901d48 */
[----:B------:R2:W-:Y:S01]  /*ffa0*/  @P6 LDGSTS.E.BYPASS.LTC128B.128 [R218+0xa100], [R10.64], !P0 ;  /* 0x0a1000000ada6fae */ /* 0x0005e2000c101d48 */
[----:B-----5:R-:W-:Y:S04]  /*ffb0*/  FMUL.FTZ R2, R51, c[0x0][0x320] ;  /* 0x0000c80033027a20 */ /* 0x020fe80000410000 */
[----:B------:R5:W2:Y:S03]  /*ffc0*/  MUFU.TANH R37, R2 ;  /* 0x0000000200257308 */ /* 0x000aa60000002400 */
[----:B------:R2:W-:Y:S01]  /*ffd0*/  @P6 LDGSTS.E.BYPASS.LTC128B.128 [R218+0xd100], [R8.64], !P3 ;  /* 0x0d10000008da6fae */ /* 0x0005e2000d901d48 */
[----:B-1----:R-:W-:Y:S07]  /*ffe0*/  IMAD R0, R216, -0x60, RZ ;  /* 0xffffffa0d8007824 */ /* 0x002fee00078e02ff */
[----:B------:R-:W1:Y:S08]  /*fff0*/  SHFL.IDX PT, R4, R5, RZ, 0x1c1f ;  /* 0x001c1fff05047589 */ /* 0x000e7000000e0000 */
[----:B------:R-:W0:Y:S01]  /*10000*/  LDGDEPBAR ;  /* 0x00000000000079af */ /* 0x000e220000000000 */
[----:B-----5:R-:W-:Y:S04]  /*10010*/  IADD3 R2, -R224, 0x1, R0 ;  /* 0x00000001e0027810 */ /* 0x020fe80007ffe100 */
[----:B--2---:R-:W-:Y:S04]  /*10020*/  IADD3 R2, -R45, R2, R46 ;  /* 0x000000022d027210 */ /* 0x004fe80007ffe12e */
[C---:B------:R-:W-:Y:S02]  /*10030*/  IADD3 R7, R2.reuse, c[0x0][0x328], RZ ;  /* 0x0000ca0002077a10 */ /* 0x040fe40007ffe0ff */
[----:B------:R-:W-:Y:S02]  /*10040*/  IADD3 R6, R2, UR4, RZ ;  /* 0x0000000402067c10 */ /* 0x000fe4000fffe0ff */
[----:B-1----:R-:W-:Y:S02]  /*10050*/  IADD3 R3, R7, R4, RZ ;  /* 0x0000000407037210 */ /* 0x002fe40007ffe0ff */
[----:B------:R-:W-:Y:S01]  /*10060*/  IADD3 R2, R4, R6, RZ ;  /* 0x0000000604027210 */ /* 0x000fe20007ffe0ff */
[----:B------:R-:W-:-:S05]  /*10070*/  @!P1 BRA `(.L_x_578) ;  /* 0x0000018000009947 */ /* 0x000fca0003800000 */
[----:B---34-:R-:W-:Y:S01]  /*10080*/  IADD3 R4, -R45, R46, R4 ;  /* 0x0000002e2d047210 */ /* 0x018fe20007ffe104 */
        /* <DEDUP_REMOVED lines=12> */
.L_x_580:
[----:B------:R-:W-:Y:S04]  /*10150*/  MOV R8, c[0x0][0x32c] ;  /* 0x0000cb0000087a02 */ /* 0x000fe80000000f00 */
[----:B------:R-:W-:Y:S11]  /*10160*/  ISETP.NE.AND P0, PT, R8, 0x1, PT ;  /* 0x000000010800780c */ /* 0x000ff60003f05270 */
[----:B------:R-:W-:Y:S02]  /*10170*/  @!UPT UIADD3 URZ, URZ, URZ, URZ ;  /* 0x0000003f3f3ff290 */ /* 0x000fe4000fffe03f */
[----:B------:R-:W-:Y:S05]  /*10180*/  @P0 IMAD.HI.U32 R8, R4, c[0x0][0x330], RZ ;  /* 0x0000cc0004080a27 */ /* 0x000fea00078e00ff */
[----:B------:R-:W-:Y:S02]  /*10190*/  @P0 SHF.R.U32.HI R4, RZ, c[0x0][0x334], R8 ;  /* 0x0000cd00ff040a19 */ /* 0x000fe40000011608 */
.L_x_581:
[----:B------:R-:W-:Y:S05]  /*101a0*/  BSYNC B0 ;  /* 0x0000000000007941 */ /* 0x000fea0003800000 */
.L_x_579:
[----:B------:R-:W-:Y:S04]  /*101b0*/  IMAD.IADD R8, R0, 0x1, -R224 ;  /* 0x0000000100087824 */ /* 0x000fe800078e0ae0 */
[----:B------:R-:W-:Y:S05]  /*101c0*/  IMAD R4, R4, c[0x0][0x32c], R8 ;  /* 0x0000cb0004047a24 */ /* 0x000fea00078e0208 */
[----:B------:R-:W-:Y:S02]  /*101d0*/  IADD3 R8, R4, c[0x0][0x32c], RZ ;  /* 0x0000cb0004087a10 */ /* 0x000fe40007ffe0ff */
[----:B------:R-:W-:Y:S02]  /*101e0*/  IMNMX R2, R2, R4, !PT ;  /* 0x0000000402027217 */ /* 0x000fe40007800200 */
[----:B------:R-:W-:Y:S02]  /*101f0*/  IMNMX R3, R3, R8, PT ;  /* 0x0000000803037217 */ /* 0x000fe40003800200 */
.L_x_578:
[C---:B---34-:R-:W-:Y:S01]  /*10200*/  ISETP.GE.AND P0, PT, R0.reuse, 0x2, PT ;  /* 0x000000020000780c */ /* 0x058fe20003f06270 */
        /* <DEDUP_REMOVED lines=133> */
.L_x_584:
[----:B------:R-:W-:Y:S04]  /*10a60*/  MOV R5, c[0x0][0x32c] ;  /* 0x0000cb0000057a02 */ /* 0x000fe80000000f00 */
[----:B------:R-:W-:Y:S11]  /*10a70*/  ISETP.NE.AND P0, PT, R5, 0x1, PT ;  /* 0x000000010500780c */ /* 0x000ff60003f05270 */
[----:B------:R-:W-:Y:S02]  /*10a80*/  @!UPT UIADD3 URZ, URZ, URZ, URZ ;  /* 0x0000003f3f3ff290 */ /* 0x000fe4000fffe03f */
[----:B------:R-:W-:Y:S05]  /*10a90*/  @P0 IMAD.HI.U32 R5, R4, c[0x0][0x330], RZ ;  /* 0x0000cc0004050a27 */ /* 0x000fea00078e00ff */
[----:B------:R-:W-:Y:S02]  /*10aa0*/  @P0 SHF.R.U32.HI R4, RZ, c[0x0][0x334], R5 ;  /* 0x0000cd00ff040a19 */ /* 0x000fe40000011605 */
.L_x_585:
[----:B------:R-:W-:Y:S05]  /*10ab0*/  BSYNC B0 ;  /* 0x0000000000007941 */ /* 0x000fea0003800000 */
.L_x_583:
[----:B------:R-:W-:Y:S04]  /*10ac0*/  IMAD.IADD R0, R0, 0x1, -R224 ;  /* 0x0000000100007824 */ /* 0x000fe800078e0ae0 */
[----:B------:R-:W-:Y:S05]  /*10ad0*/  IMAD R0, R4, c[0x0][0x32c], R0 ;  /* 0x0000cb0004007a24 */ /* 0x000fea00078e0200 */
[----:B------:R-:W-:Y:S02]  /*10ae0*/  IADD3 R4, R0, c[0x0][0x32c], RZ ;  /* 0x0000cb0000047a10 */ /* 0x000fe40007ffe0ff */
[----:B------:R-:W-:Y:S02]  /*10af0*/  IMNMX R2, R2, R0, !PT ;  /* 0x0000000002027217 */ /* 0x000fe40007800200 */
[----:B------:R-:W-:Y:S02]  /*10b00*/  IMNMX R3, R3, R4, PT ;  /* 0x0000000403037217 */ /* 0x000fe40003800200 */
.L_x_582:
        /* <DEDUP_REMOVED lines=82> */
[C---:B------:R-:W-:Y:S02]  /*11030*/  ISETP.GT.AND P0, PT, R2.reuse, 0x29, !P0 ;  /* 0x000000290200780c */ /* 0x040fe40004704270 */
        /* <DEDUP_REMOVED lines=10> */
[----:B------:R-:W-:Y:S02]  /*110e0*/  ISETP.GT.AND P4, PT, R2, 0x59, !P4 ;  /* 0x000000590200780c */ /* 0x000fe40006784270 */
        /* <DEDUP_REMOVED lines=358> */
[----:B------:R-:W-:Y:S02]  /*12750*/  FFMA.FTZ R132, R217, c[0x0][0x2d0], -R132 ;  /* 0x0000b400d9847a23 */ /* 0x000fe40000010884 */
[C---:B------:R-:W-:Y:S01]  /*12760*/  HMMA.16816.F32.BF16 R32, R72.reuse, R90, R32 ;  /* 0x0000005a4820723c */ /* 0x040fe20000041820 */
[----:B------:R1:W-:Y:S01]  /*12770*/  MUFU.EX2 R135, R70 ;  /* 0x0000004600877308 */ /* 0x0003e20000000800 */
[----:B------:R-:W3:Y:S06]  /*12780*/  LDSM.16.MT88.4 R88, [R192+0x2800] ;  /* 0x00280000c058783b */ /* 0x000eec0000004200 */
        /* <DEDUP_REMOVED lines=83> */
[----:B------:R-:W-:Y:S01]  /*12cc0*/  FADD.FTZ R2, R70, R0 ;  /* 0x0000000046027221 */ /* 0x000fe20000010000 */
[----:B------:R-:W-:Y:S01]  /*12cd0*/  IADD3 R0, R216, -0x1, RZ ;  /* 0xffffffffd8007810 */ /* 0x000fe20007ffe0ff */
[----:B------:R-:W-:Y:S02]  /*12ce0*/  FADD.FTZ R4, R134, R4 ;  /* 0x0000000486047221 */ /* 0x000fe40000010000 */
[----:B------:R-:W-:Y:S02]  /*12cf0*/  FADD.FTZ R2, R69, R2 ;  /* 0x0000000245027221 */ /* 0x000fe40000010000 */
[----:B------:R-:W-:Y:S01]  /*12d00*/  IMAD.MOV.U32 R216, RZ, RZ, R0 ;  /* 0x000000ffffd87224 */ /* 0x000fe200078e0000 */
[----:B------:R1:W-:Y:S01]  /*12d10*/  STL [R1+0x8], R4 ;  /* 0x0000080401007387 */ /* 0x0003e20000100800 */
[----:B------:R-:W-:Y:S02]  /*12d20*/  IMAD.MOV.U32 R69, RZ, RZ, R68 ;  /* 0x000000ffff457224 */ /* 0x000fe400078e0044 */
[--C-:B------:R-:W-:Y:S01]  /*12d30*/  IMAD.MOV.U32 R70, RZ, RZ, R3.reuse ;  /* 0x000000ffff467224 */ /* 0x100fe200078e0003 */
[----:B------:R2:W-:Y:S01]  /*12d40*/  STL [R1+0xc], R2 ;  /* 0x00000c0201007387 */ /* 0x0005e20000100800 */
[----:B-1----:R-:W-:Y:S01]  /*12d50*/  IMAD.MOV.U32 R4, RZ, RZ, R3 ;  /* 0x000000ffff047224 */ /* 0x002fe200078e0003 */
[----:B------:R-:W-:-:S05]  /*12d60*/  @P0 BRA `(.L_x_586) ;  /* 0xffffbbb000000947 */ /* 0x000fca000383ffff */
.L_x_577:
[----:B------:R-:W-:Y:S02]  /*12d70*/  MOV R8, 0x1f ;  /* 0x0000001f00087802 */ /* 0x000fe40000000f00 */
[----:B------:R-:W-:Y:S01]  /*12d80*/  MOV R7, 0xffffffff ;  /* 0xffffffff00077802 */ /* 0x000fe20000000f00 */
[----:B------:R-:W-:Y:S05]  /*12d90*/  BRA.DIV ~URZ, `(.L_x_587) ;  /* 0x000046f27f007947 */ /* 0x000fea000b800000 */
[----:B--2---:R-:W2:Y:S04]  /*12da0*/  LDL R2, [R1+0x8] ;  /* 0x0000080001027983 */ /* 0x004ea80000100800 */
[----:B--2---:R2:W3:Y:S02]  /*12db0*/  SHFL.BFLY PT, R0, R2, 0x2, 0x1f ;  /* 0x0c401f0002007f89 */ /* 0x0044e400000e0000 */
.L_x_654:
[----:B--2---:R-:W2:Y:S02]  /*12dc0*/  LDL.LU R2, [R1+0x8] ;  /* 0x0000080001027983 */ /* 0x004ea40000300800 */
[----:B--23--:R-:W-:Y:S01]  /*12dd0*/  FADD.FTZ R0, R0, R2 ;  /* 0x0000000200007221 */ /* 0x00cfe20000010000 */
[----:B------:R-:W-:Y:S05]  /*12de0*/  BRA.DIV ~URZ, `(.L_x_588) ;  /* 0x000047027f007947 */ /* 0x000fea000b800000 */
[----:B------:R-:W2:Y:S04]  /*12df0*/  LDL.LU R7, [R1+0xc] ;  /* 0x00000c0001077983 */ /* 0x000ea80000300800 */
[----:B-1----:R-:W1:Y:S02]  /*12e00*/  SHFL.BFLY PT, R3, R0, 0x1, 0x1f ;  /* 0x0c201f0000037f89 */ /* 0x002e6400000e0000 */
[----:B-1----:R-:W-:-:S02]  /*12e10*/  FADD.FTZ R0, R0, R3 ;  /* 0x0000000300007221 */ /* 0x002fc40000010000 */
[----:B--2---:R-:W1:Y:S02]  /*12e20*/  SHFL.BFLY PT, R2, R7, 0x2, 0x1f ;  /* 0x0c401f0007027f89 */ /* 0x004e6400000e0000 */
[----:B-1----:R-:W-:-:S05]  /*12e30*/  FADD.FTZ R5, R2, R7 ;  /* 0x0000000702057221 */ /* 0x002fca0000010000 */
[----:B------:R1:W2:Y:S02]  /*12e40*/  SHFL.BFLY PT, R6, R5, 0x1, 0x1f ;  /* 0x0c201f0005067f89 */ /* 0x0002a400000e0000 */
.L_x_655:
[----:B------:R-:W-:Y:S01]  /*12e50*/  FSETP.NE.FTZ.AND P1, PT, R0, RZ, PT ;  /* 0x000000ff0000720b */ /* 0x000fe20003f35000 */
[----:B--2---:R-:W-:Y:S01]  /*12e60*/  FADD.FTZ R3, R6, R5 ;  /* 0x0000000506037221 */ /* 0x004fe20000010000 */
[----:B------:R-:W-:Y:S02]  /*12e70*/  MOV R2, RZ ;  /* 0x000000ff00027202 */ /* 0x000fe40000000f00 */
[----:B------:R-:W-:Y:S02]  /*12e80*/  MOV R21, 0xff800000 ;  /* 0xff80000000157802 */ /* 0x000fe40000000f00 */
[----:B------:R-:W-:Y:S02]  /*12e90*/  FSETP.NE.FTZ.AND P0, PT, R3, RZ, PT ;  /* 0x000000ff0300720b */ /* 0x000fe40003f15000 */
[----:B------:R-:W-:-:S05]  /*12ea0*/  MOV R20, 0xff800000 ;  /* 0xff80000000147802 */ /* 0x000fca0000000f00 */
[----:B------:R-:W2:Y:S01]  /*12eb0*/  @P1 MUFU.LG2 R7, R0 ;  /* 0x0000000000071308 */ /* 0x000ea20000000c00 */
[----:B-1----:R-:W-:-:S05]  /*12ec0*/  @P1 MOV R5, 0x3f317218 ;  /* 0x3f31721800051802 */ /* 0x002fca0000000f00 */
[----:B------:R-:W-:Y:S02]  /*12ed0*/  @P1 FMUL.FTZ R5, R5, c[0x0][0x2d0] ;  /* 0x0000b40005051a20 */ /* 0x000fe40000410000 */
[----:B------:R1:W3:Y:S01]  /*12ee0*/  @P1 MUFU.RCP R2, R0 ;  /* 0x0000000000021308 */ /* 0x0002e20000001000 */
[----:B--2---:R-:W-:-:S04]  /*12ef0*/  @P1 FMUL.FTZ R7, R7, 0.69314718246459960938 ;  /* 0x3f31721807071820 */ /* 0x004fc80000410000 */
[----:B------:R-:W-:Y:S01]  /*12f00*/  @P1 FFMA.FTZ R21, R5, R68, R7 ;  /* 0x0000004405151223 */ /* 0x000fe20000010007 */
[----:B------:R-:W-:Y:S02]  /*12f10*/  MOV R5, 0x1 ;  /* 0x0000000100057802 */ /* 0x000fe40000000f00 */
[----:B-1----:R-:W-:Y:S01]  /*12f20*/  MOV R0, RZ ;  /* 0x000000ff00007202 */ /* 0x002fe20000000f00 */
        /* <DEDUP_REMOVED lines=71> */
.L_x_546:
[----:B------:R3:W5:Y:S04]  /*133a0*/  LDL R6, [R1+0x30] ;  /* 0x0000300001067983 */ /* 0x0007680000100800 */
[----:B------:R-:W4:Y:S01]  /*133b0*/  S2R R2, SR_TID.X ;  /* 0x0000000000027919 */ /* 0x000f220000002100 */
[----:B------:R-:W-:Y:S01]  /*133c0*/  BSSY B0, `(.L_x_589) ;  /* 0x0000011000007945 */ /* 0x000fe20003800000 */
[----:B----4-:R-:W-:-:S13]  /*133d0*/  LOP3.LUT P0, RZ, R2, 0xff, RZ, 0xc0, !PT ;  /* 0x000000ff02ff7812 */ /* 0x010fda000780c0ff */
[----:B------:R-:W-:Y:S05]  /*133e0*/  @P0 BRA `(.L_x_590) ;  /* 0x000000e000000947 */ /* 0x000fea0003800000 */
[----:B---3--:R-:W3:Y:S01]  /*133f0*/  S2R R4, SR_LANEID ;  /* 0x0000000000047919 */ /* 0x008ee20000000000 */
[----:B------:R-:W-:Y:S01]  /*13400*/  VOTEU.ANY UR4, UPT, PT ;  /* 0x0000000000047886 */ /* 0x000fe200038e0100 */
[----:B--2---:R-:W-:Y:S01]  /*13410*/  IMAD.MOV.U32 R5, RZ, RZ, c[0x0][0x564] ;  /* 0x00015900ff057624 */ /* 0x004fe200078e00ff */
[----:B------:R-:W3:Y:S08]  /*13420*/  FLO.U32 R3, UR4 ;  /* 0x0000000400037d00 */ /* 0x000ef000080e0000 */
[----:B------:R-:W2:Y:S01]  /*13430*/  POPC R2, UR4 ;  /* 0x0000000400027d09 */ /* 0x000ea20008000000 */
[----:B---3--:R-:W-:Y:S01]  /*13440*/  ISETP.EQ.U32.AND P0, PT, R3, R4, PT ;  /* 0x000000040300720c */ /* 0x008fe20003f02070 */
[----:B------:R-:W-:-:S12]  /*13450*/  IMAD.MOV.U32 R4, RZ, RZ, c[0x0][0x560] ;  /* 0x00015800ff047624 */ /* 0x000fd800078e00ff */
[----:B--2---:R2:W3:Y:S04]  /*13460*/  @P0 ATOMG.E.ADD.STRONG.GPU PT, R2, [R4.64], R2 ;  /* 0x00000002040209a8 */ /* 0x0044e800081ee1c8 */
[----:B--2---:R-:W2:Y:S04]  /*13470*/  S2R R4, SR_LTMASK ;  /* 0x0000000000047919 */ /* 0x004ea80000003900 */
[----:B---3--:R2:W3:Y:S02]  /*13480*/  SHFL.IDX PT, R3, R2, R3, 0x1f ;  /* 0x00001f0302037589 */ /* 0x0084e400000e0000 */
[----:B--2---:R-:W-:-:S06]  /*13490*/  LOP3.LUT R2, R4, UR4, RZ, 0xc0, !PT ;  /* 0x0000000404027c12 */ /* 0x004fcc000f8ec0ff */
[----:B------:R-:W3:Y:S02]  /*134a0*/  POPC R2, R2 ;  /* 0x0000000200027309 */ /* 0x000ee40000000000 */
[----:B---3-5:R-:W-:-:S05]  /*134b0*/  IADD3 R6, R3, c[0x0][0xc], R2 ;  /* 0x0000030003067a10 */ /* 0x028fca0007ffe002 */
[----:B------:R2:W-:Y:S02]  /*134c0*/  STL [R1+0x30], R6 ;  /* 0x0000300601007387 */ /* 0x0005e40000100800 */
.L_x_590:
[----:B---3--:R-:W-:Y:S05]  /*134d0*/  BSYNC B0 ;  /* 0x0000000000007941 */ /* 0x008fea0003800000 */
.L_x_589:
[----:B------:R-:W3:Y:S01]  /*134e0*/  LDL.64 R2, [R1] ;  /* 0x0000000001027983 */ /* 0x000ee20000100a00 */
[----:B------:R-:W-:Y:S01]  /*134f0*/  PRMT R0, R0, 0x9910, RZ ;  /* 0x0000991000007816 */ /* 0x000fe200000000ff */
[----:B------:R-:W-:Y:S01]  /*13500*/  BSSY B1, `(.L_x_591) ;  /* 0x00002ab000017945 */ /* 0x000fe20003800000 */
[----:B-----5:R-:W-:Y:S02]  /*13510*/  IMAD.MOV.U32 R62, RZ, RZ, R6 ;  /* 0x000000ffff3e7224 */ /* 0x020fe400078e0006 */
[----:B------:R-:W-:Y:S02]  /*13520*/  ISETP.NE.AND P0, PT, R0, RZ, PT ;  /* 0x000000ff0000720c */ /* 0x000fe40003f05270 */
[----:B---3--:R-:W-:Y:S02]  /*13530*/  IADD3 R0, R2, 0x40, RZ ;  /* 0x0000004002007810 */ /* 0x008fe40007ffe0ff */
[----:B------:R-:W-:Y:S02]  /*13540*/  SHF.R.S32.HI R28, RZ, 0x1f, R2 ;  /* 0x0000001fff1c7819 */ /* 0x000fe40000011402 */
[----:B------:R-:W-:-:S07]  /*13550*/  SHF.R.S32.HI R29, RZ, 0x1f, R0 ;  /* 0x0000001fff1d7819 */ /* 0x000fce0000011400 */
[----:B------:R-:W-:Y:S05]  /*13560*/  @!P0 BRA `(.L_x_592) ;  /* 0x00001e7000008947 */ /* 0x000fea0003800000 */
[----:B------:R-:W3:Y:S04]  /*13570*/  LDL R10, [R1+0x40] ;  /* 0x00004000010a7983 */ /* 0x000ee80000100800 */
[----:B--2---:R-:W2:Y:S04]  /*13580*/  LDL R6, [R1+0x44] ;  /* 0x0000440001067983 */ /* 0x004ea80000100800 */
        /* <DEDUP_REMOVED lines=11> */
[----:B------:R-:W-:Y:S01]  /*13640*/  F2FP.BF16.PACK_AB R5, R91, R90 ;  /* 0x0000005a5b05723e */ /* 0x000fe200000010ff */
[----:B---3--:R3:W-:Y:S04]  /*13650*/  STS [R10], R2 ;  /* 0x000000020a007388 */ /* 0x0087e80000000800 */
[----:B------:R1:W-:Y:S04]  /*13660*/  STS [R10+0x400], R3 ;  /* 0x000400030a007388 */ /* 0x0003e80000000800 */
[----:B--2---:R2:W-:Y:S01]  /*13670*/  STS [R6], R4 ;  /* 0x0000000406007388 */ /* 0x0045e20000000800 */
[----:B---3--:R-:W-:-:S02]  /*13680*/  F2FP.BF16.PACK_AB R2, R65, R64 ;  /* 0x000000404102723e */ /* 0x008fc400000010ff */
[----:B-1----:R-:W-:-:S03]  /*13690*/  F2FP.BF16.PACK_AB R3, R27, R26 ;  /* 0x0000001a1b03723e */ /* 0x002fc600000010ff */
[----:B------:R1:W-:Y:S01]  /*136a0*/  STS [R6+0x400], R2 ;  /* 0x0004000206007388 */ /* 0x0003e20000000800 */
[----:B--2---:R-:W-:-:S03]  /*136b0*/  F2FP.BF16.PACK_AB R4, R61, R60 ;  /* 0x0000003c3d04723e */ /* 0x004fc600000010ff */
        /* <DEDUP_REMOVED lines=19> */
[----:B------:R3:W-:Y:S04]  /*137f0*/  STS [R12], R5 ;  /* 0x000000050c007388 */ /* 0x0007e80000000800 */
[----:B------:R4:W-:Y:S01]  /*13800*/  STS [R12+0x400], R3 ;  /* 0x000400030c007388 */ /* 0x0009e20000000800 */
[----:B-1----:R-:W-:Y:S02]  /*13810*/  F2FP.BF16.PACK_AB R2, R93, R92 ;  /* 0x0000005c5d02723e */ /* 0x002fe400000010ff */
[----:B--2---:R-:W-:-:S03]  /*13820*/  F2FP.BF16.PACK_AB R4, R81, R80 ;  /* 0x000000505104723e */ /* 0x004fc600000010ff */
[----:B------:R-:W-:Y:S01]  /*13830*/  STS [R10+0x4000], R2 ;  /* 0x004000020a007388 */ /* 0x000fe20000000800 */
[----:B---3--:R-:W-:Y:S02]  /*13840*/  F2FP.BF16.PACK_AB R5, R53, R52 ;  /* 0x000000343505723e */ /* 0x008fe400000010ff */
[----:B----4-:R-:W-:-:S03]  /*13850*/  F2FP.BF16.PACK_AB R3, R99, R98 ;  /* 0x000000626303723e */ /* 0x010fc600000010ff */
[----:B------:R1:W-:Y:S04]  /*13860*/  STS [R10+0x4400], R5 ;  /* 0x004400050a007388 */ /* 0x0003e80000000800 */
[----:B-1----:R-:W2:Y:S01]  /*13870*/  LDL R10, [R1+0x3c] ;  /* 0x00003c00010a7983 */ /* 0x002ea20000100800 */
[----:B------:R-:W-:Y:S02]  /*13880*/  F2FP.BF16.PACK_AB R2, R85, R84 ;  /* 0x000000545502723e */ /* 0x000fe400000010ff */
[----:B------:R-:W-:Y:S01]  /*13890*/  F2FP.BF16.PACK_AB R5, R95, R94 ;  /* 0x0000005e5f05723e */ /* 0x000fe200000010ff */
[----:B------:R1:W-:Y:S04]  /*138a0*/  STS [R6+0x4000], R4 ;  /* 0x0040000406007388 */ /* 0x0003e80000000800 */
[----:B------:R3:W-:Y:S04]  /*138b0*/  STS [R6+0x4400], R3 ;  /* 0x0044000306007388 */ /* 0x0007e80000000800 */
[----:B------:R4:W-:Y:S04]  /*138c0*/  STS [R11+0x4000], R2 ;  /* 0x004000020b007388 */ /* 0x0009e80000000800 */
[----:B------:R4:W-:Y:S01]  /*138d0*/  STS [R11+0x4400], R5 ;  /* 0x004400050b007388 */ /* 0x0009e20000000800 */
[----:B-1----:R-:W-:-:S02]  /*138e0*/  F2FP.BF16.PACK_AB R4, R87, R86 ;  /* 0x000000565704723e */ /* 0x002fc400000010ff */
[----:B---3--:R-:W-:Y:S02]  /*138f0*/  F2FP.BF16.PACK_AB R6, R89, R88 ;  /* 0x000000585906723e */ /* 0x008fe400000010ff */
[----:B------:R-:W-:Y:S02]  /*13900*/  F2FP.BF16.PACK_AB R3, R101, R100 ;  /* 0x000000646503723e */ /* 0x000fe400000010ff */
[----:B----4-:R-:W-:Y:S01]  /*13910*/  F2FP.BF16.PACK_AB R2, R79, R78 ;  /* 0x0000004e4f02723e */ /* 0x010fe200000010ff */
[----:B------:R1:W-:Y:S01]  /*13920*/  STS [R13+0x4000], R6 ;  /* 0x004000060d007388 */ /* 0x0003e20000000800 */
[----:B------:R-:W-:-:S03]  /*13930*/  F2FP.BF16.PACK_AB R5, R97, R96 ;  /* 0x000000606105723e */ /* 0x000fc600000010ff */
[----:B------:R3:W-:Y:S04]  /*13940*/  STS [R13+0x4400], R4 ;  /* 0x004400040d007388 */ /* 0x0007e80000000800 */
[----:B------:R4:W-:Y:S04]  /*13950*/  STS [R9+0x4000], R3 ;  /* 0x0040000309007388 */ /* 0x0009e80000000800 */
[----:B------:R4:W-:Y:S04]  /*13960*/  STS [R9+0x4400], R2 ;  /* 0x0044000209007388 */ /* 0x0009e80000000800 */
[----:B------:R-:W-:Y:S01]  /*13970*/  STS [R8+0x4000], R5 ;  /* 0x0040000508007388 */ /* 0x000fe20000000800 */
[----:B------:R-:W-:-:S02]  /*13980*/  ISETP.NE.U32.AND P2, PT, RZ, c[0x0][0x508], PT ;  /* 0x00014200ff007a0c */ /* 0x000fc40003f45070 */
[----:B------:R-:W-:Y:S01]  /*13990*/  ISETP.NE.U32.AND P1, PT, RZ, c[0x0][0x500], PT ;  /* 0x00014000ff007a0c */ /* 0x000fe20003f25070 */
[----:B------:R-:W2:Y:S01]  /*139a0*/  LDL.LU R11, [R1+0x2c] ;  /* 0x00002c00010b7983 */ /* 0x000ea20000300800 */
[----:B------:R-:W-:Y:S01]  /*139b0*/  ISETP.NE.AND.EX P2, PT, RZ, c[0x0][0x50c], PT, P2 ;  /* 0x00014300ff007a0c */ /* 0x000fe20003f45320 */
[----:B------:R-:W-:Y:S01]  /*139c0*/  IMAD.MOV.U32 R14, RZ, RZ, c[0x0][0x388] ;  /* 0x0000e200ff0e7624 */ /* 0x000fe200078e00ff */
[----:B------:R-:W-:Y:S01]  /*139d0*/  ISETP.NE.AND.EX P1, PT, RZ, c[0x0][0x504], PT, P1 ;  /* 0x00014100ff007a0c */ /* 0x000fe20003f25310 */
[----:B-1----:R-:W-:Y:S01]  /*139e0*/  IMAD.MOV.U32 R6, RZ, RZ, 0x4 ;  /* 0x00000004ff067424 */ /* 0x002fe200078e00ff */
[----:B---3--:R-:W-:Y:S02]  /*139f0*/  F2FP.BF16.PACK_AB R4, R59, R58 ;  /* 0x0000003a3b04723e */ /* 0x008fe400000010ff */
[----:B----4-:R-:W-:-:S03]  /*13a00*/  F2FP.BF16.PACK_AB R3, R57, R56 ;  /* 0x000000383903723e */ /* 0x010fc600000010ff */
[----:B------:R1:W-:Y:S01]  /*13a10*/  STS [R8+0x4400], R4 ;  /* 0x0044000408007388 */ /* 0x0003e20000000800 */
[----:B------:R-:W-:-:S03]  /*13a20*/  F2FP.BF16.PACK_AB R2, R55, R54 ;  /* 0x000000363702723e */ /* 0x000fc600000010ff */
[----:B------:R3:W-:Y:S04]  /*13a30*/  STS [R7+0x4000], R3 ;  /* 0x0040000307007388 */ /* 0x0007e80000000800 */
[----:B------:R4:W-:Y:S01]  /*13a40*/  STS [R7+0x4400], R2 ;  /* 0x0044000207007388 */ /* 0x0009e20000000800 */
[----:B-1----:R-:W-:Y:S01]  /*13a50*/  F2FP.BF16.PACK_AB R4, R47, R46 ;  /* 0x0000002e2f04723e */ /* 0x002fe200000010ff */
[----:B---3--:R-:W-:-:S04]  /*13a60*/  IMAD.MOV.U32 R3, RZ, RZ, RZ ;  /* 0x000000ffff037224 */ /* 0x008fc800078e00ff */
[----:B------:R-:W-:Y:S01]  /*13a70*/  STS [R12+0x4000], R4 ;  /* 0x004000040c007388 */ /* 0x000fe20000000800 */
[----:B----4-:R-:W-:-:S05]  /*13a80*/  F2FP.BF16.PACK_AB R2, R49, R48 ;  /* 0x000000303102723e */ /* 0x010fca00000010ff */
[----:B------:R1:W-:Y:S01]  /*13a90*/  STS [R12+0x4400], R2 ;  /* 0x004400020c007388 */ /* 0x0003e20000000800 */
[----:B--2---:R-:W-:-:S03]  /*13aa0*/  @P2 IMAD.WIDE R8, R10, R6, c[0x0][0x508] ;  /* 0x000142000a082625 */ /* 0x004fc600078e0206 */
[----:B------:R-:W-:Y:S01]  /*13ab0*/  BAR.SYNC.DEFER_BLOCKING 0x1, 0x100 ;  /* 0x0044000000007b1d */ /* 0x000fe20000010000 */
[----:B------:R-:W-:-:S05]  /*13ac0*/  IMAD.WIDE R6, R10, R6, c[0x0][0x500] ;  /* 0x000140000a067625 */ /* 0x000fca00078e0206 */
[----:B------:R2:W5:Y:S04]  /*13ad0*/  @P2 LDG.E R14, [R8.64] ;  /* 0x00000008080e2981 */ /* 0x000568000c1e1900 */
[----:B------:R2:W5:Y:S01]  /*13ae0*/  @P1 LDG.E R3, [R6.64] ;  /* 0x0000000806031981 */ /* 0x000562000c1e1900 */
[----:B------:R-:W-:-:S04]  /*13af0*/  ISETP.NE.AND P0, PT, R11, RZ, PT ;  /* 0x000000ff0b00720c */ /* 0x000fc80003f05270 */
[----:B-1----:R-:W-:Y:S01]  /*13b00*/  SEL R2, R11, c[0x0][0x3d4], P0 ;  /* 0x0000f5000b027a07 */ /* 0x002fe20000000000 */
[----:B------:R-:W-:Y:S05]  /*13b10*/  @P2 BRA `(.L_x_593) ;  /* 0x0000004000002947 */ /* 0x000fea0003800000 */
[----:B--2---:R-:W-:Y:S05]  /*13b20*/  @!P1 BRA `(.L_x_593) ;  /* 0x0000003000009947 */ /* 0x004fea0003800000 */
[----:B-----5:R1:W2:Y:S04]  /*13b30*/  LDG.E R14, [R6.64] ;  /* 0x00000008060e7981 */ /* 0x0202a8000c1e1900 */
[----:B-1----:R-:W2:Y:S02]  /*13b40*/  LDG.E R6, [R6.64+0x4] ;  /* 0x0000040806067981 */ /* 0x002ea4000c1e1900 */
[----:B--2---:R-:W-:Y:S02]  /*13b50*/  IADD3 R14, -R14, R6, RZ ;  /* 0x000000060e0e7210 */ /* 0x004fe40007ffe1ff */
.L_x_593:
[----:B--2---:R-:W2:Y:S04]  /*13b60*/  LDL R4, [R1+0x24] ;  /* 0x0000240001047983 */ /* 0x004ea80000100800 */
        /* <DEDUP_REMOVED lines=11> */
[----:B------:R-:W-:Y:S01]  /*13c20*/  IMAD.MOV.U32 R2, RZ, RZ, c[0x0][0x4e8] ;  /* 0x00013a00ff027624 */ /* 0x000fe200078e00ff */
[----:B------:R-:W-:-:S04]  /*13c30*/  ISETP.NE.U32.AND P0, PT, RZ, c[0x0][0x500], PT ;  /* 0x00014000ff007a0c */ /* 0x000fc80003f05070 */
[----:B------:R-:W-:Y:S02]  /*13c40*/  ISETP.NE.AND P2, PT, R2, 0x1, PT ;  /* 0x000000010200780c */ /* 0x000fe40003f45270 */
[----:B------:R-:W-:Y:S02]  /*13c50*/  ISETP.NE.AND.EX P0, PT, RZ, c[0x0][0x504], PT, P0 ;  /* 0x00014100ff007a0c */ /* 0x000fe40003f05300 */
[----:B------:R-:W-:Y:S02]  /*13c60*/  SHF.R.S32.HI R5, RZ, 0x1f, R10 ;  /* 0x0000001fff057819 */ /* 0x000fe4000001140a */
[----:B------:R-:W-:Y:S02]  /*13c70*/  SEL R2, R10, RZ, !P0 ;  /* 0x000000ff0a027207 */ /* 0x000fe40004000000 */
[----:B------:R-:W-:Y:S01]  /*13c80*/  SEL R6, R5, RZ, !P0 ;  /* 0x000000ff05067207 */ /* 0x000fe20004000000 */
[----:B------:R-:W1:Y:S02]  /*13c90*/  S2R R32, SR_TID.X ;  /* 0x0000000000207919 */ /* 0x000e640000002100 */
[----:B-1----:R-:W-:-:S04]  /*13ca0*/  IMAD R5, R9, R2, RZ ;  /* 0x0000000209057224 */ /* 0x002fc800078e02ff */
[C---:B------:R-:W-:Y:S02]  /*13cb0*/  IMAD R11, R8.reuse, R6, R5 ;  /* 0x00000006080b7224 */ /* 0x040fe400078e0205 */
[----:B------:R-:W-:Y:S01]  /*13cc0*/  IMAD.WIDE.U32 R6, R8, R2, RZ ;  /* 0x0000000208067225 */ /* 0x000fe200078e00ff */
[----:B------:R-:W-:-:S04]  /*13cd0*/  SHF.R.S32.HI R23, RZ, 0x1f, R32 ;  /* 0x0000001fff177819 */ /* 0x000fc80000011420 */
[----:B------:R-:W-:-:S04]  /*13ce0*/  LEA.HI R23, R23, R32, RZ, 0x5 ;  /* 0x0000002017177211 */ /* 0x000fc800078f28ff */
[----:B------:R-:W-:-:S05]  /*13cf0*/  LOP3.LUT R23, R23, 0xffffffe0, RZ, 0xc0, !PT ;  /* 0xffffffe017177812 */ /* 0x000fca00078ec0ff */
[----:B------:R-:W-:Y:S02]  /*13d00*/  IMAD.IADD R23, R32, 0x1, -R23 ;  /* 0x0000000120177824 */ /* 0x000fe400078e0a17 */
[----:B--2---:R-:W-:-:S04]  /*13d10*/  IMAD.IADD R4, R4, 0x1, R30 ;  /* 0x0000000104047824 */ /* 0x004fc800078e021e */
[----:B------:R-:W-:-:S04]  /*13d20*/  @P2 IMAD.HI.U32 R10, R4, c[0x0][0x4ec], RZ ;  /* 0x00013b00040a2a27 */ /* 0x000fc800078e00ff */
[----:B------:R-:W-:Y:S01]  /*13d30*/  IMAD.MOV.U32 R5, RZ, RZ, R4 ;  /* 0x000000ffff057224 */ /* 0x000fe200078e0004 */
[----:B------:R-:W-:Y:S01]  /*13d40*/  @P2 SHF.R.U32.HI R5, RZ, c[0x0][0x4f0], R10 ;  /* 0x00013c00ff052a19 */ /* 0x000fe2000001160a */
[----:B---3--:R-:W-:Y:S01]  /*13d50*/  IMAD.WIDE.U32 R8, R12, R22, RZ ;  /* 0x000000160c087225 */ /* 0x008fe200078e00ff */
[----:B----4-:R-:W-:-:S03]  /*13d60*/  SEL R10, R15, RZ, P3 ;  /* 0x000000ff0f0a7207 */ /* 0x010fc60001800000 */
[----:B------:R-:W-:Y:S01]  /*13d70*/  IMAD R12, R13, R22, RZ ;  /* 0x000000160d0c7224 */ /* 0x000fe200078e02ff */
[----:B-----5:R-:W-:Y:S01]  /*13d80*/  IADD3 R15, P1, P0, R6, R8, R3 ;  /* 0x00000008060f7210 */ /* 0x020fe2000783e003 */
[----:B------:R-:W-:Y:S01]  /*13d90*/  IMAD.IADD R13, R7, 0x1, R11 ;  /* 0x00000001070d7824 */ /* 0x000fe200078e020b */
[----:B------:R-:W-:Y:S01]  /*13da0*/  SHF.R.S32.HI R8, RZ, 0x1f, R3 ;  /* 0x0000001fff087819 */ /* 0x000fe20000011403 */
[----:B------:R-:W-:Y:S02]  /*13db0*/  IMAD.IADD R9, R9, 0x1, R12 ;  /* 0x0000000109097824 */ /* 0x000fe400078e020c */
[-C--:B------:R-:W-:Y:S02]  /*13dc0*/  IMAD R7, R19, R10.reuse, RZ ;  /* 0x0000000a13077224 */ /* 0x080fe400078e02ff */
[----:B------:R-:W-:Y:S02]  /*13dd0*/  IMAD.MOV R6, RZ, RZ, -R5 ;  /* 0x000000ffff067224 */ /* 0x000fe400078e0a05 */
[----:B------:R-:W-:Y:S01]  /*13de0*/  IMAD.WIDE.U32 R10, R18, R10, RZ ;  /* 0x0000000a120a7225 */ /* 0x000fe200078e00ff */
[----:B------:R-:W-:-:S03]  /*13df0*/  IADD3.X R13, R13, R9, R8, P1, P0 ;  /* 0x000000090d0d7210 */ /* 0x000fc60000fe0408 */
[----:B------:R-:W-:Y:S01]  /*13e00*/  IMAD R6, R6, c[0x0][0x4e8], R4 ;  /* 0x00013a0006067a24 */ /* 0x000fe200078e0204 */
[----:B------:R-:W-:Y:S01]  /*13e10*/  IADD3 R10, P1, P0, R5, R15, R10 ;  /* 0x0000000f050a7210 */ /* 0x000fe2000783e00a */
[----:B------:R-:W-:Y:S01]  /*13e20*/  IMAD.IADD R11, R11, 0x1, R7 ;  /* 0x000000010b0b7824 */ /* 0x000fe200078e0207 */
[----:B------:R-:W-:Y:S01]  /*13e30*/  SHF.R.S32.HI R7, RZ, 0x1f, R5 ;  /* 0x0000001fff077819 */ /* 0x000fe20000011405 */
[----:B------:R-:W-:Y:S01]  /*13e40*/  IMAD R5, R17, R6, RZ ;  /* 0x0000000611057224 */ /* 0x000fe200078e02ff */
[----:B------:R-:W-:Y:S01]  /*13e50*/  SHF.R.S32.HI R9, RZ, 0x1f, R6 ;  /* 0x0000001fff097819 */ /* 0x000fe20000011406 */
[----:B------:R-:W-:Y:S01]  /*13e60*/  IMAD.MOV.U32 R12, RZ, RZ, c[0x0][0x4a8] ;  /* 0x00012a00ff0c7624 */ /* 0x000fe200078e00ff */
[----:B------:R-:W-:-:S03]  /*13e70*/  IADD3.X R11, R7, R13, R11, P1, P0 ;  /* 0x0000000d070b7210 */ /* 0x000fc60000fe040b */
[C---:B------:R-:W-:Y:S02]  /*13e80*/  IMAD R5, R16.reuse, R9, R5 ;  /* 0x0000000910057224 */ /* 0x040fe400078e0205 */
[----:B------:R-:W-:Y:S01]  /*13e90*/  IMAD.WIDE.U32 R6, R16, R6, R10 ;  /* 0x0000000610067225 */ /* 0x000fe200078e000a */
[----:B------:R-:W-:-:S03]  /*13ea0*/  SEL R10, R12, c[0x0][0x450], P3 ;  /* 0x000114000c0a7a07 */ /* 0x000fc60001800000 */
[----:B------:R-:W-:Y:S01]  /*13eb0*/  IMAD.MOV.U32 R9, RZ, RZ, c[0x0][0x4ac] ;  /* 0x00012b00ff097624 */ /* 0x000fe200078e00ff */
[----:B------:R-:W-:Y:S01]  /*13ec0*/  LEA R10, P0, R6, R10, 0x2 ;  /* 0x0000000a060a7211 */ /* 0x000fe200078010ff */
[----:B------:R-:W-:-:S03]  /*13ed0*/  IMAD.IADD R5, R7, 0x1, R5 ;  /* 0x0000000107057824 */ /* 0x000fc600078e0205 */
[----:B------:R-:W-:-:S04]  /*13ee0*/  SEL R9, R9, c[0x0][0x454], P3 ;  /* 0x0001150009097a07 */ /* 0x000fc80001800000 */
[----:B------:R-:W-:Y:S01]  /*13ef0*/  LEA.HI.X R6, R6, R9, R5, 0x2, P0 ;  /* 0x0000000906067211 */ /* 0x000fe200000f1405 */
[----:B------:R-:W-:Y:S01]  /*13f00*/  SHFL.IDX PT, R12, R10, RZ, 0x1c1f ;  /* 0x001c1fff0a0c7589 */ /* 0x000fe200000e0000 */
[----:B------:R-:W-:-:S03]  /*13f10*/  IMAD.IADD R5, R31, 0x1, R30 ;  /* 0x000000011f057824 */ /* 0x000fc600078e021e */
[----:B------:R-:W1:Y:S04]  /*13f20*/  SHFL.IDX PT, R13, R6, RZ, 0x1c1f ;  /* 0x001c1fff060d7589 */ /* 0x000e6800000e0000 */
[----:B------:R-:W-:Y:S04]  /*13f30*/  SHFL.IDX PT, R10, R10, 0x1, 0x1c1f ;  /* 0x003c1f000a0a7f89 */ /* 0x000fe800000e0000 */
[----:B------:R2:W3:Y:S01]  /*13f40*/  SHFL.IDX PT, R11, R6, 0x1, 0x1c1f ;  /* 0x003c1f00060b7f89 */ /* 0x0004e200000e0000 */
[----:B------:R-:W-:Y:S02]  /*13f50*/  LOP3.LUT P0, RZ, R23, 0x3, RZ, 0xc0, !PT ;  /* 0x0000000317ff7812 */ /* 0x000fe4000780c0ff */
[----:B------:R-:W-:Y:S01]  /*13f60*/  IADD3 R7, R5, 0x8, RZ ;  /* 0x0000000805077810 */ /* 0x000fe20007ffe0ff */
[----:B--2---:R-:W-:-:S05]  /*13f70*/  IMAD R6, R14, c[0x0][0x4e8], RZ ;  /* 0x00013a000e067a24 */ /* 0x004fca00078e02ff */
[-C--:B------:R-:W-:Y:S02]  /*13f80*/  ISETP.GE.OR P1, PT, R5, R6.reuse, P0 ;  /* 0x000000060500720c */ /* 0x080fe40000726670 */
[----:B------:R-:W-:-:S11]  /*13f90*/  ISETP.GE.OR P0, PT, R7, R6, P0 ;  /* 0x000000060700720c */ /* 0x000fd60000706670 */
[----:B-1----:R1:W-:Y:S01]  /*13fa0*/  @!P1 ST.E [R12.64], R21 ;  /* 0x000000150c009985 */ /* 0x0023e2000c101908 */
[----:B------:R-:W-:-:S03]  /*13fb0*/  ISETP.GE.AND P1, PT, R5, R6, PT ;  /* 0x000000060500720c */ /* 0x000fc60003f26270 */
[----:B---3--:R1:W-:Y:S01]  /*13fc0*/  @!P0 ST.E [R10.64], R20 ;  /* 0x000000140a008985 */ /* 0x0083e2000c101908 */
[----:B------:R-:W-:Y:S01]  /*13fd0*/  ISETP.GE.AND P0, PT, R7, R6, PT ;  /* 0x000000060700720c */ /* 0x000fe20003f06270 */
[----:B------:R-:W-:Y:S05]  /*13fe0*/  @P3 BRA `(.L_x_594) ;  /* 0x0000070000003947 */ /* 0x000fea0003800000 */
[----:B------:R-:W2:Y:S01]  /*13ff0*/  LDL R23, [R1+0x60] ;  /* 0x0000600001177983 */ /* 0x000ea20000100800 */
[----:B------:R-:W-:Y:S02]  /*14000*/  IMAD R8, R8, c[0x0][0x3a0], RZ ;  /* 0x0000e80008087a24 */ /* 0x000fe400078e02ff */
[C---:B------:R-:W-:Y:S01]  /*14010*/  IMAD.WIDE.U32 R4, R3.reuse, c[0x0][0x3a0], RZ ;  /* 0x0000e80003047a25 */ /* 0x040fe200078e00ff */
[----:B------:R3:W4:Y:S03]  /*14020*/  LDS.128 R16, [R218+0x80] ;  /* 0x00008000da107984 */ /* 0x0007260000000c00 */
[----:B------:R-:W-:Y:S01]  /*14030*/  IMAD R3, R3, c[0x0][0x3a4], R8 ;  /* 0x0000e90003037a24 */ /* 0x000fe200078e0208 */
[----:B------:R-:W-:Y:S01]  /*14040*/  SHF.R.S32.HI R8, RZ, 0x1f, R2 ;  /* 0x0000001fff087819 */ /* 0x000fe20000011402 */
[----:B------:R3:W1:Y:S03]  /*14050*/  LDS.128 R24, [R218+0x1080] ;  /* 0x00108000da187984 */ /* 0x0006660000000c00 */
[----:B------:R-:W-:Y:S01]  /*14060*/  IADD3 R5, R5, R3, RZ ;  /* 0x0000000305057210 */ /* 0x000fe20007ffe0ff */
[----:B------:R3:W1:Y:S01]  /*14070*/  LDS.128 R36, [R218+0x2080] ;  /* 0x00208000da247984 */ /* 0x0006620000000c00 */
[----:B------:R-:W-:-:S03]  /*14080*/  IMAD R8, R8, c[0x0][0x3f0], RZ ;  /* 0x0000fc0008087a24 */ /* 0x000fc600078e02ff */
[C---:B------:R-:W-:Y:S01]  /*14090*/  IMAD.WIDE.U32 R4, R22.reuse, c[0x0][0x3e8], R4 ;  /* 0x0000fa0016047a25 */ /* 0x040fe200078e0004 */
[----:B------:R3:W1:Y:S03]  /*140a0*/  LDS.128 R40, [R218+0x3080] ;  /* 0x00308000da287984 */ /* 0x0006660000000c00 */
[----:B------:R-:W-:Y:S01]  /*140b0*/  IMAD R5, R22, c[0x0][0x3ec], R5 ;  /* 0x0000fb0016057a24 */ /* 0x000fe200078e0205 */
[----:B-1----:R3:W1:Y:S03]  /*140c0*/  LDS.128 R12, [R218+0x4080] ;  /* 0x00408000da0c7984 */ /* 0x0026660000000c00 */
[----:B------:R-:W-:Y:S01]  /*140d0*/  IMAD.WIDE.U32 R4, R2, c[0x0][0x3f0], R4 ;  /* 0x0000fc0002047a25 */ /* 0x000fe200078e0004 */
[----:B------:R3:W1:Y:S04]  /*140e0*/  LDS.128 R32, [R218+0x6080] ;  /* 0x00608000da207984 */ /* 0x0006680000000c00 */
[----:B------:R3:W1:Y:S04]  /*140f0*/  LDS.128 R44, [R218+0x7080] ;  /* 0x00708000da2c7984 */ /* 0x0006680000000c00 */
[----:B------:R-:W5:Y:S02]  /*14100*/  S2R R10, SR_TID.X ;  /* 0x00000000000a7919 */ /* 0x000f640000002100 */
[----:B-----5:R-:W-:-:S04]  /*14110*/  SHF.R.S32.HI R11, RZ, 0x1f, R10 ;  /* 0x0000001fff0b7819 */ /* 0x020fc8000001140a */
[----:B------:R-:W-:-:S04]  /*14120*/  LEA.HI R11, R11, R10, RZ, 0x3 ;  /* 0x0000000a0b0b7211 */ /* 0x000fc800078f18ff */
[----:B------:R-:W-:Y:S02]  /*14130*/  SHF.R.S32.HI R11, RZ, 0x3, R11 ;  /* 0x00000003ff0b7819 */ /* 0x000fe4000001140b */
[----:B--2---:R-:W-:Y:S02]  /*14140*/  IADD3 R7, R23, R30, RZ ;  /* 0x0000001e17077210 */ /* 0x004fe40007ffe0ff */
[----:B------:R3:W2:Y:S02]  /*14150*/  LDS.128 R20, [R218+0x5080] ;  /* 0x00508000da147984 */ /* 0x0006a40000000c00 */
[----:B------:R-:W-:Y:S01]  /*14160*/  MOV R3, R7 ;  /* 0x0000000700037202 */ /* 0x000fe20000000f00 */
[----:B------:R-:W-:-:S05]  /*14170*/  @P2 IMAD.HI.U32 R9, R7, c[0x0][0x4ec], RZ ;  /* 0x00013b0007092a27 */ /* 0x000fca00078e00ff */
[----:B------:R-:W-:Y:S01]  /*14180*/  @P2 SHF.R.U32.HI R3, RZ, c[0x0][0x4f0], R9 ;  /* 0x00013c00ff032a19 */ /* 0x000fe20000011609 */
[----:B------:R-:W-:-:S03]  /*14190*/  IMAD R9, R2, c[0x0][0x3f4], R8 ;  /* 0x0000fd0002097a24 */ /* 0x000fc600078e0208 */
[----:B------:R-:W-:Y:S02]  /*141a0*/  SHF.R.S32.HI R8, RZ, 0x1f, R3 ;  /* 0x0000001fff087819 */ /* 0x000fe40000011403 */
[----:B------:R-:W-:Y:S02]  /*141b0*/  IADD3 R2, -R3, RZ, RZ ;  /* 0x000000ff03027210 */ /* 0x000fe40007ffe1ff */
[----:B------:R-:W-:Y:S01]  /*141c0*/  IADD3 R5, R5, R9, RZ ;  /* 0x0000000905057210 */ /* 0x000fe20007ffe0ff */
[----:B------:R-:W-:Y:S02]  /*141d0*/  IMAD R8, R8, c[0x0][0x3e0], RZ ;  /* 0x0000f80008087a24 */ /* 0x000fe400078e02ff */
        /* <DEDUP_REMOVED lines=8> */
[----:B------:R-:W-:Y:S02]  /*14260*/  LEA R10, P0, R2, c[0x0][0x380], 0x1 ;  /* 0x0000e000020a7a11 */ /* 0x000fe400078008ff */
[----:B------:R-:W-:Y:S02]  /*14270*/  IADD3 R4, R11, R30, RZ ;  /* 0x0000001e0b047210 */ /* 0x000fe40007ffe0ff */
[----:B------:R-:W-:-:S04]  /*14280*/  IADD3 R3, R3, R7, RZ ;  /* 0x0000000703037210 */ /* 0x000fc80007ffe0ff */
[----:B------:R-:W-:Y:S01]  /*14290*/  LEA.HI.X R7, R2, c[0x0][0x384], R3, 0x1, P0 ;  /* 0x0000e10002077a11 */ /* 0x000fe200000f0c03 */
[----:B------:R-:W-:Y:S05]  /*142a0*/  BRA.DIV ~URZ, `(.L_x_595) ;  /* 0x000033427f007947 */ /* 0x000fea000b800000 */
[----:B-1234-:R1:W2:Y:S02]  /*142b0*/  SHFL.IDX PT, R11, R7, RZ, 0x181f ;  /* 0x00181fff070b7589 */ /* 0x01e2a400000e0000 */
.L_x_656:
[----:B------:R-:W-:Y:S05]  /*142c0*/  BRA.DIV ~URZ, `(.L_x_596) ;  /* 0x000033927f007947 */ /* 0x000fea000b800000 */
[----:B------:R3:W4:Y:S02]  /*142d0*/  SHFL.IDX PT, R2, R10, RZ, 0x181f ;  /* 0x00181fff0a027589 */ /* 0x00072400000e0000 */
.L_x_657:
[----:B------:R-:W-:Y:S01]  /*142e0*/  ISETP.GE.AND P0, PT, R4, R6, PT ;  /* 0x000000060400720c */ /* 0x000fe20003f06270 */
[----:B------:R-:W-:-:S12]  /*142f0*/  BSSY B0, `(.L_x_597) ;  /* 0x000000b000007945 */ /* 0x000fd80003800000 */
[----:B------:R-:W-:Y:S05]  /*14300*/  @P0 BRA `(.L_x_598) ;  /* 0x0000009000000947 */ /* 0x000fea0003800000 */
[----:B------:R-:W5:Y:S01]  /*14310*/  LDL.64 R30, [R1] ;  /* 0x00000000011e7983 */ /* 0x000f620000100a00 */
[----:B------:R-:W-:Y:S02]  /*14320*/  ISETP.GE.AND P2, PT, R0, c[0x0][0x3c8], PT ;  /* 0x0000f20000007a0c */ /* 0x000fe40003f46270 */
[----:B-----5:R-:W-:-:S13]  /*14330*/  ISETP.GE.AND P3, PT, R30, c[0x0][0x3c8], PT ;  /* 0x0000f2001e007a0c */ /* 0x020fda0003f66270 */
[-C--:B----4-:R-:W-:Y:S02]  /*14340*/  @!P3 LEA R8, P1, R30, R2.reuse, 0x1 ;  /* 0x000000021e08b211 */ /* 0x090fe400078208ff */
[----:B------:R-:W-:Y:S02]  /*14350*/  @!P2 LEA R2, P0, R0, R2, 0x1 ;  /* 0x000000020002a211 */ /* 0x000fe400078008ff */
[-C--:B--2---:R-:W-:Y:S02]  /*14360*/  @!P3 LEA.HI.X R9, R30, R11.reuse, R28, 0x1, P1 ;  /* 0x0000000b1e09b211 */ /* 0x084fe400008f0c1c */
[----:B------:R-:W-:-:S03]  /*14370*/  @!P2 LEA.HI.X R3, R0, R11, R29, 0x1, P0 ;  /* 0x0000000b0003a211 */ /* 0x000fc600000f0c1d */
[----:B------:R2:W-:Y:S04]  /*14380*/  @!P3 ST.E.128 [R8.64], R16 ;  /* 0x000000100800b985 */ /* 0x0005e8000c101d08 */
[----:B------:R2:W-:Y:S02]  /*14390*/  @!P2 ST.E.128 [R2.64], R12 ;  /* 0x0000000c0200a985 */ /* 0x0005e4000c101d08 */
.L_x_598:
[----:B------:R-:W-:Y:S05]  /*143a0*/  BSYNC B0 ;  /* 0x0000000000007941 */ /* 0x000fea0003800000 */
.L_x_597:
[----:B------:R-:W-:Y:S05]  /*143b0*/  BRA.DIV ~URZ, `(.L_x_599) ;  /* 0x000033127f007947 */ /* 0x000fea000b800000 */
[----:B--2---:R2:W1:Y:S04]  /*143c0*/  SHFL.IDX PT, R11, R7, 0x1, 0x181f ;  /* 0x00381f00070b7f89 */ /* 0x00446800000e0000 */
[----:B----4-:R2:W4:Y:S02]  /*143d0*/  SHFL.IDX PT, R2, R10, 0x1, 0x181f ;  /* 0x00381f000a027f89 */ /* 0x01052400000e0000 */
.L_x_658:
[----:B------:R-:W-:Y:S01]  /*143e0*/  IADD3 R3, R4, 0x20, RZ ;  /* 0x0000002004037810 */ /* 0x000fe20007ffe0ff */
[----:B------:R-:W-:Y:S03]  /*143f0*/  BSSY B0, `(.L_x_600) ;  /* 0x000000c000007945 */ /* 0x000fe60003800000 */
[----:B------:R-:W-:-:S13]  /*14400*/  ISETP.GE.AND P0, PT, R3, R6, PT ;  /* 0x000000060300720c */ /* 0x000fda0003f06270 */
[----:B------:R-:W-:Y:S05]  /*14410*/  @P0 BRA `(.L_x_601) ;  /* 0x0000009000000947 */ /* 0x000fea0003800000 */
[----:B------:R-:W5:Y:S01]  /*14420*/  LDL.64 R12, [R1] ;  /* 0x00000000010c7983 */ /* 0x000f620000100a00 */
[----:B------:R-:W-:Y:S02]  /*14430*/  ISETP.GE.AND P0, PT, R0, c[0x0][0x3c8], PT ;  /* 0x0000f20000007a0c */ /* 0x000fe40003f06270 */
[----:B-----5:R-:W-:-:S13]  /*14440*/  ISETP.GE.AND P1, PT, R12, c[0x0][0x3c8], PT ;  /* 0x0000f2000c007a0c */ /* 0x020fda0003f26270 */
[-C--:B----4-:R-:W-:Y:S02]  /*14450*/  @!P1 LEA R8, P3, R12, R2.reuse, 0x1 ;  /* 0x000000020c089211 */ /* 0x090fe400078608ff */
[----:B------:R-:W-:Y:S02]  /*14460*/  @!P0 LEA R2, P2, R0, R2, 0x1 ;  /* 0x0000000200028211 */ /* 0x000fe400078408ff */
[-C--:B-1----:R-:W-:Y:S02]  /*14470*/  @!P1 LEA.HI.X R9, R12, R11.reuse, R28, 0x1, P3 ;  /* 0x0000000b0c099211 */ /* 0x082fe400018f0c1c */
[----:B------:R-:W-:-:S03]  /*14480*/  @!P0 LEA.HI.X R3, R0, R11, R29, 0x1, P2 ;  /* 0x0000000b00038211 */ /* 0x000fc600010f0c1d */
[----:B------:R1:W-:Y:S04]  /*14490*/  @!P1 ST.E.128 [R8.64], R24 ;  /* 0x0000001808009985 */ /* 0x0003e8000c101d08 */
[----:B------:R1:W-:Y:S02]  /*144a0*/  @!P0 ST.E.128 [R2.64], R20 ;  /* 0x0000001402008985 */ /* 0x0003e4000c101d08 */
.L_x_601:
[----:B------:R-:W-:Y:S05]  /*144b0*/  BSYNC B0 ;  /* 0x0000000000007941 */ /* 0x000fea0003800000 */
.L_x_600:
[----:B------:R-:W-:Y:S05]  /*144c0*/  BRA.DIV ~URZ, `(.L_x_602) ;  /* 0x000032d27f007947 */ /* 0x000fea000b800000 */
[----:B-1----:R1:W2:Y:S02]  /*144d0*/  SHFL.IDX PT, R11, R7, 0x2, 0x181f ;  /* 0x00581f00070b7f89 */ /* 0x0022a400000e0000 */
.L_x_659:
[----:B------:R-:W-:Y:S05]  /*144e0*/  BRA.DIV ~URZ, `(.L_x_603) ;  /* 0x000033227f007947 */ /* 0x000fea000b800000 */
[----:B----4-:R4:W1:Y:S02]  /*144f0*/  SHFL.IDX PT, R2, R10, 0x2, 0x181f ;  /* 0x00581f000a027f89 */ /* 0x01086400000e0000 */
.L_x_660:
[----:B------:R-:W-:Y:S01]  /*14500*/  IADD3 R3, R4, 0x40, RZ ;  /* 0x0000004004037810 */ /* 0x000fe20007ffe0ff */
[----:B------:R-:W-:Y:S03]  /*14510*/  BSSY B0, `(.L_x_604) ;  /* 0x000000c000007945 */ /* 0x000fe60003800000 */
[----:B------:R-:W-:-:S13]  /*14520*/  ISETP.GE.AND P0, PT, R3, R6, PT ;  /* 0x000000060300720c */ /* 0x000fda0003f06270 */
[----:B------:R-:W-:Y:S05]  /*14530*/  @P0 BRA `(.L_x_605) ;  /* 0x0000009000000947 */ /* 0x000fea0003800000 */
[----:B------:R-:W5:Y:S01]  /*14540*/  LDL.64 R12, [R1] ;  /* 0x00000000010c7983 */ /* 0x000f620000100a00 */
[----:B------:R-:W-:Y:S02]  /*14550*/  ISETP.GE.AND P0, PT, R0, c[0x0][0x3c8], PT ;  /* 0x0000f20000007a0c */ /* 0x000fe40003f06270 */
[----:B-----5:R-:W-:-:S13]  /*14560*/  ISETP.GE.AND P1, PT, R12, c[0x0][0x3c8], PT ;  /* 0x0000f2000c007a0c */ /* 0x020fda0003f26270 */
[-C--:B-1----:R-:W-:Y:S02]  /*14570*/  @!P1 LEA R8, P3, R12, R2.reuse, 0x1 ;  /* 0x000000020c089211 */ /* 0x082fe400078608ff */
[----:B------:R-:W-:Y:S02]  /*14580*/  @!P0 LEA R2, P2, R0, R2, 0x1 ;  /* 0x0000000200028211 */ /* 0x000fe400078408ff */
[-C--:B--2---:R-:W-:Y:S02]  /*14590*/  @!P1 LEA.HI.X R9, R12, R11.reuse, R28, 0x1, P3 ;  /* 0x0000000b0c099211 */ /* 0x084fe400018f0c1c */
[----:B------:R-:W-:-:S03]  /*145a0*/  @!P0 LEA.HI.X R3, R0, R11, R29, 0x1, P2 ;  /* 0x0000000b00038211 */ /* 0x000fc600010f0c1d */
[----:B------:R1:W-:Y:S04]  /*145b0*/  @!P1 ST.E.128 [R8.64], R36 ;  /* 0x0000002408009985 */ /* 0x0003e8000c101d08 */
[----:B------:R1:W-:Y:S02]  /*145c0*/  @!P0 ST.E.128 [R2.64], R32 ;  /* 0x0000002002008985 */ /* 0x0003e4000c101d08 */
.L_x_605:
[----:B------:R-:W-:Y:S05]  /*145d0*/  BSYNC B0 ;  /* 0x0000000000007941 */ /* 0x000fea0003800000 */
.L_x_604:
[----:B------:R-:W-:Y:S05]  /*145e0*/  BRA.DIV ~URZ, `(.L_x_606) ;  /* 0x000032927f007947 */ /* 0x000fea000b800000 */
[----:B-12---:R-:W1:Y:S04]  /*145f0*/  SHFL.IDX PT, R7, R7, 0x3, 0x181f ;  /* 0x00781f0007077f89 */ /* 0x006e6800000e0000 */
[----:B------:R2:W3:Y:S02]  /*14600*/  SHFL.IDX PT, R5, R10, 0x3, 0x181f ;  /* 0x00781f000a057f89 */ /* 0x0004e400000e0000 */
.L_x_661:
[----:B------:R-:W-:-:S04]  /*14610*/  IADD3 R2, R4, 0x60, RZ ;  /* 0x0000006004027810 */ /* 0x000fc80007ffe0ff */
[----:B------:R-:W-:-:S13]  /*14620*/  ISETP.GE.AND P0, PT, R2, R6, PT ;  /* 0x000000060200720c */ /* 0x000fda0003f06270 */
[----:B------:R-:W-:Y:S05]  /*14630*/  @P0 BRA `(.L_x_607) ;  /* 0x0000197000000947 */ /* 0x000fea0003800000 */
[----:B------:R-:W5:Y:S02]  /*14640*/  LDL.64 R8, [R1] ;  /* 0x0000000001087983 */ /* 0x000f640000100a00 */
[----:B-----5:R-:W-:-:S13]  /*14650*/  ISETP.GE.AND P0, PT, R8, c[0x0][0x3c8], PT ;  /* 0x0000f20008007a0c */ /* 0x020fda0003f06270 */
[----:B---3--:R-:W-:-:S04]  /*14660*/  @!P0 LEA R2, P1, R8, R5, 0x1 ;  /* 0x0000000508028211 */ /* 0x008fc800078208ff */
[----:B-1----:R-:W-:-:S05]  /*14670*/  @!P0 LEA.HI.X R3, R8, R7, R28, 0x1, P1 ;  /* 0x0000000708038211 */ /* 0x002fca00008f0c1c */
[----:B------:R1:W-:Y:S01]  /*14680*/  @!P0 ST.E.128 [R2.64], R40 ;  /* 0x0000002802008985 */ /* 0x0003e2000c101d08 */
[----:B------:R-:W-:-:S13]  /*14690*/  ISETP.GE.AND P0, PT, R0, c[0x0][0x3c8], PT ;  /* 0x0000f20000007a0c */ /* 0x000fda0003f06270 */
[----:B------:R-:W-:Y:S05]  /*146a0*/  @P0 BRA `(.L_x_607) ;  /* 0x0000190000000947 */ /* 0x000fea0003800000 */
[----:B-1----:R-:W-:-:S04]  /*146b0*/  LEA R2, P0, R0, R5, 0x1 ;  /* 0x0000000500027211 */ /* 0x002fc800078008ff */
[----:B------:R-:W-:-:S05]  /*146c0*/  LEA.HI.X R3, R0, R7, R29, 0x1, P0 ;  /* 0x0000000700037211 */ /* 0x000fca00000f0c1d */
[----:B------:R1:W-:Y:S01]  /*146d0*/  ST.E.128 [R2.64], R44 ;  /* 0x0000002c02007985 */ /* 0x0003e2000c101d08 */
[----:B------:R-:W-:Y:S05]  /*146e0*/  BRA `(.L_x_607) ;  /* 0x000018c000007947 */ /* 0x000fea0003800000 */
.L_x_594:
[----:B------:R-:W2:Y:S04]  /*146f0*/  LDL.LU R5, [R1+0x28] ;  /* 0x0000280001057983 */ /* 0x000ea80000300800 */
[----:B------:R-:W3:Y:S01]  /*14700*/  LDL.LU R9, [R1+0x34] ;  /* 0x0000340001097983 */ /* 0x000ee20000300800 */
[----:B------:R-:W-:Y:S01]  /*14710*/  IMAD R8, R8, c[0x0][0x408], RZ ;  /* 0x0001020008087a24 */ /* 0x000fe200078e02ff */
[----:B------:R-:W-:Y:S01]  /*14720*/  SHF.R.S32.HI R0, RZ, 0x1f, R2 ;  /* 0x0000001fff007819 */ /* 0x000fe20000011402 */
[----:B------:R-:W-:-:S04]  /*14730*/  IMAD.WIDE.U32 R6, R3, c[0x0][0x408], RZ ;  /* 0x0001020003067a25 */ /* 0x000fc800078e00ff */
[----:B------:R-:W-:Y:S02]  /*14740*/  IMAD R3, R3, c[0x0][0x40c], R8 ;  /* 0x0001030003037a24 */ /* 0x000fe400078e0208 */
[----:B------:R-:W-:Y:S02]  /*14750*/  IMAD R0, R0, c[0x0][0x440], RZ ;  /* 0x0001100000007a24 */ /* 0x000fe400078e02ff */
[----:B------:R-:W-:Y:S01]  /*14760*/  @P2 IMAD.HI.U32 R8, R4, c[0x0][0x4ec], RZ ;  /* 0x00013b0004082a27 */ /* 0x000fe200078e00ff */
[----:B------:R-:W-:-:S05]  /*14770*/  IADD3 R7, R7, R3, RZ ;  /* 0x0000000307077210 */ /* 0x000fca0007ffe0ff */
        /* <DEDUP_REMOVED lines=24> */
[----:B------:R2:W3:Y:S02]  /*14900*/  SHFL.IDX PT, R4, R28, RZ, 0x1c1f ;  /* 0x001c1fff1c047589 */ /* 0x0004e400000e0000 */
.L_x_662:
[----:B------:R-:W-:Y:S05]  /*14910*/  BRA.DIV ~URZ, `(.L_x_609) ;  /* 0x000030927f007947 */ /* 0x000fea000b800000 */
[----:B------:R4:W1:Y:S02]  /*14920*/  SHFL.IDX PT, R0, R29, RZ, 0x1c1f ;  /* 0x001c1fff1d007589 */ /* 0x00086400000e0000 */
.L_x_663:
[----:B------:R-:W5:Y:S01]  /*14930*/  LDL R5, [R1+0x14] ;  /* 0x0000140001057983 */ /* 0x000f620000100800 */
[----:B------:R-:W-:Y:S01]  /*14940*/  BSSY B0, `(.L_x_610) ;  /* 0x0000061000007945 */ /* 0x000fe20003800000 */
[C---:B-1---5:R-:W-:Y:S02]  /*14950*/  IADD3 R21, R5.reuse, 0x20, RZ ;  /* 0x0000002005157810 */ /* 0x062fe40007ffe0ff */
        /* <DEDUP_REMOVED lines=35> */
[----:B------:R-:W-:Y:S02]  /*14b90*/  @!P4 IMAD.MOV.U32 R22, RZ, RZ, R0 ;  /* 0x000000ffff16c224 */ /* 0x000fe400078e0000 */
[----:B---3--:R-:W-:Y:S01]  /*14ba0*/  @!P4 IMAD.MOV.U32 R23, RZ, RZ, R4 ;  /* 0x000000ffff17c224 */ /* 0x008fe200078e0004 */
[----:B------:R-:W-:-:S03]  /*14bb0*/  @!P2 LEA R2, P3, R8, R0, 0x2 ;  /* 0x000000000802a211 */ /* 0x000fc600078610ff */
[----:B------:R-:W-:Y:S01]  /*14bc0*/  @!P4 IMAD.WIDE R22, R5, 0x4, R22 ;  /* 0x000000040516c825 */ /* 0x000fe200078e0216 */
[----:B------:R-:W-:-:S04]  /*14bd0*/  @!P2 LEA.HI.X R3, R8, R4, R30, 0x2, P3 ;  /* 0x000000040803a211 */ /* 0x000fc800018f141e */
[----:B------:R1:W-:Y:S04]  /*14be0*/  @!P4 ST.E.64 [R22.64], R120 ;  /* 0x000000781600c985 */ /* 0x0003e8000c101b08 */
[----:B------:R3:W-:Y:S01]  /*14bf0*/  @!P2 ST.E.64 [R2.64], R24 ;  /* 0x000000180200a985 */ /* 0x0007e2000c101b08 */
[----:B------:R-:W-:Y:S02]  /*14c00*/  ISETP.GE.AND P2, PT, R20, c[0x0][0x3c8], PT ;  /* 0x0000f20014007a0c */ /* 0x000fe40003f46270 */
[CC--:B-1----:R-:W-:Y:S02]  /*14c10*/  @!P5 LEA R22, P4, R7.reuse, R0.reuse, 0x2 ;  /* 0x000000000716d211 */ /* 0x0c2fe400078810ff */
[----:B---3--:R-:W-:Y:S02]  /*14c20*/  @!P1 LEA R2, P3, R6, R0, 0x2 ;  /* 0x0000000006029211 */ /* 0x008fe400078610ff */
[----:B------:R-:W-:-:S02]  /*14c30*/  @!P5 LEA.HI.X R23, R7, R4, R31, 0x2, P4 ;  /* 0x000000040717d211 */ /* 0x000fc400020f141f */
[----:B------:R-:W-:-:S03]  /*14c40*/  @!P1 LEA.HI.X R3, R6, R4, R32, 0x2, P3 ;  /* 0x0000000406039211 */ /* 0x000fc600018f1420 */
[----:B------:R1:W-:Y:S01]  /*14c50*/  @!P5 ST.E.64 [R22.64], R26 ;  /* 0x0000001a1600d985 */ /* 0x0003e2000c101b08 */
[----:B------:R-:W-:-:S03]  /*14c60*/  ISETP.GE.AND P5, PT, R19, c[0x0][0x3c8], PT ;  /* 0x0000f20013007a0c */ /* 0x000fc60003fa6270 */
[----:B------:R3:W-:Y:S01]  /*14c70*/  @!P1 ST.E.64 [R2.64], R50 ;  /* 0x0000003202009985 */ /* 0x0007e2000c101b08 */
[----:B------:R-:W-:Y:S02]  /*14c80*/  ISETP.GE.AND P1, PT, R18, c[0x0][0x3c8], PT ;  /* 0x0000f20012007a0c */ /* 0x000fe40003f26270 */
[CC--:B-1----:R-:W-:Y:S02]  /*14c90*/  @!P6 LEA R22, P4, R21.reuse, R0.reuse, 0x2 ;  /* 0x000000001516e211 */ /* 0x0c2fe400078810ff */
[C---:B---3--:R-:W-:Y:S02]  /*14ca0*/  @!P2 LEA R2, P3, R20.reuse, R0, 0x2 ;  /* 0x000000001402a211 */ /* 0x048fe400078610ff */
[-C--:B------:R-:W-:Y:S02]  /*14cb0*/  @!P6 LEA.HI.X R23, R21, R4.reuse, R34, 0x2, P4 ;  /* 0x000000041517e211 */ /* 0x080fe400020f1422 */
[----:B------:R-:W-:Y:S02]  /*14cc0*/  @!P2 LEA.HI.X R3, R20, R4, R33, 0x2, P3 ;  /* 0x000000041403a211 */ /* 0x000fe400018f1421 */
[----:B------:R-:W-:Y:S01]  /*14cd0*/  ISETP.GE.AND P4, PT, R16, c[0x0][0x3c8], PT ;  /* 0x0000f20010007a0c */ /* 0x000fe20003f86270 */
[----:B------:R1:W-:Y:S01]  /*14ce0*/  @!P6 ST.E.64 [R22.64], R68 ;  /* 0x000000441600e985 */ /* 0x0003e2000c101b08 */
[----:B------:R-:W-:-:S03]  /*14cf0*/  ISETP.GE.AND P6, PT, R17, c[0x0][0x3c8], PT ;  /* 0x0000f20011007a0c */ /* 0x000fc60003fc6270 */
[----:B------:R3:W-:Y:S01]  /*14d00*/  @!P2 ST.E.64 [R2.64], R70 ;  /* 0x000000460200a985 */ /* 0x0007e2000c101b08 */
[CC--:B-1----:R-:W-:Y:S02]  /*14d10*/  @!P5 LEA R22, P3, R19.reuse, R0.reuse, 0x2 ;  /* 0x000000001316d211 */ /* 0x0c2fe400078610ff */
[C---:B---3--:R-:W-:Y:S02]  /*14d20*/  @!P1 LEA R2, P2, R18.reuse, R0, 0x2 ;  /* 0x0000000012029211 */ /* 0x048fe400078410ff */
        /* <DEDUP_REMOVED lines=10> */
[CC--:B-1----:R-:W-:Y:S02]  /*14dd0*/  @!P3 LEA R22, P2, R15.reuse, R0.reuse, 0x2 ;  /* 0x000000000f16b211 */ /* 0x0c2fe400078410ff */
[C---:B---3--:R-:W-:Y:S02]  /*14de0*/  @!P4 LEA R2, P5, R16.reuse, R0, 0x2 ;  /* 0x000000001002c211 */ /* 0x048fe400078a10ff */
[-C--:B------:R-:W-:Y:S02]  /*14df0*/  @!P3 LEA.HI.X R23, R15, R4.reuse, R40, 0x2, P2 ;  /* 0x000000040f17b211 */ /* 0x080fe400010f1428 */
[----:B------:R-:W-:Y:S02]  /*14e00*/  @!P4 LEA.HI.X R3, R16, R4, R38, 0x2, P5 ;  /* 0x000000041003c211 */ /* 0x000fe400028f1426 */
[----:B------:R-:W-:-:S03]  /*14e10*/  ISETP.GE.AND P5, PT, R12, c[0x0][0x3c8], PT ;  /* 0x0000f2000c007a0c */ /* 0x000fc60003fa6270 */
[----:B------:R1:W-:Y:S01]  /*14e20*/  @!P4 ST.E.64 [R2.64], R80 ;  /* 0x000000500200c985 */ /* 0x0003e2000c101b08 */
[----:B------:R-:W-:-:S03]  /*14e30*/  ISETP.GE.AND P4, PT, R11, c[0x0][0x3c8], PT ;  /* 0x0000f2000b007a0c */ /* 0x000fc60003f86270 */
[----:B------:R3:W-:Y:S01]  /*14e40*/  @!P3 ST.E.64 [R22.64], R84 ;  /* 0x000000541600b985 */ /* 0x0007e2000c101b08 */
[----:B------:R-:W-:Y:S02]  /*14e50*/  ISETP.GE.AND P3, PT, R10, c[0x0][0x3c8], PT ;  /* 0x0000f2000a007a0c */ /* 0x000fe40003f66270 */
[----:B-1----:R-:W-:-:S04]  /*14e60*/  @!P1 LEA R2, P2, R14, R0, 0x2 ;  /* 0x000000000e029211 */ /* 0x002fc800078410ff */
[----:B------:R-:W-:Y:S02]  /*14e70*/  @!P1 LEA.HI.X R3, R14, R4, R39, 0x2, P2 ;  /* 0x000000040e039211 */ /* 0x000fe400010f1427 */
[----:B------:R-:W-:-:S03]  /*14e80*/  @!P6 LEA R26, P2, R13, R0, 0x2 ;  /* 0x000000000d1ae211 */ /* 0x000fc600078410ff */
[----:B------:R1:W-:Y:S01]  /*14e90*/  @!P1 ST.E.64 [R2.64], R88 ;  /* 0x0000005802009985 */ /* 0x0003e2000c101b08 */
[C---:B------:R-:W-:Y:S02]  /*14ea0*/  @!P5 LEA R24, P1, R12.reuse, R0, 0x2 ;  /* 0x000000000c18d211 */ /* 0x040fe400078210ff */
[----:B------:R-:W-:Y:S02]  /*14eb0*/  @!P6 LEA.HI.X R27, R13, R4, R41, 0x2, P2 ;  /* 0x000000040d1be211 */ /* 0x000fe400010f1429 */
[C---:B---3--:R-:W-:Y:S02]  /*14ec0*/  @!P4 LEA R22, P2, R11.reuse, R0, 0x2 ;  /* 0x000000000b16c211 */ /* 0x048fe400078410ff */
[-C--:B------:R-:W-:Y:S01]  /*14ed0*/  @!P5 LEA.HI.X R25, R12, R4.reuse, R42, 0x2, P1 ;  /* 0x000000040c19d211 */ /* 0x080fe200008f142a */
[----:B------:R3:W-:Y:S01]  /*14ee0*/  @!P6 ST.E.64 [R26.64], R100 ;  /* 0x000000641a00e985 */ /* 0x0007e2000c101b08 */
[----:B------:R-:W-:-:S03]  /*14ef0*/  @!P4 LEA.HI.X R23, R11, R4, R43, 0x2, P2 ;  /* 0x000000040b17c211 */ /* 0x000fc600010f142b */
[----:B------:R3:W-:Y:S04]  /*14f00*/  @!P5 ST.E.64 [R24.64], R96 ;  /* 0x000000601800d985 */ /* 0x0007e8000c101b08 */
[----:B------:R3:W-:Y:S01]  /*14f10*/  @!P4 ST.E.64 [R22.64], R56 ;  /* 0x000000381600c985 */ /* 0x0007e2000c101b08 */
[----:B-1----:R-:W-:-:S04]  /*14f20*/  @!P3 LEA R2, P1, R10, R0, 0x2 ;  /* 0x000000000a02b211 */ /* 0x002fc800078210ff */
[----:B------:R-:W-:-:S05]  /*14f30*/  @!P3 LEA.HI.X R3, R10, R4, R44, 0x2, P1 ;  /* 0x000000040a03b211 */ /* 0x000fca00008f142c */
[----:B------:R3:W-:Y:S04]  /*14f40*/  @!P3 ST.E.64 [R2.64], R46 ;  /* 0x0000002e0200b985 */ /* 0x0007e8000c101b08 */
.L_x_611:
[----:B------:R-:W-:Y:S05]  /*14f50*/  BSYNC B0 ;  /* 0x0000000000007941 */ /* 0x000fea0003800000 */
.L_x_610:
[----:B------:R-:W-:Y:S05]  /*14f60*/  BRA.DIV ~URZ, `(.L_x_612) ;  /* 0x00002ab27f007947 */ /* 0x000fea000b800000 */
[----:B---3--:R1:W3:Y:S04]  /*14f70*/  SHFL.IDX PT, R4, R28, 0x1, 0x1c1f ;  /* 0x003c1f001c047f89 */ /* 0x0082e800000e0000 */
[----:B------:R1:W2:Y:S02]  /*14f80*/  SHFL.IDX PT, R0, R29, 0x1, 0x1c1f ;  /* 0x003c1f001d007f89 */ /* 0x0002a400000e0000 */
.L_x_664:
[----:B------:R-:W-:Y:S05]  /*14f90*/  @P0 BRA `(.L_x_607) ;  /* 0x0000101000000947 */ /* 0x000fea0003800000 */
[----:B------:R-:W5:Y:S01]  /*14fa0*/  LDL R5, [R1+0x14] ;  /* 0x0000140001057983 */ /* 0x000f620000100800 */
[----:B------:R-:W-:Y:S02]  /*14fb0*/  ISETP.GE.AND P1, PT, R8, c[0x0][0x3c8], PT ;  /* 0x0000f20008007a0c */ /* 0x000fe40003f26270 */
[----:B------:R-:W-:Y:S02]  /*14fc0*/  ISETP.GE.AND P0, PT, R7, c[0x0][0x3c8], PT ;  /* 0x0000f20007007a0c */ /* 0x000fe40003f06270 */
[----:B------:R-:W-:Y:S02]  /*14fd0*/  ISETP.GE.AND P5, PT, R6, c[0x0][0x3c8], PT ;  /* 0x0000f20006007a0c */ /* 0x000fe40003fa6270 */
[----:B------:R-:W-:-:S07]  /*14fe0*/  ISETP.GE.AND P4, PT, R21, c[0x0][0x3c8], PT ;  /* 0x0000f20015007a0c */ /* 0x000fce0003f86270 */
[CC--:B--2---:R-:W-:Y:S02]  /*14ff0*/  @!P1 LEA R22, P3, R8.reuse, R0.reuse, 0x2 ;  /* 0x0000000008169211 */ /* 0x0c4fe400078610ff */
[C---:B------:R-:W-:Y:S02]  /*15000*/  @!P0 LEA R2, P6, R7.reuse, R0, 0x2 ;  /* 0x0000000007028211 */ /* 0x040fe400078c10ff */
[-C--:B---3--:R-:W-:Y:S02]  /*15010*/  @!P1 LEA.HI.X R23, R8, R4.reuse, R30, 0x2, P3 ;  /* 0x0000000408179211 */ /* 0x088fe400018f141e */
[----:B------:R-:W-:Y:S02]  /*15020*/  ISETP.GE.AND P3, PT, R20, c[0x0][0x3c8], PT ;  /* 0x0000f20014007a0c */ /* 0x000fe40003f66270 */
[----:B------:R-:W-:Y:S02]  /*15030*/  @!P0 LEA.HI.X R3, R7, R4, R31, 0x2, P6 ;  /* 0x0000000407038211 */ /* 0x000fe400030f141f */
        /* <DEDUP_REMOVED lines=10> */
[----:B------:R5:W-:Y:S04]  /*150e0*/  @!P0 ST.E.64 [R2.64], R60 ;  /* 0x0000003c02008985 */ /* 0x000be8000c101b08 */
[----:B------:R-:W-:Y:S01]  /*150f0*/  @!P5 ST.E.64 [R26.64], R112 ;  /* 0x000000701a00d985 */ /* 0x000fe2000c101b08 */
[----:B------:R-:W-:Y:S02]  /*15100*/  ISETP.GE.AND P5, PT, R16, c[0x0][0x3c8], PT ;  /* 0x0000f20010007a0c */ /* 0x000fe40003fa6270 */
[CC--:B--2---:R-:W-:Y:S02]  /*15110*/  @!P4 LEA R24, P0, R21.reuse, R0.reuse, 0x2 ;  /* 0x000000001518c211 */ /* 0x0c4fe400078010ff */
[----:B---3--:R-:W-:Y:S02]  /*15120*/  @!P3 LEA R22, P6, R20, R0, 0x2 ;  /* 0x000000001416b211 */ /* 0x008fe400078c10ff */
[----:B------:R-:W-:-:S02]  /*15130*/  @!P4 LEA.HI.X R25, R21, R4, R34, 0x2, P0 ;  /* 0x000000041519c211 */ /* 0x000fc400000f1422 */
[----:B------:R-:W-:Y:S02]  /*15140*/  ISETP.GE.AND P0, PT, R17, c[0x0][0x3c8], PT ;  /* 0x0000f20011007a0c */ /* 0x000fe40003f06270 */
[----:B------:R-:W-:Y:S01]  /*15150*/  @!P3 LEA.HI.X R23, R20, R4, R33, 0x2, P6 ;  /* 0x000000041417b211 */ /* 0x000fe200030f1421 */
[----:B------:R-:W-:Y:S01]  /*15160*/  @!P4 ST.E.64 [R24.64], R108 ;  /* 0x0000006c1800c985 */ /* 0x000fe2000c101b08 */
[----:B------:R-:W-:Y:S02]  /*15170*/  @!P2 LEA R8, P6, R19, R0, 0x2 ;  /* 0x000000001308a211 */ /* 0x000fe400078c10ff */
[----:B------:R-:W-:Y:S01]  /*15180*/  ISETP.GE.AND P4, PT, R15, c[0x0][0x3c8], PT ;  /* 0x0000f2000f007a0c */ /* 0x000fe20003f86270 */
[----:B------:R-:W-:Y:S01]  /*15190*/  @!P3 ST.E.64 [R22.64], R90 ;  /* 0x0000005a1600b985 */ /* 0x000fe2000c101b08 */
[----:B------:R-:W-:Y:S02]  /*151a0*/  @!P2 LEA.HI.X R9, R19, R4, R35, 0x2, P6 ;  /* 0x000000041309a211 */ /* 0x000fe400030f1423 */
[----:B------:R-:W-:-:S02]  /*151b0*/  @!P1 LEA R6, P6, R18, R0, 0x2 ;  /* 0x0000000012069211 */ /* 0x000fc400078c10ff */
[----:B------:R-:W-:Y:S01]  /*151c0*/  ISETP.GE.AND P3, PT, R14, c[0x0][0x3c8], PT ;  /* 0x0000f2000e007a0c */ /* 0x000fe20003f66270 */
[----:B------:R2:W-:Y:S01]  /*151d0*/  @!P2 ST.E.64 [R8.64], R82 ;  /* 0x000000520800a985 */ /* 0x0005e2000c101b08 */
[----:B------:R-:W-:Y:S02]  /*151e0*/  @!P1 LEA.HI.X R7, R18, R4, R36, 0x2, P6 ;  /* 0x0000000412079211 */ /* 0x000fe400030f1424 */
[----:B-----5:R-:W-:Y:S02]  /*151f0*/  @!P0 LEA R2, P6, R17, R0, 0x2 ;  /* 0x0000000011028211 */ /* 0x020fe400078c10ff */
[----:B------:R-:W-:Y:S01]  /*15200*/  ISETP.GE.AND P2, PT, R13, c[0x0][0x3c8], PT ;  /* 0x0000f2000d007a0c */ /* 0x000fe20003f46270 */
[----:B------:R3:W-:Y:S01]  /*15210*/  @!P1 ST.E.64 [R6.64], R74 ;  /* 0x0000004a06009985 */ /* 0x0007e2000c101b08 */
[----:B------:R-:W-:Y:S02]  /*15220*/  @!P0 LEA.HI.X R3, R17, R4, R37, 0x2, P6 ;  /* 0x0000000411038211 */ /* 0x000fe400030f1425 */
[----:B------:R-:W-:-:S02]  /*15230*/  @!P5 LEA R20, P6, R16, R0, 0x2 ;  /* 0x000000001014d211 */ /* 0x000fc400078c10ff */
[----:B------:R-:W-:Y:S01]  /*15240*/  ISETP.GE.AND P1, PT, R12, c[0x0][0x3c8], PT ;  /* 0x0000f2000c007a0c */ /* 0x000fe20003f26270 */
[----:B------:R5:W-:Y:S01]  /*15250*/  @!P0 ST.E.64 [R2.64], R52 ;  /* 0x0000003402008985 */ /* 0x000be2000c101b08 */
[C---:B------:R-:W-:Y:S02]  /*15260*/  @!P4 LEA R18, P0, R15.reuse, R0, 0x2 ;  /* 0x000000000f12c211 */ /* 0x040fe400078010ff */
[----:B------:R-:W-:Y:S02]  /*15270*/  @!P5 LEA.HI.X R21, R16, R4, R38, 0x2, P6 ;  /* 0x000000041015d211 */ /* 0x000fe400030f1426 */
[----:B------:R-:W-:Y:S02]  /*15280*/  @!P3 LEA R16, P6, R14, R0, 0x2 ;  /* 0x000000000e10b211 */ /* 0x000fe400078c10ff */
[----:B------:R-:W-:Y:S01]  /*15290*/  @!P4 LEA.HI.X R19, R15, R4, R40, 0x2, P0 ;  /* 0x000000040f13c211 */ /* 0x000fe200000f1428 */
[----:B------:R1:W-:Y:S01]  /*152a0*/  @!P5 ST.E.64 [R20.64], R98 ;  /* 0x000000621400d985 */ /* 0x0003e2000c101b08 */
[----:B------:R-:W-:-:S02]  /*152b0*/  ISETP.GE.AND P0, PT, R11, c[0x0][0x3c8], PT ;  /* 0x0000f2000b007a0c */ /* 0x000fc40003f06270 */
[----:B------:R-:W-:Y:S01]  /*152c0*/  @!P3 LEA.HI.X R17, R14, R4, R39, 0x2, P6 ;  /* 0x000000040e11b211 */ /* 0x000fe200030f1427 */
[----:B------:R1:W-:Y:S04]  /*152d0*/  @!P4 ST.E.64 [R18.64], R94 ;  /* 0x0000005e1200c985 */ /* 0x0003e8000c101b08 */
[----:B------:R1:W-:Y:S01]  /*152e0*/  @!P3 ST.E.64 [R16.64], R86 ;  /* 0x000000561000b985 */ /* 0x0003e2000c101b08 */
[----:B--2---:R-:W-:-:S04]  /*152f0*/  @!P2 LEA R8, P6, R13, R0, 0x2 ;  /* 0x000000000d08a211 */ /* 0x004fc800078c10ff */
[----:B------:R-:W-:Y:S02]  /*15300*/  @!P2 LEA.HI.X R9, R13, R4, R41, 0x2, P6 ;  /* 0x000000040d09a211 */ /* 0x000fe400030f1429 */
[----:B---3--:R-:W-:-:S03]  /*15310*/  @!P1 LEA R6, P6, R12, R0, 0x2 ;  /* 0x000000000c069211 */ /* 0x008fc600078c10ff */
[----:B------:R1:W-:Y:S01]  /*15320*/  @!P2 ST.E.64 [R8.64], R78 ;  /* 0x0000004e0800a985 */ /* 0x0003e2000c101b08 */
[----:B------:R-:W-:Y:S02]  /*15330*/  @!P1 LEA.HI.X R7, R12, R4, R42, 0x2, P6 ;  /* 0x000000040c079211 */ /* 0x000fe400030f142a */
[----:B-----5:R-:W-:-:S03]  /*15340*/  @!P0 LEA R2, P6, R11, R0, 0x2 ;  /* 0x000000000b028211 */ /* 0x020fc600078c10ff */
[----:B------:R1:W-:Y:S01]  /*15350*/  @!P1 ST.E.64 [R6.64], R58 ;  /* 0x0000003a06009985 */ /* 0x0003e2000c101b08 */
[----:B------:R-:W-:-:S05]  /*15360*/  @!P0 LEA.HI.X R3, R11, R4, R43, 0x2, P6 ;  /* 0x000000040b038211 */ /* 0x000fca00030f142b */
[----:B------:R1:W-:Y:S01]  /*15370*/  @!P0 ST.E.64 [R2.64], R54 ;  /* 0x0000003602008985 */ /* 0x0003e2000c101b08 */
[----:B------:R-:W-:-:S13]  /*15380*/  ISETP.GE.AND P0, PT, R10, c[0x0][0x3c8], PT ;  /* 0x0000f2000a007a0c */ /* 0x000fda0003f06270 */
[----:B------:R-:W-:Y:S05]  /*15390*/  @P0 BRA `(.L_x_607) ;  /* 0x00000c1000000947 */ /* 0x000fea0003800000 */
[----:B-1----:R-:W-:-:S04]  /*153a0*/  LEA R2, P0, R10, R0, 0x2 ;  /* 0x000000000a027211 */ /* 0x002fc800078010ff */
[----:B------:R-:W-:-:S05]  /*153b0*/  LEA.HI.X R3, R10, R4, R44, 0x2, P0 ;  /* 0x000000040a037211 */ /* 0x000fca00000f142c */
[----:B------:R1:W-:Y:S01]  /*153c0*/  ST.E.64 [R2.64], R48 ;  /* 0x0000003002007985 */ /* 0x0003e2000c101b08 */
[----:B------:R-:W-:Y:S05]  /*153d0*/  BRA `(.L_x_607) ;  /* 0x00000bd000007947 */ /* 0x000fea0003800000 */
.L_x_592:
[----:B------:R-:W3:Y:S04]  /*153e0*/  LDL.LU R3, [R1+0x2c] ;  /* 0x00002c0001037983 */ /* 0x000ee80000300800 */
[----:B------:R-:W4:Y:S01]  /*153f0*/  LDL R8, [R1+0x3c] ;  /* 0x00003c0001087983 */ /* 0x000f220000100800 */
[----:B------:R-:W-:Y:S01]  /*15400*/  ISETP.NE.U32.AND P0, PT, RZ, c[0x0][0x508], PT ;  /* 0x00014200ff007a0c */ /* 0x000fe20003f05070 */
[----:B--2---:R-:W-:Y:S01]  /*15410*/  IMAD.MOV.U32 R6, RZ, RZ, 0x4 ;  /* 0x00000004ff067424 */ /* 0x004fe200078e00ff */
[----:B------:R-:W-:Y:S01]  /*15420*/  ISETP.NE.U32.AND P1, PT, RZ, c[0x0][0x500], PT ;  /* 0x00014000ff007a0c */ /* 0x000fe20003f25070 */
[----:B------:R-:W-:Y:S01]  /*15430*/  IMAD.MOV.U32 R19, RZ, RZ, c[0x0][0x388] ;  /* 0x0000e200ff137624 */ /* 0x000fe200078e00ff */
[----:B------:R-:W-:Y:S01]  /*15440*/  ISETP.NE.AND.EX P0, PT, RZ, c[0x0][0x50c], PT, P0 ;  /* 0x00014300ff007a0c */ /* 0x000fe20003f05300 */
[----:B------:R-:W-:Y:S01]  /*15450*/  IMAD.MOV.U32 R2, RZ, RZ, RZ ;  /* 0x000000ffff027224 */ /* 0x000fe200078e00ff */
[----:B------:R-:W-:Y:S01]  /*15460*/  ISETP.NE.AND.EX P1, PT, RZ, c[0x0][0x504], PT, P1 ;  /* 0x00014100ff007a0c */ /* 0x000fe20003f25310 */
[----:B----4-:R-:W-:-:S10]  /*15470*/  IMAD.WIDE R4, R8, R6, c[0x0][0x500] ;  /* 0x0001400008047625 */ /* 0x010fd400078e0206 */
[----:B------:R-:W-:Y:S02]  /*15480*/  @P0 IMAD.WIDE R6, R8, R6, c[0x0][0x508] ;  /* 0x0001420008060625 */ /* 0x000fe400078e0206 */
[----:B------:R2:W5:Y:S04]  /*15490*/  @P1 LDG.E R2, [R4.64] ;  /* 0x0000000804021981 */ /* 0x000568000c1e1900 */
[----:B------:R2:W5:Y:S01]  /*154a0*/  @P0 LDG.E R19, [R6.64] ;  /* 0x0000000806130981 */ /* 0x000562000c1e1900 */
[----:B---3--:R-:W-:-:S04]  /*154b0*/  ISETP.NE.AND P2, PT, R3, RZ, PT ;  /* 0x000000ff0300720c */ /* 0x008fc80003f45270 */
[----:B------:R-:W-:Y:S01]  /*154c0*/  SEL R18, R3, c[0x0][0x3d4], P2 ;  /* 0x0000f50003127a07 */ /* 0x000fe20001000000 */
[----:B------:R-:W-:Y:S05]  /*154d0*/  @P0 BRA `(.L_x_613) ;  /* 0x0000004000000947 */ /* 0x000fea0003800000 */
[----:B------:R-:W-:Y:S05]  /*154e0*/  @!P1 BRA `(.L_x_613) ;  /* 0x0000003000009947 */ /* 0x000fea0003800000 */
[----:B------:R3:W4:Y:S04]  /*154f0*/  LDG.E R3, [R4.64] ;  /* 0x0000000804037981 */ /* 0x000728000c1e1900 */
[----:B--23--:R-:W4:Y:S02]  /*15500*/  LDG.E R4, [R4.64+0x4] ;  /* 0x0000040804047981 */ /* 0x00cf24000c1e1900 */
[----:B----45:R-:W-:Y:S02]  /*15510*/  IADD3 R19, -R3, R4, RZ ;  /* 0x0000000403137210 */ /* 0x030fe40007ffe1ff */
.L_x_613:
[----:B--2---:R-:W2:Y:S01]  /*15520*/  S2R R5, SR_TID.X ;  /* 0x0000000000057919 */ /* 0x004ea20000002100 */
[----:B------:R-:W-:Y:S01]  /*15530*/  SHF.R.S32.HI R3, RZ, 0x1f, R8 ;  /* 0x0000001fff037819 */ /* 0x000fe20000011408 */
[----:B------:R-:W-:Y:S01]  /*15540*/  BSSY B0, `(.L_x_614) ;  /* 0x0000038000007945 */ /* 0x000fe20003800000 */
[----:B-----5:R-:W-:-:S02]  /*15550*/  SHF.R.S32.HI R15, RZ, 0x1f, R2 ;  /* 0x0000001fff0f7819 */ /* 0x020fc40000011402 */
[----:B------:R-:W-:Y:S02]  /*15560*/  SEL R8, R8, RZ, !P1 ;  /* 0x000000ff08087207 */ /* 0x000fe40004800000 */
[----:B------:R-:W-:Y:S02]  /*15570*/  SEL R21, R3, RZ, !P1 ;  /* 0x000000ff03157207 */ /* 0x000fe40004800000 */
[----:B--2---:R-:W-:-:S13]  /*15580*/  ISETP.GT.AND P0, PT, R5, 0x7f, PT ;  /* 0x0000007f0500780c */ /* 0x004fda0003f04270 */
[----:B------:R-:W-:Y:S05]  /*15590*/  @P0 BRA `(.L_x_615) ;  /* 0x0000032000000947 */ /* 0x000fea0003800000 */
[----:B------:R-:W2:Y:S01]  /*155a0*/  LDL R4, [R1+0x20] ;  /* 0x0000200001047983 */ /* 0x000ea20000100800 */
[----:B------:R-:W-:Y:S01]  /*155b0*/  IMAD R3, R19, c[0x0][0x4e8], RZ ;  /* 0x00013a0013037a24 */ /* 0x000fe200078e02ff */
[----:B--2---:R-:W-:-:S04]  /*155c0*/  IADD3 R14, R4, R5, RZ ;  /* 0x00000005040e7210 */ /* 0x004fc80007ffe0ff */
[----:B------:R-:W-:-:S13]  /*155d0*/  ISETP.GE.AND P0, PT, R14, R3, PT ;  /* 0x000000030e00720c */ /* 0x000fda0003f06270 */
[----:B------:R-:W-:Y:S05]  /*155e0*/  @P0 BRA `(.L_x_615) ;  /* 0x000002d000000947 */ /* 0x000fea0003800000 */
[----:B------:R-:W2:Y:S04]  /*155f0*/  LDL R4, [R1+0x28] ;  /* 0x0000280001047983 */ /* 0x000ea80000100800 */
[----:B------:R-:W3:Y:S01]  /*15600*/  LDL.LU R22, [R1+0x34] ;  /* 0x0000340001167983 */ /* 0x000ee20000300800 */
[----:B------:R-:W-:Y:S01]  /*15610*/  IMAD.MOV.U32 R3, RZ, RZ, 0x368 ;  /* 0x00000368ff037424 */ /* 0x000fe200078e00ff */
[----:B------:R-:W-:-:S04]  /*15620*/  ISETP.GT.AND P2, PT, R18, 0x1, PT ;  /* 0x000000011200780c */ /* 0x000fc80003f44270 */
[----:B------:R-:W-:-:S04]  /*15630*/  SEL R3, R3, 0x328, P2 ;  /* 0x0000032803037807 */ /* 0x000fc80001000000 */
[----:B------:R4:W5:Y:S08]  /*15640*/  LDC.64 R10, c[0x0][R3+0x170] ;  /* 0x00005c00030a7b82 */ /* 0x0009700000000a00 */
[----:B------:R4:W2:Y:S08]  /*15650*/  LDC.64 R6, c[0x0][R3+0x168] ;  /* 0x00005a0003067b82 */ /* 0x0008b00000000a00 */
[----:B------:R4:W1:Y:S08]  /*15660*/  LDC.64 R16, c[0x0][R3+0x178] ;  /* 0x00005e0003107b82 */ /* 0x0008700000000a00 */
[----:B------:R4:W1:Y:S02]  /*15670*/  LDC.64 R12, c[0x0][R3+0x160] ;  /* 0x00005800030c7b82 */ /* 0x0008640000000a00 */
[----:B----4-:R-:W-:-:S02]  /*15680*/  IMAD.MOV.U32 R3, RZ, RZ, c[0x0][0x4e8] ;  /* 0x00013a00ff037624 */ /* 0x010fc400078e00ff */
[----:B-----5:R-:W-:-:S03]  /*15690*/  IMAD R9, R11, R8, RZ ;  /* 0x000000080b097224 */ /* 0x020fc600078e02ff */
[----:B------:R-:W-:Y:S02]  /*156a0*/  ISETP.NE.AND P0, PT, R3, 0x1, PT ;  /* 0x000000010300780c */ /* 0x000fe40003f05270 */
[----:B------:R-:W-:-:S11]  /*156b0*/  MOV R3, R14 ;  /* 0x0000000e00037202 */ /* 0x000fd60000000f00 */
        /* <DEDUP_REMOVED lines=11> */
[-C--:B-1----:R-:W-:Y:S02]  /*15770*/  IMAD R10, R17, R9.reuse, RZ ;  /* 0x00000009110a7224 */ /* 0x082fe400078e02ff */
[----:B------:R-:W-:Y:S01]  /*15780*/  IMAD.WIDE.U32 R6, R16, R9, RZ ;  /* 0x0000000910067225 */ /* 0x000fe200078e00ff */
[----:B------:R-:W-:Y:S02]  /*15790*/  IADD3.X R11, R5, R11, R15, P1, P0 ;  /* 0x0000000b050b7210 */ /* 0x000fe40000fe040f */
[----:B------:R-:W-:Y:S01]  /*157a0*/  SHF.R.S32.HI R5, RZ, 0x1f, R3 ;  /* 0x0000001fff057819 */ /* 0x000fe20000011403 */
[----:B------:R-:W-:Y:S01]  /*157b0*/  IMAD R4, R4, c[0x0][0x4e8], R14 ;  /* 0x00013a0004047a24 */ /* 0x000fe200078e020e */
[----:B------:R-:W-:Y:S01]  /*157c0*/  IADD3 R7, R7, R10, RZ ;  /* 0x0000000a07077210 */ /* 0x000fe20007ffe0ff */
[----:B------:R-:W-:Y:S01]  /*157d0*/  IMAD.MOV.U32 R10, RZ, RZ, c[0x0][0x4a8] ;  /* 0x00012a00ff0a7624 */ /* 0x000fe200078e00ff */
[----:B------:R-:W-:Y:S01]  /*157e0*/  IADD3 R6, P1, P0, R3, R20, R6 ;  /* 0x0000001403067210 */ /* 0x000fe2000783e006 */
[----:B------:R-:W-:Y:S01]  /*157f0*/  IMAD R3, R13, R4, RZ ;  /* 0x000000040d037224 */ /* 0x000fe200078e02ff */
[----:B------:R-:W-:-:S02]  /*15800*/  SHF.R.S32.HI R9, RZ, 0x1f, R4 ;  /* 0x0000001fff097819 */ /* 0x000fc40000011404 */
        /* <DEDUP_REMOVED lines=11> */
.L_x_615:
[----:B------:R-:W-:Y:S05]  /*158c0*/  BSYNC B0 ;  /* 0x0000000000007941 */ /* 0x000fea0003800000 */
.L_x_614:
[----:B------:R-:W-:-:S13]  /*158d0*/  ISETP.GT.AND P0, PT, R18, 0x1, PT ;  /* 0x000000011200780c */ /* 0x000fda0003f04270 */
[----:B------:R-:W-:Y:S05]  /*158e0*/  @P0 BRA `(.L_x_607) ;  /* 0x000006c000000947 */ /* 0x000fea0003800000 */
[----:B------:R-:W2:Y:S04]  /*158f0*/  LDL.LU R4, [R1+0x28] ;  /* 0x0000280001047983 */ /* 0x000ea80000300800 */
[----:B-1----:R-:W3:Y:S04]  /*15900*/  LDL.LU R3, [R1+0x20] ;  /* 0x0000200001037983 */ /* 0x002ee80000300800 */
[----:B------:R-:W4:Y:S04]  /*15910*/  LDL R6, [R1+0x60] ;  /* 0x0000600001067983 */ /* 0x000f280000100800 */
[----:B------:R-:W1:Y:S02]  /*15920*/  S2R R10, SR_TID.X ;  /* 0x00000000000a7919 */ /* 0x000e640000002100 */
[----:B-1----:R-:W-:-:S04]  /*15930*/  SHF.R.S32.HI R11, RZ, 0x1f, R10 ;  /* 0x0000001fff0b7819 */ /* 0x002fc8000001140a */
[----:B------:R-:W-:-:S04]  /*15940*/  LEA.HI R11, R11, R10, RZ, 0x3 ;  /* 0x0000000a0b0b7211 */ /* 0x000fc800078f18ff */
[----:B------:R-:W-:Y:S02]  /*15950*/  SHF.R.S32.HI R11, RZ, 0x3, R11 ;  /* 0x00000003ff0b7819 */ /* 0x000fe4000001140b */
[----:B--2---:R-:W-:Y:S02]  /*15960*/  MOV R9, R4 ;  /* 0x0000000400097202 */ /* 0x004fe40000000f00 */
[----:B------:R-:W-:Y:S02]  /*15970*/  MOV R4, c[0x0][0x4e8] ;  /* 0x00013a0000047a02 */ /* 0x000fe40000000f00 */
[----:B---3--:R-:W-:Y:S01]  /*15980*/  MOV R12, R3 ;  /* 0x00000003000c7202 */ /* 0x008fe20000000f00 */
[----:B------:R-:W-:Y:S01]  /*15990*/  IMAD R3, R15, c[0x0][0x3a0], RZ ;  /* 0x0000e8000f037a24 */ /* 0x000fe200078e02ff */
[----:B------:R-:W-:Y:S01]  /*159a0*/  ISETP.NE.AND P0, PT, R4, 0x1, PT ;  /* 0x000000010400780c */ /* 0x000fe20003f05270 */
[----:B------:R-:W-:-:S04]  /*159b0*/  IMAD.WIDE.U32 R4, R2, c[0x0][0x3a0], RZ ;  /* 0x0000e80002047a25 */ /* 0x000fc800078e00ff */
[----:B------:R-:W-:Y:S01]  /*159c0*/  IMAD R2, R2, c[0x0][0x3a4], R3 ;  /* 0x0000e90002027a24 */ /* 0x000fe200078e0203 */
[----:B----4-:R-:W-:Y:S01]  /*159d0*/  IADD3 R3, R6, R12, RZ ;  /* 0x0000000c06037210 */ /* 0x010fe20007ffe0ff */
[----:B------:R-:W-:Y:S02]  /*159e0*/  IMAD R6, R21, c[0x0][0x3f0], RZ ;  /* 0x0000fc0015067a24 */ /* 0x000fe400078e02ff */
[----:B------:R-:W-:Y:S01]  /*159f0*/  IMAD.IADD R5, R5, 0x1, R2 ;  /* 0x0000000105057824 */ /* 0x000fe200078e0202 */
[----:B------:R-:W-:-:S03]  /*15a00*/  MOV R2, R3 ;  /* 0x0000000300027202 */ /* 0x000fc60000000f00 */
[----:B------:R-:W-:-:S04]  /*15a10*/  @P0 IMAD.HI.U32 R7, R3, c[0x0][0x4ec], RZ ;  /* 0x00013b0003070a27 */ /* 0x000fc800078e00ff */
[----:B------:R-:W-:Y:S01]  /*15a20*/  IMAD.WIDE.U32 R4, R9, c[0x0][0x3e8], R4 ;  /* 0x0000fa0009047a25 */ /* 0x000fe200078e0004 */
[----:B------:R-:W-:-:S03]  /*15a30*/  @P0 SHF.R.U32.HI R2, RZ, c[0x0][0x4f0], R7 ;  /* 0x00013c00ff020a19 */ /* 0x000fc60000011607 */
[----:B------:R-:W-:Y:S01]  /*15a40*/  IMAD R5, R9, c[0x0][0x3ec], R5 ;  /* 0x0000fb0009057a24 */ /* 0x000fe200078e0205 */
[----:B------:R-:W-:Y:S01]  /*15a50*/  SHF.R.S32.HI R7, RZ, 0x1f, R2 ;  /* 0x0000001fff077819 */ /* 0x000fe20000011402 */
[----:B------:R-:W-:Y:S01]  /*15a60*/  IMAD R9, R8, c[0x0][0x3f4], R6 ;  /* 0x0000fd0008097a24 */ /* 0x000fe200078e0206 */
[----:B------:R-:W-:Y:S01]  /*15a70*/  IADD3 R6, -R2, RZ, RZ ;  /* 0x000000ff02067210 */ /* 0x000fe20007ffe1ff */
[----:B------:R-:W-:Y:S01]  /*15a80*/  IMAD.WIDE.U32 R4, R8, c[0x0][0x3f0], R4 ;  /* 0x0000fc0008047a25 */ /* 0x000fe200078e0004 */
[----:B------:R-:W-:-:S03]  /*15a90*/  IADD3 R8, R11, R12, RZ ;  /* 0x0000000c0b087210 */ /* 0x000fc60007ffe0ff */
        /* <DEDUP_REMOVED lines=15> */
.L_x_665:
[----:B------:R-:W-:Y:S05]  /*15b90*/  BRA.DIV ~URZ, `(.L_x_617) ;  /* 0x00001fc27f007947 */ /* 0x000fea000b800000 */
[----:B------:R3:W4:Y:S02]  /*15ba0*/  SHFL.IDX PT, R2, R10, RZ, 0x181f ;  /* 0x00181fff0a027589 */ /* 0x00072400000e0000 */
.L_x_666:
[----:B------:R-:W-:Y:S01]  /*15bb0*/  IMAD R7, R19, c[0x0][0x4e8], RZ ;  /* 0x00013a0013077a24 */ /* 0x000fe200078e02ff */
[----:B------:R-:W-:Y:S04]  /*15bc0*/  BSSY B0, `(.L_x_618) ;  /* 0x000000c000007945 */ /* 0x000fe80003800000 */
[----:B------:R-:W-:-:S13]  /*15bd0*/  ISETP.GE.AND P0, PT, R8, R7, PT ;  /* 0x000000070800720c */ /* 0x000fda0003f06270 */
        /* <DEDUP_REMOVED lines=8> */
[----:B------:R2:W-:Y:S04]  /*15c60*/  @!P1 ST.E.128 [R4.64], RZ ;  /* 0x000000ff04009985 */ /* 0x0005e8000c101d08 */
[----:B------:R2:W-:Y:S02]  /*15c70*/  @!P0 ST.E.128 [R2.64], RZ ;  /* 0x000000ff02008985 */ /* 0x0005e4000c101d08 */
.L_x_619:
[----:B------:R-:W-:Y:S05]  /*15c80*/  BSYNC B0 ;  /* 0x0000000000007941 */ /* 0x000fea0003800000 */
.L_x_618:
[----:B------:R-:W-:Y:S05]  /*15c90*/  BRA.DIV ~URZ, `(.L_x_620) ;  /* 0x00001f327f007947 */ /* 0x000fea000b800000 */
[----:B--2---:R2:W1:Y:S04]  /*15ca0*/  SHFL.IDX PT, R11, R6, 0x1, 0x181f ;  /* 0x00381f00060b7f89 */ /* 0x00446800000e0000 */
[----:B----4-:R2:W4:Y:S02]  /*15cb0*/  SHFL.IDX PT, R2, R10, 0x1, 0x181f ;  /* 0x00381f000a027f89 */ /* 0x01052400000e0000 */
.L_x_667:
        /* <DEDUP_REMOVED lines=11> */
[----:B------:R1:W-:Y:S04]  /*15d70*/  @!P1 ST.E.128 [R4.64], RZ ;  /* 0x000000ff04009985 */ /* 0x0003e8000c101d08 */
[----:B------:R1:W-:Y:S02]  /*15d80*/  @!P0 ST.E.128 [R2.64], RZ ;  /* 0x000000ff02008985 */ /* 0x0003e4000c101d08 */
.L_x_622:
[----:B------:R-:W-:Y:S05]  /*15d90*/  BSYNC B0 ;  /* 0x0000000000007941 */ /* 0x000fea0003800000 */
.L_x_621:
[----:B------:R-:W-:Y:S05]  /*15da0*/  BRA.DIV ~URZ, `(.L_x_623) ;  /* 0x00001ef27f007947 */ /* 0x000fea000b800000 */
[----:B-1----:R1:W2:Y:S02]  /*15db0*/  SHFL.IDX PT, R11, R6, 0x2, 0x181f ;  /* 0x00581f00060b7f89 */ /* 0x0022a400000e0000 */
.L_x_668:
[----:B------:R-:W-:Y:S05]  /*15dc0*/  BRA.DIV ~URZ, `(.L_x_624) ;  /* 0x00001f427f007947 */ /* 0x000fea000b800000 */
[----:B----4-:R4:W1:Y:S02]  /*15dd0*/  SHFL.IDX PT, R2, R10, 0x2, 0x181f ;  /* 0x00581f000a027f89 */ /* 0x01086400000e0000 */
.L_x_669:
        /* <DEDUP_REMOVED lines=11> */
[----:B------:R1:W-:Y:S04]  /*15e90*/  @!P1 ST.E.128 [R4.64], RZ ;  /* 0x000000ff04009985 */ /* 0x0003e8000c101d08 */
[----:B------:R1:W-:Y:S02]  /*15ea0*/  @!P0 ST.E.128 [R2.64], RZ ;  /* 0x000000ff02008985 */ /* 0x0003e4000c101d08 */
.L_x_626:
[----:B------:R-:W-:Y:S05]  /*15eb0*/  BSYNC B0 ;  /* 0x0000000000007941 */ /* 0x000fea0003800000 */
.L_x_625:
[----:B------:R-:W-:Y:S05]  /*15ec0*/  BRA.DIV ~URZ, `(.L_x_627) ;  /* 0x00001eb27f007947 */ /* 0x000fea000b800000 */
[----:B-12---:R-:W1:Y:S04]  /*15ed0*/  SHFL.IDX PT, R6, R6, 0x3, 0x181f ;  /* 0x00781f0006067f89 */ /* 0x006e6800000e0000 */
[----:B------:R2:W3:Y:S02]  /*15ee0*/  SHFL.IDX PT, R2, R10, 0x3, 0x181f ;  /* 0x00781f000a027f89 */ /* 0x0004e400000e0000 */
.L_x_670:
[----:B------:R-:W-:-:S04]  /*15ef0*/  IADD3 R8, R8, 0x60, RZ ;  /* 0x0000006008087810 */ /* 0x000fc80007ffe0ff */
[----:B------:R-:W-:-:S13]  /*15f00*/  ISETP.GE.AND P0, PT, R8, R7, PT ;  /* 0x000000070800720c */ /* 0x000fda0003f06270 */
[----:B------:R-:W-:Y:S05]  /*15f10*/  @P0 BRA `(.L_x_607) ;  /* 0x0000009000000947 */ /* 0x000fea0003800000 */
[----:B--234-:R-:W2:Y:S01]  /*15f20*/  LDL.64 R10, [R1] ;  /* 0x00000000010a7983 */ /* 0x01cea20000100a00 */
[----:B------:R-:W-:Y:S02]  /*15f30*/  ISETP.GE.AND P0, PT, R0, c[0x0][0x3c8], PT ;  /* 0x0000f20000007a0c */ /* 0x000fe40003f06270 */
[----:B--2---:R-:W-:-:S13]  /*15f40*/  ISETP.GE.AND P1, PT, R10, c[0x0][0x3c8], PT ;  /* 0x0000f2000a007a0c */ /* 0x004fda0003f26270 */
[-C--:B------:R-:W-:Y:S02]  /*15f50*/  @!P1 LEA R4, P3, R10, R2.reuse, 0x1 ;  /* 0x000000020a049211 */ /* 0x080fe400078608ff */
[----:B------:R-:W-:Y:S02]  /*15f60*/  @!P0 LEA R2, P2, R0, R2, 0x1 ;  /* 0x0000000200028211 */ /* 0x000fe400078408ff */
[-C--:B-1----:R-:W-:Y:S02]  /*15f70*/  @!P1 LEA.HI.X R5, R10, R6.reuse, R28, 0x1, P3 ;  /* 0x000000060a059211 */ /* 0x082fe400018f0c1c */
[----:B------:R-:W-:-:S03]  /*15f80*/  @!P0 LEA.HI.X R3, R0, R6, R29, 0x1, P2 ;  /* 0x0000000600038211 */ /* 0x000fc600010f0c1d */
[----:B------:R1:W-:Y:S04]  /*15f90*/  @!P1 ST.E.128 [R4.64], RZ ;  /* 0x000000ff04009985 */ /* 0x0003e8000c101d08 */
[----:B------:R1:W-:Y:S02]  /*15fa0*/  @!P0 ST.E.128 [R2.64], RZ ;  /* 0x000000ff02008985 */ /* 0x0003e4000c101d08 */
.L_x_607:
[----:B------:R-:W-:Y:S05]  /*15fb0*/  BSYNC B1 ;  /* 0x0000000000017941 */ /* 0x000fea0003800000 */
.L_x_591:
[----:B--2---:R-:W2:Y:S02]  /*15fc0*/  LDL R0, [R1+0x64] ;  /* 0x0000640001007983 */ /* 0x004ea40000100800 */
[----:B--2---:R-:W-:-:S13]  /*15fd0*/  ISETP.NE.AND P0, PT, R0, RZ, PT ;  /* 0x000000ff0000720c */ /* 0x004fda0003f05270 */
[----:B------:R-:W-:Y:S01]  /*15fe0*/  @P0 WARPSYNC 0xffffffff ;  /* 0xffffffff00000948 */ /* 0x000fe20003800000 */
[----:B------:R-:W-:Y:S06]  /*15ff0*/  @P0 BAR.SYNC.DEFER_BLOCKING 0x5, 0x100 ;  /* 0x0144000000000b1d */ /* 0x000fec0000010000 */
[----:B-1-3--:R-:W1:Y:S04]  /*16000*/  @P0 LDS.128 R4, [0xe100] ;  /* 0x00e10000ff040984 */ /* 0x00ae680000000c00 */
[----:B-1----:R1:W-:Y:S04]  /*16010*/  @P0 STL.64 [R1+0x30], R4 ;  /* 0x0000300401000387 */ /* 0x0023e80000100a00 */
[----:B------:R1:W-:Y:S04]  /*16020*/  @P0 STL.64 [R1+0x38], R6 ;  /* 0x0000380601000387 */ /* 0x0003e80000100a00 */
[----:B------:R-:W-:Y:S06]  /*16030*/  @P0 BAR.ARV 0x4, 0x100 ;  /* 0x0104000000000b1d */ /* 0x000fec0000002000 */
[----:B------:R-:W-:Y:S05]  /*16040*/  @P0 BRA `(.L_x_628) ;  /* 0x0000104000000947 */ /* 0x000fea0003800000 */
[----:B------:R-:W2:Y:S01]  /*16050*/  S2R R0, SR_TID.X ;  /* 0x0000000000007919 */ /* 0x000ea20000002100 */
[----:B-1----:R-:W-:Y:S01]  /*16060*/  IMAD.MOV.U32 R7, RZ, RZ, RZ ;  /* 0x000000ffff077224 */ /* 0x002fe200078e00ff */
[----:B--2---:R-:W-:-:S04]  /*16070*/  LOP3.LUT R14, R0, 0x1f, RZ, 0xc0, !PT ;  /* 0x0000001f000e7812 */ /* 0x004fc800078ec0ff */
[----:B------:R-:W-:Y:S01]  /*16080*/  ISETP.NE.AND P5, PT, R14, 0x1f, PT ;  /* 0x0000001f0e00780c */ /* 0x000fe20003fa5270 */
[----:B------:R-:W-:Y:S10]  /*16090*/  BRA.DIV ~URZ, `(.L_x_629) ;  /* 0x00001db27f007947 */ /* 0x000ff4000b800000 */
[----:B----4-:R1:W2:Y:S02]  /*160a0*/  SHFL.IDX PT, R10, R62, RZ, 0x1f ;  /* 0x00001fff3e0a7589 */ /* 0x0102a400000e0000 */
.L_x_671:
[----:B------:R-:W-:Y:S05]  /*160b0*/  BRA.DIV ~URZ, `(.L_x_630) ;  /* 0x00001e027f007947 */ /* 0x000fea000b800000 */
[----:B------:R3:W4:Y:S02]  /*160c0*/  SHFL.IDX PT, R8, R62, 0x1, 0x1f ;  /* 0x00201f003e087f89 */ /* 0x00072400000e0000 */
.L_x_672:
        /* <DEDUP_REMOVED lines=19> */
.L_x_673:
        /* <DEDUP_REMOVED lines=16> */
.L_x_674:
[----:B---3--:R-:W-:Y:S01]  /*16300*/  IMAD R0, R0, c[0x0][0x538], RZ ;  /* 0x00014e0000007a24 */ /* 0x008fe200078e02ff */
[----:B------:R-:W-:Y:S04]  /*16310*/  BSSY B1, `(.L_x_633) ;  /* 0x00000ce000017945 */ /* 0x000fe80003800000 */
[----:B----4-:R-:W-:-:S04]  /*16320*/  IADD3 R8, R0, R8, RZ ;  /* 0x0000000800087210 */ /* 0x010fc80007ffe0ff */
[----:B--2---:R-:W-:-:S13]  /*16330*/  ISETP.GT.AND P6, PT, R8, R10, PT ;  /* 0x0000000a0800720c */ /* 0x004fda0003fc4270 */
[----:B------:R-:W-:Y:S05]  /*16340*/  @P6 BRA `(.L_x_634) ;  /* 0x0000025000006947 */ /* 0x000fea0003800000 */
.L_x_638:
        /* <DEDUP_REMOVED lines=17> */
.L_x_675:
        /* <DEDUP_REMOVED lines=16> */
.L_x_676:
[----:B--2---:R-:W-:-:S05]  /*16560*/  IMAD R0, R0, c[0x0][0x538], RZ ;  /* 0x00014e0000007a24 */ /* 0x004fca00078e02ff */
[----:B------:R-:W-:-:S04]  /*16570*/  IADD3 R8, R0, R8, RZ ;  /* 0x0000000800087210 */ /* 0x000fc80007ffe0ff */
[----:B------:R-:W-:-:S13]  /*16580*/  ISETP.GT.AND P6, PT, R8, R10, PT ;  /* 0x0000000a0800720c */ /* 0x000fda0003fc4270 */
[----:B-1----:R-:W-:Y:S05]  /*16590*/  @!P6 BRA `(.L_x_638) ;  /* 0xfffffdb00000e947 */ /* 0x002fea000383ffff */
.L_x_634:
[----:B------:R-:W-:-:S05]  /*165a0*/  IADD3 R8, -R0, R8, RZ ;  /* 0x0000000800087210 */ /* 0x000fca0007ffe1ff */
[----:B------:R-:W-:-:S05]  /*165b0*/  IMAD R0, R4, c[0x0][0x538], R8 ;  /* 0x00014e0004007a24 */ /* 0x000fca00078e0208 */
[----:B------:R-:W-:Y:S01]  /*165c0*/  ISETP.GT.AND P0, PT, R0, R10, PT ;  /* 0x0000000a0000720c */ /* 0x000fe20003f04270 */
[----:B------:R-:W-:-:S12]  /*165d0*/  BRA.DIV ~URZ, `(.L_x_639) ;  /* 0x00001d427f007947 */ /* 0x000fd8000b800000 */
[----:B------:R-:W-:-:S03]  /*165e0*/  VOTE.ANY R12, PT, !P0 ;  /* 0x00000000000c7806 */ /* 0x000fc600040e0100 */
.L_x_677:
[----:B------:R-:W2:Y:S01]  /*165f0*/  LDL.LU R2, [R1+0x3c] ;  /* 0x00003c0001027983 */ /* 0x000ea20000300800 */
[----:B------:R-:W2:Y:S02]  /*16600*/  POPC R0, R12 ;  /* 0x0000000c00007309 */ /* 0x000ea40000000000 */
[----:B--2---:R-:W-:-:S05]  /*16610*/  IADD3 R2, R0, R2, RZ ;  /* 0x0000000200027210 */ /* 0x004fca0007ffe0ff */
[----:B------:R2:W-:Y:S01]  /*16620*/  STL [R1+0x3c], R2 ;  /* 0x00003c0201007387 */ /* 0x0005e20000100800 */
[----:B------:R-:W-:Y:S05]  /*16630*/  BRA.DIV ~URZ, `(.L_x_640) ;  /* 0x00001d327f007947 */ /* 0x000fea000b800000 */
[----:B------:R3:W4:Y:S04]  /*16640*/  SHFL.IDX PT, R11, R6, R0, 0x1f ;  /* 0x00001f00060b7589 */ /* 0x00072800000e0000 */
[----:B------:R3:W1:Y:S02]  /*16650*/  SHFL.IDX PT, R7, R7, R0, 0x1f ;  /* 0x00001f0007077589 */ /* 0x00066400000e0000 */
.L_x_678:
[----:B------:R-:W-:Y:S01]  /*16660*/  ISETP.NE.AND P0, PT, R12, RZ, PT ;  /* 0x000000ff0c00720c */ /* 0x000fe20003f05270 */
[----:B------:R-:W-:-:S12]  /*16670*/  BSSY B0, `(.L_x_641) ;  /* 0x0000005000007945 */ /* 0x000fd80003800000 */
[----:B------:R-:W-:Y:S05]  /*16680*/  @!P0 BRA `(.L_x_642) ;  /* 0x0000003000008947 */ /* 0x000fea0003800000 */
[----:B---3--:R-:W-:Y:S01]  /*16690*/  IADD3 R0, R0, -0x1, RZ ;  /* 0xffffffff00007810 */ /* 0x008fe20007ffe0ff */
[----:B------:R-:W-:Y:S05]  /*166a0*/  BRA.DIV ~URZ, `(.L_x_643) ;  /* 0x00001d927f007947 */ /* 0x000fea000b800000 */
[----:B------:R3:W2:Y:S02]  /*166b0*/  SHFL.IDX PT, R13, R4, R0, 0x1f ;  /* 0x00001f00040d7589 */ /* 0x0006a400000e0000 */
.L_x_642:
[----:B------:R-:W-:Y:S05]  /*166c0*/  BSYNC B0 ;  /* 0x0000000000007941 */ /* 0x000fea0003800000 */
.L_x_641:
[----:B--23--:R-:W-:Y:S01]  /*166d0*/  IMAD R0, R13, c[0x0][0x538], R8 ;  /* 0x00014e000d007a24 */ /* 0x00cfe200078e0208 */
[----:B-1----:R-:W-:Y:S01]  /*166e0*/  ISETP.NE.AND P0, PT, R7, 0x1, PT ;  /* 0x000000010700780c */ /* 0x002fe20003f05270 */
[----:B------:R-:W-:Y:S03]  /*166f0*/  BSSY B0, `(.L_x_644) ;  /* 0x0000086000007945 */ /* 0x000fe60003800000 */
[----:B------:R1:W-:Y:S01]  /*16700*/  STL [R1+0x30], R0 ;  /* 0x0000300001007387 */ /* 0x0003e20000100800 */
[----:B------:R-:W-:-:S08]  /*16710*/  IADD3 R8, -R0, R10, RZ ;  /* 0x0000000a00087210 */ /* 0x000fd00007ffe1ff */
[----:B------:R-:W-:Y:S05]  /*16720*/  @!P0 BRA `(.L_x_645) ;  /* 0x000003e000008947 */ /* 0x000fea0003800000 */
[-C--:B----4-:R-:W-:Y:S02]  /*16730*/  IABS R2, R11.reuse ;  /* 0x0000000b00027213 */ /* 0x090fe40000000000 */
[----:B------:R-:W-:Y:S02]  /*16740*/  IABS R9, R11 ;  /* 0x0000000b00097213 */ /* 0x000fe40000000000 */
[----:B-1----:R-:W1:Y:S08]  /*16750*/  I2F.RP R0, R2 ;  /* 0x0000000200007306 */ /* 0x002e700000209400 */
[----:B-1----:R-:W1:Y:S02]  /*16760*/  MUFU.RCP R0, R0 ;  /* 0x0000000000007308 */ /* 0x002e640000001000 */
[----:B-1----:R-:W-:-:S06]  /*16770*/  IADD3 R0, R0, 0xffffffe, RZ ;  /* 0x0ffffffe00007810 */ /* 0x002fcc0007ffe0ff */
[----:B------:R-:W1:Y:S02]  /*16780*/  F2I.FTZ.U32.TRUNC.NTZ R5, R0 ;  /* 0x0000000000057305 */ /* 0x000e64000021f000 */
[----:B-1----:R-:W-:Y:S01]  /*16790*/  IMAD.MOV R3, RZ, RZ, -R5 ;  /* 0x000000ffff037224 */ /* 0x002fe200078e0a05 */
[----:B------:R-:W-:-:S03]  /*167a0*/  IABS R0, R7 ;  /* 0x0000000700007213 */ /* 0x000fc60000000000 */
[----:B------:R-:W-:Y:S01]  /*167b0*/  IMAD.MOV.U32 R4, RZ, RZ, R3 ;  /* 0x000000ffff047224 */ /* 0x000fe200078e0003 */
[----:B------:R-:W-:Y:S01]  /*167c0*/  IABS R3, R8 ;  /* 0x0000000800037213 */ /* 0x000fe20000000000 */
[----:B------:R-:W-:Y:S02]  /*167d0*/  IMAD.MOV.U32 R6, RZ, RZ, R0 ;  /* 0x000000ffff067224 */ /* 0x000fe400078e0000 */
[----:B------:R-:W-:Y:S02]  /*167e0*/  IMAD R0, R4, R2, RZ ;  /* 0x0000000204007224 */ /* 0x000fe400078e02ff */
[----:B------:R-:W-:Y:S01]  /*167f0*/  IMAD.MOV.U32 R4, RZ, RZ, RZ ;  /* 0x000000ffff047224 */ /* 0x000fe200078e00ff */
[----:B------:R-:W1:Y:S03]  /*16800*/  I2F.RP R10, R6 ;  /* 0x00000006000a7306 */ /* 0x000e660000209400 */
[----:B------:R-:W-:-:S04]  /*16810*/  IMAD.HI.U32 R5, R5, R0, R4 ;  /* 0x0000000005057227 */ /* 0x000fc800078e0004 */
[----:B------:R-:W-:-:S05]  /*16820*/  IMAD.MOV R0, RZ, RZ, -R9 ;  /* 0x000000ffff007224 */ /* 0x000fca00078e0a09 */
[----:B------:R-:W-:Y:S01]  /*16830*/  MOV R4, R0 ;  /* 0x0000000000047202 */ /* 0x000fe20000000f00 */
[----:B------:R-:W-:-:S04]  /*16840*/  IMAD.HI.U32 R0, R5, R3, RZ ;  /* 0x0000000305007227 */ /* 0x000fc800078e00ff */
[----:B------:R-:W-:Y:S02]  /*16850*/  IMAD R3, R0, R4, R3 ;  /* 0x0000000400037224 */ /* 0x000fe400078e0203 */
[----:B-1----:R-:W1:Y:S03]  /*16860*/  MUFU.RCP R4, R10 ;  /* 0x0000000a00047308 */ /* 0x002e660000001000 */
[----:B------:R-:W-:-:S13]  /*16870*/  ISETP.GT.U32.AND P1, PT, R2, R3, PT ;  /* 0x000000030200720c */ /* 0x000fda0003f24070 */
[----:B------:R-:W-:Y:S01]  /*16880*/  @!P1 IMAD.IADD R3, R3, 0x1, -R2 ;  /* 0x0000000103039824 */ /* 0x000fe200078e0a02 */
[----:B-1----:R-:W-:Y:S02]  /*16890*/  IADD3 R4, R4, 0xffffffe, RZ ;  /* 0x0ffffffe04047810 */ /* 0x002fe40007ffe0ff */
[----:B------:R-:W-:Y:S02]  /*168a0*/  @!P1 IADD3 R0, R0, 0x1, RZ ;  /* 0x0000000100009810 */ /* 0x000fe40007ffe0ff */
[----:B------:R-:W-:Y:S02]  /*168b0*/  ISETP.GE.U32.AND P2, PT, R3, R2, PT ;  /* 0x000000020300720c */ /* 0x000fe40003f46070 */
[----:B------:R-:W1:Y:S01]  /*168c0*/  F2I.FTZ.U32.TRUNC.NTZ R3, R4 ;  /* 0x0000000400037305 */ /* 0x000e62000021f000 */
[----:B------:R-:W-:Y:S02]  /*168d0*/  LOP3.LUT R2, R8, R11, RZ, 0x3c, !PT ;  /* 0x0000000b08027212 */ /* 0x000fe400078e3cff */
[----:B------:R-:W-:-:S02]  /*168e0*/  ISETP.NE.AND P1, PT, R11, RZ, PT ;  /* 0x000000ff0b00720c */ /* 0x000fc40003f25270 */
[----:B------:R-:W-:-:S06]  /*168f0*/  ISETP.GE.AND P0, PT, R2, RZ, PT ;  /* 0x000000ff0200720c */ /* 0x000fcc0003f06270 */
[----:B------:R-:W-:Y:S01]  /*16900*/  @P2 IADD3 R0, R0, 0x1, RZ ;  /* 0x0000000100002810 */ /* 0x000fe20007ffe0ff */
[----:B-1----:R-:W-:-:S06]  /*16910*/  IMAD.MOV R2, RZ, RZ, -R3 ;  /* 0x000000ffff027224 */ /* 0x002fcc00078e0a03 */
[----:B------:R-:W-:Y:S01]  /*16920*/  @!P0 IMAD.MOV R0, RZ, RZ, -R0 ;  /* 0x000000ffff008224 */ /* 0x000fe200078e0a00 */
[----:B------:R-:W-:Y:S02]  /*16930*/  @!P1 LOP3.LUT R0, RZ, R11, RZ, 0x33, !PT ;  /* 0x0000000bff009212 */ /* 0x000fe400078e33ff */
[----:B------:R-:W-:Y:S02]  /*16940*/  MOV R4, R2 ;  /* 0x0000000200047202 */ /* 0x000fe40000000f00 */
[----:B------:R-:W-:Y:S02]  /*16950*/  IABS R2, R7 ;  /* 0x0000000700027213 */ /* 0x000fe40000000000 */
[----:B------:R-:W-:Y:S01]  /*16960*/  IABS R9, R0 ;  /* 0x0000000000097213 */ /* 0x000fe20000000000 */
[----:B------:R-:W-:Y:S02]  /*16970*/  IMAD R4, R4, R6, RZ ;  /* 0x0000000604047224 */ /* 0x000fe400078e02ff */
[----:B------:R-:W-:-:S02]  /*16980*/  IMAD.MOV R5, RZ, RZ, -R2 ;  /* 0x000000ffff057224 */ /* 0x000fc400078e0a02 */
[----:B------:R-:W-:-:S04]  /*16990*/  IMAD.MOV.U32 R2, RZ, RZ, RZ ;  /* 0x000000ffff027224 */ /* 0x000fc800078e00ff */
[----:B------:R-:W-:Y:S01]  /*169a0*/  IMAD.HI.U32 R2, R3, R4, R2 ;  /* 0x0000000403027227 */ /* 0x000fe200078e0002 */
[----:B------:R-:W-:-:S03]  /*169b0*/  MOV R4, R5 ;  /* 0x0000000500047202 */ /* 0x000fc60000000f00 */
[----:B------:R-:W-:-:S04]  /*169c0*/  IMAD.MOV.U32 R3, RZ, RZ, R9 ;  /* 0x000000ffff037224 */ /* 0x000fc800078e0009 */
[----:B------:R-:W-:-:S04]  /*169d0*/  IMAD.HI.U32 R2, R2, R3, RZ ;  /* 0x0000000302027227 */ /* 0x000fc800078e00ff */
[----:B------:R-:W-:Y:S01]  /*169e0*/  IMAD R3, R2, R4, R3 ;  /* 0x0000000402037224 */ /* 0x000fe200078e0203 */
[----:B------:R-:W-:-:S04]  /*169f0*/  IADD3 R4, -R0, RZ, RZ ;  /* 0x000000ff00047210 */ /* 0x000fc80007ffe1ff */
        /* <DEDUP_REMOVED lines=9> */
[----:B------:R-:W-:-:S05]  /*16a90*/  @!P1 LOP3.LUT R2, RZ, R7, RZ, 0x33, !PT ;  /* 0x00000007ff029212 */ /* 0x000fca00078e33ff */
[----:B------:R-:W-:-:S04]  /*16aa0*/  IMAD.MOV R3, RZ, RZ, -R2 ;  /* 0x000000ffff037224 */ /* 0x000fc800078e0a02 */
[C---:B------:R-:W-:Y:S02]  /*16ab0*/  IMAD R3, R7.reuse, R3, R0 ;  /* 0x0000000307037224 */ /* 0x040fe400078e0200 */
[----:B------:R-:W-:Y:S02]  /*16ac0*/  IMAD R0, R7, 0x1000000, R2 ;  /* 0x0100000007007824 */ /* 0x000fe400078e0202 */
[----:B------:R-:W-:Y:S02]  /*16ad0*/  IMAD R2, R11, R4, R8 ;  /* 0x000000040b027224 */ /* 0x000fe400078e0208 */
[----:B------:R-:W-:-:S05]  /*16ae0*/  IMAD R0, R3, 0x10000, R0 ;  /* 0x0001000003007824 */ /* 0x000fca00078e0200 */
[----:B------:R1:W-:Y:S01]  /*16af0*/  STL [R1+0x38], R0 ;  /* 0x0000380001007387 */ /* 0x0003e20000100800 */
[----:B------:R-:W-:Y:S05]  /*16b00*/  BRA `(.L_x_646) ;  /* 0x0000044000007947 */ /* 0x000fea0003800000 */
.L_x_645:
[----:B-1----:R-:W2:Y:S01]  /*16b10*/  LDL R0, [R1+0x3c] ;  /* 0x00003c0001007983 */ /* 0x002ea20000100800 */
[----:B------:R-:W-:-:S04]  /*16b20*/  IMAD.MOV.U32 R2, RZ, RZ, 0x4 ;  /* 0x00000004ff027424 */ /* 0x000fc800078e00ff */
[----:B--2---:R-:W-:-:S05]  /*16b30*/  IMAD.WIDE R2, R0, R2, c[0x0][0x590] ;  /* 0x0001640000027625 */ /* 0x004fca00078e0202 */
[----:B------:R-:W2:Y:S02]  /*16b40*/  LDG.E R4, [R2.64] ;  /* 0x0000000802047981 */ /* 0x000ea4000c1e1900 */
[----:B--2-4-:R-:W-:-:S05]  /*16b50*/  IMAD R7, R4, R11, RZ ;  /* 0x0000000b04077224 */ /* 0x014fca00078e02ff */
[-C--:B------:R-:W-:Y:S02]  /*16b60*/  IABS R0, R7.reuse ;  /* 0x0000000700007213 */ /* 0x080fe40000000000 */
        /* <DEDUP_REMOVED lines=27> */
[----:B------:R-:W-:Y:S02]  /*16d20*/  IMAD R9, R4, R2, RZ ;  /* 0x0000000204097224 */ /* 0x000fe400078e02ff */
[----:B------:R-:W-:-:S03]  /*16d30*/  IMAD.MOV R2, RZ, RZ, -R2 ;  /* 0x000000ffff027224 */ /* 0x000fc600078e0a02 */
[----:B------:R-:W-:Y:S01]  /*16d40*/  IADD3 R0, -R9, c[0x0][0x538], RZ ;  /* 0x00014e0009007a10 */ /* 0x000fe20007ffe1ff */
[----:B------:R-:W-:-:S03]  /*16d50*/  IMAD R6, R7, R2, R8 ;  /* 0x0000000207067224 */ /* 0x000fc600078e0208 */
[----:B------:R-:W-:Y:S02]  /*16d60*/  IMNMX R0, R4, R0, PT ;  /* 0x0000000004007217 */ /* 0x000fe40003800200 */
[----:B------:R-:W-:Y:S02]  /*16d70*/  IABS R2, R6 ;  /* 0x0000000600027213 */ /* 0x000fe40000000000 */
[-C--:B------:R-:W-:Y:S02]  /*16d80*/  IABS R3, R0.reuse ;  /* 0x0000000000037213 */ /* 0x080fe40000000000 */
[----:B------:R-:W-:Y:S02]  /*16d90*/  IABS R10, R0 ;  /* 0x00000000000a7213 */ /* 0x000fe40000000000 */
[----:B------:R-:W1:Y:S01]  /*16da0*/  I2F.RP R4, R3 ;  /* 0x0000000300047306 */ /* 0x000e620000209400 */
[----:B------:R-:W-:Y:S02]  /*16db0*/  MOV R7, R2 ;  /* 0x0000000200077202 */ /* 0x000fe40000000f00 */
[----:B------:R-:W-:-:S05]  /*16dc0*/  IMAD.MOV R2, RZ, RZ, -R10 ;  /* 0x000000ffff027224 */ /* 0x000fca00078e0a0a */
[----:B-1----:R-:W1:Y:S02]  /*16dd0*/  MUFU.RCP R4, R4 ;  /* 0x0000000400047308 */ /* 0x002e640000001000 */
[----:B-1----:R-:W-:-:S06]  /*16de0*/  IADD3 R4, R4, 0xffffffe, RZ ;  /* 0x0ffffffe04047810 */ /* 0x002fcc0007ffe0ff */
[----:B------:R-:W1:Y:S02]  /*16df0*/  F2I.FTZ.U32.TRUNC.NTZ R5, R4 ;  /* 0x0000000400057305 */ /* 0x000e64000021f000 */
[----:B-1----:R-:W-:-:S04]  /*16e00*/  IMAD.MOV R4, RZ, RZ, -R5 ;  /* 0x000000ffff047224 */ /* 0x002fc800078e0a05 */
[----:B------:R-:W-:Y:S02]  /*16e10*/  IMAD R8, R4, R3, RZ ;  /* 0x0000000304087224 */ /* 0x000fe400078e02ff */
[----:B------:R-:W-:-:S04]  /*16e20*/  IMAD.MOV.U32 R4, RZ, RZ, RZ ;  /* 0x000000ffff047224 */ /* 0x000fc800078e00ff */
[----:B------:R-:W-:-:S04]  /*16e30*/  IMAD.HI.U32 R5, R5, R8, R4 ;  /* 0x0000000805057227 */ /* 0x000fc800078e0004 */
[----:B------:R-:W-:Y:S02]  /*16e40*/  IMAD.MOV.U32 R4, RZ, RZ, R2 ;  /* 0x000000ffff047224 */ /* 0x000fe400078e0002 */
[----:B------:R-:W-:-:S04]  /*16e50*/  IMAD.HI.U32 R2, R5, R7, RZ ;  /* 0x0000000705027227 */ /* 0x000fc800078e00ff */
[----:B------:R-:W-:-:S05]  /*16e60*/  IMAD R4, R2, R4, R7 ;  /* 0x0000000402047224 */ /* 0x000fca00078e0207 */
[----:B------:R-:W-:-:S13]  /*16e70*/  ISETP.GT.U32.AND P1, PT, R3, R4, PT ;  /* 0x000000040300720c */ /* 0x000fda0003f24070 */
[-C--:B------:R-:W-:Y:S02]  /*16e80*/  @!P1 IADD3 R4, R4, -R3.reuse, RZ ;  /* 0x8000000304049210 */ /* 0x080fe40007ffe0ff */
[----:B------:R-:W-:Y:S02]  /*16e90*/  @!P1 IADD3 R2, R2, 0x1, RZ ;  /* 0x0000000102029810 */ /* 0x000fe40007ffe0ff */
[----:B------:R-:W-:Y:S02]  /*16ea0*/  ISETP.GE.U32.AND P2, PT, R4, R3, PT ;  /* 0x000000030400720c */ /* 0x000fe40003f46070 */
[----:B------:R-:W-:Y:S02]  /*16eb0*/  LOP3.LUT R3, R6, R0, RZ, 0x3c, !PT ;  /* 0x0000000006037212 */ /* 0x000fe400078e3cff */
[----:B------:R-:W-:Y:S02]  /*16ec0*/  ISETP.NE.AND P1, PT, R0, RZ, PT ;  /* 0x000000ff0000720c */ /* 0x000fe40003f25270 */
[----:B------:R-:W-:Y:S01]  /*16ed0*/  ISETP.GE.AND P0, PT, R3, RZ, PT ;  /* 0x000000ff0300720c */ /* 0x000fe20003f06270 */
[----:B------:R-:W-:Y:S01]  /*16ee0*/  IMAD.MOV R3, RZ, RZ, -R0 ;  /* 0x000000ffff037224 */ /* 0x000fe200078e0a00 */
[----:B------:R-:W-:-:S05]  /*16ef0*/  IADD3 R6, R9, 0x1000000, R6 ;  /* 0x0100000009067810 */ /* 0x000fca0007ffe006 */
[----:B------:R-:W-:-:S06]  /*16f00*/  @P2 IADD3 R2, R2, 0x1, RZ ;  /* 0x0000000102022810 */ /* 0x000fcc0007ffe0ff */
[----:B------:R-:W-:Y:S01]  /*16f10*/  @!P0 IMAD.MOV R2, RZ, RZ, -R2 ;  /* 0x000000ffff028224 */ /* 0x000fe200078e0a02 */
[----:B------:R-:W-:-:S05]  /*16f20*/  @!P1 LOP3.LUT R2, RZ, R0, RZ, 0x33, !PT ;  /* 0x00000000ff029212 */ /* 0x000fca00078e33ff */
[----:B------:R-:W-:-:S05]  /*16f30*/  IMAD R0, R2, R3, R6 ;  /* 0x0000000302007224 */ /* 0x000fca00078e0206 */
[----:B------:R1:W-:Y:S02]  /*16f40*/  STL [R1+0x38], R0 ;  /* 0x0000380001007387 */ /* 0x0003e40000100800 */
.L_x_646:
[----:B------:R-:W-:Y:S05]  /*16f50*/  BSYNC B0 ;  /* 0x0000000000007941 */ /* 0x000fea0003800000 */
.L_x_644:
[----:B------:R-:W-:-:S04]  /*16f60*/  LOP3.LUT R2, RZ, R2, RZ, 0x33, !PT ;  /* 0x00000002ff027212 */ /* 0x000fc800078e33ff */
[----:B-1----:R-:W-:-:S05]  /*16f70*/  IADD3 R0, R2, R11, RZ ;  /* 0x0000000b02007210 */ /* 0x002fca0007ffe0ff */
[----:B------:R1:W-:Y:S01]  /*16f80*/  STL [R1+0x34], R0 ;  /* 0x0000340001007387 */ /* 0x0003e20000100800 */
[----:B------:R-:W-:Y:S05]  /*16f90*/  BRA `(.L_x_647) ;  /* 0x0000005000007947 */ /* 0x000fea0003800000 */
.L_x_635:
[----:B------:R-:W-:Y:S01]  /*16fa0*/  MOV R0, c[0x0][0x53c] ;  /* 0x00014f0000007a02 */ /* 0x000fe20000000f00 */
[----:B------:R2:W-:Y:S04]  /*16fb0*/  STL [R1+0x30], R10 ;  /* 0x0000300a01007387 */ /* 0x0005e80000100800 */
[----:B------:R2:W-:Y:S04]  /*16fc0*/  STL [R1+0x34], RZ ;  /* 0x000034ff01007387 */ /* 0x0005e80000100800 */
[----:B------:R2:W-:Y:S04]  /*16fd0*/  STL [R1+0x38], RZ ;  /* 0x000038ff01007387 */ /* 0x0005e80000100800 */
[----:B------:R2:W-:Y:S02]  /*16fe0*/  STL [R1+0x3c], R0 ;  /* 0x00003c0001007387 */ /* 0x0005e40000100800 */
.L_x_647:
[----:B------:R-:W-:Y:S05]  /*16ff0*/  BSYNC B1 ;  /* 0x0000000000017941 */ /* 0x000fea0003800000 */
.L_x_633:
        /* <DEDUP_REMOVED lines=9> */
.L_x_628:
[----:B--2---:R-:W2:Y:S02]  /*17090*/  LDL R0, [R1+0x3c] ;  /* 0x00003c0001007983 */ /* 0x004ea40000100800 */
[----:B--2---:R-:W-:-:S13]  /*170a0*/  ISETP.GE.AND P0, PT, R0, c[0x0][0x53c], PT ;  /* 0x00014f0000007a0c */ /* 0x004fda0003f06270 */
[----:B-1--4-:R-:W-:Y:S01]  /*170b0*/  @P0 CALL.REL.NOINC `(.L_x_648) ;  /* 0x0000001000000944 */ /* 0x012fe20003c00000 */
[----:B------:R-:W-:Y:S05]  /*170c0*/  BRA `(.L_x_649) ;  /* 0xfffea8e000007947 */ /* 0x000fea000383ffff */
.L_x_648:
[----:B------:R-:W-:Y:S05]  /*170d0*/  EXIT ;  /* 0x000000000000794d */ /* 0x000fea0003800000 */
.L_x_521:
[----:B------:R-:W-:Y:S01]  /*170e0*/  IMAD.MOV.U32 R0, RZ, RZ, R5 ;  /* 0x000000ffff007224 */ /* 0x000fe200078e0005 */
[----:B------:R-:W-:Y:S02]  /*170f0*/  MOV R2, 0x1 ;  /* 0x0000000100027802 */ /* 0x000fe40000000f00 */
[----:B------:R-:W-:Y:S02]  /*17100*/  MOV R3, 0x17120 ;  /* 0x0001712000037802 */ /* 0x000fe40000000f00 */
[----:B------:R-:W-:Y:S05]  /*17110*/  CALL.REL.NOINC `($__internal_12_$__cuda_sm70_shflsync_up_p) ;  /* 0x0000143000007944 */ /* 0x000fea0003c00000 */
[----:B------:R-:W-:Y:S01]  /*17120*/  MOV R0, R4 ;  /* 0x0000000400007202 */ /* 0x000fe20000000f00 */
[----:B------:R-:W-:Y:S05]  /*17130*/  BRA `(.L_x_650) ;  /* 0xfffe934000007947 */ /* 0x000fea000383ffff */
.L_x_522:
[----:B------:R-:W-:Y:S01]  /*17140*/  IMAD.MOV.U32 R0, RZ, RZ, R5 ;  /* 0x000000ffff007224 */ /* 0x000fe200078e0005 */
[----:B------:R-:W-:Y:S02]  /*17150*/  MOV R2, 0x2 ;  /* 0x0000000200027802 */ /* 0x000fe40000000f00 */
[----:B------:R-:W-:Y:S02]  /*17160*/  MOV R3, 0x17180 ;  /* 0x0001718000037802 */ /* 0x000fe40000000f00 */
[----:B------:R-:W-:Y:S05]  /*17170*/  CALL.REL.NOINC `($__internal_12_$__cuda_sm70_shflsync_up_p) ;  /* 0x000013d000007944 */ /* 0x000fea0003c00000 */
[----:B------:R-:W-:Y:S01]  /*17180*/  SEL R0, R4, RZ, P4 ;  /* 0x000000ff04007207 */ /* 0x000fe20002000000 */
[----:B------:R-:W-:Y:S01]  /*17190*/  IMAD.MOV.U32 R2, RZ, RZ, 0x4 ;  /* 0x00000004ff027424 */ /* 0x000fe200078e00ff */
[----:B------:R-:W-:-:S03]  /*171a0*/  MOV R3, 0x171d0 ;  /* 0x000171d000037802 */ /* 0x000fc60000000f00 */
[----:B------:R-:W-:Y:S02]  /*171b0*/  IMAD.IADD R0, R5, 0x1, R0 ;  /* 0x0000000105007824 */ /* 0x000fe400078e0200 */
        /* <DEDUP_REMOVED lines=13> */
[----:B------:R-:W-:Y:S02]  /*17290*/  MOV R3, 0x1f ;  /* 0x0000001f00037802 */ /* 0x000fe40000000f00 */
[----:B------:R-:W-:Y:S01]  /*172a0*/  MOV R2, 0x172e0 ;  /* 0x000172e000027802 */ /* 0x000fe20000000f00 */
[----:B------:R-:W-:-:S04]  /*172b0*/  IMAD.IADD R4, R0, 0x1, R4 ;  /* 0x0000000100047824 */ /* 0x000fc800078e0204 */
[----:B------:R-:W-:Y:S02]  /*172c0*/  IMAD.MOV.U32 R9, RZ, RZ, R4 ;  /* 0x000000ffff097224 */ /* 0x000fe400078e0004 */
[----:B------:R-:W-:Y:S05]  /*172d0*/  CALL.REL.NOINC `($__internal_11_$__cuda_sm70_shflsync_idx_p) ;  /* 0x0000122000007944 */ /* 0x000fea0003c00000 */
[----:B------:R-:W-:Y:S01]  /*172e0*/  MOV R0, R5 ;  /* 0x0000000500007202 */ /* 0x000fe20000000f00 */
[----:B------:R-:W-:Y:S05]  /*172f0*/  BRA `(.L_x_651) ;  /* 0xfffe928000007947 */ /* 0x000fea000383ffff */
.L_x_524:
[----:B------:R-:W-:Y:S02]  /*17300*/  SEL R0, RZ, 0x1, P0 ;  /* 0x00000001ff007807 */ /* 0x000fe40000000000 */
[----:B------:R-:W-:Y:S02]  /*17310*/  MOV R2, 0x17330 ;  /* 0x0001733000027802 */ /* 0x000fe40000000f00 */
[----:B------:R-:W-:Y:S05]  /*17320*/  CALL.REL.NOINC `($__internal_13_$__cuda_sm70_votesync_ballot) ;  /* 0x0000129000007944 */ /* 0x000fea0003c00000 */
[----:B------:R-:W-:Y:S01]  /*17330*/  MOV R7, R0 ;  /* 0x0000000000077202 */ /* 0x000fe20000000f00 */
[----:B------:R-:W-:Y:S05]  /*17340*/  BRA `(.L_x_652) ;  /* 0xfffe92c000007947 */ /* 0x000fea000383ffff */
.L_x_525:
[----:B------:R-:W-:Y:S01]  /*17350*/  IMAD.MOV.U32 R9, RZ, RZ, R10 ;  /* 0x000000ffff097224 */ /* 0x000fe200078e000a */
[----:B------:R-:W-:Y:S01]  /*17360*/  MOV R5, R0 ;  /* 0x0000000000057202 */ /* 0x000fe20000000f00 */
[----:B------:R-:W-:Y:S01]  /*17370*/  IMAD.MOV.U32 R3, RZ, RZ, 0x1f ;  /* 0x0000001fff037424 */ /* 0x000fe200078e00ff */
[----:B-1----:R-:W-:Y:S02]  /*17380*/  MOV R2, 0x173a0 ;  /* 0x000173a000027802 */ /* 0x002fe40000000f00 */
[----:B------:R-:W-:Y:S05]  /*17390*/  CALL.REL.NOINC `($__internal_11_$__cuda_sm70_shflsync_idx_p) ;  /* 0x0000116000007944 */ /* 0x000fea0003c00000 */
[----:B------:R-:W-:Y:S01]  /*173a0*/  IMAD.MOV.U32 R12, RZ, RZ, R5 ;  /* 0x000000ffff0c7224 */ /* 0x000fe200078e0005 */
[----:B------:R-:W-:Y:S01]  /*173b0*/  MOV R9, R8 ;  /* 0x0000000800097202 */ /* 0x000fe20000000f00 */
[----:B------:R-:W-:Y:S01]  /*173c0*/  IMAD.MOV.U32 R6, RZ, RZ, RZ ;  /* 0x000000ffff067224 */ /* 0x000fe200078e00ff */
[----:B------:R-:W-:Y:S01]  /*173d0*/  MOV R5, R0 ;  /* 0x0000000000057202 */ /* 0x000fe20000000f00 */
[----:B------:R-:W-:Y:S01]  /*173e0*/  IMAD.MOV.U32 R3, RZ, RZ, 0x1f ;  /* 0x0000001fff037424 */ /* 0x000fe200078e00ff */
[----:B------:R-:W-:-:S02]  /*173f0*/  MOV R2, 0x17410 ;  /* 0x0001741000027802 */ /* 0x000fc40000000f00 */
[----:B------:R-:W-:Y:S05]  /*17400*/  CALL.REL.NOINC `($__internal_11_$__cuda_sm70_shflsync_idx_p) ;  /* 0x000010f000007944 */ /* 0x000fea0003c00000 */
[----:B------:R-:W-:Y:S01]  /*17410*/  MOV R10, R5 ;  /* 0x00000005000a7202 */ /* 0x000fe20000000f00 */
[----:B------:R-:W-:Y:S05]  /*17420*/  BRA `(.L_x_653) ;  /* 0xfffe925000007947 */ /* 0x000fea000383ffff */
.L_x_528:
[----:B------:R-:W-:Y:S01]  /*17430*/  IMAD.MOV.U32 R9, RZ, RZ, R4 ;  /* 0x000000ffff097224 */ /* 0x000fe200078e0004 */
[----:B------:R-:W-:-:S02]  /*17440*/  MOV R3, 0x1f ;  /* 0x0000001f00037802 */ /* 0x000fc40000000f00 */
[----:B-1----:R-:W-:Y:S02]  /*17450*/  MOV R2, 0x17470 ;  /* 0x0001747000027802 */ /* 0x002fe40000000f00 */
[----:B--234-:R-:W-:Y:S05]  /*17460*/  CALL.REL.NOINC `($__internal_11_$__cuda_sm70_shflsync_idx_p) ;  /* 0x0000109000007944 */ /* 0x01cfea0003c00000 */
[----:B------:R-:W-:Y:S01]  /*17470*/  MOV R6, R5 ;  /* 0x0000000500067202 */ /* 0x000fe20000000f00 */
[----:B------:R-:W-:Y:S05]  /*17480*/  BRA `(.L_x_527) ;  /* 0xfffe925000007947 */ /* 0x000fea000383ffff */
.L_x_587:
[----:B--2---:R2:W5:Y:S01]  /*17490*/  LDL R2, [R1+0x8] ;  /* 0x0000080001027983 */ /* 0x0045620000100800 */
[----:B------:R-:W-:Y:S02]  /*174a0*/  MOV R6, 0x2 ;  /* 0x0000000200067802 */ /* 0x000fe40000000f00 */
[----:B-1----:R-:W-:Y:S02]  /*174b0*/  MOV R3, 0x174d0 ;  /* 0x000174d000037802 */ /* 0x002fe40000000f00 */
[----:B--2--5:R-:W-:Y:S05]  /*174c0*/  CALL.REL.NOINC `($__internal_10_$__cuda_sm70_shflsync_bfly_p) ;  /* 0x00000fe000007944 */ /* 0x024fea0003c00000 */
[----:B------:R-:W-:Y:S01]  /*174d0*/  MOV R0, R6 ;  /* 0x0000000600007202 */ /* 0x000fe20000000f00 */
[----:B------:R-:W-:Y:S05]  /*174e0*/  BRA `(.L_x_654) ;  /* 0xffffb8d000007947 */ /* 0x000fea000383ffff */
.L_x_588:
[----:B------:R-:W-:Y:S01]  /*174f0*/  IMAD.MOV.U32 R2, RZ, RZ, R0 ;  /* 0x000000ffff027224 */ /* 0x000fe200078e0000 */
[----:B------:R-:W-:Y:S02]  /*17500*/  MOV R6, 0x1 ;  /* 0x0000000100067802 */ /* 0x000fe40000000f00 */
[----:B-1----:R-:W-:Y:S02]  /*17510*/  MOV R3, 0x17530 ;  /* 0x0001753000037802 */ /* 0x002fe40000000f00 */
[----:B------:R-:W-:Y:S05]  /*17520*/  CALL.REL.NOINC `($__internal_10_$__cuda_sm70_shflsync_bfly_p) ;  /* 0x00000f8000007944 */ /* 0x000fea0003c00000 */
[----:B------:R1:W5:Y:S01]  /*17530*/  LDL R2, [R1+0xc] ;  /* 0x00000c0001027983 */ /* 0x0003620000100800 */
[----:B------:R-:W-:Y:S01]  /*17540*/  FADD.FTZ R0, R0, R6 ;  /* 0x0000000600007221 */ /* 0x000fe20000010000 */
[----:B------:R-:W-:-:S02]  /*17550*/  MOV R6, 0x2 ;  /* 0x0000000200067802 */ /* 0x000fc40000000f00 */
[----:B------:R-:W-:Y:S02]  /*17560*/  MOV R3, 0x17580 ;  /* 0x0001758000037802 */ /* 0x000fe40000000f00 */
[----:B-1---5:R-:W-:Y:S05]  /*17570*/  CALL.REL.NOINC `($__internal_10_$__cuda_sm70_shflsync_bfly_p) ;  /* 0x00000f3000007944 */ /* 0x022fea0003c00000 */
[----:B------:R-:W2:Y:S01]  /*17580*/  LDL.LU R2, [R1+0xc] ;  /* 0x00000c0001027983 */ /* 0x000ea20000300800 */
[----:B------:R-:W-:Y:S01]  /*17590*/  MOV R3, 0x175e0 ;  /* 0x000175e000037802 */ /* 0x000fe20000000f00 */
[----:B--2---:R-:W-:Y:S01]  /*175a0*/  FADD.FTZ R5, R2, R6 ;  /* 0x0000000602057221 */ /* 0x004fe20000010000 */
[----:B------:R-:W-:-:S04]  /*175b0*/  MOV R6, 0x1 ;  /* 0x0000000100067802 */ /* 0x000fc80000000f00 */
[----:B------:R-:W-:Y:S02]  /*175c0*/  MOV R2, R5 ;  /* 0x0000000500027202 */ /* 0x000fe40000000f00 */
[----:B------:R-:W-:Y:S05]  /*175d0*/  CALL.REL.NOINC `($__internal_10_$__cuda_sm70_shflsync_bfly_p) ;  /* 0x00000ed000007944 */ /* 0x000fea0003c00000 */
[----:B------:R-:W-:Y:S05]  /*175e0*/  BRA `(.L_x_655) ;  /* 0xffffb86000007947 */ /* 0x000fea000383ffff */
.L_x_595:
[----:B-1234-:R-:W-:Y:S01]  /*175f0*/  IMAD.MOV.U32 R9, RZ, RZ, R7 ;  /* 0x000000ffff097224 */ /* 0x01efe200078e0007 */
[----:B------:R-:W-:Y:S01]  /*17600*/  MOV R5, RZ ;  /* 0x000000ff00057202 */ /* 0x000fe20000000f00 */
[----:B------:R-:W-:Y:S01]  /*17610*/  IMAD.MOV.U32 R3, RZ, RZ, 0x181f ;  /* 0x0000181fff037424 */ /* 0x000fe200078e00ff */
[----:B------:R-:W-:Y:S02]  /*17620*/  MOV R2, 0x17640 ;  /* 0x0001764000027802 */ /* 0x000fe40000000f00 */
[----:B------:R-:W-:Y:S05]  /*17630*/  CALL.REL.NOINC `($__internal_11_$__cuda_sm70_shflsync_idx_p) ;  /* 0x00000ec000007944 */ /* 0x000fea0003c00000 */
[----:B------:R-:W-:Y:S01]  /*17640*/  MOV R11, R5 ;  /* 0x00000005000b7202 */ /* 0x000fe20000000f00 */
[----:B------:R-:W-:Y:S05]  /*17650*/  BRA `(.L_x_656) ;  /* 0xffffcc6000007947 */ /* 0x000fea000383ffff */
.L_x_596:
[----:B------:R-:W-:Y:S01]  /*17660*/  IMAD.MOV.U32 R9, RZ, RZ, R10 ;  /* 0x000000ffff097224 */ /* 0x000fe200078e000a */
[----:B------:R-:W-:Y:S01]  /*17670*/  MOV R5, RZ ;  /* 0x000000ff00057202 */ /* 0x000fe20000000f00 */
[----:B------:R-:W-:Y:S01]  /*17680*/  IMAD.MOV.U32 R3, RZ, RZ, 0x181f ;  /* 0x0000181fff037424 */ /* 0x000fe200078e00ff */
[----:B------:R-:W-:Y:S02]  /*17690*/  MOV R2, 0x176b0 ;  /* 0x000176b000027802 */ /* 0x000fe40000000f00 */
[----:B-12---:R-:W-:Y:S05]  /*176a0*/  CALL.REL.NOINC `($__internal_11_$__cuda_sm70_shflsync_idx_p) ;  /* 0x00000e5000007944 */ /* 0x006fea0003c00000 */
[----:B------:R-:W-:Y:S01]  /*176b0*/  MOV R2, R5 ;  /* 0x0000000500027202 */ /* 0x000fe20000000f00 */
[----:B------:R-:W-:Y:S05]  /*176c0*/  BRA `(.L_x_657) ;  /* 0xffffcc1000007947 */ /* 0x000fea000383ffff */
.L_x_599:
[----:B--2---:R-:W-:Y:S01]  /*176d0*/  IMAD.MOV.U32 R9, RZ, RZ, R7 ;  /* 0x000000ffff097224 */ /* 0x004fe200078e0007 */
[----:B------:R-:W-:Y:S01]  /*176e0*/  MOV R5, 0x1 ;  /* 0x0000000100057802 */ /* 0x000fe20000000f00 */
[----:B------:R-:W-:Y:S01]  /*176f0*/  IMAD.MOV.U32 R3, RZ, RZ, 0x181f ;  /* 0x0000181fff037424 */ /* 0x000fe200078e00ff */
[----:B----4-:R-:W-:-:S02]  /*17700*/  MOV R2, 0x17720 ;  /* 0x0001772000027802 */ /* 0x010fc40000000f00 */
[----:B-1-3--:R-:W-:Y:S05]  /*17710*/  CALL.REL.NOINC `($__internal_11_$__cuda_sm70_shflsync_idx_p) ;  /* 0x00000de000007944 */ /* 0x00afea0003c00000 */
[----:B------:R-:W-:Y:S01]  /*17720*/  IMAD.MOV.U32 R11, RZ, RZ, R5 ;  /* 0x000000ffff0b7224 */ /* 0x000fe200078e0005 */
[----:B------:R-:W-:Y:S01]  /*17730*/  MOV R5, 0x1 ;  /* 0x0000000100057802 */ /* 0x000fe20000000f00 */
[----:B------:R-:W-:Y:S01]  /*17740*/  IMAD.MOV.U32 R9, RZ, RZ, R10 ;  /* 0x000000ffff097224 */ /* 0x000fe200078e000a */
[----:B------:R-:W-:-:S02]  /*17750*/  MOV R3, 0x181f ;  /* 0x0000181f00037802 */ /* 0x000fc40000000f00 */
[----:B------:R-:W-:Y:S02]  /*17760*/  MOV R2, 0x17780 ;  /* 0x0001778000027802 */ /* 0x000fe40000000f00 */
[----:B------:R-:W-:Y:S05]  /*17770*/  CALL.REL.NOINC `($__internal_11_$__cuda_sm70_shflsync_idx_p) ;  /* 0x00000d8000007944 */ /* 0x000fea0003c00000 */
[----:B------:R-:W-:Y:S01]  /*17780*/  MOV R2, R5 ;  /* 0x0000000500027202 */ /* 0x000fe20000000f00 */
[----:B------:R-:W-:Y:S05]  /*17790*/  BRA `(.L_x_658) ;  /* 0xffffcc4000007947 */ /* 0x000fea000383ffff */
.L_x_602:
[----:B-1----:R-:W-:Y:S01]  /*177a0*/  IMAD.MOV.U32 R9, RZ, RZ, R7 ;  /* 0x000000ffff097224 */ /* 0x002fe200078e0007 */
[----:B------:R-:W-:Y:S01]  /*177b0*/  MOV R5, 0x2 ;  /* 0x0000000200057802 */ /* 0x000fe20000000f00 */
[----:B------:R-:W-:Y:S01]  /*177c0*/  IMAD.MOV.U32 R3, RZ, RZ, 0x181f ;  /* 0x0000181fff037424 */ /* 0x000fe200078e00ff */
[----:B----4-:R-:W-:Y:S02]  /*177d0*/  MOV R2, 0x177f0 ;  /* 0x000177f000027802 */ /* 0x010fe40000000f00 */
[----:B--23--:R-:W-:Y:S05]  /*177e0*/  CALL.REL.NOINC `($__internal_11_$__cuda_sm70_shflsync_idx_p) ;  /* 0x00000d1000007944 */ /* 0x00cfea0003c00000 */
[----:B------:R-:W-:Y:S01]  /*177f0*/  MOV R11, R5 ;  /* 0x00000005000b7202 */ /* 0x000fe20000000f00 */
[----:B------:R-:W-:Y:S05]  /*17800*/  BRA `(.L_x_659) ;  /* 0xffffccd000007947 */ /* 0x000fea000383ffff */
.L_x_603:
[----:B------:R-:W-:Y:S01]  /*17810*/  IMAD.MOV.U32 R9, RZ, RZ, R10 ;  /* 0x000000ffff097224 */ /* 0x000fe200078e000a */
[----:B------:R-:W-:Y:S01]  /*17820*/  MOV R5, 0x2 ;  /* 0x0000000200057802 */ /* 0x000fe20000000f00 */
[----:B------:R-:W-:Y:S01]  /*17830*/  IMAD.MOV.U32 R3, RZ, RZ, 0x181f ;  /* 0x0000181fff037424 */ /* 0x000fe200078e00ff */
[----:B----4-:R-:W-:Y:S02]  /*17840*/  MOV R2, 0x17860 ;  /* 0x0001786000027802 */ /* 0x010fe40000000f00 */
[----:B-123--:R-:W-:Y:S05]  /*17850*/  CALL.REL.NOINC `($__internal_11_$__cuda_sm70_shflsync_idx_p) ;  /* 0x00000ca000007944 */ /* 0x00efea0003c00000 */
[----:B------:R-:W-:Y:S01]  /*17860*/  MOV R2, R5 ;  /* 0x0000000500027202 */ /* 0x000fe20000000f00 */
[----:B------:R-:W-:Y:S05]  /*17870*/  BRA `(.L_x_660) ;  /* 0xffffcc8000007947 */ /* 0x000fea000383ffff */
.L_x_606:
[----:B-1----:R-:W-:Y:S01]  /*17880*/  IMAD.MOV.U32 R9, RZ, RZ, R7 ;  /* 0x000000ffff097224 */ /* 0x002fe200078e0007 */
[----:B------:R-:W-:Y:S01]  /*17890*/  MOV R5, 0x3 ;  /* 0x0000000300057802 */ /* 0x000fe20000000f00 */
[----:B------:R-:W-:Y:S01]  /*178a0*/  IMAD.MOV.U32 R3, RZ, RZ, 0x181f ;  /* 0x0000181fff037424 */ /* 0x000fe200078e00ff */
[----:B------:R-:W-:-:S02]  /*178b0*/  MOV R2, 0x178d0 ;  /* 0x000178d000027802 */ /* 0x000fc40000000f00 */
[----:B--234-:R-:W-:Y:S05]  /*178c0*/  CALL.REL.NOINC `($__internal_11_$__cuda_sm70_shflsync_idx_p) ;  /* 0x00000c3000007944 */ /* 0x01cfea0003c00000 */
[----:B------:R-:W-:Y:S01]  /*178d0*/  IMAD.MOV.U32 R7, RZ, RZ, R5 ;  /* 0x000000ffff077224 */ /* 0x000fe200078e0005 */
[----:B------:R-:W-:Y:S01]  /*178e0*/  MOV R5, 0x3 ;  /* 0x0000000300057802 */ /* 0x000fe20000000f00 */
[----:B------:R-:W-:Y:S01]  /*178f0*/  IMAD.MOV.U32 R9, RZ, RZ, R10 ;  /* 0x000000ffff097224 */ /* 0x000fe200078e000a */
[----:B------:R-:W-:-:S02]  /*17900*/  MOV R3, 0x181f ;  /* 0x0000181f00037802 */ /* 0x000fc40000000f00 */
[----:B------:R-:W-:Y:S02]  /*17910*/  MOV R2, 0x17930 ;  /* 0x0001793000027802 */ /* 0x000fe40000000f00 */
[----:B------:R-:W-:Y:S05]  /*17920*/  CALL.REL.NOINC `($__internal_11_$__cuda_sm70_shflsync_idx_p) ;  /* 0x00000bd000007944 */ /* 0x000fea0003c00000 */
[----:B------:R-:W-:Y:S05]  /*17930*/  BRA `(.L_x_661) ;  /* 0xffffccd000007947 */ /* 0x000fea000383ffff */
.L_x_608:
[----:B------:R-:W-:Y:S01]  /*17940*/  IMAD.MOV.U32 R9, RZ, RZ, R28 ;  /* 0x000000ffff097224 */ /* 0x000fe200078e001c */
[----:B------:R-:W-:Y:S01]  /*17950*/  MOV R5, RZ ;  /* 0x000000ff00057202 */ /* 0x000fe20000000f00 */
[----:B------:R-:W-:Y:S01]  /*17960*/  IMAD.MOV.U32 R3, RZ, RZ, 0x1c1f ;  /* 0x00001c1fff037424 */ /* 0x000fe200078e00ff */
[----:B------:R-:W-:Y:S02]  /*17970*/  MOV R2, 0x17990 ;  /* 0x0001799000027802 */ /* 0x000fe40000000f00 */
[----:B-1----:R-:W-:Y:S05]  /*17980*/  CALL.REL.NOINC `($__internal_11_$__cuda_sm70_shflsync_idx_p) ;  /* 0x00000b7000007944 */ /* 0x002fea0003c00000 */
[----:B------:R-:W-:Y:S01]  /*17990*/  MOV R4, R5 ;  /* 0x0000000500047202 */ /* 0x000fe20000000f00 */
[----:B------:R-:W-:Y:S05]  /*179a0*/  BRA `(.L_x_662) ;  /* 0xffffcf6000007947 */ /* 0x000fea000383ffff */
.L_x_609:
[----:B------:R-:W-:Y:S01]  /*179b0*/  IMAD.MOV.U32 R9, RZ, RZ, R29 ;  /* 0x000000ffff097224 */ /* 0x000fe200078e001d */
[----:B------:R-:W-:Y:S01]  /*179c0*/  MOV R5, RZ ;  /* 0x000000ff00057202 */ /* 0x000fe20000000f00 */
[----:B------:R-:W-:Y:S01]  /*179d0*/  IMAD.MOV.U32 R3, RZ, RZ, 0x1c1f ;  /* 0x00001c1fff037424 */ /* 0x000fe200078e00ff */
[----:B------:R-:W-:Y:S02]  /*179e0*/  MOV R2, 0x17a00 ;  /* 0x00017a0000027802 */ /* 0x000fe40000000f00 */
[----:B-123--:R-:W-:Y:S05]  /*179f0*/  CALL.REL.NOINC `($__internal_11_$__cuda_sm70_shflsync_idx_p) ;  /* 0x00000b0000007944 */ /* 0x00efea0003c00000 */
[----:B------:R-:W-:Y:S01]  /*17a00*/  MOV R0, R5 ;  /* 0x0000000500007202 */ /* 0x000fe20000000f00 */
[----:B------:R-:W-:Y:S05]  /*17a10*/  BRA `(.L_x_663) ;  /* 0xffffcf1000007947 */ /* 0x000fea000383ffff */
.L_x_612:
[----:B------:R-:W-:Y:S01]  /*17a20*/  IMAD.MOV.U32 R9, RZ, RZ, R28 ;  /* 0x000000ffff097224 */ /* 0x000fe200078e001c */
[----:B------:R-:W-:Y:S01]  /*17a30*/  MOV R5, 0x1 ;  /* 0x0000000100057802 */ /* 0x000fe20000000f00 */
[----:B---3--:R-:W-:Y:S01]  /*17a40*/  IMAD.MOV.U32 R3, RZ, RZ, 0x1c1f ;  /* 0x00001c1fff037424 */ /* 0x008fe200078e00ff */
[----:B------:R-:W-:-:S02]  /*17a50*/  MOV R2, 0x17a70 ;  /* 0x00017a7000027802 */ /* 0x000fc40000000f00 */
[----:B--2-4-:R-:W-:Y:S05]  /*17a60*/  CALL.REL.NOINC `($__internal_11_$__cuda_sm70_shflsync_idx_p) ;  /* 0x00000a9000007944 */ /* 0x014fea0003c00000 */
        /* <DEDUP_REMOVED lines=8> */
.L_x_616:
[----:B------:R-:W-:Y:S01]  /*17af0*/  IMAD.MOV.U32 R9, RZ, RZ, R6 ;  /* 0x000000ffff097224 */ /* 0x000fe200078e0006 */
[----:B------:R-:W-:Y:S01]  /*17b00*/  MOV R5, RZ ;  /* 0x000000ff00057202 */ /* 0x000fe20000000f00 */
[----:B------:R-:W-:Y:S01]  /*17b10*/  IMAD.MOV.U32 R3, RZ, RZ, 0x181f ;  /* 0x0000181fff037424 */ /* 0x000fe200078e00ff */
[----:B------:R-:W-:Y:S02]  /*17b20*/  MOV R2, 0x17b40 ;  /* 0x00017b4000027802 */ /* 0x000fe40000000f00 */
[----:B------:R-:W-:Y:S05]  /*17b30*/  CALL.REL.NOINC `($__internal_11_$__cuda_sm70_shflsync_idx_p) ;  /* 0x000009c000007944 */ /* 0x000fea0003c00000 */
[----:B------:R-:W-:Y:S01]  /*17b40*/  MOV R11, R5 ;  /* 0x00000005000b7202 */ /* 0x000fe20000000f00 */
[----:B------:R-:W-:Y:S05]  /*17b50*/  BRA `(.L_x_665) ;  /* 0xffffe03000007947 */ /* 0x000fea000383ffff */
.L_x_617:
[----:B------:R-:W-:Y:S01]  /*17b60*/  IMAD.MOV.U32 R9, RZ, RZ, R10 ;  /* 0x000000ffff097224 */ /* 0x000fe200078e000a */
[----:B------:R-:W-:Y:S01]  /*17b70*/  MOV R5, RZ ;  /* 0x000000ff00057202 */ /* 0x000fe20000000f00 */
[----:B------:R-:W-:Y:S01]  /*17b80*/  IMAD.MOV.U32 R3, RZ, RZ, 0x181f ;  /* 0x0000181fff037424 */ /* 0x000fe200078e00ff */
[----:B------:R-:W-:Y:S02]  /*17b90*/  MOV R2, 0x17bb0 ;  /* 0x00017bb000027802 */ /* 0x000fe40000000f00 */
[----:B-12---:R-:W-:Y:S05]  /*17ba0*/  CALL.REL.NOINC `($__internal_11_$__cuda_sm70_shflsync_idx_p) ;  /* 0x0000095000007944 */ /* 0x006fea0003c00000 */
[----:B------:R-:W-:Y:S01]  /*17bb0*/  MOV R2, R5 ;  /* 0x0000000500027202 */ /* 0x000fe20000000f00 */
[----:B------:R-:W-:Y:S05]  /*17bc0*/  BRA `(.L_x_666) ;  /* 0xffffdfe000007947 */ /* 0x000fea000383ffff */
.L_x_620:
[----:B------:R-:W-:Y:S01]  /*17bd0*/  IMAD.MOV.U32 R9, RZ, RZ, R6 ;  /* 0x000000ffff097224 */ /* 0x000fe200078e0006 */
[----:B--2---:R-:W-:Y:S01]  /*17be0*/  MOV R5, 0x1 ;  /* 0x0000000100057802 */ /* 0x004fe20000000f00 */
        /* <DEDUP_REMOVED lines=11> */
.L_x_623:
[----:B------:R-:W-:Y:S01]  /*17ca0*/  IMAD.MOV.U32 R9, RZ, RZ, R6 ;  /* 0x000000ffff097224 */ /* 0x000fe200078e0006 */
[----:B-1----:R-:W-:Y:S01]  /*17cb0*/  MOV R5, 0x2 ;  /* 0x0000000200057802 */ /* 0x002fe20000000f00 */
[----:B------:R-:W-:Y:S01]  /*17cc0*/  IMAD.MOV.U32 R3, RZ, RZ, 0x181f ;  /* 0x0000181fff037424 */ /* 0x000fe200078e00ff */
[----:B----4-:R-:W-:Y:S02]  /*17cd0*/  MOV R2, 0x17cf0 ;  /* 0x00017cf000027802 */ /* 0x010fe40000000f00 */
[----:B--23--:R-:W-:Y:S05]  /*17ce0*/  CALL.REL.NOINC `($__internal_11_$__cuda_sm70_shflsync_idx_p) ;  /* 0x0000081000007944 */ /* 0x00cfea0003c00000 */
[----:B------:R-:W-:Y:S01]  /*17cf0*/  MOV R11, R5 ;  /* 0x00000005000b7202 */ /* 0x000fe20000000f00 */
[----:B------:R-:W-:Y:S05]  /*17d00*/  BRA `(.L_x_668) ;  /* 0xffffe0b000007947 */ /* 0x000fea000383ffff */
.L_x_624:
[----:B------:R-:W-:Y:S01]  /*17d10*/  IMAD.MOV.U32 R9, RZ, RZ, R10 ;  /* 0x000000ffff097224 */ /* 0x000fe200078e000a */
[----:B------:R-:W-:Y:S01]  /*17d20*/  MOV R5, 0x2 ;  /* 0x0000000200057802 */ /* 0x000fe20000000f00 */
[----:B------:R-:W-:Y:S01]  /*17d30*/  IMAD.MOV.U32 R3, RZ, RZ, 0x181f ;  /* 0x0000181fff037424 */ /* 0x000fe200078e00ff */
[----:B----4-:R-:W-:Y:S02]  /*17d40*/  MOV R2, 0x17d60 ;  /* 0x00017d6000027802 */ /* 0x010fe40000000f00 */
[----:B-123--:R-:W-:Y:S05]  /*17d50*/  CALL.REL.NOINC `($__internal_11_$__cuda_sm70_shflsync_idx_p) ;  /* 0x000007a000007944 */ /* 0x00efea0003c00000 */
[----:B------:R-:W-:Y:S01]  /*17d60*/  MOV R2, R5 ;  /* 0x0000000500027202 */ /* 0x000fe20000000f00 */
[----:B------:R-:W-:Y:S05]  /*17d70*/  BRA `(.L_x_669) ;  /* 0xffffe06000007947 */ /* 0x000fea000383ffff */
.L_x_627:
[----:B------:R-:W-:Y:S01]  /*17d80*/  IMAD.MOV.U32 R9, RZ, RZ, R6 ;  /* 0x000000ffff097224 */ /* 0x000fe200078e0006 */
[----:B-1----:R-:W-:Y:S01]  /*17d90*/  MOV R5, 0x3 ;  /* 0x0000000300057802 */ /* 0x002fe20000000f00 */
        /* <DEDUP_REMOVED lines=11> */
.L_x_629:
[----:B------:R-:W-:Y:S01]  /*17e50*/  IMAD.MOV.U32 R9, RZ, RZ, R62 ;  /* 0x000000ffff097224 */ /* 0x000fe200078e003e */
[----:B------:R-:W-:Y:S01]  /*17e60*/  MOV R5, RZ ;  /* 0x000000ff00057202 */ /* 0x000fe20000000f00 */
[----:B------:R-:W-:Y:S01]  /*17e70*/  IMAD.MOV.U32 R3, RZ, RZ, 0x1f ;  /* 0x0000001fff037424 */ /* 0x000fe200078e00ff */
[----:B------:R-:W-:Y:S02]  /*17e80*/  MOV R2, 0x17ea0 ;  /* 0x00017ea000027802 */ /* 0x000fe40000000f00 */
[----:B----4-:R-:W-:Y:S05]  /*17e90*/  CALL.REL.NOINC `($__internal_11_$__cuda_sm70_shflsync_idx_p) ;  /* 0x0000066000007944 */ /* 0x010fea0003c00000 */
[----:B------:R-:W-:Y:S01]  /*17ea0*/  MOV R10, R5 ;  /* 0x00000005000a7202 */ /* 0x000fe20000000f00 */
[----:B------:R-:W-:Y:S05]  /*17eb0*/  BRA `(.L_x_671) ;  /* 0xffffe1f000007947 */ /* 0x000fea000383ffff */
.L_x_630:
[----:B------:R-:W-:Y:S01]  /*17ec0*/  IMAD.MOV.U32 R9, RZ, RZ, R62 ;  /* 0x000000ffff097224 */ /* 0x000fe200078e003e */
[----:B------:R-:W-:Y:S01]  /*17ed0*/  MOV R5, 0x1 ;  /* 0x0000000100057802 */ /* 0x000fe20000000f00 */
[----:B------:R-:W-:Y:S01]  /*17ee0*/  IMAD.MOV.U32 R3, RZ, RZ, 0x1f ;  /* 0x0000001fff037424 */ /* 0x000fe200078e00ff */
[----:B------:R-:W-:Y:S02]  /*17ef0*/  MOV R2, 0x17f10 ;  /* 0x00017f1000027802 */ /* 0x000fe40000000f00 */
[----:B-12---:R-:W-:Y:S05]  /*17f00*/  CALL.REL.NOINC `($__internal_11_$__cuda_sm70_shflsync_idx_p) ;  /* 0x000005f000007944 */ /* 0x006fea0003c00000 */
[----:B------:R-:W-:Y:S01]  /*17f10*/  MOV R8, R5 ;  /* 0x0000000500087202 */ /* 0x000fe20000000f00 */
[----:B------:R-:W-:Y:S05]  /*17f20*/  BRA `(.L_x_672) ;  /* 0xffffe1a000007947 */ /* 0x000fea000383ffff */
.L_x_631:
[----:B------:R-:W-:Y:S02]  /*17f30*/  MOV R2, 0x1 ;  /* 0x0000000100027802 */ /* 0x000fe40000000f00 */
[----:B------:R-:W-:-:S02]  /*17f40*/  MOV R3, 0x17f60 ;  /* 0x00017f6000037802 */ /* 0x000fc40000000f00 */
[----:B-1234-:R-:W-:Y:S05]  /*17f50*/  CALL.REL.NOINC `($__internal_12_$__cuda_sm70_shflsync_up_p) ;  /* 0x000005f000007944 */ /* 0x01efea0003c00000 */
[----:B------:R-:W-:Y:S05]  /*17f60*/  BRA `(.L_x_673) ;  /* 0xffffe29000007947 */ /* 0x000fea000383ffff */
.L_x_632:
[----:B------:R-:W-:Y:S02]  /*17f70*/  MOV R2, 0x2 ;  /* 0x0000000200027802 */ /* 0x000fe40000000f00 */
[----:B------:R-:W-:-:S02]  /*17f80*/  MOV R3, 0x17fa0 ;  /* 0x00017fa000037802 */ /* 0x000fc40000000f00 */
[----:B--2-4-:R-:W-:Y:S05]  /*17f90*/  CALL.REL.NOINC `($__internal_12_$__cuda_sm70_shflsync_up_p) ;  /* 0x000005b000007944 */ /* 0x014fea0003c00000 */
[----:B------:R-:W-:Y:S01]  /*17fa0*/  SEL R3, R4, RZ, P1 ;  /* 0x000000ff04037207 */ /* 0x000fe20000800000 */
[----:B------:R-:W-:-:S04]  /*17fb0*/  IMAD.MOV.U32 R2, RZ, RZ, 0x4 ;  /* 0x00000004ff027424 */ /* 0x000fc800078e00ff */
[----:B------:R-:W-:Y:S01]  /*17fc0*/  IMAD.IADD R0, R0, 0x1, R3 ;  /* 0x0000000100007824 */ /* 0x000fe200078e0203 */
        /* <DEDUP_REMOVED lines=21> */
.L_x_636:
[----:B------:R-:W-:Y:S02]  /*18120*/  MOV R2, 0x1 ;  /* 0x0000000100027802 */ /* 0x000fe40000000f00 */
[----:B------:R-:W-:Y:S02]  /*18130*/  MOV R3, 0x18150 ;  /* 0x0001815000037802 */ /* 0x000fe40000000f00 */
[----:B------:R-:W-:Y:S05]  /*18140*/  CALL.REL.NOINC `($__internal_12_$__cuda_sm70_shflsync_up_p) ;  /* 0x0000040000007944 */ /* 0x000fea0003c00000 */
[----:B------:R-:W-:Y:S01]  /*18150*/  MOV R2, R4 ;  /* 0x0000000400027202 */ /* 0x000fe20000000f00 */
[----:B------:R-:W-:Y:S05]  /*18160*/  BRA `(.L_x_675) ;  /* 0xffffe2f000007947 */ /* 0x000fea000383ffff */
.L_x_637:
        /* <DEDUP_REMOVED lines=27> */
.L_x_639:
[----:B------:R-:W-:Y:S02]  /*18320*/  SEL R0, RZ, 0x1, P0 ;  /* 0x00000001ff007807 */ /* 0x000fe40000000000 */
[----:B------:R-:W-:Y:S02]  /*18330*/  MOV R2, 0x18350 ;  /* 0x0001835000027802 */ /* 0x000fe40000000f00 */
[----:B-1----:R-:W-:Y:S05]  /*18340*/  CALL.REL.NOINC `($__internal_13_$__cuda_sm70_votesync_ballot) ;  /* 0x0000027000007944 */ /* 0x002fea0003c00000 */
[----:B------:R-:W-:Y:S01]  /*18350*/  MOV R12, R0 ;  /* 0x00000000000c7202 */ /* 0x000fe20000000f00 */
[----:B------:R-:W-:Y:S05]  /*18360*/  BRA `(.L_x_677) ;  /* 0xffffe28000007947 */ /* 0x000fea000383ffff */
.L_x_640:
[----:B------:R-:W-:Y:S01]  /*18370*/  IMAD.MOV.U32 R9, RZ, RZ, R6 ;  /* 0x000000ffff097224 */ /* 0x000fe200078e0006 */
[----:B------:R-:W-:Y:S01]  /*18380*/  MOV R5, R0 ;  /* 0x0000000000057202 */ /* 0x000fe20000000f00 */
[----:B------:R-:W-:Y:S01]  /*18390*/  IMAD.MOV.U32 R3, RZ, RZ, 0x1f ;  /* 0x0000001fff037424 */ /* 0x000fe200078e00ff */
[----:B--2---:R-:W-:Y:S02]  /*183a0*/  MOV R2, 0x183c0 ;  /* 0x000183c000027802 */ /* 0x004fe40000000f00 */
[----:B-1----:R-:W-:Y:S05]  /*183b0*/  CALL.REL.NOINC `($__internal_11_$__cuda_sm70_shflsync_idx_p) ;  /* 0x0000014000007944 */ /* 0x002fea0003c00000 */
[----:B------:R-:W-:Y:S01]  /*183c0*/  IMAD.MOV.U32 R11, RZ, RZ, R5 ;  /* 0x000000ffff0b7224 */ /* 0x000fe200078e0005 */
[----:B------:R-:W-:Y:S01]  /*183d0*/  MOV R5, R0 ;  /* 0x0000000000057202 */ /* 0x000fe20000000f00 */
[----:B------:R-:W-:Y:S01]  /*183e0*/  IMAD.MOV.U32 R9, RZ, RZ, R7 ;  /* 0x000000ffff097224 */ /* 0x000fe200078e0007 */
[----:B------:R-:W-:-:S02]  /*183f0*/  MOV R3, 0x1f ;  /* 0x0000001f00037802 */ /* 0x000fc40000000f00 */
[----:B------:R-:W-:Y:S02]  /*18400*/  MOV R2, 0x18420 ;  /* 0x0001842000027802 */ /* 0x000fe40000000f00 */
[----:B------:R-:W-:Y:S05]  /*18410*/  CALL.REL.NOINC `($__internal_11_$__cuda_sm70_shflsync_idx_p) ;  /* 0x000000e000007944 */ /* 0x000fea0003c00000 */
[----:B------:R-:W-:Y:S01]  /*18420*/  MOV R7, R5 ;  /* 0x0000000500077202 */ /* 0x000fe20000000f00 */
[----:B------:R-:W-:Y:S05]  /*18430*/  BRA `(.L_x_678) ;  /* 0xffffe22000007947 */ /* 0x000fea000383ffff */
.L_x_643:
[----:B------:R-:W-:Y:S01]  /*18440*/  IMAD.MOV.U32 R9, RZ, RZ, R4 ;  /* 0x000000ffff097224 */ /* 0x000fe200078e0004 */
[----:B------:R-:W-:Y:S01]  /*18450*/  MOV R5, R0 ;  /* 0x0000000000057202 */ /* 0x000fe20000000f00 */
[----:B------:R-:W-:Y:S01]  /*18460*/  IMAD.MOV.U32 R3, RZ, RZ, 0x1f ;  /* 0x0000001fff037424 */ /* 0x000fe200078e00ff */
[----:B--2---:R-:W-:Y:S02]  /*18470*/  MOV R2, 0x18490 ;  /* 0x0001849000027802 */ /* 0x004fe40000000f00 */
[----:B-1--4-:R-:W-:Y:S05]  /*18480*/  CALL.REL.NOINC `($__internal_11_$__cuda_sm70_shflsync_idx_p) ;  /* 0x0000007000007944 */ /* 0x012fea0003c00000 */
[----:B------:R-:W-:Y:S01]  /*18490*/  MOV R13, R5 ;  /* 0x00000005000d7202 */ /* 0x000fe20000000f00 */
[----:B------:R-:W-:Y:S05]  /*184a0*/  BRA `(.L_x_642) ;  /* 0xffffe21000007947 */ /* 0x000fea000383ffff */
        .weak           $__internal_10_$__cuda_sm70_shflsync_bfly_p
        .type           $__internal_10_$__cuda_sm70_shflsync_bfly_p,@function
        .size           $__internal_10_$__cuda_sm70_shflsync_bfly_p,($__internal_11_$__cuda_sm70_shflsync_idx_p - $__internal_10_$__cuda_sm70_shflsync_bfly_p)
$__internal_10_$__cuda_sm70_shflsync_bfly_p:
[----:B------:R-:W-:Y:S04]  /*184b0*/  WARPSYNC R7 ;  /* 0x0000000700007348 */ /* 0x000fe80003800000 */
[----:B------:R1:W2:Y:S02]  /*184c0*/  SHFL.BFLY PT, R6, R2, R6, R8 ;  /* 0x0c00000602067389 */ /* 0x0002a400000e0008 */
[----:B-1----:R-:W-:-:S02]  /*184d0*/  MOV R2, R3 ;  /* 0x0000000300027202 */ /* 0x002fc40000000f00 */
[----:B------:R-:W-:-:S04]  /*184e0*/  MOV R3, 0x0 ;  /* 0x0000000000037802 */ /* 0x000fc80000000f00 */
[----:B--2---:R-:W-:Y:S05]  /*184f0*/  RET.REL.NODEC R2 `(_ZN7cutlass13device_kernelIN5flash19enable_sm80_to_sm89INS1_16FlashAttnFwdSm80INS1_25CollectiveMainloopFwdSm80ILi8ELi1ELb1EN4cute5tupleIJNS5_1CILi128EEENS7_ILi96EEES8_EEELi128ENS_10bfloat16_tEfNS_4arch4Sm80ELb0ELb1ELb1ELb1ELb0ELb0ELb1ELb1EEENS1_21CollectiveEpilogueFwdINS6_IJS8_S8_S9_EEENS6_IJNS7_ILi1EEESH_SH_EEESB_SD_Li256ELb1ELb1ELb1ELb0EEENS1_36VarlenDynamicPersistentTileSchedulerILi128ELi96ELi256ELi256ELb1ELb1ELb0ELb1ELb0ELb1EEEEEEEEEvNT_6ParamsE) ;  /* 0xfffe7b0002007950 */ /* 0x004fea0003c3ffff */
        .weak           $__internal_11_$__cuda_sm70_shflsync_idx_p
        .type           $__internal_11_$__cuda_sm70_shflsync_idx_p,@function
        .size           $__internal_11_$__cuda_sm70_shflsync_idx_p,($__internal_12_$__cuda_sm70_shflsync_up_p - $__internal_11_$__cuda_sm70_shflsync_idx_p)
$__internal_11_$__cuda_sm70_shflsync_idx_p:
[----:B------:R-:W-:-:S04]  /*18500*/  MOV R63, 0xffffffff ;  /* 0xffffffff003f7802 */ /* 0x000fc80000000f00 */
[----:B------:R-:W-:Y:S04]  /*18510*/  WARPSYNC R63 ;  /* 0x0000003f00007348 */ /* 0x000fe80003800000 */
[----:B------:R1:W2:Y:S02]  /*18520*/  SHFL.IDX PT, R5, R9, R5, R3 ;  /* 0x0000000509057389 */ /* 0x0002a400000e0003 */
[----:B-1----:R-:W-:-:S04]  /*18530*/  MOV R3, 0x0 ;  /* 0x0000000000037802 */ /* 0x002fc80000000f00 */
[----:B--2---:R-:W-:Y:S05]  /*18540*/  RET.REL.NODEC R2 `(_ZN7cutlass13device_kernelIN5flash19enable_sm80_to_sm89INS1_16FlashAttnFwdSm80INS1_25CollectiveMainloopFwdSm80ILi8ELi1ELb1EN4cute5tupleIJNS5_1CILi128EEENS7_ILi96EEES8_EEELi128ENS_10bfloat16_tEfNS_4arch4Sm80ELb0ELb1ELb1ELb1ELb0ELb0ELb1ELb1EEENS1_21CollectiveEpilogueFwdINS6_IJS8_S8_S9_EEENS6_IJNS7_ILi1EEESH_SH_EEESB_SD_Li256ELb1ELb1ELb1ELb0EEENS1_36VarlenDynamicPersistentTileSchedulerILi128ELi96ELi256ELi256ELb1ELb1ELb0ELb1ELb0ELb1EEEEEEEEEvNT_6ParamsE) ;  /* 0xfffe7ab002007950 */ /* 0x004fea0003c3ffff */
        .weak           $__internal_12_$__cuda_sm70_shflsync_up_p
        .type           $__internal_12_$__cuda_sm70_shflsync_up_p,@function
        .size           $__internal_12_$__cuda_sm70_shflsync_up_p,($__internal_13_$__cuda_sm70_votesync_ballot - $__internal_12_$__cuda_sm70_shflsync_up_p)
$__internal_12_$__cuda_sm70_shflsync_up_p:
[----:B------:R-:W-:Y:S02]  /*18550*/  IMAD.MOV.U32 R4, RZ, RZ, RZ ;  /* 0x000000ffff047224 */ /* 0x000fe400078e00ff */
[----:B------:R-:W-:-:S04]  /*18560*/  IMAD.MOV.U32 R9, RZ, RZ, -0x1 ;  /* 0xffffffffff097424 */ /* 0x000fc800078e00ff */
[----:B------:R-:W-:Y:S04]  /*18570*/  WARPSYNC R9 ;  /* 0x0000000900007348 */ /* 0x000fe80003800000 */
[----:B------:R1:W2:Y:S02]  /*18580*/  SHFL.UP PT, R4, R0, R2, R4 ;  /* 0x0400000200047389 */ /* 0x0002a400000e0004 */
[----:B-1----:R-:W-:Y:S02]  /*18590*/  MOV R2, R3 ;  /* 0x0000000300027202 */ /* 0x002fe40000000f00 */
[----:B------:R-:W-:-:S04]  /*185a0*/  MOV R3, 0x0 ;  /* 0x0000000000037802 */ /* 0x000fc80000000f00 */
[----:B--2---:R-:W-:Y:S05]  /*185b0*/  RET.REL.NODEC R2 `(_ZN7cutlass13device_kernelIN5flash19enable_sm80_to_sm89INS1_16FlashAttnFwdSm80INS1_25CollectiveMainloopFwdSm80ILi8ELi1ELb1EN4cute5tupleIJNS5_1CILi128EEENS7_ILi96EEES8_EEELi128ENS_10bfloat16_tEfNS_4arch4Sm80ELb0ELb1ELb1ELb1ELb0ELb0ELb1ELb1EEENS1_21CollectiveEpilogueFwdINS6_IJS8_S8_S9_EEENS6_IJNS7_ILi1EEESH_SH_EEESB_SD_Li256ELb1ELb1ELb1ELb0EEENS1_36VarlenDynamicPersistentTileSchedulerILi128ELi96ELi256ELi256ELb1ELb1ELb0ELb1ELb0ELb1EEEEEEEEEvNT_6ParamsE) ;  /* 0xfffe7a4002007950 */ /* 0x004fea0003c3ffff */
        .weak           $__internal_13_$__cuda_sm70_votesync_ballot
        .type           $__internal_13_$__cuda_sm70_votesync_ballot,@function
        .size           $__internal_13_$__cuda_sm70_votesync_ballot,(.L_x_2689 - $__internal_13_$__cuda_sm70_votesync_ballot)
$__internal_13_$__cuda_sm70_votesync_ballot:
[----:B------:R-:W-:Y:S01]  /*185c0*/  ISETP.NE.U32.AND P0, PT, R0, 0x1, PT ;  /* 0x000000010000780c */ /* 0x000fe20003f05070 */
[----:B------:R-:W-:-:S04]  /*185d0*/  IMAD.MOV.U32 R3, RZ, RZ, -0x1 ;  /* 0xffffffffff037424 */ /* 0x000fc800078e00ff */
[----:B------:R-:W-:Y:S08]  /*185e0*/  WARPSYNC R3 ;  /* 0x0000000300007348 */ /* 0x000ff00003800000 */
[----:B------:R-:W-:-:S04]  /*185f0*/  VOTE.ANY R0, PT, !P0 ;  /* 0x0000000000007806 */ /* 0x000fc800040e0100 */
[----:B------:R-:W-:Y:S01]  /*18600*/  LOP3.LUT R0, R0, R3, RZ, 0xc0, !PT ;  /* 0x0000000300007212 */ /* 0x000fe200078ec0ff */
[----:B------:R-:W-:-:S04]  /*18610*/  IMAD.MOV.U32 R3, RZ, RZ, 0x0 ;  /* 0x00000000ff037424 */ /* 0x000fc800078e00ff */
[----:B------:R-:W-:Y:S05]  /*18620*/  RET.REL.NODEC R2 `(_ZN7cutlass13device_kernelIN5flash19enable_sm80_to_sm89INS1_16FlashAttnFwdSm80INS1_25CollectiveMainloopFwdSm80ILi8ELi1ELb1EN4cute5tupleIJNS5_1CILi128EEENS7_ILi96EEES8_EEELi128ENS_10bfloat16_tEfNS_4arch4Sm80ELb0ELb1ELb1ELb1ELb0ELb0ELb1ELb1EEENS1_21CollectiveEpilogueFwdINS6_IJS8_S8_S9_EEENS6_IJNS7_ILi1EEESH_SH_EEESB_SD_Li256ELb1ELb1ELb1ELb0EEENS1_36VarlenDynamicPersistentTileSchedulerILi128ELi96ELi256ELi256ELb1ELb1ELb0ELb1ELb0ELb1EEEEEEEEEvNT_6ParamsE) ;  /* 0xfffe79d002007950 */ /* 0x000fea0003c3ffff */
.L_x_679:
        /* <DEDUP_REMOVED lines=13> */
.L_x_2689:


//--------------------- .text._ZN7cutlass13device_kernelIN5flash19enable_sm80_to_sm89INS1_16FlashAttnFwdSm80INS1_25CollectiveMainloopFwdSm80ILi8ELi1ELb1EN4cute5tupleIJNS5_1CILi128EEENS7_ILi96EEES8_EEELi128ENS_10bfloat16_tEfNS_4arch4Sm80ELb0ELb1ELb1ELb1ELb0ELb1ELb1ELb1EEENS1_21CollectiveEpilogueFwdINS6_IJS8_S8_S9_EEENS6_IJNS7_ILi1EEESH_SH_EEESB_SD_Li256ELb1ELb1ELb1ELb0EEENS1_36VarlenDynamicPersistentTileSchedulerILi128ELi96ELi256ELi256ELb1ELb1ELb0ELb1ELb0ELb1EEEEEEEEEvNT_6ParamsE --------------------------
	.section	.text._ZN7cutlass13device_kernelIN5flash19enable_sm80_to_sm89INS1_16FlashAttnFwdSm80INS1_25CollectiveMainloopFwdSm80ILi8ELi1ELb1EN4cute5tupleIJNS5_1CILi128EEENS7_ILi96EEES8_EEELi128ENS_10bfloat16_tEfNS_4arch4Sm80ELb0ELb1ELb1ELb1ELb0ELb1ELb1ELb1EEENS1_21CollectiveEpilogueFwdINS6_IJS8_S8_S9_EEENS6_IJNS7_ILi1EEESH_SH_EEESB_SD_Li256ELb1ELb1ELb1ELb0EEENS1_36VarlenDynamicPersistentTileSchedulerILi128ELi96ELi256ELi256ELb1ELb1ELb0ELb1ELb0ELb1EEEEEEEEEvNT_6ParamsE,"ax",@progbits
	.sectioninfo	@"SHI_REGISTERS=255"
	.align	128
.text._ZN7cutlass13device_kernelIN5flash19enable_sm80_to_sm89INS1_16FlashAttnFwdSm80INS1_25CollectiveMainloopFwdSm80ILi8ELi1ELb1EN4cute5tupleIJNS5_1CILi128EEENS7_ILi96EEES8_EEELi128ENS_10bfloat16_tEfNS_4arch4Sm80ELb0ELb1ELb1ELb1ELb0ELb1ELb1ELb1EEENS1_21CollectiveEpilogueFwdINS6_IJS8_S8_S9_EEENS6_IJNS7_ILi1EEESH_SH_EEESB_SD_Li256ELb1ELb1ELb1ELb0EEENS1_36VarlenDynamicPersistentTileSchedulerILi128ELi96ELi256ELi256ELb1ELb1ELb0ELb1ELb0ELb1EEEEEEEEEvNT_6ParamsE:
        .type           _ZN7cutlass13device_kernelIN5flash19enable_sm80_to_sm89INS1_16FlashAttnFwdSm80INS1_25CollectiveMainloopFwdSm80ILi8ELi1ELb1EN4cute5tupleIJNS5_1CILi128EEENS7_ILi96EEES8_EEELi128ENS_10bfloat16_tEfNS_4arch4Sm80ELb0ELb1ELb1ELb1ELb0ELb1ELb1ELb1EEENS1_21CollectiveEpilogueFwdINS6_IJS8_S8_S9_EEENS6_IJNS7_ILi1EEESH_SH_EEESB_SD_Li256ELb1ELb1ELb1ELb0EEENS1_36VarlenDynamicPersistentTileSchedulerILi128ELi96ELi256ELi256ELb1ELb1ELb0ELb1ELb0ELb1EEEEEEEEEvNT_6ParamsE,@function
        .size           _ZN7cutlass13device_kernelIN5flash19enable_sm80_to_sm89INS1_16FlashAttnFwdSm80INS1_25CollectiveMainloopFwdSm80ILi8ELi1ELb1EN4cute5tupleIJNS5_1CILi128EEENS7_ILi96EEES8_EEELi128ENS_10bfloat16_tEfNS_4arch4Sm80ELb0ELb1ELb1ELb1ELb0ELb1ELb1ELb1EEENS1_21CollectiveEpilogueFwdINS6_IJS8_S8_S9_EEENS6_IJNS7_ILi1EEESH_SH_EEESB_SD_Li256ELb1ELb1ELb1ELb0EEENS1_36VarlenDynamicPersistentTileSchedulerILi128ELi96ELi256ELi256ELb1ELb1ELb0ELb1ELb0ELb1EEEEEEEEEvNT_6ParamsE,(.L_x_2694 - _ZN7cutlass13device_kernelIN5flash19enable_sm80_to_sm89INS1_16FlashAttnFwdSm80INS1_25CollectiveMainloopFwdSm80ILi8ELi1ELb1EN4cute5tupleIJNS5_1CILi128EEENS7_ILi96EEES8_EEELi128ENS_10bfloat16_tEfNS_4arch4Sm80ELb0ELb1ELb1ELb1ELb0ELb1ELb1ELb1EEENS1_21CollectiveEpilogueFwdINS6_IJS8_S8_S9_EEENS6_IJNS7_ILi1EEESH_SH_EEESB_SD_Li256ELb1ELb1ELb1ELb0EEENS1_36VarlenDynamicPersistentTileSchedulerILi128ELi96ELi256ELi256ELb1ELb1ELb0ELb1ELb0ELb1EEEEEEEEEvNT_6ParamsE)
        .other          _ZN7cutlass13device_kernelIN5flash19enable_sm80_to_sm89INS1_16FlashAttnFwdSm80INS1_25CollectiveMainloopFwdSm80ILi8ELi1ELb1EN4cute5tupleIJNS5_1CILi128EEENS7_ILi96EEES8_EEELi128ENS_10bfloat16_tEfNS_4arch4Sm80ELb0ELb1ELb1ELb1ELb0ELb1ELb1ELb1EEENS1_21CollectiveEpilogueFwdINS6_IJS8_S8_S9_EEENS6_IJNS7_ILi1EEESH_SH_EEESB_SD_Li256ELb1ELb1ELb1ELb0EEENS1_36VarlenDynamicPersistentTileSchedulerILi128ELi96ELi256ELi256ELb1ELb1ELb0ELb1ELb0ELb1EEEEEEEEEvNT_6ParamsE,@"STO_CUDA_ENTRY STV_DEFAULT"
_ZN7cutlass13device_kernelIN5flash19enable_sm80_to_sm89INS1_16FlashAttnFwdSm80INS1_25CollectiveMainloopFwdSm80ILi8ELi1ELb1EN4cute5tupleIJNS5_1CILi128EEENS7_ILi96EEES8_EEELi128ENS_10bfloat16_tEfNS_4arch4Sm80ELb0ELb1ELb1ELb1ELb0ELb1ELb1ELb1EEENS1_21CollectiveEpilogueFwdINS6_IJS8_S8_S9_EEENS6_IJNS7_ILi1EEESH_SH_EEESB_SD_Li256ELb1ELb1ELb1ELb0EEENS1_36VarlenDynamicPersistentTileSchedulerILi128ELi96ELi256ELi256ELb1ELb1ELb0ELb1ELb0ELb1EEEEEEEEEvNT_6ParamsE:
        /* <DEDUP_REMOVED lines=15> */
[----:B------:R-:W-:-:S03]  /*00f0*/  CS2R R8, SRZ ;  /* 0x0000000000087805 */ /* 0x000fc6000001ff00 */
        /* <DEDUP_REMOVED lines=10> */
[C---:B------:R-:W-:Y:S01]  /*01a0*/  ISETP.GE.U32.AND P4, PT, R14.reuse, 0x2, PT ;  /* 0x000000020e00780c */ /* 0x040fe20003f86070 */
[----:B------:R-:W-:Y:S01]  /*01b0*/  IMAD.MOV.U32 R7, RZ, RZ, RZ ;  /* 0x000000ffff077224 */ /* 0x000fe200078e00ff */
        /* <DEDUP_REMOVED lines=26> */
.L_x_685:
[----:B------:R-:W-:-:S04]  /*0360*/  IADD3 R0, R7, 0x1f, RZ ;  /* 0x0000001f07007810 */ /* 0x000fc80007ffe0ff */
[----:B------:R-:W-:-:S13]  /*0370*/  ISETP.GE.AND P0, PT, R0, c[0x0][0x53c], PT ;  /* 0x00014f0000007a0c */ /* 0x000fda0003f06270 */
[----:B------:R-:W-:Y:S05]  /*0380*/  @P0 BRA `(.L_x_682) ;  /* 0x00000c4000000947 */ /* 0x000fea0003800000 */
[----:B------:R-:W-:Y:S01]  /*0390*/  MOV R7, R0 ;  /* 0x0000000000077202 */ /* 0x000fe20000000f00 */
[----:B------:R-:W-:-:S03]  /*03a0*/  CS2R R8, SRZ ;  /* 0x0000000000087805 */ /* 0x000fc6000001ff00 */
[----:B------:R-:W-:-:S04]  /*03b0*/  IADD3 R0, R14, R7, RZ ;  /* 0x000000070e007210 */ /* 0x000fc80007ffe0ff */
[----:B------:R-:W-:-:S13]  /*03c0*/  ISETP.GE.OR P0, PT, R0, c[0x0][0x53c], !P6 ;  /* 0x00014f0000007a0c */ /* 0x000fda0007706670 */
[----:B------:R-:W-:Y:S02]  /*03d0*/  @!P0 MOV R2, 0x4 ;  /* 0x0000000400028802 */ /* 0x000fe40000000f00 */
[----:B------:R-:W-:-:S03]  /*03e0*/  @!P0 MOV R3, 0x4 ;  /* 0x0000000400038802 */ /* 0x000fc60000000f00 */
[----:B------:R-:W-:-:S04]  /*03f0*/  @!P0 IMAD.WIDE R4, R0, R2, c[0x0][0x580] ;  /* 0x0001600000048625 */ /* 0x000fc800078e0202 */
[----:B------:R-:W-:Y:S01]  /*0400*/  @!P0 IMAD.WIDE R2, R0, R3, c[0x0][0x578] ;  /* 0x00015e0000028625 */ /* 0x000fe200078e0203 */
[----:B------:R-:W2:Y:S04]  /*0410*/  @!P0 LDG.E R9, [R4.64] ;  /* 0x0000000804098981 */ /* 0x000ea8000c1e1900 */
[----:B------:R-:W2:Y:S02]  /*0420*/  @!P0 LDG.E R8, [R2.64] ;  /* 0x0000000802088981 */ /* 0x000ea4000c1e1900 */
[----:B--2---:R-:W-:Y:S01]  /*0430*/  IMAD R5, R9, R8, RZ ;  /* 0x0000000809057224 */ /* 0x004fe200078e02ff */
[----:B------:R-:W-:Y:S05]  /*0440*/  BRA.DIV ~URZ, `(.L_x_683) ;  /* 0x000214727f007947 */ /* 0x000fea000b800000 */
[----:B------:R1:W2:Y:S02]  /*0450*/  SHFL.UP PT, R0, R5, 0x1, RZ ;  /* 0x0420000005007989 */ /* 0x0002a400000e00ff */
.L_x_894:
        /* <DEDUP_REMOVED lines=16> */
.L_x_895:
[----:B--2---:R-:W-:-:S05]  /*0560*/  IMAD R0, R0, c[0x0][0x538], RZ ;  /* 0x00014e0000007a24 */ /* 0x004fca00078e02ff */
[----:B------:R-:W-:-:S04]  /*0570*/  IADD3 R6, R0, R6, RZ ;  /* 0x0000000600067210 */ /* 0x000fc80007ffe0ff */
[----:B------:R-:W-:-:S13]  /*0580*/  ISETP.GT.AND P0, PT, R6, UR4, PT ;  /* 0x0000000406007c0c */ /* 0x000fda000bf04270 */
[----:B-1----:R-:W-:Y:S05]  /*0590*/  @!P0 BRA `(.L_x_685) ;  /* 0xfffffdc000008947 */ /* 0x002fea000383ffff */
.L_x_681:
[----:B------:R-:W-:-:S05]  /*05a0*/  IADD3 R11, -R0, R6, RZ ;  /* 0x00000006000b7210 */ /* 0x000fca0007ffe1ff */
[----:B------:R-:W-:-:S05]  /*05b0*/  IMAD R0, R4, c[0x0][0x538], R11 ;  /* 0x00014e0004007a24 */ /* 0x000fca00078e020b */
[----:B------:R-:W-:Y:S01]  /*05c0*/  ISETP.GT.AND P0, PT, R0, UR4, PT ;  /* 0x0000000400007c0c */ /* 0x000fe2000bf04270 */
[----:B------:R-:W-:-:S12]  /*05d0*/  BRA.DIV ~URZ, `(.L_x_686) ;  /* 0x000214f27f007947 */ /* 0x000fd8000b800000 */
[----:B------:R-:W-:-:S04]  /*05e0*/  VOTE.ANY R10, PT, !P0 ;  /* 0x00000000000a7806 */ /* 0x000fc800040e0100 */
.L_x_896:
[----:B------:R-:W1:Y:S02]  /*05f0*/  POPC R6, R10 ;  /* 0x0000000a00067309 */ /* 0x000e640000000000 */
[----:B-1----:R-:W-:-:S05]  /*0600*/  IADD3 R0, R6, R7, RZ ;  /* 0x0000000706007210 */ /* 0x002fca0007ffe0ff */
[----:B------:R1:W-:Y:S01]  /*0610*/  STL [R1+0x2c], R0 ;  /* 0x00002c0001007387 */ /* 0x0003e20000100800 */
[----:B------:R-:W-:Y:S05]  /*0620*/  BRA.DIV ~URZ, `(.L_x_687) ;  /* 0x000214f27f007947 */ /* 0x000fea000b800000 */
[----:B------:R2:W3:Y:S01]  /*0630*/  SHFL.IDX PT, R12, R9, R6, 0x1f ;  /* 0x00001f06090c7589 */ /* 0x0004e200000e0000 */
[----:B------:R-:W-:-:S03]  /*0640*/  MOV R7, RZ ;  /* 0x000000ff00077202 */ /* 0x000fc60000000f00 */
[----:B------:R2:W4:Y:S04]  /*0650*/  SHFL.IDX PT, R9, R8, R6, 0x1f ;  /* 0x00001f0608097589 */ /* 0x00052800000e0000 */
.L_x_897:
[----:B------:R-:W-:Y:S01]  /*0660*/  ISETP.NE.AND P0, PT, R10, RZ, PT ;  /* 0x000000ff0a00720c */ /* 0x000fe20003f05270 */
[----:B------:R-:W-:-:S12]  /*0670*/  BSSY B0, `(.L_x_688) ;  /* 0x0000005000007945 */ /* 0x000fd80003800000 */
[----:B------:R-:W-:Y:S05]  /*0680*/  @!P0 BRA `(.L_x_689) ;  /* 0x0000003000008947 */ /* 0x000fea0003800000 */
[----:B------:R-:W-:Y:S01]  /*0690*/  IADD3 R3, R6, -0x1, RZ ;  /* 0xffffffff06037810 */ /* 0x000fe20007ffe0ff */
[----:B------:R-:W-:Y:S05]  /*06a0*/  BRA.DIV ~URZ, `(.L_x_690) ;  /* 0x000215527f007947 */ /* 0x000fea000b800000 */
[----:B------:R1:W2:Y:S02]  /*06b0*/  SHFL.IDX PT, R7, R4, R3, 0x1f ;  /* 0x00001f0304077589 */ /* 0x0002a400000e0000 */
.L_x_689:
[----:B------:R-:W-:Y:S05]  /*06c0*/  BSYNC B0 ;  /* 0x0000000000007941 */ /* 0x000fea0003800000 */
.L_x_688:
[----:B-12---:R-:W-:Y:S01]  /*06d0*/  IMAD R0, R7, c[0x0][0x538], R11 ;  /* 0x00014e0007007a24 */ /* 0x006fe200078e020b */
[----:B----4-:R-:W-:Y:S01]  /*06e0*/  ISETP.NE.AND P0, PT, R9, 0x1, PT ;  /* 0x000000010900780c */ /* 0x010fe20003f05270 */
[----:B------:R-:W-:Y:S03]  /*06f0*/  BSSY B0, `(.L_x_691) ;  /* 0x0000089000007945 */ /* 0x000fe60003800000 */
[----:B------:R1:W-:Y:S01]  /*0700*/  STL [R1+0x20], R0 ;  /* 0x0000200001007387 */ /* 0x0003e20000100800 */
[----:B------:R-:W-:-:S08]  /*0710*/  IADD3 R11, -R0, UR4, RZ ;  /* 0x00000004000b7c10 */ /* 0x000fd0000fffe1ff */
[----:B------:R-:W-:Y:S05]  /*0720*/  @!P0 BRA `(.L_x_692) ;  /* 0x000003f000008947 */ /* 0x000fea0003800000 */
[-C--:B-1-3--:R-:W-:Y:S02]  /*0730*/  IABS R0, R12.reuse ;  /* 0x0000000c00007213 */ /* 0x08afe40000000000 */
[----:B------:R-:W-:-:S03]  /*0740*/  IABS R6, R12 ;  /* 0x0000000c00067213 */ /* 0x000fc60000000000 */
[----:B------:R-:W-:Y:S01]  /*0750*/  IMAD.MOV.U32 R5, RZ, RZ, R0 ;  /* 0x000000ffff057224 */ /* 0x000fe200078e0000 */
        /* <DEDUP_REMOVED lines=60> */
.L_x_692:
[----:B------:R-:W2:Y:S01]  /*0b20*/  LDL R3, [R1+0x2c] ;  /* 0x00002c0001037983 */ /* 0x000ea20000100800 */
[----:B------:R-:W-:-:S04]  /*0b30*/  IMAD.MOV.U32 R2, RZ, RZ, 0x4 ;  /* 0x00000004ff027424 */ /* 0x000fc800078e00ff */
[----:B--2---:R-:W-:-:S05]  /*0b40*/  IMAD.WIDE R2, R3, R2, c[0x0][0x590] ;  /* 0x0001640003027625 */ /* 0x004fca00078e0202 */
[----:B------:R-:W2:Y:S02]  /*0b50*/  LDG.E R7, [R2.64] ;  /* 0x0000000802077981 */ /* 0x000ea4000c1e1900 */
[----:B--23--:R-:W-:-:S05]  /*0b60*/  IMAD R9, R7, R12, RZ ;  /* 0x0000000c07097224 */ /* 0x00cfca00078e02ff */
[-C--:B-1----:R-:W-:Y:S02]  /*0b70*/  IABS R0, R9.reuse ;  /* 0x0000000900007213 */ /* 0x082fe40000000000 */
        /* <DEDUP_REMOVED lines=64> */
.L_x_693:
[----:B------:R-:W-:Y:S05]  /*0f80*/  BSYNC B0 ;  /* 0x0000000000007941 */ /* 0x000fea0003800000 */
.L_x_691:
[----:B------:R-:W-:-:S04]  /*0f90*/  LOP3.LUT R0, RZ, R0, RZ, 0x33, !PT ;  /* 0x00000000ff007212 */ /* 0x000fc800078e33ff */
[----:B------:R-:W-:-:S05]  /*0fa0*/  IADD3 R0, R0, R12, RZ ;  /* 0x0000000c00007210 */ /* 0x000fca0007ffe0ff */
[----:B------:R2:W-:Y:S01]  /*0fb0*/  STL [R1+0x24], R0 ;  /* 0x0000240001007387 */ /* 0x0005e20000100800 */
[----:B------:R-:W-:Y:S05]  /*0fc0*/  BRA `(.L_x_694) ;  /* 0x0000006000007947 */ /* 0x000fea0003800000 */
.L_x_682:
[----:B------:R-:W-:Y:S01]  /*0fd0*/  MOV R0, UR4 ;  /* 0x0000000400007c02 */ /* 0x000fe20008000f00 */
[----:B------:R-:W-:Y:S04]  /*0fe0*/  STL [R1+0x24], RZ ;  /* 0x000024ff01007387 */ /* 0x000fe80000100800 */
[----:B------:R-:W-:Y:S04]  /*0ff0*/  STL [R1+0x28], RZ ;  /* 0x000028ff01007387 */ /* 0x000fe80000100800 */
[----:B------:R1:W-:Y:S02]  /*1000*/  STL [R1+0x20], R0 ;  /* 0x0000200001007387 */ /* 0x0003e40000100800 */
[----:B-1----:R-:W-:-:S05]  /*1010*/  MOV R0, c[0x0][0x53c] ;  /* 0x00014f0000007a02 */ /* 0x002fca0000000f00 */
[----:B------:R1:W-:Y:S02]  /*1020*/  STL [R1+0x2c], R0 ;  /* 0x00002c0001007387 */ /* 0x0003e40000100800 */
.L_x_694:
        /* <DEDUP_REMOVED lines=8> */
.L_x_680:
[----:B-12---:R-:W2:Y:S02]  /*10b0*/  LDL R0, [R1+0x2c] ;  /* 0x00002c0001007983 */ /* 0x006ea40000100800 */
[----:B--2---:R-:W-:-:S13]  /*10c0*/  ISETP.GE.AND P0, PT, R0, c[0x0][0x53c], PT ;  /* 0x00014f0000007a0c */ /* 0x004fda0003f06270 */
[----:B------:R-:W-:Y:S05]  /*10d0*/  @P0 EXIT ;  /* 0x000000000000094d */ /* 0x000fea0003800000 */
[----:B------:R-:W-:-:S04]  /*10e0*/  SHF.R.S32.HI R2, RZ, 0x1f, R13 ;  /* 0x0000001fff027819 */ /* 0x000fc8000001140d */
[CC--:B------:R-:W-:Y:S02]  /*10f0*/  LEA.HI R0, R2.reuse, R13.reuse, RZ, 0x2 ;  /* 0x0000000d02007211 */ /* 0x0c0fe400078f10ff */
[CC--:B---3--:R-:W-:Y:S02]  /*1100*/  LEA.HI R4, R2.reuse, R13.reuse, RZ, 0x4 ;  /* 0x0000000d02047211 */ /* 0x0c8fe400078f20ff */
[CC--:B------:R-:W-:Y:S02]  /*1110*/  LEA.HI R15, R2.reuse, R13.reuse, RZ, 0x3 ;  /* 0x0000000d020f7211 */ /* 0x0c0fe400078f18ff */
[CC--:B------:R-:W-:Y:S02]  /*1120*/  LEA.HI R16, R2.reuse, R13.reuse, RZ, 0x6 ;  /* 0x0000000d02107211 */ /* 0x0c0fe400078f30ff */
[----:B------:R-:W-:Y:S02]  /*1130*/  LEA.HI R12, R2, R13, RZ, 0x5 ;  /* 0x0000000d020c7211 */ /* 0x000fe400078f28ff */
[----:B------:R-:W-:-:S02]  /*1140*/  SHF.R.S32.HI R6, RZ, 0x2, R0 ;  /* 0x00000002ff067819 */ /* 0x000fc40000011400 */
[----:B------:R-:W-:Y:S02]  /*1150*/  SHF.R.S32.HI R3, RZ, 0x1f, R0 ;  /* 0x0000001fff037819 */ /* 0x000fe40000011400 */
[----:B------:R-:W-:Y:S02]  /*1160*/  LOP3.LUT R2, R0, 0xfffffffc, RZ, 0xc0, !PT ;  /* 0xfffffffc00027812 */ /* 0x000fe400078ec0ff */
[----:B------:R-:W-:Y:S02]  /*1170*/  LOP3.LUT R0, R4, 0xfffffff0, RZ, 0xc0, !PT ;  /* 0xfffffff004007812 */ /* 0x000fe400078ec0ff */
[----:B------:R-:W-:Y:S01]  /*1180*/  SHF.R.S32.HI R5, RZ, 0x4, R4 ;  /* 0x00000004ff057819 */ /* 0x000fe20000011404 */
[C---:B------:R-:W-:Y:S01]  /*1190*/  IMAD.IADD R11, R13.reuse, 0x1, -R2 ;  /* 0x000000010d0b7824 */ /* 0x040fe200078e0a02 */
[----:B------:R-:W-:Y:S01]  /*11a0*/  SHF.R.S32.HI R9, RZ, 0x3, R15 ;  /* 0x00000003ff097819 */ /* 0x000fe2000001140f */
[----:B------:R-:W-:Y:S01]  /*11b0*/  IMAD.IADD R7, R13, 0x1, -R0 ;  /* 0x000000010d077824 */ /* 0x000fe200078e0a00 */
[----:B------:R-:W-:-:S02]  /*11c0*/  LOP3.LUT R8, R15, 0xfffffff8, RZ, 0xc0, !PT ;  /* 0xfffffff80f087812 */ /* 0x000fc400078ec0ff */
[----:B------:R-:W-:Y:S01]  /*11d0*/  LEA.HI R0, R3, R6, RZ, 0x3 ;  /* 0x0000000603007211 */ /* 0x000fe200078f18ff */
[----:B------:R-:W-:Y:S01]  /*11e0*/  IMAD.SHL.U32 R2, R9, 0x40, RZ ;  /* 0x0000004009027824 */ /* 0x000fe200078e00ff */
[----:B------:R-:W-:Y:S01]  /*11f0*/  LEA.HI R4, R4, R5, RZ, 0x1 ;  /* 0x0000000504047211 */ /* 0x000fe200078f08ff */
[----:B------:R-:W-:Y:S01]  /*1200*/  IMAD.IADD R8, R13, 0x1, -R8 ;  /* 0x000000010d087824 */ /* 0x000fe200078e0a08 */
[----:B------:R-:W-:Y:S02]  /*1210*/  LOP3.LUT R0, R0, 0xfffffff8, RZ, 0xc0, !PT ;  /* 0xfffffff800007812 */ /* 0x000fe400078ec0ff */
[----:B------:R-:W-:Y:S01]  /*1220*/  LOP3.LUT R3, R4, 0xfffffffe, RZ, 0xc0, !PT ;  /* 0xfffffffe04037812 */ /* 0x000fe200078ec0ff */
[----:B------:R-:W-:Y:S01]  /*1230*/  IMAD.SHL.U32 R72, R8, 0x8, RZ ;  /* 0x0000000808487824 */ /* 0x000fe200078e00ff */
[----:B------:R-:W-:Y:S01]  /*1240*/  LOP3.LUT R10, R12, 0xffffffe0, RZ, 0xc0, !PT ;  /* 0xffffffe00c0a7812 */ /* 0x000fe200078ec0ff */
[----:B------:R-:W-:Y:S01]  /*1250*/  IMAD.IADD R9, R6, 0x1, -R0 ;  /* 0x0000000106097824 */ /* 0x000fe200078e0a00 */
[----:B------:R-:W-:Y:S01]  /*1260*/  LOP3.LUT R0, R2, 0x1c0, RZ, 0xc0, !PT ;  /* 0x000001c002007812 */ /* 0x000fe200078ec0ff */
[----:B------:R-:W-:Y:S01]  /*1270*/  IMAD.IADD R14, R5, 0x1, -R3 ;  /* 0x00000001050e7824 */ /* 0x000fe200078e0a03 */
[----:B------:R-:W-:Y:S01]  /*1280*/  SHF.R.S32.HI R3, RZ, 0x1f, R7 ;  /* 0x0000001fff037819 */ /* 0x000fe20000011407 */
[----:B------:R-:W-:Y:S01]  /*1290*/  IMAD.IADD R10, R13, 0x1, -R10 ;  /* 0x000000010d0a7824 */ /* 0x000fe200078e0a0a */
[----:B------:R-:W-:-:S02]  /*12a0*/  SHF.R.U32.HI R5, RZ, 0x3, R0 ;  /* 0x00000003ff057819 */ /* 0x000fc40000011600 */
[----:B------:R-:W-:Y:S01]  /*12b0*/  LOP3.LUT R2, R0, 0x38, R72, 0xf8, !PT ;  /* 0x0000003800027812 */ /* 0x000fe200078ef848 */
[----:B------:R-:W-:Y:S01]  /*12c0*/  IMAD.SHL.U32 R0, R8, 0x40, RZ ;  /* 0x0000004008007824 */ /* 0x000fe200078e00ff */
[----:B------:R-:W-:Y:S02]  /*12d0*/  LEA.HI R13, R3, R7, RZ, 0x3 ;  /* 0x00000007030d7211 */ /* 0x000fe400078f18ff */
[--C-:B------:R-:W-:Y:S02]  /*12e0*/  SHF.R.S32.HI R6, RZ, 0x5, R12.reuse ;  /* 0x00000005ff067819 */ /* 0x100fe4000001140c */
[----:B------:R-:W-:Y:S02]  /*12f0*/  SHF.R.S32.HI R3, RZ, 0x1f, R12 ;  /* 0x0000001fff037819 */ /* 0x000fe4000001140c */
[----:B------:R-:W-:Y:S02]  /*1300*/  LOP3.LUT R4, R13, 0xfffffff8, RZ, 0xc0, !PT ;  /* 0xfffffff80d047812 */ /* 0x000fe400078ec0ff */
[----:B------:R-:W-:-:S02]  /*1310*/  LOP3.LUT R0, R0, 0x1c0, RZ, 0xc0, !PT ;  /* 0x000001c000007812 */ /* 0x000fc400078ec0ff */
[----:B------:R-:W-:Y:S01]  /*1320*/  LOP3.LUT R8, R2, R5, RZ, 0x3c, !PT ;  /* 0x0000000502087212 */ /* 0x000fe200078e3cff */
[----:B------:R-:W-:Y:S01]  /*1330*/  IMAD.IADD R7, R7, 0x1, -R4 ;  /* 0x0000000107077824 */ /* 0x000fe200078e0a04 */
[----:B------:R-:W-:Y:S01]  /*1340*/  SHF.R.S32.HI R12, RZ, 0x1f, R10 ;  /* 0x0000001fff0c7819 */ /* 0x000fe2000001140a */
[----:B------:R-:W-:Y:S01]  /*1350*/  IMAD.SHL.U32 R4, R16, 0x8, RZ ;  /* 0x0000000810047824 */ /* 0x000fe200078e00ff */
[----:B------:R-:W-:Y:S02]  /*1360*/  LEA.HI R2, R3, R6, RZ, 0x3 ;  /* 0x0000000603027211 */ /* 0x000fe400078f18ff */
[----:B------:R-:W-:Y:S02]  /*1370*/  LOP3.LUT R5, R0, 0x8, R15, 0xf8, !PT ;  /* 0x0000000800057812 */ /* 0x000fe400078ef80f */
[----:B------:R-:W-:Y:S02]  /*1380*/  SHF.R.U32.HI R3, RZ, 0x3, R0 ;  /* 0x00000003ff037819 */ /* 0x000fe40000011600 */
[----:B------:R-:W-:-:S02]  /*1390*/  LEA.HI R0, R12, R10, RZ, 0x2 ;  /* 0x0000000a0c007211 */ /* 0x000fc400078f10ff */
[----:B------:R-:W-:Y:S02]  /*13a0*/  LOP3.LUT R2, R2, 0xffffff8, RZ, 0xc0, !PT ;  /* 0x0ffffff802027812 */ /* 0x000fe400078ec0ff */
[----:B------:R-:W-:Y:S02]  /*13b0*/  LOP3.LUT R15, R5, R3, RZ, 0x3c, !PT ;  /* 0x00000003050f7212 */ /* 0x000fe400078e3cff */
[----:B------:R-:W-:Y:S02]  /*13c0*/  SHF.R.S32.HI R3, RZ, 0x2, R0 ;  /* 0x00000002ff037819 */ /* 0x000fe40000011400 */
[----:B------:R-:W-:Y:S01]  /*13d0*/  LOP3.LUT R5, R4, 0xfffffe00, RZ, 0xc0, !PT ;  /* 0xfffffe0004057812 */ /* 0x000fe200078ec0ff */
[----:B------:R-:W-:Y:S01]  /*13e0*/  IMAD.IADD R4, R6, 0x1, -R2 ;  /* 0x0000000106047824 */ /* 0x000fe200078e0a02 */
[----:B------:R-:W-:Y:S02]  /*13f0*/  LOP3.LUT R0, R0, 0x7ffffffc, RZ, 0xc0, !PT ;  /* 0x7ffffffc00007812 */ /* 0x000fe400078ec0ff */
[----:B------:R-:W-:Y:S01]  /*1400*/  LEA.HI R2, R11, R11, RZ, 0x1 ;  /* 0x0000000b0b027211 */ /* 0x000fe200078f08ff */
[----:B------:R-:W-:Y:S01]  /*1410*/  IMAD R12, R4, 0x10, R3 ;  /* 0x00000010040c7824 */ /* 0x000fe200078e0203 */
[----:B------:R-:W-:Y:S01]  /*1420*/  LOP3.LUT R16, R8, R5, RZ, 0xfc, !PT ;  /* 0x0000000508107212 */ /* 0x000fe200078efcff */
[----:B------:R-:W-:Y:S01]  /*1430*/  IMAD.IADD R10, R10, 0x1, -R0 ;  /* 0x000000010a0a7824 */ /* 0x000fe200078e0a00 */
[----:B------:R-:W-:Y:S01]  /*1440*/  LOP3.LUT R0, R2, 0x1ffffffe, RZ, 0xc0, !PT ;  /* 0x1ffffffe02007812 */ /* 0x000fe200078ec0ff */
[C---:B------:R-:W-:Y:S01]  /*1450*/  IMAD.SHL.U32 R2, R9.reuse, 0x40, RZ ;  /* 0x0000004009027824 */ /* 0x040fe200078e00ff */
[C---:B------:R-:W-:Y:S01]  /*1460*/  LOP3.LUT R3, R9.reuse, 0x1, RZ, 0xc0, !PT ;  /* 0x0000000109037812 */ /* 0x040fe200078ec0ff */
[----:B------:R-:W-:Y:S01]  /*1470*/  IMAD.SHL.U32 R8, R6, 0x400, RZ ;  /* 0x0000040006087824 */ /* 0x000fe200078e00ff */
[----:B------:R-:W-:Y:S01]  /*1480*/  R2P PR, R9, 0x6 ;  /* 0x0000000609007804 */ /* 0x000fe20000000000 */
[C---:B------:R-:W-:Y:S01]  /*1490*/  IMAD.IADD R6, R11.reuse, 0x1, -R0 ;  /* 0x000000010b067824 */ /* 0x040fe200078e0a00 */
[----:B------:R-:W-:Y:S01]  /*14a0*/  LOP3.LUT R0, R2, 0x1c0, RZ, 0xc0, !PT ;  /* 0x000001c002007812 */ /* 0x000fe200078ec0ff */
[----:B------:R-:W-:Y:S01]  /*14b0*/  IMAD R4, R11, 0x2, R8 ;  /* 0x000000020b047824 */ /* 0x000fe200078e0208 */
[----:B------:R-:W-:Y:S01]  /*14c0*/  ISETP.NE.U32.AND P0, PT, R3, 0x1, PT ;  /* 0x000000010300780c */ /* 0x000fe20003f05070 */
[C---:B------:R-:W-:Y:S01]  /*14d0*/  IMAD.SHL.U32 R3, R7.reuse, 0x40, RZ ;  /* 0x0000004007037824 */ /* 0x040fe200078e00ff */
[----:B------:R-:W-:Y:S01]  /*14e0*/  LEA.HI R2, R0, R0, RZ, 0x1d ;  /* 0x0000000000027211 */ /* 0x000fe200078fe8ff */
[----:B------:R-:W-:Y:S01]  /*14f0*/  IMAD.SHL.U32 R5, R14, 0x8, RZ ;  /* 0x000000080e057824 */ /* 0x000fe200078e00ff */
[----:B------:R-:W-:Y:S01]  /*1500*/  LOP3.LUT P4, RZ, R7, 0x2, RZ, 0xc0, !PT ;  /* 0x0000000207ff7812 */ /* 0x000fe2000788c0ff */
[----:B------:R-:W-:Y:S01]  /*1510*/  IMAD R6, R6, 0x8, R12 ;  /* 0x0000000806067824 */ /* 0x000fe200078e020c */
[----:B------:R-:W-:Y:S01]  /*1520*/  LOP3.LUT R0, R3, 0x1c0, RZ, 0xc0, !PT ;  /* 0x000001c003007812 */ /* 0x000fe200078ec0ff */
[----:B------:R-:W-:Y:S01]  /*1530*/  IMAD.IADD R3, R4, 0x1, R2 ;  /* 0x0000000104037824 */ /* 0x000fe200078e0202 */
[----:B------:R-:W-:Y:S01]  /*1540*/  LOP3.LUT P3, RZ, R7, 0x4, RZ, 0xc0, !PT ;  /* 0x0000000407ff7812 */ /* 0x000fe2000786c0ff */
[----:B------:R-:W-:Y:S01]  /*1550*/  IMAD.MOV.U32 R7, RZ, RZ, 0x40 ;  /* 0x00000040ff077424 */ /* 0x000fe200078e00ff */
[----:B------:R-:W-:Y:S01]  /*1560*/  LOP3.LUT R5, R0, 0x8, R5, 0xf8, !PT ;  /* 0x0000000800057812 */ /* 0x000fe200078ef805 */
[----:B------:R-:W-:Y:S01]  /*1570*/  IMAD.SHL.U32 R4, R3, 0x2, RZ ;  /* 0x0000000203047824 */ /* 0x000fe200078e00ff */
[----:B------:R-:W-:Y:S01]  /*1580*/  SHF.R.U32.HI R0, RZ, 0x3, R0 ;  /* 0x00000003ff007819 */ /* 0x000fe20000011600 */
[----:B------:R-:W-:Y:S01]  /*1590*/  IMAD.MOV.U32 R9, RZ, RZ, 0x20 ;  /* 0x00000020ff097424 */ /* 0x000fe200078e00ff */
[----:B------:R1:W-:Y:S01]  /*15a0*/  STL [R1+0x1c], R6 ;  /* 0x00001c0601007387 */ /* 0x0003e20000100800 */
[----:B------:R-:W-:Y:S01]  /*15b0*/  IMAD R2, R14, 0x200, R15 ;  /* 0x000002000e027824 */ /* 0x000fe200078e020f */
[----:B------:R-:W-:Y:S01]  /*15c0*/  LOP3.LUT R0, R5, R0, RZ, 0x3c, !PT ;  /* 0x0000000005007212 */ /* 0x000fe200078e3cff */
[----:B------:R-:W-:Y:S01]  /*15d0*/  IMAD.SHL.U32 R3, R13, 0x40, RZ ;  /* 0x000000400d037824 */ /* 0x000fe200078e00ff */
[----:B------:R-:W-:Y:S01]  /*15e0*/  IADD3 R5, R4, 0x80, RZ ;  /* 0x0000008004057810 */ /* 0x000fe20007ffe0ff */
[----:B------:R-:W-:Y:S01]  /*15f0*/  IMAD.SHL.U32 R12, R16, 0x2, RZ ;  /* 0x00000002100c7824 */ /* 0x000fe200078e00ff */
[----:B------:R-:W-:-:S02]  /*1600*/  IADD3 R11, R4, 0x70, RZ ;  /* 0x00000070040b7810 */ /* 0x000fc40007ffe0ff */
[----:B------:R-:W-:Y:S02]  /*1610*/  @P0 IADD3 R11, R5, 0x10, RZ ;  /* 0x00000010050b0810 */ /* 0x000fe40007ffe0ff */
[----:B------:R-:W-:Y:S02]  /*1620*/  SEL R5, R9, 0xffffffe0, !P1 ;  /* 0xffffffe009057807 */ /* 0x000fe40004800000 */
[----:B------:R-:W-:Y:S01]  /*1630*/  LOP3.LUT R0, R0, 0xfffffe00, R3, 0xf8, !PT ;  /* 0xfffffe0000007812 */ /* 0x000fe200078ef803 */
[----:B------:R-:W-:Y:S01]  /*1640*/  IMAD.SHL.U32 R3, R10, 0x2, RZ ;  /* 0x000000020a037824 */ /* 0x000fe200078e00ff */
[----:B------:R-:W-:Y:S01]  /*1650*/  LEA R201, R2, 0x8100, 0x1 ;  /* 0x0000810002c97811 */ /* 0x000fe200078e08ff */
[----:B------:R-:W-:Y:S01]  /*1660*/  STL [R1+0x38], R11 ;  /* 0x0000380b01007387 */ /* 0x000fe20000100800 */
[C---:B------:R-:W-:Y:S02]  /*1670*/  SEL R2, R7.reuse, 0xffffffc0, !P3 ;  /* 0xffffffc007027807 */ /* 0x040fe40005800000 */
[----:B------:R-:W-:Y:S01]  /*1680*/  LEA R202, R0, 0x100, 0x1 ;  /* 0x0000010000ca7811 */ /* 0x000fe200078e08ff */
[----:B------:R2:W-:Y:S04]  /*1690*/  STL [R1], R12 ;  /* 0x0000000c01007387 */ /* 0x0005e80000100800 */
[----:B------:R3:W-:Y:S01]  /*16a0*/  STL [R1+0x4], R3 ;  /* 0x0000040301007387 */ /* 0x0007e20000100800 */
[----:B------:R-:W-:Y:S01]  /*16b0*/  IMAD.IADD R205, R2, 0x1, R202 ;  /* 0x0000000102cd7824 */ /* 0x000fe200078e02ca */
[----:B-1----:R-:W-:-:S05]  /*16c0*/  SEL R6, R7, 0xffffffc0, !P2 ;  /* 0xffffffc007067807 */ /* 0x002fca0005000000 */
[----:B------:R-:W-:-:S05]  /*16d0*/  IMAD.IADD R7, R4, 0x1, R6 ;  /* 0x0000000104077824 */ /* 0x000fca00078e0206 */
[----:B------:R1:W-:Y:S01]  /*16e0*/  STL [R1+0x50], R7 ;  /* 0x0000500701007387 */ /* 0x0003e20000100800 */
[----:B--2---:R-:W-:Y:S02]  /*16f0*/  IMAD.IADD R12, R4, 0x1, R5 ;  /* 0x00000001040c7824 */ /* 0x004fe400078e0205 */
[----:B------:R-:W-:Y:S02]  /*1700*/  IMAD.IADD R4, R0, 0x1, R8 ;  /* 0x0000000100047824 */ /* 0x000fe400078e0208 */
[--C-:B------:R-:W-:Y:S01]  /*1710*/  IMAD.IADD R0, R5, 0x1, R11.reuse ;  /* 0x0000000105007824 */ /* 0x100fe200078e020b */
[----:B------:R-:W-:Y:S01]  /*1720*/  STL [R1+0x40], R12 ;  /* 0x0000400c01007387 */ /* 0x000fe20000100800 */
[----:B------:R-:W-:Y:S01]  /*1730*/  IMAD.IADD R5, R6, 0x1, R11 ;  /* 0x0000000106057824 */ /* 0x000fe200078e020b */
[----:B---3--:R-:W-:Y:S02]  /*1740*/  SEL R3, R9, 0xffffffe0, !P4 ;  /* 0xffffffe009037807 */ /* 0x008fe40006000000 */
[----:B------:R-:W-:-:S03]  /*1750*/  LEA R218, R4, 0x100, 0x1 ;  /* 0x0000010004da7811 */ /* 0x000fc600078e08ff */
[----:B------:R-:W-:Y:S02]  /*1760*/  IMAD.IADD R203, R3, 0x1, R202 ;  /* 0x0000000103cb7824 */ /* 0x000fe400078e02ca */
[----:B-1----:R-:W-:Y:S02]  /*1770*/  IMAD.IADD R7, R6, 0x1, R12 ;  /* 0x0000000106077824 */ /* 0x002fe400078e020c */
[----:B------:R-:W-:-:S03]  /*1780*/  IMAD.IADD R204, R2, 0x1, R203 ;  /* 0x0000000102cc7824 */ /* 0x000fc600078e02cb */
[----:B------:R-:W-:Y:S04]  /*1790*/  STL [R1+0x4c], R7 ;  /* 0x00004c0701007387 */ /* 0x000fe80000100800 */
[----:B------:R-:W-:Y:S04]  /*17a0*/  STL [R1+0x48], R5 ;  /* 0x0000480501007387 */ /* 0x000fe80000100800 */
[----:B------:R1:W-:Y:S02]  /*17b0*/  STL [R1+0x3c], R0 ;  /* 0x00003c0001007387 */ /* 0x0003e40000100800 */
[----:B-1----:R-:W-:-:S05]  /*17c0*/  IMAD.IADD R0, R0, 0x1, R6 ;  /* 0x0000000100007824 */ /* 0x002fca00078e0206 */
[----:B------:R1:W-:Y:S02]  /*17d0*/  STL [R1+0x44], R0 ;  /* 0x0000440001007387 */ /* 0x0003e40000100800 */
.L_x_893:
[----:B------:R-:W2:Y:S01]  /*17e0*/  LDL R27, [R1+0x2c] ;  /* 0x00002c00011b7983 */ /* 0x000ea20000100800 */
[----:B------:R-:W-:Y:S02]  /*17f0*/  ISETP.NE.U32.AND P0, PT, RZ, c[0x0][0x370], PT ;  /* 0x0000dc00ff007a0c */ /* 0x000fe40003f05070 */
[----:B------:R-:W-:Y:S01]  /*1800*/  ISETP.NE.U32.AND P1, PT, RZ, c[0x0][0x360], PT ;  /* 0x0000d800ff007a0c */ /* 0x000fe20003f25070 */
[----:B------:R-:W3:Y:S01]  /*1810*/  LDL R14, [R1+0x28] ;  /* 0x00002800010e7983 */ /* 0x000ee20000100800 */
[----:B------:R-:W-:Y:S02]  /*1820*/  ISETP.NE.AND.EX P2, PT, RZ, c[0x0][0x374], PT, P0 ;  /* 0x0000dd00ff007a0c */ /* 0x000fe40003f45300 */
[----:B------:R-:W-:Y:S01]  /*1830*/  ISETP.NE.AND.EX P0, PT, RZ, c[0x0][0x364], PT, P1 ;  /* 0x0000d900ff007a0c */ /* 0x000fe20003f05310 */
[----:B------:R-:W-:Y:S01]  /*1840*/  IMAD.MOV.U32 R16, RZ, RZ, 0x4 ;  /* 0x00000004ff107424 */ /* 0x000fe200078e00ff */
[----:B------:R-:W-:Y:S02]  /*1850*/  ISETP.NE.U32.AND P1, PT, RZ, c[0x0][0x348], PT ;  /* 0x0000d200ff007a0c */ /* 0x000fe40003f25070 */
[----:B------:R-:W-:-:S02]  /*1860*/  ISETP.NE.U32.AND P4, PT, RZ, c[0x0][0x350], PT ;  /* 0x0000d400ff007a0c */ /* 0x000fc40003f85070 */
[----:B------:R-:W-:Y:S02]  /*1870*/  ISETP.NE.U32.AND P3, PT, RZ, c[0x0][0x358], PT ;  /* 0x0000d600ff007a0c */ /* 0x000fe40003f65070 */
[----:B------:R-:W-:Y:S02]  /*1880*/  ISETP.NE.AND.EX P1, PT, RZ, c[0x0][0x34c], PT, P1 ;  /* 0x0000d300ff007a0c */ /* 0x000fe40003f25310 */
[----:B------:R-:W-:Y:S02]  /*1890*/  ISETP.NE.AND.EX P4, PT, RZ, c[0x0][0x354], PT, P4 ;  /* 0x0000d500ff007a0c */ /* 0x000fe40003f85340 */
[----:B------:R-:W-:Y:S01]  /*18a0*/  ISETP.NE.AND.EX P3, PT, RZ, c[0x0][0x35c], PT, P3 ;  /* 0x0000d700ff007a0c */ /* 0x000fe20003f65330 */
[----:B------:R-:W-:Y:S01]  /*18b0*/  CS2R R152, SRZ ;  /* 0x0000000000987805 */ /* 0x000fe2000001ff00 */
[----:B------:R-:W-:Y:S02]  /*18c0*/  IMAD.MOV.U32 R151, RZ, RZ, RZ ;  /* 0x000000ffff977224 */ /* 0x000fe400078e00ff */
[----:B------:R-:W-:-:S02]  /*18d0*/  IMAD.MOV.U32 R13, RZ, RZ, RZ ;  /* 0x000000ffff0d7224 */ /* 0x000fc400078e00ff */
[----:B--2---:R-:W-:-:S05]  /*18e0*/  @P0 IMAD.WIDE R8, R27, R16, c[0x0][0x360] ;  /* 0x0000d8001b080625 */ /* 0x004fca00078e0210 */
[----:B-1----:R-:W2:Y:S01]  /*18f0*/  @P0 LDG.E R0, [R8.64] ;  /* 0x0000000808000981 */ /* 0x002ea2000c1e1900 */
[----:B------:R-:W-:-:S04]  /*1900*/  @P2 IMAD.WIDE R10, R27, R16, c[0x0][0x370] ;  /* 0x0000dc001b0a2625 */ /* 0x000fc800078e0210 */
[CC--:B------:R-:W-:Y:S01]  /*1910*/  IMAD.WIDE R6, R27.reuse, R16.reuse, c[0x0][0x348] ;  /* 0x0000d2001b067625 */ /* 0x0c0fe200078e0210 */
[----:B------:R1:W5:Y:S03]  /*1920*/  @P2 LDG.E R153, [R10.64] ;  /* 0x000000080a992981 */ /* 0x000366000c1e1900 */
[CC--:B------:R-:W-:Y:S01]  /*1930*/  IMAD.WIDE R4, R27.reuse, R16.reuse, c[0x0][0x350] ;  /* 0x0000d4001b047625 */ /* 0x0c0fe200078e0210 */
[----:B------:R1:W5:Y:S03]  /*1940*/  @P1 LDG.E R151, [R6.64] ;  /* 0x0000000806971981 */ /* 0x000366000c1e1900 */
[----:B------:R-:W-:Y:S01]  /*1950*/  IMAD.WIDE R2, R27, R16, c[0x0][0x358] ;  /* 0x0000d6001b027625 */ /* 0x000fe200078e0210 */
[----:B------:R1:W5:Y:S04]  /*1960*/  @P4 LDG.E R152, [R4.64] ;  /* 0x0000000804984981 */ /* 0x000368000c1e1900 */
[----:B------:R1:W5:Y:S01]  /*1970*/  @P3 LDG.E R13, [R2.64] ;  /* 0x00000008020d3981 */ /* 0x000362000c1e1900 */
[----:B---3--:R-:W-:-:S05]  /*1980*/  LOP3.LUT R23, R14, 0xffff, RZ, 0xc0, !PT ;  /* 0x0000ffff0e177812 */ /* 0x008fca00078ec0ff */
[----:B------:R1:W-:Y:S01]  /*1990*/  STL [R1+0x30], R23 ;  /* 0x0000301701007387 */ /* 0x0003e20000100800 */
[----:B------:R-:W-:Y:S03]  /*19a0*/  YIELD ;  /* 0x0000000000007946 */ /* 0x000fe60003800000 */
[----:B--2---:R1:W-:Y:S01]  /*19b0*/  @P0 STL [R1+0x8], R0 ;  /* 0x0000080001000387 */ /* 0x0043e20000100800 */
[----:B------:R-:W-:Y:S05]  /*19c0*/  @P0 BRA `(.L_x_695) ;  /* 0x0000007000000947 */ /* 0x000fea0003800000 */
[----:B-1----:R-:W-:-:S05]  /*19d0*/  MOV R0, c[0x0][0x168] ;  /* 0x00005a0000007a02 */ /* 0x002fca0000000f00 */
[----:B------:R1:W-:Y:S01]  /*19e0*/  STL [R1+0x8], R0 ;  /* 0x0000080001007387 */ /* 0x0003e20000100800 */
[----:B------:R-:W-:Y:S05]  /*19f0*/  @!P1 BRA `(.L_x_695) ;  /* 0x0000004000009947 */ /* 0x000fea0003800000 */
[----:B------:R-:W2:Y:S04]  /*1a00*/  LDG.E R8, [R6.64] ;  /* 0x0000000806087981 */ /* 0x000ea8000c1e1900 */
[----:B-1----:R-:W2:Y:S02]  /*1a10*/  LDG.E R0, [R6.64+0x4] ;  /* 0x0000040806007981 */ /* 0x002ea4000c1e1900 */
[----:B--2---:R-:W-:-:S05]  /*1a20*/  IADD3 R0, -R8, R0, RZ ;  /* 0x0000000008007210 */ /* 0x004fca0007ffe1ff */
[----:B------:R1:W-:Y:S02]  /*1a30*/  STL [R1+0x8], R0 ;  /* 0x0000080001007387 */ /* 0x0003e40000100800 */
.L_x_695:
[----:B------:R-:W-:-:S04]  /*1a40*/  ISETP.NE.U32.AND P0, PT, RZ, c[0x0][0x368], PT ;  /* 0x0000da00ff007a0c */ /* 0x000fc80003f05070 */
[----:B------:R-:W-:-:S13]  /*1a50*/  ISETP.NE.AND.EX P0, PT, RZ, c[0x0][0x36c], PT, P0 ;  /* 0x0000db00ff007a0c */ /* 0x000fda0003f05300 */
[----:B------:R-:W-:Y:S05]  /*1a60*/  @!P0 BRA `(.L_x_696) ;  /* 0x0000003000008947 */ /* 0x000fea0003800000 */
[----:B-1----:R-:W-:-:S05]  /*1a70*/  IMAD.WIDE R4, R27, R16, c[0x0][0x368] ;  /* 0x0000da001b047625 */ /* 0x002fca00078e0210 */
[----:B------:R1:W5:Y:S01]  /*1a80*/  LDG.E R12, [R4.64] ;  /* 0x00000008040c7981 */ /* 0x000362000c1e1900 */
[----:B------:R-:W-:Y:S05]  /*1a90*/  BRA `(.L_x_697) ;  /* 0x0000005000007947 */ /* 0x000fea0003800000 */
.L_x_696:
[----:B------:R-:W-:Y:S01]  /*1aa0*/  MOV R12, c[0x0][0x1d0] ;  /* 0x00007400000c7a02 */ /* 0x000fe20000000f00 */
[----:B------:R-:W-:Y:S05]  /*1ab0*/  @!P4 BRA `(.L_x_697) ;  /* 0x000000300000c947 */ /* 0x000fea0003800000 */
[----:B-1----:R-:W2:Y:S04]  /*1ac0*/  LDG.E R6, [R4.64] ;  /* 0x0000000804067981 */ /* 0x002ea8000c1e1900 */
[----:B------:R-:W2:Y:S02]  /*1ad0*/  LDG.E R0, [R4.64+0x4] ;  /* 0x0000040804007981 */ /* 0x000ea4000c1e1900 */
[----:B--2---:R-:W-:Y:S02]  /*1ae0*/  IADD3 R12, -R6, R0, RZ ;  /* 0x00000000060c7210 */ /* 0x004fe40007ffe1ff */
.L_x_697:
[----:B-1----:R-:W2:Y:S04]  /*1af0*/  LDL R0, [R1+0x8] ;  /* 0x0000080001007983 */ /* 0x002ea80000100800 */
[----:B------:R-:W3:Y:S04]  /*1b00*/  LDL.LU R6, [R1+0x24] ;  /* 0x0000240001067983 */ /* 0x000ee80000300800 */
[----:B------:R-:W4:Y:S04]  /*1b10*/  LDL.LU R10, [R1+0x18] ;  /* 0x00001800010a7983 */ /* 0x000f280000300800 */
[----:B------:R1:W4:Y:S04]  /*1b20*/  @P3 LDG.E R5, [R2.64] ;  /* 0x0000000802053981 */ /* 0x000328000c1e1900 */
[----:B------:R1:W4:Y:S01]  /*1b30*/  @P3 LDG.E R4, [R2.64+0x4] ;  /* 0x0000040802043981 */ /* 0x000322000c1e1900 */
[----:B------:R-:W-:Y:S01]  /*1b40*/  IMAD.MOV.U32 R7, RZ, RZ, c[0x0][0x2c4] ;  /* 0x0000b100ff077624 */ /* 0x000fe200078e00ff */
[----:B------:R-:W-:-:S04]  /*1b50*/  ISETP.NE.U32.AND P0, PT, RZ, c[0x0][0x378], PT ;  /* 0x0000de00ff007a0c */ /* 0x000fc80003f05070 */
[----:B------:R-:W-:Y:S02]  /*1b60*/  ISETP.NE.AND P2, PT, R7, 0x1, PT ;  /* 0x000000010700780c */ /* 0x000fe40003f45270 */
[----:B------:R-:W-:Y:S01]  /*1b70*/  ISETP.NE.AND.EX P0, PT, RZ, c[0x0][0x37c], PT, P0 ;  /* 0x0000df00ff007a0c */ /* 0x000fe20003f05300 */
[----:B-----5:R-:W-:Y:S02]  /*1b80*/  IMAD.IADD R11, R12, 0x1, -R153 ;  /* 0x000000010c0b7824 */ /* 0x020fe400078e0a99 */
[----:B------:R-:W-:-:S10]  /*1b90*/  IMAD.MOV.U32 R132, RZ, RZ, R12 ;  /* 0x000000ffff847224 */ /* 0x000fd400078e000c */
[----:B-1----:R-:W-:-:S05]  /*1ba0*/  @P0 IMAD.WIDE R2, R27, R16, c[0x0][0x378] ;  /* 0x0000de001b020625 */ /* 0x002fca00078e0210 */
[----:B------:R1:W5:Y:S01]  /*1bb0*/  @P0 LDG.E R132, [R2.64] ;  /* 0x0000000802840981 */ /* 0x000362000c1e1900 */
[----:B--2---:R-:W-:Y:S02]  /*1bc0*/  IMAD.MOV.U32 R8, RZ, RZ, R0 ;  /* 0x000000ffff087224 */ /* 0x004fe400078e0000 */
[----:B---3--:R-:W-:Y:S02]  /*1bd0*/  IMAD.SHL.U32 R9, R6, 0x80, RZ ;  /* 0x0000008006097824 */ /* 0x008fe400078e00ff */
[----:B------:R-:W-:Y:S01]  /*1be0*/  IMAD.MOV.U32 R6, RZ, RZ, c[0x0][0x32c] ;  /* 0x0000cb00ff067624 */ /* 0x000fe200078e00ff */
[----:B----4-:R-:W-:-:S04]  /*1bf0*/  LOP3.LUT R10, R10, 0xfff7ffff, RZ, 0xc0, !PT ;  /* 0xfff7ffff0a0a7812 */ /* 0x010fc800078ec0ff */
[----:B------:R-:W-:Y:S02]  /*1c00*/  ISETP.GE.AND P1, PT, R6, 0x1, PT ;  /* 0x000000010600780c */ /* 0x000fe40003f26270 */
[----:B------:R-:W-:Y:S01]  /*1c10*/  @P2 LOP3.LUT R10, R10, 0x80000, RZ, 0xfc, !PT ;  /* 0x000800000a0a2812 */ /* 0x000fe200078efcff */
[----:B------:R-:W-:Y:S02]  /*1c20*/  IMAD.MOV.U32 R0, RZ, RZ, c[0x0][0x228] ;  /* 0x00008a00ff007624 */ /* 0x000fe400078e00ff */
[----:B------:R-:W-:Y:S01]  /*1c30*/  @P3 IMAD.IADD R0, R4, 0x1, -R5 ;  /* 0x0000000104003824 */ /* 0x000fe200078e0a05 */
[----:B------:R-:W-:-:S03]  /*1c40*/  LOP3.LUT R10, R10, 0xffefffff, RZ, 0xc0, !PT ;  /* 0xffefffff0a0a7812 */ /* 0x000fc600078ec0ff */
[----:B------:R-:W-:Y:S01]  /*1c50*/  IMAD.IADD R7, R11, 0x1, R0 ;  /* 0x000000010b077824 */ /* 0x000fe200078e0200 */
[----:B------:R2:W-:Y:S03]  /*1c60*/  STL [R1+0x14], R9 ;  /* 0x0000140901007387 */ /* 0x0005e60000100800 */
[----:B------:R-:W-:Y:S01]  /*1c70*/  @P1 LOP3.LUT R10, R10, 0x100000, RZ, 0xfc, !PT ;  /* 0x001000000a0a1812 */ /* 0x000fe200078efcff */
[----:B------:R2:W-:Y:S01]  /*1c80*/  STL [R1+0xc], R7 ;  /* 0x00000c0701007387 */ /* 0x0005e20000100800 */
[----:B-1----:R-:W-:-:S03]  /*1c90*/  IADD3 R2, R9, 0x7f, RZ ;  /* 0x0000007f09027810 */ /* 0x002fc60007ffe0ff */
[----:B------:R2:W-:Y:S02]  /*1ca0*/  STL [R1+0x18], R10 ;  /* 0x0000180a01007387 */ /* 0x0005e40000100800 */
[----:B------:R-:W-:Y:S01]  /*1cb0*/  @P2 IMAD.HI.U32 R4, R2, c[0x0][0x2c8], RZ ;  /* 0x0000b20002042a27 */ /* 0x000fe200078e00ff */
[----:B------:R-:W-:-:S04]  /*1cc0*/  IADD3 R3, R7, 0x5f, RZ ;  /* 0x0000005f07037810 */ /* 0x000fc80007ffe0ff */
[----:B------:R-:W-:Y:S01]  /*1cd0*/  @P2 SHF.R.U32.HI R2, RZ, c[0x0][0x2cc], R4 ;  /* 0x0000b300ff022a19 */ /* 0x000fe20000011604 */
[----:B------:R-:W-:Y:S01]  /*1ce0*/  IMAD.HI R3, R3, 0x2aaaaaab, RZ ;  /* 0x2aaaaaab03037827 */ /* 0x000fe200078e02ff */
[----:B------:R-:W-:-:S04]  /*1cf0*/  IADD3 R4, R7, 0x1, -R8 ;  /* 0x0000000107047810 */ /* 0x000fc80007ffe808 */
[----:B------:R-:W-:Y:S01]  /*1d00*/  SHF.R.U32.HI R5, RZ, 0x1f, R3 ;  /* 0x0000001fff057819 */ /* 0x000fe20000011603 */
[----:B------:R-:W-:-:S03]  /*1d10*/  IMAD.IADD R2, R4, 0x1, R2 ;  /* 0x0000000104027824 */ /* 0x000fc600078e0202 */
[----:B------:R-:W-:Y:S02]  /*1d20*/  LEA.HI.SX32 R163, R3, R5, 0x1c ;  /* 0x0000000503a37211 */ /* 0x000fe400078fe2ff */
        /* <DEDUP_REMOVED lines=12> */
.L_x_700:
[----:B------:R-:W-:-:S13]  /*1df0*/  ISETP.NE.AND P0, PT, R6, 0x1, PT ;  /* 0x000000010600780c */ /* 0x000fda0003f05270 */
[----:B------:R-:W-:-:S05]  /*1e00*/  @P0 IMAD.HI.U32 R2, R3, c[0x0][0x330], RZ ;  /* 0x0000cc0003020a27 */ /* 0x000fca00078e00ff */
[----:B------:R-:W-:Y:S02]  /*1e10*/  @P0 SHF.R.U32.HI R3, RZ, c[0x0][0x334], R2 ;  /* 0x0000cd00ff030a19 */ /* 0x000fe40000011602 */
.L_x_701:
[----:B------:R-:W-:Y:S05]  /*1e20*/  BSYNC B0 ;  /* 0x0000000000007941 */ /* 0x000fea0003800000 */
.L_x_699:
[----:B------:R-:W-:-:S05]  /*1e30*/  IMAD R3, R3, R6, c[0x0][0x32c] ;  /* 0x0000cb0003037624 */ /* 0x000fca00078e0206 */
[----:B------:R-:W-:-:S04]  /*1e40*/  IMNMX R4, R4, R3, PT ;  /* 0x0000000304047217 */ /* 0x000fc80003800200 */
.L_x_698:
[----:B------:R-:W-:Y:S01]  /*1e50*/  IADD3 R4, R4, 0x5f, RZ ;  /* 0x0000005f04047810 */ /* 0x000fe20007ffe0ff */
[----:B------:R-:W-:-:S04]  /*1e60*/  @P2 IMAD.HI.U32 R3, R9, c[0x0][0x2c8], RZ ;  /* 0x0000b20009032a27 */ /* 0x000fc800078e00ff */
[----:B------:R-:W-:-:S04]  /*1e70*/  IMAD.HI R4, R4, 0x2aaaaaab, RZ ;  /* 0x2aaaaaab04047827 */ /* 0x000fc800078e02ff */
[----:B------:R-:W-:Y:S01]  /*1e80*/  IMAD.MOV.U32 R2, RZ, RZ, R9 ;  /* 0x000000ffff027224 */ /* 0x000fe200078e0009 */
[----:B------:R-:W-:Y:S01]  /*1e90*/  @P2 SHF.R.U32.HI R2, RZ, c[0x0][0x2cc], R3 ;  /* 0x0000b300ff022a19 */ /* 0x000fe20000011603 */
[----:B------:R-:W-:Y:S01]  /*1ea0*/  IMAD.IADD R162, R7, 0x1, -R8 ;  /* 0x0000000107a27824 */ /* 0x000fe200078e0a08 */
[----:B------:R-:W-:-:S03]  /*1eb0*/  SHF.R.U32.HI R3, RZ, 0x1f, R4 ;  /* 0x0000001fff037819 */ /* 0x000fc60000011604 */
[----:B------:R-:W-:Y:S01]  /*1ec0*/  IMAD.IADD R2, R162, 0x1, R2 ;  /* 0x00000001a2027824 */ /* 0x000fe200078e0202 */
[----:B------:R-:W-:-:S04]  /*1ed0*/  LEA.HI.SX32 R4, R4, R3, 0x1c ;  /* 0x0000000304047211 */ /* 0x000fc800078fe2ff */
[----:B------:R-:W-:Y:S02]  /*1ee0*/  IADD3 R3, R2, -c[0x0][0x324], RZ ;  /* 0x8000c90002037a10 */ /* 0x000fe40007ffe0ff */
[----:B--2---:R-:W-:Y:S01]  /*1ef0*/  IMNMX R10, R163, R4, PT ;  /* 0x00000004a30a7217 */ /* 0x004fe20003800200 */
        /* <DEDUP_REMOVED lines=10> */
.L_x_704:
[----:B------:R-:W-:-:S13]  /*1fa0*/  ISETP.NE.AND P0, PT, R6, 0x1, PT ;  /* 0x000000010600780c */ /* 0x000fda0003f05270 */
[----:B------:R-:W-:-:S05]  /*1fb0*/  @P0 IMAD.HI.U32 R4, R2, c[0x0][0x330], RZ ;  /* 0x0000cc0002040a27 */ /* 0x000fca00078e00ff */
[----:B------:R-:W-:Y:S02]  /*1fc0*/  @P0 SHF.R.U32.HI R2, RZ, c[0x0][0x334], R4 ;  /* 0x0000cd00ff020a19 */ /* 0x000fe40000011604 */
.L_x_705:
[----:B------:R-:W-:Y:S05]  /*1fd0*/  BSYNC B0 ;  /* 0x0000000000007941 */ /* 0x000fea0003800000 */
.L_x_703:
[----:B------:R-:W-:-:S05]  /*1fe0*/  IMAD R2, R2, c[0x0][0x32c], RZ ;  /* 0x0000cb0002027a24 */ /* 0x000fca00078e02ff */
[----:B------:R-:W-:-:S04]  /*1ff0*/  IMNMX R3, R3, R2, !PT ;  /* 0x0000000203037217 */ /* 0x000fc80007800200 */
.L_x_702:
[C---:B------:R-:W-:Y:S01]  /*2000*/  LOP3.LUT R4, R14.reuse, 0xff000000, RZ, 0xc0, !PT ;  /* 0xff0000000e047812 */ /* 0x040fe200078ec0ff */
[----:B------:R-:W-:Y:S01]  /*2010*/  IMAD.HI R3, R3, 0x2aaaaaab, RZ ;  /* 0x2aaaaaab03037827 */ /* 0x000fe200078e02ff */
[----:B------:R-:W-:Y:S01]  /*2020*/  LOP3.LUT R5, R14, 0xff0000, RZ, 0xc0, !PT ;  /* 0x00ff00000e057812 */ /* 0x000fe200078ec0ff */
[----:B------:R-:W-:Y:S01]  /*2030*/  BSSY B0, `(.L_x_706) ;  /* 0x000002d000007945 */ /* 0x000fe20003800000 */
[----:B------:R-:W-:Y:S02]  /*2040*/  SHF.R.U32.HI R4, RZ, 0x8, R4 ;  /* 0x00000008ff047819 */ /* 0x000fe40000011604 */
[----:B------:R-:W-:Y:S02]  /*2050*/  SHF.R.U32.HI R2, RZ, 0x1f, R3 ;  /* 0x0000001fff027819 */ /* 0x000fe40000011603 */
[----:B------:R-:W-:Y:S02]  /*2060*/  LEA.HI R4, R5, R4, RZ, 0x10 ;  /* 0x0000000405047211 */ /* 0x000fe400078f80ff */
[----:B------:R-:W-:Y:S01]  /*2070*/  LEA.HI.SX32 R3, R3, R2, 0x1c ;  /* 0x0000000203037211 */ /* 0x000fe200078fe2ff */
[----:B------:R-:W-:Y:S01]  /*2080*/  IMAD.MOV.U32 R2, RZ, RZ, RZ ;  /* 0x000000ffff027224 */ /* 0x000fe200078e00ff */
[----:B------:R-:W-:-:S02]  /*2090*/  SHF.R.U32.HI R6, RZ, 0x10, R4 ;  /* 0x00000010ff067819 */ /* 0x000fc40000011604 */
[----:B------:R-:W-:Y:S02]  /*20a0*/  LOP3.LUT R14, R4, 0xff, RZ, 0xc0, !PT ;  /* 0x000000ff040e7812 */ /* 0x000fe400078ec0ff */
[----:B------:R-:W-:Y:S01]  /*20b0*/  IMNMX R5, RZ, R3, !PT ;  /* 0x00000003ff057217 */ /* 0x000fe20007800200 */
[----:B------:R1:W-:Y:S01]  /*20c0*/  STL [R1+0x28], R6 ;  /* 0x0000280601007387 */ /* 0x0003e20000100800 */
[----:B------:R-:W-:Y:S02]  /*20d0*/  ISETP.NE.AND P1, PT, R6, RZ, PT ;  /* 0x000000ff0600720c */ /* 0x000fe40003f25270 */
[----:B------:R-:W-:Y:S01]  /*20e0*/  ISETP.GT.AND P0, PT, R10, R5, PT ;  /* 0x000000050a00720c */ /* 0x000fe20003f04270 */
[----:B------:R1:W-:Y:S01]  /*20f0*/  STL [R1+0x34], R14 ;  /* 0x0000340e01007387 */ /* 0x0003e20000100800 */
[----:B------:R-:W-:-:S11]  /*2100*/  SEL R131, R6, c[0x0][0x338], P1 ;  /* 0x0000ce0006837a07 */ /* 0x000fd60000800000 */
[----:B------:R-:W-:Y:S05]  /*2110*/  @!P0 BRA `(.L_x_707) ;  /* 0x000001e000008947 */ /* 0x000fea0003800000 */
[----:B------:R-:W-:Y:S02]  /*2120*/  IABS R2, R131 ;  /* 0x0000008300027213 */ /* 0x000fe40000000000 */
[----:B-1----:R-:W-:-:S03]  /*2130*/  IADD3 R6, R131, -0x1, R10 ;  /* 0xffffffff83067810 */ /* 0x002fc60007ffe00a */
[----:B------:R-:W-:Y:S02]  /*2140*/  IMAD.MOV.U32 R4, RZ, RZ, R2 ;  /* 0x000000ffff047224 */ /* 0x000fe400078e0002 */
[----:B------:R-:W-:Y:S02]  /*2150*/  IMAD.IADD R6, R6, 0x1, -R5 ;  /* 0x0000000106067824 */ /* 0x000fe400078e0a05 */
[----:B------:R-:W1:Y:S03]  /*2160*/  I2F.RP R2, R4 ;  /* 0x0000000400027306 */ /* 0x000e660000209400 */
[----:B------:R-:W-:-:S05]  /*2170*/  IABS R9, R6 ;  /* 0x0000000600097213 */ /* 0x000fca0000000000 */
[----:B-1----:R-:W1:Y:S02]  /*2180*/  MUFU.RCP R2, R2 ;  /* 0x0000000200027308 */ /* 0x002e640000001000 */
[----:B-1----:R-:W-:-:S06]  /*2190*/  IADD3 R2, R2, 0xffffffe, RZ ;  /* 0x0ffffffe02027810 */ /* 0x002fcc0007ffe0ff */
[----:B------:R-:W1:Y:S02]  /*21a0*/  F2I.FTZ.U32.TRUNC.NTZ R3, R2 ;  /* 0x0000000200037305 */ /* 0x000e64000021f000 */
[----:B-1----:R-:W-:-:S04]  /*21b0*/  IMAD.MOV R2, RZ, RZ, -R3 ;  /* 0x000000ffff027224 */ /* 0x002fc800078e0a03 */
[----:B------:R-:W-:Y:S01]  /*21c0*/  IMAD.MOV.U32 R7, RZ, RZ, R2 ;  /* 0x000000ffff077224 */ /* 0x000fe200078e0002 */
[----:B------:R-:W-:-:S03]  /*21d0*/  IABS R2, R131 ;  /* 0x0000008300027213 */ /* 0x000fc60000000000 */
[----:B------:R-:W-:Y:S02]  /*21e0*/  IMAD R7, R7, R4, RZ ;  /* 0x0000000407077224 */ /* 0x000fe400078e02ff */
[----:B------:R-:W-:Y:S01]  /*21f0*/  IMAD.MOV R8, RZ, RZ, -R2 ;  /* 0x000000ffff087224 */ /* 0x000fe200078e0a02 */
[----:B------:R-:W-:-:S05]  /*2200*/  MOV R2, RZ ;  /* 0x000000ff00027202 */ /* 0x000fca0000000f00 */
        /* <DEDUP_REMOVED lines=11> */
[----:B------:R-:W-:-:S07]  /*22c0*/  ISETP.GE.AND P1, PT, R3, RZ, PT ;  /* 0x000000ff0300720c */ /* 0x000fce0003f26270 */
[----:B------:R-:W-:-:S06]  /*22d0*/  @P2 IADD3 R2, R2, 0x1, RZ ;  /* 0x0000000102022810 */ /* 0x000fcc0007ffe0ff */
[----:B------:R-:W-:Y:S01]  /*22e0*/  @!P1 IMAD.MOV R2, RZ, RZ, -R2 ;  /* 0x000000ffff029224 */ /* 0x000fe200078e0a02 */
[----:B------:R-:W-:Y:S02]  /*22f0*/  @!P0 LOP3.LUT R2, RZ, R131, RZ, 0x33, !PT ;  /* 0x00000083ff028212 */ /* 0x000fe400078e33ff */
.L_x_707:
[----:B------:R-:W-:Y:S05]  /*2300*/  BSYNC B0 ;  /* 0x0000000000007941 */ /* 0x000fea0003800000 */
.L_x_706:
[----:B------:R-:W-:Y:S01]  /*2310*/  IMAD R3, R14, R2, R5 ;  /* 0x000000020e037224 */ /* 0x000fe200078e0205 */
[----:B------:R-:W2:Y:S01]  /*2320*/  S2R R184, SR_TID.X ;  /* 0x0000000000b87919 */ /* 0x000ea20000002100 */
[----:B------:R-:W-:Y:S02]  /*2330*/  SHF.R.S32.HI R73, RZ, 0x1f, R72 ;  /* 0x0000001fff497819 */ /* 0x000fe40000011448 */
[C---:B------:R-:W-:Y:S01]  /*2340*/  IMAD.IADD R2, R3.reuse, 0x1, R2 ;  /* 0x0000000103027824 */ /* 0x040fe200078e0202 */
[----:B------:R-:W-:Y:S01]  /*2350*/  IADD3 R86, R72, 0x40, RZ ;  /* 0x0000004048567810 */ /* 0x000fe20007ffe0ff */
[----:B------:R-:W-:-:S03]  /*2360*/  IMAD R3, R3, 0x60, -R11 ;  /* 0x0000006003037824 */ /* 0x000fc600078e0a0b */
[----:B------:R-:W-:Y:S02]  /*2370*/  IMNMX R2, R10, R2, PT ;  /* 0x000000020a027217 */ /* 0x000fe40003800200 */
[----:B------:R-:W-:-:S03]  /*2380*/  IMNMX R3, RZ, R3, !PT ;  /* 0x00000003ff037217 */ /* 0x000fc60007800200 */
[----:B------:R-:W-:Y:S02]  /*2390*/  IMAD R2, R2, 0x60, -R11 ;  /* 0x0000006002027824 */ /* 0x000fe400078e0a0b */
[----:B------:R-:W-:-:S03]  /*23a0*/  IMAD.WIDE.U32 R4, R3, -0x55555555, RZ ;  /* 0xaaaaaaab03047825 */ /* 0x000fc600078e00ff */
[----:B------:R-:W-:Y:S02]  /*23b0*/  IMNMX R2, R2, R0, PT ;  /* 0x0000000002027217 */ /* 0x000fe40003800200 */
[----:B------:R-:W-:Y:S02]  /*23c0*/  SHF.R.U32.HI R128, RZ, 0x6, R5 ;  /* 0x00000006ff807819 */ /* 0x000fe40000011605 */
[----:B------:R-:W-:Y:S02]  /*23d0*/  ISETP.GT.AND P0, PT, R2, R3, PT ;  /* 0x000000030200720c */ /* 0x000fe40003f04270 */
[----:B--2---:R-:W-:Y:S01]  /*23e0*/  SHF.R.S32.HI R185, RZ, 0x1f, R184 ;  /* 0x0000001fffb97819 */ /* 0x004fe200000114b8 */
[----:B------:R-:W-:-:S03]  /*23f0*/  IMAD.MOV.U32 R4, RZ, RZ, R128 ;  /* 0x000000ffff047224 */ /* 0x000fc600078e0080 */
[CC--:B-1----:R-:W-:Y:S02]  /*2400*/  LEA.HI R6, R185.reuse, R184.reuse, RZ, 0x6 ;  /* 0x000000b8b9067211 */ /* 0x0c2fe400078f30ff */
[----:B------:R-:W-:-:S04]  /*2410*/  LEA.HI R5, R185, R184, RZ, 0x3 ;  /* 0x000000b8b9057211 */ /* 0x000fc800078f18ff */
[----:B------:R-:W-:Y:S02]  /*2420*/  SHF.R.S32.HI R83, RZ, 0x3, R5 ;  /* 0x00000003ff537819 */ /* 0x000fe40000011405 */
[----:B------:R-:W-:Y:S02]  /*2430*/  @P0 IADD3 R2, R2, 0x5f, RZ ;  /* 0x0000005f02020810 */ /* 0x000fe40007ffe0ff */
[C---:B------:R-:W-:Y:S02]  /*2440*/  IADD3 R134, R83.reuse, 0x40, RZ ;  /* 0x0000004053867810 */ /* 0x040fe40007ffe0ff */
[----:B------:R-:W-:Y:S01]  /*2450*/  IADD3 R133, R83, 0x20, RZ ;  /* 0x0000002053857810 */ /* 0x000fe20007ffe0ff */
[----:B------:R-:W-:Y:S01]  /*2460*/  @P0 IMAD.HI R2, R2, 0x2aaaaaab, RZ ;  /* 0x2aaaaaab02020827 */ /* 0x000fe200078e02ff */
[----:B------:R-:W-:-:S04]  /*2470*/  SHF.R.S32.HI R171, RZ, 0x1f, R83 ;  /* 0x0000001fffab7819 */ /* 0x000fc80000011453 */
[----:B------:R-:W-:-:S04]  /*2480*/  @P0 SHF.R.U32.HI R3, RZ, 0x1f, R2 ;  /* 0x0000001fff030819 */ /* 0x000fc80000011602 */
[----:B------:R-:W-:Y:S01]  /*2490*/  @P0 LEA.HI.SX32 R4, R2, R3, 0x1c ;  /* 0x0000000302040211 */ /* 0x000fe200078fe2ff */
[----:B------:R-:W-:Y:S01]  /*24a0*/  IMAD.SHL.U32 R2, R6, 0x8, RZ ;  /* 0x0000000806027824 */ /* 0x000fe200078e00ff */
[----:B------:R-:W-:Y:S02]  /*24b0*/  LOP3.LUT R3, R5, 0xfffffff8, RZ, 0xc0, !PT ;  /* 0xfffffff805037812 */ /* 0x000fe400078ec0ff */
[----:B------:R-:W-:Y:S02]  /*24c0*/  ISETP.GT.AND P0, PT, R4, R128, PT ;  /* 0x000000800400720c */ /* 0x000fe40003f04270 */
[----:B------:R-:W-:Y:S01]  /*24d0*/  LOP3.LUT R154, R2, 0xfffffe00, RZ, 0xc0, !PT ;  /* 0xfffffe00029a7812 */ /* 0x000fe200078ec0ff */
[----:B------:R-:W-:Y:S01]  /*24e0*/  IMAD.SHL.U32 R2, R83, 0x40, RZ ;  /* 0x0000004053027824 */ /* 0x000fe200078e00ff */
[----:B------:R-:W-:Y:S01]  /*24f0*/  SHF.R.S32.HI R5, RZ, 0x1f, R133 ;  /* 0x0000001fff057819 */ /* 0x000fe20000011485 */
[----:B------:R-:W-:Y:S01]  /*2500*/  IMAD.IADD R135, R184, 0x1, -R3 ;  /* 0x00000001b8877824 */ /* 0x000fe200078e0a03 */
[----:B------:R-:W-:Y:S01]  /*2510*/  SHF.R.S32.HI R6, RZ, 0x1f, R134 ;  /* 0x0000001fff067819 */ /* 0x000fe20000011486 */
[----:B------:R-:W-:Y:S01]  /*2520*/  IMAD.SHL.U32 R3, R133, 0x40, RZ ;  /* 0x0000004085037824 */ /* 0x000fe200078e00ff */
[----:B------:R-:W-:Y:S01]  /*2530*/  LOP3.LUT R144, R2, 0x1c0, RZ, 0xc0, !PT ;  /* 0x000001c002907812 */ /* 0x000fe200078ec0ff */
[----:B------:R-:W-:Y:S01]  /*2540*/  IMAD.SHL.U32 R2, R134, 0x40, RZ ;  /* 0x0000004086027824 */ /* 0x000fe200078e00ff */
[----:B------:R-:W-:Y:S01]  /*2550*/  LEA.HI R5, R5, R133, RZ, 0x3 ;  /* 0x0000008505057211 */ /* 0x000fe200078f18ff */
[----:B------:R-:W-:Y:S01]  /*2560*/  IMAD.SHL.U32 R24, R135, 0x4, RZ ;  /* 0x0000000487187824 */ /* 0x000fe200078e00ff */
[----:B------:R-:W-:-:S02]  /*2570*/  SHF.R.U32.HI R178, RZ, 0x3, R144 ;  /* 0x00000003ffb27819 */ /* 0x000fc40000011690 */
[----:B------:R-:W-:Y:S01]  /*2580*/  LOP3.LUT R148, R2, 0x1c0, RZ, 0xc0, !PT ;  /* 0x000001c002947812 */ /* 0x000fe200078ec0ff */
[----:B------:R-:W-:Y:S01]  /*2590*/  IMAD.SHL.U32 R5, R5, 0x40, RZ ;  /* 0x0000004005057824 */ /* 0x000fe200078e00ff */
[----:B------:R-:W-:Y:S02]  /*25a0*/  LOP3.LUT R2, R144, 0x38, R72, 0xf8, !PT ;  /* 0x0000003890027812 */ /* 0x000fe400078ef848 */
[----:B------:R-:W-:Y:S02]  /*25b0*/  LEA.HI R6, R6, R134, RZ, 0x3 ;  /* 0x0000008606067211 */ /* 0x000fe400078f18ff */
[----:B------:R-:W-:Y:S02]  /*25c0*/  LOP3.LUT R2, R2, R178, RZ, 0x3c, !PT ;  /* 0x000000b202027212 */ /* 0x000fe400078e3cff */
[----:B------:R-:W-:Y:S01]  /*25d0*/  LOP3.LUT R145, R3, 0x1c0, RZ, 0xc0, !PT ;  /* 0x000001c003917812 */ /* 0x000fe200078ec0ff */
[----:B------:R-:W-:Y:S01]  /*25e0*/  IMAD.SHL.U32 R3, R6, 0x40, RZ ;  /* 0x0000004006037824 */ /* 0x000fe200078e00ff */
[----:B------:R-:W-:Y:S01]  /*25f0*/  SHF.R.S32.HI R25, RZ, 0x1f, R24 ;  /* 0x0000001fff197819 */ /* 0x000fe20000011418 */
[----:B------:R-:W-:Y:S01]  /*2600*/  IMAD.IADD R2, R154, 0x1, R2 ;  /* 0x000000019a027824 */ /* 0x000fe200078e0202 */
[----:B------:R-:W-:-:S02]  /*2610*/  IADD3 R26, R24, 0x20, RZ ;  /* 0x00000020181a7810 */ /* 0x000fc40007ffe0ff */
[----:B------:R-:W-:Y:S01]  /*2620*/  SHF.R.U32.HI R181, RZ, 0x3, R145 ;  /* 0x00000003ffb57819 */ /* 0x000fe20000011691 */
[----:B------:R-:W-:Y:S01]  /*2630*/  IMAD.SHL.U32 R219, R2, 0x2, RZ ;  /* 0x0000000202db7824 */ /* 0x000fe200078e00ff */
[----:B------:R-:W-:Y:S02]  /*2640*/  SHF.R.U32.HI R182, RZ, 0x3, R148 ;  /* 0x00000003ffb67819 */ /* 0x000fe40000011694 */
[----:B------:R-:W-:Y:S02]  /*2650*/  LOP3.LUT R155, R5, 0xfffffe00, RZ, 0xc0, !PT ;  /* 0xfffffe00059b7812 */ /* 0x000fe400078ec0ff */
[----:B------:R-:W-:Y:S01]  /*2660*/  LOP3.LUT R156, R3, 0xfffffe00, RZ, 0xc0, !PT ;  /* 0xfffffe00039c7812 */ /* 0x000fe200078ec0ff */
[----:B------:R-:W-:Y:S05]  /*2670*/  @!P0 BRA `(.L_x_708) ;  /* 0x000052c000008947 */ /* 0x000fea0003800000 */
[----:B------:R-:W2:Y:S01]  /*2680*/  LDL R28, [R1] ;  /* 0x00000000011c7983 */ /* 0x000ea20000100800 */
[----:B------:R-:W-:Y:S01]  /*2690*/  IADD3 R123, P0, R83, R13, RZ ;  /* 0x0000000d537b7210 */ /* 0x000fe20007f1e0ff */
[----:B------:R-:W-:Y:S01]  /*26a0*/  IMAD.MOV.U32 R138, RZ, RZ, 0x60 ;  /* 0x00000060ff8a7424 */ /* 0x000fe200078e00ff */
[----:B------:R-:W-:Y:S01]  /*26b0*/  SHF.R.S32.HI R18, RZ, 0x1f, R27 ;  /* 0x0000001fff127819 */ /* 0x000fe2000001141b */
[----:B------:R-:W-:Y:S01]  /*26c0*/  IMAD.MOV.U32 R8, RZ, RZ, c[0x0][0x238] ;  /* 0x00008e00ff087624 */ /* 0x000fe200078e00ff */
[----:B------:R-:W-:Y:S01]  /*26d0*/  LEA.HI.X.SX32 R129, R13, R171, 0x1, P0 ;  /* 0x000000ab0d817211 */ /* 0x000fe200000f0eff */
[----:B------:R-:W-:Y:S01]  /*26e0*/  IMAD.WIDE.U32 R2, R123, c[0x0][0x238], R72 ;  /* 0x00008e007b027a25 */ /* 0x000fe200078e0048 */
[----:B------:R-:W-:-:S02]  /*26f0*/  SEL R21, R18, RZ, !P3 ;  /* 0x000000ff12157207 */ /* 0x000fc40005800000 */
[----:B------:R-:W-:Y:S01]  /*2700*/  IADD3 R31, R4, -0x1, RZ ;  /* 0xffffffff041f7810 */ /* 0x000fe20007ffe0ff */
[----:B------:R-:W-:Y:S01]  /*2710*/  IMAD R5, R129, c[0x0][0x238], RZ ;  /* 0x00008e0081057a24 */ /* 0x000fe200078e02ff */
[----:B------:R-:W-:Y:S01]  /*2720*/  IADD3 R114, -R83, R0, RZ ;  /* 0x0000000053727210 */ /* 0x000fe20007ffe1ff */
[----:B------:R-:W-:Y:S01]  /*2730*/  IMAD R4, R21, c[0x0][0x248], RZ ;  /* 0x0000920015047a24 */ /* 0x000fe200078e02ff */
[----:B------:R-:W-:Y:S01]  /*2740*/  SEL R20, R27, RZ, !P3 ;  /* 0x000000ff1b147207 */ /* 0x000fe20005800000 */
[----:B------:R-:W-:Y:S01]  /*2750*/  IMAD R5, R123, c[0x0][0x23c], R5 ;  /* 0x00008f007b057a24 */ /* 0x000fe200078e0205 */
[----:B------:R-:W-:Y:S01]  /*2760*/  ISETP.GE.AND P2, PT, R72, c[0x0][0x1d4], PT ;  /* 0x0000750048007a0c */ /* 0x000fe20003f46270 */
[----:B------:R-:W-:Y:S01]  /*2770*/  IMAD R164, R138, c[0x0][0x23c], RZ ;  /* 0x00008f008aa47a24 */ /* 0x000fe200078e02ff */
[----:B------:R-:W-:Y:S01]  /*2780*/  ISETP.GE.AND P6, PT, R86, c[0x0][0x1d4], PT ;  /* 0x0000750056007a0c */ /* 0x000fe20003fc6270 */
[----:B------:R-:W-:Y:S01]  /*2790*/  IMAD.WIDE.U32 R142, R138, c[0x0][0x238], RZ ;  /* 0x00008e008a8e7a25 */ /* 0x000fe200078e00ff */
[----:B------:R-:W-:-:S02]  /*27a0*/  IADD3 R3, R3, R5, RZ ;  /* 0x0000000503037210 */ /* 0x000fc40007ffe0ff */
[----:B------:R-:W-:Y:S01]  /*27b0*/  MOV R161, 0x5 ;  /* 0x0000000500a17802 */ /* 0x000fe20000000f00 */
[----:B------:R-:W-:Y:S01]  /*27c0*/  IMAD R6, R31, -0x60, R114 ;  /* 0xffffffa01f067824 */ /* 0x000fe200078e0272 */
[----:B------:R-:W-:Y:S01]  /*27d0*/  IADD3 R19, R12, R152, RZ ;  /* 0x000000980c137210 */ /* 0x000fe20007ffe0ff */
[C---:B------:R-:W-:Y:S01]  /*27e0*/  IMAD.WIDE.U32 R2, R23.reuse, c[0x0][0x240], R2 ;  /* 0x0000900017027a25 */ /* 0x040fe200078e0002 */
[----:B------:R-:W-:Y:S02]  /*27f0*/  SHF.L.U64.HI R165, R8, R161, c[0x0][0x23c] ;  /* 0x00008f0008a57619 */ /* 0x000fe400000102a1 */
[----:B------:R-:W-:Y:S01]  /*2800*/  ISETP.GE.AND P0, PT, R6, 0x1, PT ;  /* 0x000000010600780c */ /* 0x000fe20003f06270 */
[----:B------:R-:W-:Y:S02]  /*2810*/  IMAD R3, R23, c[0x0][0x244], R3 ;  /* 0x0000910017037a24 */ /* 0x000fe400078e0203 */
[----:B------:R-:W-:Y:S01]  /*2820*/  IMAD.WIDE.U32 R10, R83, c[0x0][0x290], R24 ;  /* 0x0000a400530a7a25 */ /* 0x000fe200078e0018 */
[----:B------:R-:W-:-:S02]  /*2830*/  MOV R147, c[0x0][0x290] ;  /* 0x0000a40000937a02 */ /* 0x000fc40000000f00 */
[----:B------:R-:W-:Y:S01]  /*2840*/  MOV R183, c[0x0][0x27c] ;  /* 0x00009f0000b77a02 */ /* 0x000fe20000000f00 */
[C---:B------:R-:W-:Y:S01]  /*2850*/  IMAD R4, R20.reuse, c[0x0][0x24c], R4 ;  /* 0x0000930014047a24 */ /* 0x040fe200078e0204 */
[----:B------:R-:W-:Y:S01]  /*2860*/  P2R R130, PR, RZ, 0x4 ;  /* 0x00000004ff827803 */ /* 0x000fe20000000000 */
[----:B------:R-:W-:Y:S01]  /*2870*/  IMAD.WIDE.U32 R112, R20, c[0x0][0x248], R2 ;  /* 0x0000920014707a25 */ /* 0x000fe200078e0002 */
[----:B------:R-:W-:-:S03]  /*2880*/  SHF.R.S32.HI R3, RZ, 0x1f, R31 ;  /* 0x0000001fff037819 */ /* 0x000fc6000001141f */
[----:B------:R-:W-:Y:S01]  /*2890*/  IMAD.IADD R164, R143, 0x1, R164 ;  /* 0x000000018fa47824 */ /* 0x000fe200078e02a4 */
[----:B------:R-:W-:Y:S01]  /*28a0*/  IADD3 R111, R113, R4, RZ ;  /* 0x00000004716f7210 */ /* 0x000fe20007ffe0ff */
[----:B------:R-:W-:Y:S02]  /*28b0*/  IMAD.MOV.U32 R110, RZ, RZ, R112 ;  /* 0x000000ffff6e7224 */ /* 0x000fe400078e0070 */
[----:B------:R-:W-:Y:S02]  /*28c0*/  IMAD R2, R164, R31, RZ ;  /* 0x0000001fa4027224 */ /* 0x000fe400078e02ff */
[----:B------:R-:W-:-:S04]  /*28d0*/  IMAD.WIDE.U32 R4, R31, R142, R110 ;  /* 0x0000008e1f047225 */ /* 0x000fc800078e006e */
[----:B------:R-:W-:Y:S02]  /*28e0*/  IMAD R2, R3, R142, R2 ;  /* 0x0000008e03027224 */ /* 0x000fe400078e0202 */
[----:B------:R-:W-:-:S03]  /*28f0*/  IMAD.SHL.U32 R170, R8, 0x20, RZ ;  /* 0x0000002008aa7824 */ /* 0x000fc600078e00ff */
[----:B------:R-:W-:Y:S02]  /*2900*/  IADD3 R5, R5, R2, RZ ;  /* 0x0000000205057210 */ /* 0x000fe40007ffe0ff */
[----:B------:R-:W-:-:S04]  /*2910*/  @P0 LEA R2, P1, R4, c[0x0][0x220], 0x1 ;  /* 0x0000880004020a11 */ /* 0x000fc800078208ff */
[----:B------:R-:W-:Y:S02]  /*2920*/  @P0 LEA.HI.X R3, R4, c[0x0][0x224], R5, 0x1, P1 ;  /* 0x0000890004030a11 */ /* 0x000fe400008f0c05 */
[----:B------:R-:W-:-:S03]  /*2930*/  ISETP.GE.AND P1, PT, R6, 0x21, PT ;  /* 0x000000210600780c */ /* 0x000fc60003f26270 */
[----:B------:R-:W-:Y:S01]  /*2940*/  @!PT LDS RZ, [RZ] ;  /* 0x00000000fffff984 */ /* 0x000fe20000000800 */
[----:B------:R-:W-:Y:S01]  /*2950*/  @!PT LDS RZ, [RZ] ;  /* 0x00000000fffff984 */ /* 0x000fe20000000800 */
[----:B------:R-:W-:Y:S01]  /*2960*/  @!PT LDS RZ, [RZ] ;  /* 0x00000000fffff984 */ /* 0x000fe20000000800 */
[----:B------:R1:W-:Y:S04]  /*2970*/  @P0 LDGSTS.E.BYPASS.LTC128B.128 [R219+0x8100], [R2.64], !P2 ;  /* 0x0810000002db0fae */ /* 0x0003e8000d101d48 */
[----:B------:R1:W-:Y:S06]  /*2980*/  @P0 LDGSTS.E.BYPASS.LTC128B.128 [R219+0xb100], [R2.64+0x80], !P6 ;  /* 0x0b10008002db0fae */ /* 0x0003ec000f101d48 */
[----:B-1----:R-:W-:-:S04]  /*2990*/  @P1 IADD3 R3, P0, R170, R4, RZ ;  /* 0x00000004aa031210 */ /* 0x002fc80007f1e0ff */
[----:B------:R-:W-:Y:S02]  /*29a0*/  @P1 IADD3.X R7, R5, R165, RZ, P0, !PT ;  /* 0x000000a505071210 */ /* 0x000fe400007fe4ff */
[----:B------:R-:W-:-:S04]  /*29b0*/  @P1 LEA R2, P0, R3, c[0x0][0x220], 0x1 ;  /* 0x0000880003021a11 */ /* 0x000fc800078008ff */
[----:B------:R-:W-:Y:S02]  /*29c0*/  @P1 LEA.HI.X R3, R3, c[0x0][0x224], R7, 0x1, P0 ;  /* 0x0000890003031a11 */ /* 0x000fe400000f0c07 */
[----:B------:R-:W-:-:S13]  /*29d0*/  ISETP.GT.AND P0, PT, R6, 0x40, PT ;  /* 0x000000400600780c */ /* 0x000fda0003f04270 */
[----:B------:R-:W-:Y:S01]  /*29e0*/  @P0 IMAD.MOV.U32 R6, RZ, RZ, c[0x0][0x23c] ;  /* 0x00008f00ff060624 */ /* 0x000fe200078e00ff */
[----:B--2---:R1:W-:Y:S04]  /*29f0*/  @P1 LDGSTS.E.BYPASS.LTC128B.128 [R28+0x9100], [R2.64], !P2 ;  /* 0x09100000021c1fae */ /* 0x0043e8000d101d48 */
[----:B------:R1:W-:Y:S02]  /*2a00*/  @P1 LDGSTS.E.BYPASS.LTC128B.128 [R28+0xc100], [R2.64+0x80], !P6 ;  /* 0x0c100080021c1fae */ /* 0x0003e4000f101d48 */
[----:B-1----:R-:W-:-:S04]  /*2a10*/  @P0 LEA R2, P1, R8, R4, 0x6 ;  /* 0x0000000408020211 */ /* 0x002fc800078230ff */
[----:B------:R-:W-:Y:S02]  /*2a20*/  @P0 LEA.HI.X R3, R8, R5, R6, 0x6, P1 ;  /* 0x0000000508030211 */ /* 0x000fe400008f3406 */
[----:B------:R-:W-:-:S04]  /*2a30*/  @P0 LEA R14, P1, R2, c[0x0][0x220], 0x1 ;  /* 0x00008800020e0a11 */ /* 0x000fc800078208ff */
[----:B------:R-:W-:Y:S02]  /*2a40*/  @P0 LEA.HI.X R15, R2, c[0x0][0x224], R3, 0x1, P1 ;  /* 0x00008900020f0a11 */ /* 0x000fe400008f0c03 */
[----:B------:R-:W-:Y:S02]  /*2a50*/  ISETP.NE.U32.AND P1, PT, RZ, c[0x0][0x340], PT ;  /* 0x0000d000ff007a0c */ /* 0x000fe40003f25070 */
[----:B------:R-:W-:Y:S01]  /*2a60*/  SHF.R.S32.HI R22, RZ, 0x1f, R19 ;  /* 0x0000001fff167819 */ /* 0x000fe20000011413 */
[C---:B------:R-:W-:Y:S01]  /*2a70*/  IMAD R6, R171.reuse, c[0x0][0x280], RZ ;  /* 0x0000a000ab067a24 */ /* 0x040fe200078e02ff */
[----:B------:R-:W-:Y:S01]  /*2a80*/  ISETP.NE.AND.EX P1, PT, RZ, c[0x0][0x344], PT, P1 ;  /* 0x0000d100ff007a0c */ /* 0x000fe20003f25310 */
[----:B------:R-:W-:Y:S01]  /*2a90*/  IMAD R7, R171, c[0x0][0x290], RZ ;  /* 0x0000a400ab077a24 */ /* 0x000fe200078e02ff */
[----:B------:R1:W-:Y:S01]  /*2aa0*/  @P0 LDGSTS.E.BYPASS.LTC128B.128 [R28+0xa100], [R14.64], !P2 ;  /* 0x0a1000000e1c0fae */ /* 0x0003e2000d101d48 */
[----:B------:R-:W-:Y:S02]  /*2ab0*/  IMAD R4, R22, c[0x0][0x1e0], RZ ;  /* 0x0000780016047a24 */ /* 0x000fe400078e02ff */
[----:B------:R-:W-:Y:S01]  /*2ac0*/  IMAD R12, R83, c[0x0][0x284], R6 ;  /* 0x0000a100530c7a24 */ /* 0x000fe200078e0206 */
[----:B------:R1:W-:Y:S07]  /*2ad0*/  @P0 LDGSTS.E.BYPASS.LTC128B.128 [R28+0xd100], [R14.64+0x80], !P6 ;  /* 0x0d1000800e1c0fae */ /* 0x0003ee000f101d48 */
[----:B------:R-:W-:Y:S01]  /*2ae0*/  @P1 IMAD.WIDE R2, R27, R16, c[0x0][0x340] ;  /* 0x0000d0001b021625 */ /* 0x000fe200078e0210 */
[----:B------:R-:W0:Y:S04]  /*2af0*/  LDGDEPBAR ;  /* 0x00000000000079af */ /* 0x000e280000000000 */
[----:B------:R2:W3:Y:S01]  /*2b00*/  @P1 LDG.E R17, [R2.64] ;  /* 0x0000000802111981 */ /* 0x0004e2000c1e1900 */
[----:B------:R-:W-:Y:S01]  /*2b10*/  IMAD R4, R19, c[0x0][0x1e4], R4 ;  /* 0x0000790013047a24 */ /* 0x000fe200078e0204 */
[----:B------:R-:W-:Y:S01]  /*2b20*/  WARPSYNC 0xffffffff ;  /* 0xffffffff00007948 */ /* 0x000fe20003800000 */
[----:B------:R-:W-:Y:S01]  /*2b30*/  IMAD R16, R83, c[0x0][0x294], R7 ;  /* 0x0000a50053107a24 */ /* 0x000fe200078e0207 */
[----:B------:R-:W-:Y:S01]  /*2b40*/  SHF.L.U64.HI R150, R147, R161, c[0x0][0x294] ;  /* 0x0000a50093967619 */ /* 0x000fe200000102a1 */
[----:B------:R-:W-:Y:S01]  /*2b50*/  IMAD.WIDE.U32 R6, R83, c[0x0][0x280], R72 ;  /* 0x0000a00053067a25 */ /* 0x000fe200078e0048 */
[----:B------:R-:W-:-:S03]  /*2b60*/  SHF.L.U32 R169, R147, 0x5, RZ ;  /* 0x0000000593a97819 */ /* 0x000fc600000006ff */
[----:B------:R-:W-:Y:S01]  /*2b70*/  IMAD.WIDE.U32 R8, R83, c[0x0][0x290], R72 ;  /* 0x0000a40053087a25 */ /* 0x000fe200078e0048 */
[----:B------:R-:W-:-:S03]  /*2b80*/  IADD3 R7, R12, R7, RZ ;  /* 0x000000070c077210 */ /* 0x000fc60007ffe0ff */
[----:B------:R-:W-:Y:S02]  /*2b90*/  IMAD.IADD R11, R11, 0x1, R16 ;  /* 0x000000010b0b7824 */ /* 0x000fe400078e0210 */
[----:B------:R-:W-:Y:S01]  /*2ba0*/  IMAD.WIDE.U32 R176, R83, c[0x0][0x1e0], RZ ;  /* 0x0000780053b07a25 */ /* 0x000fe200078e00ff */
[----:B-1----:R-:W-:-:S03]  /*2bb0*/  SHF.L.U32 R14, R183, 0x1, RZ ;  /* 0x00000001b70e7819 */ /* 0x002fc600000006ff */
[----:B------:R-:W-:Y:S02]  /*2bc0*/  IMAD.MOV.U32 R146, RZ, RZ, c[0x0][0x280] ;  /* 0x0000a000ff927624 */ /* 0x000fe400078e00ff */
[----:B-----5:R-:W-:-:S03]  /*2bd0*/  IMAD.WIDE.U32 R96, R132, c[0x0][0x290], R10 ;  /* 0x0000a40084607a25 */ /* 0x020fc600078e000a */
[----:B------:R-:W-:Y:S01]  /*2be0*/  SHF.L.U64.HI R149, R146, R161, c[0x0][0x284] ;  /* 0x0000a10092957619 */ /* 0x000fe200000102a1 */
[----:B--2---:R-:W-:-:S04]  /*2bf0*/  IMAD.WIDE.U32 R2, R19, c[0x0][0x1e0], RZ ;  /* 0x0000780013027a25 */ /* 0x004fc800078e00ff */
[----:B------:R-:W-:Y:S02]  /*2c00*/  IMAD.IADD R3, R3, 0x1, R4 ;  /* 0x0000000103037824 */ /* 0x000fe400078e0204 */
[----:B------:R-:W-:-:S04]  /*2c10*/  IMAD.WIDE.U32 R4, R83, c[0x0][0x280], R24 ;  /* 0x0000a00053047a25 */ /* 0x000fc800078e0018 */
[----:B------:R-:W-:Y:S01]  /*2c20*/  IMAD.WIDE.U32 R2, R23, c[0x0][0x1e8], R2 ;  /* 0x00007a0017027a25 */ /* 0x000fe200078e0002 */
[----:B------:R-:W-:Y:S02]  /*2c30*/  IADD3 R13, R5, R12, RZ ;  /* 0x0000000c050d7210 */ /* 0x000fe40007ffe0ff */
[----:B------:R-:W-:Y:S01]  /*2c40*/  IADD3 R5, R16, R9, RZ ;  /* 0x0000000910057210 */ /* 0x000fe20007ffe0ff */
[----:B------:R-:W-:Y:S01]  /*2c50*/  IMAD.MOV.U32 R12, RZ, RZ, R4 ;  /* 0x000000ffff0c7224 */ /* 0x000fe200078e0004 */
[----:B------:R-:W-:Y:S01]  /*2c60*/  MOV R4, R8 ;  /* 0x0000000800047202 */ /* 0x000fe20000000f00 */
[----:B------:R-:W-:Y:S01]  /*2c70*/  IMAD R9, R23, c[0x0][0x1ec], R3 ;  /* 0x00007b0017097a24 */ /* 0x000fe200078e0203 */
[----:B------:R-:W-:Y:S01]  /*2c80*/  MOV R8, R2 ;  /* 0x0000000200087202 */ /* 0x000fe20000000f00 */
[----:B------:R-:W-:-:S04]  /*2c90*/  IMAD.WIDE.U32 R98, R132, c[0x0][0x280], R12 ;  /* 0x0000a00084627a25 */ /* 0x000fc800078e000c */
[----:B------:R-:W-:-:S04]  /*2ca0*/  IMAD.WIDE.U32 R92, R132, c[0x0][0x290], R4 ;  /* 0x0000a400845c7a25 */ /* 0x000fc800078e0004 */
[----:B------:R-:W-:-:S04]  /*2cb0*/  IMAD.WIDE.U32 R94, R132, c[0x0][0x280], R6 ;  /* 0x0000a000845e7a25 */ /* 0x000fc800078e0006 */
[----:B------:R-:W-:Y:S01]  /*2cc0*/  IMAD.SHL.U32 R168, R146, 0x20, RZ ;  /* 0x0000002092a87824 */ /* 0x000fe200078e00ff */
[--C-:B---3--:R-:W-:Y:S01]  /*2cd0*/  @P1 SHF.R.S32.HI R3, RZ, 0x1f, R17.reuse ;  /* 0x0000001fff031819 */ /* 0x108fe20000011411 */
[----:B------:R-:W-:Y:S01]  /*2ce0*/  @P1 IMAD.MOV.U32 R2, RZ, RZ, R17 ;  /* 0x000000ffff021224 */ /* 0x000fe200078e0011 */
[----:B------:R-:W-:Y:S02]  /*2cf0*/  @!P1 MOV R2, R27 ;  /* 0x0000001b00029202 */ /* 0x000fe40000000f00 */
[----:B------:R-:W-:Y:S02]  /*2d00*/  @!P1 MOV R3, R18 ;  /* 0x0000001200039202 */ /* 0x000fe40000000f00 */
[----:B------:R-:W-:Y:S02]  /*2d10*/  SEL R17, R2, RZ, !P4 ;  /* 0x000000ff02117207 */ /* 0x000fe40006000000 */
[----:B------:R-:W-:Y:S01]  /*2d20*/  SEL R16, R3, RZ, !P4 ;  /* 0x000000ff03107207 */ /* 0x000fe20006000000 */
[----:B------:R-:W-:Y:S01]  /*2d30*/  IMAD R3, R171, c[0x0][0x1e0], RZ ;  /* 0x00007800ab037a24 */ /* 0x000fe200078e02ff */
[----:B------:R-:W-:Y:S01]  /*2d40*/  SHF.R.S32.HI R2, RZ, 0x1f, R132 ;  /* 0x0000001fff027819 */ /* 0x000fe20000011484 */
[----:B------:R-:W-:-:S04]  /*2d50*/  IMAD.WIDE.U32 R80, R17, c[0x0][0x1f0], R8 ;  /* 0x00007c0011507a25 */ /* 0x000fc800078e0008 */
[----:B------:R-:W-:Y:S01]  /*2d60*/  IMAD R3, R83, c[0x0][0x1e4], R3 ;  /* 0x0000790053037a24 */ /* 0x000fe200078e0203 */
[----:B------:R-:W-:Y:S01]  /*2d70*/  IADD3 R108, P1, P0, R80, R176, R72 ;  /* 0x000000b0506c7210 */ /* 0x000fe2000783e048 */
[----:B------:R-:W-:Y:S02]  /*2d80*/  IMAD R15, R2, c[0x0][0x280], RZ ;  /* 0x0000a000020f7a24 */ /* 0x000fe400078e02ff */
[----:B------:R-:W-:Y:S02]  /*2d90*/  IMAD.IADD R127, R177, 0x1, R3 ;  /* 0x00000001b17f7824 */ /* 0x000fe400078e0203 */
[----:B------:R-:W-:Y:S02]  /*2da0*/  IMAD R3, R132, c[0x0][0x284], R15 ;  /* 0x0000a10084037a24 */ /* 0x000fe400078e020f */
[----:B------:R-:W-:Y:S02]  /*2db0*/  IMAD R15, R16, c[0x0][0x1f0], RZ ;  /* 0x00007c00100f7a24 */ /* 0x000fe400078e02ff */
[----:B------:R-:W-:Y:S01]  /*2dc0*/  IMAD R2, R2, c[0x0][0x290], RZ ;  /* 0x0000a40002027a24 */ /* 0x000fe200078e02ff */
[----:B------:R-:W-:Y:S01]  /*2dd0*/  IADD3 R109, R99, R3, RZ ;  /* 0x00000003636d7210 */ /* 0x000fe20007ffe0ff */
[----:B------:R-:W-:-:S02]  /*2de0*/  IMAD R8, R17, c[0x0][0x1f4], R15 ;  /* 0x00007d0011087a24 */ /* 0x000fc400078e020f */
[----:B------:R-:W-:Y:S02]  /*2df0*/  IMAD R2, R132, c[0x0][0x294], R2 ;  /* 0x0000a50084027a24 */ /* 0x000fe400078e0202 */
[----:B------:R-:W-:Y:S01]  /*2e00*/  IMAD.IADD R106, R3, 0x1, R95 ;  /* 0x00000001036a7824 */ /* 0x000fe200078e025f */
[----:B------:R-:W-:Y:S02]  /*2e10*/  IADD3 R84, R81, R8, RZ ;  /* 0x0000000851547210 */ /* 0x000fe40007ffe0ff */
[----:B------:R-:W-:Y:S02]  /*2e20*/  IADD3 R107, R97, R2, RZ ;  /* 0x00000002616b7210 */ /* 0x000fe40007ffe0ff */
[----:B------:R-:W-:Y:S02]  /*2e30*/  IADD3 R105, R2, R93, RZ ;  /* 0x0000005d02697210 */ /* 0x000fe40007ffe0ff */
[----:B------:R-:W-:Y:S02]  /*2e40*/  IADD3.X R104, R84, R127, R73, P1, P0 ;  /* 0x0000007f54687210 */ /* 0x000fe40000fe0449 */
[----:B------:R-:W-:Y:S01]  /*2e50*/  ISETP.GE.AND P0, PT, R72, c[0x0][0x27c], PT ;  /* 0x00009f0048007a0c */ /* 0x000fe20003f06270 */
[----:B------:R-:W-:Y:S01]  /*2e60*/  IMAD.WIDE.U32 R2, R23, c[0x0][0x260], R72 ;  /* 0x0000980017027a25 */ /* 0x000fe200078e0048 */
[----:B------:R-:W-:Y:S01]  /*2e70*/  BAR.SYNC.DEFER_BLOCKING 0x0 ;  /* 0x0000000000007b1d */ /* 0x000fe20000010000 */
[----:B------:R-:W-:-:S02]  /*2e80*/  MOV R160, 0x6 ;  /* 0x0000000600a07802 */ /* 0x000fc40000000f00 */
[----:B------:R-:W-:Y:S01]  /*2e90*/  SEL R6, RZ, c[0x0][0x27c], !P0 ;  /* 0x00009f00ff067a07 */ /* 0x000fe20004000000 */
[----:B------:R-:W-:Y:S01]  /*2ea0*/  IMAD R8, R21, c[0x0][0x268], RZ ;  /* 0x00009a0015087a24 */ /* 0x000fe200078e02ff */
[----:B------:R-:W-:Y:S01]  /*2eb0*/  ISETP.GE.AND P1, PT, R183, 0x1, PT ;  /* 0x00000001b700780c */ /* 0x000fe20003f26270 */
[----:B------:R-:W-:Y:S01]  /*2ec0*/  IMAD R3, R23, c[0x0][0x264], R3 ;  /* 0x0000990017037a24 */ /* 0x000fe200078e0203 */
[----:B------:R-:W-:Y:S01]  /*2ed0*/  ULDC.U8 UR4, c[0x0][0x298] ;  /* 0x0000a60000047ab9 */ /* 0x000fe20000000000 */
[C---:B------:R-:W-:Y:S01]  /*2ee0*/  IMAD.IADD R6, R72.reuse, 0x1, R6 ;  /* 0x0000000148067824 */ /* 0x040fe200078e0206 */
[----:B------:R-:W-:Y:S01]  /*2ef0*/  ISETP.GE.AND P4, PT, R72, c[0x0][0x1d4], PT ;  /* 0x0000750048007a0c */ /* 0x000fe20003f86270 */
[----:B------:R-:W-:Y:S01]  /*2f00*/  IMAD R15, R20, c[0x0][0x26c], R8 ;  /* 0x00009b00140f7a24 */ /* 0x000fe200078e0208 */
[----:B------:R-:W-:Y:S01]  /*2f10*/  @P0 IADD3 R14, -R14, c[0x0][0x1d4], RZ ;  /* 0x000075000e0e0a10 */ /* 0x000fe20007ffe1ff */
[----:B------:R-:W-:Y:S01]  /*2f20*/  IMAD.WIDE.U32 R90, R20, c[0x0][0x268], R2 ;  /* 0x00009a00145a7a25 */ /* 0x000fe200078e0002 */
[----:B------:R-:W-:-:S02]  /*2f30*/  SHF.R.S32.HI R7, RZ, 0x1f, R6 ;  /* 0x0000001fff077819 */ /* 0x000fc40000011406 */
[----:B------:R-:W-:Y:S01]  /*2f40*/  SHF.R.S32.HI R9, RZ, 0x1f, R14 ;  /* 0x0000001fff097819 */ /* 0x000fe2000001140e */
[----:B------:R-:W-:Y:S01]  /*2f50*/  IMAD.WIDE.U32 R4, R23, c[0x0][0x210], R72 ;  /* 0x0000840017047a25 */ /* 0x000fe200078e0048 */
[----:B------:R-:W-:Y:S02]  /*2f60*/  LEA.HI R2, R7, R6, RZ, 0x3 ;  /* 0x0000000607027211 */ /* 0x000fe400078f18ff */
[----:B------:R-:W-:Y:S01]  /*2f70*/  LEA.HI R8, R9, R14, RZ, 0x4 ;  /* 0x0000000e09087211 */ /* 0x000fe200078f20ff */
[----:B------:R-:W-:Y:S01]  /*2f80*/  IMAD R3, R16, c[0x0][0x218], RZ ;  /* 0x0000860010037a24 */ /* 0x000fe200078e02ff */
[----:B------:R-:W-:Y:S01]  /*2f90*/  LEA.HI R9, R7, R6, RZ, 0x6 ;  /* 0x0000000607097211 */ /* 0x000fe200078f30ff */
[----:B------:R-:W-:Y:S01]  /*2fa0*/  IMAD R5, R23, c[0x0][0x214], R5 ;  /* 0x0000850017057a24 */ /* 0x000fe200078e0205 */
[----:B------:R-:W-:Y:S01]  /*2fb0*/  SHF.R.S32.HI R7, RZ, 0x4, R8 ;  /* 0x00000004ff077819 */ /* 0x000fe20000011408 */
[C---:B------:R-:W-:Y:S01]  /*2fc0*/  IMAD R14, R17.reuse, c[0x0][0x21c], R3 ;  /* 0x00008700110e7a24 */ /* 0x040fe200078e0203 */
[----:B------:R-:W-:Y:S01]  /*2fd0*/  SHF.R.S32.HI R6, RZ, 0x6, R9 ;  /* 0x00000006ff067819 */ /* 0x000fe20000011409 */
[----:B------:R-:W-:Y:S01]  /*2fe0*/  IMAD.WIDE.U32 R88, R17, c[0x0][0x218], R4 ;  /* 0x0000860011587a25 */ /* 0x000fe200078e0004 */
[----:B------:R-:W-:-:S02]  /*2ff0*/  LEA.HI.SX32 R3, R2, R7, 0x1d ;  /* 0x0000000702037211 */ /* 0x000fc400078feaff */
[----:B------:R-:W-:Y:S01]  /*3000*/  LOP3.LUT R8, R144, 0x38, R2, 0xf8, !PT ;  /* 0x0000003890087812 */ /* 0x000fe200078ef802 */
[C---:B------:R-:W-:Y:S01]  /*3010*/  IMAD R10, R6.reuse, 0x1800, R154 ;  /* 0x00001800060a7824 */ /* 0x040fe200078e029a */
[----:B------:R-:W-:Y:S01]  /*3020*/  LOP3.LUT R7, R145, 0x38, R2, 0xf8, !PT ;  /* 0x0000003891077812 */ /* 0x000fe200078ef802 */
[----:B------:R-:W-:Y:S01]  /*3030*/  IMAD R11, R6, 0x1800, R156 ;  /* 0x00001800060b7824 */ /* 0x000fe200078e029c */
[----:B------:R-:W-:Y:S01]  /*3040*/  SHF.R.S32.HI R4, RZ, 0x1f, R3 ;  /* 0x0000001fff047819 */ /* 0x000fe20000011403 */
[----:B------:R-:W-:Y:S01]  /*3050*/  IMAD R158, R138, c[0x0][0x294], RZ ;  /* 0x0000a5008a9e7a24 */ /* 0x000fe200078e02ff */
[----:B------:R-:W-:Y:S01]  /*3060*/  LOP3.LUT R9, R8, R178, RZ, 0x3c, !PT ;  /* 0x000000b208097212 */ /* 0x000fe200078e3cff */
[----:B------:R-:W-:Y:S01]  /*3070*/  IMAD R8, R6, 0x1800, R155 ;  /* 0x0000180006087824 */ /* 0x000fe200078e029b */
[----:B------:R-:W-:Y:S01]  /*3080*/  LOP3.LUT R7, R7, R181, RZ, 0x3c, !PT ;  /* 0x000000b507077212 */ /* 0x000fe200078e3cff */
[----:B------:R-:W-:Y:S01]  /*3090*/  IMAD R159, R138, c[0x0][0x284], RZ ;  /* 0x0000a1008a9f7a24 */ /* 0x000fe200078e02ff */
[----:B------:R-:W-:Y:S01]  /*30a0*/  SHF.L.U32 R82, R3, 0x3, RZ ;  /* 0x0000000303527819 */ /* 0x000fe200000006ff */
[----:B------:R-:W-:Y:S01]  /*30b0*/  IMAD.IADD R13, R10, 0x1, R9 ;  /* 0x000000010a0d7824 */ /* 0x000fe200078e0209 */
[----:B------:R-:W-:Y:S01]  /*30c0*/  LEA.HI R3, R4, R3, RZ, 0x3 ;  /* 0x0000000304037211 */ /* 0x000fe200078f18ff */
[----:B------:R-:W-:Y:S01]  /*30d0*/  IMAD.IADD R12, R8, 0x1, R7 ;  /* 0x00000001080c7824 */ /* 0x000fe200078e0207 */
[----:B------:R-:W-:Y:S01]  /*30e0*/  LOP3.LUT R5, R144, 0x38, R82, 0xf8, !PT ;  /* 0x0000003890057812 */ /* 0x000fe200078ef852 */
[----:B------:R-:W-:Y:S01]  /*30f0*/  IMAD R157, R138, c[0x0][0x1e4], RZ ;  /* 0x000079008a9d7a24 */ /* 0x000fe200078e02ff */
[----:B------:R-:W-:Y:S01]  /*3100*/  LOP3.LUT R7, R148, 0x38, R2, 0xf8, !PT ;  /* 0x0000003894077812 */ /* 0x000fe200078ef802 */
[----:B------:R-:W-:Y:S01]  /*3110*/  IMAD.WIDE.U32 R174, R133, c[0x0][0x1e0], RZ ;  /* 0x0000780085ae7a25 */ /* 0x000fe200078e00ff */
[----:B------:R-:W-:-:S02]  /*3120*/  LOP3.LUT R4, R145, 0x38, R82, 0xf8, !PT ;  /* 0x0000003891047812 */ /* 0x000fc400078ef852 */
[----:B------:R-:W-:Y:S01]  /*3130*/  SHF.R.S32.HI R3, RZ, 0x3, R3 ;  /* 0x00000003ff037819 */ /* 0x000fe20000011403 */
[----:B------:R-:W-:Y:S01]  /*3140*/  IMAD.WIDE.U32 R138, R138, c[0x0][0x280], RZ ;  /* 0x0000a0008a8a7a25 */ /* 0x000fe200078e00ff */
[----:B------:R-:W-:Y:S02]  /*3150*/  LOP3.LUT R8, R148, 0x38, R82, 0xf8, !PT ;  /* 0x0000003894087812 */ /* 0x000fe400078ef852 */
[----:B------:R-:W-:Y:S01]  /*3160*/  LOP3.LUT R9, R5, R178, RZ, 0x3c, !PT ;  /* 0x000000b205097212 */ /* 0x000fe200078e3cff */
[----:B------:R-:W-:Y:S01]  /*3170*/  IMAD R6, R3, 0x1800, R155 ;  /* 0x0000180003067824 */ /* 0x000fe200078e029b */
[-C--:B------:R-:W-:Y:S01]  /*3180*/  LOP3.LUT R10, R7, R182.reuse, RZ, 0x3c, !PT ;  /* 0x000000b6070a7212 */ /* 0x080fe200078e3cff */
[C---:B------:R-:W-:Y:S01]  /*3190*/  IMAD R7, R3.reuse, 0x1800, R154 ;  /* 0x0000180003077824 */ /* 0x040fe200078e029a */
[----:B------:R-:W-:Y:S01]  /*31a0*/  LOP3.LUT R5, R4, R181, RZ, 0x3c, !PT ;  /* 0x000000b504057212 */ /* 0x000fe200078e3cff */
[----:B------:R-:W-:Y:S01]  /*31b0*/  IMAD R4, R3, 0x1800, R156 ;  /* 0x0000180003047824 */ /* 0x000fe200078e029c */
[----:B------:R-:W-:Y:S01]  /*31c0*/  LOP3.LUT R3, R8, R182, RZ, 0x3c, !PT ;  /* 0x000000b608037212 */ /* 0x000fe200078e3cff */
[----:B------:R-:W-:Y:S01]  /*31d0*/  IMAD.IADD R7, R7, 0x1, R9 ;  /* 0x0000000107077824 */ /* 0x000fe200078e0209 */
[----:B------:R-:W-:Y:S01]  /*31e0*/  IADD3 R6, R6, R5, RZ ;  /* 0x0000000506067210 */ /* 0x000fe20007ffe0ff */
[----:B------:R-:W-:Y:S01]  /*31f0*/  IMAD.MOV.U32 R9, RZ, RZ, c[0x0][0x1e0] ;  /* 0x00007800ff097624 */ /* 0x000fe200078e00ff */
[----:B------:R-:W-:Y:S01]  /*3200*/  SHF.R.S32.HI R8, RZ, 0x1f, R134 ;  /* 0x0000001fff087819 */ /* 0x000fe20000011486 */
[----:B------:R-:W-:Y:S01]  /*3210*/  IMAD.IADD R5, R4, 0x1, R3 ;  /* 0x0000000104057824 */ /* 0x000fe200078e0203 */
[----:B------:R-:W-:Y:S01]  /*3220*/  SHF.R.S32.HI R3, RZ, 0x1f, R133 ;  /* 0x0000001fff037819 */ /* 0x000fe20000011485 */
[----:B------:R-:W-:Y:S01]  /*3230*/  IMAD.IADD R10, R11, 0x1, R10 ;  /* 0x000000010b0a7824 */ /* 0x000fe200078e020a */
[----:B------:R-:W-:Y:S01]  /*3240*/  IADD3 R126, P0, R83, R19, RZ ;  /* 0x00000013537e7210 */ /* 0x000fe20007f1e0ff */
[----:B------:R-:W-:Y:S01]  /*3250*/  IMAD.WIDE.U32 R172, R134, c[0x0][0x1e0], RZ ;  /* 0x0000780086ac7a25 */ /* 0x000fe200078e00ff */
[----:B------:R-:W-:-:S02]  /*3260*/  LOP3.LUT R101, R2, 0xfffffff8, RZ, 0xc0, !PT ;  /* 0xfffffff802657812 */ /* 0x000fc400078ec0ff */
[----:B------:R-:W-:Y:S01]  /*3270*/  IADD3.X R124, R171, R22, RZ, P0, !PT ;  /* 0x00000016ab7c7210 */ /* 0x000fe200007fe4ff */
[----:B------:R-:W-:Y:S01]  /*3280*/  IMAD R4, R3, c[0x0][0x1e0], RZ ;  /* 0x0000780003047a24 */ /* 0x000fe200078e02ff */
[----:B------:R-:W-:Y:S01]  /*3290*/  ISETP.NE.AND P0, PT, RZ, UR4, PT ;  /* 0x00000004ff007c0c */ /* 0x000fe2000bf05270 */
[----:B------:R-:W-:Y:S01]  /*32a0*/  IMAD R3, R8, c[0x0][0x1e0], RZ ;  /* 0x0000780008037a24 */ /* 0x000fe200078e02ff */
[----:B------:R-:W-:Y:S01]  /*32b0*/  SHF.L.U64.HI R161, R9, R161, c[0x0][0x1e4] ;  /* 0x0000790009a17619 */ /* 0x000fe200000102a1 */
[----:B------:R-:W-:Y:S01]  /*32c0*/  IMAD R4, R133, c[0x0][0x1e4], R4 ;  /* 0x0000790085047a24 */ /* 0x000fe200078e0204 */
[----:B------:R-:W-:Y:S01]  /*32d0*/  P2R R125, PR, RZ, 0x1 ;  /* 0x00000001ff7d7803 */ /* 0x000fe20000000000 */
[----:B------:R-:W-:Y:S01]  /*32e0*/  IMAD.WIDE.U32 R140, R147, 0x60, RZ ;  /* 0x00000060938c7825 */ /* 0x000fe200078e00ff */
[----:B------:R-:W-:Y:S02]  /*32f0*/  SHF.L.U32 R180, R9, 0x6, RZ ;  /* 0x0000000609b47819 */ /* 0x000fe400000006ff */
[----:B------:R-:W-:Y:S01]  /*3300*/  IADD3 R122, R175, R4, RZ ;  /* 0x00000004af7a7210 */ /* 0x000fe20007ffe0ff */
[----:B------:R-:W-:Y:S01]  /*3310*/  IMAD.WIDE.U32 R136, R9, 0x60, RZ ;  /* 0x0000006009887825 */ /* 0x000fe200078e00ff */
[----:B------:R-:W-:-:S02]  /*3320*/  IADD3 R87, R89, R14, RZ ;  /* 0x0000000e59577210 */ /* 0x000fc40007ffe0ff */
[----:B------:R-:W-:Y:S01]  /*3330*/  SHF.R.S32.HI R103, RZ, 0x1f, R101 ;  /* 0x0000001fff677819 */ /* 0x000fe20000011465 */
[----:B------:R-:W-:Y:S01]  /*3340*/  IMAD R3, R134, c[0x0][0x1e4], R3 ;  /* 0x0000790086037a24 */ /* 0x000fe200078e0203 */
[----:B------:R-:W-:Y:S01]  /*3350*/  SHF.R.S32.HI R102, RZ, 0x1f, R82 ;  /* 0x0000001fff667819 */ /* 0x000fe20000011452 */
[C---:B------:R-:W-:Y:S01]  /*3360*/  IMAD.SHL.U32 R166, R146.reuse, 0x40, RZ ;  /* 0x0000004092a67824 */ /* 0x040fe200078e00ff */
[-C--:B------:R-:W-:Y:S01]  /*3370*/  SHF.L.U64.HI R146, R146, R160.reuse, c[0x0][0x284] ;  /* 0x0000a10092927619 */ /* 0x080fe200000102a0 */
[C---:B------:R-:W-:Y:S01]  /*3380*/  IMAD.SHL.U32 R167, R147.reuse, 0x40, RZ ;  /* 0x0000004093a77824 */ /* 0x040fe200078e00ff */
[-C--:B------:R-:W-:Y:S01]  /*3390*/  SHF.L.U64.HI R147, R147, R160.reuse, c[0x0][0x294] ;  /* 0x0000a50093937619 */ /* 0x080fe200000102a0 */
[----:B------:R-:W-:Y:S01]  /*33a0*/  IMAD.IADD R158, R141, 0x1, R158 ;  /* 0x000000018d9e7824 */ /* 0x000fe200078e029e */
[----:B------:R-:W-:Y:S01]  /*33b0*/  SHF.L.U64.HI R160, R9, R160, c[0x0][0x1e4] ;  /* 0x0000790009a07619 */ /* 0x000fe200000102a0 */
[----:B------:R-:W-:Y:S01]  /*33c0*/  IMAD.IADD R159, R139, 0x1, R159 ;  /* 0x000000018b9f7824 */ /* 0x000fe200078e029f */
[----:B------:R-:W-:Y:S01]  /*33d0*/  SHF.L.U32 R118, R10, 0x1, RZ ;  /* 0x000000010a767819 */ /* 0x000fe200000006ff */
[----:B------:R-:W-:Y:S01]  /*33e0*/  IMAD.SHL.U32 R179, R9, 0x20, RZ ;  /* 0x0000002009b37824 */ /* 0x000fe200078e00ff */
[----:B------:R-:W-:Y:S01]  /*33f0*/  SHF.L.U32 R115, R5, 0x1, RZ ;  /* 0x0000000105737819 */ /* 0x000fe200000006ff */
[----:B------:R-:W-:-:S02]  /*3400*/  IMAD.IADD R157, R137, 0x1, R157 ;  /* 0x00000001899d7824 */ /* 0x000fc400078e029d */
[----:B------:R-:W-:Y:S02]  /*3410*/  IMAD.IADD R121, R173, 0x1, R3 ;  /* 0x00000001ad797824 */ /* 0x000fe400078e0203 */
[----:B------:R-:W-:Y:S02]  /*3420*/  IMAD.IADD R100, R91, 0x1, R15 ;  /* 0x000000015b647824 */ /* 0x000fe400078e020f */
[----:B------:R-:W-:Y:S02]  /*3430*/  IMAD.SHL.U32 R120, R13, 0x2, RZ ;  /* 0x000000020d787824 */ /* 0x000fe400078e00ff */
[----:B------:R-:W-:Y:S02]  /*3440*/  IMAD.SHL.U32 R119, R12, 0x2, RZ ;  /* 0x000000020c777824 */ /* 0x000fe400078e00ff */
[----:B------:R-:W-:Y:S02]  /*3450*/  IMAD.SHL.U32 R117, R7, 0x2, RZ ;  /* 0x0000000207757824 */ /* 0x000fe400078e00ff */
[----:B------:R-:W-:-:S02]  /*3460*/  IMAD.SHL.U32 R116, R6, 0x2, RZ ;  /* 0x0000000206747824 */ /* 0x000fc400078e00ff */
.L_x_743:
[----:B------:R-:W-:Y:S01]  /*3470*/  SHF.R.S32.HI R85, RZ, 0x1f, R31 ;  /* 0x0000001fff557819 */ /* 0x000fe2000001141f */
[-C--:B-1----:R-:W-:Y:S01]  /*3480*/  IMAD R2, R157, R31.reuse, RZ ;  /* 0x0000001f9d027224 */ /* 0x082fe200078e02ff */
[----:B------:R-:W-:Y:S01]  /*3490*/  ISETP.GE.AND P2, PT, R183, 0x1, PT ;  /* 0x00000001b700780c */ /* 0x000fe20003f46270 */
[----:B------:R-:W-:Y:S01]  /*34a0*/  IMAD.WIDE.U32 R62, R136, R31, RZ ;  /* 0x0000001f883e7225 */ /* 0x000fe200078e00ff */
[----:B------:R-:W-:Y:S04]  /*34b0*/  DEPBAR.LE SB0, 0x0 ;  /* 0x000080000000791a */ /* 0x000fe80000000000 */
[----:B------:R-:W-:Y:S01]  /*34c0*/  IADD3 R3, P1, P0, R108, R62, R179 ;  /* 0x0000003e6c037210 */ /* 0x000fe2000783e0b3 */
[----:B------:R-:W-:Y:S01]  /*34d0*/  IMAD R2, R85, R136, R2 ;  /* 0x0000008855027224 */ /* 0x000fe200078e0202 */
[----:B------:R-:W-:Y:S01]  /*34e0*/  WARPSYNC 0xffffffff ;  /* 0xffffffff00007948 */ /* 0x000fe20003800000 */
[----:B------:R-:W-:Y:S02]  /*34f0*/  BAR.SYNC.DEFER_BLOCKING 0x0 ;  /* 0x0000000000007b1d */ /* 0x000fe40000010000 */
[----:B------:R-:W-:Y:S05]  /*3500*/  IMAD.IADD R67, R63, 0x1, R2 ;  /* 0x000000013f437824 */ /* 0x000fea00078e0202 */
[-C--:B------:R-:W-:Y:S02]  /*3510*/  IADD3.X R6, R104, R67.reuse, R161, P1, P0 ;  /* 0x0000004368067210 */ /* 0x080fe40000fe04a1 */
[-C--:B------:R-:W-:Y:S04]  /*3520*/  IADD3 R4, P1, P0, R108, R62.reuse, R180 ;  /* 0x0000003e6c047210 */ /* 0x080fe8000783e0b4 */
[----:B------:R-:W-:Y:S02]  /*3530*/  IADD3.X R7, R104, R67, R160, P1, P0 ;  /* 0x0000004368077210 */ /* 0x000fe40000fe04a0 */
[----:B------:R-:W-:Y:S05]  /*3540*/  IADD3 R2, P0, R108, R62, RZ ;  /* 0x0000003e6c027210 */ /* 0x000fea0007f1e0ff */
[----:B------:R-:W-:Y:S01]  /*3550*/  IMAD.X R5, R67, 0x1, R104, P0 ;  /* 0x0000000143057824 */ /* 0x000fe200000e0668 */
[C---:B------:R-:W-:Y:S04]  /*3560*/  LEA R52, P0, R2.reuse, c[0x0][0x1c8], 0x1 ;  /* 0x0000720002347a11 */ /* 0x040fe800078008ff */
[----:B------:R-:W-:Y:S01]  /*3570*/  LEA.HI.X R53, R2, c[0x0][0x1cc], R5, 0x1, P0 ;  /* 0x0000730002357a11 */ /* 0x000fe200000f0c05 */
[----:B------:R-:W-:Y:S01]  /*3580*/  BSSY B2, `(.L_x_709) ;  /* 0x00003a7000027945 */ /* 0x000fe20003800000 */
[C---:B------:R-:W-:Y:S04]  /*3590*/  LEA R58, P0, R3.reuse, c[0x0][0x1c8], 0x1 ;  /* 0x00007200033a7a11 */ /* 0x040fe800078008ff */
[----:B------:R-:W-:Y:S02]  /*35a0*/  LEA.HI.X R59, R3, c[0x0][0x1cc], R6, 0x1, P0 ;  /* 0x00007300033b7a11 */ /* 0x000fe400000f0c06 */
[C---:B------:R-:W-:Y:S04]  /*35b0*/  LEA R60, P0, R4.reuse, c[0x0][0x1c8], 0x1 ;  /* 0x00007200043c7a11 */ /* 0x040fe800078008ff */
[----:B------:R-:W-:Y:S01]  /*35c0*/  LEA.HI.X R61, R4, c[0x0][0x1cc], R7, 0x1, P0 ;  /* 0x00007300043d7a11 */ /* 0x000fe200000f0c07 */
[----:B------:R-:W-:-:S05]  /*35d0*/  @!P2 BRA `(.L_x_710) ;  /* 0x000038000000a947 */ /* 0x000fca0003800000 */
[-C--:B------:R-:W-:Y:S01]  /*35e0*/  IMAD R4, R159, R31.reuse, RZ ;  /* 0x0000001f9f047224 */ /* 0x080fe200078e02ff */
[----:B------:R-:W-:Y:S01]  /*35f0*/  ISETP.NE.AND P2, PT, R125, RZ, PT ;  /* 0x000000ff7d00720c */ /* 0x000fe20003f45270 */
        /* <DEDUP_REMOVED lines=38> */
.L_x_713:
[----:B------:R-:W-:Y:S05]  /*3860*/  BSYNC B0 ;  /* 0x0000000000007941 */ /* 0x000fea0003800000 */
.L_x_712:
        /* <DEDUP_REMOVED lines=22> */
[----:B------:R-:W-:Y:S02]  /*39d0*/  IADD3.X R9, R109, R30, R149, P1, P0 ;  /* 0x0000001e6d097210 */ /* 0x000fe40000fe0495 */
[----:B------:R-:W-:Y:S04]  /*39e0*/  IADD3 R5, P1, P0, R96, R28, R169 ;  /* 0x0000001c60057210 */ /* 0x000fe8000783e0a9 */
[----:B------:R-:W-:Y:S02]  /*39f0*/  IADD3.X R14, R107, R34, R150, P1, P0 ;  /* 0x000000226b0e7210 */ /* 0x000fe40000fe0496 */
        /* <DEDUP_REMOVED lines=13> */
.L_x_715:
[----:B------:R-:W-:Y:S05]  /*3ad0*/  BSYNC B0 ;  /* 0x0000000000007941 */ /* 0x000fea0003800000 */
.L_x_714:
        /* <DEDUP_REMOVED lines=16> */
[----:B------:R-:W-:Y:S02]  /*3be0*/  PRMT R49, R9, 0x5410, R8 ;  /* 0x0000541009317816 */ /* 0x000fe40000000008 */
[----:B------:R-:W-:Y:S01]  /*3bf0*/  PRMT R48, R5, 0x5410, R4 ;  /* 0x0000541005307816 */ /* 0x000fe20000000004 */
[----:B------:R-:W-:-:S05]  /*3c00*/  @P2 BRA `(.L_x_717) ;  /* 0x0000012000002947 */ /* 0x000fca0003800000 */
[----:B------:R-:W-:Y:S01]  /*3c10*/  IADD3 R4, P1, P0, R98, R166, R10 ;  /* 0x000000a662047210 */ /* 0x000fe2000783e00a */
[----:B------:R-:W-:Y:S01]  /*3c20*/  CS2R R20, SRZ ;  /* 0x0000000000147805 */ /* 0x000fe2000001ff00 */
[----:B------:R-:W-:Y:S02]  /*3c30*/  CS2R R46, SRZ ;  /* 0x00000000002e7805 */ /* 0x000fe4000001ff00 */
[----:B------:R-:W-:Y:S02]  /*3c40*/  IADD3.X R9, R109, R146, R30, P1, P0 ;  /* 0x000000926d097210 */ /* 0x000fe40000fe041e */
        /* <DEDUP_REMOVED lines=14> */
.L_x_717:
[----:B------:R-:W-:Y:S05]  /*3d30*/  BSYNC B0 ;  /* 0x0000000000007941 */ /* 0x000fea0003800000 */
.L_x_716:
        /* <DEDUP_REMOVED lines=26> */
[----:B------:R-:W-:Y:S02]  /*3ee0*/  @!P0 PRMT R12, R12, 0x5410, R3 ;  /* 0x000054100c0c8816 */ /* 0x000fe40000000003 */
        /* <DEDUP_REMOVED lines=41> */
.L_x_721:
[----:B------:R-:W-:Y:S05]  /*4180*/  BSYNC B0 ;  /* 0x0000000000007941 */ /* 0x000fea0003800000 */
.L_x_720:
        /* <DEDUP_REMOVED lines=28> */
[C---:B------:R-:W-:Y:S01]  /*4350*/  @!P0 SHF.L.U32 R33, R11.reuse, 0x10, RZ ;  /* 0x000000100b218819 */ /* 0x040fe200000006ff */
        /* <DEDUP_REMOVED lines=25> */
[----:B------:R1:W-:Y:S02]  /*44f0*/  STG.E.128 [R52.64+0x80], R8 ;  /* 0x0000800834007986 */ /* 0x0003e4000c101d08 */
.L_x_719:
[----:B------:R-:W-:Y:S05]  /*4500*/  BSYNC B1 ;  /* 0x0000000000017941 */ /* 0x000fea0003800000 */
.L_x_718:
        /* <DEDUP_REMOVED lines=56> */
.L_x_725:
[----:B------:R-:W-:Y:S05]  /*4890*/  BSYNC B0 ;  /* 0x0000000000007941 */ /* 0x000fea0003800000 */
.L_x_724:
        /* <DEDUP_REMOVED lines=55> */
.L_x_723:
[----:B------:R-:W-:Y:S05]  /*4c10*/  BSYNC B1 ;  /* 0x0000000000017941 */ /* 0x000fea0003800000 */
.L_x_722:
        /* <DEDUP_REMOVED lines=12> */
[C---:B------:R-:W-:Y:S01]  /*4ce0*/  @!P0 IMAD.U32 R12, R5.reuse, 0x10000, RZ ;  /* 0x00010000050c8824 */ /* 0x040fe200078e00ff */
        /* <DEDUP_REMOVED lines=42> */
.L_x_728:
[----:B------:R-:W-:Y:S05]  /*4f90*/  BSYNC B0 ;  /* 0x0000000000007941 */ /* 0x000fea0003800000 */
.L_x_727:
        /* <DEDUP_REMOVED lines=54> */
[----:B------:R1:W-:Y:S01]  /*5300*/  STG.E.128 [R60.64+0x80], R8 ;  /* 0x000080083c007986 */ /* 0x0003e2000c101d08 */
[----:B------:R-:W-:-:S05]  /*5310*/  BRA `(.L_x_726) ;  /* 0x00001cd000007947 */ /* 0x000fca0003800000 */
.L_x_711:
        /* <DEDUP_REMOVED lines=11> */
[----:B------:R-:W-:Y:S06]  /*53d0*/  BSSY B0, `(.L_x_729) ;  /* 0x00000b8000007945 */ /* 0x000fec0003800000 */
[----:B------:R-:W-:Y:S04]  /*53e0*/  @!P2 IADD3 R2, P1, P0, R94, R10, R168 ;  /* 0x0000000a5e02a210 */ /* 0x000fe8000783e0a8 */
[----:B------:R-:W-:Y:S02]  /*53f0*/  @!P2 IADD3.X R5, R106, R30, R149, P1, P0 ;  /* 0x0000001e6a05a210 */ /* 0x000fe40000fe0495 */
[----:B------:R-:W-:Y:S04]  /*5400*/  @!P2 IADD3 R3, P1, P0, R92, R28, R169 ;  /* 0x0000001c5c03a210 */ /* 0x000fe8000783e0a9 */
[C---:B------:R-:W-:Y:S02]  /*5410*/  @!P2 IADD3.X R8, R105.reuse, R34, R150, P1, P0 ;  /* 0x000000226908a210 */ /* 0x040fe40000fe0496 */
        /* <DEDUP_REMOVED lines=17> */
[----:B------:R-:W-:Y:S01]  /*5530*/  ISETP.GE.AND P0, PT, R83, R64, PT ;  /* 0x000000405300720c */ /* 0x000fe20003f06270 */
[----:B------:R1:W4:Y:S03]  /*5540*/  @!P1 LDG.E.128 R20, [R8.64] ;  /* 0x0000000808149981 */ /* 0x000326000c1e1d00 */
[----:B------:R-:W-:Y:S05]  /*5550*/  ISETP.GE.OR P0, PT, R72, c[0x0][0x27c], P0 ;  /* 0x00009f0048007a0c */ /* 0x000fea0000706670 */
[----:B------:R1:W4:Y:S08]  /*5560*/  @!P1 LDG.E.128 R56, [R6.64] ;  /* 0x0000000806389981 */ /* 0x000330000c1e1d00 */
[----:B---3--:R-:W-:Y:S05]  /*5570*/  @!P0 IADD3 R2, P1, R94, R10, RZ ;  /* 0x0000000a5e028210 */ /* 0x008fea0007f3e0ff */
[----:B------:R-:W-:Y:S01]  /*5580*/  @!P0 IMAD.X R3, R30, 0x1, R106, P1 ;  /* 0x000000011e038824 */ /* 0x000fe200008e066a */
[C---:B-1----:R-:W-:Y:S04]  /*5590*/  @!P0 LEA R8, P1, R2.reuse, c[0x0][0x270], 0x1 ;  /* 0x00009c0002088a11 */ /* 0x042fe800078208ff */
[----:B------:R-:W-:Y:S02]  /*55a0*/  @!P0 LEA.HI.X R9, R2, c[0x0][0x274], R3, 0x1, P1 ;  /* 0x00009d0002098a11 */ /* 0x000fe400008f0c03 */
[----:B------:R-:W-:Y:S01]  /*55b0*/  @!P0 IADD3 R3, P1, R92, R28, RZ ;  /* 0x0000001c5c038210 */ /* 0x000fe20007f3e0ff */
[----:B------:R-:W-:Y:S04]  /*55c0*/  CS2R R6, SRZ ;  /* 0x0000000000067805 */ /* 0x000fe8000001ff00 */
[----:B------:R-:W-:Y:S01]  /*55d0*/  @!P0 IMAD.X R4, R34, 0x1, R105, P1 ;  /* 0x0000000122048824 */ /* 0x000fe200008e0669 */
[C---:B------:R-:W-:Y:S01]  /*55e0*/  @!P0 LEA R2, P1, R3.reuse, c[0x0][0x288], 0x1 ;  /* 0x0000a20003028a11 */ /* 0x040fe200078208ff */
[----:B------:R-:W-:Y:S03]  /*55f0*/  CS2R R34, SRZ ;  /* 0x0000000000227805 */ /* 0x000fe6000001ff00 */
[----:B------:R-:W-:Y:S02]  /*5600*/  @!P0 LEA.HI.X R3, R3, c[0x0][0x28c], R4, 0x1, P1 ;  /* 0x0000a30003038a11 */ /* 0x000fe400008f0c04 */
[----:B------:R-:W-:Y:S01]  /*5610*/  CS2R R4, SRZ ;  /* 0x0000000000047805 */ /* 0x000fe2000001ff00 */
[----:B------:R-:W-:Y:S02]  /*5620*/  ISETP.GE.AND P1, PT, R72, c[0x0][0x27c], PT ;  /* 0x00009f0048007a0c */ /* 0x000fe40003f26270 */
[----:B------:R1:W5:Y:S08]  /*5630*/  @!P0 LDG.E.128 R32, [R2.64] ;  /* 0x0000000802208981 */ /* 0x000370000c1e1d00 */
[----:B------:R2:W5:Y:S01]  /*5640*/  @!P0 LDG.E.128 R4, [R8.64] ;  /* 0x0000000808048981 */ /* 0x000562000c1e1d00 */
[----:B------:R-:W-:Y:S01]  /*5650*/  ISETP.GE.OR P0, PT, R83, R64, P4 ;  /* 0x000000405300720c */ /* 0x000fe20002706670 */
        /* <DEDUP_REMOVED lines=27> */
[----:B-----5:R-:W-:Y:S01]  /*5810*/  @!P1 SHF.R.U32.HI R37, RZ, 0x10, R33 ;  /* 0x00000010ff259819 */ /* 0x020fe20000011621 */
[----:B------:R-:W-:Y:S02]  /*5820*/  IMAD.MOV.U32 R11, RZ, RZ, R7 ;  /* 0x000000ffff0b7224 */ /* 0x000fe400078e0007 */
[----:B------:R-:W-:Y:S01]  /*5830*/  IMAD.X R3, R67, 0x1, R127, P0 ;  /* 0x0000000143037824 */ /* 0x000fe200000e067f */
[-C--:B------:R-:W-:Y:S01]  /*5840*/  IADD3 R8, P2, P0, R80, R2.reuse, R101 ;  /* 0x0000000250087210 */ /* 0x080fe2000785e065 */
[----:B------:R-:W-:Y:S02]  /*5850*/  IMAD.MOV.U32 R39, RZ, RZ, R35 ;  /* 0x000000ffff277224 */ /* 0x000fe400078e0023 */
[----:B------:R-:W1:Y:S01]  /*5860*/  LDS.128 R48, [R120+0x8100] ;  /* 0x0081000078307984 */ /* 0x000e620000000c00 */
[-C--:B------:R-:W-:Y:S01]  /*5870*/  IADD3.X R9, R84, R3.reuse, R103, P2, P0 ;  /* 0x0000000354097210 */ /* 0x080fe200017e0467 */
[----:B------:R-:W-:Y:S01]  /*5880*/  IMAD.MOV.U32 R10, RZ, RZ, R32 ;  /* 0x000000ffff0a7224 */ /* 0x000fe200078e0020 */
[----:B------:R-:W-:Y:S01]  /*5890*/  ISETP.GE.AND P0, PT, R82, c[0x0][0x1d4], PT ;  /* 0x0000750052007a0c */ /* 0x000fe20003f06270 */
[--C-:B------:R-:W-:Y:S01]  /*58a0*/  IMAD.MOV.U32 R38, RZ, RZ, R33.reuse ;  /* 0x000000ffff267224 */ /* 0x100fe200078e0021 */
[----:B------:R-:W-:Y:S01]  /*58b0*/  @!P1 SHF.R.U64 R32, R32, 0x10, R33 ;  /* 0x0000001020209819 */ /* 0x000fe20000001221 */
[----:B------:R-:W-:Y:S01]  /*58c0*/  IMAD.MOV.U32 R36, RZ, RZ, R34 ;  /* 0x000000ffff247224 */ /* 0x000fe200078e0022 */
[----:B------:R-:W-:Y:S02]  /*58d0*/  @!P1 SHF.R.U64 R34, R34, 0x10, R35 ;  /* 0x0000001022229819 */ /* 0x000fe40000001223 */
[----:B------:R-:W-:Y:S02]  /*58e0*/  @!P1 PRMT R33, R10, 0x5410, R32 ;  /* 0x000054100a219816 */ /* 0x000fe40000000020 */
[----:B------:R-:W-:Y:S02]  /*58f0*/  @!P1 PRMT R32, R38, 0x5410, R37 ;  /* 0x0000541026209816 */ /* 0x000fe40000000025 */
[----:B------:R-:W-:Y:S02]  /*5900*/  @!P1 SHF.R.U32.HI R35, RZ, 0x10, R35 ;  /* 0x00000010ff239819 */ /* 0x000fe40000011623 */
[----:B------:R-:W-:Y:S01]  /*5910*/  @!P1 PRMT R40, R36, 0x5410, R34 ;  /* 0x0000541024289816 */ /* 0x000fe20000000022 */
[----:B------:R-:W-:Y:S01]  /*5920*/  @!P1 IMAD.U32 R34, R32, 0x10000, RZ ;  /* 0x0001000020229824 */ /* 0x000fe200078e00ff */
[----:B------:R-:W-:Y:S02]  /*5930*/  @!P0 IADD3 R2, P3, P2, R80, R2, R82 ;  /* 0x0000000250028210 */ /* 0x000fe40007a7e052 */
[----:B------:R-:W-:Y:S02]  /*5940*/  @!P1 PRMT R44, R39, 0x5410, R35 ;  /* 0x00005410272c9816 */ /* 0x000fe40000000023 */
[----:B------:R-:W-:Y:S02]  /*5950*/  @!P0 IADD3.X R3, R84, R3, R102, P3, P2 ;  /* 0x0000000354038210 */ /* 0x000fe40001fe4466 */
[C---:B------:R-:W-:Y:S04]  /*5960*/  LEA R70, P2, R8.reuse, c[0x0][0x1c8], 0x1 ;  /* 0x0000720008467a11 */ /* 0x040fe800078408ff */
[----:B------:R-:W-:Y:S01]  /*5970*/  LEA.HI.X R71, R8, c[0x0][0x1cc], R9, 0x1, P2 ;  /* 0x0000730008477a11 */ /* 0x000fe200010f0c09 */
[----:B------:R-:W-:Y:S01]  /*5980*/  IMAD.MOV.U32 R9, RZ, RZ, R4 ;  /* 0x000000ffff097224 */ /* 0x000fe200078e0004 */
[----:B------:R-:W-:Y:S02]  /*5990*/  @!P0 LEA R68, P2, R2, c[0x0][0x1c8], 0x1 ;  /* 0x0000720002448a11 */ /* 0x000fe400078408ff */
[----:B------:R-:W-:Y:S02]  /*59a0*/  @!P1 SHF.R.U64 R4, R4, 0x10, R5 ;  /* 0x0000001004049819 */ /* 0x000fe40000001205 */
[----:B------:R-:W-:Y:S02]  /*59b0*/  @!P0 LEA.HI.X R69, R2, c[0x0][0x1cc], R3, 0x1, P2 ;  /* 0x0000730002458a11 */ /* 0x000fe400010f0c03 */
[----:B------:R-:W-:Y:S02]  /*59c0*/  @!P1 PRMT R9, R9, 0x5410, R4 ;  /* 0x0000541009099816 */ /* 0x000fe40000000004 */
[----:B------:R-:W-:Y:S02]  /*59d0*/  @!P1 SHF.R.U32.HI R2, RZ, 0x10, R7 ;  /* 0x00000010ff029819 */ /* 0x000fe40000011607 */
[----:B------:R-:W-:Y:S01]  /*59e0*/  MOV R8, R5 ;  /* 0x0000000500087202 */ /* 0x000fe20000000f00 */
[----:B-1----:R-:W-:Y:S01]  /*59f0*/  @!P1 IMAD.U32 R35, R49, 0x10000, RZ ;  /* 0x0001000031239824 */ /* 0x002fe200078e00ff */
[----:B------:R-:W-:Y:S02]  /*5a00*/  @!P1 SHF.L.U32 R4, R13, 0x10, RZ ;  /* 0x000000100d049819 */ /* 0x000fe400000006ff */
[C---:B------:R-:W-:Y:S02]  /*5a10*/  @!P1 SHF.L.U32 R39, R50.reuse, 0x10, RZ ;  /* 0x0000001032279819 */ /* 0x040fe400000006ff */
[----:B------:R-:W-:Y:S01]  /*5a20*/  @!P1 LOP3.LUT R41, R50, 0xffff0000, RZ, 0xc0, !PT ;  /* 0xffff000032299812 */ /* 0x000fe200078ec0ff */
[----:B------:R-:W-:Y:S01]  /*5a30*/  @!P1 FMUL.FTZ R37, R4, R34 ;  /* 0x0000002204259220 */ /* 0x000fe20000410000 */
[C---:B------:R-:W-:Y:S02]  /*5a40*/  @!P1 SHF.L.U32 R43, R51.reuse, 0x10, RZ ;  /* 0x00000010332b9819 */ /* 0x040fe400000006ff */
[----:B------:R-:W-:Y:S02]  /*5a50*/  @!P1 LOP3.LUT R45, R51, 0xffff0000, RZ, 0xc0, !PT ;  /* 0xffff0000332d9812 */ /* 0x000fe400078ec0ff */
[----:B------:R-:W-:Y:S01]  /*5a60*/  @!P1 PRMT R11, R11, 0x5410, R2 ;  /* 0x000054100b0b9816 */ /* 0x000fe20000000002 */
[----:B------:R-:W-:Y:S01]  /*5a70*/  @!P1 IMAD.U32 R2, R12, 0x10000, RZ ;  /* 0x000100000c029824 */ /* 0x000fe200078e00ff */
[----:B------:R-:W-:Y:S02]  /*5a80*/  @!P1 SHF.R.U32.HI R3, RZ, 0x10, R5 ;  /* 0x00000010ff039819 */ /* 0x000fe40000011605 */
[----:B------:R-:W-:Y:S02]  /*5a90*/  @!P1 SHF.R.U64 R5, R6, 0x10, R7 ;  /* 0x0000001006059819 */ /* 0x000fe40000001207 */
[----:B------:R-:W-:Y:S02]  /*5aa0*/  @!P1 SHF.L.U32 R7, R48, 0x10, RZ ;  /* 0x0000001030079819 */ /* 0x000fe400000006ff */
        /* <DEDUP_REMOVED lines=11> */
[-C--:B------:R-:W-:Y:S01]  /*5b60*/  @!P1 FFMA.FTZ R78, R35, R5.reuse, -R37 ;  /* 0x00000005234e9223 */ /* 0x080fe20000010825 */
[----:B------:R-:W-:Y:S01]  /*5b70*/  @!P1 LOP3.LUT R37, R49, 0xffff0000, RZ, 0xc0, !PT ;  /* 0xffff000031259812 */ /* 0x000fe200078ec0ff */
[----:B------:R-:W-:Y:S01]  /*5b80*/  @!P1 FMUL.FTZ R4, R4, R5 ;  /* 0x0000000504049220 */ /* 0x000fe20000410000 */
[----:B------:R-:W-:Y:S02]  /*5b90*/  @!P1 LOP3.LUT R36, R32, 0xffff0000, RZ, 0xc0, !PT ;  /* 0xffff000020249812 */ /* 0x000fe400078ec0ff */
[----:B------:R-:W-:Y:S02]  /*5ba0*/  @!P1 LOP3.LUT R32, R33, 0xffff0000, RZ, 0xc0, !PT ;  /* 0xffff000021209812 */ /* 0x000fe400078ec0ff */
[----:B------:R-:W-:Y:S02]  /*5bb0*/  @!P1 LOP3.LUT R33, R48, 0xffff0000, RZ, 0xc0, !PT ;  /* 0xffff000030219812 */ /* 0x000fe400078ec0ff */
[----:B------:R-:W-:Y:S01]  /*5bc0*/  @!P1 LOP3.LUT R6, R8, 0xffff0000, RZ, 0xc0, !PT ;  /* 0xffff000008069812 */ /* 0x000fe200078ec0ff */
[----:B------:R-:W-:Y:S01]  /*5bd0*/  @!P1 FMUL.FTZ R38, R7, R32 ;  /* 0x0000002007269220 */ /* 0x000fe20000410000 */
[----:B------:R-:W-:Y:S01]  /*5be0*/  @!P1 LOP3.LUT R8, R9, 0xffff0000, RZ, 0xc0, !PT ;  /* 0xffff000009089812 */ /* 0x000fe200078ec0ff */
[C---:B------:R-:W-:Y:S02]  /*5bf0*/  @!P1 FMUL.FTZ R9, R3.reuse, R36 ;  /* 0x0000002403099220 */ /* 0x040fe40000410000 */
[----:B------:R-:W-:Y:S02]  /*5c00*/  @!P1 FMUL.FTZ R5, R3, R6 ;  /* 0x0000000603059220 */ /* 0x000fe40000410000 */
        /* <DEDUP_REMOVED lines=52> */
.L_x_730:
[----:B------:R-:W-:Y:S05]  /*5f50*/  BSYNC B0 ;  /* 0x0000000000007941 */ /* 0x000fea0003800000 */
.L_x_729:
        /* <DEDUP_REMOVED lines=72> */
[----:B------:R-:W-:Y:S02]  /*63e0*/  @!P1 FMUL.FTZ R33, R9, R38 ;  /* 0x0000002609219220 */ /* 0x000fe40000410000 */
[-C--:B------:R-:W-:Y:S01]  /*63f0*/  @!P1 FMUL.FTZ R8, R6, R7.reuse ;  /* 0x0000000706089220 */ /* 0x080fe20000410000 */
[C---:B------:R-:W-:Y:S01]  /*6400*/  @!P1 SHF.L.U32 R6, R14.reuse, 0x10, RZ ;  /* 0x000000100e069819 */ /* 0x040fe200000006ff */
        /* <DEDUP_REMOVED lines=40> */
.L_x_732:
[----:B------:R-:W-:Y:S05]  /*6690*/  BSYNC B0 ;  /* 0x0000000000007941 */ /* 0x000fea0003800000 */
.L_x_731:
[----:B-1----:R-:W-:Y:S05]  /*66a0*/  IADD3 R48, P0, R172, R62, RZ ;  /* 0x0000003eac307210 */ /* 0x002fea0007f1e0ff */
[----:B------:R-:W-:Y:S01]  /*66b0*/  IMAD.X R49, R67, 0x1, R121, P0 ;  /* 0x0000000143317824 */ /* 0x000fe200000e0679 */
[----:B------:R-:W-:Y:S11]  /*66c0*/  ISETP.GE.OR P0, PT, R134, R64, P4 ;  /* 0x000000408600720c */ /* 0x000ff60002706670 */
[----:B------:R-:W-:Y:S02]  /*66d0*/  @!UPT UIADD3 URZ, URZ, URZ, URZ ;  /* 0x0000003f3f3ff290 */ /* 0x000fe4000fffe03f */
[----:B------:R-:W-:-:S05]  /*66e0*/  @P0 BRA `(.L_x_726) ;  /* 0x0000090000000947 */ /* 0x000fca0003800000 */
[----:B------:R-:W-:Y:S01]  /*66f0*/  IADD3 R2, P2, P0, R80, R48, R101 ;  /* 0x0000003050027210 */ /* 0x000fe2000785e065 */
[----:B------:R-:W1:Y:S01]  /*6700*/  LDS.128 R12, [R115+0x8100] ;  /* 0x00810000730c7984 */ /* 0x000e620000000c00 */
[----:B-----5:R-:W-:Y:S02]  /*6710*/  @!P1 SHF.R.U64 R6, R56, 0x10, R57 ;  /* 0x0000001038069819 */ /* 0x020fe40000001239 */
[----:B------:R-:W-:Y:S02]  /*6720*/  IADD3.X R3, R84, R49, R103, P2, P0 ;  /* 0x0000003154037210 */ /* 0x000fe400017e0467 */
[----:B------:R-:W-:Y:S02]  /*6730*/  LEA R46, P0, R2, c[0x0][0x1c8], 0x1 ;  /* 0x00007200022e7a11 */ /* 0x000fe400078008ff */
[----:B------:R-:W-:Y:S01]  /*6740*/  @!P1 PRMT R17, R60, 0x5410, R6 ;  /* 0x000054103c119816 */ /* 0x000fe20000000006 */
[----:B------:R-:W2:Y:S01]  /*6750*/  LDS.128 R36, [R118+0x8100] ;  /* 0x0081000076247984 */ /* 0x000ea20000000c00 */
[----:B------:R-:W-:Y:S02]  /*6760*/  LEA.HI.X R47, R2, c[0x0][0x1cc], R3, 0x1, P0 ;  /* 0x00007300022f7a11 */ /* 0x000fe400000f0c03 */
[----:B------:R-:W-:Y:S02]  /*6770*/  @!P1 SHF.R.U32.HI R9, RZ, 0x10, R59 ;  /* 0x00000010ff099819 */ /* 0x000fe4000001163b */
[----:B------:R-:W-:Y:S02]  /*6780*/  @!P1 SHF.R.U32.HI R7, RZ, 0x10, R57 ;  /* 0x00000010ff079819 */ /* 0x000fe40000011639 */
[--C-:B------:R-:W-:Y:S02]  /*6790*/  @!P1 SHF.R.U64 R2, R20, 0x10, R21.reuse ;  /* 0x0000001014029819 */ /* 0x100fe40000001215 */
[----:B------:R-:W-:Y:S02]  /*67a0*/  @!P1 SHF.R.U32.HI R3, RZ, 0x10, R21 ;  /* 0x00000010ff039819 */ /* 0x000fe40000011615 */
[----:B------:R-:W-:Y:S01]  /*67b0*/  @!P1 PRMT R16, R60, 0x5432, R7 ;  /* 0x000054323c109816 */ /* 0x000fe20000000007 */
[----:B------:R-:W-:Y:S01]  /*67c0*/  @!P1 IMAD.U32 R7, R17, 0x10000, RZ ;  /* 0x0001000011079824 */ /* 0x000fe200078e00ff */
[----:B------:R-:W-:Y:S02]  /*67d0*/  @!P1 SHF.R.U64 R11, R58, 0x10, R59 ;  /* 0x000000103a0b9819 */ /* 0x000fe4000000123b */
[----:B------:R-:W-:Y:S01]  /*67e0*/  @!P1 SHF.R.U64 R4, R22, 0x10, R23 ;  /* 0x0000001016049819 */ /* 0x000fe20000001217 */
[----:B------:R-:W-:Y:S01]  /*67f0*/  @!P1 IMAD.U32 R18, R16, 0x10000, RZ ;  /* 0x0001000010129824 */ /* 0x000fe200078e00ff */
[C---:B------:R-:W-:Y:S02]  /*6800*/  @!P1 PRMT R22, R61.reuse, 0x5410, R9 ;  /* 0x000054103d169816 */ /* 0x040fe40000000009 */
[----:B------:R-:W-:Y:S02]  /*6810*/  @!P1 SHF.R.U32.HI R5, RZ, 0x10, R23 ;  /* 0x00000010ff059819 */ /* 0x000fe40000011617 */
[----:B------:R-:W-:Y:S02]  /*6820*/  @!P1 PRMT R27, R61, 0x5432, R11 ;  /* 0x000054323d1b9816 */ /* 0x000fe4000000000b */
[C---:B------:R-:W-:Y:S02]  /*6830*/  @!P1 PRMT R11, R30.reuse, 0x5432, R4 ;  /* 0x000054321e0b9816 */ /* 0x040fe40000000004 */
[----:B------:R-:W-:Y:S02]  /*6840*/  @!P1 PRMT R10, R30, 0x5410, R5 ;  /* 0x000054101e0a9816 */ /* 0x000fe40000000005 */
[----:B------:R-:W-:Y:S02]  /*6850*/  @!P1 LOP3.LUT R32, R22, 0xffff0000, RZ, 0xc0, !PT ;  /* 0xffff000016209812 */ /* 0x000fe400078ec0ff */
[C---:B------:R-:W-:Y:S02]  /*6860*/  @!P1 PRMT R8, R29.reuse, 0x5432, R2 ;  /* 0x000054321d089816 */ /* 0x040fe40000000002 */
[----:B------:R-:W-:Y:S01]  /*6870*/  @!P1 PRMT R6, R29, 0x5410, R3 ;  /* 0x000054101d069816 */ /* 0x000fe20000000003 */
[----:B-1----:R-:W-:Y:S01]  /*6880*/  @!P1 IMAD.U32 R2, R12, 0x10000, RZ ;  /* 0x000100000c029824 */ /* 0x002fe200078e00ff */
[C---:B------:R-:W-:Y:S01]  /*6890*/  @!P1 SHF.L.U32 R3, R8.reuse, 0x10, RZ ;  /* 0x0000001008039819 */ /* 0x040fe200000006ff */
[----:B------:R-:W-:Y:S01]  /*68a0*/  @!P1 IMAD.U32 R4, R13, 0x10000, RZ ;  /* 0x000100000d049824 */ /* 0x000fe200078e00ff */
[----:B------:R-:W-:Y:S01]  /*68b0*/  @!P1 LOP3.LUT R8, R8, 0xffff0000, RZ, 0xc0, !PT ;  /* 0xffff000008089812 */ /* 0x000fe200078ec0ff */
[----:B------:R-:W-:Y:S01]  /*68c0*/  @!P1 FMUL.FTZ R20, R2, R7 ;  /* 0x0000000702149220 */ /* 0x000fe20000410000 */
[----:B------:R-:W-:Y:S01]  /*68d0*/  @!P1 SHF.L.U32 R29, R22, 0x10, RZ ;  /* 0x00000010161d9819 */ /* 0x000fe200000006ff */
[C---:B------:R-:W-:Y:S01]  /*68e0*/  @!P1 IMAD.U32 R5, R6.reuse, 0x10000, RZ ;  /* 0x0001000006059824 */ /* 0x040fe200078e00ff */
[----:B------:R-:W-:Y:S01]  /*68f0*/  @!P1 LOP3.LUT R6, R6, 0xffff0000, RZ, 0xc0, !PT ;  /* 0xffff000006069812 */ /* 0x000fe200078ec0ff */
[----:B--2---:R-:W-:Y:S01]  /*6900*/  @!P1 IMAD.U32 R9, R36, 0x10000, RZ ;  /* 0x0001000024099824 */ /* 0x004fe200078e00ff */
[----:B------:R-:W-:Y:S01]  /*6910*/  @!P1 SHF.L.U32 R19, R37, 0x10, RZ ;  /* 0x0000001025139819 */ /* 0x000fe200000006ff */
[-C--:B------:R-:W-:Y:S01]  /*6920*/  @!P1 FMUL.FTZ R2, R2, R3.reuse ;  /* 0x0000000302029220 */ /* 0x080fe20000410000 */
[----:B------:R-:W-:Y:S01]  /*6930*/  @!P1 LOP3.LUT R33, R39, 0xffff0000, RZ, 0xc0, !PT ;  /* 0xffff000027219812 */ /* 0x000fe200078ec0ff */
[----:B------:R-:W-:Y:S01]  /*6940*/  @!P1 FMUL.FTZ R21, R4, R18 ;  /* 0x0000001204159220 */ /* 0x000fe20000410000 */
        /* <DEDUP_REMOVED lines=9> */
[----:B------:R-:W-:Y:S01]  /*69e0*/  @!P1 IMAD.U32 R30, R39, 0x10000, RZ ;  /* 0x00010000271e9824 */ /* 0x000fe200078e00ff */
[----:B------:R-:W-:Y:S02]  /*69f0*/  @!P1 LOP3.LUT R7, R12, 0xffff0000, RZ, 0xc0, !PT ;  /* 0xffff00000c079812 */ /* 0x000fe400078ec0ff */
[----:B------:R-:W-:Y:S02]  /*6a00*/  @!P1 LOP3.LUT R3, R13, 0xffff0000, RZ, 0xc0, !PT ;  /* 0xffff00000d039812 */ /* 0x000fe400078ec0ff */
[----:B------:R-:W-:Y:S01]  /*6a10*/  ISETP.GE.AND P0, PT, R82, c[0x0][0x1d4], PT ;  /* 0x0000750052007a0c */ /* 0x000fe20003f06270 */
[----:B------:R-:W-:Y:S02]  /*6a20*/  @!P1 FMUL.FTZ R23, R7, R16 ;  /* 0x0000001007179220 */ /* 0x000fe40000410000 */
[C---:B------:R-:W-:Y:S02]  /*6a30*/  @!P1 FMUL.FTZ R9, R3.reuse, R20 ;  /* 0x0000001403099220 */ /* 0x040fe40000410000 */
[-C--:B------:R-:W-:Y:S02]  /*6a40*/  @!P1 FMUL.FTZ R5, R3, R6.reuse ;  /* 0x0000000603059220 */ /* 0x080fe40000410000 */
[----:B------:R-:W-:Y:S01]  /*6a50*/  @!P1 FFMA.FTZ R44, R21, R6, -R9 ;  /* 0x00000006152c9223 */ /* 0x000fe20000010809 */
[C---:B------:R-:W-:Y:S01]  /*6a60*/  @!P1 LOP3.LUT R9, R15.reuse, 0xffff0000, RZ, 0xc0, !PT ;  /* 0xffff00000f099812 */ /* 0x040fe200078ec0ff */
[----:B------:R-:W-:Y:S02]  /*6a70*/  @!P1 IMAD.U32 R6, R15, 0x10000, RZ ;  /* 0x000100000f069824 */ /* 0x000fe400078e00ff */
[-C--:B------:R-:W-:Y:S02]  /*6a80*/  @!P1 FMUL.FTZ R3, R7, R8.reuse ;  /* 0x0000000807039220 */ /* 0x080fe40000410000 */
        /* <DEDUP_REMOVED lines=18> */
[----:B------:R-:W-:Y:S01]  /*6bb0*/  @!P1 FFMA.FTZ R41, R23, R7, -R34 ;  /* 0x0000000717299223 */ /* 0x000fe20000010822 */
[----:B------:R-:W-:Y:S01]  /*6bc0*/  @!P1 F2FP.BF16.PACK_AB R34, R44, R45 ;  /* 0x0000002d2c22923e */ /* 0x000fe200000010ff */
[----:B------:R-:W-:Y:S02]  /*6bd0*/  @!P1 FFMA.FTZ R35, R28, R11, -R35 ;  /* 0x0000000b1c239223 */ /* 0x000fe40000010823 */
[----:B------:R-:W-:Y:S02]  /*6be0*/  @!P1 FMUL.FTZ R6, R6, R7 ;  /* 0x0000000706069220 */ /* 0x000fe40000410000 */
[----:B------:R-:W-:Y:S01]  /*6bf0*/  @!P1 FMUL.FTZ R7, R10, R11 ;  /* 0x0000000b0a079220 */ /* 0x000fe20000410000 */
[----:B------:R-:W-:Y:S01]  /*6c00*/  @!P1 F2FP.BF16.PACK_AB R11, R35, R41 ;  /* 0x00000029230b923e */ /* 0x000fe200000010ff */
[----:B------:R-:W-:Y:S01]  /*6c10*/  @!P1 FFMA.FTZ R3, R16, R17, R3 ;  /* 0x0000001110039223 */ /* 0x000fe20000010003 */
[----:B------:R-:W-:Y:S01]  /*6c20*/  @!P1 F2FP.BF16.PACK_AB R17, R43, R50 ;  /* 0x000000322b11923e */ /* 0x000fe200000010ff */
[----:B------:R-:W-:Y:S01]  /*6c30*/  @!P1 IMAD.MOV.U32 R37, RZ, RZ, R34 ;  /* 0x000000ffff259224 */ /* 0x000fe200078e0022 */
[----:B------:R-:W-:Y:S01]  /*6c40*/  @!P1 F2FP.BF16.PACK_AB R16, R40, R42 ;  /* 0x0000002a2810923e */ /* 0x000fe200000010ff */
[----:B------:R-:W-:Y:S01]  /*6c50*/  @!P1 IMAD.MOV.U32 R38, RZ, RZ, R11 ;  /* 0x000000ffff269224 */ /* 0x000fe200078e000b */
[----:B------:R-:W-:Y:S01]  /*6c60*/  @!P1 MOV R36, R17 ;  /* 0x0000001100249202 */ /* 0x000fe20000000f00 */
[----:B------:R-:W-:Y:S01]  /*6c70*/  @!P1 FFMA.FTZ R4, R18, R19, R4 ;  /* 0x0000001312049223 */ /* 0x000fe20000010004 */
[----:B------:R-:W-:Y:S01]  /*6c80*/  @!P1 MOV R39, R16 ;  /* 0x0000001000279202 */ /* 0x000fe20000000f00 */
[----:B------:R-:W-:Y:S01]  /*6c90*/  @!P1 FFMA.FTZ R5, R20, R21, R5 ;  /* 0x0000001514059223 */ /* 0x000fe20000010005 */
[----:B------:R-:W-:Y:S01]  /*6ca0*/  @!P1 F2FP.BF16.PACK_AB R10, R3, R2 ;  /* 0x00000002030a923e */ /* 0x000fe200000010ff */
[----:B------:R-:W-:Y:S02]  /*6cb0*/  @!P1 FFMA.FTZ R6, R22, R23, R6 ;  /* 0x0000001716069223 */ /* 0x000fe40000010006 */
[----:B------:R-:W-:Y:S01]  /*6cc0*/  @!P1 FFMA.FTZ R7, R27, R28, R7 ;  /* 0x0000001c1b079223 */ /* 0x000fe20000010007 */
[----:B------:R1:W-:Y:S01]  /*6cd0*/  STG.E.128 [R46.64], R36 ;  /* 0x000000242e007986 */ /* 0x0003e2000c101d08 */
[----:B------:R-:W-:Y:S01]  /*6ce0*/  @!P1 FFMA.FTZ R8, R29, R30, R8 ;  /* 0x0000001e1d089223 */ /* 0x000fe20000010008 */
[----:B------:R-:W-:Y:S01]  /*6cf0*/  @!P1 F2FP.BF16.PACK_AB R4, R5, R4 ;  /* 0x000000040504923e */ /* 0x000fe200000010ff */
        /* <DEDUP_REMOVED lines=14> */
.L_x_710:
[----:B------:R-:W-:Y:S01]  /*6de0*/  IMAD R2, R31, -0x60, R0 ;  /* 0xffffffa01f027824 */ /* 0x000fe200078e0200 */
[----:B------:R-:W-:Y:S04]  /*6df0*/  BSSY B0, `(.L_x_733) ;  /* 0x000000b000007945 */ /* 0x000fe80003800000 */
[----:B------:R-:W-:Y:S04]  /*6e00*/  IMNMX R2, R2, 0x60, PT ;  /* 0x0000006002027817 */ /* 0x000fe80003800200 */
[----:B------:R-:W-:Y:S11]  /*6e10*/  ISETP.GE.AND P0, PT, R83, R2, PT ;  /* 0x000000025300720c */ /* 0x000ff60003f06270 */
[----:B------:R-:W-:Y:S02]  /*6e20*/  @!UPT UIADD3 URZ, URZ, URZ, URZ ;  /* 0x0000003f3f3ff290 */ /* 0x000fe4000fffe03f */
[----:B------:R-:W-:-:S05]  /*6e30*/  @P0 BRA `(.L_x_734) ;  /* 0x0000006000000947 */ /* 0x000fca0003800000 */
[----:B------:R-:W-:Y:S11]  /*6e40*/  ISETP.GE.AND P0, PT, R86, c[0x0][0x1d4], PT ;  /* 0x0000750056007a0c */ /* 0x000ff60003f06270 */
[----:B------:R-:W-:Y:S02]  /*6e50*/  @!UPT UIADD3 URZ, URZ, URZ, URZ ;  /* 0x0000003f3f3ff290 */ /* 0x000fe4000fffe03f */
[----:B------:R-:W1:Y:S04]  /*6e60*/  @!P0 LDS.128 R4, [R219+0xb100] ;  /* 0x00b10000db048984 */ /* 0x000e680000000c00 */
[----:B-1----:R-:W-:Y:S04]  /*6e70*/  @!P0 STG.E.128 [R52.64+0x80], R4 ;  /* 0x0000800434008986 */ /* 0x002fe8000c101d08 */
[----:B------:R-:W1:Y:S04]  /*6e80*/  @!P4 LDS.128 R4, [R219+0x8100] ;  /* 0x00810000db04c984 */ /* 0x000e680000000c00 */
[----:B-1----:R1:W-:Y:S02]  /*6e90*/  @!P4 STG.E.128 [R52.64], R4 ;  /* 0x000000043400c986 */ /* 0x0023e4000c101d08 */
.L_x_734:
[----:B------:R-:W-:Y:S05]  /*6ea0*/  BSYNC B0 ;  /* 0x0000000000007941 */ /* 0x000fea0003800000 */
.L_x_733:
[----:B------:R-:W-:Y:S01]  /*6eb0*/  ISETP.GE.AND P0, PT, R133, R2, PT ;  /* 0x000000028500720c */ /* 0x000fe20003f06270 */
[----:B------:R-:W-:Y:S01]  /*6ec0*/  @!UPT UIADD3 URZ, URZ, URZ, URZ ;  /* 0x0000003f3f3ff290 */ /* 0x000fe2000fffe03f */
[----:B------:R-:W-:Y:S11]  /*6ed0*/  BSSY B0, `(.L_x_735) ;  /* 0x0000008000007945 */ /* 0x000ff60003800000 */
[----:B------:R-:W-:-:S05]  /*6ee0*/  @P0 BRA `(.L_x_736) ;  /* 0x0000006000000947 */ /* 0x000fca0003800000 */
[----:B------:R-:W-:Y:S11]  /*6ef0*/  ISETP.GE.AND P0, PT, R86, c[0x0][0x1d4], PT ;  /* 0x0000750056007a0c */ /* 0x000ff60003f06270 */
[----:B------:R-:W-:Y:S02]  /*6f00*/  @!UPT UIADD3 URZ, URZ, URZ, URZ ;  /* 0x0000003f3f3ff290 */ /* 0x000fe4000fffe03f */
[----:B-1----:R-:W1:Y:S04]  /*6f10*/  @!P0 LDS.128 R4, [R219+0xc100] ;  /* 0x00c10000db048984 */ /* 0x002e680000000c00 */
[----:B-1----:R-:W-:Y:S04]  /*6f20*/  @!P0 STG.E.128 [R58.64+0x80], R4 ;  /* 0x000080043a008986 */ /* 0x002fe8000c101d08 */
[----:B------:R-:W1:Y:S04]  /*6f30*/  @!P4 LDS.128 R4, [R219+0x9100] ;  /* 0x00910000db04c984 */ /* 0x000e680000000c00 */
[----:B-1----:R1:W-:Y:S02]  /*6f40*/  @!P4 STG.E.128 [R58.64], R4 ;  /* 0x000000043a00c986 */ /* 0x0023e4000c101d08 */
.L_x_736:
[----:B------:R-:W-:Y:S05]  /*6f50*/  BSYNC B0 ;  /* 0x0000000000007941 */ /* 0x000fea0003800000 */
.L_x_735:
[----:B------:R-:W-:Y:S11]  /*6f60*/  ISETP.GE.AND P0, PT, R134, R2, PT ;  /* 0x000000028600720c */ /* 0x000ff60003f06270 */
[----:B------:R-:W-:Y:S02]  /*6f70*/  @!UPT UIADD3 URZ, URZ, URZ, URZ ;  /* 0x0000003f3f3ff290 */ /* 0x000fe4000fffe03f */
[----:B------:R-:W-:-:S05]  /*6f80*/  @P0 BRA `(.L_x_726) ;  /* 0x0000006000000947 */ /* 0x000fca0003800000 */
[----:B------:R-:W-:Y:S11]  /*6f90*/  ISETP.GE.AND P0, PT, R86, c[0x0][0x1d4], PT ;  /* 0x0000750056007a0c */ /* 0x000ff60003f06270 */
[----:B------:R-:W-:Y:S02]  /*6fa0*/  @!UPT UIADD3 URZ, URZ, URZ, URZ ;  /* 0x0000003f3f3ff290 */ /* 0x000fe4000fffe03f */
[----:B-1----:R-:W1:Y:S04]  /*6fb0*/  @!P0 LDS.128 R4, [R219+0xd100] ;  /* 0x00d10000db048984 */ /* 0x002e680000000c00 */
[----:B-1----:R-:W-:Y:S04]  /*6fc0*/  @!P0 STG.E.128 [R60.64+0x80], R4 ;  /* 0x000080043c008986 */ /* 0x002fe8000c101d08 */
[----:B------:R-:W1:Y:S04]  /*6fd0*/  @!P4 LDS.128 R4, [R219+0xa100] ;  /* 0x00a10000db04c984 */ /* 0x000e680000000c00 */
[----:B-1----:R1:W-:Y:S02]  /*6fe0*/  @!P4 STG.E.128 [R60.64], R4 ;  /* 0x000000043c00c986 */ /* 0x0023e4000c101d08 */
.L_x_726:
[----:B------:R-:W-:Y:S05]  /*6ff0*/  BSYNC B2 ;  /* 0x0000000000027941 */ /* 0x000fea0003800000 */
.L_x_709:
[C---:B--2---:R-:W-:Y:S01]  /*7000*/  IMAD R12, R31.reuse, -0x60, RZ ;  /* 0xffffffa01f0c7824 */ /* 0x044fe200078e02ff */
[----:B------:R-:W2:Y:S01]  /*7010*/  LDL R15, [R1] ;  /* 0x00000000010f7983 */ /* 0x000ea20000100800 */
[----:B-1----:R-:W-:Y:S01]  /*7020*/  IMAD.WIDE.U32 R10, R31, 0x60, RZ ;  /* 0x000000601f0a7825 */ /* 0x002fe200078e00ff */
[----:B------:R-:W-:Y:S01]  /*7030*/  ISETP.NE.AND P5, PT, R130, RZ, PT ;  /* 0x000000ff8200720c */ /* 0x000fe20003fa5270 */
[----:B------:R-:W-:Y:S01]  /*7040*/  BSSY B0, `(.L_x_737) ;  /* 0x0000047000007945 */ /* 0x000fe20003800000 */
[----:B-----5:R-:W-:Y:S01]  /*7050*/  IADD3 R4, R114, R12, RZ ;  /* 0x0000000c72047210 */ /* 0x020fe20007ffe0ff */
[----:B------:R-:W-:Y:S03]  /*7060*/  IMAD R2, R85, 0x60, RZ ;  /* 0x0000006055027824 */ /* 0x000fe600078e02ff */
[----:B------:R-:W-:Y:S01]  /*7070*/  ISETP.GE.AND P1, PT, R4, 0x21, PT ;  /* 0x000000210400780c */ /* 0x000fe20003f26270 */
[----:B------:R-:W-:Y:S01]  /*7080*/  IMAD.IADD R14, R11, 0x1, R2 ;  /* 0x000000010b0e7824 */ /* 0x000fe200078e0202 */
[----:B------:R-:W-:Y:S05]  /*7090*/  IADD3 R2, P0, R123, R10, RZ ;  /* 0x0000000a7b027210 */ /* 0x000fea0007f1e0ff */
[----:B------:R-:W-:Y:S06]  /*70a0*/  IMAD.X R3, R14, 0x1, R129, P0 ;  /* 0x000000010e037824 */ /* 0x000fec00000e0681 */
[----:B------:R-:W-:Y:S05]  /*70b0*/  @P1 IADD3 R6, P0, R2, 0x20, RZ ;  /* 0x0000002002061810 */ /* 0x000fea0007f1e0ff */
[--C-:B------:R-:W-:Y:S01]  /*70c0*/  @P1 IMAD.X R7, RZ, RZ, R3.reuse, P0 ;  /* 0x000000ffff071224 */ /* 0x100fe200000e0603 */
[----:B------:R-:W-:Y:S11]  /*70d0*/  ISETP.GE.AND P0, PT, R4, 0x41, PT ;  /* 0x000000410400780c */ /* 0x000ff60003f06270 */
[----:B------:R-:W-:Y:S02]  /*70e0*/  @!UPT UIADD3 URZ, URZ, URZ, URZ ;  /* 0x0000003f3f3ff290 */ /* 0x000fe4000fffe03f */
[----:B------:R-:W-:Y:S05]  /*70f0*/  @P0 IADD3 R11, P2, R2, 0x40, RZ ;  /* 0x00000040020b0810 */ /* 0x000fea0007f5e0ff */
[----:B------:R-:W-:Y:S01]  /*7100*/  @P0 IMAD.X R13, RZ, RZ, R3, P2 ;  /* 0x000000ffff0d0224 */ /* 0x000fe200010e0603 */
[----:B------:R-:W-:Y:S11]  /*7110*/  ISETP.GE.AND P2, PT, R4, 0x1, PT ;  /* 0x000000010400780c */ /* 0x000ff60003f46270 */
[----:B------:R-:W-:Y:S02]  /*7120*/  @!UPT UIADD3 URZ, URZ, URZ, URZ ;  /* 0x0000003f3f3ff290 */ /* 0x000fe4000fffe03f */
[----:B------:R-:W-:Y:S01]  /*7130*/  @P2 IMAD R3, R3, c[0x0][0x258], RZ ;  /* 0x0000960003032a24 */ /* 0x000fe200078e02ff */
[----:B------:R-:W-:Y:S01]  /*7140*/  @P2 MOV R4, R90 ;  /* 0x0000005a00042202 */ /* 0x000fe20000000f00 */
[----:B------:R-:W-:Y:S04]  /*7150*/  @P2 IMAD.MOV.U32 R5, RZ, RZ, R100 ;  /* 0x000000ffff052224 */ /* 0x000fe800078e0064 */
[C---:B------:R-:W-:Y:S04]  /*7160*/  @P2 IMAD.WIDE.U32 R4, R2.reuse, c[0x0][0x258], R4 ;  /* 0x0000960002042a25 */ /* 0x040fe800078e0004 */
[----:B------:R-:W-:Y:S01]  /*7170*/  @P2 IMAD R2, R2, c[0x0][0x25c], R3 ;  /* 0x0000970002022a24 */ /* 0x000fe200078e0203 */
[C---:B------:R-:W-:Y:S02]  /*7180*/  @P2 LEA R8, P3, R4.reuse, c[0x0][0x250], 0x1 ;  /* 0x0000940004082a11 */ /* 0x040fe400078608ff */
[----:B------:R-:W-:Y:S02]  /*7190*/  @P1 MOV R3, R100 ;  /* 0x0000006400031202 */ /* 0x000fe40000000f00 */
[----:B------:R-:W-:Y:S04]  /*71a0*/  @P2 IADD3 R2, R5, R2, RZ ;  /* 0x0000000205022210 */ /* 0x000fe80007ffe0ff */
[----:B------:R-:W-:Y:S01]  /*71b0*/  @P2 LEA.HI.X R9, R4, c[0x0][0x254], R2, 0x1, P3 ;  /* 0x0000950004092a11 */ /* 0x000fe200018f0c02 */
[----:B------:R-:W-:Y:S02]  /*71c0*/  @P1 IMAD R4, R7, c[0x0][0x258], RZ ;  /* 0x0000960007041a24 */ /* 0x000fe400078e02ff */
[----:B------:R-:W-:Y:S02]  /*71d0*/  @P1 IMAD.MOV.U32 R2, RZ, RZ, R90 ;  /* 0x000000ffff021224 */ /* 0x000fe400078e005a */
[----:B------:R-:W-:Y:S01]  /*71e0*/  @!PT LDS RZ, [RZ] ;  /* 0x00000000fffff984 */ /* 0x000fe20000000800 */
[----:B------:R-:W-:Y:S01]  /*71f0*/  @!PT LDS RZ, [RZ] ;  /* 0x00000000fffff984 */ /* 0x000fe20000000800 */
[----:B------:R-:W-:Y:S01]  /*7200*/  @!PT LDS RZ, [RZ] ;  /* 0x00000000fffff984 */ /* 0x000fe20000000800 */
[----:B------:R1:W-:Y:S01]  /*7210*/  @P2 LDGSTS.E.BYPASS.LTC128B.128 [R219+0x100], [R8.64], !P5 ;  /* 0x0010000008db2fae */ /* 0x0003e2000e901d48 */
[C---:B------:R-:W-:Y:S02]  /*7220*/  @P1 IMAD R4, R6.reuse, c[0x0][0x25c], R4 ;  /* 0x0000970006041a24 */ /* 0x040fe400078e0204 */
[----:B------:R-:W-:Y:S01]  /*7230*/  @P1 IMAD.WIDE.U32 R2, R6, c[0x0][0x258], R2 ;  /* 0x0000960006021a25 */ /* 0x000fe200078e0002 */
[----:B------:R1:W-:Y:S03]  /*7240*/  @P2 LDGSTS.E.BYPASS.LTC128B.128 [R219+0x3100], [R8.64+0x80], !P6 ;  /* 0x0310008008db2fae */ /* 0x0003e6000f101d48 */
[----:B------:R-:W-:Y:S01]  /*7250*/  @P1 IMAD.IADD R3, R3, 0x1, R4 ;  /* 0x0000000103031824 */ /* 0x000fe200078e0204 */
[C---:B------:R-:W-:Y:S01]  /*7260*/  @P1 LEA R6, P3, R2.reuse, c[0x0][0x250], 0x1 ;  /* 0x0000940002061a11 */ /* 0x040fe200078608ff */
[----:B------:R-:W-:Y:S03]  /*7270*/  @P0 IMAD R4, R13, c[0x0][0x258], RZ ;  /* 0x000096000d040a24 */ /* 0x000fe600078e02ff */
[----:B------:R-:W-:Y:S01]  /*7280*/  @P1 LEA.HI.X R7, R2, c[0x0][0x254], R3, 0x1, P3 ;  /* 0x0000950002071a11 */ /* 0x000fe200018f0c03 */
[----:B------:R-:W-:Y:S01]  /*7290*/  @P0 IMAD.MOV.U32 R3, RZ, RZ, R100 ;  /* 0x000000ffff030224 */ /* 0x000fe200078e0064 */
[----:B------:R-:W-:Y:S01]  /*72a0*/  @P0 MOV R2, R90 ;  /* 0x0000005a00020202 */ /* 0x000fe20000000f00 */
[C---:B------:R-:W-:Y:S04]  /*72b0*/  @P0 IMAD R4, R11.reuse, c[0x0][0x25c], R4 ;  /* 0x000097000b040a24 */ /* 0x040fe800078e0204 */
[----:B------:R-:W-:Y:S05]  /*72c0*/  @P0 IMAD.WIDE.U32 R2, R11, c[0x0][0x258], R2 ;  /* 0x000096000b020a25 */ /* 0x000fea00078e0002 */
[----:B------:R-:W-:Y:S02]  /*72d0*/  @P0 IADD3 R3, R3, R4, RZ ;  /* 0x0000000403030210 */ /* 0x000fe40007ffe0ff */
[C---:B------:R-:W-:Y:S04]  /*72e0*/  @P0 LEA R4, P3, R2.reuse, c[0x0][0x250], 0x1 ;  /* 0x0000940002040a11 */ /* 0x040fe800078608ff */
[----:B------:R-:W-:Y:S02]  /*72f0*/  @P0 LEA.HI.X R5, R2, c[0x0][0x254], R3, 0x1, P3 ;  /* 0x0000950002050a11 */ /* 0x000fe400018f0c03 */
[----:B------:R-:W-:Y:S02]  /*7300*/  IADD3 R2, R12, R0, RZ ;  /* 0x000000000c027210 */ /* 0x000fe40007ffe0ff */
[----:B-1----:R-:W-:Y:S02]  /*7310*/  IADD3 R8, P2, R126, R10, RZ ;  /* 0x0000000a7e087210 */ /* 0x002fe40007f5e0ff */
[----:B------:R-:W-:Y:S03]  /*7320*/  IMNMX R9, R2, 0x60, PT ;  /* 0x0000006002097817 */ /* 0x000fe60003800200 */
[----:B------:R-:W-:Y:S01]  /*7330*/  IMAD.X R10, R14, 0x1, R124, P2 ;  /* 0x000000010e0a7824 */ /* 0x000fe200010e067c */
[----:B--2---:R1:W-:Y:S04]  /*7340*/  @P1 LDGSTS.E.BYPASS.LTC128B.128 [R15+0x1100], [R6.64], !P5 ;  /* 0x01100000060f1fae */ /* 0x0043e8000e901d48 */
[----:B------:R1:W-:Y:S04]  /*7350*/  @P1 LDGSTS.E.BYPASS.LTC128B.128 [R15+0x4100], [R6.64+0x80], !P6 ;  /* 0x04100080060f1fae */ /* 0x0003e8000f101d48 */
[----:B------:R1:W-:Y:S04]  /*7360*/  @P0 LDGSTS.E.BYPASS.LTC128B.128 [R15+0x2100], [R4.64], !P5 ;  /* 0x02100000040f0fae */ /* 0x0003e8000e901d48 */
[----:B------:R1:W-:Y:S01]  /*7370*/  @P0 LDGSTS.E.BYPASS.LTC128B.128 [R15+0x5100], [R4.64+0x80], !P6 ;  /* 0x05100080040f0fae */ /* 0x0003e2000f101d48 */
[----:B------:R-:W-:Y:S03]  /*7380*/  ISETP.GE.AND P0, PT, R83, R9, PT ;  /* 0x000000095300720c */ /* 0x000fe60003f06270 */
[----:B------:R-:W0:Y:S01]  /*7390*/  LDGDEPBAR ;  /* 0x00000000000079af */ /* 0x000e220000000000 */
[----:B------:R-:W-:Y:S04]  /*73a0*/  DEPBAR.LE SB0, 0x0 ;  /* 0x000080000000791a */ /* 0x000fe80000000000 */
[----:B------:R-:W-:Y:S06]  /*73b0*/  BAR.SYNC.DEFER_BLOCKING 0x0 ;  /* 0x0000000000007b1d */ /* 0x000fec0000010000 */
[----:B------:R-:W-:-:S05]  /*73c0*/  @P0 BRA `(.L_x_738) ;  /* 0x000000e000000947 */ /* 0x000fca0003800000 */
[----:B-1----:R-:W-:Y:S01]  /*73d0*/  MOV R4, R88 ;  /* 0x0000005800047202 */ /* 0x002fe20000000f00 */
[----:B------:R-:W-:Y:S01]  /*73e0*/  IMAD R2, R10, c[0x0][0x208], RZ ;  /* 0x000082000a027a24 */ /* 0x000fe200078e02ff */
[----:B------:R-:W-:Y:S03]  /*73f0*/  MOV R5, R87 ;  /* 0x0000005700057202 */ /* 0x000fe60000000f00 */
[C---:B------:R-:W-:Y:S02]  /*7400*/  IMAD R2, R8.reuse, c[0x0][0x20c], R2 ;  /* 0x0000830008027a24 */ /* 0x040fe400078e0202 */
[----:B------:R-:W-:Y:S05]  /*7410*/  IMAD.WIDE.U32 R4, R8, c[0x0][0x208], R4 ;  /* 0x0000820008047a25 */ /* 0x000fea00078e0004 */
[----:B------:R-:W-:Y:S02]  /*7420*/  IADD3 R3, R5, R2, RZ ;  /* 0x0000000205037210 */ /* 0x000fe40007ffe0ff */
[C---:B------:R-:W-:Y:S04]  /*7430*/  LEA R2, P0, R4.reuse, c[0x0][0x1f8], 0x1 ;  /* 0x00007e0004027a11 */ /* 0x040fe800078008ff */
[----:B------:R-:W-:Y:S02]  /*7440*/  LEA.HI.X R3, R4, c[0x0][0x1fc], R3, 0x1, P0 ;  /* 0x00007f0004037a11 */ /* 0x000fe400000f0c03 */
[----:B------:R-:W-:Y:S11]  /*7450*/  ISETP.GE.AND P0, PT, R86, c[0x0][0x1d4], PT ;  /* 0x0000750056007a0c */ /* 0x000ff60003f06270 */
[----:B------:R-:W-:Y:S02]  /*7460*/  @!UPT UIADD3 URZ, URZ, URZ, URZ ;  /* 0x0000003f3f3ff290 */ /* 0x000fe4000fffe03f */
[----:B------:R-:W1:Y:S04]  /*7470*/  @!P0 LDS.128 R4, [R219+0x3100] ;  /* 0x00310000db048984 */ /* 0x000e680000000c00 */
[----:B-1----:R-:W-:Y:S04]  /*7480*/  @!P0 STG.E.128 [R2.64+0x80], R4 ;  /* 0x0000800402008986 */ /* 0x002fe8000c101d08 */
[----:B------:R-:W1:Y:S04]  /*7490*/  @!P4 LDS.128 R4, [R219+0x100] ;  /* 0x00010000db04c984 */ /* 0x000e680000000c00 */
[----:B-1----:R1:W-:Y:S02]  /*74a0*/  @!P4 STG.E.128 [R2.64], R4 ;  /* 0x000000040200c986 */ /* 0x0023e4000c101d08 */
.L_x_738:
[----:B-1----:R-:W-:Y:S05]  /*74b0*/  BSYNC B0 ;  /* 0x0000000000007941 */ /* 0x002fea0003800000 */
.L_x_737:
[----:B------:R-:W-:Y:S01]  /*74c0*/  ISETP.GE.AND P0, PT, R133, R9, PT ;  /* 0x000000098500720c */ /* 0x000fe20003f06270 */
[----:B------:R-:W-:Y:S01]  /*74d0*/  @!UPT UIADD3 URZ, URZ, URZ, URZ ;  /* 0x0000003f3f3ff290 */ /* 0x000fe2000fffe03f */
[----:B------:R-:W-:Y:S11]  /*74e0*/  BSSY B0, `(.L_x_739) ;  /* 0x0000012000007945 */ /* 0x000ff60003800000 */
[----:B------:R-:W-:-:S05]  /*74f0*/  @P0 BRA `(.L_x_740) ;  /* 0x0000010000000947 */ /* 0x000fca0003800000 */
[----:B------:R-:W-:Y:S01]  /*7500*/  IADD3 R2, P0, R8, 0x20, RZ ;  /* 0x0000002008027810 */ /* 0x000fe20007f1e0ff */
[----:B------:R-:W-:Y:S01]  /*7510*/  IMAD.MOV.U32 R4, RZ, RZ, R88 ;  /* 0x000000ffff047224 */ /* 0x000fe200078e0058 */
[----:B------:R-:W-:Y:S03]  /*7520*/  MOV R5, R87 ;  /* 0x0000005700057202 */ /* 0x000fe60000000f00 */
[----:B------:R-:W-:Y:S02]  /*7530*/  IMAD.X R3, RZ, RZ, R10, P0 ;  /* 0x000000ffff037224 */ /* 0x000fe400000e060a */
[C---:B------:R-:W-:Y:S04]  /*7540*/  IMAD.WIDE.U32 R4, R2.reuse, c[0x0][0x208], R4 ;  /* 0x0000820002047a25 */ /* 0x040fe800078e0004 */
[----:B------:R-:W-:Y:S04]  /*7550*/  IMAD R3, R3, c[0x0][0x208], RZ ;  /* 0x0000820003037a24 */ /* 0x000fe800078e02ff */
[----:B------:R-:W-:Y:S01]  /*7560*/  IMAD R3, R2, c[0x0][0x20c], R3 ;  /* 0x0000830002037a24 */ /* 0x000fe200078e0203 */
[C---:B------:R-:W-:Y:S04]  /*7570*/  LEA R2, P0, R4.reuse, c[0x0][0x1f8], 0x1 ;  /* 0x00007e0004027a11 */ /* 0x040fe800078008ff */
[----:B------:R-:W-:Y:S04]  /*7580*/  IADD3 R3, R5, R3, RZ ;  /* 0x0000000305037210 */ /* 0x000fe80007ffe0ff */
[----:B------:R-:W-:Y:S02]  /*7590*/  LEA.HI.X R3, R4, c[0x0][0x1fc], R3, 0x1, P0 ;  /* 0x00007f0004037a11 */ /* 0x000fe400000f0c03 */
[----:B------:R-:W-:Y:S11]  /*75a0*/  ISETP.GE.AND P0, PT, R86, c[0x0][0x1d4], PT ;  /* 0x0000750056007a0c */ /* 0x000ff60003f06270 */
[----:B------:R-:W-:Y:S02]  /*75b0*/  @!UPT UIADD3 URZ, URZ, URZ, URZ ;  /* 0x0000003f3f3ff290 */ /* 0x000fe4000fffe03f */
[----:B------:R-:W1:Y:S04]  /*75c0*/  @!P0 LDS.128 R4, [R219+0x4100] ;  /* 0x00410000db048984 */ /* 0x000e680000000c00 */
[----:B-1----:R-:W-:Y:S04]  /*75d0*/  @!P0 STG.E.128 [R2.64+0x80], R4 ;  /* 0x0000800402008986 */ /* 0x002fe8000c101d08 */
[----:B------:R-:W1:Y:S04]  /*75e0*/  @!P4 LDS.128 R4, [R219+0x1100] ;  /* 0x00110000db04c984 */ /* 0x000e680000000c00 */
[----:B-1----:R1:W-:Y:S02]  /*75f0*/  @!P4 STG.E.128 [R2.64], R4 ;  /* 0x000000040200c986 */ /* 0x0023e4000c101d08 */
.L_x_740:
[----:B------:R-:W-:Y:S05]  /*7600*/  BSYNC B0 ;  /* 0x0000000000007941 */ /* 0x000fea0003800000 */
.L_x_739:
[----:B------:R-:W-:Y:S01]  /*7610*/  ISETP.GE.AND P0, PT, R134, R9, PT ;  /* 0x000000098600720c */ /* 0x000fe20003f06270 */
[----:B------:R-:W-:Y:S01]  /*7620*/  @!UPT UIADD3 URZ, URZ, URZ, URZ ;  /* 0x0000003f3f3ff290 */ /* 0x000fe2000fffe03f */
[----:B------:R-:W-:Y:S11]  /*7630*/  BSSY B0, `(.L_x_741) ;  /* 0x0000012000007945 */ /* 0x000ff60003800000 */
[----:B------:R-:W-:-:S05]  /*7640*/  @P0 BRA `(.L_x_742) ;  /* 0x0000010000000947 */ /* 0x000fca0003800000 */
[----:B-1----:R-:W-:Y:S01]  /*7650*/  IADD3 R2, P0, R8, 0x40, RZ ;  /* 0x0000004008027810 */ /* 0x002fe20007f1e0ff */
        /* <DEDUP_REMOVED lines=15> */
.L_x_742:
[----:B------:R-:W-:Y:S05]  /*7750*/  BSYNC B0 ;  /* 0x0000000000007941 */ /* 0x000fea0003800000 */
.L_x_741:
[C---:B------:R-:W-:Y:S02]  /*7760*/  ISETP.GT.AND P0, PT, R31.reuse, R128, PT ;  /* 0x000000801f00720c */ /* 0x040fe40003f04270 */
[----:B------:R-:W-:Y:S11]  /*7770*/  IADD3 R31, R31, -0x1, RZ ;  /* 0xffffffff1f1f7810 */ /* 0x000ff60007ffe0ff */
[----:B-1----:R-:W-:Y:S01]  /*7780*/  @P0 SHF.R.S32.HI R5, RZ, 0x1f, R31 ;  /* 0x0000001fff050819 */ /* 0x002fe2000001141f */
[----:B------:R-:W-:Y:S01]  /*7790*/  @P0 IMAD R4, R164, R31, RZ ;  /* 0x0000001fa4040224 */ /* 0x000fe200078e02ff */
[C---:B------:R-:W-:Y:S01]  /*77a0*/  @P0 SHF.L.U32 R6, R170.reuse, 0x1, RZ ;  /* 0x00000001aa060819 */ /* 0x040fe200000006ff */
[----:B------:R-:W-:Y:S01]  /*77b0*/  @P0 IMAD.MOV.U32 R2, RZ, RZ, R112 ;  /* 0x000000ffff020224 */ /* 0x000fe200078e0070 */
[----:B------:R-:W-:Y:S01]  /*77c0*/  @P0 SHF.L.U64.HI R7, R170, 0x1, R165 ;  /* 0x00000001aa070819 */ /* 0x000fe200000102a5 */
[----:B------:R-:W-:Y:S02]  /*77d0*/  @P0 IMAD.MOV.U32 R3, RZ, RZ, R111 ;  /* 0x000000ffff030224 */ /* 0x000fe400078e006f */
[-C--:B------:R-:W-:Y:S02]  /*77e0*/  @P0 IMAD R4, R5, R142.reuse, R4 ;  /* 0x0000008e05040224 */ /* 0x080fe400078e0204 */
[----:B------:R-:W-:Y:S04]  /*77f0*/  @P0 IMAD.WIDE.U32 R2, R31, R142, R2 ;  /* 0x0000008e1f020225 */ /* 0x000fe800078e0002 */
[----:B------:R-:W-:Y:S01]  /*7800*/  @P0 IMAD.IADD R3, R3, 0x1, R4 ;  /* 0x0000000103030824 */ /* 0x000fe200078e0204 */
[C---:B------:R-:W-:Y:S04]  /*7810*/  @P0 LEA R4, P1, R2.reuse, c[0x0][0x220], 0x1 ;  /* 0x0000880002040a11 */ /* 0x040fe800078208ff */
[----:B------:R-:W-:Y:S02]  /*7820*/  @P0 LEA.HI.X R5, R2, c[0x0][0x224], R3, 0x1, P1 ;  /* 0x0000890002050a11 */ /* 0x000fe400008f0c03 */
[----:B------:R-:W-:Y:S03]  /*7830*/  @P0 IADD3 R2, P1, R6, R4, RZ ;  /* 0x0000000406020210 */ /* 0x000fe60007f3e0ff */
[----:B------:R-:W-:Y:S01]  /*7840*/  @!PT LDS RZ, [RZ] ;  /* 0x00000000fffff984 */ /* 0x000fe20000000800 */
[----:B------:R-:W-:Y:S01]  /*7850*/  @!PT LDS RZ, [RZ] ;  /* 0x00000000fffff984 */ /* 0x000fe20000000800 */
[----:B------:R-:W-:Y:S01]  /*7860*/  @!PT LDS RZ, [RZ] ;  /* 0x00000000fffff984 */ /* 0x000fe20000000800 */
[----:B------:R1:W-:Y:S02]  /*7870*/  @P0 LDGSTS.E.BYPASS.LTC128B.128 [R219+0x8100], [R4.64], !P5 ;  /* 0x0810000004db0fae */ /* 0x0003e4000e901d48 */
[----:B------:R-:W-:Y:S01]  /*7880*/  @P0 IMAD.X R3, R7, 0x1, R5, P1 ;  /* 0x0000000107030824 */ /* 0x000fe200008e0605 */
[----:B------:R-:W-:Y:S01]  /*7890*/  @P0 IADD3 R6, P1, R2, R6, RZ ;  /* 0x0000000602060210 */ /* 0x000fe20007f3e0ff */
[----:B------:R1:W-:Y:S03]  /*78a0*/  @P0 LDGSTS.E.BYPASS.LTC128B.128 [R219+0xb100], [R4.64+0x80], !P6 ;  /* 0x0b10008004db0fae */ /* 0x0003e6000f101d48 */
[----:B------:R-:W-:Y:S01]  /*78b0*/  @P0 IADD3.X R7, R3, R7, RZ, P1, !PT ;  /* 0x0000000703070210 */ /* 0x000fe20000ffe4ff */
[----:B------:R1:W-:Y:S04]  /*78c0*/  @P0 LDGSTS.E.BYPASS.LTC128B.128 [R219+0x9100], [R2.64], !P5 ;  /* 0x0910000002db0fae */ /* 0x0003e8000e901d48 */
[----:B------:R1:W-:Y:S04]  /*78d0*/  @P0 LDGSTS.E.BYPASS.LTC128B.128 [R219+0xc100], [R2.64+0x80], !P6 ;  /* 0x0c10008002db0fae */ /* 0x0003e8000f101d48 */
[----:B------:R1:W-:Y:S04]  /*78e0*/  @P0 LDGSTS.E.BYPASS.LTC128B.128 [R219+0xa100], [R6.64], !P5 ;  /* 0x0a10000006db0fae */ /* 0x0003e8000e901d48 */
[----:B------:R1:W-:Y:S04]  /*78f0*/  @P0 LDGSTS.E.BYPASS.LTC128B.128 [R219+0xd100], [R6.64+0x80], !P6 ;  /* 0x0d10008006db0fae */ /* 0x0003e8000f101d48 */
[----:B------:R-:W0:Y:S01]  /*7900*/  LDGDEPBAR ;  /* 0x00000000000079af */ /* 0x000e220000000000 */
[----:B------:R-:W-:-:S05]  /*7910*/  @P0 BRA `(.L_x_743) ;  /* 0xffffbb5000000947 */ /* 0x000fca000383ffff */
[----:B------:R-:W-:Y:S01]  /*7920*/  WARPSYNC 0xffffffff ;  /* 0xffffffff00007948 */ /* 0x000fe20003800000 */
[----:B------:R-:W-:Y:S06]  /*7930*/  BAR.SYNC.DEFER_BLOCKING 0x0 ;  /* 0x0000000000007b1d */ /* 0x000fec0000010000 */
.L_x_708:
[----:B------:R-:W2:Y:S01]  /*7940*/  LDL R146, [R1+0x14] ;  /* 0x0000140001927983 */ /* 0x000ea20000100800 */
[----:B------:R-:W-:-:S03]  /*7950*/  IMAD.MOV.U32 R142, RZ, RZ, c[0x0][0x2c4] ;  /* 0x0000b100ff8e7624 */ /* 0x000fc600078e00ff */
[----:B------:R-:W3:Y:S04]  /*7960*/  LDL R140, [R1+0xc] ;  /* 0x00000c00018c7983 */ /* 0x000ee80000100800 */
[----:B------:R-:W3:Y:S01]  /*7970*/  LDL R137, [R1+0x8] ;  /* 0x0000080001897983 */ /* 0x000ee20000100800 */
[----:B------:R-:W-:Y:S01]  /*7980*/  ISETP.NE.AND P3, PT, R142, 0x1, PT ;  /* 0x000000018e00780c */ /* 0x000fe20003f65270 */
[----:B------:R-:W-:-:S05]  /*7990*/  IMAD.MOV.U32 R141, RZ, RZ, c[0x0][0x32c] ;  /* 0x0000cb00ff8d7624 */ /* 0x000fca00078e00ff */
[----:B------:R-:W-:Y:S01]  /*79a0*/  ISETP.GE.AND P1, PT, R141, 0x1, PT ;  /* 0x000000018d00780c */ /* 0x000fe20003f26270 */
[----:B------:R-:W-:Y:S01]  /*79b0*/  IMAD.IADD R11, R152, 0x1, R153 ;  /* 0x00000001980b7824 */ /* 0x000fe200078e0299 */
[----:B--2---:R-:W-:-:S05]  /*79c0*/  IADD3 R0, R146, 0x7f, RZ ;  /* 0x0000007f92007810 */ /* 0x004fca0007ffe0ff */
[----:B-1----:R-:W-:Y:S01]  /*79d0*/  @P3 IMAD.HI.U32 R3, R0, c[0x0][0x2c8], RZ ;  /* 0x0000b20000033a27 */ /* 0x002fe200078e00ff */
[----:B---3--:R-:W-:-:S04]  /*79e0*/  IADD3 R2, R140, 0x1, -R137 ;  /* 0x000000018c027810 */ /* 0x008fc80007ffe889 */
[----:B------:R-:W-:-:S05]  /*79f0*/  @P3 SHF.R.U32.HI R0, RZ, c[0x0][0x2cc], R3 ;  /* 0x0000b300ff003a19 */ /* 0x000fca0000011603 */
[----:B------:R-:W-:-:S05]  /*7a00*/  IMAD.IADD R0, R2, 0x1, R0 ;  /* 0x0000000102007824 */ /* 0x000fca00078e0200 */
[----:B------:R-:W-:Y:S01]  /*7a10*/  IADD3 R3, R0, c[0x0][0x328], RZ ;  /* 0x0000ca0000037a10 */ /* 0x000fe20007ffe0ff */
[----:B------:R-:W-:Y:S05]  /*7a20*/  @!P1 BRA `(.L_x_744) ;  /* 0x0000011000009947 */ /* 0x000fea0003800000 */
[C---:B------:R-:W-:Y:S01]  /*7a30*/  ISETP.GT.AND P0, PT, R0.reuse, RZ, PT ;  /* 0x000000ff0000720c */ /* 0x040fe20003f04270 */
[----:B------:R-:W-:Y:S01]  /*7a40*/  BSSY B0, `(.L_x_745) ;  /* 0x000000d000007945 */ /* 0x000fe20003800000 */
[----:B------:R-:W-:Y:S01]  /*7a50*/  IADD3 R2, R0, -0x1, RZ ;  /* 0xffffffff00027810 */ /* 0x000fe20007ffe0ff */
[----:B------:R-:W-:-:S10]  /*7a60*/  IMAD.MOV.U32 R4, RZ, RZ, c[0x0][0x32c] ;  /* 0x0000cb00ff047624 */ /* 0x000fd400078e00ff */
[----:B------:R-:W-:Y:S05]  /*7a70*/  @P0 BRA `(.L_x_746) ;  /* 0x0000006000000947 */ /* 0x000fea0003800000 */
[----:B------:R-:W-:Y:S01]  /*7a80*/  ISETP.NE.AND P0, PT, R4, 0x1, PT ;  /* 0x000000010400780c */ /* 0x000fe20003f05270 */
[----:B------:R-:W-:-:S12]  /*7a90*/  IMAD.MOV R0, RZ, RZ, -R0 ;  /* 0x000000ffff007224 */ /* 0x000fd800078e0a00 */
[----:B------:R-:W-:-:S05]  /*7aa0*/  @P0 IMAD.HI.U32 R2, R0, c[0x0][0x330], RZ ;  /* 0x0000cc0000020a27 */ /* 0x000fca00078e00ff */
[----:B------:R-:W-:-:S04]  /*7ab0*/  @P0 SHF.R.U32.HI R0, RZ, c[0x0][0x334], R2 ;  /* 0x0000cd00ff000a19 */ /* 0x000fc80000011602 */
[----:B------:R-:W-:Y:S01]  /*7ac0*/  LOP3.LUT R2, RZ, R0, RZ, 0x33, !PT ;  /* 0x00000000ff027212 */ /* 0x000fe200078e33ff */
[----:B------:R-:W-:Y:S05]  /*7ad0*/  BRA `(.L_x_747) ;  /* 0x0000003000007947 */ /* 0x000fea0003800000 */
.L_x_746:
[----:B------:R-:W-:-:S13]  /*7ae0*/  ISETP.NE.AND P0, PT, R4, 0x1, PT ;  /* 0x000000010400780c */ /* 0x000fda0003f05270 */
[----:B------:R-:W-:-:S05]  /*7af0*/  @P0 IMAD.HI.U32 R0, R2, c[0x0][0x330], RZ ;  /* 0x0000cc0002000a27 */ /* 0x000fca00078e00ff */
[----:B------:R-:W-:Y:S02]  /*7b00*/  @P0 SHF.R.U32.HI R2, RZ, c[0x0][0x334], R0 ;  /* 0x0000cd00ff020a19 */ /* 0x000fe40000011600 */
.L_x_747:
[----:B------:R-:W-:Y:S05]  /*7b10*/  BSYNC B0 ;  /* 0x0000000000007941 */ /* 0x000fea0003800000 */
.L_x_745:
[----:B------:R-:W-:-:S05]  /*7b20*/  IMAD R2, R2, R4, c[0x0][0x32c] ;  /* 0x0000cb0002027624 */ /* 0x000fca00078e0204 */
[----:B------:R-:W-:-:S04]  /*7b30*/  IMNMX R3, R3, R2, PT ;  /* 0x0000000203037217 */ /* 0x000fc80003800200 */
.L_x_744:
[----:B------:R-:W-:Y:S01]  /*7b40*/  IADD3 R3, R3, 0x5f, RZ ;  /* 0x0000005f03037810 */ /* 0x000fe20007ffe0ff */
[----:B------:R-:W-:-:S04]  /*7b50*/  @P3 IMAD.HI.U32 R2, R146, c[0x0][0x2c8], RZ ;  /* 0x0000b20092023a27 */ /* 0x000fc800078e00ff */
[----:B------:R-:W-:-:S04]  /*7b60*/  IMAD.HI R4, R3, 0x2aaaaaab, RZ ;  /* 0x2aaaaaab03047827 */ /* 0x000fc800078e02ff */
[----:B------:R-:W-:Y:S01]  /*7b70*/  IMAD.MOV.U32 R0, RZ, RZ, R146 ;  /* 0x000000ffff007224 */ /* 0x000fe200078e0092 */
[----:B------:R-:W-:Y:S02]  /*7b80*/  @P3 SHF.R.U32.HI R0, RZ, c[0x0][0x2cc], R2 ;  /* 0x0000b300ff003a19 */ /* 0x000fe40000011602 */
[----:B------:R-:W-:-:S03]  /*7b90*/  SHF.R.U32.HI R3, RZ, 0x1f, R4 ;  /* 0x0000001fff037819 */ /* 0x000fc60000011604 */
        /* <DEDUP_REMOVED lines=15> */
.L_x_750:
[----:B------:R-:W-:-:S04]  /*7c90*/  MOV R3, c[0x0][0x32c] ;  /* 0x0000cb0000037a02 */ /* 0x000fc80000000f00 */
[----:B------:R-:W-:-:S13]  /*7ca0*/  ISETP.NE.AND P0, PT, R3, 0x1, PT ;  /* 0x000000010300780c */ /* 0x000fda0003f05270 */
[----:B------:R-:W-:-:S05]  /*7cb0*/  @P0 IMAD.HI.U32 R3, R0, c[0x0][0x330], RZ ;  /* 0x0000cc0000030a27 */ /* 0x000fca00078e00ff */
[----:B------:R-:W-:Y:S02]  /*7cc0*/  @P0 SHF.R.U32.HI R0, RZ, c[0x0][0x334], R3 ;  /* 0x0000cd00ff000a19 */ /* 0x000fe40000011603 */
.L_x_751:
[----:B------:R-:W-:Y:S05]  /*7cd0*/  BSYNC B0 ;  /* 0x0000000000007941 */ /* 0x000fea0003800000 */
.L_x_749:
[----:B------:R-:W-:-:S05]  /*7ce0*/  IMAD R0, R0, c[0x0][0x32c], RZ ;  /* 0x0000cb0000007a24 */ /* 0x000fca00078e02ff */
[----:B------:R-:W-:-:S05]  /*7cf0*/  IMNMX R2, R2, R0, !PT ;  /* 0x0000000002027217 */ /* 0x000fca0007800200 */
.L_x_748:
[----:B------:R-:W-:Y:S01]  /*7d00*/  IMAD.HI R2, R2, 0x2aaaaaab, RZ ;  /* 0x2aaaaaab02027827 */ /* 0x000fe200078e02ff */
[----:B------:R-:W-:Y:S04]  /*7d10*/  BSSY B0, `(.L_x_752) ;  /* 0x0000025000007945 */ /* 0x000fe80003800000 */
[----:B------:R-:W-:-:S04]  /*7d20*/  SHF.R.U32.HI R0, RZ, 0x1f, R2 ;  /* 0x0000001fff007819 */ /* 0x000fc80000011602 */
[----:B------:R-:W-:Y:S01]  /*7d30*/  LEA.HI.SX32 R2, R2, R0, 0x1c ;  /* 0x0000000002027211 */ /* 0x000fe200078fe2ff */
[----:B------:R-:W-:-:S03]  /*7d40*/  IMAD.MOV.U32 R0, RZ, RZ, RZ ;  /* 0x000000ffff007224 */ /* 0x000fc600078e00ff */
[----:B------:R-:W-:-:S04]  /*7d50*/  IMNMX R5, RZ, R2, !PT ;  /* 0x00000002ff057217 */ /* 0x000fc80007800200 */
[----:B------:R-:W-:-:S13]  /*7d60*/  ISETP.GT.AND P0, PT, R8, R5, PT ;  /* 0x000000050800720c */ /* 0x000fda0003f04270 */
[----:B------:R-:W-:Y:S05]  /*7d70*/  @!P0 BRA `(.L_x_753) ;  /* 0x000001e000008947 */ /* 0x000fea0003800000 */
[----:B------:R-:W-:-:S05]  /*7d80*/  IABS R0, R131 ;  /* 0x0000008300007213 */ /* 0x000fca0000000000 */
[----:B------:R-:W-:-:S04]  /*7d90*/  IMAD.MOV.U32 R4, RZ, RZ, R0 ;  /* 0x000000ffff047224 */ /* 0x000fc800078e0000 */
[----:B------:R-:W1:Y:S08]  /*7da0*/  I2F.RP R2, R4 ;  /* 0x0000000400027306 */ /* 0x000e700000209400 */
[----:B-1----:R-:W1:Y:S02]  /*7db0*/  MUFU.RCP R2, R2 ;  /* 0x0000000200027308 */ /* 0x002e640000001000 */
[----:B-1----:R-:W-:-:S06]  /*7dc0*/  IADD3 R2, R2, 0xffffffe, RZ ;  /* 0x0ffffffe02027810 */ /* 0x002fcc0007ffe0ff */
[----:B------:R1:W2:Y:S02]  /*7dd0*/  F2I.FTZ.U32.TRUNC.NTZ R3, R2 ;  /* 0x0000000200037305 */ /* 0x0002a4000021f000 */
[----:B-1----:R-:W-:Y:S01]  /*7de0*/  IADD3 R2, R131, -0x1, R8 ;  /* 0xffffffff83027810 */ /* 0x002fe20007ffe008 */
[----:B--2---:R-:W-:-:S04]  /*7df0*/  IMAD.MOV R0, RZ, RZ, -R3 ;  /* 0x000000ffff007224 */ /* 0x004fc800078e0a03 */
[----:B------:R-:W-:Y:S01]  /*7e00*/  IMAD.MOV.U32 R7, RZ, RZ, R0 ;  /* 0x000000ffff077224 */ /* 0x000fe200078e0000 */
[----:B------:R-:W-:Y:S01]  /*7e10*/  IABS R0, R131 ;  /* 0x0000008300007213 */ /* 0x000fe20000000000 */
[----:B------:R-:W-:Y:S01]  /*7e20*/  IMAD.IADD R6, R2, 0x1, -R5 ;  /* 0x0000000102067824 */ /* 0x000fe200078e0a05 */
[----:B------:R-:W-:Y:S01]  /*7e30*/  MOV R2, RZ ;  /* 0x000000ff00027202 */ /* 0x000fe20000000f00 */
[----:B------:R-:W-:Y:S02]  /*7e40*/  IMAD R7, R7, R4, RZ ;  /* 0x0000000407077224 */ /* 0x000fe400078e02ff */
[----:B------:R-:W-:Y:S01]  /*7e50*/  IMAD.MOV R9, RZ, RZ, -R0 ;  /* 0x000000ffff097224 */ /* 0x000fe200078e0a00 */
[----:B------:R-:W-:Y:S01]  /*7e60*/  IABS R10, R6 ;  /* 0x00000006000a7213 */ /* 0x000fe20000000000 */
        /* <DEDUP_REMOVED lines=15> */
.L_x_753:
[----:B------:R-:W-:Y:S05]  /*7f60*/  BSYNC B0 ;  /* 0x0000000000007941 */ /* 0x000fea0003800000 */
.L_x_752:
[----:B------:R-:W2:Y:S01]  /*7f70*/  LDL R3, [R1+0x34] ;  /* 0x0000340001037983 */ /* 0x000ea20000100800 */
[----:B------:R-:W-:Y:S01]  /*7f80*/  PRMT R2, RZ, 0x7610, R2 ;  /* 0x00007610ff027816 */ /* 0x000fe20000000002 */
[----:B------:R-:W-:Y:S01]  /*7f90*/  IMAD.MOV.U32 R27, RZ, RZ, RZ ;  /* 0x000000ffff1b7224 */ /* 0x000fe200078e00ff */
[----:B------:R-:W-:Y:S01]  /*7fa0*/  MOV R22, RZ ;  /* 0x000000ff00167202 */ /* 0x000fe20000000f00 */
        /* <DEDUP_REMOVED lines=32> */
[----:B--2---:R-:W-:-:S04]  /*81b0*/  IMAD R226, R3, R0, R5 ;  /* 0x0000000003e27224 */ /* 0x004fc800078e0205 */
[----:B------:R-:W-:-:S05]  /*81c0*/  IMAD.IADD R0, R226, 0x1, R0 ;  /* 0x00000001e2007824 */ /* 0x000fca00078e0200 */
[----:B------:R-:W-:-:S04]  /*81d0*/  IMNMX R223, R8, R0, PT ;  /* 0x0000000008df7217 */ /* 0x000fc80003800200 */
[----:B------:R-:W-:-:S13]  /*81e0*/  ISETP.GT.AND P0, PT, R223, R226, PT ;  /* 0x000000e2df00720c */ /* 0x000fda0003f04270 */
[----:B------:R-:W-:Y:S05]  /*81f0*/  @!P0 BRA `(.L_x_754) ;  /* 0x0001590000008947 */ /* 0x000fea0003800000 */
[----:B------:R-:W2:Y:S01]  /*8200*/  LDL R12, [R1+0x2c] ;  /* 0x00002c00010c7983 */ /* 0x000ea20000100800 */
[----:B------:R-:W-:-:S03]  /*8210*/  ISETP.NE.U32.AND P0, PT, RZ, c[0x0][0x340], PT ;  /* 0x0000d000ff007a0c */ /* 0x000fc60003f05070 */
[----:B------:R-:W3:Y:S01]  /*8220*/  LDL R13, [R1+0x30] ;  /* 0x00003000010d7983 */ /* 0x000ee20000100800 */
[----:B------:R-:W-:-:S13]  /*8230*/  ISETP.NE.AND.EX P1, PT, RZ, c[0x0][0x344], PT, P0 ;  /* 0x0000d100ff007a0c */ /* 0x000fda0003f25300 */
[----:B------:R-:W-:Y:S02]  /*8240*/  @P1 MOV R2, 0x4 ;  /* 0x0000000400021802 */ /* 0x000fe40000000f00 */
[----:B------:R-:W-:-:S03]  /*8250*/  IADD3 R0, P0, R83, R11, RZ ;  /* 0x0000000b53007210 */ /* 0x000fc60007f1e0ff */
[----:B--2---:R-:W-:-:S05]  /*8260*/  @P1 IMAD.WIDE R2, R12, R2, c[0x0][0x340] ;  /* 0x0000d0000c021625 */ /* 0x004fca00078e0202 */
[----:B------:R1:W2:Y:S01]  /*8270*/  @P1 LDG.E R10, [R2.64] ;  /* 0x00000008020a1981 */ /* 0x0002a2000c1e1900 */
[----:B------:R-:W-:Y:S01]  /*8280*/  LEA.HI.X.SX32 R6, R11, R171, 0x1, P0 ;  /* 0x000000ab0b067211 */ /* 0x000fe200000f0eff */
[----:B------:R-:W-:Y:S01]  /*8290*/  IMAD.MOV.U32 R5, RZ, RZ, R73 ;  /* 0x000000ffff057224 */ /* 0x000fe200078e0049 */
[----:B------:R-:W-:Y:S01]  /*82a0*/  MOV R4, R72 ;  /* 0x0000004800047202 */ /* 0x000fe20000000f00 */
[----:B------:R-:W-:Y:S01]  /*82b0*/  WARPSYNC 0xffffffff ;  /* 0xffffffff00007948 */ /* 0x000fe20003800000 */
[----:B------:R-:W-:Y:S01]  /*82c0*/  ISETP.NE.U32.AND P0, PT, RZ, c[0x0][0x350], PT ;  /* 0x0000d400ff007a0c */ /* 0x000fe20003f05070 */
[C---:B------:R-:W-:Y:S01]  /*82d0*/  IMAD R7, R6.reuse, c[0x0][0x1e0], RZ ;  /* 0x0000780006077a24 */ /* 0x040fe200078e02ff */
[----:B------:R-:W-:Y:S01]  /*82e0*/  SHF.R.S32.HI R8, RZ, 0x1f, R12 ;  /* 0x0000001fff087819 */ /* 0x000fe2000001140c */
[----:B------:R-:W-:Y:S01]  /*82f0*/  IMAD R6, R6, c[0x0][0x208], RZ ;  /* 0x0000820006067a24 */ /* 0x000fe200078e02ff */
[----:B------:R-:W-:Y:S01]  /*8300*/  ISETP.NE.AND.EX P0, PT, RZ, c[0x0][0x354], PT, P0 ;  /* 0x0000d500ff007a0c */ /* 0x000fe20003f05300 */
[----:B------:R-:W-:Y:S01]  /*8310*/  IMAD R7, R0, c[0x0][0x1e4], R7 ;  /* 0x0000790000077a24 */ /* 0x000fe200078e0207 */
[----:B------:R-:W-:-:S02]  /*8320*/  SHF.R.S32.HI R9, RZ, 0x1f, R151 ;  /* 0x0000001fff097819 */ /* 0x000fc40000011497 */
[----:B------:R-:W-:Y:S02]  /*8330*/  SHF.R.S32.HI R27, RZ, 0x1f, R86 ;  /* 0x0000001fff1b7819 */ /* 0x000fe40000011456 */
[----:B------:R-:W-:Y:S01]  /*8340*/  IADD3 R136, R223, -0x1, RZ ;  /* 0xffffffffdf887810 */ /* 0x000fe20007ffe0ff */
[----:B------:R-:W-:Y:S02]  /*8350*/  IMAD R9, R9, c[0x0][0x178], RZ ;  /* 0x00005e0009097a24 */ /* 0x000fe400078e02ff */
[----:B-1----:R-:W-:-:S04]  /*8360*/  IMAD.WIDE.U32 R2, R0, c[0x0][0x1e0], R4 ;  /* 0x0000780000027a25 */ /* 0x002fc800078e0004 */
[----:B------:R-:W-:Y:S01]  /*8370*/  IMAD.WIDE.U32 R4, R0, c[0x0][0x208], R4 ;  /* 0x0000820000047a25 */ /* 0x000fe200078e0004 */
[----:B------:R-:W-:-:S03]  /*8380*/  IADD3 R3, R3, R7, RZ ;  /* 0x0000000703037210 */ /* 0x000fc60007ffe0ff */
[----:B------:R-:W-:Y:S02]  /*8390*/  IMAD R0, R0, c[0x0][0x20c], R6 ;  /* 0x0000830000007a24 */ /* 0x000fe400078e0206 */
[----:B---3--:R-:W-:Y:S01]  /*83a0*/  IMAD.WIDE.U32 R6, R13, c[0x0][0x1e8], R2 ;  /* 0x00007a000d067a25 */ /* 0x008fe200078e0002 */
[----:B------:R-:W-:-:S03]  /*83b0*/  MOV R2, R4 ;  /* 0x0000000400027202 */ /* 0x000fc60000000f00 */
[----:B------:R-:W-:Y:S02]  /*83c0*/  IMAD.IADD R3, R5, 0x1, R0 ;  /* 0x0000000105037824 */ /* 0x000fe400078e0200 */
[C---:B------:R-:W-:Y:S02]  /*83d0*/  IMAD R7, R13.reuse, c[0x0][0x1ec], R7 ;  /* 0x00007b000d077a24 */ /* 0x040fe400078e0207 */
[----:B------:R-:W-:-:S04]  /*83e0*/  IMAD.WIDE.U32 R4, R13, c[0x0][0x210], R2 ;  /* 0x000084000d047a25 */ /* 0x000fc800078e0002 */
[----:B------:R-:W-:Y:S01]  /*83f0*/  IMAD R5, R13, c[0x0][0x214], R5 ;  /* 0x000085000d057a24 */ /* 0x000fe200078e0205 */
[--C-:B--2---:R-:W-:Y:S01]  /*8400*/  @P1 SHF.R.S32.HI R3, RZ, 0x1f, R10.reuse ;  /* 0x0000001fff031819 */ /* 0x104fe2000001140a */
[----:B------:R-:W-:Y:S01]  /*8410*/  @P1 IMAD.MOV.U32 R2, RZ, RZ, R10 ;  /* 0x000000ffff021224 */ /* 0x000fe200078e000a */
[----:B------:R-:W-:Y:S02]  /*8420*/  @!P1 MOV R3, R8 ;  /* 0x0000000800039202 */ /* 0x000fe40000000f00 */
[----:B------:R-:W-:Y:S02]  /*8430*/  @!P1 MOV R2, R12 ;  /* 0x0000000c00029202 */ /* 0x000fe40000000f00 */
[----:B------:R-:W-:Y:S02]  /*8440*/  SEL R0, R3, RZ, !P0 ;  /* 0x000000ff03007207 */ /* 0x000fe40004000000 */
[----:B------:R-:W-:Y:S02]  /*8450*/  SEL R2, R2, RZ, !P0 ;  /* 0x000000ff02027207 */ /* 0x000fe40004000000 */
[----:B------:R-:W-:Y:S01]  /*8460*/  ISETP.NE.U32.AND P0, PT, RZ, c[0x0][0x348], PT ;  /* 0x0000d200ff007a0c */ /* 0x000fe20003f05070 */
[----:B------:R-:W-:-:S02]  /*8470*/  IMAD R3, R0, c[0x0][0x1f0], RZ ;  /* 0x00007c0000037a24 */ /* 0x000fc400078e02ff */
[----:B------:R-:W-:Y:S01]  /*8480*/  IMAD R0, R0, c[0x0][0x218], RZ ;  /* 0x0000860000007a24 */ /* 0x000fe200078e02ff */
[----:B------:R-:W-:Y:S01]  /*8490*/  ISETP.NE.AND.EX P0, PT, RZ, c[0x0][0x34c], PT, P0 ;  /* 0x0000d300ff007a0c */ /* 0x000fe20003f05300 */
[----:B------:R-:W-:-:S03]  /*84a0*/  IMAD.WIDE.U32 R230, R2, c[0x0][0x1f0], R6 ;  /* 0x00007c0002e67a25 */ /* 0x000fc600078e0006 */
[----:B------:R-:W-:Y:S01]  /*84b0*/  SEL R7, R8, RZ, !P0 ;  /* 0x000000ff08077207 */ /* 0x000fe20004000000 */
[----:B------:R-:W-:Y:S01]  /*84c0*/  IMAD.WIDE.U32 R228, R2, c[0x0][0x218], R4 ;  /* 0x0000860002e47a25 */ /* 0x000fe200078e0004 */
[----:B------:R-:W-:-:S03]  /*84d0*/  SEL R5, R12, RZ, !P0 ;  /* 0x000000ff0c057207 */ /* 0x000fc60004000000 */
[C---:B------:R-:W-:Y:S02]  /*84e0*/  IMAD R6, R2.reuse, c[0x0][0x1f4], R3 ;  /* 0x00007d0002067a24 */ /* 0x040fe400078e0203 */
[----:B------:R-:W-:Y:S02]  /*84f0*/  IMAD R4, R2, c[0x0][0x21c], R0 ;  /* 0x0000870002047a24 */ /* 0x000fe400078e0200 */
[----:B------:R-:W-:Y:S01]  /*8500*/  IMAD R0, R151, c[0x0][0x17c], R9 ;  /* 0x00005f0097007a24 */ /* 0x000fe200078e0209 */
[----:B------:R-:W-:Y:S01]  /*8510*/  IADD3 R235, R231, R6, RZ ;  /* 0x00000006e7eb7210 */ /* 0x000fe20007ffe0ff */
[----:B------:R-:W-:Y:S01]  /*8520*/  IMAD.WIDE.U32 R2, R151, c[0x0][0x178], RZ ;  /* 0x00005e0097027a25 */ /* 0x000fe200078e00ff */
[----:B------:R-:W-:-:S03]  /*8530*/  IADD3 R234, R229, R4, RZ ;  /* 0x00000004e5ea7210 */ /* 0x000fc60007ffe0ff */
[----:B------:R-:W-:Y:S02]  /*8540*/  IMAD.IADD R0, R3, 0x1, R0 ;  /* 0x0000000103007824 */ /* 0x000fe400078e0200 */
[----:B------:R-:W2:Y:S01]  /*8550*/  LDL R12, [R1] ;  /* 0x00000000010c7983 */ /* 0x000ea20000100800 */
[----:B------:R-:W-:Y:S01]  /*8560*/  IMAD R3, R135, 0x20, R83 ;  /* 0x0000002087037824 */ /* 0x000fe200078e0253 */
[----:B------:R-:W-:Y:S01]  /*8570*/  SHF.R.S32.HI R77, RZ, 0x1f, R136 ;  /* 0x0000001fff4d7819 */ /* 0x000fe20000011488 */
[----:B------:R-:W-:Y:S02]  /*8580*/  IMAD R6, R7, c[0x0][0x1c0], RZ ;  /* 0x0000700007067a24 */ /* 0x000fe400078e02ff */
[----:B------:R-:W-:Y:S02]  /*8590*/  IMAD.IADD R4, R146, 0x1, R3 ;  /* 0x0000000192047824 */ /* 0x000fe400078e0203 */
[----:B------:R-:W-:Y:S02]  /*85a0*/  IMAD.MOV.U32 R3, RZ, RZ, R0 ;  /* 0x000000ffff037224 */ /* 0x000fe400078e0000 */
[----:B------:R-:W-:-:S04]  /*85b0*/  @P3 IMAD.HI.U32 R7, R4, c[0x0][0x2c8], RZ ;  /* 0x0000b20004073a27 */ /* 0x000fc800078e00ff */
[----:B------:R-:W-:-:S04]  /*85c0*/  IMAD.WIDE.U32 R2, R13, c[0x0][0x1b8], R2 ;  /* 0x00006e000d027a25 */ /* 0x000fc800078e0002 */
[----:B------:R-:W-:Y:S01]  /*85d0*/  IMAD.MOV.U32 R0, RZ, RZ, R4 ;  /* 0x000000ffff007224 */ /* 0x000fe200078e0004 */
[----:B------:R-:W-:Y:S01]  /*85e0*/  @P3 SHF.R.U32.HI R0, RZ, c[0x0][0x2cc], R7 ;  /* 0x0000b300ff003a19 */ /* 0x000fe20000011607 */
[----:B------:R-:W-:Y:S02]  /*85f0*/  IMAD R3, R13, c[0x0][0x1bc], R3 ;  /* 0x00006f000d037a24 */ /* 0x000fe400078e0203 */
[C---:B------:R-:W-:Y:S01]  /*8600*/  IMAD R7, R5.reuse, c[0x0][0x1c4], R6 ;  /* 0x0000710005077a24 */ /* 0x040fe200078e0206 */
[----:B------:R-:W-:Y:S01]  /*8610*/  SHF.R.S32.HI R6, RZ, 0x1f, R0 ;  /* 0x0000001fff067819 */ /* 0x000fe20000011400 */
[----:B------:R-:W-:-:S04]  /*8620*/  IMAD.WIDE.U32 R2, R5, c[0x0][0x1c0], R2 ;  /* 0x0000700005027a25 */ /* 0x000fc800078e0002 */
[----:B------:R-:W-:Y:S02]  /*8630*/  IMAD.MOV R5, RZ, RZ, -R0 ;  /* 0x000000ffff057224 */ /* 0x000fe400078e0a00 */
[----:B------:R-:W-:Y:S02]  /*8640*/  IMAD.IADD R3, R3, 0x1, R7 ;  /* 0x0000000103037824 */ /* 0x000fe400078e0207 */
[----:B------:R-:W-:Y:S02]  /*8650*/  IMAD R4, R5, c[0x0][0x2c4], R4 ;  /* 0x0000b10005047a24 */ /* 0x000fe400078e0204 */
[----:B------:R-:W-:Y:S02]  /*8660*/  IMAD R5, R6, c[0x0][0x1b0], RZ ;  /* 0x00006c0006057a24 */ /* 0x000fe400078e02ff */
[----:B------:R-:W-:-:S04]  /*8670*/  IMAD.WIDE.U32 R2, R0, c[0x0][0x1b0], R2 ;  /* 0x00006c0000027a25 */ /* 0x000fc800078e0002 */
[----:B------:R-:W-:Y:S01]  /*8680*/  IMAD R6, R0, c[0x0][0x1b4], R5 ;  /* 0x00006d0000067a24 */ /* 0x000fe200078e0205 */
[----:B------:R-:W-:Y:S01]  /*8690*/  SHF.R.S32.HI R5, RZ, 0x1f, R4 ;  /* 0x0000001fff057819 */ /* 0x000fe20000011404 */
[----:B------:R-:W-:Y:S02]  /*86a0*/  IMAD.IADD R16, R83, 0x1, R146 ;  /* 0x0000000153107824 */ /* 0x000fe400078e0292 */
[----:B------:R-:W-:Y:S02]  /*86b0*/  IMAD.IADD R3, R3, 0x1, R6 ;  /* 0x0000000103037824 */ /* 0x000fe400078e0206 */
[----:B------:R-:W-:Y:S02]  /*86c0*/  IMAD R0, R5, c[0x0][0x1a8], RZ ;  /* 0x00006a0005007a24 */ /* 0x000fe400078e02ff */
[----:B------:R-:W-:-:S04]  /*86d0*/  IMAD.WIDE.U32 R2, R4, c[0x0][0x1a8], R2 ;  /* 0x00006a0004027a25 */ /* 0x000fc800078e0002 */
[----:B------:R-:W-:Y:S01]  /*86e0*/  IMAD R0, R4, c[0x0][0x1ac], R0 ;  /* 0x00006b0004007a24 */ /* 0x000fe200078e0200 */
[----:B------:R-:W-:Y:S01]  /*86f0*/  LEA R4, P0, R2, c[0x0][0x160], 0x1 ;  /* 0x0000580002047a11 */ /* 0x000fe200078008ff */
[----:B------:R-:W-:Y:S02]  /*8700*/  IMAD R48, R137, c[0x0][0x2c4], RZ ;  /* 0x0000b10089307a24 */ /* 0x000fe400078e02ff */
[----:B------:R-:W-:Y:S02]  /*8710*/  IMAD.IADD R0, R3, 0x1, R0 ;  /* 0x0000000103007824 */ /* 0x000fe400078e0200 */
[----:B------:R-:W1:Y:S01]  /*8720*/  SHFL.IDX PT, R6, R4, RZ, 0x181f ;  /* 0x00181fff04067589 */ /* 0x000e6200000e0000 */
[----:B------:R-:W-:Y:S01]  /*8730*/  ISETP.GE.AND P3, PT, R16, R48, PT ;  /* 0x000000301000720c */ /* 0x000fe20003f66270 */
[----:B------:R-:W-:Y:S01]  /*8740*/  IMAD R9, R77, c[0x0][0x1e0], RZ ;  /* 0x000078004d097a24 */ /* 0x000fe200078e02ff */
[----:B------:R-:W-:Y:S01]  /*8750*/  LEA.HI.X R0, R2, c[0x0][0x164], R0, 0x1, P0 ;  /* 0x0000590002007a11 */ /* 0x000fe200000f0c00 */
[----:B------:R-:W3:Y:S01]  /*8760*/  SHFL.IDX PT, R5, R4, 0x1, 0x181f ;  /* 0x00381f0004057f89 */ /* 0x000ee200000e0000 */
[----:B------:R-:W-:Y:S01]  /*8770*/  IADD3 R2, R16, 0x20, RZ ;  /* 0x0000002010027810 */ /* 0x000fe20007ffe0ff */
[----:B------:R-:W-:-:S02]  /*8780*/  IMAD.MOV.U32 R60, RZ, RZ, 0x60 ;  /* 0x00000060ff3c7424 */ /* 0x000fc400078e00ff */
[----:B------:R-:W4:Y:S01]  /*8790*/  SHFL.IDX PT, R7, R0, RZ, 0x181f ;  /* 0x00181fff00077589 */ /* 0x000f2200000e0000 */
[-C--:B------:R-:W-:Y:S01]  /*87a0*/  ISETP.GE.AND P4, PT, R2, R48.reuse, PT ;  /* 0x000000300200720c */ /* 0x080fe20003f86270 */
[----:B------:R-:W-:Y:S01]  /*87b0*/  IMAD R9, R136, c[0x0][0x1e4], R9 ;  /* 0x0000790088097a24 */ /* 0x000fe200078e0209 */
[----:B------:R-:W-:Y:S01]  /*87c0*/  IADD3 R2, R16, 0x40, RZ ;  /* 0x0000004010027810 */ /* 0x000fe20007ffe0ff */
[----:B------:R-:W4:Y:S01]  /*87d0*/  SHFL.IDX PT, R8, R0, 0x1, 0x181f ;  /* 0x00381f0000087f89 */ /* 0x000f2200000e0000 */
[----:B------:R-:W-:Y:S02]  /*87e0*/  IMAD R60, R223, -0x60, R60 ;  /* 0xffffffa0df3c7824 */ /* 0x000fe400078e023c */
[----:B------:R-:W-:Y:S01]  /*87f0*/  ISETP.GE.AND P5, PT, R2, R48, PT ;  /* 0x000000300200720c */ /* 0x000fe20003fa6270 */
[----:B------:R-:W2:Y:S01]  /*8800*/  SHFL.IDX PT, R10, R4, 0x2, 0x181f ;  /* 0x00581f00040a7f89 */ /* 0x000ea200000e0000 */
[----:B------:R-:W-:Y:S01]  /*8810*/  IMAD.WIDE.U32 R2, R136, c[0x0][0x1e0], RZ ;  /* 0x0000780088027a25 */ /* 0x000fe200078e00ff */
[----:B------:R-:W-:-:S02]  /*8820*/  IADD3 R63, R60, R140, -R83 ;  /* 0x0000008c3c3f7210 */ /* 0x000fc40007ffe853 */
[----:B------:R-:W2:Y:S01]  /*8830*/  SHFL.IDX PT, R11, R0, 0x2, 0x181f ;  /* 0x00581f00000b7f89 */ /* 0x000ea200000e0000 */
[----:B------:R-:W-:Y:S02]  /*8840*/  IMAD.MOV.U32 R138, RZ, RZ, R230 ;  /* 0x000000ffff8a7224 */ /* 0x000fe400078e00e6 */
[----:B------:R-:W-:Y:S01]  /*8850*/  IMAD.MOV.U32 R139, RZ, RZ, R235 ;  /* 0x000000ffff8b7224 */ /* 0x000fe200078e00eb */
[----:B------:R-:W-:Y:S01]  /*8860*/  BAR.SYNC.DEFER_BLOCKING 0x0 ;  /* 0x0000000000007b1d */ /* 0x000fe20000010000 */
[-C--:B-1----:R-:W-:Y:S01]  /*8870*/  @!P3 LEA R22, P0, R72, R6.reuse, 0x1 ;  /* 0x000000064816b211 */ /* 0x082fe200078008ff */
[----:B------:R-:W-:Y:S01]  /*8880*/  IMAD.MOV.U32 R78, RZ, RZ, 0x40 ;  /* 0x00000040ff4e7424 */ /* 0x000fe200078e00ff */
[----:B------:R-:W-:Y:S02]  /*8890*/  @!P3 LEA R20, P2, R86, R6, 0x1 ;  /* 0x000000065614b211 */ /* 0x000fe400078408ff */
[C---:B---3--:R-:W-:Y:S01]  /*88a0*/  @!P4 LEA R18, P1, R72.reuse, R5, 0x1 ;  /* 0x000000054812c211 */ /* 0x048fe200078208ff */
[----:B------:R-:W-:Y:S01]  /*88b0*/  SHFL.IDX PT, R0, R0, 0x3, 0x181f ;  /* 0x00781f0000007f89 */ /* 0x000fe200000e0000 */
[----:B----4-:R-:W-:-:S02]  /*88c0*/  @!P3 LEA.HI.X R23, R72, R7, R73, 0x1, P0 ;  /* 0x000000074817b211 */ /* 0x010fc400000f0c49 */
[----:B------:R-:W-:Y:S01]  /*88d0*/  @!P4 LEA R14, P0, R86, R5, 0x1 ;  /* 0x00000005560ec211 */ /* 0x000fe200078008ff */
[----:B------:R-:W-:Y:S01]  /*88e0*/  IMAD.IADD R5, R3, 0x1, R9 ;  /* 0x0000000103057824 */ /* 0x000fe200078e0209 */
[-C--:B------:R-:W-:Y:S01]  /*88f0*/  @!P4 LEA.HI.X R19, R72, R8.reuse, R73, 0x1, P1 ;  /* 0x000000084813c211 */ /* 0x080fe200008f0c49 */
[----:B------:R-:W-:Y:S01]  /*8900*/  IMAD.WIDE.U32 R2, R2, 0x60, R138 ;  /* 0x0000006002027825 */ /* 0x000fe200078e008a */
[C-C-:B------:R-:W-:Y:S02]  /*8910*/  @!P4 LEA.HI.X R15, R86.reuse, R8, R27.reuse, 0x1, P0 ;  /* 0x00000008560fc211 */ /* 0x140fe400000f0c1b */
[----:B------:R1:W3:Y:S01]  /*8920*/  SHFL.IDX PT, R8, R4, 0x3, 0x181f ;  /* 0x00781f0004087f89 */ /* 0x0002e200000e0000 */
[----:B------:R-:W-:Y:S01]  /*8930*/  IMAD R5, R5, 0x60, RZ ;  /* 0x0000006005057824 */ /* 0x000fe200078e02ff */
[----:B------:R-:W-:Y:S02]  /*8940*/  @!P3 LEA.HI.X R21, R86, R7, R27, 0x1, P2 ;  /* 0x000000075615b211 */ /* 0x000fe400010f0c1b */
[----:B------:R-:W-:Y:S01]  /*8950*/  ISETP.GE.AND P2, PT, R63, 0x1, PT ;  /* 0x000000013f00780c */ /* 0x000fe20003f46270 */
[----:B------:R-:W-:Y:S01]  /*8960*/  IMAD.IADD R17, R3, 0x1, R5 ;  /* 0x0000000103117824 */ /* 0x000fe200078e0205 */
[----:B------:R-:W-:-:S02]  /*8970*/  IADD3 R3, R16, 0x60, RZ ;  /* 0x0000006010037810 */ /* 0x000fc40007ffe0ff */
[----:B------:R-:W-:Y:S02]  /*8980*/  ISETP.GE.AND P1, PT, R72, c[0x0][0x198], PT ;  /* 0x0000660048007a0c */ /* 0x000fe40003f26270 */
[----:B------:R-:W-:-:S11]  /*8990*/  ISETP.GE.AND P6, PT, R3, R48, PT ;  /* 0x000000300300720c */ /* 0x000fd60003fc6270 */
[----:B------:R-:W-:Y:S01]  /*89a0*/  @!PT LDS RZ, [RZ] ;  /* 0x00000000fffff984 */ /* 0x000fe20000000800 */
[----:B------:R4:W-:Y:S01]  /*89b0*/  @!P3 LDGSTS.E.BYPASS.LTC128B.128 [R219+0x100], [R22.64], !P1 ;  /* 0x0010000016dbbfae */ /* 0x0009e2000c901d48 */
[----:B--2---:R-:W-:Y:S01]  /*89c0*/  IMAD.MOV.U32 R28, RZ, RZ, R12 ;  /* 0x000000ffff1c7224 */ /* 0x004fe200078e000c */
[----:B------:R-:W-:-:S04]  /*89d0*/  @!P5 LEA R12, P0, R72, R10, 0x1 ;  /* 0x0000000a480cd211 */ /* 0x000fc800078008ff */
[----:B------:R-:W-:Y:S02]  /*89e0*/  @!P5 LEA.HI.X R13, R72, R11, R73, 0x1, P0 ;  /* 0x0000000b480dd211 */ /* 0x000fe400000f0c49 */
[----:B------:R-:W-:-:S04]  /*89f0*/  @!P5 LEA R10, P0, R86, R10, 0x1 ;  /* 0x0000000a560ad211 */ /* 0x000fc800078008ff */
[----:B------:R-:W-:Y:S02]  /*8a00*/  @!P5 LEA.HI.X R11, R86, R11, R27, 0x1, P0 ;  /* 0x0000000b560bd211 */ /* 0x000fe400000f0c1b */
[----:B-1----:R-:W-:-:S04]  /*8a10*/  @P2 LEA R4, P0, R2, c[0x0][0x1c8], 0x1 ;  /* 0x0000720002042a11 */ /* 0x002fc800078008ff */
[----:B------:R-:W-:Y:S02]  /*8a20*/  @P2 LEA.HI.X R5, R2, c[0x0][0x1cc], R17, 0x1, P0 ;  /* 0x0000730002052a11 */ /* 0x000fe400000f0c11 */
[----:B---3--:R-:W-:-:S04]  /*8a30*/  @!P6 LEA R6, P0, R86, R8, 0x1 ;  /* 0x000000085606e211 */ /* 0x008fc800078008ff */
[----:B------:R-:W-:Y:S02]  /*8a40*/  @!P6 LEA.HI.X R7, R86, R0, R27, 0x1, P0 ;  /* 0x000000005607e211 */ /* 0x000fe400000f0c1b */
[----:B------:R-:W-:-:S04]  /*8a50*/  @!P6 LEA R8, P0, R72, R8, 0x1 ;  /* 0x000000084808e211 */ /* 0x000fc800078008ff */
[----:B------:R-:W-:Y:S01]  /*8a60*/  @!P6 LEA.HI.X R9, R72, R0, R73, 0x1, P0 ;  /* 0x000000004809e211 */ /* 0x000fe200000f0c49 */
[----:B------:R-:W-:Y:S01]  /*8a70*/  IMAD.MOV.U32 R0, RZ, RZ, 0x20 ;  /* 0x00000020ff007424 */ /* 0x000fe200078e00ff */
[----:B------:R-:W-:-:S03]  /*8a80*/  ISETP.GE.AND P0, PT, R86, c[0x0][0x198], PT ;  /* 0x0000660056007a0c */ /* 0x000fc60003f06270 */
[----:B------:R-:W-:-:S10]  /*8a90*/  IMAD R3, R0, c[0x0][0x1e4], RZ ;  /* 0x0000790000037a24 */ /* 0x000fd400078e02ff */
[----:B------:R4:W-:Y:S04]  /*8aa0*/  @!P3 LDGSTS.E.BYPASS.LTC128B.128 [R219+0x4100], [R20.64], !P0 ;  /* 0x0410000014dbbfae */ /* 0x0009e8000c101d48 */
[----:B------:R4:W-:Y:S04]  /*8ab0*/  @!P4 LDGSTS.E.BYPASS.LTC128B.128 [R28+0x1100], [R18.64], !P1 ;  /* 0x01100000121ccfae */ /* 0x0009e8000c901d48 */
[----:B------:R4:W-:Y:S04]  /*8ac0*/  @!P4 LDGSTS.E.BYPASS.LTC128B.128 [R28+0x5100], [R14.64], !P0 ;  /* 0x051000000e1ccfae */ /* 0x0009e8000c101d48 */
[----:B------:R4:W-:Y:S04]  /*8ad0*/  @!P5 LDGSTS.E.BYPASS.LTC128B.128 [R28+0x2100], [R12.64], !P1 ;  /* 0x021000000c1cdfae */ /* 0x0009e8000c901d48 */
[----:B------:R4:W-:Y:S04]  /*8ae0*/  @!P5 LDGSTS.E.BYPASS.LTC128B.128 [R28+0x6100], [R10.64], !P0 ;  /* 0x061000000a1cdfae */ /* 0x0009e8000c101d48 */
[----:B------:R4:W-:Y:S01]  /*8af0*/  @!P6 LDGSTS.E.BYPASS.LTC128B.128 [R28+0x3100], [R8.64], !P1 ;  /* 0x03100000081cefae */ /* 0x0009e2000c901d48 */
[----:B------:R-:W-:-:S03]  /*8b00*/  ISETP.GE.AND P1, PT, R63, 0x21, PT ;  /* 0x000000213f00780c */ /* 0x000fc60003f26270 */
[----:B------:R4:W-:Y:S01]  /*8b10*/  @!P6 LDGSTS.E.BYPASS.LTC128B.128 [R28+0x7100], [R6.64], !P0 ;  /* 0x07100000061cefae */ /* 0x0009e2000c101d48 */
[----:B------:R-:W-:-:S03]  /*8b20*/  @P2 ISETP.GE.AND P0, PT, R72, c[0x0][0x1d4], PT ;  /* 0x0000750048002a0c */ /* 0x000fc60003f06270 */
[----:B------:R-:W0:Y:S10]  /*8b30*/  LDGDEPBAR ;  /* 0x00000000000079af */ /* 0x000e340000000000 */
[----:B------:R1:W-:Y:S01]  /*8b40*/  @P2 LDGSTS.E.BYPASS.LTC128B.128 [R219+0x8100], [R4.64], !P0 ;  /* 0x0810000004db2fae */ /* 0x0003e2000c101d48 */
[----:B------:R-:W-:-:S13]  /*8b50*/  @P2 ISETP.GE.AND P0, PT, R86, c[0x0][0x1d4], PT ;  /* 0x0000750056002a0c */ /* 0x000fda0003f06270 */
[----:B------:R1:W-:Y:S02]  /*8b60*/  @P2 LDGSTS.E.BYPASS.LTC128B.128 [R219+0xb100], [R4.64+0x80], !P0 ;  /* 0x0b10008004db2fae */ /* 0x0003e4000c101d48 */
[----:B-1----:R-:W-:-:S05]  /*8b70*/  IMAD.WIDE.U32 R4, R0, c[0x0][0x1e0], RZ ;  /* 0x0000780000047a25 */ /* 0x002fca00078e00ff */
[----:B------:R-:W-:-:S04]  /*8b80*/  @P1 IADD3 R0, P0, R2, R4, RZ ;  /* 0x0000000402001210 */ /* 0x000fc80007f1e0ff */
[----:B------:R-:W-:Y:S02]  /*8b90*/  @P1 IADD3.X R3, R17, R5, R3, P0, !PT ;  /* 0x0000000511031210 */ /* 0x000fe400007fe403 */
[----:B------:R-:W-:-:S04]  /*8ba0*/  @P1 LEA R4, P0, R0, c[0x0][0x1c8], 0x1 ;  /* 0x0000720000041a11 */ /* 0x000fc800078008ff */
[----:B------:R-:W-:Y:S01]  /*8bb0*/  @P1 LEA.HI.X R5, R0, c[0x0][0x1cc], R3, 0x1, P0 ;  /* 0x0000730000051a11 */ /* 0x000fe200000f0c03 */
[----:B------:R-:W-:Y:S01]  /*8bc0*/  IMAD R0, R78, c[0x0][0x1e4], RZ ;  /* 0x000079004e007a24 */ /* 0x000fe200078e02ff */
[----:B------:R-:W-:-:S13]  /*8bd0*/  @P1 ISETP.GE.AND P0, PT, R72, c[0x0][0x1d4], PT ;  /* 0x0000750048001a0c */ /* 0x000fda0003f06270 */
[----:B------:R1:W-:Y:S01]  /*8be0*/  @P1 LDGSTS.E.BYPASS.LTC128B.128 [R28+0x9100], [R4.64], !P0 ;  /* 0x09100000041c1fae */ /* 0x0003e2000c101d48 */
[----:B------:R-:W-:-:S13]  /*8bf0*/  @P1 ISETP.GE.AND P0, PT, R86, c[0x0][0x1d4], PT ;  /* 0x0000750056001a0c */ /* 0x000fda0003f06270 */
[----:B------:R1:W-:Y:S01]  /*8c00*/  @P1 LDGSTS.E.BYPASS.LTC128B.128 [R28+0xc100], [R4.64+0x80], !P0 ;  /* 0x0c100080041c1fae */ /* 0x0003e2000c101d48 */
[----:B------:R-:W-:Y:S01]  /*8c10*/  ISETP.GE.AND P1, PT, R63, 0x41, PT ;  /* 0x000000413f00780c */ /* 0x000fe20003f26270 */
[----:B-1----:R-:W-:-:S12]  /*8c20*/  IMAD.WIDE.U32 R4, R78, c[0x0][0x1e0], RZ ;  /* 0x000078004e047a25 */ /* 0x002fd800078e00ff */
[----:B------:R-:W-:-:S04]  /*8c30*/  @P1 IADD3 R3, P0, R2, R4, RZ ;  /* 0x0000000402031210 */ /* 0x000fc80007f1e0ff */
[----:B------:R-:W-:Y:S02]  /*8c40*/  @P1 IADD3.X R0, R17, R5, R0, P0, !PT ;  /* 0x0000000511001210 */ /* 0x000fe400007fe400 */
[----:B------:R-:W-:-:S04]  /*8c50*/  @P1 LEA R2, P0, R3, c[0x0][0x1c8], 0x1 ;  /* 0x0000720003021a11 */ /* 0x000fc800078008ff */
[----:B------:R-:W-:Y:S02]  /*8c60*/  @P1 LEA.HI.X R3, R3, c[0x0][0x1cc], R0, 0x1, P0 ;  /* 0x0000730003031a11 */ /* 0x000fe400000f0c00 */
[----:B------:R-:W-:-:S13]  /*8c70*/  @P1 ISETP.GE.AND P0, PT, R72, c[0x0][0x1d4], PT ;  /* 0x0000750048001a0c */ /* 0x000fda0003f06270 */
[----:B------:R4:W-:Y:S01]  /*8c80*/  @P1 LDGSTS.E.BYPASS.LTC128B.128 [R28+0xa100], [R2.64], !P0 ;  /* 0x0a100000021c1fae */ /* 0x0009e2000c101d48 */
[----:B------:R-:W-:-:S13]  /*8c90*/  @P1 ISETP.GE.AND P0, PT, R86, c[0x0][0x1d4], PT ;  /* 0x0000750056001a0c */ /* 0x000fda0003f06270 */
[----:B------:R4:W-:Y:S01]  /*8ca0*/  @P1 LDGSTS.E.BYPASS.LTC128B.128 [R28+0xd100], [R2.64+0x80], !P0 ;  /* 0x0d100080021c1fae */ /* 0x0009e2000c101d48 */
[----:B------:R-:W-:-:S03]  /*8cb0*/  ISETP.LT.AND P0, PT, RZ, c[0x0][0x27c], PT ;  /* 0x00009f00ff007a0c */ /* 0x000fc60003f01270 */
[----:B------:R-:W0:Y:S10]  /*8cc0*/  LDGDEPBAR ;  /* 0x00000000000079af */ /* 0x000e340000000000 */
[----:B------:R-:W-:Y:S05]  /*8cd0*/  @P0 BRA `(.L_x_755) ;  /* 0x0000002000000947 */ /* 0x000fea0003800000 */
[----:B------:R-:W-:-:S04]  /*8ce0*/  DEPBAR.LE SB0, 0x1 ;  /* 0x000080400000791a */ /* 0x000fc80000000000 */
[----:B------:R-:W-:Y:S05]  /*8cf0*/  BRA `(.L_x_756) ;  /* 0x00004c6000007947 */ /* 0x000fea0003800000 */
.L_x_755:
[----:B------:R-:W-:Y:S01]  /*8d00*/  ULDC.U8 UR4, c[0x0][0x298] ;  /* 0x0000a60000047ab9 */ /* 0x000fe20000000000 */
[----:B-----5:R-:W-:Y:S01]  /*8d10*/  SHF.R.S32.HI R0, RZ, 0x1f, R132 ;  /* 0x0000001fff007819 */ /* 0x020fe20000011484 */
[----:B------:R-:W-:Y:S01]  /*8d20*/  IMAD.WIDE.U32 R4, R132, c[0x0][0x280], RZ ;  /* 0x0000a00084047a25 */ /* 0x000fe200078e00ff */
[----:B------:R-:W-:Y:S01]  /*8d30*/  ISETP.NE.AND P0, PT, RZ, UR4, PT ;  /* 0x00000004ff007c0c */ /* 0x000fe2000bf05270 */
[----:B------:R-:W-:Y:S01]  /*8d40*/  BSSY B2, `(.L_x_756) ;  /* 0x00004c1000027945 */ /* 0x000fe20003800000 */
[----:B------:R-:W-:Y:S01]  /*8d50*/  IADD3 R66, R83, 0x60, RZ ;  /* 0x0000006053427810 */ /* 0x000fe20007ffe0ff */
[C---:B----4-:R-:W-:Y:S02]  /*8d60*/  IMAD R2, R0.reuse, c[0x0][0x280], RZ ;  /* 0x0000a00000027a24 */ /* 0x050fe400078e02ff */
[----:B------:R-:W-:Y:S02]  /*8d70*/  IMAD R0, R0, c[0x0][0x290], RZ ;  /* 0x0000a40000007a24 */ /* 0x000fe400078e02ff */
[----:B------:R-:W-:-:S02]  /*8d80*/  IMAD R6, R132, c[0x0][0x284], R2 ;  /* 0x0000a10084067a24 */ /* 0x000fc400078e0202 */
[C---:B------:R-:W-:Y:S01]  /*8d90*/  IMAD R7, R132.reuse, c[0x0][0x294], R0 ;  /* 0x0000a50084077a24 */ /* 0x040fe200078e0200 */
[----:B------:R-:W-:Y:S01]  /*8da0*/  LEA R0, R135, R16, 0x5 ;  /* 0x0000001087007211 */ /* 0x000fe200078e28ff */
[----:B------:R-:W-:Y:S01]  /*8db0*/  IMAD.WIDE.U32 R2, R132, c[0x0][0x290], RZ ;  /* 0x0000a40084027a25 */ /* 0x000fe200078e00ff */
[----:B------:R-:W-:-:S04]  /*8dc0*/  IADD3 R6, R6, R5, RZ ;  /* 0x0000000506067210 */ /* 0x000fc80007ffe0ff */
[----:B------:R-:W-:Y:S01]  /*8dd0*/  IADD3 R8, R7, R3, RZ ;  /* 0x0000000307087210 */ /* 0x000fe20007ffe0ff */
[----:B------:R-:W-:Y:S05]  /*8de0*/  @!P0 BRA `(.L_x_757) ;  /* 0x0000263000008947 */ /* 0x000fea0003800000 */
[----:B------:R-:W-:Y:S01]  /*8df0*/  ISETP.NE.AND P1, PT, R142, 0x1, PT ;  /* 0x000000018e00780c */ /* 0x000fe20003f25270 */
[----:B------:R-:W-:Y:S01]  /*8e00*/  IMAD.MOV.U32 R5, RZ, RZ, R6 ;  /* 0x000000ffff057224 */ /* 0x000fe200078e0006 */
[----:B------:R-:W-:Y:S01]  /*8e10*/  BSSY B0, `(.L_x_758) ;  /* 0x0000032000007945 */ /* 0x000fe20003800000 */
[----:B------:R-:W-:Y:S01]  /*8e20*/  SHF.R.S32.HI R21, RZ, 0x1f, R26 ;  /* 0x0000001fff157819 */ /* 0x000fe2000001141a */
[----:B------:R-:W-:Y:S01]  /*8e30*/  CS2R R40, SRZ ;  /* 0x0000000000287805 */ /* 0x000fe2000001ff00 */
[----:B------:R-:W-:Y:S01]  /*8e40*/  CS2R R22, SRZ ;  /* 0x0000000000167805 */ /* 0x000fe2000001ff00 */
[----:B------:R-:W-:Y:S01]  /*8e50*/  CS2R R14, SRZ ;  /* 0x00000000000e7805 */ /* 0x000fe2000001ff00 */
[----:B------:R-:W-:Y:S01]  /*8e60*/  CS2R R28, SRZ ;  /* 0x00000000001c7805 */ /* 0x000fe2000001ff00 */
[----:B------:R-:W-:-:S05]  /*8e70*/  CS2R R12, SRZ ;  /* 0x00000000000c7805 */ /* 0x000fca000001ff00 */
[----:B------:R-:W-:-:S05]  /*8e80*/  @P1 IMAD.HI.U32 R3, R0, c[0x0][0x2c8], RZ ;  /* 0x0000b20000031a27 */ /* 0x000fca00078e00ff */
[----:B------:R-:W-:-:S04]  /*8e90*/  @P1 SHF.R.U32.HI R0, RZ, c[0x0][0x2cc], R3 ;  /* 0x0000b300ff001a19 */ /* 0x000fc80000011603 */
[----:B------:R-:W-:Y:S01]  /*8ea0*/  SHF.R.S32.HI R7, RZ, 0x1f, R0 ;  /* 0x0000001fff077819 */ /* 0x000fe20000011400 */
[----:B------:R-:W-:-:S04]  /*8eb0*/  IMAD.WIDE.U32 R4, R0, c[0x0][0x280], R4 ;  /* 0x0000a00000047a25 */ /* 0x000fc800078e0004 */
[C---:B------:R-:W-:Y:S01]  /*8ec0*/  IMAD R3, R7.reuse, c[0x0][0x280], RZ ;  /* 0x0000a00007037a24 */ /* 0x040fe200078e02ff */
[----:B------:R-:W-:Y:S01]  /*8ed0*/  LEA R27, P0, R4, c[0x0][0x270], 0x1 ;  /* 0x00009c00041b7a11 */ /* 0x000fe200078008ff */
[----:B------:R-:W-:Y:S02]  /*8ee0*/  IMAD R7, R7, c[0x0][0x290], RZ ;  /* 0x0000a40007077a24 */ /* 0x000fe400078e02ff */
[----:B------:R-:W-:Y:S02]  /*8ef0*/  IMAD R6, R0, c[0x0][0x284], R3 ;  /* 0x0000a10000067a24 */ /* 0x000fe400078e0203 */
[----:B------:R-:W-:-:S03]  /*8f00*/  IMAD.MOV.U32 R3, RZ, RZ, R8 ;  /* 0x000000ffff037224 */ /* 0x000fc600078e0008 */
[----:B------:R-:W-:Y:S01]  /*8f10*/  IADD3 R5, R5, R6, RZ ;  /* 0x0000000605057210 */ /* 0x000fe20007ffe0ff */
[----:B------:R-:W-:-:S03]  /*8f20*/  IMAD.WIDE.U32 R2, R0, c[0x0][0x290], R2 ;  /* 0x0000a40000027a25 */ /* 0x000fc600078e0002 */
[----:B------:R-:W-:Y:S01]  /*8f30*/  LEA.HI.X R19, R4, c[0x0][0x274], R5, 0x1, P0 ;  /* 0x00009d0004137a11 */ /* 0x000fe200000f0c05 */
[----:B------:R-:W-:Y:S01]  /*8f40*/  IMAD R0, R0, c[0x0][0x294], R7 ;  /* 0x0000a50000007a24 */ /* 0x000fe200078e0207 */
[----:B------:R-:W-:-:S03]  /*8f50*/  LEA R20, P0, R2, c[0x0][0x288], 0x1 ;  /* 0x0000a20002147a11 */ /* 0x000fc600078008ff */
[----:B------:R1:W2:Y:S01]  /*8f60*/  SHFL.IDX PT, R5, R19, RZ, 0x181f ;  /* 0x00181fff13057589 */ /* 0x0002a200000e0000 */
[----:B------:R-:W-:-:S03]  /*8f70*/  IADD3 R0, R3, R0, RZ ;  /* 0x0000000003007210 */ /* 0x000fc60007ffe0ff */
[----:B------:R1:W3:Y:S01]  /*8f80*/  SHFL.IDX PT, R10, R20, RZ, 0x181f ;  /* 0x00181fff140a7589 */ /* 0x0002e200000e0000 */
[----:B------:R-:W-:-:S03]  /*8f90*/  LEA.HI.X R18, R2, c[0x0][0x28c], R0, 0x1, P0 ;  /* 0x0000a30002127a11 */ /* 0x000fc600000f0c00 */
[----:B------:R1:W4:Y:S04]  /*8fa0*/  SHFL.IDX PT, R2, R27, RZ, 0x181f ;  /* 0x00181fff1b027589 */ /* 0x00032800000e0000 */
[----:B------:R1:W1:Y:S01]  /*8fb0*/  SHFL.IDX PT, R11, R18, RZ, 0x181f ;  /* 0x00181fff120b7589 */ /* 0x00026200000e0000 */
[----:B------:R-:W-:Y:S05]  /*8fc0*/  @P3 BRA `(.L_x_759) ;  /* 0x0000016000003947 */ /* 0x000fea0003800000 */
[----:B------:R-:W-:Y:S01]  /*8fd0*/  ISETP.GE.AND P1, PT, R24, c[0x0][0x27c], PT ;  /* 0x00009f0018007a0c */ /* 0x000fe20003f26270 */
[----:B------:R-:W-:Y:S01]  /*8fe0*/  CS2R R22, SRZ ;  /* 0x0000000000167805 */ /* 0x000fe2000001ff00 */
[----:B------:R-:W-:-:S11]  /*8ff0*/  CS2R R14, SRZ ;  /* 0x00000000000e7805 */ /* 0x000fd6000001ff00 */
[C---:B------:R-:W-:Y:S01]  /*9000*/  @!P1 IMAD.SHL.U32 R0, R24.reuse, 0x2, RZ ;  /* 0x0000000218009824 */ /* 0x040fe200078e00ff */
[----:B------:R-:W-:-:S04]  /*9010*/  @!P1 SHF.L.U64.HI R3, R24, 0x1, R25 ;  /* 0x0000000118039819 */ /* 0x000fc80000010219 */
[----:B----4-:R-:W-:-:S05]  /*9020*/  @!P1 IADD3 R8, P0, R2, R0, RZ ;  /* 0x0000000002089210 */ /* 0x010fca0007f1e0ff */
[--C-:B--2---:R-:W-:Y:S01]  /*9030*/  @!P1 IMAD.X R9, R5, 0x1, R3.reuse, P0 ;  /* 0x0000000105099824 */ /* 0x104fe200000e0603 */
[----:B---3--:R-:W-:Y:S01]  /*9040*/  @!P1 IADD3 R6, P0, R10, R0, RZ ;  /* 0x000000000a069210 */ /* 0x008fe20007f1e0ff */
[----:B------:R-:W-:Y:S01]  /*9050*/  CS2R R12, SRZ ;  /* 0x00000000000c7805 */ /* 0x000fe2000001ff00 */
[----:B------:R-:W-:Y:S02]  /*9060*/  CS2R R28, SRZ ;  /* 0x00000000001c7805 */ /* 0x000fe4000001ff00 */
[----:B------:R2:W5:Y:S01]  /*9070*/  @!P1 LD.E.64 R14, [R8.64] ;  /* 0x00000008080e9980 */ /* 0x000562000c101b00 */
[----:B-1----:R-:W-:Y:S01]  /*9080*/  @!P1 IMAD.X R7, R11, 0x1, R3, P0 ;  /* 0x000000010b079824 */ /* 0x002fe200000e0603 */
[----:B------:R-:W-:-:S04]  /*9090*/  ISETP.GE.AND P0, PT, R26, c[0x0][0x27c], PT ;  /* 0x00009f001a007a0c */ /* 0x000fc80003f06270 */
[----:B------:R2:W5:Y:S09]  /*90a0*/  @!P1 LD.E.64 R12, [R6.64] ;  /* 0x00000008060c9980 */ /* 0x000572000c101b00 */
[C---:B------:R-:W-:Y:S01]  /*90b0*/  @!P0 IMAD.SHL.U32 R3, R26.reuse, 0x2, RZ ;  /* 0x000000021a038824 */ /* 0x040fe200078e00ff */
[----:B------:R-:W-:-:S04]  /*90c0*/  @!P0 SHF.L.U64.HI R0, R26, 0x1, R21 ;  /* 0x000000011a008819 */ /* 0x000fc80000010215 */
[----:B------:R-:W-:-:S05]  /*90d0*/  @!P0 IADD3 R4, P2, R2, R3, RZ ;  /* 0x0000000302048210 */ /* 0x000fca0007f5e0ff */
[----:B------:R-:W-:Y:S01]  /*90e0*/  @!P0 IMAD.X R5, R5, 0x1, R0, P2 ;  /* 0x0000000105058824 */ /* 0x000fe200010e0600 */
[----:B------:R-:W-:-:S04]  /*90f0*/  @!P0 IADD3 R2, P2, R10, R3, RZ ;  /* 0x000000030a028210 */ /* 0x000fc80007f5e0ff */
[----:B------:R2:W5:Y:S01]  /*9100*/  @!P0 LD.E.64 R22, [R4.64] ;  /* 0x0000000804168980 */ /* 0x000562000c101b00 */
[----:B------:R-:W-:-:S05]  /*9110*/  @!P0 IMAD.X R3, R11, 0x1, R0, P2 ;  /* 0x000000010b038824 */ /* 0x000fca00010e0600 */
[----:B------:R2:W5:Y:S03]  /*9120*/  @!P0 LD.E.64 R28, [R2.64] ;  /* 0x00000008021c8980 */ /* 0x000566000c101b00 */
.L_x_759:
[----:B------:R-:W-:Y:S05]  /*9130*/  BSYNC B0 ;  /* 0x0000000000007941 */ /* 0x000fea0003800000 */
.L_x_758:
[----:B--2--5:R-:W-:Y:S01]  /*9140*/  IMAD.MOV.U32 R4, RZ, RZ, R22 ;  /* 0x000000ffff047224 */ /* 0x024fe200078e0016 */
[----:B----4-:R-:W-:Y:S01]  /*9150*/  MOV R2, R14 ;  /* 0x0000000e00027202 */ /* 0x010fe20000000f00 */
[----:B------:R-:W-:Y:S01]  /*9160*/  IMAD.MOV.U32 R3, RZ, RZ, R23 ;  /* 0x000000ffff037224 */ /* 0x000fe200078e0017 */
[----:B-1----:R1:W2:Y:S01]  /*9170*/  SHFL.IDX PT, R11, R19, 0x1, 0x181f ;  /* 0x00381f00130b7f89 */ /* 0x0022a200000e0000 */
[----:B------:R-:W-:Y:S01]  /*9180*/  IMAD.MOV.U32 R0, RZ, RZ, R15 ;  /* 0x000000ffff007224 */ /* 0x000fe200078e000f */
[----:B------:R-:W-:Y:S01]  /*9190*/  BSSY B0, `(.L_x_760) ;  /* 0x0000026000007945 */ /* 0x000fe20003800000 */
[----:B------:R-:W-:Y:S01]  /*91a0*/  CS2R R30, SRZ ;  /* 0x00000000001e7805 */ /* 0x000fe2000001ff00 */
[----:B------:R-:W-:Y:S01]  /*91b0*/  PRMT R56, R3, 0x5410, R4 ;  /* 0x0000541003387816 */ /* 0x000fe20000000004 */
[----:B------:R-:W-:Y:S01]  /*91c0*/  IMAD.MOV.U32 R4, RZ, RZ, R28 ;  /* 0x000000ffff047224 */ /* 0x000fe200078e001c */
[----:B------:R-:W-:Y:S01]  /*91d0*/  PRMT R54, R0, 0x5410, R2 ;  /* 0x0000541000367816 */ /* 0x000fe20000000002 */
[----:B------:R-:W-:Y:S01]  /*91e0*/  IMAD.MOV.U32 R2, RZ, RZ, R12 ;  /* 0x000000ffff027224 */ /* 0x000fe200078e000c */
[----:B------:R-:W-:Y:S01]  /*91f0*/  MOV R3, R29 ;  /* 0x0000001d00037202 */ /* 0x000fe20000000f00 */
[----:B------:R1:W4:Y:S01]  /*9200*/  SHFL.IDX PT, R5, R27, 0x1, 0x181f ;  /* 0x00381f001b057f89 */ /* 0x00032200000e0000 */
[----:B------:R-:W-:Y:S01]  /*9210*/  MOV R0, R13 ;  /* 0x0000000d00007202 */ /* 0x000fe20000000f00 */
[----:B------:R-:W-:Y:S01]  /*9220*/  CS2R R34, SRZ ;  /* 0x0000000000227805 */ /* 0x000fe2000001ff00 */
[----:B------:R-:W-:Y:S01]  /*9230*/  PRMT R55, R3, 0x5410, R4 ;  /* 0x0000541003377816 */ /* 0x000fe20000000004 */
[----:B------:R1:W3:Y:S01]  /*9240*/  SHFL.IDX PT, R16, R18, 0x1, 0x181f ;  /* 0x00381f0012107f89 */ /* 0x0002e200000e0000 */
[----:B------:R-:W-:Y:S01]  /*9250*/  PRMT R49, R0, 0x5410, R2 ;  /* 0x0000541000317816 */ /* 0x000fe20000000002 */
[----:B------:R-:W-:-:S02]  /*9260*/  CS2R R32, SRZ ;  /* 0x0000000000207805 */ /* 0x000fc4000001ff00 */
[----:B---3--:R1:W3:Y:S01]  /*9270*/  SHFL.IDX PT, R10, R20, 0x1, 0x181f ;  /* 0x00381f00140a7f89 */ /* 0x0082e200000e0000 */
[----:B------:R-:W-:Y:S05]  /*9280*/  @P4 BRA `(.L_x_761) ;  /* 0x0000016000004947 */ /* 0x000fea0003800000 */
[----:B------:R-:W-:Y:S01]  /*9290*/  ISETP.GE.AND P1, PT, R24, c[0x0][0x27c], PT ;  /* 0x00009f0018007a0c */ /* 0x000fe20003f26270 */
[----:B------:R-:W-:Y:S01]  /*92a0*/  CS2R R40, SRZ ;  /* 0x0000000000287805 */ /* 0x000fe2000001ff00 */
[----:B------:R-:W-:Y:S01]  /*92b0*/  ISETP.GE.AND P0, PT, R26, c[0x0][0x27c], PT ;  /* 0x00009f001a007a0c */ /* 0x000fe20003f06270 */
[----:B------:R-:W-:-:S10]  /*92c0*/  CS2R R30, SRZ ;  /* 0x00000000001e7805 */ /* 0x000fd4000001ff00 */
[C---:B------:R-:W-:Y:S01]  /*92d0*/  @!P1 IMAD.SHL.U32 R0, R24.reuse, 0x2, RZ ;  /* 0x0000000218009824 */ /* 0x040fe200078e00ff */
[----:B------:R-:W-:Y:S01]  /*92e0*/  @!P1 SHF.L.U64.HI R2, R24, 0x1, R25 ;  /* 0x0000000118029819 */ /* 0x000fe20000010219 */
[----:B------:R-:W-:-:S03]  /*92f0*/  @!P0 IMAD.SHL.U32 R3, R26, 0x2, RZ ;  /* 0x000000021a038824 */ /* 0x000fc600078e00ff */
[----:B----4-:R-:W-:-:S05]  /*9300*/  @!P1 IADD3 R8, P2, R5, R0, RZ ;  /* 0x0000000005089210 */ /* 0x010fca0007f5e0ff */
[--C-:B--2---:R-:W-:Y:S01]  /*9310*/  @!P1 IMAD.X R9, R11, 0x1, R2.reuse, P2 ;  /* 0x000000010b099824 */ /* 0x104fe200010e0602 */
[----:B---3--:R-:W-:Y:S02]  /*9320*/  @!P1 IADD3 R6, P2, R10, R0, RZ ;  /* 0x000000000a069210 */ /* 0x008fe40007f5e0ff */
[----:B------:R-:W-:Y:S01]  /*9330*/  @!P0 SHF.L.U64.HI R0, R26, 0x1, R21 ;  /* 0x000000011a008819 */ /* 0x000fe20000010215 */
[----:B------:R-:W-:Y:S01]  /*9340*/  CS2R R32, SRZ ;  /* 0x0000000000207805 */ /* 0x000fe2000001ff00 */
[----:B------:R-:W-:Y:S01]  /*9350*/  CS2R R34, SRZ ;  /* 0x0000000000227805 */ /* 0x000fe2000001ff00 */
[----:B------:R-:W-:Y:S01]  /*9360*/  @!P1 IMAD.X R7, R16, 0x1, R2, P2 ;  /* 0x0000000110079824 */ /* 0x000fe200010e0602 */
[-C--:B------:R-:W-:Y:S01]  /*9370*/  @!P0 IADD3 R4, P2, R5, R3.reuse, RZ ;  /* 0x0000000305048210 */ /* 0x080fe20007f5e0ff */
[----:B------:R2:W5:Y:S04]  /*9380*/  @!P1 LD.E.64 R30, [R8.64] ;  /* 0x00000008081e9980 */ /* 0x000568000c101b00 */
[--C-:B------:R-:W-:Y:S01]  /*9390*/  @!P0 IMAD.X R5, R11, 0x1, R0.reuse, P2 ;  /* 0x000000010b058824 */ /* 0x100fe200010e0600 */
[----:B------:R-:W-:Y:S01]  /*93a0*/  @!P0 IADD3 R2, P2, R10, R3, RZ ;  /* 0x000000030a028210 */ /* 0x000fe20007f5e0ff */
[----:B------:R2:W5:Y:S04]  /*93b0*/  @!P1 LD.E.64 R32, [R6.64] ;  /* 0x0000000806209980 */ /* 0x000568000c101b00 */
[----:B------:R-:W-:Y:S01]  /*93c0*/  @!P0 IMAD.X R3, R16, 0x1, R0, P2 ;  /* 0x0000000110038824 */ /* 0x000fe200010e0600 */
[----:B------:R2:W5:Y:S04]  /*93d0*/  @!P0 LD.E.64 R40, [R4.64] ;  /* 0x0000000804288980 */ /* 0x000568000c101b00 */
[----:B------:R2:W5:Y:S03]  /*93e0*/  @!P0 LD.E.64 R34, [R2.64] ;  /* 0x0000000802228980 */ /* 0x000566000c101b00 */
.L_x_761:
[----:B------:R-:W-:Y:S05]  /*93f0*/  BSYNC B0 ;  /* 0x0000000000007941 */ /* 0x000fea0003800000 */
.L_x_760:
[----:B--2--5:R-:W-:Y:S01]  /*9400*/  IMAD.MOV.U32 R4, RZ, RZ, R40 ;  /* 0x000000ffff047224 */ /* 0x024fe200078e0028 */
[----:B------:R-:W-:Y:S01]  /*9410*/  MOV R2, R30 ;  /* 0x0000001e00027202 */ /* 0x000fe20000000f00 */
[----:B------:R-:W-:Y:S01]  /*9420*/  IMAD.MOV.U32 R3, RZ, RZ, R41 ;  /* 0x000000ffff037224 */ /* 0x000fe200078e0029 */
[----:B------:R2:W1:Y:S01]  /*9430*/  SHFL.IDX PT, R17, R19, 0x2, 0x181f ;  /* 0x00581f0013117f89 */ /* 0x00046200000e0000 */
        /* <DEDUP_REMOVED lines=8> */
[----:B----4-:R2:W4:Y:S01]  /*94c0*/  SHFL.IDX PT, R5, R27, 0x2, 0x181f ;  /* 0x00581f001b057f89 */ /* 0x01052200000e0000 */
[----:B------:R-:W-:Y:S01]  /*94d0*/  MOV R0, R33 ;  /* 0x0000002100007202 */ /* 0x000fe20000000f00 */
[----:B------:R-:W-:Y:S01]  /*94e0*/  CS2R R44, SRZ ;  /* 0x00000000002c7805 */ /* 0x000fe2000001ff00 */
[----:B------:R-:W-:Y:S01]  /*94f0*/  PRMT R59, R3, 0x5410, R4 ;  /* 0x00005410033b7816 */ /* 0x000fe20000000004 */
[----:B------:R2:W3:Y:S01]  /*9500*/  SHFL.IDX PT, R16, R18, 0x2, 0x181f ;  /* 0x00581f0012107f89 */ /* 0x0004e200000e0000 */
[----:B------:R-:W-:Y:S01]  /*9510*/  PRMT R57, R0, 0x5410, R2 ;  /* 0x0000541000397816 */ /* 0x000fe20000000002 */
[----:B------:R-:W-:Y:S01]  /*9520*/  CS2R R36, SRZ ;  /* 0x0000000000247805 */ /* 0x000fe2000001ff00 */
[----:B------:R-:W-:Y:S01]  /*9530*/  CS2R R42, SRZ ;  /* 0x00000000002a7805 */ /* 0x000fe2000001ff00 */
[----:B------:R2:W1:Y:S01]  /*9540*/  SHFL.IDX PT, R11, R20, 0x2, 0x181f ;  /* 0x00581f00140b7f89 */ /* 0x00046200000e0000 */
[----:B------:R-:W-:Y:S01]  /*9550*/  CS2R R38, SRZ ;  /* 0x0000000000267805 */ /* 0x000fe2000001ff00 */
[----:B------:R-:W-:Y:S05]  /*9560*/  @P5 BRA `(.L_x_763) ;  /* 0x0000016000005947 */ /* 0x000fea0003800000 */
[----:B------:R-:W-:Y:S01]  /*9570*/  ISETP.GE.AND P1, PT, R24, c[0x0][0x27c], PT ;  /* 0x00009f0018007a0c */ /* 0x000fe20003f26270 */
[----:B------:R-:W-:Y:S01]  /*9580*/  CS2R R44, SRZ ;  /* 0x00000000002c7805 */ /* 0x000fe2000001ff00 */
[----:B------:R-:W-:Y:S01]  /*9590*/  ISETP.GE.AND P0, PT, R26, c[0x0][0x27c], PT ;  /* 0x00009f001a007a0c */ /* 0x000fe20003f06270 */
[----:B------:R-:W-:-:S10]  /*95a0*/  CS2R R36, SRZ ;  /* 0x0000000000247805 */ /* 0x000fd4000001ff00 */
[C---:B------:R-:W-:Y:S01]  /*95b0*/  @!P1 IMAD.SHL.U32 R0, R24.reuse, 0x2, RZ ;  /* 0x0000000218009824 */ /* 0x040fe200078e00ff */
[----:B------:R-:W-:Y:S01]  /*95c0*/  @!P1 SHF.L.U64.HI R3, R24, 0x1, R25 ;  /* 0x0000000118039819 */ /* 0x000fe20000010219 */
[C---:B------:R-:W-:Y:S01]  /*95d0*/  @!P0 IMAD.SHL.U32 R2, R26.reuse, 0x2, RZ ;  /* 0x000000021a028824 */ /* 0x040fe200078e00ff */
[----:B---3--:R-:W-:Y:S02]  /*95e0*/  @!P0 SHF.L.U64.HI R10, R26, 0x1, R21 ;  /* 0x000000011a0a8819 */ /* 0x008fe40000010215 */
[-C--:B----4-:R-:W-:Y:S02]  /*95f0*/  @!P1 IADD3 R8, P2, R5, R0.reuse, RZ ;  /* 0x0000000005089210 */ /* 0x090fe40007f5e0ff */
[----:B-1----:R-:W-:Y:S02]  /*9600*/  @!P1 IADD3 R6, P4, R11, R0, RZ ;  /* 0x000000000b069210 */ /* 0x002fe40007f9e0ff */
[-C--:B------:R-:W-:Y:S01]  /*9610*/  @!P0 IADD3 R4, P3, R5, R2.reuse, RZ ;  /* 0x0000000205048210 */ /* 0x080fe20007f7e0ff */
[--C-:B------:R-:W-:Y:S01]  /*9620*/  @!P1 IMAD.X R9, R17, 0x1, R3.reuse, P2 ;  /* 0x0000000111099824 */ /* 0x100fe200010e0603 */
[----:B------:R-:W-:Y:S01]  /*9630*/  @!P0 IADD3 R2, P2, R11, R2, RZ ;  /* 0x000000020b028210 */ /* 0x000fe20007f5e0ff */
[C---:B------:R-:W-:Y:S01]  /*9640*/  @!P1 IMAD.X R7, R16.reuse, 0x1, R3, P4 ;  /* 0x0000000110079824 */ /* 0x040fe200020e0603 */
[----:B------:R-:W-:Y:S01]  /*9650*/  CS2R R38, SRZ ;  /* 0x0000000000267805 */ /* 0x000fe2000001ff00 */
[----:B------:R-:W-:Y:S01]  /*9660*/  CS2R R42, SRZ ;  /* 0x00000000002a7805 */ /* 0x000fe2000001ff00 */
[--C-:B------:R-:W-:Y:S01]  /*9670*/  @!P0 IMAD.X R5, R17, 0x1, R10.reuse, P3 ;  /* 0x0000000111058824 */ /* 0x100fe200018e060a */
[----:B------:R1:W5:Y:S01]  /*9680*/  @!P1 LD.E.64 R36, [R8.64] ;  /* 0x0000000808249980 */ /* 0x000362000c101b00 */
[----:B------:R-:W-:-:S03]  /*9690*/  @!P0 IMAD.X R3, R16, 0x1, R10, P2 ;  /* 0x0000000110038824 */ /* 0x000fc600010e060a */
[----:B------:R1:W5:Y:S04]  /*96a0*/  @!P0 LD.E.64 R44, [R4.64] ;  /* 0x00000008042c8980 */ /* 0x000368000c101b00 */
[----:B------:R1:W5:Y:S04]  /*96b0*/  @!P1 LD.E.64 R38, [R6.64] ;  /* 0x0000000806269980 */ /* 0x000368000c101b00 */
[----:B------:R1:W5:Y:S02]  /*96c0*/  @!P0 LD.E.64 R42, [R2.64] ;  /* 0x00000008022a8980 */ /* 0x000364000c101b00 */
.L_x_763:
[----:B------:R-:W-:Y:S05]  /*96d0*/  BSYNC B0 ;  /* 0x0000000000007941 */ /* 0x000fea0003800000 */
.L_x_762:
[----:B-1---5:R-:W-:Y:S01]  /*96e0*/  IMAD.MOV.U32 R4, RZ, RZ, R44 ;  /* 0x000000ffff047224 */ /* 0x022fe200078e002c */
[----:B------:R-:W-:Y:S01]  /*96f0*/  MOV R2, R36 ;  /* 0x0000002400027202 */ /* 0x000fe20000000f00 */
[----:B------:R-:W-:Y:S01]  /*9700*/  IMAD.MOV.U32 R3, RZ, RZ, R45 ;  /* 0x000000ffff037224 */ /* 0x000fe200078e002d */
[----:B---3--:R-:W1:Y:S01]  /*9710*/  SHFL.IDX PT, R16, R19, 0x3, 0x181f ;  /* 0x00781f0013107f89 */ /* 0x008e6200000e0000 */
        /* <DEDUP_REMOVED lines=12> */
[----:B------:R2:W1:Y:S04]  /*97e0*/  SHFL.IDX PT, R11, R18, 0x3, 0x181f ;  /* 0x00781f00120b7f89 */ /* 0x00046800000e0000 */
[----:B------:R1:W1:Y:S01]  /*97f0*/  SHFL.IDX PT, R10, R20, 0x3, 0x181f ;  /* 0x00781f00140a7f89 */ /* 0x00026200000e0000 */
[----:B--23--:R-:W-:Y:S01]  /*9800*/  PRMT R27, R0, 0x5410, R2 ;  /* 0x00005410001b7816 */ /* 0x00cfe20000000002 */
[----:B------:R-:W-:Y:S01]  /*9810*/  CS2R R18, SRZ ;  /* 0x0000000000127805 */ /* 0x000fe2000001ff00 */
[----:B------:R-:W-:Y:S05]  /*9820*/  @P6 BRA `(.L_x_765) ;  /* 0x0000016000006947 */ /* 0x000fea0003800000 */
[----:B----4-:R-:W-:Y:S01]  /*9830*/  ISETP.GE.AND P1, PT, R24, c[0x0][0x27c], PT ;  /* 0x00009f0018007a0c */ /* 0x010fe20003f26270 */
[----:B------:R-:W-:Y:S01]  /*9840*/  CS2R R52, SRZ ;  /* 0x0000000000347805 */ /* 0x000fe2000001ff00 */
[----:B------:R-:W-:Y:S01]  /*9850*/  ISETP.GE.AND P0, PT, R26, c[0x0][0x27c], PT ;  /* 0x00009f001a007a0c */ /* 0x000fe20003f06270 */
[----:B------:R-:W-:-:S10]  /*9860*/  CS2R R18, SRZ ;  /* 0x0000000000127805 */ /* 0x000fd4000001ff00 */
[C---:B------:R-:W-:Y:S01]  /*9870*/  @!P1 IMAD.SHL.U32 R0, R24.reuse, 0x2, RZ ;  /* 0x0000000218009824 */ /* 0x040fe200078e00ff */
[----:B------:R-:W-:Y:S01]  /*9880*/  @!P1 SHF.L.U64.HI R7, R24, 0x1, R25 ;  /* 0x0000000118079819 */ /* 0x000fe20000010219 */
[C---:B------:R-:W-:Y:S01]  /*9890*/  @!P0 IMAD.SHL.U32 R2, R26.reuse, 0x2, RZ ;  /* 0x000000021a028824 */ /* 0x040fe200078e00ff */
[----:B------:R-:W-:Y:S02]  /*98a0*/  @!P0 SHF.L.U64.HI R3, R26, 0x1, R21 ;  /* 0x000000011a038819 */ /* 0x000fe40000010215 */
[C---:B------:R-:W-:Y:S02]  /*98b0*/  @!P1 IADD3 R8, P2, R5.reuse, R0, RZ ;  /* 0x0000000005089210 */ /* 0x040fe40007f5e0ff */
[----:B------:R-:W-:Y:S02]  /*98c0*/  @!P0 IADD3 R4, P3, R5, R2, RZ ;  /* 0x0000000205048210 */ /* 0x000fe40007f7e0ff */
[----:B-1----:R-:W-:Y:S01]  /*98d0*/  @!P1 IADD3 R6, P4, R10, R0, RZ ;  /* 0x000000000a069210 */ /* 0x002fe20007f9e0ff */
[----:B------:R-:W-:Y:S01]  /*98e0*/  @!P1 IMAD.X R9, R16, 0x1, R7, P2 ;  /* 0x0000000110099824 */ /* 0x000fe200010e0607 */
[----:B------:R-:W-:Y:S01]  /*98f0*/  @!P0 IADD3 R2, P2, R10, R2, RZ ;  /* 0x000000020a028210 */ /* 0x000fe20007f5e0ff */
[----:B------:R-:W-:Y:S01]  /*9900*/  @!P0 IMAD.X R5, R16, 0x1, R3, P3 ;  /* 0x0000000110058824 */ /* 0x000fe200018e0603 */
[----:B------:R-:W-:Y:S01]  /*9910*/  CS2R R46, SRZ ;  /* 0x00000000002e7805 */ /* 0x000fe2000001ff00 */
[----:B------:R-:W-:Y:S01]  /*9920*/  CS2R R50, SRZ ;  /* 0x0000000000327805 */ /* 0x000fe2000001ff00 */
[C---:B------:R-:W-:Y:S01]  /*9930*/  @!P1 IMAD.X R7, R11.reuse, 0x1, R7, P4 ;  /* 0x000000010b079824 */ /* 0x040fe200020e0607 */
[----:B------:R1:W5:Y:S01]  /*9940*/  @!P1 LD.E.64 R18, [R8.64] ;  /* 0x0000000808129980 */ /* 0x000362000c101b00 */
[----:B------:R-:W-:-:S03]  /*9950*/  @!P0 IMAD.X R3, R11, 0x1, R3, P2 ;  /* 0x000000010b038824 */ /* 0x000fc600010e0603 */
[----:B------:R1:W5:Y:S04]  /*9960*/  @!P0 LD.E.64 R52, [R4.64] ;  /* 0x0000000804348980 */ /* 0x000368000c101b00 */
[----:B------:R1:W5:Y:S04]  /*9970*/  @!P1 LD.E.64 R46, [R6.64] ;  /* 0x00000008062e9980 */ /* 0x000368000c101b00 */
[----:B------:R1:W5:Y:S02]  /*9980*/  @!P0 LD.E.64 R50, [R2.64] ;  /* 0x0000000802328980 */ /* 0x000364000c101b00 */
.L_x_765:
[----:B----4-:R-:W-:Y:S05]  /*9990*/  BSYNC B0 ;  /* 0x0000000000007941 */ /* 0x010fea0003800000 */
.L_x_764:
[----:B-1----:R-:W-:Y:S01]  /*99a0*/  IMAD.IADD R4, R48, 0x1, -R146 ;  /* 0x0000000130047824 */ /* 0x002fe200078e0a92 */
[----:B------:R-:W-:-:S04]  /*99b0*/  DEPBAR.LE SB0, 0x1 ;  /* 0x000080400000791a */ /* 0x000fc80000000000 */
[----:B------:R-:W-:Y:S01]  /*99c0*/  IMNMX R20, R4, 0x80, PT ;  /* 0x0000008004147817 */ /* 0x000fe20003800200 */
[----:B-----5:R-:W-:Y:S01]  /*99d0*/  IMAD.MOV.U32 R0, RZ, RZ, R52 ;  /* 0x000000ffff007224 */ /* 0x020fe200078e0034 */
[----:B------:R-:W-:Y:S01]  /*99e0*/  BSSY B1, `(.L_x_766) ;  /* 0x0000072000017945 */ /* 0x000fe20003800000 */
[----:B------:R-:W-:Y:S01]  /*99f0*/  IMAD.MOV.U32 R3, RZ, RZ, R53 ;  /* 0x000000ffff037224 */ /* 0x000fe200078e0035 */
[----:B------:R-:W-:Y:S01]  /*9a00*/  BAR.SYNC.DEFER_BLOCKING 0x0 ;  /* 0x0000000000007b1d */ /* 0x000fe20000010000 */
[----:B------:R-:W-:Y:S01]  /*9a10*/  ISETP.GE.AND P0, PT, R83, R20, PT ;  /* 0x000000145300720c */ /* 0x000fe20003f06270 */
[----:B------:R-:W-:Y:S01]  /*9a20*/  IMAD.MOV.U32 R2, RZ, RZ, R18 ;  /* 0x000000ffff027224 */ /* 0x000fe200078e0012 */
[----:B------:R-:W-:Y:S01]  /*9a30*/  PRMT R68, R68, 0x5410, R0 ;  /* 0x0000541044447816 */ /* 0x000fe20000000000 */
[----:B------:R-:W-:Y:S01]  /*9a40*/  IMAD.MOV.U32 R4, RZ, RZ, R50 ;  /* 0x000000ffff047224 */ /* 0x000fe200078e0032 */
[----:B------:R-:W-:Y:S02]  /*9a50*/  MOV R0, R19 ;  /* 0x0000001300007202 */ /* 0x000fe40000000f00 */
[----:B------:R-:W-:Y:S01]  /*9a60*/  PRMT R68, R3, 0x7610, R68 ;  /* 0x0000761003447816 */ /* 0x000fe20000000044 */
[----:B------:R-:W-:Y:S01]  /*9a70*/  IMAD.MOV.U32 R3, RZ, RZ, R51 ;  /* 0x000000ffff037224 */ /* 0x000fe200078e0033 */
[----:B------:R-:W-:Y:S01]  /*9a80*/  PRMT R48, R0, 0x5410, R2 ;  /* 0x0000541000307816 */ /* 0x000fe20000000002 */
[----:B------:R-:W-:Y:S01]  /*9a90*/  IMAD.MOV.U32 R0, RZ, RZ, R47 ;  /* 0x000000ffff007224 */ /* 0x000fe200078e002f */
[----:B------:R-:W-:-:S02]  /*9aa0*/  MOV R2, R46 ;  /* 0x0000002e00027202 */ /* 0x000fc40000000f00 */
[----:B------:R-:W-:Y:S02]  /*9ab0*/  PRMT R67, R3, 0x5410, R4 ;  /* 0x0000541003437816 */ /* 0x000fe40000000004 */
[----:B------:R-:W-:Y:S01]  /*9ac0*/  PRMT R21, R0, 0x5410, R2 ;  /* 0x0000541000157816 */ /* 0x000fe20000000002 */
[----:B------:R-:W-:Y:S05]  /*9ad0*/  @P0 BRA `(.L_x_767) ;  /* 0x0000062000000947 */ /* 0x000fea0003800000 */
[----:B------:R-:W-:Y:S01]  /*9ae0*/  ISETP.GE.AND P0, PT, R24, c[0x0][0x27c], PT ;  /* 0x00009f0018007a0c */ /* 0x000fe20003f06270 */
[----:B------:R-:W-:-:S12]  /*9af0*/  BSSY B0, `(.L_x_768) ;  /* 0x0000030000007945 */ /* 0x000fd80003800000 */
[----:B------:R-:W-:Y:S05]  /*9b00*/  @P0 BRA `(.L_x_769) ;  /* 0x000002e000000947 */ /* 0x000fea0003800000 */
[----:B------:R-:W1:Y:S01]  /*9b10*/  LDS.128 R4, [R219+0x100] ;  /* 0x00010000db047984 */ /* 0x000e620000000c00 */
[----:B------:R-:W-:Y:S02]  /*9b20*/  SHF.R.U32.HI R0, RZ, 0x10, R15 ;  /* 0x00000010ff007819 */ /* 0x000fe4000001160f */
[----:B------:R-:W-:Y:S02]  /*9b30*/  SHF.R.U32.HI R2, RZ, 0x10, R13 ;  /* 0x00000010ff027819 */ /* 0x000fe4000001160d */
[----:B------:R-:W-:Y:S02]  /*9b40*/  PRMT R8, R54, 0x5410, R0 ;  /* 0x0000541036087816 */ /* 0x000fe40000000000 */
[----:B------:R-:W-:Y:S02]  /*9b50*/  PRMT R0, R49, 0x5410, R2 ;  /* 0x0000541031007816 */ /* 0x000fe40000000002 */
[----:B------:R-:W-:Y:S01]  /*9b60*/  SHF.R.U64 R3, R14, 0x10, R15 ;  /* 0x000000100e037819 */ /* 0x000fe2000000120f */
[----:B------:R-:W-:Y:S01]  /*9b70*/  IMAD.U32 R14, R8, 0x10000, RZ ;  /* 0x00010000080e7824 */ /* 0x000fe200078e00ff */
[C---:B------:R-:W-:Y:S01]  /*9b80*/  LOP3.LUT R17, R0.reuse, 0xffff0000, RZ, 0xc0, !PT ;  /* 0xffff000000117812 */ /* 0x040fe200078ec0ff */
[----:B------:R-:W-:Y:S01]  /*9b90*/  IMAD.U32 R15, R0, 0x10000, RZ ;  /* 0x00010000000f7824 */ /* 0x000fe200078e00ff */
[----:B------:R-:W-:-:S02]  /*9ba0*/  SHF.R.U64 R10, R12, 0x10, R13 ;  /* 0x000000100c0a7819 */ /* 0x000fc4000000120d */
[----:B------:R-:W-:Y:S02]  /*9bb0*/  PRMT R12, R54, 0x5432, R3 ;  /* 0x00005432360c7816 */ /* 0x000fe40000000003 */
[----:B------:R-:W-:Y:S02]  /*9bc0*/  LOP3.LUT R16, R8, 0xffff0000, RZ, 0xc0, !PT ;  /* 0xffff000008107812 */ /* 0x000fe400078ec0ff */
[----:B------:R-:W-:Y:S01]  /*9bd0*/  PRMT R10, R49, 0x5432, R10 ;  /* 0x00005432310a7816 */ /* 0x000fe2000000000a */
[C---:B-1----:R-:W-:Y:S01]  /*9be0*/  IMAD.U32 R9, R6.reuse, 0x10000, RZ ;  /* 0x0001000006097824 */ /* 0x042fe200078e00ff */
[----:B------:R-:W-:Y:S01]  /*9bf0*/  LOP3.LUT R6, R6, 0xffff0000, RZ, 0xc0, !PT ;  /* 0xffff000006067812 */ /* 0x000fe200078ec0ff */
[C---:B------:R-:W-:Y:S01]  /*9c00*/  IMAD.U32 R11, R7.reuse, 0x10000, RZ ;  /* 0x00010000070b7824 */ /* 0x040fe200078e00ff */
[----:B------:R-:W-:Y:S02]  /*9c10*/  LOP3.LUT R2, R7, 0xffff0000, RZ, 0xc0, !PT ;  /* 0xffff000007027812 */ /* 0x000fe400078ec0ff */
[----:B------:R-:W-:Y:S01]  /*9c20*/  SHF.L.U32 R7, R4, 0x10, RZ ;  /* 0x0000001004077819 */ /* 0x000fe200000006ff */
[----:B------:R-:W-:Y:S01]  /*9c30*/  FMUL.FTZ R8, R6, R15 ;  /* 0x0000000f06087220 */ /* 0x000fe20000410000 */
[----:B------:R-:W-:Y:S01]  /*9c40*/  LOP3.LUT R3, R4, 0xffff0000, RZ, 0xc0, !PT ;  /* 0xffff000004037812 */ /* 0x000fe200078ec0ff */
[----:B------:R-:W-:Y:S01]  /*9c50*/  FMUL.FTZ R4, R2, R17 ;  /* 0x0000001102047220 */ /* 0x000fe20000410000 */
[C---:B------:R-:W-:Y:S01]  /*9c60*/  LOP3.LUT R0, R5.reuse, 0xffff0000, RZ, 0xc0, !PT ;  /* 0xffff000005007812 */ /* 0x040fe200078ec0ff */
[-C--:B------:R-:W-:Y:S01]  /*9c70*/  FMUL.FTZ R6, R6, R14.reuse ;  /* 0x0000000e06067220 */ /* 0x080fe20000410000 */
[----:B------:R-:W-:Y:S01]  /*9c80*/  SHF.L.U32 R13, R5, 0x10, RZ ;  /* 0x00000010050d7819 */ /* 0x000fe200000006ff */
[----:B------:R-:W-:-:S02]  /*9c90*/  FFMA.FTZ R14, R9, R14, -R8 ;  /* 0x0000000e090e7223 */ /* 0x000fc40000010808 */
[-C--:B------:R-:W-:Y:S02]  /*9ca0*/  FMUL.FTZ R2, R2, R16.reuse ;  /* 0x0000001002027220 */ /* 0x080fe40000410000 */
[----:B------:R-:W-:Y:S02]  /*9cb0*/  FFMA.FTZ R8, R11, R16, -R4 ;  /* 0x000000100b087223 */ /* 0x000fe40000010804 */
[C---:B------:R-:W-:Y:S01]  /*9cc0*/  IMAD.U32 R16, R10.reuse, 0x10000, RZ ;  /* 0x000100000a107824 */ /* 0x040fe200078e00ff */
[----:B------:R-:W-:Y:S01]  /*9cd0*/  LOP3.LUT R10, R10, 0xffff0000, RZ, 0xc0, !PT ;  /* 0xffff00000a0a7812 */ /* 0x000fe200078ec0ff */
[----:B------:R-:W-:Y:S01]  /*9ce0*/  FFMA.FTZ R6, R9, R15, R6 ;  /* 0x0000000f09067223 */ /* 0x000fe20000010006 */
[C---:B------:R-:W-:Y:S01]  /*9cf0*/  SHF.L.U32 R15, R12.reuse, 0x10, RZ ;  /* 0x000000100c0f7819 */ /* 0x040fe200000006ff */
[----:B------:R-:W-:Y:S01]  /*9d00*/  FFMA.FTZ R5, R11, R17, R2 ;  /* 0x000000110b057223 */ /* 0x000fe20000010002 */
[----:B------:R-:W-:Y:S01]  /*9d10*/  LOP3.LUT R9, R12, 0xffff0000, RZ, 0xc0, !PT ;  /* 0xffff00000c097812 */ /* 0x000fe200078ec0ff */
[----:B------:R-:W-:Y:S01]  /*9d20*/  FMUL.FTZ R4, R3, R16 ;  /* 0x0000001003047220 */ /* 0x000fe20000410000 */
[----:B------:R-:W-:Y:S01]  /*9d30*/  F2FP.BF16.PACK_AB R6, R6, R14 ;  /* 0x0000000e0606723e */ /* 0x000fe200000010ff */
[----:B------:R-:W-:-:S02]  /*9d40*/  FMUL.FTZ R2, R0, R10 ;  /* 0x0000000a00027220 */ /* 0x000fc40000410000 */
[----:B------:R-:W-:Y:S02]  /*9d50*/  FMUL.FTZ R3, R3, R15 ;  /* 0x0000000f03037220 */ /* 0x000fe40000410000 */
[----:B------:R-:W-:Y:S02]  /*9d60*/  FMUL.FTZ R0, R0, R9 ;  /* 0x0000000900007220 */ /* 0x000fe40000410000 */
[C---:B------:R-:W-:Y:S02]  /*9d70*/  FFMA.FTZ R4, R7.reuse, R15, -R4 ;  /* 0x0000000f07047223 */ /* 0x040fe40000010804 */
[----:B------:R-:W-:Y:S01]  /*9d80*/  FFMA.FTZ R3, R7, R16, R3 ;  /* 0x0000001007037223 */ /* 0x000fe20000010003 */
[----:B------:R-:W-:Y:S01]  /*9d90*/  F2FP.BF16.PACK_AB R7, R5, R8 ;  /* 0x000000080507723e */ /* 0x000fe200000010ff */
[C---:B------:R-:W-:Y:S02]  /*9da0*/  FFMA.FTZ R2, R13.reuse, R9, -R2 ;  /* 0x000000090d027223 */ /* 0x040fe40000010802 */
[----:B------:R-:W-:Y:S01]  /*9db0*/  FFMA.FTZ R0, R13, R10, R0 ;  /* 0x0000000a0d007223 */ /* 0x000fe20000010000 */
[----:B------:R-:W-:-:S04]  /*9dc0*/  F2FP.BF16.PACK_AB R4, R3, R4 ;  /* 0x000000040304723e */ /* 0x000fc800000010ff */
[----:B------:R-:W-:-:S05]  /*9dd0*/  F2FP.BF16.PACK_AB R5, R0, R2 ;  /* 0x000000020005723e */ /* 0x000fca00000010ff */
[----:B------:R1:W-:Y:S02]  /*9de0*/  STS.128 [R219+0x100], R4 ;  /* 0x00010004db007388 */ /* 0x0003e40000000c00 */
.L_x_769:
[----:B------:R-:W-:Y:S05]  /*9df0*/  BSYNC B0 ;  /* 0x0000000000007941 */ /* 0x000fea0003800000 */
.L_x_768:
[----:B------:R-:W-:-:S13]  /*9e00*/  ISETP.GE.AND P0, PT, R26, c[0x0][0x27c], PT ;  /* 0x00009f001a007a0c */ /* 0x000fda0003f06270 */
[----:B------:R-:W-:Y:S05]  /*9e10*/  @P0 BRA `(.L_x_767) ;  /* 0x000002e000000947 */ /* 0x000fea0003800000 */
[----:B-1----:R-:W1:Y:S01]  /*9e20*/  LDS.128 R4, [R219+0x4100] ;  /* 0x00410000db047984 */ /* 0x002e620000000c00 */
[----:B------:R-:W-:Y:S02]  /*9e30*/  SHF.R.U64 R0, R22, 0x10, R23 ;  /* 0x0000001016007819 */ /* 0x000fe40000001217 */
[----:B------:R-:W-:Y:S02]  /*9e40*/  SHF.R.U32.HI R9, RZ, 0x10, R29 ;  /* 0x00000010ff097819 */ /* 0x000fe4000001161d */
[----:B------:R-:W-:Y:S02]  /*9e50*/  SHF.R.U32.HI R2, RZ, 0x10, R23 ;  /* 0x00000010ff027819 */ /* 0x000fe40000011617 */
[C---:B------:R-:W-:Y:S02]  /*9e60*/  PRMT R11, R56.reuse, 0x5432, R0 ;  /* 0x00005432380b7816 */ /* 0x040fe40000000000 */
[----:B------:R-:W-:Y:S02]  /*9e70*/  PRMT R0, R55, 0x5410, R9 ;  /* 0x0000541037007816 */ /* 0x000fe40000000009 */
[----:B------:R-:W-:-:S02]  /*9e80*/  PRMT R8, R56, 0x5410, R2 ;  /* 0x0000541038087816 */ /* 0x000fc40000000002 */
[----:B------:R-:W-:Y:S01]  /*9e90*/  SHF.R.U64 R3, R28, 0x10, R29 ;  /* 0x000000101c037819 */ /* 0x000fe2000000121d */
[----:B------:R-:W-:Y:S01]  /*9ea0*/  IMAD.U32 R15, R0, 0x10000, RZ ;  /* 0x00010000000f7824 */ /* 0x000fe200078e00ff */
[C---:B------:R-:W-:Y:S01]  /*9eb0*/  LOP3.LUT R16, R8.reuse, 0xffff0000, RZ, 0xc0, !PT ;  /* 0xffff000008107812 */ /* 0x040fe200078ec0ff */
[----:B------:R-:W-:Y:S01]  /*9ec0*/  IMAD.U32 R14, R8, 0x10000, RZ ;  /* 0x00010000080e7824 */ /* 0x000fe200078e00ff */
[----:B------:R-:W-:Y:S02]  /*9ed0*/  PRMT R10, R55, 0x5432, R3 ;  /* 0x00005432370a7816 */ /* 0x000fe40000000003 */
[----:B------:R-:W-:Y:S01]  /*9ee0*/  LOP3.LUT R17, R0, 0xffff0000, RZ, 0xc0, !PT ;  /* 0xffff000000117812 */ /* 0x000fe200078ec0ff */
[C---:B-1----:R-:W-:Y:S01]  /*9ef0*/  IMAD.U32 R9, R6.reuse, 0x10000, RZ ;  /* 0x0001000006097824 */ /* 0x042fe200078e00ff */
[----:B------:R-:W-:Y:S01]  /*9f00*/  LOP3.LUT R6, R6, 0xffff0000, RZ, 0xc0, !PT ;  /* 0xffff000006067812 */ /* 0x000fe200078ec0ff */
[C---:B------:R-:W-:Y:S01]  /*9f10*/  IMAD.U32 R12, R7.reuse, 0x10000, RZ ;  /* 0x00010000070c7824 */ /* 0x040fe200078e00ff */
[----:B------:R-:W-:-:S02]  /*9f20*/  LOP3.LUT R2, R7, 0xffff0000, RZ, 0xc0, !PT ;  /* 0xffff000007027812 */ /* 0x000fc400078ec0ff */
[----:B------:R-:W-:Y:S01]  /*9f30*/  SHF.L.U32 R7, R4, 0x10, RZ ;  /* 0x0000001004077819 */ /* 0x000fe200000006ff */
[----:B------:R-:W-:Y:S01]  /*9f40*/  FMUL.FTZ R8, R6, R15 ;  /* 0x0000000f06087220 */ /* 0x000fe20000410000 */
[----:B------:R-:W-:Y:S01]  /*9f50*/  LOP3.LUT R3, R4, 0xffff0000, RZ, 0xc0, !PT ;  /* 0xffff000004037812 */ /* 0x000fe200078ec0ff */
[-C--:B------:R-:W-:Y:S01]  /*9f60*/  FMUL.FTZ R6, R6, R14.reuse ;  /* 0x0000000e06067220 */ /* 0x080fe20000410000 */
[C---:B------:R-:W-:Y:S01]  /*9f70*/  LOP3.LUT R0, R5.reuse, 0xffff0000, RZ, 0xc0, !PT ;  /* 0xffff000005007812 */ /* 0x040fe200078ec0ff */
[----:B------:R-:W-:Y:S01]  /*9f80*/  FMUL.FTZ R4, R2, R17 ;  /* 0x0000001102047220 */ /* 0x000fe20000410000 */
[----:B------:R-:W-:Y:S01]  /*9f90*/  SHF.L.U32 R13, R5, 0x10, RZ ;  /* 0x00000010050d7819 */ /* 0x000fe200000006ff */
[C---:B------:R-:W-:Y:S02]  /*9fa0*/  FFMA.FTZ R6, R9.reuse, R15, R6 ;  /* 0x0000000f09067223 */ /* 0x040fe40000010006 */
[----:B------:R-:W-:Y:S01]  /*9fb0*/  FFMA.FTZ R14, R9, R14, -R8 ;  /* 0x0000000e090e7223 */ /* 0x000fe20000010808 */
[C---:B------:R-:W-:Y:S01]  /*9fc0*/  SHF.L.U32 R9, R11.reuse, 0x10, RZ ;  /* 0x000000100b097819 */ /* 0x040fe200000006ff */
[C---:B------:R-:W-:Y:S01]  /*9fd0*/  IMAD.U32 R15, R10.reuse, 0x10000, RZ ;  /* 0x000100000a0f7824 */ /* 0x040fe200078e00ff */
[----:B------:R-:W-:Y:S01]  /*9fe0*/  LOP3.LUT R10, R10, 0xffff0000, RZ, 0xc0, !PT ;  /* 0xffff00000a0a7812 */ /* 0x000fe200078ec0ff */
[-C--:B------:R-:W-:Y:S01]  /*9ff0*/  FMUL.FTZ R2, R2, R16.reuse ;  /* 0x0000001002027220 */ /* 0x080fe20000410000 */
[----:B------:R-:W-:Y:S01]  /*a000*/  LOP3.LUT R11, R11, 0xffff0000, RZ, 0xc0, !PT ;  /* 0xffff00000b0b7812 */ /* 0x000fe200078ec0ff */
[----:B------:R-:W-:Y:S01]  /*a010*/  FFMA.FTZ R8, R12, R16, -R4 ;  /* 0x000000100c087223 */ /* 0x000fe20000010804 */
[----:B------:R-:W-:Y:S01]  /*a020*/  F2FP.BF16.PACK_AB R6, R6, R14 ;  /* 0x0000000e0606723e */ /* 0x000fe200000010ff */
[----:B------:R-:W-:-:S02]  /*a030*/  FFMA.FTZ R5, R12, R17, R2 ;  /* 0x000000110c057223 */ /* 0x000fc40000010002 */
[C---:B------:R-:W-:Y:S02]  /*a040*/  FMUL.FTZ R4, R3.reuse, R15 ;  /* 0x0000000f03047220 */ /* 0x040fe40000410000 */
[C---:B------:R-:W-:Y:S02]  /*a050*/  FMUL.FTZ R2, R0.reuse, R10 ;  /* 0x0000000a00027220 */ /* 0x040fe40000410000 */
[----:B------:R-:W-:Y:S02]  /*a060*/  FMUL.FTZ R3, R3, R9 ;  /* 0x0000000903037220 */ /* 0x000fe40000410000 */
[----:B------:R-:W-:Y:S02]  /*a070*/  FMUL.FTZ R0, R0, R11 ;  /* 0x0000000b00007220 */ /* 0x000fe40000410000 */
[C---:B------:R-:W-:Y:S02]  /*a080*/  FFMA.FTZ R4, R7.reuse, R9, -R4 ;  /* 0x0000000907047223 */ /* 0x040fe40000010804 */
[----:B------:R-:W-:Y:S01]  /*a090*/  FFMA.FTZ R3, R7, R15, R3 ;  /* 0x0000000f07037223 */ /* 0x000fe20000010003 */
[----:B------:R-:W-:Y:S01]  /*a0a0*/  F2FP.BF16.PACK_AB R7, R5, R8 ;  /* 0x000000080507723e */ /* 0x000fe200000010ff */
[----:B------:R-:W-:-:S02]  /*a0b0*/  FFMA.FTZ R2, R13, R11, -R2 ;  /* 0x0000000b0d027223 */ /* 0x000fc40000010802 */
[----:B------:R-:W-:Y:S01]  /*a0c0*/  FFMA.FTZ R0, R13, R10, R0 ;  /* 0x0000000a0d007223 */ /* 0x000fe20000010000 */
[----:B------:R-:W-:-:S04]  /*a0d0*/  F2FP.BF16.PACK_AB R4, R3, R4 ;  /* 0x000000040304723e */ /* 0x000fc800000010ff */
[----:B------:R-:W-:-:S05]  /*a0e0*/  F2FP.BF16.PACK_AB R5, R0, R2 ;  /* 0x000000020005723e */ /* 0x000fca00000010ff */
[----:B------:R1:W-:Y:S02]  /*a0f0*/  STS.128 [R219+0x4100], R4 ;  /* 0x00410004db007388 */ /* 0x0003e40000000c00 */
.L_x_767:
[----:B------:R-:W-:Y:S05]  /*a100*/  BSYNC B1 ;  /* 0x0000000000017941 */ /* 0x000fea0003800000 */
.L_x_766:
[----:B------:R-:W-:Y:S01]  /*a110*/  ISETP.GE.AND P0, PT, R133, R20, PT ;  /* 0x000000148500720c */ /* 0x000fe20003f06270 */
[----:B------:R-:W-:-:S12]  /*a120*/  BSSY B1, `(.L_x_770) ;  /* 0x0000064000017945 */ /* 0x000fd80003800000 */
[----:B------:R-:W-:Y:S05]  /*a130*/  @P0 BRA `(.L_x_771) ;  /* 0x0000062000000947 */ /* 0x000fea0003800000 */
[----:B------:R-:W-:Y:S01]  /*a140*/  ISETP.GE.AND P0, PT, R24, c[0x0][0x27c], PT ;  /* 0x00009f0018007a0c */ /* 0x000fe20003f06270 */
[----:B------:R-:W-:-:S12]  /*a150*/  BSSY B0, `(.L_x_772) ;  /* 0x0000030000007945 */ /* 0x000fd80003800000 */
        /* <DEDUP_REMOVED lines=47> */
.L_x_773:
[----:B------:R-:W-:Y:S05]  /*a450*/  BSYNC B0 ;  /* 0x0000000000007941 */ /* 0x000fea0003800000 */
.L_x_772:
[----:B------:R-:W-:-:S13]  /*a460*/  ISETP.GE.AND P0, PT, R26, c[0x0][0x27c], PT ;  /* 0x00009f001a007a0c */ /* 0x000fda0003f06270 */
[----:B------:R-:W-:Y:S05]  /*a470*/  @P0 BRA `(.L_x_771) ;  /* 0x000002e000000947 */ /* 0x000fea0003800000 */
[----:B-1----:R-:W1:Y:S01]  /*a480*/  LDS.128 R4, [R219+0x5100] ;  /* 0x00510000db047984 */ /* 0x002e620000000c00 */
[----:B------:R-:W-:Y:S02]  /*a490*/  SHF.R.U64 R0, R40, 0x10, R41 ;  /* 0x0000001028007819 */ /* 0x000fe40000001229 */
[----:B------:R-:W-:Y:S02]  /*a4a0*/  SHF.R.U32.HI R9, RZ, 0x10, R35 ;  /* 0x00000010ff097819 */ /* 0x000fe40000011623 */
[----:B------:R-:W-:Y:S02]  /*a4b0*/  SHF.R.U32.HI R2, RZ, 0x10, R41 ;  /* 0x00000010ff027819 */ /* 0x000fe40000011629 */
[----:B------:R-:W-:Y:S02]  /*a4c0*/  PRMT R11, R61, 0x5432, R0 ;  /* 0x000054323d0b7816 */ /* 0x000fe40000000000 */
        /* <DEDUP_REMOVED lines=41> */
.L_x_771:
[----:B------:R-:W-:Y:S05]  /*a760*/  BSYNC B1 ;  /* 0x0000000000017941 */ /* 0x000fea0003800000 */
.L_x_770:
        /* <DEDUP_REMOVED lines=52> */
.L_x_777:
[----:B------:R-:W-:Y:S05]  /*aab0*/  BSYNC B0 ;  /* 0x0000000000007941 */ /* 0x000fea0003800000 */
.L_x_776:
        /* <DEDUP_REMOVED lines=48> */
.L_x_775:
[----:B------:R-:W-:Y:S05]  /*adc0*/  BSYNC B1 ;  /* 0x0000000000017941 */ /* 0x000fea0003800000 */
.L_x_774:
[----:B------:R-:W-:-:S13]  /*add0*/  ISETP.GE.AND P0, PT, R66, R20, PT ;  /* 0x000000144200720c */ /* 0x000fda0003f06270 */
        /* <DEDUP_REMOVED lines=12> */
[C---:B------:R-:W-:Y:S01]  /*aea0*/  IMAD.U32 R15, R0.reuse, 0x10000, RZ ;  /* 0x00010000000f7824 */ /* 0x040fe200078e00ff */
[----:B------:R-:W-:Y:S01]  /*aeb0*/  LOP3.LUT R17, R0, 0xffff0000, RZ, 0xc0, !PT ;  /* 0xffff000000117812 */ /* 0x000fe200078ec0ff */
[C---:B------:R-:W-:Y:S01]  /*aec0*/  IMAD.U32 R14, R8.reuse, 0x10000, RZ ;  /* 0x00010000080e7824 */ /* 0x040fe200078e00ff */
        /* <DEDUP_REMOVED lines=9> */
[----:B------:R-:W-:Y:S01]  /*af60*/  FMUL.FTZ R4, R2, R17 ;  /* 0x0000001102047220 */ /* 0x000fe20000410000 */
[C---:B------:R-:W-:Y:S01]  /*af70*/  LOP3.LUT R0, R5.reuse, 0xffff0000, RZ, 0xc0, !PT ;  /* 0xffff000005007812 */ /* 0x040fe200078ec0ff */
[-C--:B------:R-:W-:Y:S01]  /*af80*/  FMUL.FTZ R6, R6, R14.reuse ;  /* 0x0000000e06067220 */ /* 0x080fe20000410000 */
[----:B------:R-:W-:Y:S01]  /*af90*/  SHF.L.U32 R13, R5, 0x10, RZ ;  /* 0x00000010050d7819 */ /* 0x000fe200000006ff */
[----:B------:R-:W-:Y:S02]  /*afa0*/  FFMA.FTZ R14, R9, R14, -R8 ;  /* 0x0000000e090e7223 */ /* 0x000fe40000010808 */
[-C--:B------:R-:W-:Y:S02]  /*afb0*/  FMUL.FTZ R2, R2, R16.reuse ;  /* 0x0000001002027220 */ /* 0x080fe40000410000 */
[----:B------:R-:W-:-:S02]  /*afc0*/  FFMA.FTZ R8, R11, R16, -R4 ;  /* 0x000000100b087223 */ /* 0x000fc40000010804 */
[C---:B------:R-:W-:Y:S01]  /*afd0*/  IMAD.U32 R16, R10.reuse, 0x10000, RZ ;  /* 0x000100000a107824 */ /* 0x040fe200078e00ff */
[----:B------:R-:W-:Y:S01]  /*afe0*/  LOP3.LUT R10, R10, 0xffff0000, RZ, 0xc0, !PT ;  /* 0xffff00000a0a7812 */ /* 0x000fe200078ec0ff */
[----:B------:R-:W-:Y:S01]  /*aff0*/  FFMA.FTZ R6, R9, R15, R6 ;  /* 0x0000000f09067223 */ /* 0x000fe20000010006 */
[C---:B------:R-:W-:Y:S01]  /*b000*/  SHF.L.U32 R15, R12.reuse, 0x10, RZ ;  /* 0x000000100c0f7819 */ /* 0x040fe200000006ff */
[----:B------:R-:W-:Y:S01]  /*b010*/  FFMA.FTZ R5, R11, R17, R2 ;  /* 0x000000110b057223 */ /* 0x000fe20000010002 */
[----:B------:R-:W-:Y:S01]  /*b020*/  LOP3.LUT R9, R12, 0xffff0000, RZ, 0xc0, !PT ;  /* 0xffff00000c097812 */ /* 0x000fe200078ec0ff */
[C---:B------:R-:W-:Y:S01]  /*b030*/  FMUL.FTZ R4, R3.reuse, R16 ;  /* 0x0000001003047220 */ /* 0x040fe20000410000 */
[----:B------:R-:W-:Y:S01]  /*b040*/  F2FP.BF16.PACK_AB R6, R6, R14 ;  /* 0x0000000e0606723e */ /* 0x000fe200000010ff */
[----:B------:R-:W-:Y:S02]  /*b050*/  FMUL.FTZ R2, R0, R10 ;  /* 0x0000000a00027220 */ /* 0x000fe40000410000 */
[----:B------:R-:W-:-:S02]  /*b060*/  FMUL.FTZ R3, R3, R15 ;  /* 0x0000000f03037220 */ /* 0x000fc40000410000 */
        /* <DEDUP_REMOVED lines=9> */
.L_x_780:
[----:B------:R-:W-:Y:S05]  /*b100*/  BSYNC B0 ;  /* 0x0000000000007941 */ /* 0x000fea0003800000 */
.L_x_779:
        /* <DEDUP_REMOVED lines=20> */
[C---:B------:R-:W-:Y:S01]  /*b250*/  FMUL.FTZ R13, R6.reuse, R15 ;  /* 0x0000000f060d7220 */ /* 0x040fe20000410000 */
[C---:B------:R-:W-:Y:S01]  /*b260*/  LOP3.LUT R0, R5.reuse, 0xffff0000, RZ, 0xc0, !PT ;  /* 0xffff000005007812 */ /* 0x040fe200078ec0ff */
[-C--:B------:R-:W-:Y:S01]  /*b270*/  FMUL.FTZ R6, R6, R14.reuse ;  /* 0x0000000e06067220 */ /* 0x080fe20000410000 */
[----:B------:R-:W-:Y:S01]  /*b280*/  LOP3.LUT R4, R4, 0xffff0000, RZ, 0xc0, !PT ;  /* 0xffff000004047812 */ /* 0x000fe200078ec0ff */
[----:B------:R-:W-:Y:S01]  /*b290*/  FMUL.FTZ R3, R2, R17 ;  /* 0x0000001102037220 */ /* 0x000fe20000410000 */
[----:B------:R-:W-:Y:S01]  /*b2a0*/  SHF.L.U32 R12, R5, 0x10, RZ ;  /* 0x00000010050c7819 */ /* 0x000fe200000006ff */
[C---:B------:R-:W-:Y:S02]  /*b2b0*/  FFMA.FTZ R6, R8.reuse, R15, R6 ;  /* 0x0000000f08067223 */ /* 0x040fe40000010006 */
[----:B------:R-:W-:Y:S01]  /*b2c0*/  FFMA.FTZ R13, R8, R14, -R13 ;  /* 0x0000000e080d7223 */ /* 0x000fe2000001080d */
[----:B------:R-:W-:Y:S01]  /*b2d0*/  SHF.L.U32 R14, R11, 0x10, RZ ;  /* 0x000000100b0e7819 */ /* 0x000fe200000006ff */
[C---:B------:R-:W-:Y:S01]  /*b2e0*/  IMAD.U32 R15, R9.reuse, 0x10000, RZ ;  /* 0x00010000090f7824 */ /* 0x040fe200078e00ff */
[----:B------:R-:W-:Y:S01]  /*b2f0*/  LOP3.LUT R9, R9, 0xffff0000, RZ, 0xc0, !PT ;  /* 0xffff000009097812 */ /* 0x000fe200078ec0ff */
[-C--:B------:R-:W-:Y:S01]  /*b300*/  FMUL.FTZ R2, R2, R16.reuse ;  /* 0x0000001002027220 */ /* 0x080fe20000410000 */
[----:B------:R-:W-:Y:S01]  /*b310*/  LOP3.LUT R11, R11, 0xffff0000, RZ, 0xc0, !PT ;  /* 0xffff00000b0b7812 */ /* 0x000fe200078ec0ff */
[----:B------:R-:W-:Y:S01]  /*b320*/  FFMA.FTZ R8, R10, R16, -R3 ;  /* 0x000000100a087223 */ /* 0x000fe20000010803 */
[----:B------:R-:W-:Y:S01]  /*b330*/  F2FP.BF16.PACK_AB R6, R6, R13 ;  /* 0x0000000d0606723e */ /* 0x000fe200000010ff */
[----:B------:R-:W-:-:S02]  /*b340*/  FFMA.FTZ R10, R10, R17, R2 ;  /* 0x000000110a0a7223 */ /* 0x000fc40000010002 */
[----:B------:R-:W-:Y:S02]  /*b350*/  FMUL.FTZ R2, R0, R9 ;  /* 0x0000000900027220 */ /* 0x000fe40000410000 */
[C---:B------:R-:W-:Y:S02]  /*b360*/  FMUL.FTZ R5, R4.reuse, R15 ;  /* 0x0000000f04057220 */ /* 0x040fe40000410000 */
[-C--:B------:R-:W-:Y:S02]  /*b370*/  FMUL.FTZ R3, R4, R14.reuse ;  /* 0x0000000e04037220 */ /* 0x080fe40000410000 */
        /* <DEDUP_REMOVED lines=8> */
[----:B------:R1:W-:Y:S01]  /*b400*/  STS.128 [R219+0x7100], R4 ;  /* 0x00710004db007388 */ /* 0x0003e20000000c00 */
[----:B------:R-:W-:Y:S05]  /*b410*/  BRA `(.L_x_778) ;  /* 0x0000253000007947 */ /* 0x000fea0003800000 */
.L_x_757:
[----:B------:R-:W-:Y:S01]  /*b420*/  ISETP.NE.AND P0, PT, R142, 0x1, PT ;  /* 0x000000018e00780c */ /* 0x000fe20003f05270 */
[----:B------:R-:W-:Y:S01]  /*b430*/  IMAD.MOV.U32 R5, RZ, RZ, R6 ;  /* 0x000000ffff057224 */ /* 0x000fe200078e0006 */
[----:B------:R-:W-:Y:S01]  /*b440*/  CS2R R18, SRZ ;  /* 0x0000000000127805 */ /* 0x000fe2000001ff00 */
[----:B------:R-:W-:-:S10]  /*b450*/  CS2R R16, SRZ ;  /* 0x0000000000107805 */ /* 0x000fd4000001ff00 */
[----:B------:R-:W-:-:S05]  /*b460*/  @P0 IMAD.HI.U32 R3, R0, c[0x0][0x2c8], RZ ;  /* 0x0000b20000030a27 */ /* 0x000fca00078e00ff */
[----:B------:R-:W-:-:S04]  /*b470*/  @P0 SHF.R.U32.HI R0, RZ, c[0x0][0x2cc], R3 ;  /* 0x0000b300ff000a19 */ /* 0x000fc80000011603 */
[----:B------:R-:W-:Y:S01]  /*b480*/  SHF.R.S32.HI R7, RZ, 0x1f, R0 ;  /* 0x0000001fff077819 */ /* 0x000fe20000011400 */
[----:B------:R-:W-:-:S04]  /*b490*/  IMAD.WIDE.U32 R4, R0, c[0x0][0x280], R4 ;  /* 0x0000a00000047a25 */ /* 0x000fc800078e0004 */
[C---:B------:R-:W-:Y:S01]  /*b4a0*/  IMAD R3, R7.reuse, c[0x0][0x280], RZ ;  /* 0x0000a00007037a24 */ /* 0x040fe200078e02ff */
[----:B------:R-:W-:Y:S01]  /*b4b0*/  LEA R20, P0, R4, c[0x0][0x270], 0x1 ;  /* 0x00009c0004147a11 */ /* 0x000fe200078008ff */
[----:B------:R-:W-:Y:S02]  /*b4c0*/  IMAD R7, R7, c[0x0][0x290], RZ ;  /* 0x0000a40007077a24 */ /* 0x000fe400078e02ff */
[----:B------:R-:W-:-:S04]  /*b4d0*/  IMAD R3, R0, c[0x0][0x284], R3 ;  /* 0x0000a10000037a24 */ /* 0x000fc800078e0203 */
[----:B------:R-:W-:Y:S02]  /*b4e0*/  IMAD.IADD R5, R5, 0x1, R3 ;  /* 0x0000000105057824 */ /* 0x000fe400078e0203 */
[----:B------:R-:W-:Y:S02]  /*b4f0*/  IMAD.MOV.U32 R3, RZ, RZ, R8 ;  /* 0x000000ffff037224 */ /* 0x000fe400078e0008 */
[----:B------:R-:W1:Y:S01]  /*b500*/  SHFL.IDX PT, R8, R20, RZ, 0x181f ;  /* 0x00181fff14087589 */ /* 0x000e6200000e0000 */
[----:B------:R-:W-:Y:S01]  /*b510*/  LEA.HI.X R10, R4, c[0x0][0x274], R5, 0x1, P0 ;  /* 0x00009d00040a7a11 */ /* 0x000fe200000f0c05 */
[----:B------:R-:W-:Y:S01]  /*b520*/  IMAD.WIDE.U32 R2, R0, c[0x0][0x290], R2 ;  /* 0x0000a40000027a25 */ /* 0x000fe200078e0002 */
[----:B------:R-:W-:-:S03]  /*b530*/  ISETP.GE.OR P0, PT, R72, c[0x0][0x27c], P3 ;  /* 0x00009f0048007a0c */ /* 0x000fc60001f06670 */
[----:B------:R-:W-:Y:S01]  /*b540*/  IMAD R0, R0, c[0x0][0x294], R7 ;  /* 0x0000a50000007a24 */ /* 0x000fe200078e0207 */
[----:B------:R-:W2:Y:S01]  /*b550*/  SHFL.IDX PT, R9, R10, RZ, 0x181f ;  /* 0x00181fff0a097589 */ /* 0x000ea200000e0000 */
[----:B------:R-:W-:-:S03]  /*b560*/  LEA R7, P1, R2, c[0x0][0x288], 0x1 ;  /* 0x0000a20002077a11 */ /* 0x000fc600078208ff */
[----:B------:R-:W-:Y:S02]  /*b570*/  IADD3 R0, R3, R0, RZ ;  /* 0x0000000003007210 */ /* 0x000fe40007ffe0ff */
[----:B------:R-:W3:Y:S02]  /*b580*/  SHFL.IDX PT, R5, R7, RZ, 0x181f ;  /* 0x00181fff07057589 */ /* 0x000ee400000e0000 */
[----:B------:R-:W-:Y:S01]  /*b590*/  LEA.HI.X R6, R2, c[0x0][0x28c], R0, 0x1, P1 ;  /* 0x0000a30002067a11 */ /* 0x000fe200008f0c00 */
[C---:B------:R-:W-:Y:S01]  /*b5a0*/  @!P0 IMAD.SHL.U32 R0, R72.reuse, 0x2, RZ ;  /* 0x0000000248008824 */ /* 0x040fe200078e00ff */
[----:B------:R-:W-:-:S03]  /*b5b0*/  @!P0 SHF.L.U64.HI R4, R72, 0x1, R73 ;  /* 0x0000000148048819 */ /* 0x000fc60000010249 */
[----:B------:R-:W4:Y:S01]  /*b5c0*/  SHFL.IDX PT, R11, R6, RZ, 0x181f ;  /* 0x00181fff060b7589 */ /* 0x000f2200000e0000 */
[----:B-1----:R-:W-:-:S05]  /*b5d0*/  @!P0 IADD3 R2, P1, R8, R0, RZ ;  /* 0x0000000008028210 */ /* 0x002fca0007f3e0ff */
[----:B--2---:R-:W-:-:S05]  /*b5e0*/  @!P0 IMAD.X R3, R9, 0x1, R4, P1 ;  /* 0x0000000109038824 */ /* 0x004fca00008e0604 */
[----:B------:R3:W2:Y:S01]  /*b5f0*/  @!P0 LD.E.128 R16, [R2.64] ;  /* 0x0000000802108980 */ /* 0x0006a2000c101d00 */
[----:B------:R-:W-:Y:S01]  /*b600*/  CS2R R14, SRZ ;  /* 0x00000000000e7805 */ /* 0x000fe2000001ff00 */
[----:B------:R-:W-:Y:S01]  /*b610*/  CS2R R12, SRZ ;  /* 0x00000000000c7805 */ /* 0x000fe2000001ff00 */
[----:B---3--:R-:W-:-:S05]  /*b620*/  @!P0 IADD3 R2, P1, R5, R0, RZ ;  /* 0x0000000005028210 */ /* 0x008fca0007f3e0ff */
[----:B----4-:R-:W-:-:S05]  /*b630*/  @!P0 IMAD.X R3, R11, 0x1, R4, P1 ;  /* 0x000000010b038824 */ /* 0x010fca00008e0604 */
[----:B------:R1:W3:Y:S01]  /*b640*/  @!P0 LD.E.128 R12, [R2.64] ;  /* 0x00000008020c8980 */ /* 0x0002e2000c101d00 */
[----:B------:R-:W-:Y:S01]  /*b650*/  BSSY B0, `(.L_x_781) ;  /* 0x0000024000007945 */ /* 0x000fe20003800000 */
[----:B------:R-:W-:Y:S01]  /*b660*/  ISETP.GE.AND P2, PT, R72, c[0x0][0x27c], PT ;  /* 0x00009f0048007a0c */ /* 0x000fe20003f46270 */
[----:B------:R-:W-:Y:S01]  /*b670*/  CS2R R34, SRZ ;  /* 0x0000000000227805 */ /* 0x000fe2000001ff00 */
[----:B------:R4:W1:Y:S01]  /*b680*/  SHFL.IDX PT, R4, R20, 0x1, 0x181f ;  /* 0x00381f0014047f89 */ /* 0x00086200000e0000 */
[----:B------:R-:W-:Y:S01]  /*b690*/  CS2R R32, SRZ ;  /* 0x0000000000207805 */ /* 0x000fe2000001ff00 */
[----:B------:R-:W-:Y:S01]  /*b6a0*/  CS2R R30, SRZ ;  /* 0x00000000001e7805 */ /* 0x000fe2000001ff00 */
[----:B------:R-:W-:Y:S01]  /*b6b0*/  CS2R R28, SRZ ;  /* 0x00000000001c7805 */ /* 0x000fe2000001ff00 */
[----:B------:R4:W1:Y:S04]  /*b6c0*/  SHFL.IDX PT, R5, R7, 0x1, 0x181f ;  /* 0x00381f0007057f89 */ /* 0x00086800000e0000 */
[----:B------:R4:W1:Y:S04]  /*b6d0*/  SHFL.IDX PT, R9, R10, 0x1, 0x181f ;  /* 0x00381f000a097f89 */ /* 0x00086800000e0000 */
[----:B------:R4:W1:Y:S01]  /*b6e0*/  SHFL.IDX PT, R8, R6, 0x1, 0x181f ;  /* 0x00381f0006087f89 */ /* 0x00086200000e0000 */
[----:B--2---:R-:W-:Y:S01]  /*b6f0*/  MOV R0, R18 ;  /* 0x0000001200007202 */ /* 0x004fe20000000f00 */
[----:B-1----:R-:W-:Y:S01]  /*b700*/  IMAD.MOV.U32 R3, RZ, RZ, R16 ;  /* 0x000000ffff037224 */ /* 0x002fe200078e0010 */
[----:B------:R-:W-:-:S02]  /*b710*/  MOV R2, R17 ;  /* 0x0000001100027202 */ /* 0x000fc40000000f00 */
[----:B------:R-:W-:Y:S01]  /*b720*/  PRMT R23, R23, 0x5410, R0 ;  /* 0x0000541017177816 */ /* 0x000fe20000000000 */
[----:B------:R-:W-:Y:S01]  /*b730*/  IMAD.MOV.U32 R0, RZ, RZ, R19 ;  /* 0x000000ffff007224 */ /* 0x000fe200078e0013 */
[----:B------:R-:W-:-:S04]  /*b740*/  PRMT R22, R2, 0x5410, R3 ;  /* 0x0000541002167816 */ /* 0x000fc80000000003 */
[----:B------:R-:W-:Y:S01]  /*b750*/  PRMT R23, R0, 0x7610, R23 ;  /* 0x0000761000177816 */ /* 0x000fe20000000017 */
[----:B---3--:R-:W-:Y:S01]  /*b760*/  IMAD.MOV.U32 R0, RZ, RZ, R14 ;  /* 0x000000ffff007224 */ /* 0x008fe200078e000e */
[----:B------:R-:W-:Y:S01]  /*b770*/  MOV R2, R12 ;  /* 0x0000000c00027202 */ /* 0x000fe20000000f00 */
[----:B------:R-:W-:-:S05]  /*b780*/  IMAD.MOV.U32 R3, RZ, RZ, R15 ;  /* 0x000000ffff037224 */ /* 0x000fca00078e000f */
[----:B------:R-:W-:Y:S01]  /*b790*/  PRMT R24, R3, 0x5410, R0 ;  /* 0x0000541003187816 */ /* 0x000fe20000000000 */
[----:B------:R-:W-:-:S05]  /*b7a0*/  IMAD.MOV.U32 R0, RZ, RZ, R13 ;  /* 0x000000ffff007224 */ /* 0x000fca00078e000d */
[----:B------:R-:W-:Y:S01]  /*b7b0*/  PRMT R21, R0, 0x5410, R2 ;  /* 0x0000541000157816 */ /* 0x000fe20000000002 */
[----:B------:R-:W-:Y:S05]  /*b7c0*/  @P4 BRA `(.L_x_782) ;  /* 0x000000c000004947 */ /* 0x000fea0003800000 */
[----:B----4-:R-:W-:Y:S01]  /*b7d0*/  CS2R R32, SRZ ;  /* 0x0000000000207805 */ /* 0x010fe2000001ff00 */
[----:B------:R-:W-:Y:S01]  /*b7e0*/  CS2R R30, SRZ ;  /* 0x00000000001e7805 */ /* 0x000fe2000001ff00 */
[----:B------:R-:W-:Y:S01]  /*b7f0*/  CS2R R28, SRZ ;  /* 0x00000000001c7805 */ /* 0x000fe2000001ff00 */
[----:B------:R-:W-:Y:S05]  /*b800*/  @P2 BRA `(.L_x_782) ;  /* 0x0000008000002947 */ /* 0x000fea0003800000 */
[C---:B------:R-:W-:Y:S01]  /*b810*/  IMAD.SHL.U32 R2, R72.reuse, 0x2, RZ ;  /* 0x0000000248027824 */ /* 0x040fe200078e00ff */
[----:B------:R-:W-:-:S04]  /*b820*/  SHF.L.U64.HI R0, R72, 0x1, R73 ;  /* 0x0000000148007819 */ /* 0x000fc80000010249 */
[-C--:B------:R-:W-:Y:S02]  /*b830*/  IADD3 R4, P1, R4, R2.reuse, RZ ;  /* 0x0000000204047210 */ /* 0x080fe40007f3e0ff */
[----:B------:R-:W-:-:S03]  /*b840*/  IADD3 R2, P0, R5, R2, RZ ;  /* 0x0000000205027210 */ /* 0x000fc60007f1e0ff */
[--C-:B------:R-:W-:Y:S02]  /*b850*/  IMAD.X R5, R9, 0x1, R0.reuse, P1 ;  /* 0x0000000109057824 */ /* 0x100fe400008e0600 */
[----:B------:R-:W-:-:S03]  /*b860*/  IMAD.X R3, R8, 0x1, R0, P0 ;  /* 0x0000000108037824 */ /* 0x000fc600000e0600 */
[----:B------:R1:W5:Y:S04]  /*b870*/  LD.E.128 R32, [R4.64] ;  /* 0x0000000804207980 */ /* 0x000368000c101d00 */
[----:B------:R1:W5:Y:S02]  /*b880*/  LD.E.128 R28, [R2.64] ;  /* 0x00000008021c7980 */ /* 0x000364000c101d00 */
.L_x_782:
[----:B----4-:R-:W-:Y:S05]  /*b890*/  BSYNC B0 ;  /* 0x0000000000007941 */ /* 0x010fea0003800000 */
.L_x_781:
[----:B-1----:R-:W1:Y:S01]  /*b8a0*/  SHFL.IDX PT, R3, R20, 0x2, 0x181f ;  /* 0x00581f0014037f89 */ /* 0x002e6200000e0000 */
[C---:B------:R-:W-:Y:S01]  /*b8b0*/  ISETP.GE.OR P0, PT, R72.reuse, c[0x0][0x27c], P5 ;  /* 0x00009f0048007a0c */ /* 0x040fe20002f06670 */
[----:B------:R-:W-:Y:S01]  /*b8c0*/  CS2R R46, SRZ ;  /* 0x00000000002e7805 */ /* 0x000fe2000001ff00 */
[----:B------:R-:W-:Y:S01]  /*b8d0*/  CS2R R44, SRZ ;  /* 0x00000000002c7805 */ /* 0x000fe2000001ff00 */
[----:B------:R-:W2:Y:S04]  /*b8e0*/  SHFL.IDX PT, R5, R10, 0x2, 0x181f ;  /* 0x00581f000a057f89 */ /* 0x000ea800000e0000 */
[----:B------:R-:W3:Y:S04]  /*b8f0*/  SHFL.IDX PT, R8, R7, 0x2, 0x181f ;  /* 0x00581f0007087f89 */ /* 0x000ee800000e0000 */
[----:B------:R-:W4:Y:S02]  /*b900*/  SHFL.IDX PT, R9, R6, 0x2, 0x181f ;  /* 0x00581f0006097f89 */ /* 0x000f2400000e0000 */
[C---:B------:R-:W-:Y:S01]  /*b910*/  @!P0 IMAD.SHL.U32 R2, R72.reuse, 0x2, RZ ;  /* 0x0000000248028824 */ /* 0x040fe200078e00ff */
[----:B------:R-:W-:-:S04]  /*b920*/  @!P0 SHF.L.U64.HI R0, R72, 0x1, R73 ;  /* 0x0000000148008819 */ /* 0x000fc80000010249 */
[----:B-1----:R-:W-:-:S05]  /*b930*/  @!P0 IADD3 R4, P1, R3, R2, RZ ;  /* 0x0000000203048210 */ /* 0x002fca0007f3e0ff */
[----:B--2---:R-:W-:Y:S01]  /*b940*/  @!P0 IMAD.X R5, R5, 0x1, R0, P1 ;  /* 0x0000000105058824 */ /* 0x004fe200008e0600 */
[----:B---3--:R-:W-:Y:S01]  /*b950*/  @!P0 IADD3 R2, P1, R8, R2, RZ ;  /* 0x0000000208028210 */ /* 0x008fe20007f3e0ff */
[----:B------:R-:W-:-:S03]  /*b960*/  CS2R R42, SRZ ;  /* 0x00000000002a7805 */ /* 0x000fc6000001ff00 */
[----:B------:R1:W2:Y:S01]  /*b970*/  @!P0 LD.E.128 R44, [R4.64] ;  /* 0x00000008042c8980 */ /* 0x0002a2000c101d00 */
[----:B------:R-:W-:Y:S01]  /*b980*/  CS2R R40, SRZ ;  /* 0x0000000000287805 */ /* 0x000fe2000001ff00 */
[----:B----4-:R-:W-:-:S05]  /*b990*/  @!P0 IMAD.X R3, R9, 0x1, R0, P1 ;  /* 0x0000000109038824 */ /* 0x010fca00008e0600 */
[----:B------:R3:W4:Y:S01]  /*b9a0*/  @!P0 LD.E.128 R40, [R2.64] ;  /* 0x0000000802288980 */ /* 0x000722000c101d00 */
[----:B-----5:R-:W-:Y:S01]  /*b9b0*/  IMAD.MOV.U32 R0, RZ, RZ, R33 ;  /* 0x000000ffff007224 */ /* 0x020fe200078e0021 */
[----:B------:R-:W-:Y:S01]  /*b9c0*/  BSSY B0, `(.L_x_783) ;  /* 0x000002d000007945 */ /* 0x000fe20003800000 */
[----:B------:R-:W-:Y:S01]  /*b9d0*/  CS2R R58, SRZ ;  /* 0x00000000003a7805 */ /* 0x000fe2000001ff00 */
[----:B------:R-:W2:Y:S01]  /*b9e0*/  SHFL.IDX PT, R10, R10, 0x3, 0x181f ;  /* 0x00781f000a0a7f89 */ /* 0x000ea200000e0000 */
[----:B------:R-:W-:Y:S01]  /*b9f0*/  CS2R R56, SRZ ;  /* 0x0000000000387805 */ /* 0x000fe2000001ff00 */
[----:B------:R-:W-:Y:S01]  /*ba00*/  CS2R R54, SRZ ;  /* 0x0000000000367805 */ /* 0x000fe2000001ff00 */
[----:B------:R-:W-:Y:S01]  /*ba10*/  CS2R R52, SRZ ;  /* 0x0000000000347805 */ /* 0x000fe2000001ff00 */
[----:B------:R-:W2:Y:S04]  /*ba20*/  SHFL.IDX PT, R7, R7, 0x3, 0x181f ;  /* 0x00781f0007077f89 */ /* 0x000ea800000e0000 */
[----:B------:R-:W2:Y:S01]  /*ba30*/  SHFL.IDX PT, R6, R6, 0x3, 0x181f ;  /* 0x00781f0006067f89 */ /* 0x000ea200000e0000 */
[----:B-1----:R-:W-:-:S03]  /*ba40*/  MOV R4, R34 ;  /* 0x0000002200047202 */ /* 0x002fc60000000f00 */
[----:B------:R1:W1:Y:S01]  /*ba50*/  SHFL.IDX PT, R5, R20, 0x3, 0x181f ;  /* 0x00781f0014057f89 */ /* 0x00026200000e0000 */
[----:B---3--:R-:W-:Y:S02]  /*ba60*/  IMAD.MOV.U32 R3, RZ, RZ, R35 ;  /* 0x000000ffff037224 */ /* 0x008fe400078e0023 */
[----:B------:R-:W-:-:S03]  /*ba70*/  IMAD.MOV.U32 R2, RZ, RZ, R32 ;  /* 0x000000ffff027224 */ /* 0x000fc600078e0020 */
[----:B------:R-:W-:Y:S01]  /*ba80*/  PRMT R65, R3, 0x5410, R4 ;  /* 0x0000541003417816 */ /* 0x000fe20000000004 */
[----:B------:R-:W-:Y:S01]  /*ba90*/  IMAD.MOV.U32 R3, RZ, RZ, R31 ;  /* 0x000000ffff037224 */ /* 0x000fe200078e001f */
[----:B------:R-:W-:Y:S01]  /*baa0*/  PRMT R62, R0, 0x5410, R2 ;  /* 0x00005410003e7816 */ /* 0x000fe20000000002 */
[----:B------:R-:W-:Y:S01]  /*bab0*/  IMAD.MOV.U32 R2, RZ, RZ, R28 ;  /* 0x000000ffff027224 */ /* 0x000fe200078e001c */
[----:B------:R-:W-:Y:S01]  /*bac0*/  MOV R4, R30 ;  /* 0x0000001e00047202 */ /* 0x000fe20000000f00 */
[----:B------:R-:W-:-:S03]  /*bad0*/  IMAD.MOV.U32 R0, RZ, RZ, R29 ;  /* 0x000000ffff007224 */ /* 0x000fc600078e001d */
[----:B------:R-:W-:Y:S02]  /*bae0*/  PRMT R64, R3, 0x5410, R4 ;  /* 0x0000541003407816 */ /* 0x000fe40000000004 */
[----:B------:R-:W-:Y:S01]  /*baf0*/  PRMT R61, R0, 0x5410, R2 ;  /* 0x00005410003d7816 */ /* 0x000fe20000000002 */
[----:B--2---:R-:W-:Y:S01]  /*bb00*/  IMAD.MOV.U32 R3, RZ, RZ, R47 ;  /* 0x000000ffff037224 */ /* 0x004fe200078e002f */
[----:B------:R-:W-:Y:S01]  /*bb10*/  MOV R4, R46 ;  /* 0x0000002e00047202 */ /* 0x000fe20000000f00 */
[----:B------:R-:W-:Y:S01]  /*bb20*/  IMAD.MOV.U32 R2, RZ, RZ, R44 ;  /* 0x000000ffff027224 */ /* 0x000fe200078e002c */
[----:B------:R-:W-:Y:S02]  /*bb30*/  MOV R0, R45 ;  /* 0x0000002d00007202 */ /* 0x000fe40000000f00 */
[----:B------:R-:W-:Y:S02]  /*bb40*/  PRMT R70, R3, 0x5410, R4 ;  /* 0x0000541003467816 */ /* 0x000fe40000000004 */
[----:B------:R-:W-:Y:S01]  /*bb50*/  PRMT R68, R0, 0x5410, R2 ;  /* 0x0000541000447816 */ /* 0x000fe20000000002 */
[----:B----4-:R-:W-:Y:S01]  /*bb60*/  IMAD.MOV.U32 R4, RZ, RZ, R42 ;  /* 0x000000ffff047224 */ /* 0x010fe200078e002a */
[----:B------:R-:W-:Y:S01]  /*bb70*/  MOV R2, R40 ;  /* 0x0000002800027202 */ /* 0x000fe20000000f00 */
[----:B------:R-:W-:-:S02]  /*bb80*/  IMAD.MOV.U32 R3, RZ, RZ, R43 ;  /* 0x000000ffff037224 */ /* 0x000fc400078e002b */
[----:B------:R-:W-:-:S03]  /*bb90*/  IMAD.MOV.U32 R0, RZ, RZ, R41 ;  /* 0x000000ffff007224 */ /* 0x000fc600078e0029 */
[----:B------:R-:W-:Y:S02]  /*bba0*/  PRMT R69, R3, 0x5410, R4 ;  /* 0x0000541003457816 */ /* 0x000fe40000000004 */
[----:B------:R-:W-:Y:S01]  /*bbb0*/  PRMT R67, R0, 0x5410, R2 ;  /* 0x0000541000437816 */ /* 0x000fe20000000002 */
[----:B------:R-:W-:Y:S05]  /*bbc0*/  @P6 BRA `(.L_x_784) ;  /* 0x000000c000006947 */ /* 0x000fea0003800000 */
[----:B-1----:R-:W-:Y:S01]  /*bbd0*/  CS2R R56, SRZ ;  /* 0x0000000000387805 */ /* 0x002fe2000001ff00 */
        /* <DEDUP_REMOVED lines=11> */
.L_x_784:
[----:B-1----:R-:W-:Y:S05]  /*bc90*/  BSYNC B0 ;  /* 0x0000000000007941 */ /* 0x002fea0003800000 */
.L_x_783:
[----:B------:R-:W-:Y:S01]  /*bca0*/  IMAD.IADD R4, R48, 0x1, -R146 ;  /* 0x0000000130047824 */ /* 0x000fe200078e0a92 */
[----:B------:R-:W-:-:S04]  /*bcb0*/  DEPBAR.LE SB0, 0x1 ;  /* 0x000080400000791a */ /* 0x000fc80000000000 */
[----:B------:R-:W-:Y:S01]  /*bcc0*/  IMNMX R51, R4, 0x80, PT ;  /* 0x0000008004337817 */ /* 0x000fe20003800200 */
[----:B-----5:R-:W-:Y:S01]  /*bcd0*/  IMAD.MOV.U32 R0, RZ, RZ, R58 ;  /* 0x000000ffff007224 */ /* 0x020fe200078e003a */
[----:B------:R-:W-:Y:S01]  /*bce0*/  BSSY B0, `(.L_x_785) ;  /* 0x0000077000007945 */ /* 0x000fe20003800000 */
[----:B------:R-:W-:Y:S01]  /*bcf0*/  IMAD.MOV.U32 R3, RZ, RZ, R59 ;  /* 0x000000ffff037224 */ /* 0x000fe200078e003b */
[----:B------:R-:W-:Y:S01]  /*bd00*/  BAR.SYNC.DEFER_BLOCKING 0x0 ;  /* 0x0000000000007b1d */ /* 0x000fe20000010000 */
[----:B------:R-:W-:Y:S01]  /*bd10*/  ISETP.GE.OR P0, PT, R83, R51, P2 ;  /* 0x000000335300720c */ /* 0x000fe20001706670 */
        /* <DEDUP_REMOVED lines=12> */
[----:B------:R-:W-:Y:S01]  /*bde0*/  IMAD.MOV.U32 R0, RZ, RZ, c[0x0][0x27c] ;  /* 0x00009f00ff007624 */ /* 0x000fe200078e00ff */
[----:B------:R-:W1:Y:S01]  /*bdf0*/  LDS.128 R8, [R219+0x100] ;  /* 0x00010000db087984 */ /* 0x000e620000000c00 */
[----:B------:R-:W-:Y:S02]  /*be00*/  SHF.R.U64 R12, R12, 0x10, R13 ;  /* 0x000000100c0c7819 */ /* 0x000fe4000000120d */
[--C-:B------:R-:W-:Y:S02]  /*be10*/  SHF.R.U64 R20, R16, 0x10, R17.reuse ;  /* 0x0000001010147819 */ /* 0x100fe40000001211 */
[----:B------:R-:W-:Y:S02]  /*be20*/  LEA.HI R0, R0, R135, RZ, 0x1d ;  /* 0x0000008700007211 */ /* 0x000fe400078fe8ff */
[----:B------:R-:W-:-:S02]  /*be30*/  SHF.R.U32.HI R16, RZ, 0x10, R17 ;  /* 0x00000010ff107819 */ /* 0x000fc40000011611 */
[----:B------:R-:W-:Y:S01]  /*be40*/  SHF.R.S32.HI R3, RZ, 0x1f, R0 ;  /* 0x0000001fff037819 */ /* 0x000fe20000011400 */
[----:B------:R-:W-:Y:S01]  /*be50*/  IMAD.SHL.U32 R2, R0, 0x8, RZ ;  /* 0x0000000800027824 */ /* 0x000fe200078e00ff */
[--C-:B------:R-:W-:Y:S02]  /*be60*/  SHF.R.U64 R17, R18, 0x10, R19.reuse ;  /* 0x0000001012117819 */ /* 0x100fe40000001213 */
[----:B------:R-:W-:Y:S02]  /*be70*/  LEA.HI R0, R3, R0, RZ, 0x3 ;  /* 0x0000000003007211 */ /* 0x000fe400078f18ff */
[----:B------:R-:W-:Y:S02]  /*be80*/  LOP3.LUT R2, R144, 0x38, R2, 0xf8, !PT ;  /* 0x0000003890027812 */ /* 0x000fe400078ef802 */
[----:B------:R-:W-:Y:S01]  /*be90*/  SHF.R.U32.HI R3, RZ, 0x10, R19 ;  /* 0x00000010ff037819 */ /* 0x000fe20000011613 */
[----:B------:R-:W-:Y:S01]  /*bea0*/  IMAD.SHL.U32 R0, R0, 0x400, RZ ;  /* 0x0000040000007824 */ /* 0x000fe200078e00ff */
[----:B------:R-:W-:-:S02]  /*beb0*/  LOP3.LUT R2, R2, R178, RZ, 0x3c, !PT ;  /* 0x000000b202027212 */ /* 0x000fc400078e3cff */
[----:B------:R-:W-:Y:S02]  /*bec0*/  PRMT R19, R22, 0x5432, R20 ;  /* 0x0000543216137816 */ /* 0x000fe40000000014 */
[----:B------:R-:W-:Y:S02]  /*bed0*/  LOP3.LUT R0, R0, 0x7fffe000, RZ, 0xc0, !PT ;  /* 0x7fffe00000007812 */ /* 0x000fe400078ec0ff */
[----:B------:R-:W-:Y:S01]  /*bee0*/  PRMT R26, R23, 0x5432, R17 ;  /* 0x00005432171a7816 */ /* 0x000fe20000000011 */
[----:B------:R-:W-:Y:S01]  /*bef0*/  IMAD.U32 R27, R19, 0x10000, RZ ;  /* 0x00010000131b7824 */ /* 0x000fe200078e00ff */
[----:B------:R-:W-:Y:S02]  /*bf00*/  IADD3 R0, R2, R0, R154 ;  /* 0x0000000002007210 */ /* 0x000fe40007ffe09a */
[----:B------:R-:W-:Y:S02]  /*bf10*/  SHF.R.U32.HI R2, RZ, 0x10, R15 ;  /* 0x00000010ff027819 */ /* 0x000fe4000001160f */
[----:B------:R-:W-:Y:S01]  /*bf20*/  PRMT R23, R23, 0x5410, R3 ;  /* 0x0000541017177816 */ /* 0x000fe20000000003 */
[----:B------:R-:W-:Y:S01]  /*bf30*/  IMAD.SHL.U32 R36, R0, 0x2, RZ ;  /* 0x0000000200247824 */ /* 0x000fe200078e00ff */
[----:B------:R-:W-:-:S02]  /*bf40*/  SHF.R.U32.HI R0, RZ, 0x10, R13 ;  /* 0x00000010ff007819 */ /* 0x000fc4000001160d */
[----:B------:R-:W-:Y:S02]  /*bf50*/  SHF.R.U64 R13, R14, 0x10, R15 ;  /* 0x000000100e0d7819 */ /* 0x000fe4000000120f */
[----:B------:R-:W2:Y:S01]  /*bf60*/  LDS.128 R4, [R36+0x100] ;  /* 0x0001000024047984 */ /* 0x000ea20000000c00 */
[C---:B------:R-:W-:Y:S02]  /*bf70*/  PRMT R14, R21.reuse, 0x5432, R12 ;  /* 0x00005432150e7816 */ /* 0x040fe4000000000c */
[----:B------:R-:W-:Y:S01]  /*bf80*/  PRMT R15, R21, 0x5410, R0 ;  /* 0x00005410150f7816 */ /* 0x000fe20000000000 */
[C---:B-1----:R-:W-:Y:S01]  /*bf90*/  IMAD.U32 R12, R8.reuse, 0x10000, RZ ;  /* 0x00010000080c7824 */ /* 0x042fe200078e00ff */
[----:B------:R-:W-:Y:S01]  /*bfa0*/  LOP3.LUT R17, R8, 0xffff0000, RZ, 0xc0, !PT ;  /* 0xffff000008117812 */ /* 0x000fe200078ec0ff */
[----:B------:R-:W-:Y:S01]  /*bfb0*/  IMAD.U32 R38, R14, 0x10000, RZ ;  /* 0x000100000e267824 */ /* 0x000fe200078e00ff */
[----:B------:R-:W-:Y:S01]  /*bfc0*/  PRMT R18, R22, 0x5410, R16 ;  /* 0x0000541016127816 */ /* 0x000fe20000000010 */
[----:B------:R-:W-:Y:S01]  /*bfd0*/  IMAD.U32 R20, R10, 0x10000, RZ ;  /* 0x000100000a147824 */ /* 0x000fe200078e00ff */
[C---:B------:R-:W-:Y:S01]  /*bfe0*/  PRMT R21, R24.reuse, 0x5410, R2 ;  /* 0x0000541018157816 */ /* 0x040fe20000000002 */
[----:B------:R-:W-:Y:S01]  /*bff0*/  IMAD.U32 R49, R15, 0x10000, RZ ;  /* 0x000100000f317824 */ /* 0x000fe200078e00ff */
[----:B------:R-:W-:-:S02]  /*c000*/  PRMT R22, R24, 0x5432, R13 ;  /* 0x0000543218167816 */ /* 0x000fc4000000000d */
[----:B------:R-:W-:Y:S01]  /*c010*/  SHF.L.U32 R13, R9, 0x10, RZ ;  /* 0x00000010090d7819 */ /* 0x000fe200000006ff */
[----:B------:R-:W-:Y:S01]  /*c020*/  IMAD.U32 R48, R21, 0x10000, RZ ;  /* 0x0001000015307824 */ /* 0x000fe200078e00ff */
[----:B------:R-:W-:Y:S01]  /*c030*/  LOP3.LUT R16, R9, 0xffff0000, RZ, 0xc0, !PT ;  /* 0xffff000009107812 */ /* 0x000fe200078ec0ff */
[C---:B------:R-:W-:Y:S01]  /*c040*/  IMAD.U32 R9, R11.reuse, 0x10000, RZ ;  /* 0x000100000b097824 */ /* 0x040fe200078e00ff */
[----:B------:R-:W-:Y:S02]  /*c050*/  LOP3.LUT R25, R10, 0xffff0000, RZ, 0xc0, !PT ;  /* 0xffff00000a197812 */ /* 0x000fe400078ec0ff */
[----:B------:R-:W-:Y:S02]  /*c060*/  LOP3.LUT R24, R11, 0xffff0000, RZ, 0xc0, !PT ;  /* 0xffff00000b187812 */ /* 0x000fe400078ec0ff */
[----:B------:R-:W-:Y:S01]  /*c070*/  LOP3.LUT R50, R14, 0xffff0000, RZ, 0xc0, !PT ;  /* 0xffff00000e327812 */ /* 0x000fe200078ec0ff */
[C---:B--2---:R-:W-:Y:S01]  /*c080*/  IMAD.U32 R3, R4.reuse, 0x10000, RZ ;  /* 0x0001000004037824 */ /* 0x044fe200078e00ff */
[----:B------:R-:W-:Y:S01]  /*c090*/  LOP3.LUT R8, R4, 0xffff0000, RZ, 0xc0, !PT ;  /* 0xffff000004087812 */ /* 0x000fe200078ec0ff */
[----:B------:R-:W-:Y:S01]  /*c0a0*/  IMAD.U32 R0, R7, 0x10000, RZ ;  /* 0x0001000007007824 */ /* 0x000fe200078e00ff */
[----:B------:R-:W-:-:S02]  /*c0b0*/  SHF.L.U32 R2, R5, 0x10, RZ ;  /* 0x0000001005027819 */ /* 0x000fc400000006ff */
[----:B------:R-:W-:Y:S01]  /*c0c0*/  LOP3.LUT R4, R5, 0xffff0000, RZ, 0xc0, !PT ;  /* 0xffff000005047812 */ /* 0x000fe200078ec0ff */
[CC--:B------:R-:W-:Y:S01]  /*c0d0*/  FMUL.FTZ R5, R3.reuse, R38.reuse ;  /* 0x0000002603057220 */ /* 0x0c0fe20000410000 */
[C---:B------:R-:W-:Y:S01]  /*c0e0*/  SHF.L.U32 R10, R6.reuse, 0x10, RZ ;  /* 0x00000010060a7819 */ /* 0x040fe200000006ff */
[-C--:B------:R-:W-:Y:S01]  /*c0f0*/  FMUL.FTZ R3, R3, R27.reuse ;  /* 0x0000001b03037220 */ /* 0x080fe20000410000 */
[----:B------:R-:W-:Y:S01]  /*c100*/  LOP3.LUT R11, R6, 0xffff0000, RZ, 0xc0, !PT ;  /* 0xffff0000060b7812 */ /* 0x000fe200078ec0ff */
[----:B------:R-:W-:Y:S01]  /*c110*/  FFMA.FTZ R39, R12, R27, -R5 ;  /* 0x0000001b0c277223 */ /* 0x000fe20000010805 */
[----:B------:R-:W-:Y:S01]  /*c120*/  LOP3.LUT R6, R7, 0xffff0000, RZ, 0xc0, !PT ;  /* 0xffff000007067812 */ /* 0x000fe200078ec0ff */
[----:B------:R-:W-:Y:S02]  /*c130*/  IMAD.U32 R7, R18, 0x10000, RZ ;  /* 0x0001000012077824 */ /* 0x000fe400078e00ff */
[----:B------:R-:W-:Y:S01]  /*c140*/  FFMA.FTZ R38, R12, R38, R3 ;  /* 0x000000260c267223 */ /* 0x000fe20000010003 */
[----:B------:R-:W-:Y:S01]  /*c150*/  SHF.L.U32 R12, R23, 0x10, RZ ;  /* 0x00000010170c7819 */ /* 0x000fe200000006ff */
[----:B------:R-:W-:-:S02]  /*c160*/  FMUL.FTZ R5, R2, R49 ;  /* 0x0000003102057220 */ /* 0x000fc40000410000 */
[-C--:B------:R-:W-:Y:S02]  /*c170*/  FMUL.FTZ R3, R2, R7.reuse ;  /* 0x0000000702037220 */ /* 0x080fe40000410000 */
[C---:B------:R-:W-:Y:S02]  /*c180*/  FMUL.FTZ R2, R0.reuse, R48 ;  /* 0x0000003000027220 */ /* 0x040fe40000410000 */
[-C--:B------:R-:W-:Y:S02]  /*c190*/  FMUL.FTZ R0, R0, R12.reuse ;  /* 0x0000000c00007220 */ /* 0x080fe40000410000 */
[----:B------:R-:W-:Y:S01]  /*c1a0*/  FFMA.FTZ R27, R9, R12, -R2 ;  /* 0x0000000c091b7223 */ /* 0x000fe20000010802 */
[----:B------:R-:W-:Y:S01]  /*c1b0*/  LOP3.LUT R2, R19, 0xffff0000, RZ, 0xc0, !PT ;  /* 0xffff000013027812 */ /* 0x000fe200078ec0ff */
[----:B------:R-:W-:Y:S01]  /*c1c0*/  FFMA.FTZ R37, R13, R7, -R5 ;  /* 0x000000070d257223 */ /* 0x000fe20000010805 */
[----:B------:R-:W-:Y:S01]  /*c1d0*/  LOP3.LUT R5, R15, 0xffff0000, RZ, 0xc0, !PT ;  /* 0xffff00000f057812 */ /* 0x000fe200078ec0ff */
[----:B------:R-:W-:Y:S01]  /*c1e0*/  FFMA.FTZ R14, R13, R49, R3 ;  /* 0x000000310d0e7223 */ /* 0x000fe20000010003 */
[----:B------:R-:W-:Y:S01]  /*c1f0*/  LOP3.LUT R15, R23, 0xffff0000, RZ, 0xc0, !PT ;  /* 0xffff0000170f7812 */ /* 0x000fe200078ec0ff */
[----:B------:R-:W-:Y:S01]  /*c200*/  FFMA.FTZ R13, R9, R48, R0 ;  /* 0x00000030090d7223 */ /* 0x000fe20000010000 */
[----:B------:R-:W-:Y:S01]  /*c210*/  LOP3.LUT R9, R18, 0xffff0000, RZ, 0xc0, !PT ;  /* 0xffff000012097812 */ /* 0x000fe200078ec0ff */
[----:B------:R-:W-:Y:S01]  /*c220*/  FMUL.FTZ R0, R8, R50 ;  /* 0x0000003208007220 */ /* 0x000fe20000410000 */
[----:B------:R-:W-:Y:S01]  /*c230*/  LOP3.LUT R18, R22, 0xffff0000, RZ, 0xc0, !PT ;  /* 0xffff000016127812 */ /* 0x000fe200078ec0ff */
[----:B------:R-:W-:-:S02]  /*c240*/  FMUL.FTZ R3, R8, R2 ;  /* 0x0000000208037220 */ /* 0x000fc40000410000 */
[C---:B------:R-:W-:Y:S02]  /*c250*/  FFMA.FTZ R8, R17.reuse, R2, -R0 ;  /* 0x0000000211087223 */ /* 0x040fe40000010800 */
[C---:B------:R-:W-:Y:S02]  /*c260*/  FMUL.FTZ R2, R4.reuse, R5 ;  /* 0x0000000504027220 */ /* 0x040fe40000410000 */
[----:B------:R-:W-:Y:S01]  /*c270*/  FMUL.FTZ R0, R4, R9 ;  /* 0x0000000904007220 */ /* 0x000fe20000410000 */
[----:B------:R-:W-:Y:S01]  /*c280*/  F2FP.BF16.PACK_AB R8, R8, R39 ;  /* 0x000000270808723e */ /* 0x000fe200000010ff */
[----:B------:R-:W-:Y:S02]  /*c290*/  IMAD.U32 R19, R22, 0x10000, RZ ;  /* 0x0001000016137824 */ /* 0x000fe400078e00ff */
[----:B------:R-:W-:Y:S02]  /*c2a0*/  IMAD.U32 R7, R26, 0x10000, RZ ;  /* 0x000100001a077824 */ /* 0x000fe400078e00ff */
[----:B------:R-:W-:Y:S01]  /*c2b0*/  FFMA.FTZ R12, R17, R50, R3 ;  /* 0x00000032110c7223 */ /* 0x000fe20000010003 */
[----:B------:R-:W-:Y:S01]  /*c2c0*/  LOP3.LUT R17, R21, 0xffff0000, RZ, 0xc0, !PT ;  /* 0xffff000015117812 */ /* 0x000fe200078ec0ff */
[----:B------:R-:W-:-:S02]  /*c2d0*/  FFMA.FTZ R9, R16, R9, -R2 ;  /* 0x0000000910097223 */ /* 0x000fc40000010802 */
[----:B------:R-:W-:Y:S01]  /*c2e0*/  FFMA.FTZ R5, R16, R5, R0 ;  /* 0x0000000510057223 */ /* 0x000fe20000010000 */
[----:B------:R-:W-:Y:S01]  /*c2f0*/  LOP3.LUT R16, R26, 0xffff0000, RZ, 0xc0, !PT ;  /* 0xffff00001a107812 */ /* 0x000fe200078ec0ff */
[C---:B------:R-:W-:Y:S01]  /*c300*/  FMUL.FTZ R3, R10.reuse, R19 ;  /* 0x000000130a037220 */ /* 0x040fe20000410000 */
[----:B------:R-:W-:Y:S01]  /*c310*/  F2FP.BF16.PACK_AB R9, R9, R37 ;  /* 0x000000250909723e */ /* 0x000fe200000010ff */
[-C--:B------:R-:W-:Y:S01]  /*c320*/  FMUL.FTZ R0, R10, R7.reuse ;  /* 0x000000070a007220 */ /* 0x080fe20000410000 */
[----:B------:R-:W-:Y:S01]  /*c330*/  F2FP.BF16.PACK_AB R5, R5, R14 ;  /* 0x0000000e0505723e */ /* 0x000fe200000010ff */
[C---:B------:R-:W-:Y:S02]  /*c340*/  FFMA.FTZ R10, R20.reuse, R7, -R3 ;  /* 0x00000007140a7223 */ /* 0x040fe40000010803 */
[----:B------:R-:W-:Y:S02]  /*c350*/  FMUL.FTZ R4, R11, R18 ;  /* 0x000000120b047220 */ /* 0x000fe40000410000 */
[----:B------:R-:W-:-:S02]  /*c360*/  FFMA.FTZ R7, R20, R19, R0 ;  /* 0x0000001314077223 */ /* 0x000fc40000010000 */
[-C--:B------:R-:W-:Y:S02]  /*c370*/  FMUL.FTZ R3, R11, R16.reuse ;  /* 0x000000100b037220 */ /* 0x080fe40000410000 */
[C---:B------:R-:W-:Y:S02]  /*c380*/  FMUL.FTZ R2, R6.reuse, R17 ;  /* 0x0000001106027220 */ /* 0x040fe40000410000 */
[-C--:B------:R-:W-:Y:S02]  /*c390*/  FMUL.FTZ R0, R6, R15.reuse ;  /* 0x0000000f06007220 */ /* 0x080fe40000410000 */
[C---:B------:R-:W-:Y:S01]  /*c3a0*/  FFMA.FTZ R6, R25.reuse, R16, -R4 ;  /* 0x0000001019067223 */ /* 0x040fe20000010804 */
[----:B------:R-:W-:Y:S01]  /*c3b0*/  F2FP.BF16.PACK_AB R4, R12, R38 ;  /* 0x000000260c04723e */ /* 0x000fe200000010ff */
[----:B------:R-:W-:Y:S02]  /*c3c0*/  FFMA.FTZ R3, R25, R18, R3 ;  /* 0x0000001219037223 */ /* 0x000fe40000010003 */
[----:B------:R-:W-:Y:S01]  /*c3d0*/  FFMA.FTZ R2, R24, R15, -R2 ;  /* 0x0000000f18027223 */ /* 0x000fe20000010802 */
[----:B------:R-:W-:Y:S01]  /*c3e0*/  F2FP.BF16.PACK_AB R10, R6, R10 ;  /* 0x0000000a060a723e */ /* 0x000fe200000010ff */
[----:B------:R-:W-:Y:S01]  /*c3f0*/  FFMA.FTZ R0, R24, R17, R0 ;  /* 0x0000001118007223 */ /* 0x000fe20000010000 */
[----:B------:R-:W-:-:S02]  /*c400*/  F2FP.BF16.PACK_AB R6, R3, R7 ;  /* 0x000000070306723e */ /* 0x000fc400000010ff */
[----:B------:R-:W-:Y:S02]  /*c410*/  F2FP.BF16.PACK_AB R11, R2, R27 ;  /* 0x0000001b020b723e */ /* 0x000fe400000010ff */
[----:B------:R-:W-:-:S03]  /*c420*/  F2FP.BF16.PACK_AB R7, R0, R13 ;  /* 0x0000000d0007723e */ /* 0x000fc600000010ff */
[----:B------:R1:W-:Y:S04]  /*c430*/  STS.128 [R219+0x100], R8 ;  /* 0x00010008db007388 */ /* 0x0003e80000000c00 */
[----:B------:R1:W-:Y:S02]  /*c440*/  STS.128 [R36+0x100], R4 ;  /* 0x0001000424007388 */ /* 0x0003e40000000c00 */
.L_x_786:
[----:B------:R-:W-:Y:S05]  /*c450*/  BSYNC B0 ;  /* 0x0000000000007941 */ /* 0x000fea0003800000 */
.L_x_785:
[----:B------:R-:W-:Y:S01]  /*c460*/  ISETP.GE.OR P0, PT, R133, R51, P2 ;  /* 0x000000338500720c */ /* 0x000fe20001706670 */
[----:B------:R-:W-:-:S12]  /*c470*/  BSSY B0, `(.L_x_787) ;  /* 0x000006c000007945 */ /* 0x000fd80003800000 */
[----:B------:R-:W-:Y:S05]  /*c480*/  @P0 BRA `(.L_x_788) ;  /* 0x000006a000000947 */ /* 0x000fea0003800000 */
[----:B------:R-:W-:Y:S01]  /*c490*/  IMAD.MOV.U32 R3, RZ, RZ, c[0x0][0x27c] ;  /* 0x00009f00ff037624 */ /* 0x000fe200078e00ff */
[----:B------:R-:W-:Y:S02]  /*c4a0*/  LOP3.LUT R0, R145, 0x38, R72, 0xf8, !PT ;  /* 0x0000003891007812 */ /* 0x000fe400078ef848 */
[----:B------:R-:W-:Y:S02]  /*c4b0*/  SHF.R.U32.HI R12, RZ, 0x10, R35 ;  /* 0x00000010ff0c7819 */ /* 0x000fe40000011623 */
[----:B------:R-:W-:Y:S02]  /*c4c0*/  LEA.HI R3, R3, R135, RZ, 0x1d ;  /* 0x0000008703037211 */ /* 0x000fe400078fe8ff */
[----:B------:R-:W-:Y:S02]  /*c4d0*/  LOP3.LUT R0, R155, R0, R181, 0xf6, !PT ;  /* 0x000000009b007212 */ /* 0x000fe400078ef6b5 */
[----:B-1----:R-:W-:Y:S01]  /*c4e0*/  SHF.R.S32.HI R4, RZ, 0x1f, R3 ;  /* 0x0000001fff047819 */ /* 0x002fe20000011403 */
[----:B------:R-:W-:Y:S01]  /*c4f0*/  IMAD.SHL.U32 R2, R3, 0x8, RZ ;  /* 0x0000000803027824 */ /* 0x000fe200078e00ff */
[----:B------:R-:W-:-:S02]  /*c500*/  LEA R37, R0, 0x100, 0x1 ;  /* 0x0000010000257811 */ /* 0x000fc400078e08ff */
[----:B------:R-:W-:Y:S02]  /*c510*/  LEA.HI R3, R4, R3, RZ, 0x3 ;  /* 0x0000000304037211 */ /* 0x000fe400078f18ff */
[----:B------:R-:W-:Y:S01]  /*c520*/  LOP3.LUT R2, R145, 0x38, R2, 0xf8, !PT ;  /* 0x0000003891027812 */ /* 0x000fe200078ef802 */
[----:B------:R-:W1:Y:S01]  /*c530*/  LDS.128 R8, [R37] ;  /* 0x0000000025087984 */ /* 0x000e620000000c00 */
[----:B------:R-:W-:Y:S01]  /*c540*/  SHF.R.U64 R14, R28, 0x10, R29 ;  /* 0x000000101c0e7819 */ /* 0x000fe2000000121d */
[----:B------:R-:W-:Y:S01]  /*c550*/  IMAD.SHL.U32 R3, R3, 0x400, RZ ;  /* 0x0000040003037824 */ /* 0x000fe200078e00ff */
[----:B------:R-:W-:Y:S02]  /*c560*/  LOP3.LUT R2, R2, R181, RZ, 0x3c, !PT ;  /* 0x000000b502027212 */ /* 0x000fe400078e3cff */
[----:B------:R-:W-:Y:S02]  /*c570*/  SHF.R.U64 R16, R30, 0x10, R31 ;  /* 0x000000101e107819 */ /* 0x000fe4000000121f */
[----:B------:R-:W-:-:S02]  /*c580*/  LOP3.LUT R0, R3, 0x7fffe000, RZ, 0xc0, !PT ;  /* 0x7fffe00003007812 */ /* 0x000fc400078ec0ff */
[----:B------:R-:W-:Y:S02]  /*c590*/  PRMT R24, R65, 0x5410, R12 ;  /* 0x0000541041187816 */ /* 0x000fe4000000000c */
[----:B------:R-:W-:Y:S02]  /*c5a0*/  IADD3 R0, R2, R0, R155 ;  /* 0x0000000002007210 */ /* 0x000fe40007ffe09b */
[----:B------:R-:W-:Y:S02]  /*c5b0*/  PRMT R12, R61, 0x5432, R14 ;  /* 0x000054323d0c7816 */ /* 0x000fe4000000000e */
[----:B------:R-:W-:Y:S01]  /*c5c0*/  SHF.R.U32.HI R18, RZ, 0x10, R31 ;  /* 0x00000010ff127819 */ /* 0x000fe2000001161f */
[----:B------:R-:W-:Y:S01]  /*c5d0*/  IMAD.SHL.U32 R36, R0, 0x2, RZ ;  /* 0x0000000200247824 */ /* 0x000fe200078e00ff */
[----:B------:R-:W-:Y:S02]  /*c5e0*/  SHF.R.U64 R0, R32, 0x10, R33 ;  /* 0x0000001020007819 */ /* 0x000fe40000001221 */
[----:B------:R-:W-:-:S02]  /*c5f0*/  SHF.R.U32.HI R15, RZ, 0x10, R29 ;  /* 0x00000010ff0f7819 */ /* 0x000fc4000001161d */
[----:B------:R-:W2:Y:S01]  /*c600*/  LDS.128 R4, [R36+0x100] ;  /* 0x0001000024047984 */ /* 0x000ea20000000c00 */
[----:B------:R-:W-:Y:S02]  /*c610*/  PRMT R13, R62, 0x5432, R0 ;  /* 0x000054323e0d7816 */ /* 0x000fe40000000000 */
[----:B------:R-:W-:Y:S02]  /*c620*/  SHF.R.U32.HI R2, RZ, 0x10, R33 ;  /* 0x00000010ff027819 */ /* 0x000fe40000011621 */
[----:B------:R-:W-:Y:S01]  /*c630*/  SHF.R.U64 R3, R34, 0x10, R35 ;  /* 0x0000001022037819 */ /* 0x000fe20000001223 */
[----:B------:R-:W-:Y:S01]  /*c640*/  IMAD.U32 R28, R13, 0x10000, RZ ;  /* 0x000100000d1c7824 */ /* 0x000fe200078e00ff */
[----:B------:R-:W-:Y:S02]  /*c650*/  PRMT R23, R64, 0x5432, R16 ;  /* 0x0000543240177816 */ /* 0x000fe40000000010 */
[----:B------:R-:W-:Y:S02]  /*c660*/  SHF.L.U32 R29, R12, 0x10, RZ ;  /* 0x000000100c1d7819 */ /* 0x000fe400000006ff */
[----:B------:R-:W-:-:S02]  /*c670*/  PRMT R22, R64, 0x5410, R18 ;  /* 0x0000541040167816 */ /* 0x000fc40000000012 */
[----:B------:R-:W-:Y:S02]  /*c680*/  PRMT R17, R61, 0x5410, R15 ;  /* 0x000054103d117816 */ /* 0x000fe4000000000f */
[----:B------:R-:W-:Y:S02]  /*c690*/  PRMT R20, R62, 0x5410, R2 ;  /* 0x000054103e147816 */ /* 0x000fe40000000002 */
[----:B------:R-:W-:Y:S01]  /*c6a0*/  PRMT R27, R65, 0x5432, R3 ;  /* 0x00005432411b7816 */ /* 0x000fe20000000003 */
[C---:B-1----:R-:W-:Y:S01]  /*c6b0*/  IMAD.U32 R14, R8.reuse, 0x10000, RZ ;  /* 0x00010000080e7824 */ /* 0x042fe200078e00ff */
[----:B------:R-:W-:Y:S01]  /*c6c0*/  LOP3.LUT R16, R8, 0xffff0000, RZ, 0xc0, !PT ;  /* 0xffff000008107812 */ /* 0x000fe200078ec0ff */
[C---:B------:R-:W-:Y:S01]  /*c6d0*/  IMAD.U32 R18, R11.reuse, 0x10000, RZ ;  /* 0x000100000b127824 */ /* 0x040fe200078e00ff */
[C---:B------:R-:W-:Y:S01]  /*c6e0*/  LOP3.LUT R26, R10.reuse, 0xffff0000, RZ, 0xc0, !PT ;  /* 0xffff00000a1a7812 */ /* 0x040fe200078ec0ff */
[----:B------:R-:W-:Y:S01]  /*c6f0*/  IMAD.U32 R21, R10, 0x10000, RZ ;  /* 0x000100000a157824 */ /* 0x000fe200078e00ff */
[----:B------:R-:W-:Y:S01]  /*c700*/  LOP3.LUT R25, R11, 0xffff0000, RZ, 0xc0, !PT ;  /* 0xffff00000b197812 */ /* 0x000fe200078ec0ff */
[C---:B------:R-:W-:Y:S01]  /*c710*/  IMAD.U32 R15, R9.reuse, 0x10000, RZ ;  /* 0x00010000090f7824 */ /* 0x040fe200078e00ff */
[----:B------:R-:W-:-:S02]  /*c720*/  LOP3.LUT R19, R9, 0xffff0000, RZ, 0xc0, !PT ;  /* 0xffff000009137812 */ /* 0x000fc400078ec0ff */
[----:B------:R-:W-:Y:S01]  /*c730*/  LOP3.LUT R31, R12, 0xffff0000, RZ, 0xc0, !PT ;  /* 0xffff00000c1f7812 */ /* 0x000fe200078ec0ff */
[----:B------:R-:W-:Y:S01]  /*c740*/  IMAD.U32 R12, R17, 0x10000, RZ ;  /* 0x00010000110c7824 */ /* 0x000fe200078e00ff */
[----:B------:R-:W-:Y:S01]  /*c750*/  SHF.L.U32 R32, R22, 0x10, RZ ;  /* 0x0000001016207819 */ /* 0x000fe200000006ff */
[----:B--2---:R-:W-:Y:S01]  /*c760*/  IMAD.U32 R8, R4, 0x10000, RZ ;  /* 0x0001000004087824 */ /* 0x004fe200078e00ff */
[C---:B------:R-:W-:Y:S01]  /*c770*/  LOP3.LUT R11, R6.reuse, 0xffff0000, RZ, 0xc0, !PT ;  /* 0xffff0000060b7812 */ /* 0x040fe200078ec0ff */
[----:B------:R-:W-:Y:S01]  /*c780*/  IMAD.U32 R10, R6, 0x10000, RZ ;  /* 0x00010000060a7824 */ /* 0x000fe200078e00ff */
[----:B------:R-:W-:Y:S01]  /*c790*/  LOP3.LUT R3, R4, 0xffff0000, RZ, 0xc0, !PT ;  /* 0xffff000004037812 */ /* 0x000fe200078ec0ff */
[C---:B------:R-:W-:Y:S01]  /*c7a0*/  IMAD.U32 R2, R5.reuse, 0x10000, RZ ;  /* 0x0001000005027824 */ /* 0x040fe200078e00ff */
[----:B------:R-:W-:Y:S01]  /*c7b0*/  LOP3.LUT R9, R5, 0xffff0000, RZ, 0xc0, !PT ;  /* 0xffff000005097812 */ /* 0x000fe200078ec0ff */
[C---:B------:R-:W-:Y:S01]  /*c7c0*/  IMAD.U32 R0, R7.reuse, 0x10000, RZ ;  /* 0x0001000007007824 */ /* 0x040fe200078e00ff */
[----:B------:R-:W-:Y:S01]  /*c7d0*/  LOP3.LUT R6, R7, 0xffff0000, RZ, 0xc0, !PT ;  /* 0xffff000007067812 */ /* 0x000fe200078ec0ff */
[C---:B------:R-:W-:Y:S01]  /*c7e0*/  FMUL.FTZ R5, R8.reuse, R29 ;  /* 0x0000001d08057220 */ /* 0x040fe20000410000 */
[----:B------:R-:W-:Y:S01]  /*c7f0*/  LOP3.LUT R7, R13, 0xffff0000, RZ, 0xc0, !PT ;  /* 0xffff00000d077812 */ /* 0x000fe200078ec0ff */
[----:B------:R-:W-:-:S02]  /*c800*/  FMUL.FTZ R4, R8, R28 ;  /* 0x0000001c08047220 */ /* 0x000fc40000410000 */
[----:B------:R-:W-:Y:S02]  /*c810*/  IMAD.U32 R8, R20, 0x10000, RZ ;  /* 0x0001000014087824 */ /* 0x000fe400078e00ff */
[C---:B------:R-:W-:Y:S02]  /*c820*/  FFMA.FTZ R30, R14.reuse, R28, -R5 ;  /* 0x0000001c0e1e7223 */ /* 0x040fe40000010805 */
[----:B------:R-:W-:Y:S02]  /*c830*/  FFMA.FTZ R29, R14, R29, R4 ;  /* 0x0000001d0e1d7223 */ /* 0x000fe40000010004 */
[C---:B------:R-:W-:Y:S02]  /*c840*/  FMUL.FTZ R5, R3.reuse, R31 ;  /* 0x0000001f03057220 */ /* 0x040fe40000410000 */
[----:B------:R-:W-:Y:S02]  /*c850*/  FMUL.FTZ R4, R3, R7 ;  /* 0x0000000703047220 */ /* 0x000fe40000410000 */
[----:B------:R-:W-:-:S02]  /*c860*/  FMUL.FTZ R3, R2, R12 ;  /* 0x0000000c02037220 */ /* 0x000fc40000410000 */
[-C--:B------:R-:W-:Y:S02]  /*c870*/  FMUL.FTZ R2, R2, R8.reuse ;  /* 0x0000000802027220 */ /* 0x080fe40000410000 */
[----:B------:R-:W-:Y:S01]  /*c880*/  FFMA.FTZ R14, R15, R8, -R3 ;  /* 0x000000080f0e7223 */ /* 0x000fe20000010803 */
[----:B------:R-:W-:Y:S01]  /*c890*/  LOP3.LUT R8, R20, 0xffff0000, RZ, 0xc0, !PT ;  /* 0xffff000014087812 */ /* 0x000fe200078ec0ff */
[----:B------:R-:W-:Y:S01]  /*c8a0*/  FFMA.FTZ R28, R16, R7, -R5 ;  /* 0x00000007101c7223 */ /* 0x000fe20000010805 */
[----:B------:R-:W-:Y:S01]  /*c8b0*/  LOP3.LUT R5, R17, 0xffff0000, RZ, 0xc0, !PT ;  /* 0xffff000011057812 */ /* 0x000fe200078ec0ff */
[----:B------:R-:W-:Y:S01]  /*c8c0*/  FFMA.FTZ R15, R15, R12, R2 ;  /* 0x0000000c0f0f7223 */ /* 0x000fe20000010002 */
[----:B------:R-:W-:Y:S01]  /*c8d0*/  LOP3.LUT R17, R27, 0xffff0000, RZ, 0xc0, !PT ;  /* 0xffff00001b117812 */ /* 0x000fe200078ec0ff */
[----:B------:R-:W-:Y:S02]  /*c8e0*/  IMAD.U32 R3, R24, 0x10000, RZ ;  /* 0x0001000018037824 */ /* 0x000fe400078e00ff */
[----:B------:R-:W-:-:S02]  /*c8f0*/  FMUL.FTZ R2, R0, R32 ;  /* 0x0000002000027220 */ /* 0x000fc40000410000 */
[----:B------:R-:W-:Y:S02]  /*c900*/  FFMA.FTZ R16, R16, R31, R4 ;  /* 0x0000001f10107223 */ /* 0x000fe40000010004 */
[-C--:B------:R-:W-:Y:S02]  /*c910*/  FMUL.FTZ R0, R0, R3.reuse ;  /* 0x0000000300007220 */ /* 0x080fe40000410000 */
[----:B------:R-:W-:Y:S02]  /*c920*/  FFMA.FTZ R13, R18, R3, -R2 ;  /* 0x00000003120d7223 */ /* 0x000fe40000010802 */
[C---:B------:R-:W-:Y:S02]  /*c930*/  FMUL.FTZ R4, R9.reuse, R5 ;  /* 0x0000000509047220 */ /* 0x040fe40000410000 */
[----:B------:R-:W-:Y:S02]  /*c940*/  FMUL.FTZ R3, R9, R8 ;  /* 0x0000000809037220 */ /* 0x000fe40000410000 */
[----:B------:R-:W-:-:S02]  /*c950*/  IMAD.U32 R20, R23, 0x10000, RZ ;  /* 0x0001000017147824 */ /* 0x000fc400078e00ff */
[----:B------:R-:W-:Y:S02]  /*c960*/  IMAD.U32 R7, R27, 0x10000, RZ ;  /* 0x000100001b077824 */ /* 0x000fe400078e00ff */
[C---:B------:R-:W-:Y:S01]  /*c970*/  FFMA.FTZ R9, R19.reuse, R8, -R4 ;  /* 0x0000000813097223 */ /* 0x040fe20000010804 */
[----:B------:R-:W-:Y:S01]  /*c980*/  LOP3.LUT R8, R24, 0xffff0000, RZ, 0xc0, !PT ;  /* 0xffff000018087812 */ /* 0x000fe200078ec0ff */
[----:B------:R-:W-:Y:S01]  /*c990*/  FFMA.FTZ R5, R19, R5, R3 ;  /* 0x0000000513057223 */ /* 0x000fe20000010003 */
[----:B------:R-:W-:Y:S01]  /*c9a0*/  LOP3.LUT R19, R23, 0xffff0000, RZ, 0xc0, !PT ;  /* 0xffff000017137812 */ /* 0x000fe200078ec0ff */
[----:B------:R-:W-:Y:S01]  /*c9b0*/  FFMA.FTZ R12, R18, R32, R0 ;  /* 0x00000020120c7223 */ /* 0x000fe20000010000 */
[----:B------:R-:W-:Y:S01]  /*c9c0*/  LOP3.LUT R18, R22, 0xffff0000, RZ, 0xc0, !PT ;  /* 0xffff000016127812 */ /* 0x000fe200078ec0ff */
[C---:B------:R-:W-:Y:S01]  /*c9d0*/  FMUL.FTZ R2, R10.reuse, R20 ;  /* 0x000000140a027220 */ /* 0x040fe20000410000 */
[----:B------:R-:W-:Y:S01]  /*c9e0*/  F2FP.BF16.PACK_AB R9, R9, R14 ;  /* 0x0000000e0909723e */ /* 0x000fe200000010ff */
[----:B------:R-:W-:Y:S01]  /*c9f0*/  FMUL.FTZ R0, R10, R7 ;  /* 0x000000070a007220 */ /* 0x000fe20000410000 */
[----:B------:R-:W-:Y:S01]  /*ca00*/  F2FP.BF16.PACK_AB R5, R5, R15 ;  /* 0x0000000f0505723e */ /* 0x000fe200000010ff */
[----:B------:R-:W-:-:S02]  /*ca10*/  FFMA.FTZ R10, R21, R7, -R2 ;  /* 0x00000007150a7223 */ /* 0x000fc40000010802 */
[----:B------:R-:W-:Y:S02]  /*ca20*/  FMUL.FTZ R4, R11, R19 ;  /* 0x000000130b047220 */ /* 0x000fe40000410000 */
[----:B------:R-:W-:Y:S02]  /*ca30*/  FFMA.FTZ R7, R21, R20, R0 ;  /* 0x0000001415077223 */ /* 0x000fe40000010000 */
[-C--:B------:R-:W-:Y:S02]  /*ca40*/  FMUL.FTZ R3, R11, R17.reuse ;  /* 0x000000110b037220 */ /* 0x080fe40000410000 */
[C---:B------:R-:W-:Y:S02]  /*ca50*/  FMUL.FTZ R2, R6.reuse, R18 ;  /* 0x0000001206027220 */ /* 0x040fe40000410000 */
[----:B------:R-:W-:Y:S02]  /*ca60*/  FMUL.FTZ R0, R6, R8 ;  /* 0x0000000806007220 */ /* 0x000fe40000410000 */
[----:B------:R-:W-:Y:S01]  /*ca70*/  FFMA.FTZ R6, R26, R17, -R4 ;  /* 0x000000111a067223 */ /* 0x000fe20000010804 */
[----:B------:R-:W-:Y:S01]  /*ca80*/  F2FP.BF16.PACK_AB R4, R16, R29 ;  /* 0x0000001d1004723e */ /* 0x000fe200000010ff */
[----:B------:R-:W-:-:S02]  /*ca90*/  FFMA.FTZ R3, R26, R19, R3 ;  /* 0x000000131a037223 */ /* 0x000fc40000010003 */
[C---:B------:R-:W-:Y:S01]  /*caa0*/  FFMA.FTZ R2, R25.reuse, R8, -R2 ;  /* 0x0000000819027223 */ /* 0x040fe20000010802 */
[----:B------:R-:W-:Y:S01]  /*cab0*/  F2FP.BF16.PACK_AB R10, R6, R10 ;  /* 0x0000000a060a723e */ /* 0x000fe200000010ff */
[----:B------:R-:W-:Y:S01]  /*cac0*/  FFMA.FTZ R0, R25, R18, R0 ;  /* 0x0000001219007223 */ /* 0x000fe20000010000 */
[----:B------:R-:W-:Y:S02]  /*cad0*/  F2FP.BF16.PACK_AB R8, R28, R30 ;  /* 0x0000001e1c08723e */ /* 0x000fe400000010ff */
[----:B------:R-:W-:Y:S02]  /*cae0*/  F2FP.BF16.PACK_AB R6, R3, R7 ;  /* 0x000000070306723e */ /* 0x000fe400000010ff */
[----:B------:R-:W-:Y:S02]  /*caf0*/  F2FP.BF16.PACK_AB R11, R2, R13 ;  /* 0x0000000d020b723e */ /* 0x000fe400000010ff */
[----:B------:R-:W-:-:S03]  /*cb00*/  F2FP.BF16.PACK_AB R7, R0, R12 ;  /* 0x0000000c0007723e */ /* 0x000fc600000010ff */
[----:B------:R1:W-:Y:S04]  /*cb10*/  STS.128 [R37], R8 ;  /* 0x0000000825007388 */ /* 0x0003e80000000c00 */
[----:B------:R1:W-:Y:S02]  /*cb20*/  STS.128 [R36+0x100], R4 ;  /* 0x0001000424007388 */ /* 0x0003e40000000c00 */
.L_x_788:
[----:B------:R-:W-:Y:S05]  /*cb30*/  BSYNC B0 ;  /* 0x0000000000007941 */ /* 0x000fea0003800000 */
.L_x_787:
        /* <DEDUP_REMOVED lines=31> */
[C---:B------:R-:W-:Y:S02]  /*cd30*/  PRMT R23, R69.reuse, 0x5432, R16 ;  /* 0x0000543245177816 */ /* 0x040fe40000000010 */
        /* <DEDUP_REMOVED lines=77> */
.L_x_790:
[----:B------:R-:W-:Y:S05]  /*d210*/  BSYNC B0 ;  /* 0x0000000000007941 */ /* 0x000fea0003800000 */
.L_x_789:
[----:B------:R-:W-:-:S13]  /*d220*/  ISETP.GE.OR P0, PT, R66, R51, P2 ;  /* 0x000000334200720c */ /* 0x000fda0001706670 */
[----:B------:R-:W-:Y:S05]  /*d230*/  @P0 BRA `(.L_x_778) ;  /* 0x0000071000000947 */ /* 0x000fea0003800000 */
[----:B------:R-:W-:Y:S01]  /*d240*/  SHF.R.S32.HI R2, RZ, 0x1f, R66 ;  /* 0x0000001fff027819 */ /* 0x000fe20000011442 */
[----:B-1----:R-:W-:Y:S01]  /*d250*/  IMAD.MOV.U32 R6, RZ, RZ, c[0x0][0x27c] ;  /* 0x00009f00ff067624 */ /* 0x002fe200078e00ff */
[----:B------:R-:W-:Y:S01]  /*d260*/  SHF.R.U32.HI R12, RZ, 0x10, R59 ;  /* 0x00000010ff0c7819 */ /* 0x000fe2000001163b */
[----:B------:R-:W-:Y:S01]  /*d270*/  IMAD.SHL.U32 R0, R66, 0x40, RZ ;  /* 0x0000004042007824 */ /* 0x000fe200078e00ff */
[----:B------:R-:W-:Y:S02]  /*d280*/  LEA.HI R2, R2, R66, RZ, 0x3 ;  /* 0x0000004202027211 */ /* 0x000fe400078f18ff */
[----:B------:R-:W-:Y:S02]  /*d290*/  LEA.HI R6, R6, R135, RZ, 0x1d ;  /* 0x0000008706067211 */ /* 0x000fe400078fe8ff */
[----:B------:R-:W-:Y:S01]  /*d2a0*/  LOP3.LUT R0, R0, 0x1c0, RZ, 0xc0, !PT ;  /* 0x000001c000007812 */ /* 0x000fe200078ec0ff */
[----:B------:R-:W-:Y:S01]  /*d2b0*/  IMAD.SHL.U32 R2, R2, 0x40, RZ ;  /* 0x0000004002027824 */ /* 0x000fe200078e00ff */
[----:B------:R-:W-:Y:S01]  /*d2c0*/  SHF.R.S32.HI R7, RZ, 0x1f, R6 ;  /* 0x0000001fff077819 */ /* 0x000fe20000011406 */
[----:B------:R-:W-:Y:S01]  /*d2d0*/  IMAD.SHL.U32 R4, R6, 0x8, RZ ;  /* 0x0000000806047824 */ /* 0x000fe200078e00ff */
[----:B------:R-:W-:-:S02]  /*d2e0*/  SHF.R.U32.HI R3, RZ, 0x3, R0 ;  /* 0x00000003ff037819 */ /* 0x000fc40000011600 */
[----:B------:R-:W-:Y:S02]  /*d2f0*/  LOP3.LUT R5, R0, 0x38, R72, 0xf8, !PT ;  /* 0x0000003800057812 */ /* 0x000fe400078ef848 */
[----:B------:R-:W-:Y:S02]  /*d300*/  LOP3.LUT R2, R2, 0xfffffe00, RZ, 0xc0, !PT ;  /* 0xfffffe0002027812 */ /* 0x000fe400078ec0ff */
[----:B------:R-:W-:Y:S02]  /*d310*/  LEA.HI R6, R7, R6, RZ, 0x3 ;  /* 0x0000000607067211 */ /* 0x000fe400078f18ff */
[----:B------:R-:W-:Y:S02]  /*d320*/  LOP3.LUT R0, R0, 0x38, R4, 0xf8, !PT ;  /* 0x0000003800007812 */ /* 0x000fe400078ef804 */
[----:B------:R-:W-:Y:S01]  /*d330*/  LOP3.LUT R4, R2, R5, R3, 0xf6, !PT ;  /* 0x0000000502047212 */ /* 0x000fe200078ef603 */
[----:B------:R-:W-:Y:S01]  /*d340*/  IMAD.SHL.U32 R5, R6, 0x400, RZ ;  /* 0x0000040006057824 */ /* 0x000fe200078e00ff */
[----:B------:R-:W-:-:S02]  /*d350*/  LOP3.LUT R3, R0, R3, RZ, 0x3c, !PT ;  /* 0x0000000300037212 */ /* 0x000fc400078e3cff */
[----:B------:R-:W-:Y:S02]  /*d360*/  LEA R30, R4, 0x100, 0x1 ;  /* 0x00000100041e7811 */ /* 0x000fe400078e08ff */
[----:B------:R-:W-:Y:S02]  /*d370*/  LOP3.LUT R0, R5, 0x7fffe000, RZ, 0xc0, !PT ;  /* 0x7fffe00005007812 */ /* 0x000fe400078ec0ff */
[----:B------:R-:W-:Y:S01]  /*d380*/  SHF.R.U64 R14, R52, 0x10, R53 ;  /* 0x00000010340e7819 */ /* 0x000fe20000001235 */
[----:B------:R-:W1:Y:S01]  /*d390*/  LDS.128 R8, [R30] ;  /* 0x000000001e087984 */ /* 0x000e620000000c00 */
[----:B------:R-:W-:Y:S02]  /*d3a0*/  IADD3 R0, R3, R0, R2 ;  /* 0x0000000003007210 */ /* 0x000fe40007ffe002 */
[----:B------:R-:W-:Y:S02]  /*d3b0*/  SHF.R.U64 R16, R54, 0x10, R55 ;  /* 0x0000001036107819 */ /* 0x000fe40000001237 */
[----:B------:R-:W-:Y:S01]  /*d3c0*/  PRMT R24, R76, 0x5410, R12 ;  /* 0x000054104c187816 */ /* 0x000fe2000000000c */
[----:B------:R-:W-:Y:S01]  /*d3d0*/  IMAD.SHL.U32 R28, R0, 0x2, RZ ;  /* 0x00000002001c7824 */ /* 0x000fe200078e00ff */
[----:B------:R-:W-:-:S02]  /*d3e0*/  SHF.R.U64 R0, R56, 0x10, R57 ;  /* 0x0000001038007819 */ /* 0x000fc40000001239 */
[----:B------:R-:W-:Y:S02]  /*d3f0*/  PRMT R12, R71, 0x5432, R14 ;  /* 0x00005432470c7816 */ /* 0x000fe4000000000e */
[----:B------:R-:W2:Y:S01]  /*d400*/  LDS.128 R4, [R28+0x100] ;  /* 0x000100001c047984 */ /* 0x000ea20000000c00 */
[----:B------:R-:W-:Y:S02]  /*d410*/  PRMT R13, R74, 0x5432, R0 ;  /* 0x000054324a0d7816 */ /* 0x000fe40000000000 */
[----:B------:R-:W-:Y:S01]  /*d420*/  SHF.R.U32.HI R18, RZ, 0x10, R55 ;  /* 0x00000010ff127819 */ /* 0x000fe20000011637 */
[----:B------:R-:W-:Y:S01]  /*d430*/  IMAD.U32 R31, R12, 0x10000, RZ ;  /* 0x000100000c1f7824 */ /* 0x000fe200078e00ff */
[----:B------:R-:W-:Y:S01]  /*d440*/  SHF.R.U32.HI R15, RZ, 0x10, R53 ;  /* 0x00000010ff0f7819 */ /* 0x000fe20000011635 */
[----:B------:R-:W-:Y:S01]  /*d450*/  IMAD.U32 R29, R13, 0x10000, RZ ;  /* 0x000100000d1d7824 */ /* 0x000fe200078e00ff */
[----:B------:R-:W-:Y:S02]  /*d460*/  SHF.R.U32.HI R2, RZ, 0x10, R57 ;  /* 0x00000010ff027819 */ /* 0x000fe40000011639 */
[----:B------:R-:W-:-:S02]  /*d470*/  SHF.R.U64 R3, R58, 0x10, R59 ;  /* 0x000000103a037819 */ /* 0x000fc4000000123b */
[C---:B------:R-:W-:Y:S02]  /*d480*/  PRMT R23, R75.reuse, 0x5432, R16 ;  /* 0x000054324b177816 */ /* 0x040fe40000000010 */
[----:B------:R-:W-:Y:S02]  /*d490*/  PRMT R22, R75, 0x5410, R18 ;  /* 0x000054104b167816 */ /* 0x000fe40000000012 */
[----:B------:R-:W-:Y:S02]  /*d4a0*/  PRMT R17, R71, 0x5410, R15 ;  /* 0x0000541047117816 */ /* 0x000fe4000000000f */
[----:B------:R-:W-:Y:S01]  /*d4b0*/  PRMT R20, R74, 0x5410, R2 ;  /* 0x000054104a147816 */ /* 0x000fe20000000002 */
[----:B------:R-:W-:Y:S01]  /*d4c0*/  IMAD.U32 R34, R22, 0x10000, RZ ;  /* 0x0001000016227824 */ /* 0x000fe200078e00ff */
[----:B------:R-:W-:Y:S02]  /*d4d0*/  PRMT R27, R76, 0x5432, R3 ;  /* 0x000054324c1b7816 */ /* 0x000fe40000000003 */
[----:B------:R-:W-:Y:S01]  /*d4e0*/  LOP3.LUT R33, R12, 0xffff0000, RZ, 0xc0, !PT ;  /* 0xffff00000c217812 */ /* 0x000fe200078ec0ff */
[----:B------:R-:W-:-:S02]  /*d4f0*/  IMAD.U32 R12, R17, 0x10000, RZ ;  /* 0x00010000110c7824 */ /* 0x000fc400078e00ff */
[C---:B-1----:R-:W-:Y:S01]  /*d500*/  IMAD.U32 R14, R8.reuse, 0x10000, RZ ;  /* 0x00010000080e7824 */ /* 0x042fe200078e00ff */
[----:B------:R-:W-:Y:S01]  /*d510*/  LOP3.LUT R16, R8, 0xffff0000, RZ, 0xc0, !PT ;  /* 0xffff000008107812 */ /* 0x000fe200078ec0ff */
[C---:B------:R-:W-:Y:S01]  /*d520*/  IMAD.U32 R18, R11.reuse, 0x10000, RZ ;  /* 0x000100000b127824 */ /* 0x040fe200078e00ff */
[C---:B------:R-:W-:Y:S01]  /*d530*/  LOP3.LUT R26, R10.reuse, 0xffff0000, RZ, 0xc0, !PT ;  /* 0xffff00000a1a7812 */ /* 0x040fe200078ec0ff */
[----:B------:R-:W-:Y:S01]  /*d540*/  IMAD.U32 R21, R10, 0x10000, RZ ;  /* 0x000100000a157824 */ /* 0x000fe200078e00ff */
[----:B------:R-:W-:Y:S01]  /*d550*/  LOP3.LUT R25, R11, 0xffff0000, RZ, 0xc0, !PT ;  /* 0xffff00000b197812 */ /* 0x000fe200078ec0ff */
[C---:B------:R-:W-:Y:S01]  /*d560*/  IMAD.U32 R15, R9.reuse, 0x10000, RZ ;  /* 0x00010000090f7824 */ /* 0x040fe200078e00ff */
[----:B------:R-:W-:Y:S01]  /*d570*/  LOP3.LUT R19, R9, 0xffff0000, RZ, 0xc0, !PT ;  /* 0xffff000009137812 */ /* 0x000fe200078ec0ff */
        /* <DEDUP_REMOVED lines=61> */
.L_x_778:
[----:B------:R-:W-:Y:S05]  /*d950*/  BSYNC B2 ;  /* 0x0000000000027941 */ /* 0x000fea0003800000 */
.L_x_756:
[----:B-1--4-:R-:W2:Y:S01]  /*d960*/  LDL.LU R10, [R1+0x18] ;  /* 0x00001800010a7983 */ /* 0x012ea20000300800 */
[----:B------:R-:W-:Y:S01]  /*d970*/  LEA.HI R0, R185, R184, RZ, 0x4 ;  /* 0x000000b8b9007211 */ /* 0x000fe200078f20ff */
[----:B------:R-:W-:Y:S01]  /*d980*/  IMAD.WIDE.U32 R6, R136, c[0x0][0x208], RZ ;  /* 0x0000820088067a25 */ /* 0x000fe200078e00ff */
[----:B------:R-:W-:Y:S01]  /*d990*/  MOV R3, 0x40 ;  /* 0x0000004000037802 */ /* 0x000fe20000000f00 */
[----:B------:R-:W-:Y:S01]  /*d9a0*/  BAR.SYNC.DEFER_BLOCKING 0x0 ;  /* 0x0000000000007b1d */ /* 0x000fe20000010000 */
[----:B------:R-:W-:Y:S02]  /*d9b0*/  LOP3.LUT R0, R0, 0xfffffff0, RZ, 0xc0, !PT ;  /* 0xfffffff000007812 */ /* 0x000fe400078ec0ff */
[----:B------:R-:W-:-:S02]  /*d9c0*/  MOV R8, R228 ;  /* 0x000000e400087202 */ /* 0x000fc40000000f00 */
[----:B------:R-:W-:Y:S01]  /*d9d0*/  IADD3 R0, -R0, R184, RZ ;  /* 0x000000b800007210 */ /* 0x000fe20007ffe1ff */
[----:B------:R-:W-:Y:S01]  /*d9e0*/  ULDC.64 UR4, c[0x0][0x208] ;  /* 0x0000820000047ab9 */ /* 0x000fe20000000a00 */
[----:B------:R-:W-:Y:S01]  /*d9f0*/  MOV R9, R234 ;  /* 0x000000ea00097202 */ /* 0x000fe20000000f00 */
[----:B------:R-:W-:Y:S01]  /*da00*/  USHF.L.U32 UR7, UR4, 0x6, URZ ;  /* 0x0000000604077899 */ /* 0x000fe2000800063f */
[----:B------:R-:W-:Y:S01]  /*da10*/  SHF.R.S32.HI R2, RZ, 0x1f, R0 ;  /* 0x0000001fff027819 */ /* 0x000fe20000011400 */
[----:B------:R-:W-:Y:S01]  /*da20*/  UMOV UR6, 0x6 ;  /* 0x0000000600067882 */ /* 0x000fe20000000000 */
[----:B------:R-:W-:Y:S01]  /*da30*/  IADD3 R206, R201, 0x20, RZ ;  /* 0x00000020c9ce7810 */ /* 0x000fe20007ffe0ff */
[----:B------:R-:W-:Y:S01]  /*da40*/  USHF.L.U64.HI UR5, UR4, UR6, UR5 ;  /* 0x0000000604057299 */ /* 0x000fe20008010205 */
[----:B------:R-:W-:Y:S01]  /*da50*/  LEA.HI R2, R2, R0, RZ, 0x3 ;  /* 0x0000000002027211 */ /* 0x000fe200078f18ff */
[----:B------:R-:W-:Y:S03]  /*da60*/  BSSY B0, `(.L_x_791) ;  /* 0x000015a000007945 */ /* 0x000fe60003800000 */
[----:B------:R-:W-:-:S04]  /*da70*/  LOP3.LUT R2, R2, 0xfffffff8, RZ, 0xc0, !PT ;  /* 0xfffffff802027812 */ /* 0x000fc800078ec0ff */
[----:B------:R-:W-:Y:S02]  /*da80*/  IADD3 R0, R0, -R2, RZ ;  /* 0x8000000200007210 */ /* 0x000fe40007ffe0ff */
[----:B------:R-:W-:Y:S01]  /*da90*/  MOV R2, 0x20 ;  /* 0x0000002000027802 */ /* 0x000fe20000000f00 */
[----:B------:R-:W-:Y:S01]  /*daa0*/  LDSM.16.M88.4 R124, [R218] ;  /* 0x00000000da7c783b */ /* 0x000fe20000000200 */
[C---:B------:R-:W-:Y:S02]  /*dab0*/  LOP3.LUT P0, RZ, R0.reuse, 0x2, RZ, 0xc0, !PT ;  /* 0x0000000200ff7812 */ /* 0x040fe4000780c0ff */
[----:B------:R-:W-:Y:S01]  /*dac0*/  LOP3.LUT P1, RZ, R0, 0x4, RZ, 0xc0, !PT ;  /* 0x0000000400ff7812 */ /* 0x000fe2000782c0ff */
[----:B------:R-:W-:Y:S01]  /*dad0*/  IMAD R0, R77, c[0x0][0x208], RZ ;  /* 0x000082004d007a24 */ /* 0x000fe200078e02ff */
[----:B------:R-:W-:Y:S01]  /*dae0*/  SEL R2, R2, 0xffffffe0, !P0 ;  /* 0xffffffe002027807 */ /* 0x000fe20004000000 */
[----:B------:R-:W-:Y:S01]  /*daf0*/  LDSM.16.M88.4 R180, [R218+0x4000] ;  /* 0x00400000dab4783b */ /* 0x000fe20000000200 */
[----:B------:R-:W-:Y:S01]  /*db00*/  SEL R3, R3, 0xffffffc0, !P1 ;  /* 0xffffffc003037807 */ /* 0x000fe20004800000 */
[----:B------:R-:W-:Y:S01]  /*db10*/  IMAD R4, R136, c[0x0][0x20c], R0 ;  /* 0x0000830088047a24 */ /* 0x000fe200078e0200 */
[----:B------:R-:W-:-:S02]  /*db20*/  IADD3 R0, R218, R2, RZ ;  /* 0x00000002da007210 */ /* 0x000fc40007ffe0ff */
[-C--:B------:R-:W-:Y:S02]  /*db30*/  IADD3 R2, R218, R3.reuse, RZ ;  /* 0x00000003da027210 */ /* 0x080fe40007ffe0ff */
[----:B------:R-:W-:Y:S01]  /*db40*/  IADD3 R3, R0, R3, RZ ;  /* 0x0000000300037210 */ /* 0x000fe20007ffe0ff */
[----:B------:R-:W-:Y:S01]  /*db50*/  LDSM.16.M88.4 R128, [R0] ;  /* 0x000000000080783b */ /* 0x000fe20000000200 */
[----:B------:R-:W-:Y:S02]  /*db60*/  IADD3 R4, R7, R4, RZ ;  /* 0x0000000407047210 */ /* 0x000fe40007ffe0ff */
[----:B------:R-:W-:Y:S01]  /*db70*/  R2P PR, R135, 0x6 ;  /* 0x0000000687007804 */ /* 0x000fe20000000000 */
[----:B------:R1:W-:Y:S01]  /*db80*/  LDSM.16.M88.4 R184, [R0+0x4000] ;  /* 0x0040000000b8783b */ /* 0x0003e20000000200 */
[----:B------:R-:W-:Y:S02]  /*db90*/  ISETP.GE.AND P4, PT, R72, c[0x0][0x1d4], PT ;  /* 0x0000750048007a0c */ /* 0x000fe40003f86270 */
[----:B------:R-:W-:Y:S01]  /*dba0*/  ISETP.GE.AND P5, PT, R86, c[0x0][0x1d4], PT ;  /* 0x0000750056007a0c */ /* 0x000fe20003fa6270 */
[----:B------:R-:W-:Y:S04]  /*dbb0*/  LDSM.16.M88.4 R156, [R2] ;  /* 0x00000000029c783b */ /* 0x000fe80000000200 */
[----:B------:R-:W-:Y:S04]  /*dbc0*/  LDSM.16.M88.4 R188, [R2+0x4000] ;  /* 0x0040000002bc783b */ /* 0x000fe80000000200 */
[----:B------:R-:W-:Y:S01]  /*dbd0*/  LDSM.16.M88.4 R176, [R3] ;  /* 0x0000000003b0783b */ /* 0x000fe20000000200 */
[----:B------:R-:W-:-:S02]  /*dbe0*/  @P1 IADD3 R206, R201, -0x20, RZ ;  /* 0xffffffe0c9ce1810 */ /* 0x000fc40007ffe0ff */
[----:B------:R-:W-:Y:S01]  /*dbf0*/  ISETP.LT.OR P1, PT, R63, 0x1, P4 ;  /* 0x000000013f00780c */ /* 0x000fe20002721670 */
[----:B------:R3:W-:Y:S01]  /*dc00*/  LDSM.16.M88.4 R196, [R3+0x4000] ;  /* 0x0040000003c4783b */ /* 0x0007e20000000200 */
[C---:B------:R-:W-:Y:S02]  /*dc10*/  IADD3 R207, R206.reuse, 0x3000, RZ ;  /* 0x00003000cecf7810 */ /* 0x040fe40007ffe0ff */
[C---:B------:R-:W-:Y:S01]  /*dc20*/  IADD3 R217, R206.reuse, 0x5800, RZ ;  /* 0x00005800ced97810 */ /* 0x040fe20007ffe0ff */
[----:B------:R-:W-:Y:S01]  /*dc30*/  BAR.SYNC.DEFER_BLOCKING 0x0 ;  /* 0x0000000000007b1d */ /* 0x000fe20000010000 */
[----:B------:R-:W-:Y:S01]  /*dc40*/  IADD3 R216, R206, 0x5000, RZ ;  /* 0x00005000ced87810 */ /* 0x000fe20007ffe0ff */
[----:B-1----:R-:W-:Y:S01]  /*dc50*/  IMAD R0, R4, 0x60, RZ ;  /* 0x0000006004007824 */ /* 0x002fe200078e02ff */
[C---:B------:R-:W-:Y:S02]  /*dc60*/  IADD3 R215, R206.reuse, 0x4800, RZ ;  /* 0x00004800ced77810 */ /* 0x040fe40007ffe0ff */
[----:B------:R-:W-:-:S02]  /*dc70*/  IADD3 R214, R206, 0x4000, RZ ;  /* 0x00004000ced67810 */ /* 0x000fc40007ffe0ff */
[C---:B------:R-:W-:Y:S02]  /*dc80*/  IADD3 R213, R206.reuse, 0x3800, RZ ;  /* 0x00003800ced57810 */ /* 0x040fe40007ffe0ff */
[C---:B------:R-:W-:Y:S02]  /*dc90*/  IADD3 R212, R206.reuse, 0x2800, RZ ;  /* 0x00002800ced47810 */ /* 0x040fe40007ffe0ff */
[C---:B------:R-:W-:Y:S02]  /*dca0*/  IADD3 R211, R206.reuse, 0x2000, RZ ;  /* 0x00002000ced37810 */ /* 0x040fe40007ffe0ff */
[C---:B------:R-:W-:Y:S02]  /*dcb0*/  IADD3 R210, R206.reuse, 0x1800, RZ ;  /* 0x00001800ced27810 */ /* 0x040fe40007ffe0ff */
[C---:B------:R-:W-:Y:S02]  /*dcc0*/  IADD3 R209, R206.reuse, 0x1000, RZ ;  /* 0x00001000ced17810 */ /* 0x040fe40007ffe0ff */
[----:B------:R-:W-:Y:S01]  /*dcd0*/  IADD3 R208, R206, 0x800, RZ ;  /* 0x00000800ced07810 */ /* 0x000fe20007ffe0ff */
[----:B---3--:R-:W-:Y:S01]  /*dce0*/  IMAD.WIDE.U32 R2, R6, 0x60, R8 ;  /* 0x0000006006027825 */ /* 0x008fe200078e0008 */
[----:B------:R-:W-:-:S04]  /*dcf0*/  DEPBAR.LE SB0, 0x0 ;  /* 0x000080000000791a */ /* 0x000fc80000000000 */
[----:B------:R-:W-:Y:S01]  /*dd00*/  BAR.SYNC.DEFER_BLOCKING 0x0 ;  /* 0x0000000000007b1d */ /* 0x000fe20000010000 */
[----:B------:R-:W-:Y:S02]  /*dd10*/  LEA R4, P0, R2, c[0x0][0x1f8], 0x1 ;  /* 0x00007e0002047a11 */ /* 0x000fe400078008ff */
[----:B------:R-:W-:-:S04]  /*dd20*/  IADD3 R0, R3, R0, RZ ;  /* 0x0000000003007210 */ /* 0x000fc80007ffe0ff */
[----:B------:R-:W-:Y:S02]  /*dd30*/  LEA.HI.X R5, R2, c[0x0][0x1fc], R0, 0x1, P0 ;  /* 0x00007f0002057a11 */ /* 0x000fe400000f0c00 */
[----:B------:R-:W-:Y:S02]  /*dd40*/  IADD3 R2, P3, R4, UR7, RZ ;  /* 0x0000000704027c10 */ /* 0x000fe4000ff7e0ff */
[----:B------:R-:W-:Y:S02]  /*dd50*/  SEL R0, R78, 0xffffffc0, !P2 ;  /* 0xffffffc04e007807 */ /* 0x000fe40005000000 */
[----:B------:R-:W-:Y:S02]  /*dd60*/  IADD3 R6, P0, R2, UR7, RZ ;  /* 0x0000000702067c10 */ /* 0x000fe4000ff1e0ff */
[----:B------:R-:W-:Y:S02]  /*dd70*/  IADD3.X R3, R5, UR5, RZ, P3, !PT ;  /* 0x0000000505037c10 */ /* 0x000fe40009ffe4ff */
[----:B------:R-:W-:-:S02]  /*dd80*/  ISETP.LT.OR P3, PT, R63, 0x21, P4 ;  /* 0x000000213f00780c */ /* 0x000fc40002761670 */
[----:B------:R-:W-:Y:S02]  /*dd90*/  IADD3.X R7, R3, UR5, RZ, P0, !PT ;  /* 0x0000000503077c10 */ /* 0x000fe400087fe4ff */
[C---:B------:R-:W-:Y:S02]  /*dda0*/  ISETP.LT.OR P0, PT, R63.reuse, 0x1, P5 ;  /* 0x000000013f00780c */ /* 0x040fe40002f01670 */
[----:B------:R-:W-:Y:S01]  /*ddb0*/  ISETP.LT.OR P2, PT, R63, 0x21, P5 ;  /* 0x000000213f00780c */ /* 0x000fe20002f41670 */
[----:B------:R-:W1:Y:S01]  /*ddc0*/  LDSM.16.M88.4 R16, [R201] ;  /* 0x00000000c910783b */ /* 0x000e620000000200 */
[-C--:B------:R-:W-:Y:S02]  /*ddd0*/  IADD3 R200, R201, R0.reuse, RZ ;  /* 0x00000000c9c87210 */ /* 0x080fe40007ffe0ff */
[----:B------:R-:W-:Y:S01]  /*dde0*/  IADD3 R75, R207, R0, RZ ;  /* 0x00000000cf4b7210 */ /* 0x000fe20007ffe0ff */
[----:B------:R-:W-:Y:S04]  /*ddf0*/  LDSM.16.M88.4 R32, [R206] ;  /* 0x00000000ce20783b */ /* 0x000fe80000000200 */
[----:B------:R-:W-:Y:S04]  /*de00*/  LDSM.16.M88.4 R28, [R201+0x1800] ;  /* 0x00180000c91c783b */ /* 0x000fe80000000200 */
[----:B------:R-:W3:Y:S04]  /*de10*/  LDSM.16.M88.4 R12, [R201+0x800] ;  /* 0x00080000c90c783b */ /* 0x000ee80000000200 */
[----:B------:R-:W4:Y:S04]  /*de20*/  LDSM.16.M88.4 R20, [R201+0x1000] ;  /* 0x00100000c914783b */ /* 0x000f280000000200 */
[----:B------:R-:W-:Y:S04]  /*de30*/  LDSM.16.M88.4 R76, [R201+0x2000] ;  /* 0x00200000c94c783b */ /* 0x000fe80000000200 */
[----:B------:R-:W-:Y:S04]  /*de40*/  LDSM.16.M88.4 R92, [R201+0x2800] ;  /* 0x00280000c95c783b */ /* 0x000fe80000000200 */
[----:B------:R-:W4:Y:S04]  /*de50*/  LDSM.16.M88.4 R56, [R206+0x800] ;  /* 0x00080000ce38783b */ /* 0x000f280000000200 */
[----:B------:R-:W4:Y:S04]  /*de60*/  LDSM.16.M88.4 R68, [R206+0x1000] ;  /* 0x00100000ce44783b */ /* 0x000f280000000200 */
[----:B------:R-:W2:Y:S04]  /*de70*/  LDSM.16.M88.4 R64, [R206+0x1800] ;  /* 0x00180000ce40783b */ /* 0x000ea80000000200 */
[----:B------:R-:W-:Y:S01]  /*de80*/  LDSM.16.M88.4 R96, [R206+0x2000] ;  /* 0x00200000ce60783b */ /* 0x000fe20000000200 */
[----:B-1----:R-:W-:Y:S03]  /*de90*/  HMMA.16816.F32.BF16 R40, R124, R18, RZ ;  /* 0x000000127c28723c */ /* 0x002fe600000418ff */
[----:B------:R-:W-:Y:S04]  /*dea0*/  LDSM.16.M88.4 R100, [R206+0x2800] ;  /* 0x00280000ce64783b */ /* 0x000fe80000000200 */
[----:B------:R-:W-:Y:S01]  /*deb0*/  @!PT LDS RZ, [RZ] ;  /* 0x00000000fffff984 */ /* 0x000fe20000000800 */
[----:B------:R-:W-:Y:S01]  /*dec0*/  @!PT LDS RZ, [RZ] ;  /* 0x00000000fffff984 */ /* 0x000fe20000000800 */
[----:B------:R-:W-:Y:S01]  /*ded0*/  @!PT LDS RZ, [RZ] ;  /* 0x00000000fffff984 */ /* 0x000fe20000000800 */
[----:B------:R1:W-:Y:S01]  /*dee0*/  LDGSTS.E.BYPASS.LTC128B.128 [R219+0x100], [R4.64], !P1 ;  /* 0x0010000004db7fae */ /* 0x0003e2000c901d48 */
[----:B------:R-:W-:-:S03]  /*def0*/  ISETP.LT.OR P1, PT, R63, 0x41, P4 ;  /* 0x000000413f00780c */ /* 0x000fc60002721670 */
[----:B------:R1:W-:Y:S01]  /*df00*/  LDGSTS.E.BYPASS.LTC128B.128 [R219+0x3100], [R4.64+0x80], !P0 ;  /* 0x0310008004db7fae */ /* 0x0003e2000c101d48 */
[----:B------:R-:W-:Y:S01]  /*df10*/  ISETP.LT.OR P0, PT, R63, 0x41, P5 ;  /* 0x000000413f00780c */ /* 0x000fe20002f01670 */
[C---:B---3--:R-:W-:Y:S02]  /*df20*/  HMMA.16816.F32.BF16 R36, R124.reuse, R14, RZ ;  /* 0x0000000e7c24723c */ /* 0x048fe400000418ff */
[----:B------:R3:W-:Y:S04]  /*df30*/  LDGSTS.E.BYPASS.LTC128B.128 [R219+0x1100], [R2.64], !P3 ;  /* 0x0110000002db7fae */ /* 0x0007e8000d901d48 */
[----:B------:R3:W-:Y:S02]  /*df40*/  LDGSTS.E.BYPASS.LTC128B.128 [R219+0x4100], [R2.64+0x80], !P2 ;  /* 0x0410008002db7fae */ /* 0x0007e4000d101d48 */
[C---:B------:R-:W-:Y:S02]  /*df50*/  HMMA.16816.F32.BF16 R24, R124.reuse, R12, RZ ;  /* 0x0000000c7c18723c */ /* 0x040fe400000418ff */
[----:B------:R1:W-:Y:S04]  /*df60*/  LDGSTS.E.BYPASS.LTC128B.128 [R219+0x2100], [R6.64], !P1 ;  /* 0x0210000006db7fae */ /* 0x0003e8000c901d48 */
[----:B------:R1:W-:Y:S01]  /*df70*/  LDGSTS.E.BYPASS.LTC128B.128 [R219+0x5100], [R6.64+0x80], !P0 ;  /* 0x0510008006db7fae */ /* 0x0003e2000c101d48 */
[----:B------:R-:W-:Y:S01]  /*df80*/  ISETP.GT.AND P0, PT, R136, R226, PT ;  /* 0x000000e28800720c */ /* 0x000fe20003f04270 */
[----:B----4-:R-:W-:Y:S02]  /*df90*/  HMMA.16816.F32.BF16 R12, R124, R22, RZ ;  /* 0x000000167c0c723c */ /* 0x010fe400000418ff */
[----:B------:R-:W4:Y:S04]  /*dfa0*/  LDSM.16.M88.4 R48, [R200] ;  /* 0x00000000c830783b */ /* 0x000f280000000200 */
[----:B------:R-:W2:Y:S02]  /*dfb0*/  LDSM.16.M88.4 R52, [R75+-0x3000] ;  /* 0xffd000004b34783b */ /* 0x000ea40000000200 */
[C---:B------:R-:W-:Y:S02]  /*dfc0*/  HMMA.16816.F32.BF16 R84, R128.reuse, R58, R36 ;  /* 0x0000003a8054723c */ /* 0x040fe40000041824 */
[----:B------:R-:W2:Y:S04]  /*dfd0*/  LDSM.16.M88.4 R80, [R200+0x800] ;  /* 0x00080000c850783b */ /* 0x000ea80000000200 */
[----:B------:R-:W2:Y:S02]  /*dfe0*/  LDSM.16.M88.4 R36, [R201+0x3000] ;  /* 0x00300000c924783b */ /* 0x000ea40000000200 */
[C---:B------:R-:W-:Y:S02]  /*dff0*/  HMMA.16816.F32.BF16 R24, R128.reuse, R56, R24 ;  /* 0x000000388018723c */ /* 0x040fe40000041818 */
[----:B------:R-:W2:Y:S04]  /*e000*/  LDSM.16.M88.4 R56, [R75+-0x2800] ;  /* 0xffd800004b38783b */ /* 0x000ea80000000200 */
[----:B------:R-:W-:Y:S02]  /*e010*/  LDSM.16.M88.4 R112, [R201+0x3800] ;  /* 0x00380000c970783b */ /* 0x000fe40000000200 */
[----:B------:R-:W-:Y:S02]  /*e020*/  HMMA.16816.F32.BF16 R120, R128, R70, R12 ;  /* 0x000000468078723c */ /* 0x000fe4000004180c */
[----:B------:R-:W-:Y:S04]  /*e030*/  LDSM.16.M88.4 R116, [R200+0x3000] ;  /* 0x00300000c874783b */ /* 0x000fe80000000200 */
[----:B------:R-:W-:Y:S02]  /*e040*/  LDSM.16.M88.4 R108, [R206+0x3800] ;  /* 0x00380000ce6c783b */ /* 0x000fe40000000200 */
[----:B-1----:R-:W-:Y:S02]  /*e050*/  HMMA.16816.F32.BF16 R4, R124, R30, RZ ;  /* 0x0000001e7c04723c */ /* 0x002fe400000418ff */
[----:B------:R-:W0:Y:S01]  /*e060*/  LDGDEPBAR ;  /* 0x00000000000079af */ /* 0x000e220000000000 */
[----:B--2---:R-:W-:-:S04]  /*e070*/  LOP3.LUT R10, R10, 0xfffdffff, RZ, 0xc0, !PT ;  /* 0xfffdffff0a0a7812 */ /* 0x004fc800078ec0ff */
[----:B------:R-:W-:-:S05]  /*e080*/  @P5 LOP3.LUT R10, R10, 0x20000, RZ, 0xfc, !PT ;  /* 0x000200000a0a5812 */ /* 0x000fca00078efcff */
[----:B------:R1:W-:Y:S02]  /*e090*/  STL [R1+0x18], R10 ;  /* 0x0000180a01007387 */ /* 0x0003e40000100800 */
[C---:B-1----:R-:W-:Y:S08]  /*e0a0*/  HMMA.16816.F32.BF16 R8, R124.reuse, R16, RZ ;  /* 0x000000107c08723c */ /* 0x042ff000000418ff */
[----:B------:R-:W-:Y:S08]  /*e0b0*/  HMMA.16816.F32.BF16 R16, R124, R20, RZ ;  /* 0x000000147c10723c */ /* 0x000ff000000418ff */
[C---:B------:R-:W-:Y:S01]  /*e0c0*/  HMMA.16816.F32.BF16 R20, R128.reuse, R34, R40 ;  /* 0x000000228014723c */ /* 0x040fe20000041828 */
[----:B------:R-:W-:Y:S07]  /*e0d0*/  LDSM.16.M88.4 R40, [R200+0x1800] ;  /* 0x00180000c828783b */ /* 0x000fee0000000200 */
[----:B------:R-:W-:Y:S01]  /*e0e0*/  HMMA.16816.F32.BF16 R44, R128, R32, R8 ;  /* 0x00000020802c723c */ /* 0x000fe20000041808 */
[----:B------:R-:W-:Y:S07]  /*e0f0*/  LDSM.16.M88.4 R32, [R200+0x2000] ;  /* 0x00200000c820783b */ /* 0x000fee0000000200 */
[----:B------:R-:W-:Y:S08]  /*e100*/  HMMA.16816.F32.BF16 R8, R124, R28, RZ ;  /* 0x0000001c7c08723c */ /* 0x000ff000000418ff */
[----:B------:R-:W-:Y:S01]  /*e110*/  HMMA.16816.F32.BF16 R88, R128, R68, R16 ;  /* 0x000000448058723c */ /* 0x000fe20000041810 */
[----:B------:R-:W-:Y:S07]  /*e120*/  LDSM.16.M88.4 R68, [R75+-0x2000] ;  /* 0xffe000004b44783b */ /* 0x000fee0000000200 */
[----:B------:R-:W-:Y:S08]  /*e130*/  HMMA.16816.F32.BF16 R28, R124, R76, RZ ;  /* 0x0000004c7c1c723c */ /* 0x000ff000000418ff */
[----:B-----5:R-:W-:Y:S08]  /*e140*/  HMMA.16816.F32.BF16 R132, R128, R64, R8 ;  /* 0x000000408084723c */ /* 0x020ff00000041808 */
[----:B----4-:R-:W-:Y:S08]  /*e150*/  HMMA.16816.F32.BF16 R8, R156, R48, R44 ;  /* 0x000000309c08723c */ /* 0x010ff0000004182c */
[----:B------:R-:W-:Y:S08]  /*e160*/  HMMA.16816.F32.BF16 R64, R128, R66, R4 ;  /* 0x000000428040723c */ /* 0x000ff00000041804 */
[----:B------:R-:W-:Y:S01]  /*e170*/  HMMA.16816.F32.BF16 R4, R156, R50, R20 ;  /* 0x000000329c04723c */ /* 0x000fe20000041814 */
[----:B------:R-:W-:Y:S07]  /*e180*/  LDSM.16.M88.4 R48, [R200+0x1000] ;  /* 0x00100000c830783b */ /* 0x000fee0000000200 */
[----:B------:R-:W-:Y:S08]  /*e190*/  HMMA.16816.F32.BF16 R12, R176, R52, R8 ;  /* 0x00000034b00c723c */ /* 0x000ff00000041808 */
[C---:B------:R-:W-:Y:S01]  /*e1a0*/  HMMA.16816.F32.BF16 R16, R124.reuse, R78, RZ ;  /* 0x0000004e7c10723c */ /* 0x040fe200000418ff */
[----:B------:R-:W1:Y:S07]  /*e1b0*/  LDSM.16.M88.4 R76, [R206+0x3000] ;  /* 0x00300000ce4c783b */ /* 0x000e6e0000000200 */
[----:B------:R-:W-:Y:S08]  /*e1c0*/  HMMA.16816.F32.BF16 R8, R124, R92, RZ ;  /* 0x0000005c7c08723c */ /* 0x000ff000000418ff */
[----:B------:R-:W-:Y:S08]  /*e1d0*/  HMMA.16816.F32.BF16 R44, R156, R80, R24 ;  /* 0x000000509c2c723c */ /* 0x000ff00000041818 */
[----:B------:R-:W-:Y:S08]  /*e1e0*/  HMMA.16816.F32.BF16 R24, R176, R54, R4 ;  /* 0x00000036b018723c */ /* 0x000ff00000041804 */
[----:B------:R-:W-:Y:S01]  /*e1f0*/  HMMA.16816.F32.BF16 R4, R124, R94, RZ ;  /* 0x0000005e7c04723c */ /* 0x000fe200000418ff */
[----:B------:R-:W2:Y:S07]  /*e200*/  LDSM.16.M88.4 R92, [R200+0x2800] ;  /* 0x00280000c85c783b */ /* 0x000eae0000000200 */
[----:B------:R-:W-:Y:S08]  /*e210*/  HMMA.16816.F32.BF16 R20, R180, R36, R12 ;  /* 0x00000024b414723c */ /* 0x000ff0000004180c */
[----:B------:R-:W-:Y:S08]  /*e220*/  HMMA.16816.F32.BF16 R12, R128, R100, R8 ;  /* 0x00000064800c723c */ /* 0x000ff00000041808 */
[----:B------:R-:W-:Y:S01]  /*e230*/  HMMA.16816.F32.BF16 R8, R156, R82, R84 ;  /* 0x000000529c08723c */ /* 0x000fe20000041854 */
[----:B------:R-:W4:Y:S04]  /*e240*/  LDSM.16.M88.4 R80, [R75+-0x1800] ;  /* 0xffe800004b50783b */ /* 0x000f280000000200 */
[----:B------:R-:W-:Y:S03]  /*e250*/  LDSM.16.M88.4 R84, [R75+-0x1000] ;  /* 0xfff000004b54783b */ /* 0x000fe60000000200 */
[C---:B------:R-:W-:Y:S08]  /*e260*/  HMMA.16816.F32.BF16 R104, R128.reuse, R96, R28 ;  /* 0x000000608068723c */ /* 0x040ff0000004181c */
[C---:B------:R-:W-:Y:S08]  /*e270*/  HMMA.16816.F32.BF16 R28, R128.reuse, R98, R16 ;  /* 0x00000062801c723c */ /* 0x040ff00000041810 */
[----:B------:R-:W-:Y:S01]  /*e280*/  HMMA.16816.F32.BF16 R96, R128, R102, R4 ;  /* 0x000000668060723c */ /* 0x000fe20000041804 */
[----:B------:R-:W-:Y:S07]  /*e290*/  LDSM.16.M88.4 R100, [R75+-0x800] ;  /* 0xfff800004b64783b */ /* 0x000fee0000000200 */
[----:B------:R-:W-:Y:S08]  /*e2a0*/  HMMA.16816.F32.BF16 R4, R176, R56, R44 ;  /* 0x00000038b004723c */ /* 0x000ff0000004182c */
[----:B-1----:R-:W-:Y:S08]  /*e2b0*/  HMMA.16816.F32.BF16 R20, R184, R76, R20 ;  /* 0x0000004cb814723c */ /* 0x002ff00000041814 */
[----:B------:R-:W-:Y:S08]  /*e2c0*/  HMMA.16816.F32.BF16 R16, R180, R38, R24 ;  /* 0x00000026b410723c */ /* 0x000ff00000041818 */
[----:B------:R-:W-:Y:S01]  /*e2d0*/  HMMA.16816.F32.BF16 R36, R156, R50, R120 ;  /* 0x000000329c24723c */ /* 0x000fe20000041878 */
[----:B------:R-:W1:Y:S07]  /*e2e0*/  LDSM.16.M88.4 R120, [R75] ;  /* 0x000000004b78783b */ /* 0x000e6e0000000200 */
        /* <DEDUP_REMOVED lines=13> */
[----:B------:R-:W1:Y:S07]  /*e3c0*/  LDSM.16.M88.4 R92, [R200+0x3800] ;  /* 0x00380000c85c783b */ /* 0x000e6e0000000200 */
[----:B------:R-:W-:Y:S08]  /*e3d0*/  HMMA.16816.F32.BF16 R20, R180, R114, R24 ;  /* 0x00000072b414723c */ /* 0x000ff00000041818 */
[----:B------:R-:W-:Y:S08]  /*e3e0*/  HMMA.16816.F32.BF16 R16, R176, R68, R88 ;  /* 0x00000044b010723c */ /* 0x000ff00000041858 */
[----:B------:R-:W-:Y:S08]  /*e3f0*/  HMMA.16816.F32.BF16 R12, R184, R108, R12 ;  /* 0x0000006cb80c723c */ /* 0x000ff0000004180c */
[C---:B----4-:R-:W-:Y:S08]  /*e400*/  HMMA.16816.F32.BF16 R48, R176.reuse, R80, R48 ;  /* 0x00000050b030723c */ /* 0x050ff00000041830 */
[----:B------:R-:W-:Y:S08]  /*e410*/  HMMA.16816.F32.BF16 R64, R176, R82, R64 ;  /* 0x00000052b040723c */ /* 0x000ff00000041840 */
[----:B-1----:R-:W-:Y:S08]  /*e420*/  HMMA.16816.F32.BF16 R24, R196, R120, R4 ;  /* 0x00000078c418723c */ /* 0x002ff00000041804 */
[----:B------:R-:W-:Y:S01]  /*e430*/  HMMA.16816.F32.BF16 R80, R176, R100, R40 ;  /* 0x00000064b050723c */ /* 0x000fe20000041828 */
[----:B------:R-:W1:Y:S07]  /*e440*/  LDSM.16.M88.4 R40, [R206+0x4000] ;  /* 0x00400000ce28783b */ /* 0x000e6e0000000200 */
[----:B------:R-:W-:Y:S08]  /*e450*/  HMMA.16816.F32.BF16 R4, R188, R118, R8 ;  /* 0x00000076bc04723c */ /* 0x000ff00000041808 */
[----:B------:R-:W-:Y:S01]  /*e460*/  HMMA.16816.F32.BF16 R36, R176, R70, R36 ;  /* 0x00000046b024723c */ /* 0x000fe20000041824 */
[----:B------:R-:W-:-:S04]  /*e470*/  FMUL.FTZ R0, R24, c[0x0][0x320] ;  /* 0x0000c80018007a20 */ /* 0x000fc80000410000 */
[----:B------:R4:W1:Y:S03]  /*e480*/  MUFU.TANH R98, R0 ;  /* 0x0000000000627308 */ /* 0x0008660000002400 */
[----:B------:R-:W-:Y:S01]  /*e490*/  HMMA.16816.F32.BF16 R68, R176, R84, R52 ;  /* 0x00000054b044723c */ /* 0x000fe20000041834 */
[----:B------:R-:W1:Y:S07]  /*e4a0*/  LDSM.16.M88.4 R52, [R75+0x800] ;  /* 0x000800004b34783b */ /* 0x000e6e0000000200 */
[----:B------:R-:W-:Y:S01]  /*e4b0*/  HMMA.16816.F32.BF16 R20, R184, R110, R20 ;  /* 0x0000006eb814723c */ /* 0x000fe20000041814 */
[----:B----4-:R-:W-:-:S07]  /*e4c0*/  FMUL.FTZ R0, R25, c[0x0][0x320] ;  /* 0x0000c80019007a20 */ /* 0x010fce0000410000 */
[----:B--2---:R-:W-:Y:S01]  /*e4d0*/  HMMA.16816.F32.BF16 R8, R180, R32, R16 ;  /* 0x00000020b408723c */ /* 0x004fe20000041810 */
[----:B------:R2:W4:Y:S07]  /*e4e0*/  MUFU.TANH R96, R0 ;  /* 0x0000000000607308 */ /* 0x00052e0000002400 */
[----:B------:R-:W-:Y:S08]  /*e4f0*/  HMMA.16816.F32.BF16 R16, R188, R92, R12 ;  /* 0x0000005cbc10723c */ /* 0x000ff0000004180c */
[----:B------:R-:W-:Y:S01]  /*e500*/  HMMA.16816.F32.BF16 R100, R176, R102, R28 ;  /* 0x00000066b064723c */ /* 0x000fe2000004181c */
[----:B------:R-:W3:Y:S01]  /*e510*/  LDSM.16.M88.4 R28, [R200+0x4000] ;  /* 0x00400000c81c783b */ /* 0x000ee20000000200 */
[----:B--2---:R-:W-:-:S04]  /*e520*/  FMUL.FTZ R0, R26, c[0x0][0x320] ;  /* 0x0000c8001a007a20 */ /* 0x004fc80000410000 */
[----:B------:R2:W1:Y:S02]  /*e530*/  MUFU.TANH R99, R0 ;  /* 0x0000000000637308 */ /* 0x0004640000002400 */
[----:B------:R-:W-:Y:S08]  /*e540*/  HMMA.16816.F32.BF16 R12, R196, R122, R4 ;  /* 0x0000007ac40c723c */ /* 0x000ff00000041804 */
[----:B------:R-:W-:Y:S01]  /*e550*/  HMMA.16816.F32.BF16 R32, R180, R34, R36 ;  /* 0x00000022b420723c */ /* 0x000fe20000041824 */
[----:B------:R-:W3:Y:S01]  /*e560*/  LDSM.16.M88.4 R36, [R206+0x4800] ;  /* 0x00480000ce24783b */ /* 0x000ee20000000200 */
[----:B--2---:R-:W-:-:S06]  /*e570*/  FMUL.FTZ R0, R27, c[0x0][0x320] ;  /* 0x0000c8001b007a20 */ /* 0x004fcc0000410000 */
[----:B------:R-:W-:Y:S01]  /*e580*/  HMMA.16816.F32.BF16 R4, R188, R94, R20 ;  /* 0x0000005ebc04723c */ /* 0x000fe20000041814 */
[----:B------:R2:W2:Y:S07]  /*e590*/  MUFU.TANH R97, R0 ;  /* 0x0000000000617308 */ /* 0x0004ae0000002400 */
[----:B-1----:R-:W-:Y:S08]  /*e5a0*/  HMMA.16816.F32.BF16 R8, R184, R40, R8 ;  /* 0x00000028b808723c */ /* 0x002ff00000041808 */
[----:B------:R-:W-:Y:S01]  /*e5b0*/  HMMA.16816.F32.BF16 R24, R196, R52, R16 ;  /* 0x00000034c418723c */ /* 0x000fe20000041810 */
[----:B--2---:R-:W-:-:S04]  /*e5c0*/  FMUL.FTZ R0, R12, c[0x0][0x320] ;  /* 0x0000c8000c007a20 */ /* 0x004fc80000410000 */
[----:B------:R1:W2:Y:S03]  /*e5d0*/  MUFU.TANH R92, R0 ;  /* 0x00000000005c7308 */ /* 0x0002a60000002400 */
[----:B------:R-:W-:Y:S01]  /*e5e0*/  HMMA.16816.F32.BF16 R84, R176, R86, R44 ;  /* 0x00000056b054723c */ /* 0x000fe2000004182c */
[----:B------:R-:W-:Y:S07]  /*e5f0*/  LDSM.16.M88.4 R44, [R75+0x1000] ;  /* 0x001000004b2c783b */ /* 0x000fee0000000200 */
[----:B------:R-:W-:Y:S01]  /*e600*/  HMMA.16816.F32.BF16 R56, R180, R76, R48 ;  /* 0x0000004cb438723c */ /* 0x000fe20000041830 */
[----:B------:R-:W2:Y:S01]  /*e610*/  LDSM.16.M88.4 R48, [R201+0x5000] ;  /* 0x00500000c930783b */ /* 0x000ea20000000200 */
        /* <DEDUP_REMOVED lines=8> */
[C---:B---3--:R-:W-:Y:S08]  /*e6a0*/  HMMA.16816.F32.BF16 R16, R188.reuse, R28, R8 ;  /* 0x0000001cbc10723c */ /* 0x048ff00000041808 */
[----:B------:R-:W-:Y:S01]  /*e6b0*/  HMMA.16816.F32.BF16 R8, R188, R30, R20 ;  /* 0x0000001ebc08723c */ /* 0x000fe20000041814 */
[----:B------:R-:W-:Y:S01]  /*e6c0*/  LDSM.16.M88.4 R28, [R206+0x5000] ;  /* 0x00500000ce1c783b */ /* 0x000fe20000000200 */
[----:B-1----:R-:W-:-:S06]  /*e6d0*/  FMUL.FTZ R0, R15, c[0x0][0x320] ;  /* 0x0000c8000f007a20 */ /* 0x002fcc0000410000 */
[C---:B------:R-:W-:Y:S01]  /*e6e0*/  HMMA.16816.F32.BF16 R12, R184.reuse, R36, R56 ;  /* 0x00000024b80c723c */ /* 0x040fe20000041838 */
[----:B------:R-:W1:Y:S01]  /*e6f0*/  LDSM.16.M88.4 R56, [R201+0x5800] ;  /* 0x00580000c938783b */ /* 0x000e620000000200 */
[----:B------:R3:W1:Y:S06]  /*e700*/  MUFU.TANH R93, R0 ;  /* 0x00000000005d7308 */ /* 0x00066c0000002400 */
[----:B------:R-:W-:Y:S01]  /*e710*/  HMMA.16816.F32.BF16 R20, R184, R38, R64 ;  /* 0x00000026b814723c */ /* 0x000fe20000041840 */
[----:B------:R-:W4:Y:S07]  /*e720*/  LDSM.16.M88.4 R36, [R75+0x1800] ;  /* 0x001800004b24783b */ /* 0x000f2e0000000200 */
[----:B--2---:R-:W-:Y:S01]  /*e730*/  HMMA.16816.F32.BF16 R68, R180, R48, R68 ;  /* 0x00000030b444723c */ /* 0x004fe20000041844 */
[----:B---3--:R-:W-:-:S04]  /*e740*/  FMUL.FTZ R0, R24, c[0x0][0x320] ;  /* 0x0000c80018007a20 */ /* 0x008fc80000410000 */
[----:B------:R2:W3:Y:S03]  /*e750*/  MUFU.TANH R88, R0 ;  /* 0x0000000000587308 */ /* 0x0004e60000002400 */
[----:B------:R-:W-:Y:S01]  /*e760*/  HMMA.16816.F32.BF16 R32, R180, R50, R84 ;  /* 0x00000032b420723c */ /* 0x000fe20000041854 */
[----:B------:R-:W-:Y:S01]  /*e770*/  LDSM.16.M88.4 R48, [R206+0x5800] ;  /* 0x00580000ce30783b */ /* 0x000fe20000000200 */
[----:B--2---:R-:W-:-:S06]  /*e780*/  FMUL.FTZ R0, R25, c[0x0][0x320] ;  /* 0x0000c80019007a20 */ /* 0x004fcc0000410000 */
[----:B-1----:R-:W-:Y:S01]  /*e790*/  HMMA.16816.F32.BF16 R52, R180, R56, R80 ;  /* 0x00000038b434723c */ /* 0x002fe20000041850 */
[----:B------:R1:W2:Y:S02]  /*e7a0*/  MUFU.TANH R79, R0 ;  /* 0x00000000004f7308 */ /* 0x0002a40000002400 */
        /* <DEDUP_REMOVED lines=19> */
[----:B----4-:R-:W-:Y:S01]  /*e8e0*/  HMMA.16816.F32.BF16 R20, R196, R36, R16 ;  /* 0x00000024c414723c */ /* 0x010fe20000041810 */
[----:B--2---:R-:W-:-:S04]  /*e8f0*/  FMUL.FTZ R0, R24, c[0x0][0x320] ;  /* 0x0000c80018007a20 */ /* 0x004fc80000410000 */
[----:B------:R2:W4:Y:S11]  /*e900*/  MUFU.TANH R66, R0 ;  /* 0x0000000000427308 */ /* 0x0005360000002400 */
        /* <DEDUP_REMOVED lines=88> */
[----:B------:R-:W-:-:S04]  /*ee90*/  USHF.L.U64.HI UR5, UR4, UR6, UR5 ;  /* 0x0000000604057299 */ /* 0x000fc80008010205 */
[----:B------:R-:W-:Y:S02]  /*eea0*/  IMAD R4, R2, c[0x0][0x1e0], RZ ;  /* 0x0000780002047a24 */ /* 0x000fe400078e02ff */
[----:B------:R-:W-:-:S04]  /*eeb0*/  IMAD.WIDE.U32 R2, R0, c[0x0][0x1e0], RZ ;  /* 0x0000780000027a25 */ /* 0x000fc800078e00ff */
[----:B------:R-:W-:Y:S02]  /*eec0*/  IMAD R0, R0, c[0x0][0x1e4], R4 ;  /* 0x0000790000007a24 */ /* 0x000fe400078e0204 */
[----:B------:R-:W-:-:S04]  /*eed0*/  IMAD.WIDE.U32 R6, R2, 0x60, R138 ;  /* 0x0000006002067825 */ /* 0x000fc800078e008a */
[----:B------:R-:W-:Y:S01]  /*eee0*/  IMAD.IADD R0, R3, 0x1, R0 ;  /* 0x0000000103007824 */ /* 0x000fe200078e0200 */
[----:B------:R-:W-:-:S03]  /*eef0*/  LEA R4, P0, R6, c[0x0][0x1c8], 0x1 ;  /* 0x0000720006047a11 */ /* 0x000fc600078008ff */
[----:B------:R-:W-:Y:S01]  /*ef00*/  IMAD R0, R0, 0x60, RZ ;  /* 0x0000006000007824 */ /* 0x000fe200078e02ff */
[----:B------:R-:W-:-:S03]  /*ef10*/  IADD3 R2, P2, R4, UR7, RZ ;  /* 0x0000000704027c10 */ /* 0x000fc6000ff5e0ff */
[----:B------:R-:W-:-:S05]  /*ef20*/  IMAD.IADD R0, R7, 0x1, R0 ;  /* 0x0000000107007824 */ /* 0x000fca00078e0200 */
        /* <DEDUP_REMOVED lines=13> */
.L_x_792:
[----:B--234-:R-:W-:Y:S05]  /*f000*/  BSYNC B0 ;  /* 0x0000000000007941 */ /* 0x01cfea0003800000 */
.L_x_791:
[----:B-1----:R-:W2:Y:S04]  /*f010*/  LDL R0, [R1+0x1c] ;  /* 0x00001c0001007983 */ /* 0x002ea80000100800 */
[----:B------:R-:W3:Y:S01]  /*f020*/  LDL R8, [R1+0x4] ;  /* 0x0000040001087983 */ /* 0x000ee20000100800 */
[----:B------:R-:W-:Y:S01]  /*f030*/  ISETP.NE.AND P0, PT, R142, 0x1, PT ;  /* 0x000000018e00780c */ /* 0x000fe20003f05270 */
[----:B------:R-:W-:-:S02]  /*f040*/  ULDC UR4, c[0x0][0x324] ;  /* 0x0000c90000047ab9 */ /* 0x000fc40000000800 */
[----:B------:R-:W-:Y:S01]  /*f050*/  ULOP3.LUT UR4, URZ, UR4, URZ, 0x33, !UPT ;  /* 0x000000043f047292 */ /* 0x000fe2000f8e333f */
[----:B------:R-:W0:Y:S01]  /*f060*/  LDGDEPBAR ;  /* 0x00000000000079af */ /* 0x000e220000000000 */
[----:B--2---:R-:W-:-:S08]  /*f070*/  IMAD.IADD R0, R0, 0x1, R146 ;  /* 0x0000000100007824 */ /* 0x004fd000078e0292 */
[----:B------:R-:W-:-:S04]  /*f080*/  @P0 IMAD.HI.U32 R2, R0, c[0x0][0x2c8], RZ ;  /* 0x0000b20000020a27 */ /* 0x000fc800078e00ff */
[----:B------:R-:W-:Y:S01]  /*f090*/  IMAD.MOV.U32 R4, RZ, RZ, R0 ;  /* 0x000000ffff047224 */ /* 0x000fe200078e0000 */
[----:B------:R-:W-:Y:S01]  /*f0a0*/  @P0 SHF.R.U32.HI R4, RZ, c[0x0][0x2cc], R2 ;  /* 0x0000b300ff040a19 */ /* 0x000fe20000011602 */
[----:B------:R-:W-:Y:S01]  /*f0b0*/  IMAD.IADD R0, R140, 0x1, R60 ;  /* 0x000000018c007824 */ /* 0x000fe200078e023c */
[----:B------:R-:W-:-:S03]  /*f0c0*/  ISETP.GE.AND P0, PT, R141, 0x1, PT ;  /* 0x000000018d00780c */ /* 0x000fc60003f06270 */
[----:B------:R-:W1:Y:S01]  /*f0d0*/  SHFL.IDX PT, R3, R4, RZ, 0x1c1f ;  /* 0x001c1fff04037589 */ /* 0x000e6200000e0000 */
[C---:B---3--:R-:W-:Y:S02]  /*f0e0*/  IADD3 R2, -R8.reuse, 0x1, R0 ;  /* 0x0000000108027810 */ /* 0x048fe40007ffe100 */
[----:B------:R-:W-:Y:S01]  /*f0f0*/  IADD3 R7, -R8, R0, RZ ;  /* 0x0000000008077210 */ /* 0x000fe20007ffe1ff */
[----:B------:R-:W-:Y:S02]  /*f100*/  IMAD.IADD R8, R60, 0x1, -R8 ;  /* 0x000000013c087824 */ /* 0x000fe400078e0a08 */
[----:B------:R-:W-:-:S05]  /*f110*/  IMAD.IADD R2, R2, 0x1, -R137 ;  /* 0x0000000102027824 */ /* 0x000fca00078e0a89 */
[C---:B------:R-:W-:Y:S02]  /*f120*/  IADD3 R5, R2.reuse, c[0x0][0x328], RZ ;  /* 0x0000ca0002057a10 */ /* 0x040fe40007ffe0ff */
[----:B------:R-:W-:-:S03]  /*f130*/  IADD3 R6, R2, UR4, RZ ;  /* 0x0000000402067c10 */ /* 0x000fc6000fffe0ff */
[----:B-1----:R-:W-:Y:S01]  /*f140*/  IMAD.IADD R2, R5, 0x1, R3 ;  /* 0x0000000105027824 */ /* 0x002fe200078e0203 */
[----:B------:R-:W-:-:S04]  /*f150*/  IADD3 R0, R6, R3, RZ ;  /* 0x0000000306007210 */ /* 0x000fc80007ffe0ff */
[----:B------:R-:W-:Y:S01]  /*f160*/  IMNMX R2, R7, R2, PT ;  /* 0x0000000207027217 */ /* 0x000fe20003800200 */
[----:B------:R-:W-:Y:S05]  /*f170*/  @!P0 BRA `(.L_x_793) ;  /* 0x0000014000008947 */ /* 0x000fea0003800000 */
[----:B------:R-:W-:Y:S01]  /*f180*/  IADD3 R3, -R137, R140, R3 ;  /* 0x0000008c89037210 */ /* 0x000fe20007ffe103 */
[----:B------:R-:W-:Y:S03]  /*f190*/  BSSY B0, `(.L_x_794) ;  /* 0x000000e000007945 */ /* 0x000fe60003800000 */
        /* <DEDUP_REMOVED lines=9> */
.L_x_795:
[----:B------:R-:W-:-:S04]  /*f230*/  MOV R9, c[0x0][0x32c] ;  /* 0x0000cb0000097a02 */ /* 0x000fc80000000f00 */
[----:B------:R-:W-:-:S13]  /*f240*/  ISETP.NE.AND P0, PT, R9, 0x1, PT ;  /* 0x000000010900780c */ /* 0x000fda0003f05270 */
[----:B------:R-:W-:-:S05]  /*f250*/  @P0 IMAD.HI.U32 R9, R3, c[0x0][0x330], RZ ;  /* 0x0000cc0003090a27 */ /* 0x000fca00078e00ff */
[----:B------:R-:W-:Y:S02]  /*f260*/  @P0 SHF.R.U32.HI R3, RZ, c[0x0][0x334], R9 ;  /* 0x0000cd00ff030a19 */ /* 0x000fe40000011609 */
.L_x_796:
[----:B------:R-:W-:Y:S05]  /*f270*/  BSYNC B0 ;  /* 0x0000000000007941 */ /* 0x000fea0003800000 */
.L_x_794:
[----:B------:R-:W-:-:S05]  /*f280*/  IMAD R3, R3, c[0x0][0x32c], R8 ;  /* 0x0000cb0003037a24 */ /* 0x000fca00078e0208 */
[----:B------:R-:W-:Y:S02]  /*f290*/  IADD3 R9, R3, c[0x0][0x32c], RZ ;  /* 0x0000cb0003097a10 */ /* 0x000fe40007ffe0ff */
[----:B------:R-:W-:Y:S02]  /*f2a0*/  IMNMX R0, R0, R3, !PT ;  /* 0x0000000300007217 */ /* 0x000fe40007800200 */
[----:B------:R-:W-:Y:S02]  /*f2b0*/  IMNMX R2, R2, R9, PT ;  /* 0x0000000902027217 */ /* 0x000fe40003800200 */
.L_x_793:
[C---:B------:R-:W-:Y:S01]  /*f2c0*/  ISETP.GE.AND P0, PT, R60.reuse, 0x9, PT ;  /* 0x000000093c00780c */ /* 0x040fe20003f06270 */
[----:B------:R-:W1:Y:S01]  /*f2d0*/  SHFL.IDX PT, R3, R4, 0x1, 0x1c1f ;  /* 0x003c1f0004037f89 */ /* 0x000e6200000e0000 */
        /* <DEDUP_REMOVED lines=67> */
[----:B------:R-:W-:Y:S02]  /*f710*/  ISETP.GE.AND P5, PT, R60, 0x41, PT ;  /* 0x000000413c00780c */ /* 0x000fe40003fa6270 */
[----:B------:R-:W-:-:S02]  /*f720*/  FSEL R161, R49, -INF , !P0 ;  /* 0xff80000031a17808 */ /* 0x000fc40004000000 */
[----:B------:R-:W-:Y:S02]  /*f730*/  ISETP.GT.AND P0, PT, R0, 0x39, !P6 ;  /* 0x000000390000780c */ /* 0x000fe40007704270 */
[----:B------:R-:W-:Y:S02]  /*f740*/  ISETP.GE.AND P4, PT, R60, 0x42, PT ;  /* 0x000000423c00780c */ /* 0x000fe40003f86270 */
        /* <DEDUP_REMOVED lines=13> */
[----:B------:R-:W-:-:S04]  /*f820*/  ISETP.GT.AND P0, PT, R0, 0x48, !P3 ;  /* 0x000000480000780c */ /* 0x000fc80005f04270 */
[----:B------:R-:W-:-:S04]  /*f830*/  ISETP.LT.OR P0, PT, R2, 0x49, P0 ;  /* 0x000000490200780c */ /* 0x000fc80000701670 */
[----:B------:R-:W-:Y:S02]  /*f840*/  FSEL R169, R36, -INF , !P0 ;  /* 0xff80000024a97808 */ /* 0x000fe40004000000 */
[----:B------:R-:W-:-:S04]  /*f850*/  ISETP.GT.AND P0, PT, R0, 0x49, !P2 ;  /* 0x000000490000780c */ /* 0x000fc80005704270 */
[----:B------:R-:W-:-:S04]  /*f860*/  ISETP.LT.OR P0, PT, R2, 0x4a, P0 ;  /* 0x0000004a0200780c */ /* 0x000fc80000701670 */
        /* <DEDUP_REMOVED lines=16> */
[----:B------:R-:W-:-:S04]  /*f970*/  ISETP.GT.AND P0, PT, R0, RZ, !P1 ;  /* 0x000000ff0000720c */ /* 0x000fc80004f04270 */
[----:B------:R-:W-:-:S04]  /*f980*/  ISETP.LT.OR P0, PT, R2, 0x1, P0 ;  /* 0x000000010200780c */ /* 0x000fc80000701670 */
[----:B------:R-:W-:Y:S02]  /*f990*/  FSEL R27, R98, -INF , !P0 ;  /* 0xff800000621b7808 */ /* 0x000fe40004000000 */
[----:B------:R-:W-:-:S04]  /*f9a0*/  ISETP.GE.AND P0, PT, R60, 0x5a, PT ;  /* 0x0000005a3c00780c */ /* 0x000fc80003f06270 */
[----:B------:R-:W-:Y:S02]  /*f9b0*/  P2R R9, PR, RZ, 0x1 ;  /* 0x00000001ff097803 */ /* 0x000fe40000000000 */
[----:B------:R-:W-:Y:S01]  /*f9c0*/  ISETP.GT.AND P0, PT, R0, 0x59, !P0 ;  /* 0x000000590000780c */ /* 0x000fe20004704270 */
[----:B-1----:R-:W-:-:S03]  /*f9d0*/  IMAD.IADD R0, R6, 0x1, R3 ;  /* 0x0000000106007824 */ /* 0x002fc600078e0203 */
[----:B------:R-:W-:Y:S01]  /*f9e0*/  ISETP.LT.OR P0, PT, R2, 0x5a, P0 ;  /* 0x0000005a0200780c */ /* 0x000fe20000701670 */
[----:B------:R-:W-:-:S03]  /*f9f0*/  IMAD.IADD R2, R5, 0x1, R3 ;  /* 0x0000000105027824 */ /* 0x000fc600078e0203 */
[----:B------:R-:W-:Y:S02]  /*fa00*/  FSEL R220, R31, -INF , !P0 ;  /* 0xff8000001fdc7808 */ /* 0x000fe40004000000 */
[----:B------:R-:W-:Y:S02]  /*fa10*/  ISETP.GE.AND P0, PT, R141, 0x1, PT ;  /* 0x000000018d00780c */ /* 0x000fe40003f06270 */
[----:B------:R-:W-:-:S11]  /*fa20*/  IMNMX R2, R7, R2, PT ;  /* 0x0000000207027217 */ /* 0x000fd60003800200 */
        /* <DEDUP_REMOVED lines=12> */
.L_x_799:
[----:B------:R-:W-:-:S04]  /*faf0*/  MOV R4, c[0x0][0x32c] ;  /* 0x0000cb0000047a02 */ /* 0x000fc80000000f00 */
[----:B------:R-:W-:-:S13]  /*fb00*/  ISETP.NE.AND P0, PT, R4, 0x1, PT ;  /* 0x000000010400780c */ /* 0x000fda0003f05270 */
[----:B------:R-:W-:-:S05]  /*fb10*/  @P0 IMAD.HI.U32 R4, R3, c[0x0][0x330], RZ ;  /* 0x0000cc0003040a27 */ /* 0x000fca00078e00ff */
[----:B------:R-:W-:Y:S02]  /*fb20*/  @P0 SHF.R.U32.HI R3, RZ, c[0x0][0x334], R4 ;  /* 0x0000cd00ff030a19 */ /* 0x000fe40000011604 */
.L_x_800:
[----:B------:R-:W-:Y:S05]  /*fb30*/  BSYNC B0 ;  /* 0x0000000000007941 */ /* 0x000fea0003800000 */
.L_x_798:
[----:B------:R-:W-:-:S05]  /*fb40*/  IMAD R3, R3, c[0x0][0x32c], R8 ;  /* 0x0000cb0003037a24 */ /* 0x000fca00078e0208 */
[----:B------:R-:W-:Y:S02]  /*fb50*/  IADD3 R4, R3, c[0x0][0x32c], RZ ;  /* 0x0000cb0003047a10 */ /* 0x000fe40007ffe0ff */
[----:B------:R-:W-:Y:S02]  /*fb60*/  IMNMX R0, R0, R3, !PT ;  /* 0x0000000300007217 */ /* 0x000fe40007800200 */
[----:B------:R-:W-:Y:S02]  /*fb70*/  IMNMX R2, R2, R4, PT ;  /* 0x0000000402027217 */ /* 0x000fe40003800200 */
.L_x_797:
        /* <DEDUP_REMOVED lines=43> */
[----:B------:R-:W-:Y:S01]  /*fe30*/  FMNMX.FTZ R3, R171, R3, !PT ;  /* 0x00000003ab037209 */ /* 0x000fe20007810000 */
[----:B------:R-:W-:Y:S01]  /*fe40*/  LDSM.16.MT88.4 R20, [R204] ;  /* 0x00000000cc14783b */ /* 0x000fe20000004200 */
        /* <DEDUP_REMOVED lines=9> */
[----:B------:R-:W-:-:S03]  /*fee0*/  ISETP.LT.OR P0, PT, R2, 0x21, P0 ;  /* 0x000000210200780c */ /* 0x000fc60000701670 */
[----:B------:R-:W1:Y:S01]  /*fef0*/  SHFL.BFLY PT, R5, R3, 0x2, 0x1f ;  /* 0x0c401f0003057f89 */ /* 0x000e6200000e0000 */
        /* <DEDUP_REMOVED lines=26> */
[----:B------:R-:W-:Y:S02]  /*100a0*/  ISETP.GT.AND P0, PT, R0, 0x39, !P6 ;  /* 0x000000390000780c */ /* 0x000fe40007704270 */
[----:B------:R-:W-:Y:S02]  /*100b0*/  ISETP.NE.AND P6, PT, R9, RZ, PT ;  /* 0x000000ff0900720c */ /* 0x000fe40003fc5270 */
        /* <DEDUP_REMOVED lines=8> */
[----:B------:R-:W-:Y:S01]  /*10140*/  ISETP.LT.OR P0, PT, R2, 0x42, P0 ;  /* 0x000000420200780c */ /* 0x000fe20000701670 */
[----:B------:R-:W-:Y:S03]  /*10150*/  LDSM.16.MT88.4 R8, [R203] ;  /* 0x00000000cb08783b */ /* 0x000fe60000004200 */
[----:B------:R-:W-:-:S02]  /*10160*/  FSEL R164, R43, -INF , !P0 ;  /* 0xff8000002ba47808 */ /* 0x000fc40004000000 */
[----:B------:R-:W-:Y:S02]  /*10170*/  ISETP.GT.AND P0, PT, R0, 0x48, !P3 ;  /* 0x000000480000780c */ /* 0x000fe40005f04270 */
[----:B------:R-:W-:Y:S02]  /*10180*/  ISETP.NE.AND P3, PT, R12, RZ, PT ;  /* 0x000000ff0c00720c */ /* 0x000fe40003f65270 */
[----:B------:R-:W-:Y:S01]  /*10190*/  ISETP.LT.OR P0, PT, R2, 0x49, P0 ;  /* 0x000000490200780c */ /* 0x000fe20000701670 */
[----:B------:R-:W-:Y:S03]  /*101a0*/  LDSM.16.MT88.4 R12, [R205] ;  /* 0x00000000cd0c783b */ /* 0x000fe60000004200 */
[----:B------:R-:W-:Y:S02]  /*101b0*/  FSEL R166, R40, -INF , !P0 ;  /* 0xff80000028a67808 */ /* 0x000fe40004000000 */
[C---:B------:R-:W-:Y:S01]  /*101c0*/  ISETP.GT.AND P0, PT, R0.reuse, 0x49, !P2 ;  /* 0x000000490000780c */ /* 0x040fe20005704270 */
[----:B------:R-:W-:Y:S01]  /*101d0*/  LDSM.16.MT88.4 R40, [R203+0x3000] ;  /* 0x00300000cb28783b */ /* 0x000fe20000004200 */
[----:B------:R-:W-:-:S02]  /*101e0*/  ISETP.GT.AND P2, PT, R0, 0x51, !P4 ;  /* 0x000000510000780c */ /* 0x000fc40006744270 */
[C---:B------:R-:W-:Y:S02]  /*101f0*/  ISETP.LT.OR P0, PT, R2.reuse, 0x4a, P0 ;  /* 0x0000004a0200780c */ /* 0x040fe40000701670 */
[----:B------:R-:W-:Y:S02]  /*10200*/  ISETP.LT.OR P2, PT, R2, 0x52, P2 ;  /* 0x000000520200780c */ /* 0x000fe40001741670 */
[----:B------:R-:W-:Y:S02]  /*10210*/  FSEL R168, R39, -INF , !P0 ;  /* 0xff80000027a87808 */ /* 0x000fe40004000000 */
[C---:B------:R-:W-:Y:S02]  /*10220*/  ISETP.GT.AND P0, PT, R0.reuse, RZ, !P1 ;  /* 0x000000ff0000720c */ /* 0x040fe40004f04270 */
[----:B------:R-:W-:Y:S02]  /*10230*/  ISETP.GT.AND P1, PT, R0, 0x58, !P5 ;  /* 0x000000580000780c */ /* 0x000fe40006f24270 */
[----:B------:R-:W-:-:S02]  /*10240*/  ISETP.LT.OR P0, PT, R2, 0x1, P0 ;  /* 0x000000010200780c */ /* 0x000fc40000701670 */
[----:B------:R-:W-:Y:S02]  /*10250*/  ISETP.LT.OR P1, PT, R2, 0x59, P1 ;  /* 0x000000590200780c */ /* 0x000fe40000f21670 */
[----:B------:R-:W-:Y:S02]  /*10260*/  FSEL R6, R99, -INF , !P0 ;  /* 0xff80000063067808 */ /* 0x000fe40004000000 */
[----:B------:R-:W-:Y:S02]  /*10270*/  ISETP.GT.AND P0, PT, R0, 0x50, !P3 ;  /* 0x000000500000780c */ /* 0x000fe40005f04270 */
[----:B------:R-:W-:Y:S02]  /*10280*/  FMNMX.FTZ R4, R6, R7, !PT ;  /* 0x0000000706047209 */ /* 0x000fe40007810000 */
[----:B------:R-:W-:Y:S02]  /*10290*/  ISETP.LT.OR P0, PT, R2, 0x51, P0 ;  /* 0x000000510200780c */ /* 0x000fe40000701670 */
[----:B------:R-:W-:-:S02]  /*102a0*/  FMNMX.FTZ R4, R25, R4, !PT ;  /* 0x0000000419047209 */ /* 0x000fc40007810000 */
[----:B------:R-:W-:Y:S02]  /*102b0*/  FSEL R172, R50, -INF , !P0 ;  /* 0xff80000032ac7808 */ /* 0x000fe40004000000 */
[----:B------:R-:W-:Y:S02]  /*102c0*/  FMNMX.FTZ R4, R24, R4, !PT ;  /* 0x0000000418047209 */ /* 0x000fe40007810000 */
[----:B------:R-:W-:Y:S02]  /*102d0*/  ISETP.GT.AND P0, PT, R0, 0x59, !P6 ;  /* 0x000000590000780c */ /* 0x000fe40007704270 */
[----:B------:R-:W-:Y:S02]  /*102e0*/  FMNMX.FTZ R4, R36, R4, !PT ;  /* 0x0000000424047209 */ /* 0x000fe40007810000 */
[----:B------:R-:W-:Y:S02]  /*102f0*/  FSEL R173, R48, -INF , !P2 ;  /* 0xff80000030ad7808 */ /* 0x000fe40005000000 */
[----:B------:R-:W-:-:S02]  /*10300*/  FMNMX.FTZ R4, R31, R4, !PT ;  /* 0x000000041f047209 */ /* 0x000fc40007810000 */
[----:B------:R-:W-:Y:S02]  /*10310*/  ISETP.LT.OR P0, PT, R2, 0x5a, P0 ;  /* 0x0000005a0200780c */ /* 0x000fe40000701670 */
[----:B------:R-:W-:Y:S02]  /*10320*/  FMNMX.FTZ R4, R60, R4, !PT ;  /* 0x000000043c047209 */ /* 0x000fe40007810000 */
[----:B------:R-:W-:Y:S02]  /*10330*/  FSEL R175, R46, -INF , !P1 ;  /* 0xff8000002eaf7808 */ /* 0x000fe40004800000 */
        /* <DEDUP_REMOVED lines=27> */
[----:B------:R-:W-:-:S04]  /*104f0*/  FFMA.FTZ R0, R27, c[0x0][0x2d0], -R2 ;  /* 0x0000b4001b007a23 */ /* 0x000fc80000010802 */
[----:B------:R2:W-:Y:S01]  /*10500*/  MUFU.EX2 R251, R0 ;  /* 0x0000000000fb7308 */ /* 0x0005e20000000800 */
[----:B-1----:R-:W-:Y:S01]  /*10510*/  FMNMX.FTZ R3, R3, R4, !PT ;  /* 0x0000000403037209 */ /* 0x002fe20007810000 */
[--C-:B------:R-:W-:Y:S02]  /*10520*/  FFMA.FTZ R4, R30, c[0x0][0x2d0], -R2.reuse ;  /* 0x0000b4001e047a23 */ /* 0x100fe40000010802 */
[----:B--2---:R-:W-:Y:S01]  /*10530*/  FFMA.FTZ R0, R28, c[0x0][0x2d0], -R2 ;  /* 0x0000b4001c007a23 */ /* 0x004fe20000010802 */
[----:B------:R-:W-:-:S03]  /*10540*/  FSETP.NEU.FTZ.AND P0, PT, R3, -INF , PT ;  /* 0xff8000000300780b */ /* 0x000fc60003f1d000 */
[----:B------:R-:W-:Y:S08]  /*10550*/  MUFU.EX2 R252, R4 ;  /* 0x0000000400fc7308 */ /* 0x000ff00000000800 */
[----:B------:R1:W-:Y:S02]  /*10560*/  MUFU.EX2 R250, R0 ;  /* 0x0000000000fa7308 */ /* 0x0003e40000000800 */
[----:B-1----:R-:W-:-:S06]  /*10570*/  FFMA.FTZ R0, R29, c[0x0][0x2d0], -R2 ;  /* 0x0000b4001d007a23 */ /* 0x002fcc0000010802 */
[----:B------:R1:W2:Y:S02]  /*10580*/  MUFU.EX2 R33, R0 ;  /* 0x0000000000217308 */ /* 0x0002a40000000800 */
[----:B-1----:R-:W-:-:S05]  /*10590*/  FMUL.FTZ R0, R3, c[0x0][0x2d0] ;  /* 0x0000b40003007a20 */ /* 0x002fca0000410000 */
[----:B------:R-:W-:-:S05]  /*105a0*/  FSEL R0, R0, RZ, P0 ;  /* 0x000000ff00007208 */ /* 0x000fca0000000000 */
[----:B------:R-:W-:Y:S01]  /*105b0*/  FFMA.FTZ R4, R6, c[0x0][0x2d0], -R0 ;  /* 0x0000b40006047a23 */ /* 0x000fe20000010800 */
[----:B--2---:R-:W-:-:S03]  /*105c0*/  F2FP.BF16.PACK_AB R6, R252, R33 ;  /* 0x00000021fc06723e */ /* 0x004fc600000010ff */
[----:B------:R1:W-:Y:S02]  /*105d0*/  MUFU.EX2 R192, R4 ;  /* 0x0000000400c07308 */ /* 0x0003e40000000800 */
[----:B-1----:R-:W-:-:S06]  /*105e0*/  FFMA.FTZ R4, R7, c[0x0][0x2d0], -R0 ;  /* 0x0000b40007047a23 */ /* 0x002fcc0000010800 */
[----:B------:R1:W2:Y:S02]  /*105f0*/  MUFU.EX2 R243, R4 ;  /* 0x0000000400f37308 */ /* 0x0002a40000000800 */
[----:B-1----:R-:W-:Y:S01]  /*10600*/  FFMA.FTZ R4, R25, c[0x0][0x2d0], -R0 ;  /* 0x0000b40019047a23 */ /* 0x002fe20000010800 */
[----:B--2---:R-:W-:-:S05]  /*10610*/  F2FP.BF16.PACK_AB R5, R243, R192 ;  /* 0x000000c0f305723e */ /* 0x004fca00000010ff */
[----:B------:R1:W-:Y:S02]  /*10620*/  MUFU.EX2 R249, R4 ;  /* 0x0000000400f97308 */ /* 0x0003e40000000800 */
[----:B-1----:R-:W-:Y:S02]  /*10630*/  FFMA.FTZ R4, R24, c[0x0][0x2d0], -R0 ;  /* 0x0000b40018047a23 */ /* 0x002fe40000010800 */
[----:B------:R-:W1:Y:S04]  /*10640*/  LDSM.16.MT88.4 R24, [R202+0x3000] ;  /* 0x00300000ca18783b */ /* 0x000e680000004200 */
[----:B------:R2:W3:Y:S02]  /*10650*/  MUFU.EX2 R248, R4 ;  /* 0x0000000400f87308 */ /* 0x0004e40000000800 */
[----:B--2---:R-:W-:-:S02]  /*10660*/  F2FP.BF16.PACK_AB R4, R250, R251 ;  /* 0x000000fbfa04723e */ /* 0x004fc400000010ff */
[----:B---3--:R-:W-:-:S07]  /*10670*/  F2FP.BF16.PACK_AB R7, R248, R249 ;  /* 0x000000f9f807723e */ /* 0x008fce00000010ff */
[C---:B------:R-:W-:Y:S07]  /*10680*/  HMMA.16816.F32.BF16 R64, R4.reuse, R8, RZ ;  /* 0x000000080440723c */ /* 0x040fee00000418ff */
[--C-:B------:R-:W-:Y:S01]  /*10690*/  FFMA.FTZ R8, R32, c[0x0][0x2d0], -R2.reuse ;  /* 0x0000b40020087a23 */ /* 0x100fe20000010802 */
[C---:B------:R-:W-:Y:S01]  /*106a0*/  HMMA.16816.F32.BF16 R48, R4.reuse, R12, RZ ;  /* 0x0000000c0430723c */ /* 0x040fe200000418ff */
[----:B------:R-:W-:Y:S02]  /*106b0*/  IMAD.MOV.U32 R9, RZ, RZ, R33 ;  /* 0x000000ffff097224 */ /* 0x000fe400078e0021 */
[----:B------:R2:W-:Y:S05]  /*106c0*/  MUFU.EX2 R247, R8 ;  /* 0x0000000800f77308 */ /* 0x0005ea0000000800 */
[C---:B------:R-:W-:Y:S01]  /*106d0*/  HMMA.16816.F32.BF16 R44, R4.reuse, R14, RZ ;  /* 0x0000000e042c723c */ /* 0x040fe200000418ff */
[----:B------:R-:W-:Y:S07]  /*106e0*/  LDSM.16.MT88.4 R12, [R204+0x3000] ;  /* 0x00300000cc0c783b */ /* 0x000fee0000004200 */
[----:B------:R-:W-:Y:S01]  /*106f0*/  HMMA.16816.F32.BF16 R84, R4, R16, RZ ;  /* 0x000000100454723c */ /* 0x000fe200000418ff */
[----:B--2---:R-:W-:-:S02]  /*10700*/  FFMA.FTZ R8, R35, c[0x0][0x2d0], -R2 ;  /* 0x0000b40023087a23 */ /* 0x004fc40000010802 */
[----:B------:R-:W2:Y:S02]  /*10710*/  LDSM.16.MT88.4 R32, [R205+0x3000] ;  /* 0x00300000cd20783b */ /* 0x000ea40000004200 */
[----:B------:R3:W4:Y:S03]  /*10720*/  MUFU.EX2 R245, R8 ;  /* 0x0000000800f57308 */ /* 0x0007260000000800 */
[C---:B------:R-:W-:Y:S01]  /*10730*/  HMMA.16816.F32.BF16 R80, R4.reuse, R18, RZ ;  /* 0x000000120450723c */ /* 0x040fe200000418ff */
[----:B------:R-:W5:Y:S07]  /*10740*/  LDSM.16.MT88.4 R16, [R205+0x800] ;  /* 0x00080000cd10783b */ /* 0x000f6e0000004200 */
[----:B------:R-:W-:Y:S01]  /*10750*/  HMMA.16816.F32.BF16 R56, R4, R10, RZ ;  /* 0x0000000a0438723c */ /* 0x000fe200000418ff */
[----:B---3--:R-:W-:-:S07]  /*10760*/  FFMA.FTZ R8, R37, c[0x0][0x2d0], -R2 ;  /* 0x0000b40025087a23 */ /* 0x008fce0000010802 */
[----:B------:R-:W-:Y:S01]  /*10770*/  HMMA.16816.F32.BF16 R52, R4, R20, RZ ;  /* 0x000000140434723c */ /* 0x000fe200000418ff */
[----:B------:R-:W-:Y:S01]  /*10780*/  IMAD.MOV.U32 R10, RZ, RZ, R137 ;  /* 0x000000ffff0a7224 */ /* 0x000fe200078e0089 */
[----:B------:R3:W-:Y:S01]  /*10790*/  MUFU.EX2 R246, R8 ;  /* 0x0000000800f67308 */ /* 0x0007e20000000800 */
[----:B------:R-:W-:-:S05]  /*107a0*/  IMAD.MOV.U32 R11, RZ, RZ, R140 ;  /* 0x000000ffff0b7224 */ /* 0x000fca00078e008c */
[C---:B------:R-:W-:Y:S01]  /*107b0*/  HMMA.16816.F32.BF16 R76, R4.reuse, R22, RZ ;  /* 0x00000016044c723c */ /* 0x040fe200000418ff */
[----:B------:R-:W-:Y:S07]  /*107c0*/  LDSM.16.MT88.4 R20, [R204+0x800] ;  /* 0x00080000cc14783b */ /* 0x000fee0000004200 */
[----:B-1----:R-:W-:Y:S01]  /*107d0*/  HMMA.16816.F32.BF16 R88, R4, R24, RZ ;  /* 0x000000180458723c */ /* 0x002fe200000418ff */
[----:B---3--:R-:W-:-:S04]  /*107e0*/  FFMA.FTZ R8, R38, c[0x0][0x2d0], -R2 ;  /* 0x0000b40026087a23 */ /* 0x008fc80000010802 */
[----:B------:R1:W3:Y:S03]  /*107f0*/  MUFU.EX2 R244, R8 ;  /* 0x0000000800f47308 */ /* 0x0002e60000000800 */
[C---:B------:R-:W-:Y:S01]  /*10800*/  HMMA.16816.F32.BF16 R92, R4.reuse, R26, RZ ;  /* 0x0000001a045c723c */ /* 0x040fe200000418ff */
[----:B------:R-:W-:Y:S07]  /*10810*/  LDSM.16.MT88.4 R24, [R202+0x3800] ;  /* 0x00380000ca18783b */ /* 0x000fee0000004200 */
[----:B------:R-:W-:Y:S01]  /*10820*/  HMMA.16816.F32.BF16 R100, R4, R40, RZ ;  /* 0x000000280464723c */ /* 0x000fe200000418ff */
[----:B-1----:R-:W-:-:S07]  /*10830*/  FFMA.FTZ R8, R36, c[0x0][0x2d0], -R0 ;  /* 0x0000b40024087a23 */ /* 0x002fce0000010800 */
[C---:B------:R-:W-:Y:S01]  /*10840*/  HMMA.16816.F32.BF16 R112, R4.reuse, R42, RZ ;  /* 0x0000002a0470723c */ /* 0x040fe200000418ff */
[----:B------:R-:W1:Y:S01]  /*10850*/  LDSM.16.MT88.4 R36, [R202+0x800] ;  /* 0x00080000ca24783b */ /* 0x000e620000004200 */
[----:B------:R3:W-:Y:S03]  /*10860*/  MUFU.EX2 R242, R8 ;  /* 0x0000000800f27308 */ /* 0x0007e60000000800 */
[----:B------:R-:W-:Y:S03]  /*10870*/  LDSM.16.MT88.4 R40, [R203+0x3800] ;  /* 0x00380000cb28783b */ /* 0x000fe60000004200 */
[C---:B--2---:R-:W-:Y:S08]  /*10880*/  HMMA.16816.F32.BF16 R96, R4.reuse, R32, RZ ;  /* 0x000000200460723c */ /* 0x044ff000000418ff */
[----:B------:R-:W-:Y:S01]  /*10890*/  HMMA.16816.F32.BF16 R108, R4, R34, RZ ;  /* 0x00000022046c723c */ /* 0x000fe200000418ff */
[----:B------:R-:W-:Y:S01]  /*108a0*/  LDSM.16.MT88.4 R32, [R203+0x1000] ;  /* 0x00100000cb20783b */ /* 0x000fe20000004200 */
[----:B---3--:R-:W-:-:S03]  /*108b0*/  FFMA.FTZ R8, R31, c[0x0][0x2d0], -R0 ;  /* 0x0000b4001f087a23 */ /* 0x008fc60000010800 */
[----:B------:R-:W2:Y:S01]  /*108c0*/  LDSM.16.MT88.4 R28, [R203+0x800] ;  /* 0x00080000cb1c783b */ /* 0x000ea20000004200 */
[----:B------:R3:W1:Y:S02]  /*108d0*/  MUFU.EX2 R240, R8 ;  /* 0x0000000800f07308 */ /* 0x0006640000000800 */
[C---:B------:R-:W-:Y:S08]  /*108e0*/  HMMA.16816.F32.BF16 R136, R4.reuse, R12, RZ ;  /* 0x0000000c0488723c */ /* 0x040ff000000418ff */
[----:B------:R-:W-:Y:S01]  /*108f0*/  HMMA.16816.F32.BF16 R104, R4, R14, RZ ;  /* 0x0000000e0468723c */ /* 0x000fe200000418ff */
[----:B------:R-:W-:Y:S01]  /*10900*/  LDSM.16.MT88.4 R12, [R204+0x3800] ;  /* 0x00380000cc0c783b */ /* 0x000fe20000004200 */
[----:B---3--:R-:W-:-:S05]  /*10910*/  FFMA.FTZ R8, R60, c[0x0][0x2d0], -R0 ;  /* 0x0000b4003c087a23 */ /* 0x008fca0000010800 */
[----:B----4-:R-:W-:Y:S02]  /*10920*/  F2FP.BF16.PACK_AB R4, R245, R247 ;  /* 0x000000f7f504723e */ /* 0x010fe400000010ff */
[----:B------:R-:W-:Y:S01]  /*10930*/  F2FP.BF16.PACK_AB R6, R244, R246 ;  /* 0x000000f6f406723e */ /* 0x000fe200000010ff */
[----:B------:R3:W-:Y:S01]  /*10940*/  MUFU.EX2 R241, R8 ;  /* 0x0000000800f17308 */ /* 0x0007e20000000800 */
[----:B-1----:R-:W-:Y:S01]  /*10950*/  F2FP.BF16.PACK_AB R5, R240, R242 ;  /* 0x000000f2f005723e */ /* 0x002fe200000010ff */
[----:B---3--:R-:W-:-:S06]  /*10960*/  FFMA.FTZ R8, R61, c[0x0][0x2d0], -R0 ;  /* 0x0000b4003d087a23 */ /* 0x008fcc0000010800 */
[----:B------:R1:W3:Y:S02]  /*10970*/  MUFU.EX2 R239, R8 ;  /* 0x0000000800ef7308 */ /* 0x0002e40000000800 */
[----:B-1----:R-:W-:Y:S01]  /*10980*/  FFMA.FTZ R8, R71, c[0x0][0x2d0], -R2 ;  /* 0x0000b40047087a23 */ /* 0x002fe20000010802 */
[----:B---3--:R-:W-:Y:S01]  /*10990*/  F2FP.BF16.PACK_AB R7, R239, R241 ;  /* 0x000000f1ef07723e */ /* 0x008fe200000010ff */
[----:B------:R-:W-:-:S04]  /*109a0*/  IMAD.MOV.U32 R71, RZ, RZ, R146 ;  /* 0x000000ffff477224 */ /* 0x000fc800078e0092 */
[----:B------:R1:W-:Y:S02]  /*109b0*/  MUFU.EX2 R238, R8 ;  /* 0x0000000800ee7308 */ /* 0x0003e40000000800 */
[C---:B-----5:R-:W-:Y:S08]  /*109c0*/  HMMA.16816.F32.BF16 R60, R4.reuse, R16, R48 ;  /* 0x00000010043c723c */ /* 0x060ff00000041830 */
        /* <DEDUP_REMOVED lines=11> */
[----:B------:R-:W3:Y:S07]  /*10a80*/  LDSM.16.MT88.4 R20, [R202+0x4000] ;  /* 0x00400000ca14783b */ /* 0x000eee0000004200 */
[----:B------:R-:W-:Y:S01]  /*10a90*/  HMMA.16816.F32.BF16 R120, R4, R26, R92 ;  /* 0x0000001a0478723c */ /* 0x000fe2000004185c */
[----:B-1----:R-:W-:-:S04]  /*10aa0*/  FFMA.FTZ R8, R117, c[0x0][0x2d0], -R2 ;  /* 0x0000b40075087a23 */ /* 0x002fc80000010802 */
[----:B------:R1:W1:Y:S03]  /*10ab0*/  MUFU.EX2 R233, R8 ;  /* 0x0000000800e97308 */ /* 0x0002660000000800 */
[C---:B------:R-:W-:Y:S01]  /*10ac0*/  HMMA.16816.F32.BF16 R116, R4.reuse, R24, R88 ;  /* 0x000000180474723c */ /* 0x040fe20000041858 */
[----:B------:R-:W4:Y:S07]  /*10ad0*/  LDSM.16.MT88.4 R24, [R205+0x1000] ;  /* 0x00100000cd18783b */ /* 0x000f2e0000004200 */
[----:B--2---:R-:W-:Y:S01]  /*10ae0*/  HMMA.16816.F32.BF16 R84, R4, R28, R64 ;  /* 0x0000001c0454723c */ /* 0x004fe20000041840 */
[----:B-1----:R-:W-:-:S07]  /*10af0*/  FFMA.FTZ R8, R70, c[0x0][0x2d0], -R0 ;  /* 0x0000b40046087a23 */ /* 0x002fce0000010800 */
[C---:B------:R-:W-:Y:S01]  /*10b00*/  HMMA.16816.F32.BF16 R80, R4.reuse, R30, R56 ;  /* 0x0000001e0450723c */ /* 0x040fe20000041838 */
[----:B------:R-:W-:Y:S01]  /*10b10*/  LDSM.16.MT88.4 R28, [R204+0x1000] ;  /* 0x00100000cc1c783b */ /* 0x000fe20000004200 */
[----:B------:R1:W-:Y:S06]  /*10b20*/  MUFU.EX2 R232, R8 ;  /* 0x0000000800e87308 */ /* 0x0003ec0000000800 */
[C---:B------:R-:W-:Y:S08]  /*10b30*/  HMMA.16816.F32.BF16 R144, R4.reuse, R40, R100 ;  /* 0x000000280490723c */ /* 0x040ff00000041864 */
[----:B---3--:R-:W-:Y:S01]  /*10b40*/  HMMA.16816.F32.BF16 R96, R4, R16, R96 ;  /* 0x000000100460723c */ /* 0x008fe20000041860 */
[----:B-1----:R-:W-:-:S04]  /*10b50*/  FFMA.FTZ R8, R69, c[0x0][0x2d0], -R0 ;  /* 0x0000b40045087a23 */ /* 0x002fc80000010800 */
[----:B------:R1:W2:Y:S03]  /*10b60*/  MUFU.EX2 R227, R8 ;  /* 0x0000000800e37308 */ /* 0x0002a60000000800 */
[C---:B------:R-:W-:Y:S01]  /*10b70*/  HMMA.16816.F32.BF16 R76, R4.reuse, R18, R108 ;  /* 0x00000012044c723c */ /* 0x040fe2000004186c */
[----:B------:R-:W-:Y:S07]  /*10b80*/  LDSM.16.MT88.4 R16, [R205+0x4000] ;  /* 0x00400000cd10783b */ /* 0x000fee0000004200 */
[----:B------:R-:W-:Y:S01]  /*10b90*/  HMMA.16816.F32.BF16 R64, R4, R12, R136 ;  /* 0x0000000c0440723c */ /* 0x000fe20000041888 */
[----:B-1----:R-:W-:-:S07]  /*10ba0*/  FFMA.FTZ R8, R132, c[0x0][0x2d0], -R0 ;  /* 0x0000b40084087a23 */ /* 0x002fce0000010800 */
[----:B------:R-:W-:Y:S01]  /*10bb0*/  HMMA.16816.F32.BF16 R56, R4, R14, R104 ;  /* 0x0000000e0438723c */ /* 0x000fe20000041868 */
[----:B------:R-:W-:Y:S01]  /*10bc0*/  LDSM.16.MT88.4 R12, [R204+0x4000] ;  /* 0x00400000cc0c783b */ /* 0x000fe20000004200 */
[----:B------:R1:W-:Y:S02]  /*10bd0*/  MUFU.EX2 R225, R8 ;  /* 0x0000000800e17308 */ /* 0x0003e40000000800 */
[----:B-1----:R-:W-:-:S04]  /*10be0*/  FFMA.FTZ R8, R133, c[0x0][0x2d0], -R0 ;  /* 0x0000b40085087a23 */ /* 0x002fc80000010800 */
[----:B------:R-:W-:Y:S02]  /*10bf0*/  HMMA.16816.F32.BF16 R132, R4, R42, R112 ;  /* 0x0000002a0484723c */ /* 0x000fe40000041870 */
[----:B------:R-:W1:Y:S05]  /*10c00*/  MUFU.EX2 R224, R8 ;  /* 0x0000000800e07308 */ /* 0x000e6a0000000800 */
[----:B----4-:R-:W-:Y:S02]  /*10c10*/  F2FP.BF16.PACK_AB R4, R237, R238 ;  /* 0x000000eeed04723e */ /* 0x010fe400000010ff */
[----:B------:R-:W-:Y:S02]  /*10c20*/  F2FP.BF16.PACK_AB R6, R233, R236 ;  /* 0x000000ece906723e */ /* 0x000fe400000010ff */
[----:B--2---:R-:W-:-:S02]  /*10c30*/  F2FP.BF16.PACK_AB R5, R227, R232 ;  /* 0x000000e8e305723e */ /* 0x004fc400000010ff */
[----:B-1----:R-:W-:Y:S01]  /*10c40*/  F2FP.BF16.PACK_AB R7, R224, R225 ;  /* 0x000000e1e007723e */ /* 0x002fe200000010ff */
[----:B------:R-:W-:-:S04]  /*10c50*/  FFMA.FTZ R8, R155, c[0x0][0x2d0], -R2 ;  /* 0x0000b4009b087a23 */ /* 0x000fc80000010802 */
[----:B------:R1:W-:Y:S02]  /*10c60*/  MUFU.EX2 R222, R8 ;  /* 0x0000000800de7308 */ /* 0x0003e40000000800 */
[C---:B-----5:R-:W-:Y:S08]  /*10c70*/  HMMA.16816.F32.BF16 R92, R4.reuse, R36, R148 ;  /* 0x00000024045c723c */ /* 0x060ff00000041894 */
[----:B------:R-:W-:Y:S01]  /*10c80*/  HMMA.16816.F32.BF16 R104, R4, R38, R140 ;  /* 0x000000260468723c */ /* 0x000fe2000004188c */
[----:B------:R-:W2:Y:S01]  /*10c90*/  LDSM.16.MT88.4 R36, [R203+0x4000] ;  /* 0x00400000cb24783b */ /* 0x000ea20000004200 */
[----:B-1----:R-:W-:-:S06]  /*10ca0*/  FFMA.FTZ R8, R162, c[0x0][0x2d0], -R2 ;  /* 0x0000b400a2087a23 */ /* 0x002fcc0000010802 */
[C---:B------:R-:W-:Y:S01]  /*10cb0*/  HMMA.16816.F32.BF16 R112, R4.reuse, R20, R116 ;  /* 0x000000140470723c */ /* 0x040fe20000041874 */
[----:B------:R1:W3:Y:S07]  /*10cc0*/  MUFU.EX2 R221, R8 ;  /* 0x0000000800dd7308 */ /* 0x0002ee0000000800 */
[C---:B------:R-:W-:Y:S01]  /*10cd0*/  HMMA.16816.F32.BF16 R120, R4.reuse, R22, R120 ;  /* 0x000000160478723c */ /* 0x040fe20000041878 */
[----:B------:R-:W4:Y:S07]  /*10ce0*/  LDSM.16.MT88.4 R20, [R205+0x1800] ;  /* 0x00180000cd14783b */ /* 0x000f2e0000004200 */
[----:B------:R-:W-:Y:S01]  /*10cf0*/  HMMA.16816.F32.BF16 R88, R4, R24, R60 ;  /* 0x000000180458723c */ /* 0x000fe2000004183c */
[----:B-1----:R-:W-:-:S04]  /*10d00*/  FFMA.FTZ R8, R161, c[0x0][0x2d0], -R2 ;  /* 0x0000b400a1087a23 */ /* 0x002fc80000010802 */
[----:B------:R1:W-:Y:S03]  /*10d10*/  MUFU.EX2 R162, R8 ;  /* 0x0000000800a27308 */ /* 0x0003e60000000800 */
[C---:B------:R-:W-:Y:S01]  /*10d20*/  HMMA.16816.F32.BF16 R40, R4.reuse, R26, R44 ;  /* 0x0000001a0428723c */ /* 0x040fe2000004182c */
[----:B------:R-:W5:Y:S07]  /*10d30*/  LDSM.16.MT88.4 R24, [R204+0x1800] ;  /* 0x00180000cc18783b */ /* 0x000f6e0000004200 */
[----:B------:R-:W-:Y:S01]  /*10d40*/  HMMA.16816.F32.BF16 R108, R4, R32, R84 ;  /* 0x00000020046c723c */ /* 0x000fe20000041854 */
[----:B-1----:R-:W-:-:S07]  /*10d50*/  FFMA.FTZ R8, R163, c[0x0][0x2d0], -R2 ;  /* 0x0000b400a3087a23 */ /* 0x002fce0000010802 */
[C---:B--2---:R-:W-:Y:S01]  /*10d60*/  HMMA.16816.F32.BF16 R136, R4.reuse, R36, R144 ;  /* 0x000000240488723c */ /* 0x044fe20000041890 */
[----:B------:R-:W-:Y:S01]  /*10d70*/  IMAD.MOV.U32 R163, RZ, RZ, R11 ;  /* 0x000000ffffa37224 */ /* 0x000fe200078e000b */
[----:B------:R1:W2:Y:S06]  /*10d80*/  MUFU.EX2 R161, R8 ;  /* 0x0000000800a17308 */ /* 0x0002ac0000000800 */
[C---:B------:R-:W-:Y:S08]  /*10d90*/  HMMA.16816.F32.BF16 R84, R4.reuse, R28, R52 ;  /* 0x0000001c0454723c */ /* 0x040ff00000041834 */
[----:B------:R-:W-:Y:S01]  /*10da0*/  HMMA.16816.F32.BF16 R44, R4, R30, R48 ;  /* 0x0000001e042c723c */ /* 0x000fe20000041830 */
[----:B------:R-:W2:Y:S01]  /*10db0*/  LDSM.16.MT88.4 R28, [R203+0x1800] ;  /* 0x00180000cb1c783b */ /* 0x000ea20000004200 */
[----:B-1----:R-:W-:-:S04]  /*10dc0*/  FFMA.FTZ R8, R153, c[0x0][0x2d0], -R0 ;  /* 0x0000b40099087a23 */ /* 0x002fc80000010800 */
[----:B------:R1:W-:Y:S02]  /*10dd0*/  MUFU.EX2 R155, R8 ;  /* 0x00000008009b7308 */ /* 0x0003e40000000800 */
[C---:B------:R-:W-:Y:S01]  /*10de0*/  HMMA.16816.F32.BF16 R140, R4.reuse, R38, R132 ;  /* 0x00000026048c723c */ /* 0x040fe20000041884 */
[----:B------:R-:W-:Y:S07]  /*10df0*/  LDSM.16.MT88.4 R36, [R203+0x4800] ;  /* 0x00480000cb24783b */ /* 0x000fee0000004200 */
[----:B------:R-:W-:Y:S01]  /*10e00*/  HMMA.16816.F32.BF16 R132, R4, R16, R96 ;  /* 0x000000100484723c */ /* 0x000fe20000041860 */
[----:B-1----:R-:W-:-:S07]  /*10e10*/  FFMA.FTZ R8, R152, c[0x0][0x2d0], -R0 ;  /* 0x0000b40098087a23 */ /* 0x002fce0000010800 */
[C---:B------:R-:W-:Y:S01]  /*10e20*/  HMMA.16816.F32.BF16 R100, R4.reuse, R34, R80 ;  /* 0x000000220464723c */ /* 0x040fe20000041850 */
[----:B------:R-:W-:Y:S01]  /*10e30*/  LDSM.16.MT88.4 R32, [R202+0x1800] ;  /* 0x00180000ca20783b */ /* 0x000fe20000004200 */
[----:B------:R1:W1:Y:S06]  /*10e40*/  MUFU.EX2 R153, R8 ;  /* 0x0000000800997308 */ /* 0x00026c0000000800 */
[C---:B------:R-:W-:Y:S01]  /*10e50*/  HMMA.16816.F32.BF16 R116, R4.reuse, R18, R76 ;  /* 0x000000120474723c */ /* 0x040fe2000004184c */
[----:B------:R-:W-:Y:S07]  /*10e60*/  LDSM.16.MT88.4 R16, [R203+0x2000] ;  /* 0x00200000cb10783b */ /* 0x000fee0000004200 */
[----:B------:R-:W-:Y:S01]  /*10e70*/  HMMA.16816.F32.BF16 R96, R4, R12, R64 ;  /* 0x0000000c0460723c */ /* 0x000fe20000041840 */
[----:B-1----:R-:W-:-:S02]  /*10e80*/  FFMA.FTZ R8, R154, c[0x0][0x2d0], -R0 ;  /* 0x0000b4009a087a23 */ /* 0x002fc40000010800 */
[----:B------:R-:W-:Y:S02]  /*10e90*/  IMAD.MOV.U32 R154, RZ, RZ, R10 ;  /* 0x000000ffff9a7224 */ /* 0x000fe400078e000a */
[----:B------:R1:W-:Y:S03]  /*10ea0*/  MUFU.EX2 R145, R8 ;  /* 0x0000000800917308 */ /* 0x0003e60000000800 */
[----:B------:R-:W-:Y:S01]  /*10eb0*/  HMMA.16816.F32.BF16 R60, R4, R14, R56 ;  /* 0x0000000e043c723c */ /* 0x000fe20000041838 */
[----:B------:R-:W-:Y:S06]  /*10ec0*/  LDSM.16.MT88.4 R12, [R202+0x4800] ;  /* 0x00480000ca0c783b */ /* 0x000fec0000004200 */
[----:B---3--:R-:W-:-:S02]  /*10ed0*/  F2FP.BF16.PACK_AB R4, R221, R222 ;  /* 0x000000dedd04723e */ /* 0x008fc400000010ff */
[----:B--2---:R-:W-:Y:S02]  /*10ee0*/  F2FP.BF16.PACK_AB R6, R161, R162 ;  /* 0x000000a2a106723e */ /* 0x004fe400000010ff */
[----:B------:R-:W-:Y:S01]  /*10ef0*/  F2FP.BF16.PACK_AB R5, R153, R155 ;  /* 0x0000009b9905723e */ /* 0x000fe200000010ff */
[----:B-1----:R-:W-:Y:S02]  /*10f00*/  FFMA.FTZ R8, R160, c[0x0][0x2d0], -R0 ;  /* 0x0000b400a0087a23 */ /* 0x002fe40000010800 */
[----:B------:R-:W-:Y:S02]  /*10f10*/  IMAD.MOV.U32 R160, RZ, RZ, R71 ;  /* 0x000000ffffa07224 */ /* 0x000fe400078e0047 */
[----:B------:R1:W2:Y:S02]  /*10f20*/  MUFU.EX2 R144, R8 ;  /* 0x0000000800907308 */ /* 0x0002a40000000800 */
[----:B-1----:R-:W-:Y:S01]  /*10f30*/  FFMA.FTZ R8, R167, c[0x0][0x2d0], -R2 ;  /* 0x0000b400a7087a23 */ /* 0x002fe20000010802 */
[----:B--2---:R-:W-:Y:S01]  /*10f40*/  F2FP.BF16.PACK_AB R7, R144, R145 ;  /* 0x000000919007723e */ /* 0x004fe200000010ff */
[----:B------:R-:W-:-:S04]  /*10f50*/  IMAD.MOV.U32 R167, RZ, RZ, R9 ;  /* 0x000000ffffa77224 */ /* 0x000fc800078e0009 */
[----:B------:R1:W-:Y:S02]  /*10f60*/  MUFU.EX2 R152, R8 ;  /* 0x0000000800987308 */ /* 0x0003e40000000800 */
[C---:B----4-:R-:W-:Y:S08]  /*10f70*/  HMMA.16816.F32.BF16 R52, R4.reuse, R20, R88 ;  /* 0x000000140434723c */ /* 0x050ff00000041858 */
[----:B------:R-:W-:Y:S01]  /*10f80*/  HMMA.16816.F32.BF16 R40, R4, R22, R40 ;  /* 0x000000160428723c */ /* 0x000fe20000041828 */
[----:B------:R-:W2:Y:S01]  /*10f90*/  LDSM.16.MT88.4 R20, [R204+0x4800] ;  /* 0x00480000cc14783b */ /* 0x000ea20000004200 */
[----:B-1----:R-:W-:-:S02]  /*10fa0*/  FFMA.FTZ R8, R170, c[0x0][0x2d0], -R2 ;  /* 0x0000b400aa087a23 */ /* 0x002fc40000010802 */
[----:B------:R-:W-:Y:S02]  /*10fb0*/  IMAD.MOV.U32 R170, RZ, RZ, R251 ;  /* 0x000000ffffaa7224 */ /* 0x000fe400078e00fb */
[----:B------:R1:W3:Y:S02]  /*10fc0*/  MUFU.EX2 R151, R8 ;  /* 0x0000000800977308 */ /* 0x0002e40000000800 */
[C---:B-----5:R-:W-:Y:S08]  /*10fd0*/  HMMA.16816.F32.BF16 R48, R4.reuse, R24, R84 ;  /* 0x000000180430723c */ /* 0x060ff00000041854 */
[----:B------:R-:W-:Y:S01]  /*10fe0*/  HMMA.16816.F32.BF16 R44, R4, R26, R44 ;  /* 0x0000001a042c723c */ /* 0x000fe2000004182c */
[----:B------:R-:W4:Y:S01]  /*10ff0*/  LDSM.16.MT88.4 R24, [R205+0x4800] ;  /* 0x00480000cd18783b */ /* 0x000f220000004200 */
[----:B-1----:R-:W-:-:S06]  /*11000*/  FFMA.FTZ R8, R169, c[0x0][0x2d0], -R2 ;  /* 0x0000b400a9087a23 */ /* 0x002fcc0000010802 */
[C---:B------:R-:W-:Y:S01]  /*11010*/  HMMA.16816.F32.BF16 R64, R4.reuse, R28, R108 ;  /* 0x0000001c0440723c */ /* 0x040fe2000004186c */
[----:B------:R1:W-:Y:S07]  /*11020*/  MUFU.EX2 R150, R8 ;  /* 0x0000000800967308 */ /* 0x0003ee0000000800 */
[C---:B------:R-:W-:Y:S01]  /*11030*/  HMMA.16816.F32.BF16 R56, R4.reuse, R30, R100 ;  /* 0x0000001e0438723c */ /* 0x040fe20000041864 */
[----:B------:R-:W-:Y:S07]  /*11040*/  LDSM.16.MT88.4 R28, [R202+0x2000] ;  /* 0x00200000ca1c783b */ /* 0x000fee0000004200 */
[----:B--2---:R-:W-:Y:S01]  /*11050*/  HMMA.16816.F32.BF16 R100, R4, R20, R96 ;  /* 0x000000140464723c */ /* 0x004fe20000041860 */
[----:B------:R-:W-:Y:S01]  /*11060*/  LDSM.16.MT88.4 R96, [R205+0x2800] ;  /* 0x00280000cd60783b */ /* 0x000fe20000004200 */
[----:B-1----:R-:W-:-:S04]  /*11070*/  FFMA.FTZ R8, R171, c[0x0][0x2d0], -R2 ;  /* 0x0000b400ab087a23 */ /* 0x002fc80000010802 */
[----:B------:R1:W2:Y:S02]  /*11080*/  MUFU.EX2 R149, R8 ;  /* 0x0000000800957308 */ /* 0x0002a40000000800 */
[C---:B------:R-:W-:Y:S01]  /*11090*/  HMMA.16816.F32.BF16 R60, R4.reuse, R22, R60 ;  /* 0x00000016043c723c */ /* 0x040fe2000004183c */
[----:B------:R-:W5:Y:S07]  /*110a0*/  LDSM.16.MT88.4 R20, [R202+0x5000] ;  /* 0x00500000ca14783b */ /* 0x000f6e0000004200 */
[----:B------:R-:W-:Y:S01]  /*110b0*/  HMMA.16816.F32.BF16 R80, R4, R32, R92 ;  /* 0x000000200450723c */ /* 0x000fe2000004185c */
[----:B-1----:R-:W-:-:S07]  /*110c0*/  FFMA.FTZ R8, R165, c[0x0][0x2d0], -R0 ;  /* 0x0000b400a5087a23 */ /* 0x002fce0000010800 */
[C---:B------:R-:W-:Y:S01]  /*110d0*/  HMMA.16816.F32.BF16 R76, R4.reuse, R34, R104 ;  /* 0x00000022044c723c */ /* 0x040fe20000041868 */
[----:B------:R-:W-:Y:S01]  /*110e0*/  LDSM.16.MT88.4 R32, [R204+0x2000] ;  /* 0x00200000cc20783b */ /* 0x000fe20000004200 */
[----:B------:R1:W-:Y:S06]  /*110f0*/  MUFU.EX2 R74, R8 ;  /* 0x00000008004a7308 */ /* 0x0003ec0000000800 */
[C---:B------:R-:W-:Y:S08]  /*11100*/  HMMA.16816.F32.BF16 R88, R4.reuse, R12, R112 ;  /* 0x0000000c0458723c */ /* 0x040ff00000041870 */
[----:B------:R-:W-:Y:S01]  /*11110*/  HMMA.16816.F32.BF16 R92, R4, R14, R120 ;  /* 0x0000000e045c723c */ /* 0x000fe20000041878 */
[----:B------:R-:W2:Y:S01]  /*11120*/  LDSM.16.MT88.4 R12, [R205+0x2000] ;  /* 0x00200000cd0c783b */ /* 0x000ea20000004200 */
[----:B-1----:R-:W-:-:S03]  /*11130*/  FFMA.FTZ R8, R164, c[0x0][0x2d0], -R0 ;  /* 0x0000b400a4087a23 */ /* 0x002fc60000010800 */
[----:B------:R-:W-:Y:S01]  /*11140*/  LDSM.16.MT88.4 R120, [R203+0x5800] ;  /* 0x00580000cb78783b */ /* 0x000fe20000004200 */
[----:B------:R1:W1:Y:S02]  /*11150*/  MUFU.EX2 R71, R8 ;  /* 0x0000000800477308 */ /* 0x0002640000000800 */
[C---:B------:R-:W-:Y:S08]  /*11160*/  HMMA.16816.F32.BF16 R104, R4.reuse, R36, R136 ;  /* 0x000000240468723c */ /* 0x040ff00000041888 */
[----:B------:R-:W-:Y:S01]  /*11170*/  HMMA.16816.F32.BF16 R140, R4, R38, R140 ;  /* 0x00000026048c723c */ /* 0x000fe2000004188c */
[----:B-1----:R-:W-:-:S07]  /*11180*/  FFMA.FTZ R8, R166, c[0x0][0x2d0], -R0 ;  /* 0x0000b400a6087a23 */ /* 0x002fce0000010800 */
[C---:B----4-:R-:W-:Y:S01]  /*11190*/  HMMA.16816.F32.BF16 R132, R4.reuse, R24, R132 ;  /* 0x000000180484723c */ /* 0x050fe20000041884 */
[----:B------:R1:W-:Y:S07]  /*111a0*/  MUFU.EX2 R70, R8 ;  /* 0x0000000800467308 */ /* 0x0003ee0000000800 */
[----:B------:R-:W-:Y:S07]  /*111b0*/  HMMA.16816.F32.BF16 R112, R4, R26, R116 ;  /* 0x0000001a0470723c */ /* 0x000fee0000041874 */
[----:B---3--:R-:W-:-:S02]  /*111c0*/  F2FP.BF16.PACK_AB R4, R151, R152 ;  /* 0x000000989704723e */ /* 0x008fc400000010ff */
[----:B--2---:R-:W-:Y:S01]  /*111d0*/  F2FP.BF16.PACK_AB R6, R149, R150 ;  /* 0x000000969506723e */ /* 0x004fe200000010ff */
[----:B-1----:R-:W-:Y:S01]  /*111e0*/  FFMA.FTZ R8, R168, c[0x0][0x2d0], -R0 ;  /* 0x0000b400a8087a23 */ /* 0x002fe20000010800 */
[----:B------:R-:W-:-:S03]  /*111f0*/  F2FP.BF16.PACK_AB R5, R71, R74 ;  /* 0x0000004a4705723e */ /* 0x000fc600000010ff */
        /* <DEDUP_REMOVED lines=8> */
[C---:B-----5:R-:W-:Y:S01]  /*11280*/  HMMA.16816.F32.BF16 R108, R4.reuse, R20, R88 ;  /* 0x00000014046c723c */ /* 0x060fe20000041858 */
[----:B------:R-:W-:Y:S01]  /*11290*/  LDSM.16.MT88.4 R88, [R203+0x2800] ;  /* 0x00280000cb58783b */ /* 0x000fe20000004200 */
[----:B------:R1:W3:Y:S06]  /*112a0*/  MUFU.EX2 R147, R8 ;  /* 0x0000000800937308 */ /* 0x0002ec0000000800 */
[C---:B------:R-:W-:Y:S08]  /*112b0*/  HMMA.16816.F32.BF16 R52, R4.reuse, R12, R52 ;  /* 0x0000000c0434723c */ /* 0x040ff00000041834 */
[C---:B------:R-:W-:Y:S01]  /*112c0*/  HMMA.16816.F32.BF16 R40, R4.reuse, R14, R40 ;  /* 0x0000000e0428723c */ /* 0x040fe20000041828 */
[----:B------:R-:W4:Y:S01]  /*112d0*/  LDSM.16.MT88.4 R12, [R205+0x5000] ;  /* 0x00500000cd0c783b */ /* 0x000f220000004200 */
[--C-:B-1----:R-:W-:Y:S01]  /*112e0*/  FFMA.FTZ R8, R194, c[0x0][0x2d0], -R2.reuse ;  /* 0x0000b400c2087a23 */ /* 0x102fe20000010802 */
[----:B---3--:R-:W-:Y:S01]  /*112f0*/  F2FP.BF16.PACK_AB R64, R147, R148 ;  /* 0x000000949340723e */ /* 0x008fe200000010ff */
[----:B------:R-:W-:Y:S01]  /*11300*/  FFMA.FTZ R2, R220, c[0x0][0x2d0], -R2 ;  /* 0x0000b400dc027a23 */ /* 0x000fe20000010802 */
[----:B------:R-:W-:Y:S01]  /*11310*/  IADD3 R220, R223, -0x2, RZ ;  /* 0xfffffffedfdc7810 */ /* 0x000fe20007ffe0ff */
[----:B------:R1:W-:Y:S02]  /*11320*/  MUFU.EX2 R146, R8 ;  /* 0x0000000800927308 */ /* 0x0003e40000000800 */
[C---:B------:R-:W-:Y:S01]  /*11330*/  HMMA.16816.F32.BF16 R36, R4.reuse, R28, R80 ;  /* 0x0000001c0424723c */ /* 0x040fe20000041850 */
[----:B------:R-:W-:Y:S05]  /*11340*/  LDSM.16.MT88.4 R80, [R202+0x2800] ;  /* 0x00280000ca50783b */ /* 0x000fea0000004200 */
[----:B------:R3:W5:Y:S02]  /*11350*/  MUFU.EX2 R251, R2 ;  /* 0x0000000200fb7308 */ /* 0x0007640000000800 */
[C---:B------:R-:W-:Y:S01]  /*11360*/  HMMA.16816.F32.BF16 R48, R4.reuse, R32, R48 ;  /* 0x000000200430723c */ /* 0x040fe20000041830 */
[----:B-1----:R-:W1:Y:S07]  /*11370*/  LDSM.16.MT88.4 R8, [R204+0x5000] ;  /* 0x00500000cc08783b */ /* 0x002e6e0000004200 */
[----:B--2---:R-:W-:Y:S01]  /*11380*/  HMMA.16816.F32.BF16 R116, R4, R16, R104 ;  /* 0x000000100474723c */ /* 0x004fe20000041868 */
[----:B------:R-:W-:Y:S01]  /*11390*/  LDSM.16.MT88.4 R104, [R204+0x2800] ;  /* 0x00280000cc68783b */ /* 0x000fe20000004200 */
[----:B---3--:R-:W-:Y:S01]  /*113a0*/  FFMA.FTZ R2, R172, c[0x0][0x2d0], -R0 ;  /* 0x0000b400ac027a23 */ /* 0x008fe20000010800 */
[----:B-----5:R-:W-:-:S05]  /*113b0*/  F2FP.BF16.PACK_AB R66, R251, R146 ;  /* 0x00000092fb42723e */ /* 0x020fca00000010ff */
[C---:B------:R-:W-:Y:S01]  /*113c0*/  HMMA.16816.F32.BF16 R44, R4.reuse, R34, R44 ;  /* 0x00000022042c723c */ /* 0x040fe2000004182c */
[----:B------:R2:W-:Y:S07]  /*113d0*/  MUFU.EX2 R20, R2 ;  /* 0x0000000200147308 */ /* 0x0005ee0000000800 */
[C---:B------:R-:W-:Y:S08]  /*113e0*/  HMMA.16816.F32.BF16 R28, R4.reuse, R30, R76 ;  /* 0x0000001e041c723c */ /* 0x040ff0000004184c */
[----:B----4-:R-:W-:Y:S01]  /*113f0*/  HMMA.16816.F32.BF16 R132, R4, R12, R132 ;  /* 0x0000000c0484723c */ /* 0x010fe20000041884 */
[----:B--2---:R-:W-:-:S04]  /*11400*/  FFMA.FTZ R2, R173, c[0x0][0x2d0], -R0 ;  /* 0x0000b400ad027a23 */ /* 0x004fc80000010800 */
[----:B------:R2:W3:Y:S03]  /*11410*/  MUFU.EX2 R21, R2 ;  /* 0x0000000200157308 */ /* 0x0004e60000000800 */
[C---:B------:R-:W-:Y:S08]  /*11420*/  HMMA.16816.F32.BF16 R24, R4.reuse, R22, R92 ;  /* 0x000000160418723c */ /* 0x040ff0000004185c */
[----:B-1----:R-:W-:Y:S01]  /*11430*/  HMMA.16816.F32.BF16 R136, R4, R8, R100 ;  /* 0x000000080488723c */ /* 0x002fe20000041864 */
[--C-:B--2---:R-:W-:Y:S01]  /*11440*/  FFMA.FTZ R2, R175, c[0x0][0x2d0], -R0.reuse ;  /* 0x0000b400af027a23 */ /* 0x104fe20000010800 */
[----:B---3--:R-:W-:Y:S01]  /*11450*/  F2FP.BF16.PACK_AB R65, R21, R20 ;  /* 0x000000141541723e */ /* 0x008fe200000010ff */
[----:B------:R-:W-:-:S05]  /*11460*/  FFMA.FTZ R0, R174, c[0x0][0x2d0], -R0 ;  /* 0x0000b400ae007a23 */ /* 0x000fca0000010800 */
[C---:B------:R-:W-:Y:S01]  /*11470*/  HMMA.16816.F32.BF16 R32, R4.reuse, R18, R140 ;  /* 0x000000120420723c */ /* 0x040fe2000004188c */
[----:B------:R1:W-:Y:S07]  /*11480*/  MUFU.EX2 R17, R2 ;  /* 0x0000000200117308 */ /* 0x0003ee0000000800 */
[C---:B------:R-:W-:Y:S01]  /*11490*/  HMMA.16816.F32.BF16 R12, R4.reuse, R14, R112 ;  /* 0x0000000e040c723c */ /* 0x040fe20000041870 */
[----:B------:R2:W3:Y:S01]  /*114a0*/  MUFU.EX2 R16, R0 ;  /* 0x0000000000107308 */ /* 0x0004e20000000800 */
[----:B------:R-:W-:Y:S06]  /*114b0*/  LDSM.16.MT88.4 R112, [R202+0x5800] ;  /* 0x00580000ca70783b */ /* 0x000fec0000004200 */
[----:B------:R-:W-:Y:S01]  /*114c0*/  HMMA.16816.F32.BF16 R8, R4, R10, R60 ;  /* 0x0000000a0408723c */ /* 0x000fe2000004183c */
[----:B-1----:R-:W-:Y:S01]  /*114d0*/  FADD.FTZ R2, R170, R250 ;  /* 0x000000faaa027221 */ /* 0x002fe20000010000 */
[----:B------:R-:W1:Y:S03]  /*114e0*/  LDSM.16.MT88.4 R4, [R204+0x5800] ;  /* 0x00580000cc04783b */ /* 0x000e660000004200 */
[----:B------:R-:W-:-:S02]  /*114f0*/  FADD.FTZ R2, R167, R2 ;  /* 0x00000002a7027221 */ /* 0x000fc40000010000 */
[----:B------:R-:W-:Y:S02]  /*11500*/  IMAD.MOV.U32 R167, RZ, RZ, c[0x0][0x2c4] ;  /* 0x0000b100ffa77624 */ /* 0x000fe400078e00ff */
[----:B--2---:R-:W-:Y:S01]  /*11510*/  FADD.FTZ R0, R192, R243 ;  /* 0x000000f3c0007221 */ /* 0x004fe20000010000 */
[----:B---3--:R-:W-:Y:S01]  /*11520*/  F2FP.BF16.PACK_AB R67, R16, R17 ;  /* 0x000000111043723e */ /* 0x008fe200000010ff */
[----:B------:R-:W-:Y:S01]  /*11530*/  FADD.FTZ R2, R252, R2 ;  /* 0x00000002fc027221 */ /* 0x000fe20000010000 */
[----:B------:R-:W-:Y:S01]  /*11540*/  ISETP.NE.AND P6, PT, R167, 0x1, PT ;  /* 0x00000001a700780c */ /* 0x000fe20003fc5270 */
        /* <DEDUP_REMOVED lines=44> */
[----:B--2---:R-:W-:Y:S01]  /*11810*/  HMMA.16816.F32.BF16 R52, R64, R56, R132 ;  /* 0x000000384034723c */ /* 0x004fe20000041884 */
[----:B------:R-:W-:-:S04]  /*11820*/  @P6 IMAD.HI.U32 R5, R160, c[0x0][0x2c8], RZ ;  /* 0x0000b200a0056a27 */ /* 0x000fc800078e00ff */
[----:B------:R-:W-:Y:S02]  /*11830*/  FADD.FTZ R2, R20, R0 ;  /* 0x0000000014027221 */ /* 0x000fe40000010000 */
[----:B------:R-:W-:Y:S01]  /*11840*/  IMAD.MOV.U32 R0, RZ, RZ, R160 ;  /* 0x000000ffff007224 */ /* 0x000fe200078e00a0 */
[----:B------:R-:W-:Y:S01]  /*11850*/  HMMA.16816.F32.BF16 R80, R64, R82, R28 ;  /* 0x000000524050723c */ /* 0x000fe2000004181c */
[----:B------:R-:W-:-:S07]  /*11860*/  @P6 SHF.R.U32.HI R0, RZ, c[0x0][0x2cc], R5 ;  /* 0x0000b300ff006a19 */ /* 0x000fce0000011605 */
        /* <DEDUP_REMOVED lines=8> */
[----:B------:R-:W-:Y:S02]  /*118f0*/  IMAD.IADD R2, R163, 0x1, -R154 ;  /* 0x00000001a3027824 */ /* 0x000fe400078e0a9a */
[----:B------:R-:W-:Y:S02]  /*11900*/  IMAD.MOV.U32 R163, RZ, RZ, c[0x0][0x32c] ;  /* 0x0000cb00ffa37624 */ /* 0x000fe400078e00ff */
[----:B------:R-:W-:Y:S02]  /*11910*/  FADD.FTZ R4, R17, R4 ;  /* 0x0000000411047221 */ /* 0x000fe40000010000 */
[----:B------:R-:W-:Y:S01]  /*11920*/  IMAD.IADD R0, R2, 0x1, R0 ;  /* 0x0000000102007824 */ /* 0x000fe200078e0200 */
[----:B------:R-:W-:Y:S01]  /*11930*/  ISETP.GE.AND P6, PT, R163, 0x1, PT ;  /* 0x00000001a300780c */ /* 0x000fe20003fc6270 */
[----:B------:R-:W-:-:S02]  /*11940*/  FADD.FTZ R5, R146, R6 ;  /* 0x0000000692057221 */ /* 0x000fc40000010000 */
[----:B------:R-:W-:Y:S01]  /*11950*/  FADD.FTZ R252, R16, R4 ;  /* 0x0000000410fc7221 */ /* 0x000fe20000010000 */
[----:B------:R-:W-:Y:S01]  /*11960*/  IADD3 R4, R0, c[0x0][0x328], RZ ;  /* 0x0000ca0000047a10 */ /* 0x000fe20007ffe0ff */
[----:B------:R-:W-:-:S08]  /*11970*/  FADD.FTZ R251, R251, R5 ;  /* 0x00000005fbfb7221 */ /* 0x000fd00000010000 */
        /* <DEDUP_REMOVED lines=12> */
.L_x_803:
[----:B------:R-:W-:-:S13]  /*11a40*/  ISETP.NE.AND P0, PT, R5, 0x1, PT ;  /* 0x000000010500780c */ /* 0x000fda0003f05270 */
[----:B------:R-:W-:-:S05]  /*11a50*/  @P0 IMAD.HI.U32 R0, R2, c[0x0][0x330], RZ ;  /* 0x0000cc0002000a27 */ /* 0x000fca00078e00ff */
[----:B------:R-:W-:Y:S02]  /*11a60*/  @P0 SHF.R.U32.HI R2, RZ, c[0x0][0x334], R0 ;  /* 0x0000cd00ff020a19 */ /* 0x000fe40000011600 */
.L_x_804:
[----:B------:R-:W-:Y:S05]  /*11a70*/  BSYNC B0 ;  /* 0x0000000000007941 */ /* 0x000fea0003800000 */
.L_x_802:
[----:B------:R-:W-:-:S05]  /*11a80*/  IMAD R2, R2, R5, c[0x0][0x32c] ;  /* 0x0000cb0002027624 */ /* 0x000fca00078e0205 */
[----:B------:R-:W-:-:S05]  /*11a90*/  IMNMX R4, R4, R2, PT ;  /* 0x0000000204047217 */ /* 0x000fca0003800200 */
.L_x_801:
[----:B------:R-:W-:-:S05]  /*11aa0*/  IMAD.HI R0, R4, 0x2aaaaaab, RZ ;  /* 0x2aaaaaab04007827 */ /* 0x000fca00078e02ff */
        /* <DEDUP_REMOVED lines=8> */
.L_x_814:
[----:B------:R-:W2:Y:S01]  /*11b30*/  LDL R0, [R1+0x18] ;  /* 0x0000180001007983 */ /* 0x000ea20000100800 */
[----:B------:R-:W-:Y:S04]  /*11b40*/  DEPBAR.LE SB0, 0x0 ;  /* 0x000080000000791a */ /* 0x000fe80000000000 */
[----:B------:R-:W-:Y:S01]  /*11b50*/  WARPSYNC 0xffffffff ;  /* 0xffffffff00007948 */ /* 0x000fe20003800000 */
[----:B------:R-:W-:Y:S01]  /*11b60*/  BAR.SYNC.DEFER_BLOCKING 0x0 ;  /* 0x0000000000007b1d */ /* 0x000fe20000010000 */
[----:B------:R-:W-:Y:S01]  /*11b70*/  ISETP.GT.AND P0, PT, R226, R221, PT ;  /* 0x000000dde200720c */ /* 0x000fe20003f04270 */
[----:B------:R-:W-:Y:S05]  /*11b80*/  IMAD.MOV.U32 R220, RZ, RZ, c[0x0][0x2c4] ;  /* 0x0000b100ffdc7624 */ /* 0x000fea00078e00ff */
[----:B------:R-:W-:Y:S07]  /*11b90*/  ISETP.NE.AND P6, PT, R220, 0x1, PT ;  /* 0x00000001dc00780c */ /* 0x000fee0003fc5270 */
[----:B------:R-:W-:Y:S01]  /*11ba0*/  @!P0 IMAD.WIDE.U32 R38, R221, c[0x0][0x208], RZ ;  /* 0x00008200dd268a25 */ /* 0x000fe200078e00ff */
[----:B------:R-:W-:Y:S02]  /*11bb0*/  @!P0 MOV R2, c[0x0][0x208] ;  /* 0x0000820000028a02 */ /* 0x000fe40000000f00 */
[----:B------:R-:W-:Y:S01]  /*11bc0*/  @!P0 MOV R3, 0x5 ;  /* 0x0000000500038802 */ /* 0x000fe20000000f00 */
[----:B------:R-:W-:Y:S01]  /*11bd0*/  @!P0 IMAD.MOV.U32 R37, RZ, RZ, R234 ;  /* 0x000000ffff258224 */ /* 0x000fe200078e00ea */
[----:B------:R-:W-:Y:S02]  /*11be0*/  @!P0 MOV R36, R228 ;  /* 0x000000e400248202 */ /* 0x000fe40000000f00 */
[C---:B------:R-:W-:Y:S02]  /*11bf0*/  @!P0 SHF.L.U64.HI R3, R2.reuse, R3, c[0x0][0x20c] ;  /* 0x0000830002038619 */ /* 0x040fe40000010203 */
[----:B------:R-:W-:Y:S01]  /*11c00*/  @!P0 SHF.L.U32 R2, R2, 0x5, RZ ;  /* 0x0000000502028819 */ /* 0x000fe200000006ff */
[----:B------:R-:W1:Y:S01]  /*11c10*/  LDSM.16.M88.4 R8, [R201] ;  /* 0x00000000c908783b */ /* 0x000e620000000200 */
[----:B------:R-:W-:Y:S01]  /*11c20*/  @!P0 IMAD.WIDE.U32 R36, R38, 0x60, R36 ;  /* 0x0000006026248825 */ /* 0x000fe200078e0024 */
[----:B------:R-:W-:Y:S01]  /*11c30*/  ULDC UR4, c[0x0][0x324] ;  /* 0x0000c90000047ab9 */ /* 0x000fe20000000800 */
[----:B------:R-:W-:Y:S01]  /*11c40*/  @!P0 IADD3 R44, P1, R2, R2, RZ ;  /* 0x00000002022c8210 */ /* 0x000fe20007f3e0ff */
[----:B------:R-:W-:Y:S01]  /*11c50*/  ULOP3.LUT UR4, URZ, UR4, URZ, 0x33, !UPT ;  /* 0x000000043f047292 */ /* 0x000fe2000f8e333f */
[----:B------:R-:W-:Y:S02]  /*11c60*/  @!P0 IMAD.WIDE.U32 R28, R38, 0x60, R2 ;  /* 0x00000060261c8825 */ /* 0x000fe400078e0002 */
[----:B------:R-:W-:Y:S01]  /*11c70*/  @!P0 IADD3.X R45, R3, R3, RZ, P1, !PT ;  /* 0x00000003032d8210 */ /* 0x000fe20000ffe4ff */
[----:B------:R-:W3:Y:S02]  /*11c80*/  LDSM.16.M88.4 R16, [R201+0x800] ;  /* 0x00080000c910783b */ /* 0x000ee40000000200 */
[-C--:B------:R-:W-:Y:S02]  /*11c90*/  @!P0 IADD3 R47, P2, P1, R228, R28.reuse, R2 ;  /* 0x0000001ce42f8210 */ /* 0x080fe4000795e002 */
[----:B------:R-:W-:Y:S01]  /*11ca0*/  @!P0 LEA R2, P4, R36, c[0x0][0x1f8], 0x1 ;  /* 0x00007e0024028a11 */ /* 0x000fe200078808ff */
[----:B------:R-:W-:Y:S01]  /*11cb0*/  @!P0 IMAD.WIDE.U32 R44, R38, 0x60, R44 ;  /* 0x00000060262c8825 */ /* 0x000fe200078e002c */
[----:B------:R-:W-:Y:S02]  /*11cc0*/  @!P0 IADD3 R46, P3, R228, R28, RZ ;  /* 0x0000001ce42e8210 */ /* 0x000fe40007f7e0ff */
[----:B------:R-:W4:Y:S08]  /*11cd0*/  LDSM.16.M88.4 R24, [R201+0x1000] ;  /* 0x00100000c918783b */ /* 0x000f300000000200 */
[----:B------:R-:W5:Y:S04]  /*11ce0*/  LDL R223, [R1+0x14] ;  /* 0x0000140001df7983 */ /* 0x000f680000100800 */
[----:B------:R-:W2:Y:S08]  /*11cf0*/  LDSM.16.M88.4 R32, [R201+0x1800] ;  /* 0x00180000c920783b */ /* 0x000eb00000000200 */
[----:B------:R-:W5:Y:S01]  /*11d00*/  LDL R222, [R1+0x1c] ;  /* 0x00001c0001de7983 */ /* 0x000f620000100800 */
[C---:B-1----:R-:W-:Y:S03]  /*11d10*/  HMMA.16816.F32.BF16 R4, R124.reuse, R8, RZ ;  /* 0x000000087c04723c */ /* 0x042fe600000418ff */
[----:B------:R-:W1:Y:S05]  /*11d20*/  LDSM.16.M88.4 R40, [R201+0x2000] ;  /* 0x00200000c928783b */ /* 0x000e6a0000000200 */
[C---:B------:R-:W-:Y:S03]  /*11d30*/  HMMA.16816.F32.BF16 R8, R124.reuse, R10, RZ ;  /* 0x0000000a7c08723c */ /* 0x040fe600000418ff */
[----:B------:R-:W1:Y:S05]  /*11d40*/  LDSM.16.M88.4 R48, [R201+0x2800] ;  /* 0x00280000c930783b */ /* 0x000e6a0000000200 */
[C---:B---3--:R-:W-:Y:S03]  /*11d50*/  HMMA.16816.F32.BF16 R12, R124.reuse, R16, RZ ;  /* 0x000000107c0c723c */ /* 0x048fe600000418ff */
[----:B------:R-:W3:Y:S05]  /*11d60*/  LDSM.16.M88.4 R132, [R206] ;  /* 0x00000000ce84783b */ /* 0x000eea0000000200 */
[C---:B------:R-:W-:Y:S03]  /*11d70*/  HMMA.16816.F32.BF16 R16, R124.reuse, R18, RZ ;  /* 0x000000127c10723c */ /* 0x040fe600000418ff */
[----:B------:R-:W1:Y:S05]  /*11d80*/  LDSM.16.M88.4 R136, [R208] ;  /* 0x00000000d088783b */ /* 0x000e6a0000000200 */
[C---:B----4-:R-:W-:Y:S03]  /*11d90*/  HMMA.16816.F32.BF16 R20, R124.reuse, R24, RZ ;  /* 0x000000187c14723c */ /* 0x050fe600000418ff */
[----:B------:R-:W4:Y:S05]  /*11da0*/  LDSM.16.M88.4 R140, [R209] ;  /* 0x00000000d18c783b */ /* 0x000f2a0000000200 */
[C---:B------:R-:W-:Y:S03]  /*11db0*/  HMMA.16816.F32.BF16 R24, R124.reuse, R26, RZ ;  /* 0x0000001a7c18723c */ /* 0x040fe600000418ff */
[----:B------:R-:W1:Y:S08]  /*11dc0*/  LDSM.16.M88.4 R144, [R210] ;  /* 0x00000000d290783b */ /* 0x000e700000000200 */
[----:B------:R-:W1:Y:S08]  /*11dd0*/  LDSM.16.M88.4 R148, [R211] ;  /* 0x00000000d394783b */ /* 0x000e700000000200 */
[----:B------:R-:W1:Y:S01]  /*11de0*/  LDSM.16.M88.4 R152, [R212] ;  /* 0x00000000d498783b */ /* 0x000e620000000200 */
[----:B--2---:R-:W-:Y:S02]  /*11df0*/  LOP3.LUT P5, RZ, R0, 0x20000, RZ, 0xc0, !PT ;  /* 0x0002000000ff7812 */ /* 0x004fe400078ac0ff */
[----:B------:R-:W-:Y:S05]  /*11e00*/  @!P0 SHF.R.S32.HI R0, RZ, 0x1f, R221 ;  /* 0x0000001fff008819 */ /* 0x000fea00000114dd */
[----:B------:R-:W-:Y:S04]  /*11e10*/  @!P0 IMAD R0, R0, c[0x0][0x208], RZ ;  /* 0x0000820000008a24 */ /* 0x000fe800078e02ff */
[----:B------:R-:W-:Y:S05]  /*11e20*/  @!P0 IMAD R0, R221, c[0x0][0x20c], R0 ;  /* 0x00008300dd008a24 */ /* 0x000fea00078e0200 */
[----:B------:R-:W-:Y:S05]  /*11e30*/  @!P0 IADD3 R0, R39, R0, RZ ;  /* 0x0000000027008210 */ /* 0x000fea0007ffe0ff */
[----:B------:R-:W-:Y:S05]  /*11e40*/  @!P0 IMAD R0, R0, 0x60, RZ ;  /* 0x0000006000008824 */ /* 0x000fea00078e02ff */
[----:B------:R-:W-:Y:S02]  /*11e50*/  @!P0 IADD3 R39, R0, R29, RZ ;  /* 0x0000001d00278210 */ /* 0x000fe40007ffe0ff */
[C---:B------:R-:W-:Y:S02]  /*11e60*/  HMMA.16816.F32.BF16 R28, R124.reuse, R32, RZ ;  /* 0x000000207c1c723c */ /* 0x040fe400000418ff */
[----:B------:R-:W-:Y:S02]  /*11e70*/  @!P0 IADD3.X R68, R234, R39, R3, P2, P1 ;  /* 0x00000027ea448210 */ /* 0x000fe400017e2403 */
[----:B------:R-:W-:Y:S02]  /*11e80*/  @!P0 LEA R160, P2, R46, c[0x0][0x1f8], 0x1 ;  /* 0x00007e002ea08a11 */ /* 0x000fe400078408ff */
[----:B------:R-:W-:Y:S02]  /*11e90*/  @!P0 IADD3 R3, R37, R0, RZ ;  /* 0x0000000025038210 */ /* 0x000fe40007ffe0ff */
[C---:B------:R-:W-:Y:S01]  /*11ea0*/  HMMA.16816.F32.BF16 R32, R124.reuse, R34, RZ ;  /* 0x000000227c20723c */ /* 0x040fe200000418ff */
[----:B------:R-:W-:Y:S03]  /*11eb0*/  @!P0 IADD3.X R39, R39, R234, RZ, P3, !PT ;  /* 0x000000ea27278210 */ /* 0x000fe60001ffe4ff */
[----:B------:R-:W-:Y:S02]  /*11ec0*/  @!P0 LEA.HI.X R3, R36, c[0x0][0x1fc], R3, 0x1, P4 ;  /* 0x00007f0024038a11 */ /* 0x000fe400020f0c03 */
[----:B------:R-:W-:Y:S02]  /*11ed0*/  @!P0 LEA.HI.X R161, R46, c[0x0][0x1fc], R39, 0x1, P2 ;  /* 0x00007f002ea18a11 */ /* 0x000fe400010f0c27 */
[C---:B-1----:R-:W-:Y:S01]  /*11ee0*/  HMMA.16816.F32.BF16 R36, R124.reuse, R40, RZ ;  /* 0x000000287c24723c */ /* 0x042fe200000418ff */
[----:B------:R-:W-:Y:S03]  /*11ef0*/  @!P0 IADD3 R44, P1, R228, R44, RZ ;  /* 0x0000002ce42c8210 */ /* 0x000fe60007f3e0ff */
[C---:B------:R-:W-:Y:S02]  /*11f00*/  @!P0 LEA R164, P3, R47.reuse, c[0x0][0x1f8], 0x1 ;  /* 0x00007e002fa48a11 */ /* 0x040fe400078608ff */
[----:B------:R-:W-:Y:S02]  /*11f10*/  @!P0 LEA R162, P2, R44, c[0x0][0x1f8], 0x1 ;  /* 0x00007e002ca28a11 */ /* 0x000fe400078408ff */
[C---:B------:R-:W-:Y:S01]  /*11f20*/  HMMA.16816.F32.BF16 R40, R124.reuse, R42, RZ ;  /* 0x0000002a7c28723c */ /* 0x040fe200000418ff */
[----:B------:R-:W-:Y:S02]  /*11f30*/  @!P0 IADD3.X R0, R234, R0, R45, P1, !PT ;  /* 0x00000000ea008210 */ /* 0x000fe40000ffe42d */
[----:B------:R-:W-:Y:S02]  /*11f40*/  @!P0 ISETP.GE.AND P1, PT, R72, c[0x0][0x1d4], PT ;  /* 0x0000750048008a0c */ /* 0x000fe40003f26270 */
[----:B------:R-:W-:Y:S02]  /*11f50*/  @!P0 LEA.HI.X R165, R47, c[0x0][0x1fc], R68, 0x1, P3 ;  /* 0x00007f002fa58a11 */ /* 0x000fe400018f0c44 */
[----:B------:R-:W-:Y:S02]  /*11f60*/  @!P0 LEA.HI.X R163, R44, c[0x0][0x1fc], R0, 0x1, P2 ;  /* 0x00007f002ca38a11 */ /* 0x000fe400010f0c00 */
[C---:B------:R-:W-:Y:S07]  /*11f70*/  HMMA.16816.F32.BF16 R44, R124.reuse, R48, RZ ;  /* 0x000000307c2c723c */ /* 0x040fee00000418ff */
[----:B------:R-:W-:Y:S01]  /*11f80*/  @!PT LDS RZ, [RZ] ;  /* 0x00000000fffff984 */ /* 0x000fe20000000800 */
[----:B------:R-:W-:Y:S01]  /*11f90*/  @!PT LDS RZ, [RZ] ;  /* 0x00000000fffff984 */ /* 0x000fe20000000800 */
[----:B------:R-:W-:Y:S01]  /*11fa0*/  @!PT LDS RZ, [RZ] ;  /* 0x00000000fffff984 */ /* 0x000fe20000000800 */
[----:B------:R1:W-:Y:S01]  /*11fb0*/  @!P0 LDGSTS.E.BYPASS.LTC128B.128 [R219+0x100], [R2.64], !P1 ;  /* 0x0010000002db8fae */ /* 0x0003e2000c901d48 */
[----:B------:R-:W-:Y:S07]  /*11fc0*/  HMMA.16816.F32.BF16 R48, R124, R50, RZ ;  /* 0x000000327c30723c */ /* 0x000fee00000418ff */
[----:B------:R1:W-:Y:S01]  /*11fd0*/  @!P0 LDGSTS.E.BYPASS.LTC128B.128 [R219+0x3100], [R2.64+0x80], !P5 ;  /* 0x0310008002db8fae */ /* 0x0003e2000e901d48 */
[C---:B---3--:R-:W-:Y:S07]  /*11fe0*/  HMMA.16816.F32.BF16 R4, R128.reuse, R132, R4 ;  /* 0x000000848004723c */ /* 0x048fee0000041804 */
[----:B------:R2:W-:Y:S01]  /*11ff0*/  @!P0 LDGSTS.E.BYPASS.LTC128B.128 [R219+0x1100], [R160.64], !P1 ;  /* 0x01100000a0db8fae */ /* 0x0005e2000c901d48 */
[C---:B------:R-:W-:Y:S07]  /*12000*/  HMMA.16816.F32.BF16 R8, R128.reuse, R134, R8 ;  /* 0x000000868008723c */ /* 0x040fee0000041808 */
[----:B------:R2:W-:Y:S01]  /*12010*/  @!P0 LDGSTS.E.BYPASS.LTC128B.128 [R219+0x4100], [R160.64+0x80], !P5 ;  /* 0x04100080a0db8fae */ /* 0x0005e2000e901d48 */
[C---:B------:R-:W-:Y:S07]  /*12020*/  HMMA.16816.F32.BF16 R12, R128.reuse, R136, R12 ;  /* 0x00000088800c723c */ /* 0x040fee000004180c */
[----:B------:R3:W-:Y:S01]  /*12030*/  @!P0 LDGSTS.E.BYPASS.LTC128B.128 [R219+0x2100], [R164.64], !P1 ;  /* 0x02100000a4db8fae */ /* 0x0007e2000c901d48 */
[C---:B------:R-:W-:Y:S07]  /*12040*/  HMMA.16816.F32.BF16 R16, R128.reuse, R138, R16 ;  /* 0x0000008a8010723c */ /* 0x040fee0000041810 */
[----:B------:R2:W-:Y:S01]  /*12050*/  @!P0 LDGSTS.E.BYPASS.LTC128B.128 [R219+0x5100], [R162.64+0x80], !P5 ;  /* 0x05100080a2db8fae */ /* 0x0005e2000e901d48 */
[C---:B----4-:R-:W-:Y:S03]  /*12060*/  HMMA.16816.F32.BF16 R20, R128.reuse, R140, R20 ;  /* 0x0000008c8014723c */ /* 0x050fe60000041814 */
[----:B------:R-:W-:Y:S04]  /*12070*/  ISETP.GT.AND P0, PT, R221, R226, PT ;  /* 0x000000e2dd00720c */ /* 0x000fe80003f04270 */
[----:B------:R-:W-:Y:S01]  /*12080*/  LDSM.16.M88.4 R132, [R200+0x1000] ;  /* 0x00100000c884783b */ /* 0x000fe20000000200 */
[C---:B------:R-:W-:Y:S07]  /*12090*/  HMMA.16816.F32.BF16 R24, R128.reuse, R142, R24 ;  /* 0x0000008e8018723c */ /* 0x040fee0000041818 */
[----:B------:R-:W0:Y:S01]  /*120a0*/  LDGDEPBAR ;  /* 0x00000000000079af */ /* 0x000e220000000000 */
[C---:B------:R-:W-:Y:S01]  /*120b0*/  HMMA.16816.F32.BF16 R28, R128.reuse, R144, R28 ;  /* 0x00000090801c723c */ /* 0x040fe2000004181c */
[----:B-1----:R-:W-:Y:S06]  /*120c0*/  @P0 MOV R3, c[0x0][0x1e0] ;  /* 0x0000780000030a02 */ /* 0x002fec0000000f00 */
[----:B---3--:R-:W-:Y:S01]  /*120d0*/  LDSM.16.M88.4 R164, [R200+0x800] ;  /* 0x00080000c8a4783b */ /* 0x008fe20000000200 */
[C---:B------:R-:W-:Y:S07]  /*120e0*/  HMMA.16816.F32.BF16 R32, R128.reuse, R146, R32 ;  /* 0x000000928020723c */ /* 0x040fee0000041820 */
[----:B--2---:R-:W1:Y:S01]  /*120f0*/  LDSM.16.M88.4 R160, [R200] ;  /* 0x00000000c8a0783b */ /* 0x004e620000000200 */
[C---:B------:R-:W-:Y:S07]  /*12100*/  HMMA.16816.F32.BF16 R36, R128.reuse, R148, R36 ;  /* 0x000000948024723c */ /* 0x040fee0000041824 */
[----:B------:R-:W2:Y:S01]  /*12110*/  LDSM.16.M88.4 R136, [R200+0x1800] ;  /* 0x00180000c888783b */ /* 0x000ea20000000200 */
[C---:B------:R-:W-:Y:S07]  /*12120*/  HMMA.16816.F32.BF16 R40, R128.reuse, R150, R40 ;  /* 0x000000968028723c */ /* 0x040fee0000041828 */
[----:B------:R-:W3:Y:S01]  /*12130*/  LDSM.16.M88.4 R168, [R200+0x2000] ;  /* 0x00200000c8a8783b */ /* 0x000ee20000000200 */
[C---:B------:R-:W-:Y:S07]  /*12140*/  HMMA.16816.F32.BF16 R44, R128.reuse, R152, R44 ;  /* 0x00000098802c723c */ /* 0x040fee000004182c */
[----:B------:R-:W4:Y:S01]  /*12150*/  LDSM.16.M88.4 R172, [R200+0x2800] ;  /* 0x00280000c8ac783b */ /* 0x000f220000000200 */
[----:B------:R-:W-:Y:S07]  /*12160*/  HMMA.16816.F32.BF16 R48, R128, R154, R48 ;  /* 0x0000009a8030723c */ /* 0x000fee0000041830 */
[----:B------:R-:W2:Y:S01]  /*12170*/  LDSM.16.M88.4 R140, [R75+-0x3000] ;  /* 0xffd000004b8c783b */ /* 0x000ea20000000200 */
[C---:B-1----:R-:W-:Y:S07]  /*12180*/  HMMA.16816.F32.BF16 R4, R156.reuse, R160, R4 ;  /* 0x000000a09c04723c */ /* 0x042fee0000041804 */
[----:B------:R-:W1:Y:S01]  /*12190*/  LDSM.16.M88.4 R144, [R75+-0x2800] ;  /* 0xffd800004b90783b */ /* 0x000e620000000200 */
[C---:B------:R-:W-:Y:S07]  /*121a0*/  HMMA.16816.F32.BF16 R8, R156.reuse, R162, R8 ;  /* 0x000000a29c08723c */ /* 0x040fee0000041808 */
[----:B------:R-:W1:Y:S01]  /*121b0*/  LDSM.16.M88.4 R148, [R75+-0x2000] ;  /* 0xffe000004b94783b */ /* 0x000e620000000200 */
[C---:B------:R-:W-:Y:S07]  /*121c0*/  HMMA.16816.F32.BF16 R12, R156.reuse, R164, R12 ;  /* 0x000000a49c0c723c */ /* 0x040fee000004180c */
[----:B------:R-:W1:Y:S01]  /*121d0*/  LDSM.16.M88.4 R152, [R75+-0x1800] ;  /* 0xffe800004b98783b */ /* 0x000e620000000200 */
[C---:B------:R-:W-:Y:S07]  /*121e0*/  HMMA.16816.F32.BF16 R16, R156.reuse, R166, R16 ;  /* 0x000000a69c10723c */ /* 0x040fee0000041810 */
[----:B------:R-:W1:Y:S01]  /*121f0*/  LDSM.16.M88.4 R160, [R75+-0x1000] ;  /* 0xfff000004ba0783b */ /* 0x000e620000000200 */
[C---:B------:R-:W-:Y:S07]  /*12200*/  HMMA.16816.F32.BF16 R20, R156.reuse, R132, R20 ;  /* 0x000000849c14723c */ /* 0x040fee0000041814 */
[----:B------:R-:W-:Y:S01]  /*12210*/  LDSM.16.M88.4 R164, [R201+0x3800] ;  /* 0x00380000c9a4783b */ /* 0x000fe20000000200 */
[C---:B------:R-:W-:Y:S07]  /*12220*/  HMMA.16816.F32.BF16 R24, R156.reuse, R134, R24 ;  /* 0x000000869c18723c */ /* 0x040fee0000041818 */
[----:B------:R-:W1:Y:S01]  /*12230*/  LDSM.16.M88.4 R132, [R75+-0x800] ;  /* 0xfff800004b84783b */ /* 0x000e620000000200 */
        /* <DEDUP_REMOVED lines=8> */
[----:B------:R-:W-:Y:S01]  /*122c0*/  HMMA.16816.F32.BF16 R48, R156, R174, R48 ;  /* 0x000000ae9c30723c */ /* 0x000fe20000041830 */
[----:B------:R-:W4:Y:S07]  /*122d0*/  LDSM.16.M88.4 R172, [R201+0x4800] ;  /* 0x00480000c9ac783b */ /* 0x000f2e0000000200 */
[C---:B------:R-:W-:Y:S08]  /*122e0*/  HMMA.16816.F32.BF16 R4, R176.reuse, R140, R4 ;  /* 0x0000008cb004723c */ /* 0x040ff00000041804 */
[C---:B------:R-:W-:Y:S01]  /*122f0*/  HMMA.16816.F32.BF16 R8, R176.reuse, R142, R8 ;  /* 0x0000008eb008723c */ /* 0x040fe20000041808 */
[----:B------:R-:W2:Y:S07]  /*12300*/  LDSM.16.M88.4 R140, [R201+0x5000] ;  /* 0x00500000c98c783b */ /* 0x000eae0000000200 */
[C---:B-1----:R-:W-:Y:S08]  /*12310*/  HMMA.16816.F32.BF16 R12, R176.reuse, R144, R12 ;  /* 0x00000090b00c723c */ /* 0x042ff0000004180c */
[C---:B------:R-:W-:Y:S01]  /*12320*/  HMMA.16816.F32.BF16 R16, R176.reuse, R146, R16 ;  /* 0x00000092b010723c */ /* 0x040fe20000041810 */
[----:B------:R-:W1:Y:S07]  /*12330*/  LDSM.16.M88.4 R144, [R201+0x5800] ;  /* 0x00580000c990783b */ /* 0x000e6e0000000200 */
[C---:B------:R-:W-:Y:S08]  /*12340*/  HMMA.16816.F32.BF16 R20, R176.reuse, R148, R20 ;  /* 0x00000094b014723c */ /* 0x040ff00000041814 */
        /* <DEDUP_REMOVED lines=8> */
[C---:B------:R-:W-:Y:S08]  /*123d0*/  HMMA.16816.F32.BF16 R44, R176.reuse, R132, R44 ;  /* 0x00000084b02c723c */ /* 0x040ff0000004182c */
[----:B------:R-:W-:Y:S01]  /*123e0*/  HMMA.16816.F32.BF16 R48, R176, R134, R48 ;  /* 0x00000086b030723c */ /* 0x000fe20000041830 */
[----:B------:R-:W1:Y:S07]  /*123f0*/  LDSM.16.M88.4 R132, [R214] ;  /* 0x00000000d684783b */ /* 0x000e6e0000000200 */
[C---:B--2---:R-:W-:Y:S08]  /*12400*/  HMMA.16816.F32.BF16 R4, R180.reuse, R136, R4 ;  /* 0x00000088b404723c */ /* 0x044ff00000041804 */
[C---:B------:R-:W-:Y:S01]  /*12410*/  HMMA.16816.F32.BF16 R8, R180.reuse, R138, R8 ;  /* 0x0000008ab408723c */ /* 0x040fe20000041808 */
[----:B------:R-:W2:Y:S07]  /*12420*/  LDSM.16.M88.4 R136, [R215] ;  /* 0x00000000d788783b */ /* 0x000eae0000000200 */
[C---:B------:R-:W-:Y:S08]  /*12430*/  HMMA.16816.F32.BF16 R12, R180.reuse, R164, R12 ;  /* 0x000000a4b40c723c */ /* 0x040ff0000004180c */
[C---:B------:R-:W-:Y:S01]  /*12440*/  HMMA.16816.F32.BF16 R16, R180.reuse, R166, R16 ;  /* 0x000000a6b410723c */ /* 0x040fe20000041810 */
[----:B------:R-:W1:Y:S07]  /*12450*/  LDSM.16.M88.4 R164, [R217] ;  /* 0x00000000d9a4783b */ /* 0x000e6e0000000200 */
[C---:B---3--:R-:W-:Y:S08]  /*12460*/  HMMA.16816.F32.BF16 R20, R180.reuse, R168, R20 ;  /* 0x000000a8b414723c */ /* 0x048ff00000041814 */
[C---:B------:R-:W-:Y:S01]  /*12470*/  HMMA.16816.F32.BF16 R24, R180.reuse, R170, R24 ;  /* 0x000000aab418723c */ /* 0x040fe20000041818 */
[----:B------:R-:W3:Y:S07]  /*12480*/  LDSM.16.M88.4 R168, [R200+0x3000] ;  /* 0x00300000c8a8783b */ /* 0x000eee0000000200 */
[C---:B----4-:R-:W-:Y:S08]  /*12490*/  HMMA.16816.F32.BF16 R28, R180.reuse, R172, R28 ;  /* 0x000000acb41c723c */ /* 0x050ff0000004181c */
[C---:B------:R-:W-:Y:S01]  /*124a0*/  HMMA.16816.F32.BF16 R32, R180.reuse, R174, R32 ;  /* 0x000000aeb420723c */ /* 0x040fe20000041820 */
[----:B------:R-:W-:Y:S07]  /*124b0*/  LDSM.16.M88.4 R172, [R200+0x5000] ;  /* 0x00500000c8ac783b */ /* 0x000fee0000000200 */
[C---:B------:R-:W-:Y:S08]  /*124c0*/  HMMA.16816.F32.BF16 R36, R180.reuse, R140, R36 ;  /* 0x0000008cb424723c */ /* 0x040ff00000041824 */
[C---:B------:R-:W-:Y:S01]  /*124d0*/  HMMA.16816.F32.BF16 R40, R180.reuse, R142, R40 ;  /* 0x0000008eb428723c */ /* 0x040fe20000041828 */
[----:B------:R-:W4:Y:S07]  /*124e0*/  LDSM.16.M88.4 R140, [R200+0x3800] ;  /* 0x00380000c88c783b */ /* 0x000f2e0000000200 */
        /* <DEDUP_REMOVED lines=8> */
[----:B------:R-:W1:Y:S07]  /*12570*/  LDSM.16.M88.4 R152, [R75] ;  /* 0x000000004b98783b */ /* 0x000e6e0000000200 */
[C---:B------:R-:W-:Y:S08]  /*12580*/  HMMA.16816.F32.BF16 R20, R184.reuse, R132, R20 ;  /* 0x00000084b814723c */ /* 0x040ff00000041814 */
        /* <DEDUP_REMOVED lines=8> */
[C---:B---3--:R-:W-:Y:S08]  /*12610*/  HMMA.16816.F32.BF16 R4, R188.reuse, R168, R4 ;  /* 0x000000a8bc04723c */ /* 0x048ff00000041804 */
[C---:B------:R-:W-:Y:S08]  /*12620*/  HMMA.16816.F32.BF16 R8, R188.reuse, R170, R8 ;  /* 0x000000aabc08723c */ /* 0x040ff00000041808 */
[C---:B----4-:R-:W-:Y:S08]  /*12630*/  HMMA.16816.F32.BF16 R12, R188.reuse, R140, R12 ;  /* 0x0000008cbc0c723c */ /* 0x050ff0000004180c */
[C---:B------:R-:W-:Y:S08]  /*12640*/  HMMA.16816.F32.BF16 R16, R188.reuse, R142, R16 ;  /* 0x0000008ebc10723c */ /* 0x040ff00000041810 */
[C---:B-1----:R-:W-:Y:S08]  /*12650*/  HMMA.16816.F32.BF16 R20, R188.reuse, R144, R20 ;  /* 0x00000090bc14723c */ /* 0x042ff00000041814 */
        /* <DEDUP_REMOVED lines=9> */
[C---:B------:R-:W-:Y:S08]  /*126f0*/  HMMA.16816.F32.BF16 R12, R196.reuse, R132, R12 ;  /* 0x00000084c40c723c */ /* 0x040ff0000004180c */
        /* <DEDUP_REMOVED lines=36> */
[----:B------:R-:W-:Y:S04]  /*12940*/  BAR.SYNC.DEFER_BLOCKING 0x0 ;  /* 0x0000000000007b1d */ /* 0x000fe80000010000 */
[----:B------:R-:W-:Y:S01]  /*12950*/  @P0 MOV R5, 0x5 ;  /* 0x0000000500050802 */ /* 0x000fe20000000f00 */
[C---:B------:R-:W-:Y:S08]  /*12960*/  HMMA.16816.F32.BF16 R40, R196.reuse, R6, R40 ;  /* 0x00000006c428723c */ /* 0x040ff00000041828 */
[----:B------:R-:W-:Y:S04]  /*12970*/  FMUL.FTZ R2, R35, c[0x0][0x320] ;  /* 0x0000c80023027a20 */ /* 0x000fe80000410000 */
[----:B------:R3:W3:Y:S01]  /*12980*/  MUFU.TANH R132, R2 ;  /* 0x0000000200847308 */ /* 0x0006e20000002400 */
[----:B--2---:R-:W-:Y:S09]  /*12990*/  FMUL.FTZ R0, R14, c[0x0][0x320] ;  /* 0x0000c8000e007a20 */ /* 0x004ff20000410000 */
[----:B------:R2:W2:Y:S02]  /*129a0*/  MUFU.TANH R153, R0 ;  /* 0x0000000000997308 */ /* 0x0004a40000002400 */
[----:B------:R-:W-:Y:S01]  /*129b0*/  FMUL.FTZ R4, R40, c[0x0][0x320] ;  /* 0x0000c80028047a20 */ /* 0x000fe20000410000 */
[C---:B-1----:R-:W-:Y:S08]  /*129c0*/  HMMA.16816.F32.BF16 R44, R196.reuse, R8, R44 ;  /* 0x00000008c42c723c */ /* 0x042ff0000004182c */
[----:B------:R-:W-:Y:S04]  /*129d0*/  HMMA.16816.F32.BF16 R48, R196, R10, R48 ;  /* 0x0000000ac430723c */ /* 0x000fe80000041830 */
[----:B---3--:R-:W-:Y:S02]  /*129e0*/  FMUL.FTZ R2, R43, c[0x0][0x320] ;  /* 0x0000c8002b027a20 */ /* 0x008fe40000410000 */
[----:B--2---:R-:W-:Y:S10]  /*129f0*/  FMUL.FTZ R0, R15, c[0x0][0x320] ;  /* 0x0000c8000f007a20 */ /* 0x004ff40000410000 */
[----:B------:R-:W-:Y:S01]  /*12a00*/  FMUL.FTZ R6, R44, c[0x0][0x320] ;  /* 0x0000c8002c067a20 */ /* 0x000fe20000410000 */
[----:B------:R1:W2:Y:S01]  /*12a10*/  MUFU.TANH R152, R0 ;  /* 0x0000000000987308 */ /* 0x0002a20000002400 */
[----:B------:R-:W3:Y:S01]  /*12a20*/  LDL R44, [R1+0x4] ;  /* 0x00000400012c7983 */ /* 0x000ee20000100800 */
[----:B------:R-:W-:Y:S03]  /*12a30*/  FMUL.FTZ R7, R45, c[0x0][0x320] ;  /* 0x0000c8002d077a20 */ /* 0x000fe60000410000 */
[----:B------:R-:W2:Y:S02]  /*12a40*/  LDL R45, [R1+0x8] ;  /* 0x00000800012d7983 */ /* 0x000ea40000100800 */
[----:B------:R-:W-:Y:S02]  /*12a50*/  FMUL.FTZ R13, R48, c[0x0][0x320] ;  /* 0x0000c800300d7a20 */ /* 0x000fe40000410000 */
[----:B-1----:R-:W-:Y:S02]  /*12a60*/  FMUL.FTZ R0, R16, c[0x0][0x320] ;  /* 0x0000c80010007a20 */ /* 0x002fe40000410000 */
[----:B------:R-:W1:Y:S10]  /*12a70*/  MUFU.TANH R16, R13 ;  /* 0x0000000d00107308 */ /* 0x000e740000002400 */
        /* <DEDUP_REMOVED lines=26> */
[----:B------:R1:W1:Y:S10]  /*12c20*/  MUFU.TANH R31, R7 ;  /* 0x00000007001f7308 */ /* 0x0002740000002400 */
[----:B------:R2:W2:Y:S01]  /*12c30*/  MUFU.TANH R134, R0 ;  /* 0x0000000000867308 */ /* 0x0004a20000002400 */
[----:B-1----:R-:W-:Y:S01]  /*12c40*/  @P0 MOV R7, R235 ;  /* 0x000000eb00070202 */ /* 0x002fe20000000f00 */
[----:B--2---:R-:W-:Y:S08]  /*12c50*/  FMUL.FTZ R0, R32, c[0x0][0x320] ;  /* 0x0000c80020007a20 */ /* 0x004ff00000410000 */
[----:B------:R-:W1:Y:S10]  /*12c60*/  MUFU.TANH R32, R6 ;  /* 0x0000000600207308 */ /* 0x000e740000002400 */
[----:B------:R2:W1:Y:S02]  /*12c70*/  MUFU.TANH R18, R0 ;  /* 0x0000000000127308 */ /* 0x0004640000002400 */
[----:B--2---:R-:W-:Y:S08]  /*12c80*/  FMUL.FTZ R0, R33, c[0x0][0x320] ;  /* 0x0000c80021007a20 */ /* 0x004ff00000410000 */
[----:B------:R2:W1:Y:S02]  /*12c90*/  MUFU.TANH R17, R0 ;  /* 0x0000000000117308 */ /* 0x0004640000002400 */
[----:B--2---:R-:W-:Y:S08]  /*12ca0*/  FMUL.FTZ R0, R34, c[0x0][0x320] ;  /* 0x0000c80022007a20 */ /* 0x004ff00000410000 */
[----:B------:R-:W2:Y:S10]  /*12cb0*/  MUFU.TANH R34, R4 ;  /* 0x0000000400227308 */ /* 0x000eb40000002400 */
[----:B------:R1:W1:Y:S02]  /*12cc0*/  MUFU.TANH R133, R0 ;  /* 0x0000000000857308 */ /* 0x0002640000002400 */
[----:B-1----:R-:W-:Y:S08]  /*12cd0*/  FMUL.FTZ R0, R36, c[0x0][0x320] ;  /* 0x0000c80024007a20 */ /* 0x002ff00000410000 */
[----:B------:R1:W1:Y:S02]  /*12ce0*/  MUFU.TANH R68, R0 ;  /* 0x0000000000447308 */ /* 0x0002640000002400 */
[----:B-1----:R-:W-:Y:S08]  /*12cf0*/  FMUL.FTZ R0, R37, c[0x0][0x320] ;  /* 0x0000c80025007a20 */ /* 0x002ff00000410000 */
[----:B------:R1:W1:Y:S02]  /*12d00*/  MUFU.TANH R36, R0 ;  /* 0x0000000000247308 */ /* 0x0002640000002400 */
[----:B-1----:R-:W-:Y:S08]  /*12d10*/  FMUL.FTZ R0, R38, c[0x0][0x320] ;  /* 0x0000c80026007a20 */ /* 0x002ff00000410000 */
        /* <DEDUP_REMOVED lines=9> */
[----:B------:R-:W-:Y:S05]  /*12db0*/  @P0 SHF.R.S32.HI R2, RZ, 0x1f, R0 ;  /* 0x0000001fff020819 */ /* 0x000fea0000011400 */
[----:B------:R-:W-:Y:S01]  /*12dc0*/  @P0 IMAD R4, R2, c[0x0][0x1e0], RZ ;  /* 0x0000780002040a24 */ /* 0x000fe200078e02ff */
[C---:B------:R-:W-:Y:S02]  /*12dd0*/  @P0 SHF.L.U32 R2, R3.reuse, 0x5, RZ ;  /* 0x0000000503020819 */ /* 0x040fe400000006ff */
[----:B------:R-:W-:Y:S01]  /*12de0*/  @P0 SHF.L.U64.HI R3, R3, R5, c[0x0][0x1e4] ;  /* 0x0000790003030619 */ /* 0x000fe20000010205 */
[----:B------:R-:W-:Y:S01]  /*12df0*/  @P0 IMAD R6, R0, c[0x0][0x1e4], R4 ;  /* 0x0000790000060a24 */ /* 0x000fe200078e0204 */
[----:B------:R-:W-:Y:S01]  /*12e00*/  @P0 IADD3 R8, P1, R2, R2, RZ ;  /* 0x0000000202080210 */ /* 0x000fe20007f3e0ff */
[----:B------:R-:W-:Y:S04]  /*12e10*/  @P0 IMAD.WIDE.U32 R4, R0, c[0x0][0x1e0], RZ ;  /* 0x0000780000040a25 */ /* 0x000fe800078e00ff */
[----:B------:R-:W-:Y:S01]  /*12e20*/  @P0 IMAD.X R9, R3, 0x1, R3, P1 ;  /* 0x0000000103090824 */ /* 0x000fe200008e0603 */
[----:B------:R-:W-:Y:S01]  /*12e30*/  @P0 IADD3 R0, R5, R6, RZ ;  /* 0x0000000605000210 */ /* 0x000fe20007ffe0ff */
[----:B------:R-:W-:Y:S01]  /*12e40*/  FMUL.FTZ R5, R46, c[0x0][0x320] ;  /* 0x0000c8002e057a20 */ /* 0x000fe20000410000 */
[----:B------:R-:W-:Y:S01]  /*12e50*/  @P0 MOV R6, R230 ;  /* 0x000000e600060202 */ /* 0x000fe20000000f00 */
[----:B------:R-:W2:Y:S01]  /*12e60*/  LDL R46, [R1+0xc] ;  /* 0x00000c00012e7983 */ /* 0x000ea20000100800 */
[C---:B------:R-:W-:Y:S01]  /*12e70*/  @P0 IMAD.WIDE.U32 R10, R4.reuse, 0x60, R8 ;  /* 0x00000060040a0825 */ /* 0x040fe200078e0008 */
[----:B------:R1:W1:Y:S03]  /*12e80*/  MUFU.TANH R43, R5 ;  /* 0x00000005002b7308 */ /* 0x0002660000002400 */
[----:B------:R-:W-:Y:S04]  /*12e90*/  @P0 IMAD.WIDE.U32 R6, R4, 0x60, R6 ;  /* 0x0000006004060825 */ /* 0x000fe800078e0006 */
[----:B------:R-:W-:Y:S01]  /*12ea0*/  @P0 IMAD R0, R0, 0x60, RZ ;  /* 0x0000006000000824 */ /* 0x000fe200078e02ff */
[----:B------:R-:W-:Y:S04]  /*12eb0*/  @P0 LEA R8, P2, R6, c[0x0][0x1c8], 0x1 ;  /* 0x0000720006080a11 */ /* 0x000fe800078408ff */
[----:B------:R-:W-:Y:S02]  /*12ec0*/  @P0 IADD3 R9, R7, R0, RZ ;  /* 0x0000000007090210 */ /* 0x000fe40007ffe0ff */
[----:B------:R-:W-:Y:S01]  /*12ed0*/  @P0 IADD3 R7, P1, R230, R10, RZ ;  /* 0x0000000ae6070210 */ /* 0x000fe20007f3e0ff */
[----:B------:R-:W-:Y:S01]  /*12ee0*/  FMUL.FTZ R10, R47, c[0x0][0x320] ;  /* 0x0000c8002f0a7a20 */ /* 0x000fe20000410000 */
[----:B------:R-:W-:Y:S02]  /*12ef0*/  @P0 LEA.HI.X R9, R6, c[0x0][0x1cc], R9, 0x1, P2 ;  /* 0x0000730006090a11 */ /* 0x000fe400010f0c09 */
[C---:B------:R-:W-:Y:S01]  /*12f00*/  @P0 IADD3.X R12, R235.reuse, R0, R11, P1, !PT ;  /* 0x00000000eb0c0210 */ /* 0x040fe20000ffe40b */
[----:B------:R3:W2:Y:S01]  /*12f10*/  MUFU.TANH R42, R10 ;  /* 0x0000000a002a7308 */ /* 0x0006a20000002400 */
[----:B------:R-:W-:Y:S01]  /*12f20*/  MOV R47, c[0x0][0x32c] ;  /* 0x0000cb00002f7a02 */ /* 0x000fe20000000f00 */
[--C-:B-1----:R-:W-:Y:S05]  /*12f30*/  @P0 IMAD.WIDE.U32 R4, R4, 0x60, R2.reuse ;  /* 0x0000006004040825 */ /* 0x102fea00078e0002 */
[-C--:B------:R-:W-:Y:S02]  /*12f40*/  @P0 IADD3 R6, P1, R230, R4.reuse, RZ ;  /* 0x00000004e6060210 */ /* 0x080fe40007f3e0ff */
[----:B------:R-:W-:Y:S02]  /*12f50*/  @P0 IADD3 R0, R0, R5, RZ ;  /* 0x0000000500000210 */ /* 0x000fe40007ffe0ff */
[----:B------:R-:W-:Y:S02]  /*12f60*/  @P0 IADD3 R4, P3, P2, R230, R4, R2 ;  /* 0x00000004e6040210 */ /* 0x000fe40007a7e002 */
[----:B-----5:R-:W-:Y:S02]  /*12f70*/  IADD3 R5, R222, R223, RZ ;  /* 0x000000dfde057210 */ /* 0x020fe40007ffe0ff */
[----:B------:R-:W-:Y:S02]  /*12f80*/  @P0 IADD3.X R11, R235, R0, R3, P3, P2 ;  /* 0x00000000eb0b0210 */ /* 0x000fe40001fe4403 */
[----:B---3--:R-:W-:Y:S01]  /*12f90*/  @P0 IADD3.X R10, R0, R235, RZ, P1, !PT ;  /* 0x000000eb000a0210 */ /* 0x008fe20000ffe4ff */
[----:B------:R-:W-:Y:S01]  /*12fa0*/  @P6 IMAD.HI.U32 R0, R5, c[0x0][0x2c8], RZ ;  /* 0x0000b20005006a27 */ /* 0x000fe200078e00ff */
[C---:B------:R-:W-:Y:S04]  /*12fb0*/  @P0 LEA R2, P1, R6.reuse, c[0x0][0x1c8], 0x1 ;  /* 0x0000720006020a11 */ /* 0x040fe800078208ff */
[----:B------:R-:W-:Y:S02]  /*12fc0*/  @P0 LEA.HI.X R3, R6, c[0x0][0x1cc], R10, 0x1, P1 ;  /* 0x0000730006030a11 */ /* 0x000fe400008f0c0a */
[----:B------:R-:W-:Y:S02]  /*12fd0*/  @P0 ISETP.GE.AND P1, PT, R72, c[0x0][0x1d4], PT ;  /* 0x0000750048000a0c */ /* 0x000fe40003f26270 */
[C---:B------:R-:W-:Y:S02]  /*12fe0*/  @P0 LEA R10, P3, R4.reuse, c[0x0][0x1c8], 0x1 ;  /* 0x00007200040a0a11 */ /* 0x040fe400078608ff */
[C---:B------:R-:W-:Y:S02]  /*12ff0*/  @P0 LEA R6, P2, R7.reuse, c[0x0][0x1c8], 0x1 ;  /* 0x0000720007060a11 */ /* 0x040fe400078408ff */
[----:B------:R-:W-:Y:S02]  /*13000*/  @P0 LEA.HI.X R11, R4, c[0x0][0x1cc], R11, 0x1, P3 ;  /* 0x00007300040b0a11 */ /* 0x000fe400018f0c0b */
[----:B------:R-:W-:Y:S02]  /*13010*/  @P0 LEA.HI.X R7, R7, c[0x0][0x1cc], R12, 0x1, P2 ;  /* 0x0000730007070a11 */ /* 0x000fe400010f0c0c */
[----:B------:R-:W-:Y:S01]  /*13020*/  @P6 SHF.R.U32.HI R5, RZ, c[0x0][0x2cc], R0 ;  /* 0x0000b300ff056a19 */ /* 0x000fe20000011600 */
[----:B------:R-:W-:Y:S02]  /*13030*/  FMUL.FTZ R0, R49, c[0x0][0x320] ;  /* 0x0000c80031007a20 */ /* 0x000fe40000410000 */
[----:B------:R-:W-:Y:S01]  /*13040*/  @!PT LDS RZ, [RZ] ;  /* 0x00000000fffff984 */ /* 0x000fe20000000800 */
[----:B------:R-:W-:Y:S01]  /*13050*/  @!PT LDS RZ, [RZ] ;  /* 0x00000000fffff984 */ /* 0x000fe20000000800 */
[----:B------:R-:W-:Y:S01]  /*13060*/  @!PT LDS RZ, [RZ] ;  /* 0x00000000fffff984 */ /* 0x000fe20000000800 */
[----:B------:R1:W-:Y:S02]  /*13070*/  @P0 LDGSTS.E.BYPASS.LTC128B.128 [R219+0x8100], [R8.64], !P1 ;  /* 0x0810000008db0fae */ /* 0x0003e4000c901d48 */
[----:B------:R3:W1:Y:S06]  /*13080*/  MUFU.TANH R30, R0 ;  /* 0x00000000001e7308 */ /* 0x00066c0000002400 */
[----:B------:R1:W-:Y:S08]  /*13090*/  @P0 LDGSTS.E.BYPASS.LTC128B.128 [R219+0xb100], [R8.64+0x80], !P5 ;  /* 0x0b10008008db0fae */ /* 0x0003f0000e901d48 */
[----:B------:R5:W-:Y:S08]  /*130a0*/  @P0 LDGSTS.E.BYPASS.LTC128B.128 [R219+0x9100], [R2.64], !P1 ;  /* 0x0910000002db0fae */ /* 0x000bf0000c901d48 */
[----:B------:R5:W-:Y:S01]  /*130b0*/  @P0 LDGSTS.E.BYPASS.LTC128B.128 [R219+0xc100], [R2.64+0x80], !P5 ;  /* 0x0c10008002db0fae */ /* 0x000be2000e901d48 */
[----:B---3--:R-:W-:Y:S04]  /*130c0*/  FMUL.FTZ R0, R50, c[0x0][0x320] ;  /* 0x0000c80032007a20 */ /* 0x008fe80000410000 */
[----:B------:R3:W1:Y:S03]  /*130d0*/  MUFU.TANH R37, R0 ;  /* 0x0000000000257308 */ /* 0x0006660000002400 */
[----:B------:R1:W-:Y:S08]  /*130e0*/  @P0 LDGSTS.E.BYPASS.LTC128B.128 [R219+0xa100], [R10.64], !P1 ;  /* 0x0a1000000adb0fae */ /* 0x0003f0000c901d48 */
[----:B------:R1:W-:Y:S01]  /*130f0*/  @P0 LDGSTS.E.BYPASS.LTC128B.128 [R219+0xd100], [R6.64+0x80], !P5 ;  /* 0x0d10008006db0fae */ /* 0x0003e2000e901d48 */
[----:B------:R-:W-:Y:S07]  /*13100*/  ISETP.GE.AND P5, PT, R47, 0x1, PT ;  /* 0x000000012f00780c */ /* 0x000fee0003fa6270 */
[----:B------:R-:W1:Y:S01]  /*13110*/  SHFL.IDX PT, R4, R5, RZ, 0x1c1f ;  /* 0x001c1fff05047589 */ /* 0x000e6200000e0000 */
[----:B-----5:R-:W-:Y:S02]  /*13120*/  FMUL.FTZ R2, R51, c[0x0][0x320] ;  /* 0x0000c80033027a20 */ /* 0x020fe40000410000 */
[----:B---3--:R-:W-:Y:S02]  /*13130*/  IMAD R0, R221, -0x60, RZ ;  /* 0xffffffa0dd007824 */ /* 0x008fe400078e02ff */
[----:B------:R3:W1:Y:S03]  /*13140*/  MUFU.TANH R35, R2 ;  /* 0x0000000200237308 */ /* 0x0006660000002400 */
[----:B------:R-:W0:Y:S01]  /*13150*/  LDGDEPBAR ;  /* 0x00000000000079af */ /* 0x000e220000000000 */
[----:B---3--:R-:W-:Y:S04]  /*13160*/  IADD3 R2, -R44, 0x1, R0 ;  /* 0x000000012c027810 */ /* 0x008fe80007ffe100 */
[----:B--2---:R-:W-:Y:S04]  /*13170*/  IADD3 R2, -R45, R2, R46 ;  /* 0x000000022d027210 */ /* 0x004fe80007ffe12e */
[C---:B-1----:R-:W-:Y:S02]  /*13180*/  IADD3 R7, R2.reuse, c[0x0][0x328], RZ ;  /* 0x0000ca0002077a10 */ /* 0x042fe40007ffe0ff */
[----:B------:R-:W-:Y:S02]  /*13190*/  IADD3 R6, R2, UR4, RZ ;  /* 0x0000000402067c10 */ /* 0x000fe4000fffe0ff */
[----:B------:R-:W-:Y:S02]  /*131a0*/  IADD3 R3, R7, R4, RZ ;  /* 0x0000000407037210 */ /* 0x000fe40007ffe0ff */
        /* <DEDUP_REMOVED lines=15> */
.L_x_808:
[----:B------:R-:W-:Y:S04]  /*132a0*/  MOV R8, c[0x0][0x32c] ;  /* 0x0000cb0000087a02 */ /* 0x000fe80000000f00 */
[----:B------:R-:W-:Y:S11]  /*132b0*/  ISETP.NE.AND P0, PT, R8, 0x1, PT ;  /* 0x000000010800780c */ /* 0x000ff60003f05270 */
[----:B------:R-:W-:Y:S02]  /*132c0*/  @!UPT UIADD3 URZ, URZ, URZ, URZ ;  /* 0x0000003f3f3ff290 */ /* 0x000fe4000fffe03f */
[----:B------:R-:W-:Y:S05]  /*132d0*/  @P0 IMAD.HI.U32 R8, R4, c[0x0][0x330], RZ ;  /* 0x0000cc0004080a27 */ /* 0x000fea00078e00ff */
[----:B------:R-:W-:Y:S02]  /*132e0*/  @P0 SHF.R.U32.HI R4, RZ, c[0x0][0x334], R8 ;  /* 0x0000cd00ff040a19 */ /* 0x000fe40000011608 */
.L_x_809:
[----:B------:R-:W-:Y:S05]  /*132f0*/  BSYNC B0 ;  /* 0x0000000000007941 */ /* 0x000fea0003800000 */
.L_x_807:
[----:B------:R-:W-:Y:S04]  /*13300*/  IMAD.IADD R8, R0, 0x1, -R44 ;  /* 0x0000000100087824 */ /* 0x000fe800078e0a2c */
[----:B------:R-:W-:Y:S05]  /*13310*/  IMAD R4, R4, c[0x0][0x32c], R8 ;  /* 0x0000cb0004047a24 */ /* 0x000fea00078e0208 */
[----:B------:R-:W-:Y:S02]  /*13320*/  IADD3 R8, R4, c[0x0][0x32c], RZ ;  /* 0x0000cb0004087a10 */ /* 0x000fe40007ffe0ff */
[----:B------:R-:W-:Y:S02]  /*13330*/  IMNMX R2, R2, R4, !PT ;  /* 0x0000000402027217 */ /* 0x000fe40007800200 */
[----:B------:R-:W-:Y:S02]  /*13340*/  IMNMX R3, R3, R8, PT ;  /* 0x0000000803037217 */ /* 0x000fe40003800200 */
.L_x_806:
        /* <DEDUP_REMOVED lines=82> */
[C---:B------:R-:W-:Y:S02]  /*13870*/  ISETP.GE.AND P6, PT, R0.reuse, 0x42, PT ;  /* 0x000000420000780c */ /* 0x040fe40003fc6270 */
        /* <DEDUP_REMOVED lines=18> */
[----:B------:R-:W-:Y:S04]  /*139a0*/  ISETP.GT.AND P0, PT, R2, 0x50, !P3 ;  /* 0x000000500200780c */ /* 0x000fe80005f04270 */
[C---:B------:R-:W-:Y:S04]  /*139b0*/  ISETP.LT.OR P0, PT, R3.reuse, 0x51, P0 ;  /* 0x000000510300780c */ /* 0x040fe80000701670 */
[----:B------:R-:W-:Y:S02]  /*139c0*/  FSEL R171, R32, -INF , !P0 ;  /* 0xff80000020ab7808 */ /* 0x000fe40004000000 */
[C---:B------:R-:W-:Y:S04]  /*139d0*/  ISETP.GT.AND P0, PT, R2.reuse, 0x51, !P2 ;  /* 0x000000510200780c */ /* 0x040fe80005704270 */
[----:B------:R-:W-:Y:S04]  /*139e0*/  ISETP.LT.OR P0, PT, R3, 0x52, P0 ;  /* 0x000000520300780c */ /* 0x000fe80000701670 */
[----:B------:R-:W-:Y:S02]  /*139f0*/  FSEL R172, R31, -INF , !P0 ;  /* 0xff8000001fac7808 */ /* 0x000fe40004000000 */
[----:B------:R-:W-:Y:S04]  /*13a00*/  ISETP.GT.AND P0, PT, R2, 0x58, !P1 ;  /* 0x000000580200780c */ /* 0x000fe80004f04270 */
[C---:B------:R-:W-:Y:S04]  /*13a10*/  ISETP.LT.OR P0, PT, R3.reuse, 0x59, P0 ;  /* 0x000000590300780c */ /* 0x040fe80000701670 */
[----:B------:R-:W-:Y:S02]  /*13a20*/  FSEL R173, R16, -INF , !P0 ;  /* 0xff80000010ad7808 */ /* 0x000fe40004000000 */
[----:B------:R-:W-:Y:S04]  /*13a30*/  ISETP.GE.AND P0, PT, R0, 0x5a, PT ;  /* 0x0000005a0000780c */ /* 0x000fe80003f06270 */
[----:B------:R-:W-:Y:S02]  /*13a40*/  P2R R16, PR, RZ, 0x1 ;  /* 0x00000001ff107803 */ /* 0x000fe40000000000 */
[----:B------:R-:W-:Y:S01]  /*13a50*/  ISETP.GT.AND P0, PT, R2, 0x59, !P0 ;  /* 0x000000590200780c */ /* 0x000fe20004704270 */
[--C-:B-1----:R-:W-:Y:S03]  /*13a60*/  IMAD.IADD R2, R6, 0x1, R4.reuse ;  /* 0x0000000106027824 */ /* 0x102fe600078e0204 */
[----:B------:R-:W-:Y:S01]  /*13a70*/  ISETP.LT.OR P0, PT, R3, 0x5a, P0 ;  /* 0x0000005a0300780c */ /* 0x000fe20000701670 */
[----:B------:R-:W-:Y:S03]  /*13a80*/  IMAD.IADD R3, R7, 0x1, R4 ;  /* 0x0000000107037824 */ /* 0x000fe600078e0204 */
[----:B------:R-:W-:Y:S02]  /*13a90*/  FSEL R174, R30, -INF , !P0 ;  /* 0xff8000001eae7808 */ /* 0x000fe40004000000 */
[----:B------:R-:W-:Y:S11]  /*13aa0*/  ISETP.GE.AND P0, PT, R47, 0x1, PT ;  /* 0x000000012f00780c */ /* 0x000ff60003f06270 */
[----:B------:R-:W-:Y:S02]  /*13ab0*/  @!UPT UIADD3 URZ, URZ, URZ, URZ ;  /* 0x0000003f3f3ff290 */ /* 0x000fe4000fffe03f */
        /* <DEDUP_REMOVED lines=14> */
.L_x_812:
[----:B------:R-:W-:Y:S04]  /*13ba0*/  MOV R5, c[0x0][0x32c] ;  /* 0x0000cb0000057a02 */ /* 0x000fe80000000f00 */
[----:B------:R-:W-:Y:S11]  /*13bb0*/  ISETP.NE.AND P0, PT, R5, 0x1, PT ;  /* 0x000000010500780c */ /* 0x000ff60003f05270 */
[----:B------:R-:W-:Y:S02]  /*13bc0*/  @!UPT UIADD3 URZ, URZ, URZ, URZ ;  /* 0x0000003f3f3ff290 */ /* 0x000fe4000fffe03f */
[----:B------:R-:W-:Y:S05]  /*13bd0*/  @P0 IMAD.HI.U32 R5, R4, c[0x0][0x330], RZ ;  /* 0x0000cc0004050a27 */ /* 0x000fea00078e00ff */
[----:B------:R-:W-:Y:S02]  /*13be0*/  @P0 SHF.R.U32.HI R4, RZ, c[0x0][0x334], R5 ;  /* 0x0000cd00ff040a19 */ /* 0x000fe40000011605 */
.L_x_813:
[----:B------:R-:W-:Y:S05]  /*13bf0*/  BSYNC B0 ;  /* 0x0000000000007941 */ /* 0x000fea0003800000 */
.L_x_811:
[----:B------:R-:W-:Y:S04]  /*13c00*/  IMAD.IADD R0, R0, 0x1, -R44 ;  /* 0x0000000100007824 */ /* 0x000fe800078e0a2c */
[----:B------:R-:W-:Y:S05]  /*13c10*/  IMAD R0, R4, c[0x0][0x32c], R0 ;  /* 0x0000cb0004007a24 */ /* 0x000fea00078e0200 */
[----:B------:R-:W-:Y:S02]  /*13c20*/  IADD3 R4, R0, c[0x0][0x32c], RZ ;  /* 0x0000cb0000047a10 */ /* 0x000fe40007ffe0ff */
[----:B------:R-:W-:Y:S02]  /*13c30*/  IMNMX R2, R2, R0, !PT ;  /* 0x0000000002027217 */ /* 0x000fe40007800200 */
[----:B------:R-:W-:Y:S02]  /*13c40*/  IMNMX R3, R3, R4, PT ;  /* 0x0000000403037217 */ /* 0x000fe40003800200 */
.L_x_810:
        /* <DEDUP_REMOVED lines=84> */
[----:B------:R-:W-:Y:S01]  /*14190*/  ISETP.GT.AND P2, PT, R2, 0x51, !P2 ;  /* 0x000000510200780c */ /* 0x000fe20005744270 */
[----:B------:R-:W1:Y:S01]  /*141a0*/  SHFL.BFLY PT, R13, R0, 0x2, 0x1f ;  /* 0x0c401f00000d7f89 */ /* 0x000e6200000e0000 */
[----:B------:R-:W-:Y:S02]  /*141b0*/  FSEL R144, R144, -INF , !P0 ;  /* 0xff80000090907808 */ /* 0x000fe40004000000 */
[----:B------:R-:W-:Y:S02]  /*141c0*/  ISETP.NE.AND P0, PT, R21, RZ, PT ;  /* 0x000000ff1500720c */ /* 0x000fe40003f05270 */
[----:B------:R-:W-:Y:S02]  /*141d0*/  FMNMX.FTZ R12, R144, R12, !PT ;  /* 0x0000000c900c7209 */ /* 0x000fe40007810000 */
[C---:B------:R-:W-:Y:S02]  /*141e0*/  ISETP.GT.AND P0, PT, R2.reuse, 0x30, !P0 ;  /* 0x000000300200780c */ /* 0x040fe40004704270 */
[----:B------:R-:W-:Y:S02]  /*141f0*/  ISETP.GT.AND P1, PT, R2, 0x58, !P1 ;  /* 0x000000580200780c */ /* 0x000fe40004f24270 */
[C---:B------:R-:W-:Y:S02]  /*14200*/  ISETP.LT.OR P0, PT, R3.reuse, 0x31, P0 ;  /* 0x000000310300780c */ /* 0x040fe40000701670 */
[----:B------:R-:W-:Y:S02]  /*14210*/  ISETP.LT.OR P2, PT, R3, 0x52, P2 ;  /* 0x000000520300780c */ /* 0x000fe40001741670 */
[----:B------:R-:W-:Y:S02]  /*14220*/  FSEL R148, R135, -INF , !P0 ;  /* 0xff80000087947808 */ /* 0x000fe40004000000 */
[----:B------:R-:W-:Y:S02]  /*14230*/  ISETP.NE.AND P0, PT, R20, RZ, PT ;  /* 0x000000ff1400720c */ /* 0x000fe40003f05270 */
[----:B------:R-:W-:Y:S01]  /*14240*/  FMNMX.FTZ R12, R148, R12, !PT ;  /* 0x0000000c940c7209 */ /* 0x000fe20007810000 */
[----:B------:R-:W-:Y:S01]  /*14250*/  LDSM.16.MT88.4 R20, [R203] ;  /* 0x00000000cb14783b */ /* 0x000fe20000004200 */
[----:B------:R-:W-:Y:S02]  /*14260*/  ISETP.GT.AND P0, PT, R2, 0x31, !P0 ;  /* 0x000000310200780c */ /* 0x000fe40004704270 */
        /* <DEDUP_REMOVED lines=8> */
[----:B------:R-:W-:Y:S04]  /*142f0*/  ISETP.LT.OR P0, PT, R3, 0x39, P0 ;  /* 0x000000390300780c */ /* 0x000fe80000701670 */
[----:B------:R-:W-:Y:S02]  /*14300*/  FSEL R150, R133, -INF , !P0 ;  /* 0xff80000085967808 */ /* 0x000fe40004000000 */
[----:B------:R-:W-:Y:S02]  /*14310*/  ISETP.NE.AND P0, PT, R18, RZ, PT ;  /* 0x000000ff1200720c */ /* 0x000fe40003f05270 */
[----:B------:R-:W-:Y:S02]  /*14320*/  FMNMX.FTZ R12, R150, R12, !PT ;  /* 0x0000000c960c7209 */ /* 0x000fe40007810000 */
[----:B------:R-:W-:Y:S04]  /*14330*/  ISETP.GT.AND P0, PT, R2, 0x39, !P0 ;  /* 0x000000390200780c */ /* 0x000fe80004704270 */
[----:B------:R-:W-:Y:S04]  /*14340*/  ISETP.LT.OR P0, PT, R3, 0x3a, P0 ;  /* 0x0000003a0300780c */ /* 0x000fe80000701670 */
[----:B------:R-:W-:Y:S02]  /*14350*/  FSEL R151, R132, -INF , !P0 ;  /* 0xff80000084977808 */ /* 0x000fe40004000000 */
[----:B------:R-:W-:Y:S02]  /*14360*/  ISETP.NE.AND P0, PT, R17, RZ, PT ;  /* 0x000000ff1100720c */ /* 0x000fe40003f05270 */
[----:B------:R-:W-:Y:S02]  /*14370*/  FMNMX.FTZ R12, R151, R12, !PT ;  /* 0x0000000c970c7209 */ /* 0x000fe40007810000 */
[----:B------:R-:W-:Y:S04]  /*14380*/  ISETP.GT.AND P0, PT, R2, 0x40, !P0 ;  /* 0x000000400200780c */ /* 0x000fe80004704270 */
[C---:B------:R-:W-:Y:S04]  /*14390*/  ISETP.LT.OR P0, PT, R3.reuse, 0x41, P0 ;  /* 0x000000410300780c */ /* 0x040fe80000701670 */
[----:B------:R-:W-:Y:S02]  /*143a0*/  FSEL R152, R74, -INF , !P0 ;  /* 0xff8000004a987808 */ /* 0x000fe40004000000 */
[----:B------:R-:W-:Y:S02]  /*143b0*/  ISETP.GT.AND P0, PT, R2, 0x41, !P6 ;  /* 0x000000410200780c */ /* 0x000fe40007704270 */
[----:B------:R-:W-:Y:S02]  /*143c0*/  FMNMX.FTZ R12, R152, R12, !PT ;  /* 0x0000000c980c7209 */ /* 0x000fe40007810000 */
[----:B------:R-:W-:Y:S02]  /*143d0*/  ISETP.LT.OR P0, PT, R3, 0x42, P0 ;  /* 0x000000420300780c */ /* 0x000fe40000701670 */
[----:B------:R-:W-:Y:S02]  /*143e0*/  ISETP.NE.AND P6, PT, R16, RZ, PT ;  /* 0x000000ff1000720c */ /* 0x000fe40003fc5270 */
[----:B------:R-:W-:Y:S02]  /*143f0*/  FSEL R153, R71, -INF , !P0 ;  /* 0xff80000047997808 */ /* 0x000fe40004000000 */
[C---:B------:R-:W-:Y:S02]  /*14400*/  ISETP.GT.AND P0, PT, R2.reuse, 0x48, !P5 ;  /* 0x000000480200780c */ /* 0x040fe40006f04270 */
[----:B------:R-:W-:Y:S02]  /*14410*/  FMNMX.FTZ R12, R153, R12, !PT ;  /* 0x0000000c990c7209 */ /* 0x000fe40007810000 */
[----:B------:R-:W-:Y:S04]  /*14420*/  ISETP.LT.OR P0, PT, R3, 0x49, P0 ;  /* 0x000000490300780c */ /* 0x000fe80000701670 */
[----:B------:R-:W-:Y:S02]  /*14430*/  FSEL R160, R39, -INF , !P0 ;  /* 0xff80000027a07808 */ /* 0x000fe40004000000 */
[----:B------:R-:W-:Y:S02]  /*14440*/  ISETP.GT.AND P0, PT, R2, 0x49, !P4 ;  /* 0x000000490200780c */ /* 0x000fe40006704270 */
[----:B------:R-:W-:Y:S02]  /*14450*/  FMNMX.FTZ R12, R160, R12, !PT ;  /* 0x0000000ca00c7209 */ /* 0x000fe40007810000 */
[----:B------:R-:W-:Y:S04]  /*14460*/  ISETP.LT.OR P0, PT, R3, 0x4a, P0 ;  /* 0x0000004a0300780c */ /* 0x000fe80000701670 */
[----:B------:R-:W-:Y:S02]  /*14470*/  FSEL R161, R38, -INF , !P0 ;  /* 0xff80000026a17808 */ /* 0x000fe40004000000 */
[C---:B------:R-:W-:Y:S01]  /*14480*/  ISETP.GT.AND P0, PT, R2.reuse, 0x50, !P3 ;  /* 0x000000500200780c */ /* 0x040fe20005f04270 */
[----:B------:R-:W-:Y:S01]  /*14490*/  LDSM.16.MT88.4 R36, [R204] ;  /* 0x00000000cc24783b */ /* 0x000fe20000004200 */
[----:B------:R-:W-:Y:S02]  /*144a0*/  FMNMX.FTZ R12, R161, R12, !PT ;  /* 0x0000000ca10c7209 */ /* 0x000fe40007810000 */
[----:B------:R-:W-:Y:S04]  /*144b0*/  ISETP.LT.OR P0, PT, R3, 0x51, P0 ;  /* 0x000000510300780c */ /* 0x000fe80000701670 */
[----:B------:R-:W-:Y:S02]  /*144c0*/  FSEL R164, R43, -INF , !P0 ;  /* 0xff8000002ba47808 */ /* 0x000fe40004000000 */
[----:B------:R-:W-:Y:S02]  /*144d0*/  ISETP.GT.AND P0, PT, R2, 0x59, !P6 ;  /* 0x000000590200780c */ /* 0x000fe40007704270 */
[----:B------:R-:W-:Y:S02]  /*144e0*/  FMNMX.FTZ R2, R164, R12, !PT ;  /* 0x0000000ca4027209 */ /* 0x000fe40007810000 */
[----:B------:R-:W-:Y:S04]  /*144f0*/  ISETP.LT.OR P0, PT, R3, 0x5a, P0 ;  /* 0x0000005a0300780c */ /* 0x000fe80000701670 */
[----:B------:R-:W-:Y:S02]  /*14500*/  FSEL R71, R35, -INF , !P0 ;  /* 0xff80000023477808 */ /* 0x000fe40004000000 */
[----:B-1----:R-:W-:Y:S02]  /*14510*/  FMNMX.FTZ R3, R0, R13, !PT ;  /* 0x0000000d00037209 */ /* 0x002fe40007810000 */
[----:B------:R-:W-:Y:S03]  /*14520*/  FMNMX.FTZ R0, R165, R2, !PT ;  /* 0x00000002a5007209 */ /* 0x000fe60007810000 */
[----:B------:R-:W1:Y:S01]  /*14530*/  SHFL.BFLY PT, R12, R3, 0x1, 0x1f ;  /* 0x0c201f00030c7f89 */ /* 0x000e6200000e0000 */
[----:B------:R-:W-:Y:S04]  /*14540*/  FMNMX.FTZ R0, R170, R0, !PT ;  /* 0x00000000aa007209 */ /* 0x000fe80007810000 */
[----:B------:R-:W-:Y:S05]  /*14550*/  FMNMX.FTZ R0, R71, R0, !PT ;  /* 0x0000000047007209 */ /* 0x000fea0007810000 */
[----:B------:R-:W2:Y:S01]  /*14560*/  SHFL.BFLY PT, R2, R0, 0x2, 0x1f ;  /* 0x0c401f0000027f89 */ /* 0x000ea200000e0000 */
[----:B-1----:R-:W-:Y:S07]  /*14570*/  FMNMX.FTZ R68, R3, R12, !PT ;  /* 0x0000000c03447209 */ /* 0x002fee0007810000 */
[----:B------:R-:W-:Y:S01]  /*14580*/  LDSM.16.MT88.4 R12, [R202] ;  /* 0x00000000ca0c783b */ /* 0x000fe20000004200 */
[C---:B------:R-:W-:Y:S01]  /*14590*/  FSETP.NEU.FTZ.AND P0, PT, R68.reuse, -INF , PT ;  /* 0xff8000004400780b */ /* 0x040fe20003f1d000 */
[----:B------:R-:W-:Y:S05]  /*145a0*/  FMUL.FTZ R3, R68, c[0x0][0x2d0] ;  /* 0x0000b40044037a20 */ /* 0x000fea0000410000 */
[----:B------:R-:W-:Y:S02]  /*145b0*/  FSEL R74, R3, RZ, P0 ;  /* 0x000000ff034a7208 */ /* 0x000fe40000000000 */
[----:B--2---:R-:W-:Y:S03]  /*145c0*/  FMNMX.FTZ R2, R0, R2, !PT ;  /* 0x0000000200027209 */ /* 0x004fe60007810000 */
[--C-:B------:R-:W-:Y:S02]  /*145d0*/  FFMA.FTZ R0, R8, c[0x0][0x2d0], -R74.reuse ;  /* 0x0000b40008007a23 */ /* 0x100fe4000001084a */
[----:B------:R-:W1:Y:S01]  /*145e0*/  SHFL.BFLY PT, R3, R2, 0x1, 0x1f ;  /* 0x0c201f0002037f89 */ /* 0x000e6200000e0000 */
[--C-:B------:R-:W-:Y:S01]  /*145f0*/  FFMA.FTZ R11, R11, c[0x0][0x2d0], -R74.reuse ;  /* 0x0000b4000b0b7a23 */ /* 0x100fe2000001084a */
[----:B------:R2:W-:Y:S10]  /*14600*/  MUFU.EX2 R242, R0 ;  /* 0x0000000000f27308 */ /* 0x0005f40000000800 */
[----:B------:R-:W-:Y:S01]  /*14610*/  MUFU.EX2 R243, R11 ;  /* 0x0000000b00f37308 */ /* 0x000fe20000000800 */
[----:B-1----:R-:W-:Y:S01]  /*14620*/  FMNMX.FTZ R3, R2, R3, !PT ;  /* 0x0000000302037209 */ /* 0x002fe20007810000 */
[--C-:B--2---:R-:W-:Y:S04]  /*14630*/  FFMA.FTZ R0, R10, c[0x0][0x2d0], -R74.reuse ;  /* 0x0000b4000a007a23 */ /* 0x104fe8000001084a */
[----:B------:R-:W-:Y:S04]  /*14640*/  FMUL.FTZ R8, R3, c[0x0][0x2d0] ;  /* 0x0000b40003087a20 */ /* 0x000fe80000410000 */
[----:B------:R1:W2:Y:S02]  /*14650*/  MUFU.EX2 R245, R0 ;  /* 0x0000000000f57308 */ /* 0x0002a40000000800 */
[----:B-1----:R-:W-:Y:S01]  /*14660*/  FFMA.FTZ R0, R9, c[0x0][0x2d0], -R74 ;  /* 0x0000b40009007a23 */ /* 0x002fe2000001084a */
[----:B--2---:R-:W-:Y:S07]  /*14670*/  F2FP.BF16.PACK_AB R132, R245, R242 ;  /* 0x000000f2f584723e */ /* 0x004fee00000010ff */
        /* <DEDUP_REMOVED lines=18> */
[C---:B---3--:R-:W-:Y:S02]  /*147a0*/  FMUL.FTZ R4, R2.reuse, R76 ;  /* 0x0000004c02047220 */ /* 0x048fe40000410000 */
        /* <DEDUP_REMOVED lines=31> */
[C---:B------:R-:W-:Y:S03]  /*149a0*/  HMMA.16816.F32.BF16 R4, R132.reuse, R12, R4 ;  /* 0x0000000c8404723c */ /* 0x040fe60000041804 */
[----:B------:R-:W3:Y:S02]  /*149b0*/  LDSM.16.MT88.4 R80, [R205+0x3000] ;  /* 0x00300000cd50783b */ /* 0x000ee40000004200 */
        /* <DEDUP_REMOVED lines=10> */
[----:B------:R-:W4:Y:S01]  /*14a60*/  LDSM.16.MT88.4 R84, [R204+0x3000] ;  /* 0x00300000cc54783b */ /* 0x000f220000004200 */
        /* <DEDUP_REMOVED lines=28> */
[C---:B------:R-:W-:Y:S02]  /*14c30*/  FMUL.FTZ R62, R0.reuse, R62 ;  /* 0x0000003e003e7220 */ /* 0x040fe40000410000 */
        /* <DEDUP_REMOVED lines=14> */
[----:B------:R2:W2:Y:S01]  /*14d20*/  MUFU.EX2 R236, R40 ;  /* 0x0000002800ec7308 */ /* 0x0004a20000000800 */
[--C-:B-1----:R-:W-:Y:S02]  /*14d30*/  FFMA.FTZ R70, R143, c[0x0][0x2d0], -R74.reuse ;  /* 0x0000b4008f467a23 */ /* 0x102fe4000001084a */
[C---:B-----5:R-:W-:Y:S02]  /*14d40*/  FMUL.FTZ R36, R2.reuse, R108 ;  /* 0x0000006c02247220 */ /* 0x060fe40000410000 */
[----:B------:R-:W-:Y:S05]  /*14d50*/  LDSM.16.MT88.4 R108, [R204+0x2800] ;  /* 0x00280000cc6c783b */ /* 0x000fea0000004200 */
[C---:B------:R-:W-:Y:S03]  /*14d60*/  HMMA.16816.F32.BF16 R36, R132.reuse, R44, R36 ;  /* 0x0000002c8424723c */ /* 0x040fe60000041824 */
[----:B--2---:R-:W-:Y:S02]  /*14d70*/  FMUL.FTZ R40, R2, R112 ;  /* 0x0000007002287220 */ /* 0x004fe40000410000 */
        /* <DEDUP_REMOVED lines=17> */
[----:B-----5:R-:W-:Y:S02]  /*14e90*/  FMUL.FTZ R48, R2, R120 ;  /* 0x0000007802307220 */ /* 0x020fe40000410000 */
[----:B------:R-:W-:Y:S05]  /*14ea0*/  LDSM.16.MT88.4 R120, [R203+0x5800] ;  /* 0x00580000cb78783b */ /* 0x000fea0000004200 */
[C---:B------:R-:W-:Y:S07]  /*14eb0*/  HMMA.16816.F32.BF16 R48, R132.reuse, R78, R48 ;  /* 0x0000004e8430723c */ /* 0x040fee0000041830 */
[----:B---3--:R-:W-:Y:S01]  /*14ec0*/  F2FP.BF16.PACK_AB R78, R232, R233 ;  /* 0x000000e9e84e723e */ /* 0x008fe200000010ff */
[C---:B------:R-:W-:Y:S04]  /*14ed0*/  HMMA.16816.F32.BF16 R52, R132.reuse, R80, R52 ;  /* 0x000000508434723c */ /* 0x040fe80000041834 */
[--C-:B-1----:R-:W-:Y:S01]  /*14ee0*/  FFMA.FTZ R70, R146, c[0x0][0x2d0], -R74.reuse ;  /* 0x0000b40092467a23 */ /* 0x102fe2000001084a */
[----:B------:R-:W-:Y:S03]  /*14ef0*/  F2FP.BF16.PACK_AB R79, R223, R224 ;  /* 0x000000e0df4f723e */ /* 0x000fe600000010ff */
[C---:B------:R-:W-:Y:S01]  /*14f00*/  HMMA.16816.F32.BF16 R56, R132.reuse, R82, R56 ;  /* 0x000000528438723c */ /* 0x040fe20000041838 */
[----:B------:R1:W-:Y:S01]  /*14f10*/  MUFU.EX2 R118, R70 ;  /* 0x0000004600767308 */ /* 0x0003e20000000800 */
[----:B------:R-:W3:Y:S06]  /*14f20*/  LDSM.16.MT88.4 R80, [R203+0x800] ;  /* 0x00080000cb50783b */ /* 0x000eec0000004200 */
[C---:B----4-:R-:W-:Y:S08]  /*14f30*/  HMMA.16816.F32.BF16 R60, R132.reuse, R84, R60 ;  /* 0x00000054843c723c */ /* 0x050ff0000004183c */
        /* <DEDUP_REMOVED lines=204> */
[----:B------:R-:W-:Y:S01]  /*15c00*/  FADD.FTZ R2, R194, R2 ;  /* 0x00000002c2027221 */ /* 0x000fe20000010000 */
[----:B------:R-:W-:Y:S01]  /*15c10*/  IADD3 R220, R221, -0x1, RZ ;  /* 0xffffffffdddc7810 */ /* 0x000fe20007ffe0ff */
        /* <DEDUP_REMOVED lines=29> */
[----:B------:R-:W-:Y:S02]  /*15df0*/  IMAD.MOV.U32 R221, RZ, RZ, R220 ;  /* 0x000000ffffdd7224 */ /* 0x000fe400078e00dc */
[----:B------:R-:W-:Y:S02]  /*15e00*/  IMAD.MOV.U32 R69, RZ, RZ, R68 ;  /* 0x000000ffff457224 */ /* 0x000fe400078e0044 */
[----:B------:R-:W-:Y:S01]  /*15e10*/  IMAD.MOV.U32 R70, RZ, RZ, R3 ;  /* 0x000000ffff467224 */ /* 0x000fe200078e0003 */
[----:B------:R-:W-:-:S05]  /*15e20*/  @P0 BRA `(.L_x_814) ;  /* 0xffffbd0000000947 */ /* 0x000fca000383ffff */
.L_x_805:
[----:B------:R-:W2:Y:S04]  /*15e30*/  LDL R5, [R1+0x8] ;  /* 0x0000080001057983 */ /* 0x000ea80000100800 */
[----:B------:R-:W3:Y:S04]  /*15e40*/  LDL R0, [R1+0x14] ;  /* 0x0000140001007983 */ /* 0x000ee80000100800 */
[----:B------:R-:W4:Y:S01]  /*15e50*/  LDL R2, [R1+0xc] ;  /* 0x00000c0001027983 */ /* 0x000f220000100800 */
[----:B------:R-:W-:-:S05]  /*15e60*/  IMAD.MOV.U32 R4, RZ, RZ, c[0x0][0x2c4] ;  /* 0x0000b100ff047624 */ /* 0x000fca00078e00ff */
[----:B------:R-:W-:Y:S01]  /*15e70*/  ISETP.NE.AND P1, PT, R4, 0x1, PT ;  /* 0x000000010400780c */ /* 0x000fe20003f25270 */
[----:B--2---:R-:W-:Y:S02]  /*15e80*/  IMAD.MOV.U32 R6, RZ, RZ, R5 ;  /* 0x000000ffff067224 */ /* 0x004fe400078e0005 */
[----:B------:R-:W-:Y:S01]  /*15e90*/  IMAD.MOV.U32 R5, RZ, RZ, c[0x0][0x32c] ;  /* 0x0000cb00ff057624 */ /* 0x000fe200078e00ff */
[----:B---3--:R-:W-:-:S04]  /*15ea0*/  IADD3 R0, R0, 0x7f, RZ ;  /* 0x0000007f00007810 */ /* 0x008fc80007ffe0ff */
[----:B------:R-:W-:-:S05]  /*15eb0*/  ISETP.GE.AND P0, PT, R5, 0x1, PT ;  /* 0x000000010500780c */ /* 0x000fca0003f06270 */
        /* <DEDUP_REMOVED lines=16> */
.L_x_817:
[----:B------:R-:W-:-:S04]  /*15fc0*/  MOV R4, c[0x0][0x32c] ;  /* 0x0000cb0000047a02 */ /* 0x000fc80000000f00 */
[----:B------:R-:W-:-:S13]  /*15fd0*/  ISETP.NE.AND P0, PT, R4, 0x1, PT ;  /* 0x000000010400780c */ /* 0x000fda0003f05270 */
[----:B------:R-:W-:-:S05]  /*15fe0*/  @P0 IMAD.HI.U32 R4, R0, c[0x0][0x330], RZ ;  /* 0x0000cc0000040a27 */ /* 0x000fca00078e00ff */
[----:B------:R-:W-:Y:S02]  /*15ff0*/  @P0 SHF.R.U32.HI R0, RZ, c[0x0][0x334], R4 ;  /* 0x0000cd00ff000a19 */ /* 0x000fe40000011604 */
.L_x_818:
[----:B------:R-:W-:Y:S05]  /*16000*/  BSYNC B0 ;  /* 0x0000000000007941 */ /* 0x000fea0003800000 */
.L_x_816:
[----:B------:R-:W-:-:S05]  /*16010*/  IMAD R0, R0, c[0x0][0x32c], RZ ;  /* 0x0000cb0000007a24 */ /* 0x000fca00078e02ff */
[----:B------:R-:W-:-:S04]  /*16020*/  IMNMX R2, R2, R0, !PT ;  /* 0x0000000002027217 */ /* 0x000fc80007800200 */
.L_x_815:
        /* <DEDUP_REMOVED lines=11> */
.L_x_820:
[----:B------:R-:W2:Y:S01]  /*160e0*/  LDL R0, [R1+0x18] ;  /* 0x0000180001007983 */ /* 0x000ea20000100800 */
[----:B------:R-:W-:Y:S04]  /*160f0*/  DEPBAR.LE SB0, 0x0 ;  /* 0x000080000000791a */ /* 0x000fe80000000000 */
[----:B------:R-:W-:Y:S01]  /*16100*/  WARPSYNC 0xffffffff ;  /* 0xffffffff00007948 */ /* 0x000fe20003800000 */
[----:B------:R-:W-:Y:S01]  /*16110*/  BAR.SYNC.DEFER_BLOCKING 0x0 ;  /* 0x0000000000007b1d */ /* 0x000fe20000010000 */
[----:B------:R-:W-:Y:S02]  /*16120*/  ISETP.GT.AND P0, PT, R226, R221, PT ;  /* 0x000000dde200720c */ /* 0x000fe40003f04270 */
[C---:B------:R-:W-:Y:S11]  /*16130*/  IADD3 R220, R221.reuse, -0x1, RZ ;  /* 0xffffffffdddc7810 */ /* 0x040ff60007ffe0ff */
[----:B------:R-:W-:Y:S01]  /*16140*/  @!P0 IMAD.WIDE.U32 R38, R221, c[0x0][0x208], RZ ;  /* 0x00008200dd268a25 */ /* 0x000fe200078e00ff */
[----:B------:R-:W-:Y:S02]  /*16150*/  @!P0 MOV R2, c[0x0][0x208] ;  /* 0x0000820000028a02 */ /* 0x000fe40000000f00 */
[----:B------:R-:W-:Y:S02]  /*16160*/  @!P0 MOV R3, 0x5 ;  /* 0x0000000500038802 */ /* 0x000fe40000000f00 */
[----:B------:R-:W-:Y:S02]  /*16170*/  @!P0 MOV R36, R228 ;  /* 0x000000e400248202 */ /* 0x000fe40000000f00 */
[C---:B------:R-:W-:Y:S02]  /*16180*/  @!P0 SHF.L.U64.HI R3, R2.reuse, R3, c[0x0][0x20c] ;  /* 0x0000830002038619 */ /* 0x040fe40000010203 */
[----:B------:R-:W-:Y:S01]  /*16190*/  @!P0 SHF.L.U32 R2, R2, 0x5, RZ ;  /* 0x0000000502028819 */ /* 0x000fe200000006ff */
[----:B------:R-:W3:Y:S01]  /*161a0*/  LDSM.16.M88.4 R8, [R201] ;  /* 0x00000000c908783b */ /* 0x000ee20000000200 */
[----:B------:R-:W-:Y:S02]  /*161b0*/  @!P0 MOV R37, R234 ;  /* 0x000000ea00258202 */ /* 0x000fe40000000f00 */
[----:B------:R-:W-:Y:S01]  /*161c0*/  @!P0 IADD3 R44, P1, R2, R2, RZ ;  /* 0x00000002022c8210 */ /* 0x000fe20007f3e0ff */
[----:B------:R-:W-:Y:S03]  /*161d0*/  @!P0 IMAD.WIDE.U32 R28, R38, 0x60, R2 ;  /* 0x00000060261c8825 */ /* 0x000fe600078e0002 */
[----:B------:R-:W-:Y:S01]  /*161e0*/  @!P0 IADD3.X R45, R3, R3, RZ, P1, !PT ;  /* 0x00000003032d8210 */ /* 0x000fe20000ffe4ff */
[----:B------:R-:W4:Y:S01]  /*161f0*/  LDSM.16.M88.4 R16, [R201+0x800] ;  /* 0x00080000c910783b */ /* 0x000f220000000200 */
[-C--:B------:R-:W-:Y:S01]  /*16200*/  @!P0 IADD3 R47, P2, P1, R228, R28.reuse, R2 ;  /* 0x0000001ce42f8210 */ /* 0x080fe2000795e002 */
[----:B------:R-:W-:Y:S01]  /*16210*/  @!P0 IMAD.WIDE.U32 R36, R38, 0x60, R36 ;  /* 0x0000006026248825 */ /* 0x000fe200078e0024 */
[----:B------:R-:W-:Y:S03]  /*16220*/  @!P0 IADD3 R46, P3, R228, R28, RZ ;  /* 0x0000001ce42e8210 */ /* 0x000fe60007f7e0ff */
[----:B------:R-:W-:Y:S01]  /*16230*/  @!P0 IMAD.WIDE.U32 R44, R38, 0x60, R44 ;  /* 0x00000060262c8825 */ /* 0x000fe200078e002c */
[----:B------:R-:W-:Y:S01]  /*16240*/  @!P0 LEA R2, P4, R36, c[0x0][0x1f8], 0x1 ;  /* 0x00007e0024028a11 */ /* 0x000fe200078808ff */
[----:B------:R-:W5:Y:S08]  /*16250*/  LDSM.16.M88.4 R24, [R201+0x1000] ;  /* 0x00100000c918783b */ /* 0x000f700000000200 */
[----:B------:R-:W1:Y:S08]  /*16260*/  LDSM.16.M88.4 R32, [R201+0x1800] ;  /* 0x00180000c920783b */ /* 0x000e700000000200 */
[----:B------:R-:W1:Y:S02]  /*16270*/  LDSM.16.M88.4 R40, [R201+0x2000] ;  /* 0x00200000c928783b */ /* 0x000e640000000200 */
[C---:B-1-3--:R-:W-:Y:S06]  /*16280*/  HMMA.16816.F32.BF16 R4, R124.reuse, R8, RZ ;  /* 0x000000087c04723c */ /* 0x04afec00000418ff */
[----:B------:R-:W1:Y:S02]  /*16290*/  LDSM.16.M88.4 R48, [R201+0x2800] ;  /* 0x00280000c930783b */ /* 0x000e640000000200 */
[C---:B------:R-:W-:Y:S06]  /*162a0*/  HMMA.16816.F32.BF16 R8, R124.reuse, R10, RZ ;  /* 0x0000000a7c08723c */ /* 0x040fec00000418ff */
[----:B------:R-:W3:Y:S02]  /*162b0*/  LDSM.16.M88.4 R132, [R206] ;  /* 0x00000000ce84783b */ /* 0x000ee40000000200 */
[C---:B----4-:R-:W-:Y:S06]  /*162c0*/  HMMA.16816.F32.BF16 R12, R124.reuse, R16, RZ ;  /* 0x000000107c0c723c */ /* 0x050fec00000418ff */
[----:B------:R-:W4:Y:S02]  /*162d0*/  LDSM.16.M88.4 R136, [R208] ;  /* 0x00000000d088783b */ /* 0x000f240000000200 */
[C---:B------:R-:W-:Y:S06]  /*162e0*/  HMMA.16816.F32.BF16 R16, R124.reuse, R18, RZ ;  /* 0x000000127c10723c */ /* 0x040fec00000418ff */
[----:B------:R-:W1:Y:S02]  /*162f0*/  LDSM.16.M88.4 R140, [R209] ;  /* 0x00000000d18c783b */ /* 0x000e640000000200 */
[C---:B-----5:R-:W-:Y:S06]  /*16300*/  HMMA.16816.F32.BF16 R20, R124.reuse, R24, RZ ;  /* 0x000000187c14723c */ /* 0x060fec00000418ff */
[----:B------:R-:W5:Y:S02]  /*16310*/  LDSM.16.M88.4 R144, [R210] ;  /* 0x00000000d290783b */ /* 0x000f640000000200 */
[C---:B------:R-:W-:Y:S06]  /*16320*/  HMMA.16816.F32.BF16 R24, R124.reuse, R26, RZ ;  /* 0x0000001a7c18723c */ /* 0x040fec00000418ff */
        /* <DEDUP_REMOVED lines=17> */
[C---:B------:R-:W-:Y:S01]  /*16440*/  HMMA.16816.F32.BF16 R36, R124.reuse, R40, RZ ;  /* 0x000000287c24723c */ /* 0x040fe200000418ff */
        /* <DEDUP_REMOVED lines=8> */
[C---:B-1----:R-:W-:Y:S07]  /*164d0*/  HMMA.16816.F32.BF16 R44, R124.reuse, R48, RZ ;  /* 0x000000307c2c723c */ /* 0x042fee00000418ff */
        /* <DEDUP_REMOVED lines=10> */
[C---:B----4-:R-:W-:Y:S07]  /*16580*/  HMMA.16816.F32.BF16 R12, R128.reuse, R136, R12 ;  /* 0x00000088800c723c */ /* 0x050fee000004180c */
[----:B------:R3:W-:Y:S01]  /*16590*/  @!P0 LDGSTS.E.BYPASS.LTC128B.128 [R219+0x2100], [R164.64], !P1 ;  /* 0x02100000a4db8fae */ /* 0x0007e2000c901d48 */
[C---:B------:R-:W-:Y:S07]  /*165a0*/  HMMA.16816.F32.BF16 R16, R128.reuse, R138, R16 ;  /* 0x0000008a8010723c */ /* 0x040fee0000041810 */
[----:B------:R2:W-:Y:S01]  /*165b0*/  @!P0 LDGSTS.E.BYPASS.LTC128B.128 [R219+0x5100], [R162.64+0x80], !P5 ;  /* 0x05100080a2db8fae */ /* 0x0005e2000e901d48 */
[C---:B------:R-:W-:Y:S03]  /*165c0*/  HMMA.16816.F32.BF16 R20, R128.reuse, R140, R20 ;  /* 0x0000008c8014723c */ /* 0x040fe60000041814 */
[----:B------:R-:W-:Y:S04]  /*165d0*/  ISETP.GT.AND P0, PT, R221, R226, PT ;  /* 0x000000e2dd00720c */ /* 0x000fe80003f04270 */
[----:B------:R-:W-:Y:S01]  /*165e0*/  LDSM.16.M88.4 R132, [R200+0x1000] ;  /* 0x00100000c884783b */ /* 0x000fe20000000200 */
[C---:B------:R-:W-:Y:S07]  /*165f0*/  HMMA.16816.F32.BF16 R24, R128.reuse, R142, R24 ;  /* 0x0000008e8018723c */ /* 0x040fee0000041818 */
[----:B------:R-:W0:Y:S01]  /*16600*/  LDGDEPBAR ;  /* 0x00000000000079af */ /* 0x000e220000000000 */
[C---:B-----5:R-:W-:Y:S07]  /*16610*/  HMMA.16816.F32.BF16 R28, R128.reuse, R144, R28 ;  /* 0x00000090801c723c */ /* 0x060fee000004181c */
[----:B---3--:R-:W-:Y:S01]  /*16620*/  LDSM.16.M88.4 R164, [R200+0x800] ;  /* 0x00080000c8a4783b */ /* 0x008fe20000000200 */
[C---:B------:R-:W-:Y:S07]  /*16630*/  HMMA.16816.F32.BF16 R32, R128.reuse, R146, R32 ;  /* 0x000000928020723c */ /* 0x040fee0000041820 */
[----:B--2---:R-:W2:Y:S01]  /*16640*/  LDSM.16.M88.4 R160, [R200] ;  /* 0x00000000c8a0783b */ /* 0x004ea20000000200 */
[C---:B------:R-:W-:Y:S07]  /*16650*/  HMMA.16816.F32.BF16 R36, R128.reuse, R148, R36 ;  /* 0x000000948024723c */ /* 0x040fee0000041824 */
[----:B------:R-:W3:Y:S01]  /*16660*/  LDSM.16.M88.4 R136, [R200+0x1800] ;  /* 0x00180000c888783b */ /* 0x000ee20000000200 */
[C---:B------:R-:W-:Y:S07]  /*16670*/  HMMA.16816.F32.BF16 R40, R128.reuse, R150, R40 ;  /* 0x000000968028723c */ /* 0x040fee0000041828 */
[----:B------:R-:W4:Y:S01]  /*16680*/  LDSM.16.M88.4 R168, [R200+0x2000] ;  /* 0x00200000c8a8783b */ /* 0x000f220000000200 */
[C---:B------:R-:W-:Y:S07]  /*16690*/  HMMA.16816.F32.BF16 R44, R128.reuse, R152, R44 ;  /* 0x00000098802c723c */ /* 0x040fee000004182c */
[----:B------:R-:W5:Y:S01]  /*166a0*/  LDSM.16.M88.4 R172, [R200+0x2800] ;  /* 0x00280000c8ac783b */ /* 0x000f620000000200 */
[----:B------:R-:W-:Y:S07]  /*166b0*/  HMMA.16816.F32.BF16 R48, R128, R154, R48 ;  /* 0x0000009a8030723c */ /* 0x000fee0000041830 */
[----:B------:R-:W1:Y:S01]  /*166c0*/  LDSM.16.M88.4 R140, [R75+-0x3000] ;  /* 0xffd000004b8c783b */ /* 0x000e620000000200 */
[C---:B--2---:R-:W-:Y:S07]  /*166d0*/  HMMA.16816.F32.BF16 R4, R156.reuse, R160, R4 ;  /* 0x000000a09c04723c */ /* 0x044fee0000041804 */
[----:B------:R-:W2:Y:S01]  /*166e0*/  LDSM.16.M88.4 R144, [R75+-0x2800] ;  /* 0xffd800004b90783b */ /* 0x000ea20000000200 */
        /* <DEDUP_REMOVED lines=10> */
[C---:B---3--:R-:W-:Y:S07]  /*16790*/  HMMA.16816.F32.BF16 R28, R156.reuse, R136, R28 ;  /* 0x000000889c1c723c */ /* 0x048fee000004181c */
[----:B------:R-:W-:Y:S01]  /*167a0*/  LDSM.16.M88.4 R192, [R200+0x5800] ;  /* 0x00580000c8c0783b */ /* 0x000fe20000000200 */
[C---:B------:R-:W-:Y:S07]  /*167b0*/  HMMA.16816.F32.BF16 R32, R156.reuse, R138, R32 ;  /* 0x0000008a9c20723c */ /* 0x040fee0000041820 */
[----:B------:R-:W3:Y:S01]  /*167c0*/  LDSM.16.M88.4 R136, [R201+0x3000] ;  /* 0x00300000c988783b */ /* 0x000ee20000000200 */
[C---:B----4-:R-:W-:Y:S08]  /*167d0*/  HMMA.16816.F32.BF16 R36, R156.reuse, R168, R36 ;  /* 0x000000a89c24723c */ /* 0x050ff00000041824 */
[C---:B------:R-:W-:Y:S01]  /*167e0*/  HMMA.16816.F32.BF16 R40, R156.reuse, R170, R40 ;  /* 0x000000aa9c28723c */ /* 0x040fe20000041828 */
[----:B------:R-:W4:Y:S07]  /*167f0*/  LDSM.16.M88.4 R168, [R201+0x4000] ;  /* 0x00400000c9a8783b */ /* 0x000f2e0000000200 */
[C---:B-----5:R-:W-:Y:S08]  /*16800*/  HMMA.16816.F32.BF16 R44, R156.reuse, R172, R44 ;  /* 0x000000ac9c2c723c */ /* 0x060ff0000004182c */
[----:B------:R-:W-:Y:S01]  /*16810*/  HMMA.16816.F32.BF16 R48, R156, R174, R48 ;  /* 0x000000ae9c30723c */ /* 0x000fe20000041830 */
        /* <DEDUP_REMOVED lines=19> */
[C---:B---3--:R-:W-:Y:S08]  /*16950*/  HMMA.16816.F32.BF16 R4, R180.reuse, R136, R4 ;  /* 0x00000088b404723c */ /* 0x048ff00000041804 */
[C---:B------:R-:W-:Y:S01]  /*16960*/  HMMA.16816.F32.BF16 R8, R180.reuse, R138, R8 ;  /* 0x0000008ab408723c */ /* 0x040fe20000041808 */
[----:B------:R-:W3:Y:S07]  /*16970*/  LDSM.16.M88.4 R136, [R215] ;  /* 0x00000000d788783b */ /* 0x000eee0000000200 */
[C---:B------:R-:W-:Y:S08]  /*16980*/  HMMA.16816.F32.BF16 R12, R180.reuse, R164, R12 ;  /* 0x000000a4b40c723c */ /* 0x040ff0000004180c */
[C---:B------:R-:W-:Y:S01]  /*16990*/  HMMA.16816.F32.BF16 R16, R180.reuse, R166, R16 ;  /* 0x000000a6b410723c */ /* 0x040fe20000041810 */
[----:B------:R-:W2:Y:S07]  /*169a0*/  LDSM.16.M88.4 R164, [R217] ;  /* 0x00000000d9a4783b */ /* 0x000eae0000000200 */
[C---:B----4-:R-:W-:Y:S08]  /*169b0*/  HMMA.16816.F32.BF16 R20, R180.reuse, R168, R20 ;  /* 0x000000a8b414723c */ /* 0x050ff00000041814 */
[C---:B------:R-:W-:Y:S01]  /*169c0*/  HMMA.16816.F32.BF16 R24, R180.reuse, R170, R24 ;  /* 0x000000aab418723c */ /* 0x040fe20000041818 */
[----:B------:R-:W4:Y:S07]  /*169d0*/  LDSM.16.M88.4 R168, [R200+0x3000] ;  /* 0x00300000c8a8783b */ /* 0x000f2e0000000200 */
        /* <DEDUP_REMOVED lines=11> */
[----:B------:R-:W5:Y:S07]  /*16a90*/  LDSM.16.M88.4 R148, [R200+0x4800] ;  /* 0x00480000c894783b */ /* 0x000f6e0000000200 */
[C---:B------:R-:W-:Y:S08]  /*16aa0*/  HMMA.16816.F32.BF16 R12, R184.reuse, R152, R12 ;  /* 0x00000098b80c723c */ /* 0x040ff0000004180c */
[C---:B------:R-:W-:Y:S01]  /*16ab0*/  HMMA.16816.F32.BF16 R16, R184.reuse, R154, R16 ;  /* 0x0000009ab810723c */ /* 0x040fe20000041810 */
[----:B------:R-:W1:Y:S07]  /*16ac0*/  LDSM.16.M88.4 R152, [R75] ;  /* 0x000000004b98783b */ /* 0x000e6e0000000200 */
[C---:B------:R-:W-:Y:S08]  /*16ad0*/  HMMA.16816.F32.BF16 R20, R184.reuse, R132, R20 ;  /* 0x00000084b814723c */ /* 0x040ff00000041814 */
[C---:B------:R-:W-:Y:S01]  /*16ae0*/  HMMA.16816.F32.BF16 R24, R184.reuse, R134, R24 ;  /* 0x00000086b818723c */ /* 0x040fe20000041818 */
[----:B------:R-:W1:Y:S07]  /*16af0*/  LDSM.16.M88.4 R132, [R75+0x800] ;  /* 0x000800004b84783b */ /* 0x000e6e0000000200 */
[C---:B---3--:R-:W-:Y:S08]  /*16b00*/  HMMA.16816.F32.BF16 R28, R184.reuse, R136, R28 ;  /* 0x00000088b81c723c */ /* 0x048ff0000004181c */
        /* <DEDUP_REMOVED lines=8> */
[C---:B------:R-:W-:Y:S08]  /*16b90*/  HMMA.16816.F32.BF16 R16, R188.reuse, R142, R16 ;  /* 0x0000008ebc10723c */ /* 0x040ff00000041810 */
[C---:B--2---:R-:W-:Y:S08]  /*16ba0*/  HMMA.16816.F32.BF16 R20, R188.reuse, R144, R20 ;  /* 0x00000090bc14723c */ /* 0x044ff00000041814 */
[C---:B------:R-:W-:Y:S08]  /*16bb0*/  HMMA.16816.F32.BF16 R24, R188.reuse, R146, R24 ;  /* 0x00000092bc18723c */ /* 0x040ff00000041818 */
[C---:B-----5:R-:W-:Y:S08]  /*16bc0*/  HMMA.16816.F32.BF16 R28, R188.reuse, R148, R28 ;  /* 0x00000094bc1c723c */ /* 0x060ff0000004181c */
        /* <DEDUP_REMOVED lines=21> */
[----:B------:R3:W4:Y:S02]  /*16d20*/  MUFU.TANH R142, R0 ;  /* 0x00000000008e7308 */ /* 0x0007240000002400 */
[----:B---3--:R-:W-:Y:S08]  /*16d30*/  FMUL.FTZ R0, R8, c[0x0][0x320] ;  /* 0x0000c80008007a20 */ /* 0x008ff00000410000 */
[----:B------:R3:W-:Y:S01]  /*16d40*/  MUFU.TANH R138, R0 ;  /* 0x00000000008a7308 */ /* 0x0007e20000002400 */
[C---:B-1----:R-:W-:Y:S08]  /*16d50*/  HMMA.16816.F32.BF16 R20, R196.reuse, R4, R20 ;  /* 0x00000004c414723c */ /* 0x042ff00000041814 */
[C---:B------:R-:W-:Y:S01]  /*16d60*/  HMMA.16816.F32.BF16 R24, R196.reuse, R6, R24 ;  /* 0x00000006c418723c */ /* 0x040fe20000041818 */
[----:B------:R-:W-:Y:S03]  /*16d70*/  LDSM.16.M88.4 R4, [R75+0x2000] ;  /* 0x002000004b04783b */ /* 0x000fe60000000200 */
[----:B---3--:R-:W-:Y:S04]  /*16d80*/  FMUL.FTZ R0, R9, c[0x0][0x320] ;  /* 0x0000c80009007a20 */ /* 0x008fe80000410000 */
[----:B------:R1:W-:Y:S11]  /*16d90*/  MUFU.TANH R133, R0 ;  /* 0x0000000000857308 */ /* 0x0003f60000002400 */
[----:B------:R-:W-:Y:S05]  /*16da0*/  @!UPT UIADD3 URZ, URZ, URZ, URZ ;  /* 0x0000003f3f3ff290 */ /* 0x000fea000fffe03f */
[----:B------:R-:W-:Y:S04]  /*16db0*/  FMUL.FTZ R3, R27, c[0x0][0x320] ;  /* 0x0000c8001b037a20 */ /* 0x000fe80000410000 */
[----:B------:R-:W-:Y:S01]  /*16dc0*/  MUFU.TANH R167, R3 ;  /* 0x0000000300a77308 */ /* 0x000fe20000002400 */
[----:B-1----:R-:W-:Y:S02]  /*16dd0*/  FMUL.FTZ R0, R10, c[0x0][0x320] ;  /* 0x0000c8000a007a20 */ /* 0x002fe40000410000 */
[----:B------:R-:W1:Y:S07]  /*16de0*/  LDSM.16.M88.4 R8, [R75+0x1800] ;  /* 0x001800004b08783b */ /* 0x000e6e0000000200 */
[----:B------:R3:W5:Y:S02]  /*16df0*/  MUFU.TANH R139, R0 ;  /* 0x00000000008b7308 */ /* 0x0007640000002400 */
[----:B---3--:R-:W-:Y:S08]  /*16e00*/  FMUL.FTZ R0, R12, c[0x0][0x320] ;  /* 0x0000c8000c007a20 */ /* 0x008ff00000410000 */
[----:B------:R3:W-:Y:S01]  /*16e10*/  MUFU.TANH R134, R0 ;  /* 0x0000000000867308 */ /* 0x0007e20000002400 */
[C---:B-1----:R-:W-:Y:S08]  /*16e20*/  HMMA.16816.F32.BF16 R28, R196.reuse, R8, R28 ;  /* 0x00000008c41c723c */ /* 0x042ff0000004181c */
[C---:B------:R-:W-:Y:S01]  /*16e30*/  HMMA.16816.F32.BF16 R32, R196.reuse, R10, R32 ;  /* 0x0000000ac420723c */ /* 0x040fe20000041820 */
[----:B------:R-:W1:Y:S01]  /*16e40*/  LDSM.16.M88.4 R8, [R75+0x2800] ;  /* 0x002800004b08783b */ /* 0x000e620000000200 */
[----:B------:R-:W-:Y:S04]  /*16e50*/  DEPBAR.LE SB0, 0x0 ;  /* 0x000080000000791a */ /* 0x000fe80000000000 */
[----:B---3--:R-:W-:Y:S02]  /*16e60*/  FMUL.FTZ R0, R13, c[0x0][0x320] ;  /* 0x0000c8000d007a20 */ /* 0x008fe40000410000 */
[C---:B------:R-:W-:Y:S02]  /*16e70*/  HMMA.16816.F32.BF16 R36, R196.reuse, R4, R36 ;  /* 0x00000004c424723c */ /* 0x040fe40000041824 */
[----:B------:R3:W-:Y:S01]  /*16e80*/  MUFU.TANH R135, R0 ;  /* 0x0000000000877308 */ /* 0x0007e20000002400 */
[----:B------:R-:W-:Y:S05]  /*16e90*/  BAR.SYNC.DEFER_BLOCKING 0x0 ;  /* 0x0000000000007b1d */ /* 0x000fea0000010000 */
[C---:B------:R-:W-:Y:S07]  /*16ea0*/  HMMA.16816.F32.BF16 R40, R196.reuse, R6, R40 ;  /* 0x00000006c428723c */ /* 0x040fee0000041828 */
[----:B------:R-:W-:Y:S01]  /*16eb0*/  @P0 MOV R7, 0x5 ;  /* 0x0000000500070802 */ /* 0x000fe20000000f00 */
[----:B------:R-:W-:Y:S01]  /*16ec0*/  FMUL.FTZ R2, R32, c[0x0][0x320] ;  /* 0x0000c80020027a20 */ /* 0x000fe20000410000 */
[----:B------:R-:W-:Y:S03]  /*16ed0*/  @P0 SHF.R.S32.HI R6, RZ, 0x1f, R220 ;  /* 0x0000001fff060819 */ /* 0x000fe600000114dc */
[----:B------:R2:W-:Y:S02]  /*16ee0*/  MUFU.TANH R224, R2 ;  /* 0x0000000200e07308 */ /* 0x0005e40000002400 */
[----:B------:R-:W-:Y:S02]  /*16ef0*/  @P0 IMAD R6, R6, c[0x0][0x1e0], RZ ;  /* 0x0000780006060a24 */ /* 0x000fe400078e02ff */
[----:B---3--:R-:W-:Y:S02]  /*16f00*/  FMUL.FTZ R0, R14, c[0x0][0x320] ;  /* 0x0000c8000e007a20 */ /* 0x008fe40000410000 */
[C---:B------:R-:W-:Y:S04]  /*16f10*/  @P0 IMAD R6, R220.reuse, c[0x0][0x1e4], R6 ;  /* 0x00007900dc060a24 */ /* 0x040fe800078e0206 */
[----:B------:R3:W3:Y:S01]  /*16f20*/  MUFU.TANH R145, R0 ;  /* 0x0000000000917308 */ /* 0x0006e20000002400 */
[C---:B-1----:R-:W-:Y:S07]  /*16f30*/  HMMA.16816.F32.BF16 R44, R196.reuse, R8, R44 ;  /* 0x00000008c42c723c */ /* 0x042fee000004182c */
[----:B------:R-:W-:Y:S01]  /*16f40*/  @P0 MOV R8, R230 ;  /* 0x000000e600080202 */ /* 0x000fe20000000f00 */
[----:B------:R-:W-:Y:S04]  /*16f50*/  HMMA.16816.F32.BF16 R48, R196, R10, R48 ;  /* 0x0000000ac430723c */ /* 0x000fe80000041830 */
[----:B--2---:R-:W-:Y:S01]  /*16f60*/  FMUL.FTZ R2, R43, c[0x0][0x320] ;  /* 0x0000c8002b027a20 */ /* 0x004fe20000410000 */
[----:B------:R-:W-:Y:S02]  /*16f70*/  @P0 MOV R9, R235 ;  /* 0x000000eb00090202 */ /* 0x000fe40000000f00 */
[----:B------:R-:W-:Y:S01]  /*16f80*/  @P0 IMAD.WIDE.U32 R10, R220, c[0x0][0x1e0], RZ ;  /* 0x00007800dc0a0a25 */ /* 0x000fe200078e00ff */
[----:B------:R1:W-:Y:S04]  /*16f90*/  MUFU.TANH R244, R2 ;  /* 0x0000000200f47308 */ /* 0x0003e80000002400 */
[----:B------:R-:W-:Y:S01]  /*16fa0*/  @P0 IADD3 R11, R11, R6, RZ ;  /* 0x000000060b0b0210 */ /* 0x000fe20007ffe0ff */
[----:B---3--:R-:W-:Y:S02]  /*16fb0*/  FMUL.FTZ R0, R15, c[0x0][0x320] ;  /* 0x0000c8000f007a20 */ /* 0x008fe40000410000 */
[----:B------:R-:W-:Y:S03]  /*16fc0*/  @P0 IMAD.WIDE.U32 R8, R10, 0x60, R8 ;  /* 0x000000600a080825 */ /* 0x000fe600078e0008 */
[----:B------:R2:W3:Y:S01]  /*16fd0*/  MUFU.TANH R147, R0 ;  /* 0x0000000000937308 */ /* 0x0004e20000002400 */
[----:B------:R-:W-:Y:S02]  /*16fe0*/  FMUL.FTZ R3, R44, c[0x0][0x320] ;  /* 0x0000c8002c037a20 */ /* 0x000fe40000410000 */
[----:B------:R-:W-:Y:S05]  /*16ff0*/  @P0 IMAD R12, R11, 0x60, RZ ;  /* 0x000000600b0c0824 */ /* 0x000fea00078e02ff */
[----:B------:R-:W-:Y:S02]  /*17000*/  @P0 IADD3 R11, R9, R12, RZ ;  /* 0x0000000c090b0210 */ /* 0x000fe40007ffe0ff */
[----:B------:R3:W-:Y:S01]  /*17010*/  MUFU.TANH R248, R3 ;  /* 0x0000000300f87308 */ /* 0x0007e20000002400 */
[----:B-1----:R-:W-:Y:S04]  /*17020*/  FMNMX.FTZ R2, R141, R70, !PT ;  /* 0x000000468d027209 */ /* 0x002fe80007810000 */
[----:B----4-:R-:W-:Y:S04]  /*17030*/  FMNMX.FTZ R2, R142, R2, !PT ;  /* 0x000000028e027209 */ /* 0x010fe80007810000 */
[----:B-----5:R-:W-:Y:S01]  /*17040*/  FMNMX.FTZ R2, R139, R2, !PT ;  /* 0x000000028b027209 */ /* 0x020fe20007810000 */
[----:B--2---:R-:W-:Y:S03]  /*17050*/  FMUL.FTZ R0, R16, c[0x0][0x320] ;  /* 0x0000c80010007a20 */ /* 0x004fe60000410000 */
[----:B------:R-:W-:Y:S01]  /*17060*/  FMNMX.FTZ R2, R140, R2, !PT ;  /* 0x000000028c027209 */ /* 0x000fe20007810000 */
[----:B------:R1:W-:Y:S03]  /*17070*/  MUFU.TANH R143, R0 ;  /* 0x00000000008f7308 */ /* 0x0003e60000002400 */
[----:B------:R-:W-:Y:S01]  /*17080*/  FMNMX.FTZ R2, R145, R2, !PT ;  /* 0x0000000291027209 */ /* 0x000fe20007810000 */
[----:B---3--:R-:W-:Y:S03]  /*17090*/  FMUL.FTZ R3, R45, c[0x0][0x320] ;  /* 0x0000c8002d037a20 */ /* 0x008fe60000410000 */
[----:B------:R-:W-:Y:S03]  /*170a0*/  FMNMX.FTZ R2, R147, R2, !PT ;  /* 0x0000000293027209 */ /* 0x000fe60007810000 */
[----:B------:R2:W-:Y:S01]  /*170b0*/  MUFU.TANH R247, R3 ;  /* 0x0000000300f77308 */ /* 0x0005e20000002400 */
[----:B-1----:R-:W-:Y:S09]  /*170c0*/  FMUL.FTZ R0, R17, c[0x0][0x320] ;  /* 0x0000c80011007a20 */ /* 0x002ff20000410000 */
[----:B------:R1:W-:Y:S01]  /*170d0*/  MUFU.TANH R144, R0 ;  /* 0x0000000000907308 */ /* 0x0003e20000002400 */
[----:B--2---:R-:W-:Y:S09]  /*170e0*/  FMUL.FTZ R3, R46, c[0x0][0x320] ;  /* 0x0000c8002e037a20 */ /* 0x004ff20000410000 */
[----:B------:R2:W-:Y:S01]  /*170f0*/  MUFU.TANH R249, R3 ;  /* 0x0000000300f97308 */ /* 0x0005e20000002400 */
[----:B-1----:R-:W-:Y:S09]  /*17100*/  FMUL.FTZ R0, R18, c[0x0][0x320] ;  /* 0x0000c80012007a20 */ /* 0x002ff20000410000 */
[----:B------:R1:W3:Y:S01]  /*17110*/  MUFU.TANH R146, R0 ;  /* 0x0000000000927308 */ /* 0x0002e20000002400 */
[----:B--2---:R-:W-:Y:S09]  /*17120*/  FMUL.FTZ R3, R47, c[0x0][0x320] ;  /* 0x0000c8002f037a20 */ /* 0x004ff20000410000 */
[----:B------:R2:W-:Y:S01]  /*17130*/  MUFU.TANH R250, R3 ;  /* 0x0000000300fa7308 */ /* 0x0005e20000002400 */
[----:B-1----:R-:W-:Y:S01]  /*17140*/  FMUL.FTZ R0, R20, c[0x0][0x320] ;  /* 0x0000c80014007a20 */ /* 0x002fe20000410000 */
[----:B---3--:R-:W-:Y:S08]  /*17150*/  FMNMX.FTZ R2, R146, R2, !PT ;  /* 0x0000000292027209 */ /* 0x008ff00007810000 */
[----:B------:R1:W-:Y:S01]  /*17160*/  MUFU.TANH R149, R0 ;  /* 0x0000000000957308 */ /* 0x0003e20000002400 */
[----:B------:R-:W-:Y:S01]  /*17170*/  FMNMX.FTZ R2, R148, R2, !PT ;  /* 0x0000000294027209 */ /* 0x000fe20007810000 */
[----:B--2---:R-:W-:Y:S08]  /*17180*/  FMUL.FTZ R3, R48, c[0x0][0x320] ;  /* 0x0000c80030037a20 */ /* 0x004ff00000410000 */
        /* <DEDUP_REMOVED lines=8> */
[----:B------:R-:W-:Y:S01]  /*17210*/  MUFU.TANH R71, R3 ;  /* 0x0000000300477308 */ /* 0x000fe20000002400 */
[----:B-1----:R-:W-:Y:S01]  /*17220*/  FMUL.FTZ R0, R23, c[0x0][0x320] ;  /* 0x0000c80017007a20 */ /* 0x002fe20000410000 */
[----:B---3--:R-:W-:Y:S08]  /*17230*/  FMNMX.FTZ R2, R165, R2, !PT ;  /* 0x00000002a5027209 */ /* 0x008ff00007810000 */
[----:B------:R1:W2:Y:S02]  /*17240*/  MUFU.TANH R166, R0 ;  /* 0x0000000000a67308 */ /* 0x0002a40000002400 */
[----:B-1----:R-:W-:Y:S01]  /*17250*/  FMUL.FTZ R0, R24, c[0x0][0x320] ;  /* 0x0000c80018007a20 */ /* 0x002fe20000410000 */
[----:B--2---:R-:W-:Y:S07]  /*17260*/  FMNMX.FTZ R2, R166, R2, !PT ;  /* 0x00000002a6027209 */ /* 0x004fee0007810000 */
[----:B------:R1:W-:Y:S02]  /*17270*/  MUFU.TANH R155, R0 ;  /* 0x00000000009b7308 */ /* 0x0003e40000002400 */
[----:B-1----:R-:W-:Y:S08]  /*17280*/  FMUL.FTZ R0, R25, c[0x0][0x320] ;  /* 0x0000c80019007a20 */ /* 0x002ff00000410000 */
[----:B------:R1:W-:Y:S02]  /*17290*/  MUFU.TANH R154, R0 ;  /* 0x00000000009a7308 */ /* 0x0003e40000002400 */
[----:B-1----:R-:W-:Y:S08]  /*172a0*/  FMUL.FTZ R0, R26, c[0x0][0x320] ;  /* 0x0000c8001a007a20 */ /* 0x002ff00000410000 */
[----:B------:R1:W2:Y:S02]  /*172b0*/  MUFU.TANH R160, R0 ;  /* 0x0000000000a07308 */ /* 0x0002a40000002400 */
[----:B-1----:R-:W-:Y:S01]  /*172c0*/  FMUL.FTZ R0, R28, c[0x0][0x320] ;  /* 0x0000c8001c007a20 */ /* 0x002fe20000410000 */
[----:B--2---:R-:W-:Y:S07]  /*172d0*/  FMNMX.FTZ R2, R160, R2, !PT ;  /* 0x00000002a0027209 */ /* 0x004fee0007810000 */
[----:B------:R1:W-:Y:S01]  /*172e0*/  MUFU.TANH R168, R0 ;  /* 0x0000000000a87308 */ /* 0x0003e20000002400 */
[----:B------:R-:W-:Y:S01]  /*172f0*/  FMNMX.FTZ R2, R167, R2, !PT ;  /* 0x00000002a7027209 */ /* 0x000fe20007810000 */
[----:B-1----:R-:W-:Y:S08]  /*17300*/  FMUL.FTZ R0, R29, c[0x0][0x320] ;  /* 0x0000c8001d007a20 */ /* 0x002ff00000410000 */
[----:B------:R1:W-:Y:S02]  /*17310*/  MUFU.TANH R223, R0 ;  /* 0x0000000000df7308 */ /* 0x0003e40000002400 */
[----:B-1----:R-:W-:Y:S08]  /*17320*/  FMUL.FTZ R0, R30, c[0x0][0x320] ;  /* 0x0000c8001e007a20 */ /* 0x002ff00000410000 */
[----:B------:R1:W2:Y:S02]  /*17330*/  MUFU.TANH R227, R0 ;  /* 0x0000000000e37308 */ /* 0x0002a40000002400 */
[----:B-1----:R-:W-:Y:S01]  /*17340*/  FMUL.FTZ R0, R31, c[0x0][0x320] ;  /* 0x0000c8001f007a20 */ /* 0x002fe20000410000 */
[----:B--2---:R-:W-:Y:S07]  /*17350*/  FMNMX.FTZ R2, R227, R2, !PT ;  /* 0x00000002e3027209 */ /* 0x004fee0007810000 */
[----:B------:R1:W2:Y:S02]  /*17360*/  MUFU.TANH R233, R0 ;  /* 0x0000000000e97308 */ /* 0x0002a40000002400 */
[----:B-1----:R-:W-:Y:S01]  /*17370*/  FMUL.FTZ R0, R33, c[0x0][0x320] ;  /* 0x0000c80021007a20 */ /* 0x002fe20000410000 */
[----:B--2---:R-:W-:Y:S07]  /*17380*/  FMNMX.FTZ R2, R233, R2, !PT ;  /* 0x00000002e9027209 */ /* 0x004fee0007810000 */
        /* <DEDUP_REMOVED lines=18> */
[----:B------:R1:W2:Y:S02]  /*174b0*/  MUFU.TANH R238, R0 ;  /* 0x0000000000ee7308 */ /* 0x0002a40000002400 */
[----:B-1----:R-:W-:Y:S08]  /*174c0*/  FMUL.FTZ R0, R41, c[0x0][0x320] ;  /* 0x0000c80029007a20 */ /* 0x002ff00000410000 */
[----:B------:R1:W3:Y:S02]  /*174d0*/  MUFU.TANH R240, R0 ;  /* 0x0000000000f07308 */ /* 0x0002e40000002400 */
[----:B-1----:R-:W-:Y:S08]  /*174e0*/  FMUL.FTZ R0, R42, c[0x0][0x320] ;  /* 0x0000c8002a007a20 */ /* 0x002ff00000410000 */
[----:B------:R1:W4:Y:S02]  /*174f0*/  MUFU.TANH R241, R0 ;  /* 0x0000000000f17308 */ /* 0x0003240000002400 */
[----:B-1----:R-:W-:Y:S04]  /*17500*/  FMNMX.FTZ R0, R136, R69, !PT ;  /* 0x0000004588007209 */ /* 0x002fe80007810000 */
[----:B------:R-:W-:Y:S04]  /*17510*/  FMNMX.FTZ R0, R137, R0, !PT ;  /* 0x0000000089007209 */ /* 0x000fe80007810000 */
        /* <DEDUP_REMOVED lines=15> */
[----:B------:R-:W-:Y:S01]  /*17610*/  FMNMX.FTZ R2, R239, R0, !PT ;  /* 0x00000000ef027209 */ /* 0x000fe20007810000 */
[----:B------:R-:W-:Y:S03]  /*17620*/  FMUL.FTZ R0, R51, c[0x0][0x320] ;  /* 0x0000c80033007a20 */ /* 0x000fe60000410000 */
[----:B--2---:R-:W-:Y:S01]  /*17630*/  FMNMX.FTZ R2, R238, R2, !PT ;  /* 0x00000002ee027209 */ /* 0x004fe20007810000 */
[----:B------:R3:W1:Y:S03]  /*17640*/  MUFU.TANH R74, R0 ;  /* 0x00000000004a7308 */ /* 0x0006660000002400 */
[----:B---3--:R-:W-:Y:S02]  /*17650*/  FMNMX.FTZ R0, R240, R2, !PT ;  /* 0x00000002f0007209 */ /* 0x008fe40007810000 */
[----:B----4-:R-:W-:Y:S02]  /*17660*/  FMNMX.FTZ R2, R241, R3, !PT ;  /* 0x00000003f1027209 */ /* 0x010fe40007810000 */
[----:B------:R-:W-:Y:S02]  /*17670*/  FMNMX.FTZ R0, R248, R0, !PT ;  /* 0x00000000f8007209 */ /* 0x000fe40007810000 */
[----:B------:R-:W-:Y:S02]  /*17680*/  FMNMX.FTZ R2, R244, R2, !PT ;  /* 0x00000002f4027209 */ /* 0x000fe40007810000 */
[----:B------:R-:W-:Y:S02]  /*17690*/  FMNMX.FTZ R0, R247, R0, !PT ;  /* 0x00000000f7007209 */ /* 0x000fe40007810000 */
[----:B------:R-:W-:Y:S02]  /*176a0*/  FMNMX.FTZ R2, R249, R2, !PT ;  /* 0x00000002f9027209 */ /* 0x000fe40007810000 */
[----:B------:R-:W-:Y:S02]  /*176b0*/  FMNMX.FTZ R3, R246, R0, !PT ;  /* 0x00000000f6037209 */ /* 0x000fe40007810000 */
[----:B------:R-:W-:Y:S02]  /*176c0*/  FMNMX.FTZ R0, R250, R2, !PT ;  /* 0x00000002fa007209 */ /* 0x000fe40007810000 */
[----:B------:R-:W-:Y:S02]  /*176d0*/  FMNMX.FTZ R3, R245, R3, !PT ;  /* 0x00000003f5037209 */ /* 0x000fe40007810000 */
[----:B------:R-:W-:Y:S03]  /*176e0*/  FMNMX.FTZ R0, R71, R0, !PT ;  /* 0x0000000047007209 */ /* 0x000fe60007810000 */
[----:B------:R-:W2:Y:S01]  /*176f0*/  SHFL.BFLY PT, R4, R3, 0x2, 0x1f ;  /* 0x0c401f0003047f89 */ /* 0x000ea200000e0000 */
[----:B-1----:R-:W-:Y:S07]  /*17700*/  FMNMX.FTZ R0, R74, R0, !PT ;  /* 0x000000004a007209 */ /* 0x002fee0007810000 */
[----:B------:R-:W1:Y:S01]  /*17710*/  SHFL.BFLY PT, R2, R0, 0x2, 0x1f ;  /* 0x0c401f0000027f89 */ /* 0x000e6200000e0000 */
[----:B--2---:R-:W-:Y:S07]  /*17720*/  FMNMX.FTZ R4, R3, R4, !PT ;  /* 0x0000000403047209 */ /* 0x004fee0007810000 */
[----:B------:R-:W2:Y:S01]  /*17730*/  SHFL.BFLY PT, R5, R4, 0x1, 0x1f ;  /* 0x0c201f0004057f89 */ /* 0x000ea200000e0000 */
[----:B-1----:R-:W-:Y:S07]  /*17740*/  FMNMX.FTZ R0, R0, R2, !PT ;  /* 0x0000000200007209 */ /* 0x002fee0007810000 */
[----:B------:R-:W1:Y:S01]  /*17750*/  SHFL.BFLY PT, R3, R0, 0x1, 0x1f ;  /* 0x0c201f0000037f89 */ /* 0x000e6200000e0000 */
[----:B--2---:R-:W-:Y:S02]  /*17760*/  FMNMX.FTZ R68, R4, R5, !PT ;  /* 0x0000000504447209 */ /* 0x004fe40007810000 */
[----:B------:R-:W-:Y:S03]  /*17770*/  @P0 MOV R5, c[0x0][0x1e0] ;  /* 0x0000780000050a02 */ /* 0x000fe60000000f00 */
[C---:B------:R-:W-:Y:S02]  /*17780*/  FMUL.FTZ R132, R68.reuse, c[0x0][0x2d0] ;  /* 0x0000b40044847a20 */ /* 0x040fe40000410000 */
[----:B------:R-:W-:Y:S01]  /*17790*/  FADD.FTZ R2, -R68, R69 ;  /* 0x0000004544027221 */ /* 0x000fe20000010100 */
[----:B-1----:R-:W-:Y:S01]  /*177a0*/  FMNMX.FTZ R3, R0, R3, !PT ;  /* 0x0000000300037209 */ /* 0x002fe20007810000 */
[--C-:B------:R-:W-:Y:S02]  /*177b0*/  FFMA.FTZ R4, R136, c[0x0][0x2d0], -R132.reuse ;  /* 0x0000b40088047a23 */ /* 0x100fe40000010884 */
[--C-:B------:R-:W-:Y:S02]  /*177c0*/  FFMA.FTZ R16, R138, c[0x0][0x2d0], -R132.reuse ;  /* 0x0000b4008a107a23 */ /* 0x100fe40000010884 */
[----:B------:R1:W-:Y:S01]  /*177d0*/  MUFU.EX2 R222, R4 ;  /* 0x0000000400de7308 */ /* 0x0003e20000000800 */
[----:B------:R-:W-:Y:S02]  /*177e0*/  FMUL.FTZ R69, R3, c[0x0][0x2d0] ;  /* 0x0000b40003457a20 */ /* 0x000fe40000410000 */
[----:B------:R-:W-:Y:S02]  /*177f0*/  FMUL.FTZ R0, R2, c[0x0][0x2d0] ;  /* 0x0000b40002007a20 */ /* 0x000fe40000410000 */
[--C-:B------:R-:W-:Y:S02]  /*17800*/  FFMA.FTZ R32, R134, c[0x0][0x2d0], -R132.reuse ;  /* 0x0000b40086207a23 */ /* 0x100fe40000010884 */
[--C-:B------:R-:W-:Y:S02]  /*17810*/  FFMA.FTZ R40, R143, c[0x0][0x2d0], -R132.reuse ;  /* 0x0000b4008f287a23 */ /* 0x100fe40000010884 */
[--C-:B------:R-:W-:Y:S01]  /*17820*/  FFMA.FTZ R48, R145, c[0x0][0x2d0], -R69.reuse ;  /* 0x0000b40091307a23 */ /* 0x100fe20000010845 */
[----:B------:R-:W-:Y:S01]  /*17830*/  MUFU.EX2 R194, R16 ;  /* 0x0000001000c27308 */ /* 0x000fe20000000800 */
[----:B------:R-:W-:Y:S09]  /*17840*/  FFMA.FTZ R71, R71, c[0x0][0x2d0], -R69 ;  /* 0x0000b40047477a23 */ /* 0x000ff20000010845 */
[----:B------:R2:W3:Y:S01]  /*17850*/  MUFU.EX2 R2, R0 ;  /* 0x0000000000027308 */ /* 0x0004e20000000800 */
[C---:B-1----:R-:W-:Y:S02]  /*17860*/  @P0 SHF.L.U32 R4, R5.reuse, 0x5, RZ ;  /* 0x0000000505040819 */ /* 0x042fe400000006ff */
[----:B------:R-:W-:Y:S01]  /*17870*/  @P0 SHF.L.U64.HI R5, R5, R7, c[0x0][0x1e4] ;  /* 0x0000790005050619 */ /* 0x000fe20000010207 */
[----:B------:R-:W-:Y:S01]  /*17880*/  FFMA.FTZ R7, R137, c[0x0][0x2d0], -R132 ;  /* 0x0000b40089077a23 */ /* 0x000fe20000010884 */
[----:B------:R-:W-:Y:S05]  /*17890*/  @P0 IADD3 R14, P1, R4, R4, RZ ;  /* 0x00000004040e0210 */ /* 0x000fea0007f3e0ff */
[----:B------:R1:W-:Y:S01]  /*178a0*/  MUFU.EX2 R192, R32 ;  /* 0x0000002000c07308 */ /* 0x0003e20000000800 */
[----:B------:R-:W-:Y:S05]  /*178b0*/  @P0 IADD3.X R15, R5, R5, RZ, P1, !PT ;  /* 0x00000005050f0210 */ /* 0x000fea0000ffe4ff */
[----:B------:R-:W-:Y:S04]  /*178c0*/  @P0 IMAD.WIDE.U32 R14, R10, 0x60, R14 ;  /* 0x000000600a0e0825 */ /* 0x000fe800078e000e */
[----:B------:R4:W-:Y:S01]  /*178d0*/  MUFU.EX2 R195, R7 ;  /* 0x0000000700c37308 */ /* 0x0009e20000000800 */
[----:B--2---:R-:W-:Y:S02]  /*178e0*/  FADD.FTZ R0, -R3, R70 ;  /* 0x0000004603007221 */ /* 0x004fe40000010100 */
[----:B---3--:R-:W-:Y:S02]  /*178f0*/  FMUL.FTZ R17, R2, R89 ;  /* 0x0000005902117220 */ /* 0x008fe40000410000 */
[----:B------:R-:W-:Y:S02]  /*17900*/  FMUL.FTZ R0, R0, c[0x0][0x2d0] ;  /* 0x0000b40000007a20 */ /* 0x000fe40000410000 */
[C---:B------:R-:W-:Y:S03]  /*17910*/  FMUL.FTZ R24, R2.reuse, R96 ;  /* 0x0000006002187220 */ /* 0x040fe60000410000 */
[----:B------:R2:W-:Y:S01]  /*17920*/  MUFU.EX2 R174, R40 ;  /* 0x0000002800ae7308 */ /* 0x0005e20000000800 */
[C---:B------:R-:W-:Y:S02]  /*17930*/  FMUL.FTZ R25, R2.reuse, R97 ;  /* 0x0000006102197220 */ /* 0x040fe40000410000 */
[----:B------:R-:W-:Y:S02]  /*17940*/  FFMA.FTZ R70, R147, c[0x0][0x2d0], -R69 ;  /* 0x0000b40093467a23 */ /* 0x000fe40000010845 */
[C---:B-1----:R-:W-:Y:S02]  /*17950*/  FMUL.FTZ R32, R2.reuse, R104 ;  /* 0x0000006802207220 */ /* 0x042fe40000410000 */
[C---:B------:R-:W-:Y:S02]  /*17960*/  FMUL.FTZ R33, R2.reuse, R105 ;  /* 0x0000006902217220 */ /* 0x040fe40000410000 */
[C---:B------:R-:W-:Y:S01]  /*17970*/  FMUL.FTZ R41, R2.reuse, R113 ;  /* 0x0000007102297220 */ /* 0x040fe20000410000 */
[----:B------:R-:W1:Y:S01]  /*17980*/  MUFU.EX2 R0, R0 ;  /* 0x0000000000007308 */ /* 0x000e620000000800 */
[----:B------:R-:W-:Y:S02]  /*17990*/  FMUL.FTZ R49, R2, R121 ;  /* 0x0000007902317220 */ /* 0x000fe40000410000 */
[----:B----4-:R-:W-:Y:S01]  /*179a0*/  @P0 IMAD.WIDE.U32 R6, R10, 0x60, R4 ;  /* 0x000000600a060825 */ /* 0x010fe200078e0004 */
[----:B------:R-:W-:Y:S03]  /*179b0*/  @P0 LEA R10, P3, R8, c[0x0][0x1c8], 0x1 ;  /* 0x00007200080a0a11 */ /* 0x000fe600078608ff */
[----:B------:R-:W-:Y:S01]  /*179c0*/  FMUL.FTZ R52, R2, R52 ;  /* 0x0000003402347220 */ /* 0x000fe20000410000 */
[----:B------:R-:W-:Y:S01]  /*179d0*/  @P0 IADD3 R13, P2, P1, R230, R6, R4 ;  /* 0x00000006e60d0210 */ /* 0x000fe2000795e004 */
[----:B------:R-:W-:Y:S01]  /*179e0*/  FMUL.FTZ R53, R2, R53 ;  /* 0x0000003502357220 */ /* 0x000fe20000410000 */
[----:B------:R-:W-:Y:S01]  /*179f0*/  @P0 IADD3 R9, R12, R7, RZ ;  /* 0x000000070c090210 */ /* 0x000fe20007ffe0ff */
[----:B------:R3:W-:Y:S01]  /*17a00*/  MUFU.EX2 R151, R70 ;  /* 0x0000004600977308 */ /* 0x0007e20000000800 */
[----:B------:R-:W-:Y:S01]  /*17a10*/  @P0 LEA.HI.X R11, R8, c[0x0][0x1cc], R11, 0x1, P3 ;  /* 0x00007300080b0a11 */ /* 0x000fe200018f0c0b */
[----:B------:R-:W-:Y:S01]  /*17a20*/  FFMA.FTZ R8, R133, c[0x0][0x2d0], -R132 ;  /* 0x0000b40085087a23 */ /* 0x000fe20000010884 */
[C---:B------:R-:W-:Y:S01]  /*17a30*/  @P0 IADD3.X R16, R235.reuse, R9, R5, P2, P1 ;  /* 0x00000009eb100210 */ /* 0x040fe200017e2405 */
[----:B--2---:R-:W-:Y:S01]  /*17a40*/  FMUL.FTZ R40, R2, R112 ;  /* 0x0000007002287220 */ /* 0x004fe20000410000 */
[----:B------:R-:W-:Y:S01]  /*17a50*/  @P0 IADD3 R7, P1, R230, R14, RZ ;  /* 0x0000000ee6070210 */ /* 0x000fe20007f3e0ff */
[----:B------:R-:W-:Y:S01]  /*17a60*/  FMUL.FTZ R56, R2, R56 ;  /* 0x0000003802387220 */ /* 0x000fe20000410000 */
[----:B------:R-:W-:Y:S01]  /*17a70*/  @P0 IADD3 R6, P3, R230, R6, RZ ;  /* 0x00000006e6060210 */ /* 0x000fe20007f7e0ff */
[----:B------:R-:W-:Y:S01]  /*17a80*/  FMUL.FTZ R57, R2, R57 ;  /* 0x0000003902397220 */ /* 0x000fe20000410000 */
[----:B------:R-:W-:Y:S01]  /*17a90*/  @P0 IADD3.X R14, R235, R12, R15, P1, !PT ;  /* 0x0000000ceb0e0210 */ /* 0x000fe20000ffe40f */
[----:B------:R-:W-:Y:S01]  /*17aa0*/  FFMA.FTZ R12, R141, c[0x0][0x2d0], -R69 ;  /* 0x0000b4008d0c7a23 */ /* 0x000fe20000010845 */
[----:B------:R-:W-:Y:S01]  /*17ab0*/  @P0 ISETP.GE.AND P1, PT, R72, c[0x0][0x1d4], PT ;  /* 0x0000750048000a0c */ /* 0x000fe20003f26270 */
[----:B------:R2:W-:Y:S01]  /*17ac0*/  MUFU.EX2 R193, R8 ;  /* 0x0000000800c17308 */ /* 0x0005e20000000800 */
[----:B------:R-:W-:Y:S01]  /*17ad0*/  @P0 LEA R4, P2, R6, c[0x0][0x1c8], 0x1 ;  /* 0x0000720006040a11 */ /* 0x000fe200078408ff */
[C---:B-1----:R-:W-:Y:S01]  /*17ae0*/  FMUL.FTZ R18, R0.reuse, R90 ;  /* 0x0000005a00127220 */ /* 0x042fe20000410000 */
[----:B------:R-:W-:Y:S01]  /*17af0*/  @P0 IADD3.X R5, R9, R235, RZ, P3, !PT ;  /* 0x000000eb09050210 */ /* 0x000fe20001ffe4ff */
[C---:B------:R-:W-:Y:S02]  /*17b00*/  FMUL.FTZ R19, R0.reuse, R91 ;  /* 0x0000005b00137220 */ /* 0x040fe40000410000 */
[----:B------:R-:W-:Y:S01]  /*17b10*/  FMUL.FTZ R26, R0, R98 ;  /* 0x00000062001a7220 */ /* 0x000fe20000410000 */
[----:B------:R-:W-:Y:S01]  /*17b20*/  @P0 LEA.HI.X R5, R6, c[0x0][0x1cc], R5, 0x1, P2 ;  /* 0x0000730006050a11 */ /* 0x000fe200010f0c05 */
[C---:B------:R-:W-:Y:S01]  /*17b30*/  FMUL.FTZ R27, R0.reuse, R99 ;  /* 0x00000063001b7220 */ /* 0x040fe20000410000 */
[C---:B------:R-:W-:Y:S01]  /*17b40*/  @P0 LEA R6, P2, R7.reuse, c[0x0][0x1c8], 0x1 ;  /* 0x0000720007060a11 */ /* 0x040fe200078408ff */
[----:B------:R1:W-:Y:S01]  /*17b50*/  MUFU.EX2 R163, R12 ;  /* 0x0000000c00a37308 */ /* 0x0003e20000000800 */
[C---:B------:R-:W-:Y:S01]  /*17b60*/  FMUL.FTZ R34, R0.reuse, R106 ;  /* 0x0000006a00227220 */ /* 0x040fe20000410000 */
[----:B------:R4:W-:Y:S01]  /*17b70*/  @P0 LDGSTS.E.BYPASS.LTC128B.128 [R219+0x8100], [R10.64], !P1 ;  /* 0x081000000adb0fae */ /* 0x0009e2000c901d48 */
[----:B------:R-:W-:Y:S01]  /*17b80*/  @P0 LEA.HI.X R7, R7, c[0x0][0x1cc], R14, 0x1, P2 ;  /* 0x0000730007070a11 */ /* 0x000fe200010f0c0e */
[----:B------:R-:W-:Y:S02]  /*17b90*/  FMUL.FTZ R35, R0, R107 ;  /* 0x0000006b00237220 */ /* 0x000fe40000410000 */
[--C-:B---3--:R-:W-:Y:S02]  /*17ba0*/  FFMA.FTZ R70, R146, c[0x0][0x2d0], -R69.reuse ;  /* 0x0000b40092467a23 */ /* 0x108fe40000010845 */
[C---:B------:R-:W-:Y:S02]  /*17bb0*/  FMUL.FTZ R42, R0.reuse, R114 ;  /* 0x00000072002a7220 */ /* 0x040fe40000410000 */
[----:B------:R4:W-:Y:S01]  /*17bc0*/  @P0 LDGSTS.E.BYPASS.LTC128B.128 [R219+0xb100], [R10.64+0x80], !P5 ;  /* 0x0b1000800adb0fae */ /* 0x0009e2000e901d48 */
[----:B------:R3:W-:Y:S01]  /*17bd0*/  MUFU.EX2 R150, R70 ;  /* 0x0000004600967308 */ /* 0x0007e20000000800 */
[C---:B------:R-:W-:Y:S01]  /*17be0*/  FMUL.FTZ R43, R0.reuse, R115 ;  /* 0x00000073002b7220 */ /* 0x040fe20000410000 */
[C---:B--2---:R-:W-:Y:S01]  /*17bf0*/  @P0 LEA R8, P3, R13.reuse, c[0x0][0x1c8], 0x1 ;  /* 0x000072000d080a11 */ /* 0x044fe200078608ff */
[C---:B------:R-:W-:Y:S02]  /*17c00*/  FMUL.FTZ R50, R0.reuse, R122 ;  /* 0x0000007a00327220 */ /* 0x040fe40000410000 */
[----:B------:R-:W-:Y:S02]  /*17c10*/  FMUL.FTZ R51, R0, R123 ;  /* 0x0000007b00337220 */ /* 0x000fe40000410000 */
[----:B------:R2:W-:Y:S01]  /*17c20*/  @P0 LDGSTS.E.BYPASS.LTC128B.128 [R219+0x9100], [R4.64], !P1 ;  /* 0x0910000004db0fae */ /* 0x0005e2000c901d48 */
[----:B------:R-:W-:Y:S01]  /*17c30*/  @P0 LEA.HI.X R9, R13, c[0x0][0x1cc], R16, 0x1, P3 ;  /* 0x000073000d090a11 */ /* 0x000fe200018f0c10 */
[----:B------:R-:W-:Y:S01]  /*17c40*/  FMUL.FTZ R16, R2, R88 ;  /* 0x0000005802107220 */ /* 0x000fe20000410000 */
[----:B------:R5:W-:Y:S01]  /*17c50*/  MUFU.EX2 R152, R48 ;  /* 0x0000003000987308 */ /* 0x000be20000000800 */
[----:B------:R-:W-:Y:S02]  /*17c60*/  FMUL.FTZ R54, R0, R54 ;  /* 0x0000003600367220 */ /* 0x000fe40000410000 */
[--C-:B-1----:R-:W-:Y:S02]  /*17c70*/  FFMA.FTZ R12, R142, c[0x0][0x2d0], -R69.reuse ;  /* 0x0000b4008e0c7a23 */ /* 0x102fe40000010845 */
[----:B------:R2:W-:Y:S01]  /*17c80*/  @P0 LDGSTS.E.BYPASS.LTC128B.128 [R219+0xc100], [R4.64+0x80], !P5 ;  /* 0x0c10008004db0fae */ /* 0x0005e2000e901d48 */
[C---:B------:R-:W-:Y:S02]  /*17c90*/  FMUL.FTZ R55, R0.reuse, R55 ;  /* 0x0000003700377220 */ /* 0x040fe40000410000 */
[C---:B------:R-:W-:Y:S02]  /*17ca0*/  FMUL.FTZ R58, R0.reuse, R58 ;  /* 0x0000003a003a7220 */ /* 0x040fe40000410000 */
[----:B------:R-:W1:Y:S01]  /*17cb0*/  MUFU.EX2 R164, R12 ;  /* 0x0000000c00a47308 */ /* 0x000e620000000800 */
[----:B------:R-:W-:Y:S02]  /*17cc0*/  FMUL.FTZ R59, R0, R59 ;  /* 0x0000003b003b7220 */ /* 0x000fe40000410000 */
[----:B------:R1:W-:Y:S01]  /*17cd0*/  @P0 LDGSTS.E.BYPASS.LTC128B.128 [R219+0xa100], [R8.64], !P1 ;  /* 0x0a10000008db0fae */ /* 0x0003e2000c901d48 */
[--C-:B---3--:R-:W-:Y:S02]  /*17ce0*/  FFMA.FTZ R70, R148, c[0x0][0x2d0], -R69.reuse ;  /* 0x0000b40094467a23 */ /* 0x108fe40000010845 */
[C---:B----4-:R-:W-:Y:S02]  /*17cf0*/  FMUL.FTZ R10, R0.reuse, R82 ;  /* 0x00000052000a7220 */ /* 0x050fe40000410000 */
[----:B------:R-:W-:Y:S02]  /*17d00*/  FMUL.FTZ R11, R0, R83 ;  /* 0x00000053000b7220 */ /* 0x000fe40000410000 */
[C---:B------:R-:W-:Y:S01]  /*17d10*/  FMUL.FTZ R60, R2.reuse, R60 ;  /* 0x0000003c023c7220 */ /* 0x040fe20000410000 */
[----:B------:R3:W-:Y:S01]  /*17d20*/  @P0 LDGSTS.E.BYPASS.LTC128B.128 [R219+0xd100], [R6.64+0x80], !P5 ;  /* 0x0d10008006db0fae */ /* 0x0007e2000e901d48 */
[C---:B------:R-:W-:Y:S01]  /*17d30*/  FMUL.FTZ R61, R2.reuse, R61 ;  /* 0x0000003d023d7220 */ /* 0x040fe20000410000 */
[----:B------:R-:W-:Y:S01]  /*17d40*/  MUFU.EX2 R71, R71 ;  /* 0x0000004700477308 */ /* 0x000fe20000000800 */
[----:B-----5:R-:W-:Y:S02]  /*17d50*/  FMUL.FTZ R48, R2, R120 ;  /* 0x0000007802307220 */ /* 0x020fe40000410000 */
[C---:B------:R-:W-:Y:S02]  /*17d60*/  FMUL.FTZ R62, R0.reuse, R62 ;  /* 0x0000003e003e7220 */ /* 0x040fe40000410000 */
[----:B------:R-:W-:Y:S01]  /*17d70*/  FMUL.FTZ R63, R0, R63 ;  /* 0x0000003f003f7220 */ /* 0x000fe20000410000 */
[----:B------:R-:W-:Y:S01]  /*17d80*/  LDSM.16.MT88.4 R20, [R203] ;  /* 0x00000000cb14783b */ /* 0x000fe20000004200 */
[C---:B------:R-:W-:Y:S02]  /*17d90*/  FMUL.FTZ R64, R2.reuse, R64 ;  /* 0x0000004002407220 */ /* 0x040fe40000410000 */
[--C-:B--2---:R-:W-:Y:S02]  /*17da0*/  FFMA.FTZ R4, R139, c[0x0][0x2d0], -R69.reuse ;  /* 0x0000b4008b047a23 */ /* 0x104fe40000010845 */
[----:B------:R-:W-:Y:S01]  /*17db0*/  FMUL.FTZ R5, R2, R77 ;  /* 0x0000004d02057220 */ /* 0x000fe20000410000 */
[----:B-1----:R-:W-:Y:S01]  /*17dc0*/  F2FP.BF16.PACK_AB R77, R164, R163 ;  /* 0x000000a3a44d723e */ /* 0x002fe200000010ff */
[----:B------:R1:W-:Y:S01]  /*17dd0*/  MUFU.EX2 R161, R4 ;  /* 0x0000000400a17308 */ /* 0x0003e20000000800 */
[----:B------:R-:W2:Y:S01]  /*17de0*/  LDSM.16.MT88.4 R12, [R202] ;  /* 0x00000000ca0c783b */ /* 0x000ea20000004200 */
[C---:B------:R-:W-:Y:S02]  /*17df0*/  FMUL.FTZ R65, R2.reuse, R65 ;  /* 0x0000004102417220 */ /* 0x040fe40000410000 */
[C---:B------:R-:W-:Y:S02]  /*17e00*/  FMUL.FTZ R8, R2.reuse, R80 ;  /* 0x0000005002087220 */ /* 0x040fe40000410000 */
[----:B------:R-:W-:Y:S02]  /*17e10*/  FMUL.FTZ R9, R2, R81 ;  /* 0x0000005102097220 */ /* 0x000fe40000410000 */
[C---:B------:R-:W-:Y:S01]  /*17e20*/  FMUL.FTZ R66, R0.reuse, R66 ;  /* 0x0000004200427220 */ /* 0x040fe20000410000 */
[----:B------:R-:W4:Y:S01]  /*17e30*/  LDSM.16.MT88.4 R28, [R205] ;  /* 0x00000000cd1c783b */ /* 0x000f220000004200 */
[C---:B------:R-:W-:Y:S02]  /*17e40*/  FMUL.FTZ R67, R0.reuse, R67 ;  /* 0x0000004300437220 */ /* 0x040fe40000410000 */
[C---:B---3--:R-:W-:Y:S01]  /*17e50*/  FMUL.FTZ R6, R0.reuse, R78 ;  /* 0x0000004e00067220 */ /* 0x048fe20000410000 */
[----:B------:R-:W-:Y:S01]  /*17e60*/  F2FP.BF16.PACK_AB R78, R193, R194 ;  /* 0x000000c2c14e723e */ /* 0x000fe200000010ff */
[----:B------:R-:W-:Y:S03]  /*17e70*/  FMUL.FTZ R7, R0, R79 ;  /* 0x0000004f00077220 */ /* 0x000fe60000410000 */
[----:B------:R-:W3:Y:S01]  /*17e80*/  LDSM.16.MT88.4 R36, [R204] ;  /* 0x00000000cc24783b */ /* 0x000ee20000004200 */
[----:B-1----:R-:W-:Y:S07]  /*17e90*/  FFMA.FTZ R4, R140, c[0x0][0x2d0], -R69 ;  /* 0x0000b4008c047a23 */ /* 0x002fee0000010845 */
[----:B------:R-:W1:Y:S01]  /*17ea0*/  LDSM.16.MT88.4 R44, [R202+0x3000] ;  /* 0x00300000ca2c783b */ /* 0x000e620000004200 */
[----:B------:R-:W5:Y:S07]  /*17eb0*/  MUFU.EX2 R162, R4 ;  /* 0x0000000400a27308 */ /* 0x000f6e0000000800 */
[----:B------:R-:W1:Y:S08]  /*17ec0*/  LDSM.16.MT88.4 R80, [R203+0x3000] ;  /* 0x00300000cb50783b */ /* 0x000e700000004200 */
[----:B------:R-:W-:Y:S08]  /*17ed0*/  LDSM.16.MT88.4 R88, [R204+0x3000] ;  /* 0x00300000cc58783b */ /* 0x000ff00000004200 */
[----:B------:R-:W-:Y:S01]  /*17ee0*/  LDSM.16.MT88.4 R96, [R204+0x800] ;  /* 0x00080000cc60783b */ /* 0x000fe20000004200 */
[----:B-----5:R-:W-:Y:S01]  /*17ef0*/  F2FP.BF16.PACK_AB R79, R162, R161 ;  /* 0x000000a1a24f723e */ /* 0x020fe200000010ff */
[C---:B------:R-:W-:Y:S01]  /*17f00*/  FMUL.FTZ R4, R2.reuse, R76 ;  /* 0x0000004c02047220 */ /* 0x040fe20000410000 */
[----:B------:R-:W-:Y:S05]  /*17f10*/  F2FP.BF16.PACK_AB R76, R195, R222 ;  /* 0x000000dec34c723e */ /* 0x000fea00000010ff */
[----:B------:R-:W-:Y:S02]  /*17f20*/  LDSM.16.MT88.4 R104, [R204+0x4000] ;  /* 0x00400000cc68783b */ /* 0x000fe40000004200 */
[C---:B--2---:R-:W-:Y:S06]  /*17f30*/  HMMA.16816.F32.BF16 R4, R76.reuse, R12, R4 ;  /* 0x0000000c4c04723c */ /* 0x044fec0000041804 */
[----:B------:R-:W-:Y:S01]  /*17f40*/  LDSM.16.MT88.4 R112, [R202+0x5800] ;  /* 0x00580000ca70783b */ /* 0x000fe20000004200 */
[C---:B------:R-:W-:Y:S01]  /*17f50*/  FMUL.FTZ R12, R2.reuse, R84 ;  /* 0x00000054020c7220 */ /* 0x040fe20000410000 */
[C---:B------:R-:W-:Y:S04]  /*17f60*/  HMMA.16816.F32.BF16 R8, R76.reuse, R14, R8 ;  /* 0x0000000e4c08723c */ /* 0x040fe80000041808 */
[----:B------:R-:W-:Y:S02]  /*17f70*/  FMUL.FTZ R13, R2, R85 ;  /* 0x00000055020d7220 */ /* 0x000fe40000410000 */
[----:B------:R-:W-:Y:S01]  /*17f80*/  LDSM.16.MT88.4 R120, [R203+0x5800] ;  /* 0x00580000cb78783b */ /* 0x000fe20000004200 */
[C---:B------:R-:W-:Y:S02]  /*17f90*/  FMUL.FTZ R14, R0.reuse, R86 ;  /* 0x00000056000e7220 */ /* 0x040fe40000410000 */
[----:B------:R-:W-:Y:S05]  /*17fa0*/  FMUL.FTZ R15, R0, R87 ;  /* 0x00000057000f7220 */ /* 0x000fea0000410000 */
[----:B------:R-:W2:Y:S02]  /*17fb0*/  LDSM.16.MT88.4 R84, [R205+0x3000] ;  /* 0x00300000cd54783b */ /* 0x000ea40000004200 */
[C---:B------:R-:W-:Y:S06]  /*17fc0*/  HMMA.16816.F32.BF16 R12, R76.reuse, R20, R12 ;  /* 0x000000144c0c723c */ /* 0x040fec000004180c */
[----:B------:R-:W0:Y:S01]  /*17fd0*/  LDGDEPBAR ;  /* 0x00000000000079af */ /* 0x000e220000000000 */
[C---:B------:R-:W-:Y:S01]  /*17fe0*/  FMUL.FTZ R20, R2.reuse, R92 ;  /* 0x0000005c02147220 */ /* 0x040fe20000410000 */
[C---:B------:R-:W-:Y:S04]  /*17ff0*/  HMMA.16816.F32.BF16 R16, R76.reuse, R22, R16 ;  /* 0x000000164c10723c */ /* 0x040fe80000041810 */
[----:B------:R-:W-:Y:S03]  /*18000*/  FMUL.FTZ R21, R2, R93 ;  /* 0x0000005d02157220 */ /* 0x000fe60000410000 */
[C---:B------:R-:W-:Y:S02]  /*18010*/  FMUL.FTZ R22, R0.reuse, R94 ;  /* 0x0000005e00167220 */ /* 0x040fe40000410000 */
[----:B------:R-:W-:Y:S02]  /*18020*/  FMUL.FTZ R23, R0, R95 ;  /* 0x0000005f00177220 */ /* 0x000fe40000410000 */
[----:B------:R-:W-:Y:S05]  /*18030*/  LDSM.16.MT88.4 R92, [R205+0x800] ;  /* 0x00080000cd5c783b */ /* 0x000fea0000004200 */
[C---:B----4-:R-:W-:Y:S07]  /*18040*/  HMMA.16816.F32.BF16 R20, R76.reuse, R28, R20 ;  /* 0x0000001c4c14723c */ /* 0x050fee0000041814 */
[C---:B------:R-:W-:Y:S01]  /*18050*/  FMUL.FTZ R28, R2.reuse, R100 ;  /* 0x00000064021c7220 */ /* 0x040fe20000410000 */
[C---:B------:R-:W-:Y:S04]  /*18060*/  HMMA.16816.F32.BF16 R24, R76.reuse, R30, R24 ;  /* 0x0000001e4c18723c */ /* 0x040fe80000041818 */
[----:B------:R-:W-:Y:S03]  /*18070*/  FMUL.FTZ R29, R2, R101 ;  /* 0x00000065021d7220 */ /* 0x000fe60000410000 */
[C---:B------:R-:W-:Y:S02]  /*18080*/  FMUL.FTZ R30, R0.reuse, R102 ;  /* 0x00000066001e7220 */ /* 0x040fe40000410000 */
[----:B------:R-:W-:Y:S02]  /*18090*/  FMUL.FTZ R31, R0, R103 ;  /* 0x00000067001f7220 */ /* 0x000fe40000410000 */
[----:B------:R-:W-:Y:S05]  /*180a0*/  LDSM.16.MT88.4 R100, [R205+0x4000] ;  /* 0x00400000cd64783b */ /* 0x000fea0000004200 */
[C---:B---3--:R-:W-:Y:S07]  /*180b0*/  HMMA.16816.F32.BF16 R28, R76.reuse, R36, R28 ;  /* 0x000000244c1c723c */ /* 0x048fee000004181c */
[--C-:B------:R-:W-:Y:S01]  /*180c0*/  FFMA.FTZ R36, R135, c[0x0][0x2d0], -R132.reuse ;  /* 0x0000b40087247a23 */ /* 0x100fe20000010884 */
[C---:B------:R-:W-:Y:S03]  /*180d0*/  HMMA.16816.F32.BF16 R32, R76.reuse, R38, R32 ;  /* 0x000000264c20723c */ /* 0x040fe60000041820 */
[----:B------:R3:W-:Y:S01]  /*180e0*/  MUFU.EX2 R175, R36 ;  /* 0x0000002400af7308 */ /* 0x0007e20000000800 */
[----:B------:R-:W-:Y:S03]  /*180f0*/  FMUL.FTZ R37, R2, R109 ;  /* 0x0000006d02257220 */ /* 0x000fe60000410000 */
[C---:B------:R-:W-:Y:S02]  /*18100*/  FMUL.FTZ R38, R0.reuse, R110 ;  /* 0x0000006e00267220 */ /* 0x040fe40000410000 */
[----:B------:R-:W-:Y:S03]  /*18110*/  FMUL.FTZ R39, R0, R111 ;  /* 0x0000006f00277220 */ /* 0x000fe60000410000 */
[C---:B---3--:R-:W-:Y:S02]  /*18120*/  FMUL.FTZ R36, R2.reuse, R108 ;  /* 0x0000006c02247220 */ /* 0x048fe40000410000 */
[----:B------:R-:W-:Y:S05]  /*18130*/  LDSM.16.MT88.4 R108, [R203+0x1800] ;  /* 0x00180000cb6c783b */ /* 0x000fea0000004200 */
[C---:B-1----:R-:W-:Y:S07]  /*18140*/  HMMA.16816.F32.BF16 R36, R76.reuse, R44, R36 ;  /* 0x0000002c4c24723c */ /* 0x042fee0000041824 */
[----:B------:R-:W-:Y:S01]  /*18150*/  FMUL.FTZ R45, R2, R117 ;  /* 0x00000075022d7220 */ /* 0x000fe20000410000 */
[C---:B------:R-:W-:Y:S04]  /*18160*/  HMMA.16816.F32.BF16 R40, R76.reuse, R46, R40 ;  /* 0x0000002e4c28723c */ /* 0x040fe80000041828 */
[----:B------:R-:W-:Y:S03]  /*18170*/  FFMA.FTZ R44, R144, c[0x0][0x2d0], -R132 ;  /* 0x0000b400902c7a23 */ /* 0x000fe60000010884 */
[C---:B------:R-:W-:Y:S01]  /*18180*/  FMUL.FTZ R47, R0.reuse, R119 ;  /* 0x00000077002f7220 */ /* 0x040fe20000410000 */
[----:B------:R1:W-:Y:S01]  /*18190*/  MUFU.EX2 R173, R44 ;  /* 0x0000002c00ad7308 */ /* 0x0003e20000000800 */
[C---:B------:R-:W-:Y:S03]  /*181a0*/  FMUL.FTZ R46, R0.reuse, R118 ;  /* 0x00000076002e7220 */ /* 0x040fe60000410000 */
[----:B------:R-:W-:Y:S04]  /*181b0*/  FFMA.FTZ R0, R0, R252, R163 ;  /* 0x000000fc00007223 */ /* 0x000fe800000100a3 */
[----:B------:R-:W-:Y:S02]  /*181c0*/  FADD.FTZ R0, R164, R0 ;  /* 0x00000000a4007221 */ /* 0x000fe40000010000 */
[----:B------:R3:W4:Y:S02]  /*181d0*/  MUFU.EX2 R119, R70 ;  /* 0x0000004600777308 */ /* 0x0007240000000800 */
[----:B------:R-:W-:Y:S04]  /*181e0*/  FADD.FTZ R0, R161, R0 ;  /* 0x00000000a1007221 */ /* 0x000fe80000010000 */
[----:B------:R-:W-:Y:S04]  /*181f0*/  FADD.FTZ R0, R162, R0 ;  /* 0x00000000a2007221 */ /* 0x000fe80000010000 */
[----:B------:R-:W-:Y:S02]  /*18200*/  FADD.FTZ R0, R152, R0 ;  /* 0x0000000098007221 */ /* 0x000fe40000010000 */
[C---:B-1----:R-:W-:Y:S02]  /*18210*/  FMUL.FTZ R44, R2.reuse, R116 ;  /* 0x00000074022c7220 */ /* 0x042fe40000410000 */
[----:B------:R-:W-:Y:S02]  /*18220*/  FFMA.FTZ R2, R2, R251, R222 ;  /* 0x000000fb02027223 */ /* 0x000fe400000100de */
[----:B------:R-:W-:Y:S02]  /*18230*/  FADD.FTZ R0, R151, R0 ;  /* 0x0000000097007221 */ /* 0x000fe40000010000 */
[----:B------:R-:W-:Y:S01]  /*18240*/  FADD.FTZ R2, R195, R2 ;  /* 0x00000002c3027221 */ /* 0x000fe20000010000 */
[C---:B------:R-:W-:Y:S03]  /*18250*/  HMMA.16816.F32.BF16 R44, R76.reuse, R80, R44 ;  /* 0x000000504c2c723c */ /* 0x040fe6000004182c */
[----:B---3--:R-:W-:Y:S02]  /*18260*/  FFMA.FTZ R70, R149, c[0x0][0x2d0], -R132 ;  /* 0x0000b40095467a23 */ /* 0x008fe40000010884 */
[----:B------:R-:W-:Y:S02]  /*18270*/  FADD.FTZ R2, R194, R2 ;  /* 0x00000002c2027221 */ /* 0x000fe40000010000 */
[----:B------:R1:W3:Y:S01]  /*18280*/  MUFU.EX2 R171, R70 ;  /* 0x0000004600ab7308 */ /* 0x0002e20000000800 */
[C---:B------:R-:W-:Y:S01]  /*18290*/  HMMA.16816.F32.BF16 R48, R76.reuse, R82, R48 ;  /* 0x000000524c30723c */ /* 0x040fe20000041830 */
[----:B------:R-:W5:Y:S03]  /*182a0*/  LDSM.16.MT88.4 R80, [R202+0x800] ;  /* 0x00080000ca50783b */ /* 0x000f660000004200 */
[----:B------:R-:W-:Y:S02]  /*182b0*/  FADD.FTZ R2, R193, R2 ;  /* 0x00000002c1027221 */ /* 0x000fe40000010000 */
[----:B------:R-:W-:Y:S02]  /*182c0*/  FADD.FTZ R0, R150, R0 ;  /* 0x0000000096007221 */ /* 0x000fe40000010000 */
[C---:B--2---:R-:W-:Y:S04]  /*182d0*/  HMMA.16816.F32.BF16 R52, R76.reuse, R84, R52 ;  /* 0x000000544c34723c */ /* 0x044fe80000041834 */
[----:B------:R-:W-:Y:S02]  /*182e0*/  FADD.FTZ R2, R192, R2 ;  /* 0x00000002c0027221 */ /* 0x000fe40000010000 */
[----:B----4-:R-:W-:Y:S02]  /*182f0*/  FADD.FTZ R0, R119, R0 ;  /* 0x0000000077007221 */ /* 0x010fe40000010000 */
[C---:B------:R-:W-:Y:S01]  /*18300*/  HMMA.16816.F32.BF16 R56, R76.reuse, R86, R56 ;  /* 0x000000564c38723c */ /* 0x040fe20000041838 */
[----:B------:R-:W2:Y:S03]  /*18310*/  LDSM.16.MT88.4 R84, [R203+0x800] ;  /* 0x00080000cb54783b */ /* 0x000ea60000004200 */
[----:B------:R-:W-:Y:S02]  /*18320*/  FADD.FTZ R2, R175, R2 ;  /* 0x00000002af027221 */ /* 0x000fe40000010000 */
[----:B-1----:R-:W-:Y:S02]  /*18330*/  FFMA.FTZ R70, R153, c[0x0][0x2d0], -R132 ;  /* 0x0000b40099467a23 */ /* 0x002fe40000010884 */
[C---:B------:R-:W-:Y:S02]  /*18340*/  HMMA.16816.F32.BF16 R60, R76.reuse, R88, R60 ;  /* 0x000000584c3c723c */ /* 0x040fe4000004183c */
[----:B------:R1:W4:Y:S02]  /*18350*/  MUFU.EX2 R172, R70 ;  /* 0x0000004600ac7308 */ /* 0x0003240000000800 */
[----:B------:R-:W-:Y:S04]  /*18360*/  FADD.FTZ R2, R174, R2 ;  /* 0x00000002ae027221 */ /* 0x000fe80000010000 */
[----:B------:R-:W-:Y:S01]  /*18370*/  HMMA.16816.F32.BF16 R64, R76, R90, R64 ;  /* 0x0000005a4c40723c */ /* 0x000fe20000041840 */
[----:B------:R-:W2:Y:S03]  /*18380*/  LDSM.16.MT88.4 R88, [R202+0x3800] ;  /* 0x00380000ca58783b */ /* 0x000ea60000004200 */
[----:B------:R-:W-:Y:S03]  /*18390*/  FADD.FTZ R2, R173, R2 ;  /* 0x00000002ad027221 */ /* 0x000fe60000010000 */
[----:B------:R-:W-:Y:S01]  /*183a0*/  F2FP.BF16.PACK_AB R76, R175, R192 ;  /* 0x000000c0af4c723e */ /* 0x000fe200000010ff */
[----:B---3--:R-:W-:Y:S01]  /*183b0*/  FADD.FTZ R2, R171, R2 ;  /* 0x00000002ab027221 */ /* 0x008fe20000010000 */
[----:B------:R-:W-:Y:S03]  /*183c0*/  F2FP.BF16.PACK_AB R78, R173, R174 ;  /* 0x000000aead4e723e */ /* 0x000fe600000010ff */
[----:B------:R-:W-:Y:S02]  /*183d0*/  F2FP.BF16.PACK_AB R77, R151, R152 ;  /* 0x00000098974d723e */ /* 0x000fe400000010ff */
[----:B------:R-:W-:Y:S01]  /*183e0*/  F2FP.BF16.PACK_AB R79, R119, R150 ;  /* 0x00000096774f723e */ /* 0x000fe200000010ff */
[----:B-1----:R-:W-:Y:S06]  /*183f0*/  FFMA.FTZ R70, R155, c[0x0][0x2d0], -R132 ;  /* 0x0000b4009b467a23 */ /* 0x002fec0000010884 */
[C---:B-----5:R-:W-:Y:S01]  /*18400*/  HMMA.16816.F32.BF16 R4, R76.reuse, R80, R4 ;  /* 0x000000504c04723c */ /* 0x060fe20000041804 */
[----:B------:R1:W3:Y:S02]  /*18410*/  MUFU.EX2 R170, R70 ;  /* 0x0000004600aa7308 */ /* 0x0002e40000000800 */
[----:B----4-:R-:W-:Y:S05]  /*18420*/  FADD.FTZ R2, R172, R2 ;  /* 0x00000002ac027221 */ /* 0x010fea0000010000 */
[C---:B------:R-:W-:Y:S01]  /*18430*/  HMMA.16816.F32.BF16 R8, R76.reuse, R82, R8 ;  /* 0x000000524c08723c */ /* 0x040fe20000041808 */
[----:B------:R-:W4:Y:S07]  /*18440*/  LDSM.16.MT88.4 R80, [R203+0x3800] ;  /* 0x00380000cb50783b */ /* 0x000f2e0000004200 */
[C---:B--2---:R-:W-:Y:S08]  /*18450*/  HMMA.16816.F32.BF16 R12, R76.reuse, R84, R12 ;  /* 0x000000544c0c723c */ /* 0x044ff0000004180c */
[C---:B------:R-:W-:Y:S01]  /*18460*/  HMMA.16816.F32.BF16 R16, R76.reuse, R86, R16 ;  /* 0x000000564c10723c */ /* 0x040fe20000041810 */
[----:B------:R-:W2:Y:S03]  /*18470*/  LDSM.16.MT88.4 R84, [R205+0x3800] ;  /* 0x00380000cd54783b */ /* 0x000ea60000004200 */
[----:B-1----:R-:W-:Y:S02]  /*18480*/  FFMA.FTZ R70, R154, c[0x0][0x2d0], -R132 ;  /* 0x0000b4009a467a23 */ /* 0x002fe40000010884 */
[----:B---3--:R-:W-:Y:S02]  /*18490*/  FADD.FTZ R2, R170, R2 ;  /* 0x00000002aa027221 */ /* 0x008fe40000010000 */
[C---:B------:R-:W-:Y:S01]  /*184a0*/  HMMA.16816.F32.BF16 R20, R76.reuse, R92, R20 ;  /* 0x0000005c4c14723c */ /* 0x040fe20000041814 */
[----:B------:R1:W3:Y:S07]  /*184b0*/  MUFU.EX2 R169, R70 ;  /* 0x0000004600a97308 */ /* 0x0002ee0000000800 */
[C---:B------:R-:W-:Y:S01]  /*184c0*/  HMMA.16816.F32.BF16 R24, R76.reuse, R94, R24 ;  /* 0x0000005e4c18723c */ /* 0x040fe20000041818 */
[----:B------:R-:W5:Y:S07]  /*184d0*/  LDSM.16.MT88.4 R92, [R204+0x3800] ;  /* 0x00380000cc5c783b */ /* 0x000f6e0000004200 */
[C---:B------:R-:W-:Y:S08]  /*184e0*/  HMMA.16816.F32.BF16 R28, R76.reuse, R96, R28 ;  /* 0x000000604c1c723c */ /* 0x040ff0000004181c */
[C---:B------:R-:W-:Y:S01]  /*184f0*/  HMMA.16816.F32.BF16 R32, R76.reuse, R98, R32 ;  /* 0x000000624c20723c */ /* 0x040fe20000041820 */
[----:B------:R-:W-:Y:S03]  /*18500*/  LDSM.16.MT88.4 R96, [R203+0x4000] ;  /* 0x00400000cb60783b */ /* 0x000fe60000004200 */
[--C-:B-1----:R-:W-:Y:S02]  /*18510*/  FFMA.FTZ R70, R165, c[0x0][0x2d0], -R69.reuse ;  /* 0x0000b400a5467a23 */ /* 0x102fe40000010845 */
[----:B---3--:R-:W-:Y:S02]  /*18520*/  FADD.FTZ R2, R169, R2 ;  /* 0x00000002a9027221 */ /* 0x008fe40000010000 */
[C---:B------:R-:W-:Y:S01]  /*18530*/  HMMA.16816.F32.BF16 R36, R76.reuse, R88, R36 ;  /* 0x000000584c24723c */ /* 0x040fe20000041824 */
[----:B------:R1:W3:Y:S07]  /*18540*/  MUFU.EX2 R117, R70 ;  /* 0x0000004600757308 */ /* 0x0002ee0000000800 */
[C---:B------:R-:W-:Y:S01]  /*18550*/  HMMA.16816.F32.BF16 R40, R76.reuse, R90, R40 ;  /* 0x0000005a4c28723c */ /* 0x040fe20000041828 */
[----:B------:R-:W-:Y:S07]  /*18560*/  LDSM.16.MT88.4 R88, [R205+0x1000] ;  /* 0x00100000cd58783b */ /* 0x000fee0000004200 */
[C---:B----4-:R-:W-:Y:S08]  /*18570*/  HMMA.16816.F32.BF16 R44, R76.reuse, R80, R44 ;  /* 0x000000504c2c723c */ /* 0x050ff0000004182c */
        /* <DEDUP_REMOVED lines=9> */
[----:B------:R-:W-:Y:S01]  /*18610*/  HMMA.16816.F32.BF16 R64, R76, R94, R64 ;  /* 0x0000005e4c40723c */ /* 0x000fe20000041840 */
[----:B------:R-:W5:Y:S03]  /*18620*/  LDSM.16.MT88.4 R92, [R204+0x1000] ;  /* 0x00100000cc5c783b */ /* 0x000f660000004200 */
[--C-:B-1----:R-:W-:Y:S02]  /*18630*/  FFMA.FTZ R70, R160, c[0x0][0x2d0], -R69.reuse ;  /* 0x0000b400a0467a23 */ /* 0x102fe40000010845 */
[----:B--2---:R-:W-:Y:S01]  /*18640*/  FADD.FTZ R0, R118, R0 ;  /* 0x0000000076007221 */ /* 0x004fe20000010000 */
[----:B------:R-:W-:Y:S01]  /*18650*/  F2FP.BF16.PACK_AB R76, R172, R171 ;  /* 0x000000abac4c723e */ /* 0x000fe200000010ff */
[----:B------:R1:W2:Y:S01]  /*18660*/  MUFU.EX2 R116, R70 ;  /* 0x0000004600747308 */ /* 0x0002a20000000800 */
[----:B------:R-:W-:Y:S03]  /*18670*/  F2FP.BF16.PACK_AB R78, R169, R170 ;  /* 0x000000aaa94e723e */ /* 0x000fe600000010ff */
[----:B------:R-:W-:Y:S01]  /*18680*/  F2FP.BF16.PACK_AB R77, R118, R117 ;  /* 0x00000075764d723e */ /* 0x000fe200000010ff */
[--C-:B-1----:R-:W-:Y:S02]  /*18690*/  FFMA.FTZ R70, R167, c[0x0][0x2d0], -R69.reuse ;  /* 0x0000b400a7467a23 */ /* 0x102fe40000010845 */
[----:B--2---:R-:W-:Y:S03]  /*186a0*/  FADD.FTZ R0, R116, R0 ;  /* 0x0000000074007221 */ /* 0x004fe60000010000 */
[----:B------:R1:W2:Y:S02]  /*186b0*/  MUFU.EX2 R149, R70 ;  /* 0x0000004600957308 */ /* 0x0002a40000000800 */
[----:B-1----:R-:W-:Y:S01]  /*186c0*/  FFMA.FTZ R70, R168, c[0x0][0x2d0], -R132 ;  /* 0x0000b400a8467a23 */ /* 0x002fe20000010884 */
[C---:B--2---:R-:W-:Y:S01]  /*186d0*/  F2FP.BF16.PACK_AB R79, R149.reuse, R116 ;  /* 0x00000074954f723e */ /* 0x044fe200000010ff */
[----:B------:R-:W-:Y:S06]  /*186e0*/  FADD.FTZ R0, R149, R0 ;  /* 0x0000000095007221 */ /* 0x000fec0000010000 */
[----:B------:R1:W2:Y:S01]  /*186f0*/  MUFU.EX2 R168, R70 ;  /* 0x0000004600a87308 */ /* 0x0002a20000000800 */
[C---:B----4-:R-:W-:Y:S08]  /*18700*/  HMMA.16816.F32.BF16 R4, R76.reuse, R80, R4 ;  /* 0x000000504c04723c */ /* 0x050ff00000041804 */
[C---:B------:R-:W-:Y:S01]  /*18710*/  HMMA.16816.F32.BF16 R8, R76.reuse, R82, R8 ;  /* 0x000000524c08723c */ /* 0x040fe20000041808 */
[----:B------:R-:W4:Y:S07]  /*18720*/  LDSM.16.MT88.4 R80, [R202+0x4000] ;  /* 0x00400000ca50783b */ /* 0x000f2e0000004200 */
[C---:B---3--:R-:W-:Y:S04]  /*18730*/  HMMA.16816.F32.BF16 R12, R76.reuse, R84, R12 ;  /* 0x000000544c0c723c */ /* 0x048fe8000004180c */
[----:B-1----:R-:W-:Y:S02]  /*18740*/  FFMA.FTZ R70, R223, c[0x0][0x2d0], -R132 ;  /* 0x0000b400df467a23 */ /* 0x002fe40000010884 */
[----:B------:R-:W3:Y:S01]  /*18750*/  LDL R223, [R1+0x10] ;  /* 0x0000100001df7983 */ /* 0x000ee20000100800 */
[----:B--2---:R-:W-:Y:S01]  /*18760*/  FADD.FTZ R2, R168, R2 ;  /* 0x00000002a8027221 */ /* 0x004fe20000010000 */
[C---:B------:R-:W-:Y:S01]  /*18770*/  HMMA.16816.F32.BF16 R16, R76.reuse, R86, R16 ;  /* 0x000000564c10723c */ /* 0x040fe20000041810 */
[----:B------:R1:W2:Y:S01]  /*18780*/  MUFU.EX2 R166, R70 ;  /* 0x0000004600a67308 */ /* 0x0002a20000000800 */
[----:B------:R-:W4:Y:S06]  /*18790*/  LDSM.16.MT88.4 R84, [R202+0x1800] ;  /* 0x00180000ca54783b */ /* 0x000f2c0000004200 */
[C---:B------:R-:W-:Y:S08]  /*187a0*/  HMMA.16816.F32.BF16 R20, R76.reuse, R88, R20 ;  /* 0x000000584c14723c */ /* 0x040ff00000041814 */
[C---:B------:R-:W-:Y:S01]  /*187b0*/  HMMA.16816.F32.BF16 R24, R76.reuse, R90, R24 ;  /* 0x0000005a4c18723c */ /* 0x040fe20000041818 */
[----:B------:R-:W4:Y:S07]  /*187c0*/  LDSM.16.MT88.4 R88, [R205+0x1800] ;  /* 0x00180000cd58783b */ /* 0x000f2e0000004200 */
[C---:B-----5:R-:W-:Y:S04]  /*187d0*/  HMMA.16816.F32.BF16 R28, R76.reuse, R92, R28 ;  /* 0x0000005c4c1c723c */ /* 0x060fe8000004181c */
[----:B-1----:R-:W-:Y:S02]  /*187e0*/  FFMA.FTZ R70, R224, c[0x0][0x2d0], -R132 ;  /* 0x0000b400e0467a23 */ /* 0x002fe40000010884 */
[C---:B--2---:R-:W-:Y:S02]  /*187f0*/  FADD.FTZ R2, R166.reuse, R2 ;  /* 0x00000002a6027221 */ /* 0x044fe40000010000 */
[C---:B------:R-:W-:Y:S01]  /*18800*/  HMMA.16816.F32.BF16 R32, R76.reuse, R94, R32 ;  /* 0x0000005e4c20723c */ /* 0x040fe20000041820 */
[----:B------:R1:W2:Y:S01]  /*18810*/  MUFU.EX2 R167, R70 ;  /* 0x0000004600a77308 */ /* 0x0002a20000000800 */
[----:B------:R-:W-:Y:S06]  /*18820*/  LDSM.16.MT88.4 R92, [R203+0x4800] ;  /* 0x00480000cb5c783b */ /* 0x000fec0000004200 */
[C---:B----4-:R-:W-:Y:S08]  /*18830*/  HMMA.16816.F32.BF16 R36, R76.reuse, R80, R36 ;  /* 0x000000504c24723c */ /* 0x050ff00000041824 */
[C---:B------:R-:W-:Y:S01]  /*18840*/  HMMA.16816.F32.BF16 R40, R76.reuse, R82, R40 ;  /* 0x000000524c28723c */ /* 0x040fe20000041828 */
[----:B------:R-:W4:Y:S07]  /*18850*/  LDSM.16.MT88.4 R80, [R204+0x1800] ;  /* 0x00180000cc50783b */ /* 0x000f2e0000004200 */
        /* <DEDUP_REMOVED lines=9> */
[C---:B------:R-:W-:Y:S04]  /*188f0*/  HMMA.16816.F32.BF16 R60, R76.reuse, R104, R60 ;  /* 0x000000684c3c723c */ /* 0x040fe8000004183c */
[--C-:B-1----:R-:W-:Y:S02]  /*18900*/  FFMA.FTZ R70, R227, c[0x0][0x2d0], -R69.reuse ;  /* 0x0000b400e3467a23 */ /* 0x102fe40000010845 */
[C---:B--2---:R-:W-:Y:S02]  /*18910*/  FADD.FTZ R2, R165.reuse, R2 ;  /* 0x00000002a5027221 */ /* 0x044fe40000010000 */
        /* <DEDUP_REMOVED lines=12> */
[--C-:B-1----:R-:W-:Y:S02]  /*189e0*/  FFMA.FTZ R70, R236, c[0x0][0x2d0], -R69.reuse ;  /* 0x0000b400ec467a23 */ /* 0x102fe40000010845 */
[----:B--2---:R-:W-:Y:S06]  /*189f0*/  FADD.FTZ R0, R142, R0 ;  /* 0x000000008e007221 */ /* 0x004fec0000010000 */
[----:B------:R1:W2:Y:S02]  /*18a00*/  MUFU.EX2 R141, R70 ;  /* 0x00000046008d7308 */ /* 0x0002a40000000800 */
[----:B-1----:R-:W-:Y:S01]  /*18a10*/  FFMA.FTZ R70, R237, c[0x0][0x2d0], -R132 ;  /* 0x0000b400ed467a23 */ /* 0x002fe20000010884 */
[C---:B--2---:R-:W-:Y:S01]  /*18a20*/  F2FP.BF16.PACK_AB R79, R141.reuse, R142 ;  /* 0x0000008e8d4f723e */ /* 0x044fe200000010ff */
[----:B------:R-:W-:Y:S06]  /*18a30*/  FADD.FTZ R0, R141, R0 ;  /* 0x000000008d007221 */ /* 0x000fec0000010000 */
[----:B------:R1:W2:Y:S01]  /*18a40*/  MUFU.EX2 R160, R70 ;  /* 0x0000004600a07308 */ /* 0x0002a20000000800 */
[C---:B------:R-:W-:Y:S08]  /*18a50*/  HMMA.16816.F32.BF16 R4, R76.reuse, R84, R4 ;  /* 0x000000544c04723c */ /* 0x040ff00000041804 */
[C---:B------:R-:W-:Y:S01]  /*18a60*/  HMMA.16816.F32.BF16 R8, R76.reuse, R86, R8 ;  /* 0x000000564c08723c */ /* 0x040fe20000041808 */
[----:B------:R-:W5:Y:S07]  /*18a70*/  LDSM.16.MT88.4 R84, [R202+0x4800] ;  /* 0x00480000ca54783b */ /* 0x000f6e0000004200 */
        /* <DEDUP_REMOVED lines=8> */
[----:B------:R-:W3:Y:S07]  /*18b00*/  LDSM.16.MT88.4 R88, [R205+0x4800] ;  /* 0x00480000cd58783b */ /* 0x000eee0000004200 */
[C---:B----4-:R-:W-:Y:S04]  /*18b10*/  HMMA.16816.F32.BF16 R28, R76.reuse, R80, R28 ;  /* 0x000000504c1c723c */ /* 0x050fe8000004181c */
[----:B-1----:R-:W-:Y:S02]  /*18b20*/  FFMA.FTZ R70, R238, c[0x0][0x2d0], -R132 ;  /* 0x0000b400ee467a23 */ /* 0x002fe40000010884 */
[----:B--2---:R-:W-:Y:S02]  /*18b30*/  FADD.FTZ R2, R155, R2 ;  /* 0x000000029b027221 */ /* 0x004fe40000010000 */
[C---:B------:R-:W-:Y:S01]  /*18b40*/  HMMA.16816.F32.BF16 R32, R76.reuse, R82, R32 ;  /* 0x000000524c20723c */ /* 0x040fe20000041820 */
[----:B------:R1:W2:Y:S01]  /*18b50*/  MUFU.EX2 R154, R70 ;  /* 0x00000046009a7308 */ /* 0x0002a20000000800 */
[----:B------:R-:W4:Y:S06]  /*18b60*/  LDSM.16.MT88.4 R80, [R204+0x4800] ;  /* 0x00480000cc50783b */ /* 0x000f2c0000004200 */
[C---:B-----5:R-:W-:Y:S08]  /*18b70*/  HMMA.16816.F32.BF16 R36, R76.reuse, R84, R36 ;  /* 0x000000544c24723c */ /* 0x060ff00000041824 */
[C---:B------:R-:W-:Y:S01]  /*18b80*/  HMMA.16816.F32.BF16 R40, R76.reuse, R86, R40 ;  /* 0x000000564c28723c */ /* 0x040fe20000041828 */
[----:B------:R-:W5:Y:S07]  /*18b90*/  LDSM.16.MT88.4 R84, [R202+0x2000] ;  /* 0x00200000ca54783b */ /* 0x000f6e0000004200 */
[C---:B------:R-:W-:Y:S04]  /*18ba0*/  HMMA.16816.F32.BF16 R44, R76.reuse, R92, R44 ;  /* 0x0000005c4c2c723c */ /* 0x040fe8000004182c */
[----:B-1----:R-:W-:Y:S01]  /*18bb0*/  FFMA.FTZ R70, R240, c[0x0][0x2d0], -R132 ;  /* 0x0000b400f0467a23 */ /* 0x002fe20000010884 */
[----:B---3--:R-:W-:Y:S01]  /*18bc0*/  ISETP.GT.AND P0, PT, R221, R223, PT ;  /* 0x000000dfdd00720c */ /* 0x008fe20003f04270 */
[----:B--2---:R-:W-:Y:S01]  /*18bd0*/  FADD.FTZ R2, R154, R2 ;  /* 0x000000029a027221 */ /* 0x004fe20000010000 */
[----:B------:R-:W-:Y:S01]  /*18be0*/  MOV R221, R220 ;  /* 0x000000dc00dd7202 */ /* 0x000fe20000000f00 */
[C---:B------:R-:W-:Y:S01]  /*18bf0*/  HMMA.16816.F32.BF16 R48, R76.reuse, R94, R48 ;  /* 0x0000005e4c30723c */ /* 0x040fe20000041830 */
[----:B------:R1:W2:Y:S01]  /*18c00*/  MUFU.EX2 R153, R70 ;  /* 0x0000004600997308 */ /* 0x0002a20000000800 */
[----:B------:R-:W3:Y:S06]  /*18c10*/  LDSM.16.MT88.4 R92, [R203+0x2000] ;  /* 0x00200000cb5c783b */ /* 0x000eec0000004200 */
[C---:B------:R-:W-:Y:S08]  /*18c20*/  HMMA.16816.F32.BF16 R52, R76.reuse, R88, R52 ;  /* 0x000000584c34723c */ /* 0x040ff00000041834 */
[C---:B------:R-:W-:Y:S01]  /*18c30*/  HMMA.16816.F32.BF16 R56, R76.reuse, R90, R56 ;  /* 0x0000005a4c38723c */ /* 0x040fe20000041838 */
[----:B------:R-:W3:Y:S07]  /*18c40*/  LDSM.16.MT88.4 R88, [R205+0x2000] ;  /* 0x00200000cd58783b */ /* 0x000eee0000004200 */
[C---:B----4-:R-:W-:Y:S04]  /*18c50*/  HMMA.16816.F32.BF16 R60, R76.reuse, R80, R60 ;  /* 0x000000504c3c723c */ /* 0x050fe8000004183c */
[--C-:B-1----:R-:W-:Y:S02]  /*18c60*/  FFMA.FTZ R70, R242, c[0x0][0x2d0], -R69.reuse ;  /* 0x0000b400f2467a23 */ /* 0x102fe40000010845 */
[----:B--2---:R-:W-:Y:S02]  /*18c70*/  FADD.FTZ R2, R153, R2 ;  /* 0x0000000299027221 */ /* 0x004fe40000010000 */
[----:B------:R-:W-:Y:S01]  /*18c80*/  HMMA.16816.F32.BF16 R64, R76, R82, R64 ;  /* 0x000000524c40723c */ /* 0x000fe20000041840 */
[----:B------:R1:W2:Y:S01]  /*18c90*/  MUFU.EX2 R140, R70 ;  /* 0x00000046008c7308 */ /* 0x0002a20000000800 */
[----:B------:R-:W4:Y:S05]  /*18ca0*/  LDSM.16.MT88.4 R80, [R204+0x2000] ;  /* 0x00200000cc50783b */ /* 0x000f2a0000004200 */
        /* <DEDUP_REMOVED lines=15> */
[----:B------:R1:W-:Y:S01]  /*18da0*/  MUFU.EX2 R148, R70 ;  /* 0x0000004600947308 */ /* 0x0003e20000000800 */
[C---:B-----5:R-:W-:Y:S08]  /*18db0*/  HMMA.16816.F32.BF16 R4, R76.reuse, R84, R4 ;  /* 0x000000544c04723c */ /* 0x060ff00000041804 */
        /* <DEDUP_REMOVED lines=16> */
[C---:B------:R-:W-:Y:S08]  /*18ec0*/  HMMA.16816.F32.BF16 R40, R76.reuse, R86, R40 ;  /* 0x000000564c28723c */ /* 0x040ff00000041828 */
[C---:B-----5:R-:W-:Y:S04]  /*18ed0*/  HMMA.16816.F32.BF16 R44, R76.reuse, R92, R44 ;  /* 0x0000005c4c2c723c */ /* 0x060fe8000004182c */
[----:B-1----:R-:W-:Y:S01]  /*18ee0*/  FFMA.FTZ R70, R245, c[0x0][0x2d0], -R132 ;  /* 0x0000b400f5467a23 */ /* 0x002fe20000010884 */
[----:B---3--:R-:W-:Y:S03]  /*18ef0*/  F2FP.BF16.PACK_AB R132, R147, R148 ;  /* 0x000000949384723e */ /* 0x008fe600000010ff */
[C---:B------:R-:W-:Y:S01]  /*18f00*/  HMMA.16816.F32.BF16 R48, R76.reuse, R94, R48 ;  /* 0x0000005e4c30723c */ /* 0x040fe20000041830 */
[----:B------:R1:W2:Y:S07]  /*18f10*/  MUFU.EX2 R145, R70 ;  /* 0x0000004600917308 */ /* 0x0002ae0000000800 */
[C---:B------:R-:W-:Y:S08]  /*18f20*/  HMMA.16816.F32.BF16 R52, R76.reuse, R88, R52 ;  /* 0x000000584c34723c */ /* 0x040ff00000041834 */
[C---:B------:R-:W-:Y:S08]  /*18f30*/  HMMA.16816.F32.BF16 R56, R76.reuse, R90, R56 ;  /* 0x0000005a4c38723c */ /* 0x040ff00000041838 */
[C---:B------:R-:W-:Y:S04]  /*18f40*/  HMMA.16816.F32.BF16 R60, R76.reuse, R96, R60 ;  /* 0x000000604c3c723c */ /* 0x040fe8000004183c */
[--C-:B-1----:R-:W-:Y:S01]  /*18f50*/  FFMA.FTZ R70, R249, c[0x0][0x2d0], -R69.reuse ;  /* 0x0000b400f9467a23 */ /* 0x102fe20000010845 */
[----:B--2---:R-:W-:Y:S03]  /*18f60*/  F2FP.BF16.PACK_AB R134, R145, R146 ;  /* 0x000000929186723e */ /* 0x004fe600000010ff */
[----:B------:R-:W-:Y:S01]  /*18f70*/  HMMA.16816.F32.BF16 R64, R76, R98, R64 ;  /* 0x000000624c40723c */ /* 0x000fe20000041840 */
[----:B------:R1:W-:Y:S03]  /*18f80*/  MUFU.EX2 R136, R70 ;  /* 0x0000004600887308 */ /* 0x0003e60000000800 */
[--C-:B-1----:R-:W-:Y:S02]  /*18f90*/  FFMA.FTZ R70, R250, c[0x0][0x2d0], -R69.reuse ;  /* 0x0000b400fa467a23 */ /* 0x102fe40000010845 */
[----:B------:R-:W-:Y:S05]  /*18fa0*/  FFMA.FTZ R69, R74, c[0x0][0x2d0], -R69 ;  /* 0x0000b4004a457a23 */ /* 0x000fea0000010845 */
[----:B------:R-:W1:Y:S10]  /*18fb0*/  MUFU.EX2 R70, R70 ;  /* 0x0000004600467308 */ /* 0x000e740000000800 */
[----:B------:R-:W2:Y:S01]  /*18fc0*/  MUFU.EX2 R69, R69 ;  /* 0x0000004500457308 */ /* 0x000ea20000000800 */
[----:B-1----:R-:W-:Y:S02]  /*18fd0*/  F2FP.BF16.PACK_AB R133, R70, R136 ;  /* 0x000000884685723e */ /* 0x002fe400000010ff */
[----:B--2---:R-:W-:Y:S07]  /*18fe0*/  F2FP.BF16.PACK_AB R135, R69, R71 ;  /* 0x000000474587723e */ /* 0x004fee00000010ff */
[C---:B----4-:R-:W-:Y:S01]  /*18ff0*/  HMMA.16816.F32.BF16 R76, R132.reuse, R80, R4 ;  /* 0x00000050844c723c */ /* 0x050fe20000041804 */
[----:B------:R-:W1:Y:S07]  /*19000*/  LDSM.16.MT88.4 R4, [R205+0x5800] ;  /* 0x00580000cd04783b */ /* 0x000e6e0000004200 */
[C---:B------:R-:W-:Y:S01]  /*19010*/  HMMA.16816.F32.BF16 R80, R132.reuse, R82, R8 ;  /* 0x000000528450723c */ /* 0x040fe20000041808 */
[----:B------:R-:W2:Y:S07]  /*19020*/  LDSM.16.MT88.4 R8, [R204+0x5800] ;  /* 0x00580000cc08783b */ /* 0x000eae0000004200 */
        /* <DEDUP_REMOVED lines=17> */
[----:B------:R-:W-:Y:S01]  /*19140*/  MOV R70, R3 ;  /* 0x0000000300467202 */ /* 0x000fe20000000f00 */
[----:B------:R-:W-:Y:S02]  /*19150*/  FADD.FTZ R2, R146, R0 ;  /* 0x0000000092027221 */ /* 0x000fe40000010000 */
[----:B------:R-:W-:Y:S04]  /*19160*/  HMMA.16816.F32.BF16 R64, R132, R10, R64 ;  /* 0x0000000a8440723c */ /* 0x000fe80000041840 */
[----:B------:R-:W-:Y:S02]  /*19170*/  FADD.FTZ R0, R71, R4 ;  /* 0x0000000447007221 */ /* 0x000fe40000010000 */
[----:B------:R-:W-:Y:S02]  /*19180*/  FADD.FTZ R251, R145, R2 ;  /* 0x0000000291fb7221 */ /* 0x000fe40000010000 */
[----:B------:R-:W-:Y:S01]  /*19190*/  FADD.FTZ R252, R69, R0 ;  /* 0x0000000045fc7221 */ /* 0x000fe20000010000 */
[----:B------:R-:W-:Y:S01]  /*191a0*/  MOV R69, R68 ;  /* 0x0000004400457202 */ /* 0x000fe20000000f00 */
[----:B------:R-:W-:-:S05]  /*191b0*/  @P0 BRA `(.L_x_820) ;  /* 0xffffcf2000000947 */ /* 0x000fca000383ffff */
.L_x_819:
[----:B------:R-:W-:-:S13]  /*191c0*/  ISETP.GE.AND P0, PT, R220, R226, PT ;  /* 0x000000e2dc00720c */ /* 0x000fda0003f06270 */
[----:B------:R-:W-:Y:S05]  /*191d0*/  @!P0 BRA `(.L_x_821) ;  /* 0x0000432000008947 */ /* 0x000fea0003800000 */
[----:B------:R-:W-:Y:S02]  /*191e0*/  MOV R70, R3 ;  /* 0x0000000300467202 */ /* 0x000fe40000000f00 */
[----:B------:R-:W-:Y:S02]  /*191f0*/  MOV R69, R68 ;  /* 0x0000004400457202 */ /* 0x000fe40000000f00 */
.L_x_830:
[----:B------:R-:W2:Y:S01]  /*19200*/  LDL R0, [R1+0x18] ;  /* 0x0000180001007983 */ /* 0x000ea20000100800 */
[----:B------:R-:W-:Y:S04]  /*19210*/  DEPBAR.LE SB0, 0x0 ;  /* 0x000080000000791a */ /* 0x000fe80000000000 */
[----:B------:R-:W3:Y:S01]  /*19220*/  LDL R68, [R1] ;  /* 0x0000000001447983 */ /* 0x000ee20000100800 */
[----:B------:R-:W-:Y:S01]  /*19230*/  WARPSYNC 0xffffffff ;  /* 0xffffffff00007948 */ /* 0x000fe20003800000 */
[----:B------:R-:W-:Y:S01]  /*19240*/  MOV R3, c[0x0][0x208] ;  /* 0x0000820000037a02 */ /* 0x000fe20000000f00 */
[----:B------:R-:W-:Y:S01]  /*19250*/  IMAD.WIDE.U32 R36, R220, c[0x0][0x208], RZ ;  /* 0x00008200dc247a25 */ /* 0x000fe200078e00ff */
[----:B------:R-:W-:Y:S01]  /*19260*/  BAR.SYNC.DEFER_BLOCKING 0x0 ;  /* 0x0000000000007b1d */ /* 0x000fe20000010000 */
[----:B------:R-:W-:Y:S02]  /*19270*/  MOV R221, 0x5 ;  /* 0x0000000500dd7802 */ /* 0x000fe40000000f00 */
[C---:B------:R-:W-:Y:S01]  /*19280*/  SHF.L.U32 R2, R3.reuse, 0x5, RZ ;  /* 0x0000000503027819 */ /* 0x040fe200000006ff */
[----:B------:R-:W-:Y:S01]  /*19290*/  IMAD.MOV.U32 R222, RZ, RZ, c[0x0][0x2c4] ;  /* 0x0000b100ffde7624 */ /* 0x000fe200078e00ff */
[----:B------:R-:W-:Y:S02]  /*192a0*/  SHF.L.U64.HI R3, R3, R221, c[0x0][0x20c] ;  /* 0x0000830003037619 */ /* 0x000fe400000102dd */
[----:B------:R-:W-:Y:S02]  /*192b0*/  IADD3 R30, P0, R2, R2, RZ ;  /* 0x00000002021e7210 */ /* 0x000fe40007f1e0ff */
[----:B------:R-:W-:Y:S01]  /*192c0*/  MOV R28, R228 ;  /* 0x000000e4001c7202 */ /* 0x000fe20000000f00 */
[----:B------:R-:W-:Y:S01]  /*192d0*/  IMAD.WIDE.U32 R46, R36, 0x60, R2 ;  /* 0x00000060242e7825 */ /* 0x000fe200078e0002 */
[----:B------:R-:W-:Y:S02]  /*192e0*/  IADD3.X R31, R3, R3, RZ, P0, !PT ;  /* 0x00000003031f7210 */ /* 0x000fe400007fe4ff */
[----:B------:R-:W-:Y:S02]  /*192f0*/  MOV R29, R234 ;  /* 0x000000ea001d7202 */ /* 0x000fe40000000f00 */
[----:B------:R-:W-:Y:S01]  /*19300*/  ISETP.GE.AND P4, PT, R72, c[0x0][0x1d4], PT ;  /* 0x0000750048007a0c */ /* 0x000fe20003f86270 */
[----:B------:R-:W-:Y:S01]  /*19310*/  IMAD.WIDE.U32 R136, R36, 0x60, R30 ;  /* 0x0000006024887825 */ /* 0x000fe200078e001e */
[----:B------:R-:W-:Y:S03]  /*19320*/  ISETP.NE.AND P6, PT, R222, 0x1, PT ;  /* 0x00000001de00780c */ /* 0x000fe60003fc5270 */
[----:B------:R-:W-:Y:S01]  /*19330*/  IMAD.WIDE.U32 R28, R36, 0x60, R28 ;  /* 0x00000060241c7825 */ /* 0x000fe200078e001c */
[C---:B------:R-:W-:Y:S02]  /*19340*/  IADD3 R38, P0, R228.reuse, R136, RZ ;  /* 0x00000088e4267210 */ /* 0x040fe40007f1e0ff */
[----:B------:R-:W-:Y:S01]  /*19350*/  IADD3 R36, P3, R228, R46, RZ ;  /* 0x0000002ee4247210 */ /* 0x000fe20007f7e0ff */
[----:B------:R-:W4:Y:S01]  /*19360*/  LDSM.16.M88.4 R8, [R201] ;  /* 0x00000000c908783b */ /* 0x000f220000000200 */
[----:B------:R-:W-:Y:S01]  /*19370*/  LEA R44, P1, R28, c[0x0][0x1f8], 0x1 ;  /* 0x00007e001c2c7a11 */ /* 0x000fe200078208ff */
[----:B------:R-:W-:Y:S02]  /*19380*/  ULDC UR4, c[0x0][0x324] ;  /* 0x0000c90000047ab9 */ /* 0x000fe40000000800 */
[----:B------:R-:W-:Y:S04]  /*19390*/  ULOP3.LUT UR4, URZ, UR4, URZ, 0x33, !UPT ;  /* 0x000000043f047292 */ /* 0x000fe8000f8e333f */
[----:B------:R-:W5:Y:S08]  /*193a0*/  LDSM.16.M88.4 R16, [R201+0x800] ;  /* 0x00080000c910783b */ /* 0x000f700000000200 */
[----:B------:R-:W1:Y:S08]  /*193b0*/  LDSM.16.M88.4 R24, [R201+0x1000] ;  /* 0x00100000c918783b */ /* 0x000e700000000200 */
[----:B------:R-:W3:Y:S04]  /*193c0*/  LDL R224, [R1+0x14] ;  /* 0x0000140001e07983 */ /* 0x000ee80000100800 */
[----:B------:R-:W1:Y:S08]  /*193d0*/  LDSM.16.M88.4 R32, [R201+0x1800] ;  /* 0x00180000c920783b */ /* 0x000e700000000200 */
[----:B------:R-:W3:Y:S01]  /*193e0*/  LDL R223, [R1+0x1c] ;  /* 0x00001c0001df7983 */ /* 0x000ee20000100800 */
[C---:B-1--4-:R-:W-:Y:S03]  /*193f0*/  HMMA.16816.F32.BF16 R4, R124.reuse, R8, RZ ;  /* 0x000000087c04723c */ /* 0x052fe600000418ff */
[----:B------:R-:W1:Y:S05]  /*19400*/  LDSM.16.M88.4 R40, [R201+0x2000] ;  /* 0x00200000c928783b */ /* 0x000e6a0000000200 */
[C---:B------:R-:W-:Y:S03]  /*19410*/  HMMA.16816.F32.BF16 R8, R124.reuse, R10, RZ ;  /* 0x0000000a7c08723c */ /* 0x040fe600000418ff */
[----:B------:R-:W4:Y:S05]  /*19420*/  LDSM.16.M88.4 R48, [R201+0x2800] ;  /* 0x00280000c930783b */ /* 0x000f2a0000000200 */
[C---:B-----5:R-:W-:Y:S03]  /*19430*/  HMMA.16816.F32.BF16 R12, R124.reuse, R16, RZ ;  /* 0x000000107c0c723c */ /* 0x060fe600000418ff */
[----:B------:R-:W5:Y:S05]  /*19440*/  LDSM.16.M88.4 R132, [R206] ;  /* 0x00000000ce84783b */ /* 0x000f6a0000000200 */
[C---:B------:R-:W-:Y:S03]  /*19450*/  HMMA.16816.F32.BF16 R16, R124.reuse, R18, RZ ;  /* 0x000000127c10723c */ /* 0x040fe600000418ff */
[----:B------:R-:W-:Y:S05]  /*19460*/  LDSM.16.M88.4 R140, [R209] ;  /* 0x00000000d18c783b */ /* 0x000fea0000000200 */
[C---:B------:R-:W-:Y:S03]  /*19470*/  HMMA.16816.F32.BF16 R20, R124.reuse, R24, RZ ;  /* 0x000000187c14723c */ /* 0x040fe600000418ff */
[----:B------:R-:W-:Y:S05]  /*19480*/  LDSM.16.M88.4 R144, [R210] ;  /* 0x00000000d290783b */ /* 0x000fea0000000200 */
[C---:B------:R-:W-:Y:S03]  /*19490*/  HMMA.16816.F32.BF16 R24, R124.reuse, R26, RZ ;  /* 0x0000001a7c18723c */ /* 0x040fe600000418ff */
[----:B------:R-:W-:Y:S08]  /*194a0*/  LDSM.16.M88.4 R148, [R211] ;  /* 0x00000000d394783b */ /* 0x000ff00000000200 */
[----:B------:R-:W-:Y:S01]  /*194b0*/  LDSM.16.M88.4 R152, [R212] ;  /* 0x00000000d498783b */ /* 0x000fe20000000200 */
[----:B--2---:R-:W-:Y:S02]  /*194c0*/  LOP3.LUT P5, RZ, R0, 0x20000, RZ, 0xc0, !PT ;  /* 0x0002000000ff7812 */ /* 0x004fe400078ac0ff */
[----:B------:R-:W-:Y:S05]  /*194d0*/  SHF.R.S32.HI R0, RZ, 0x1f, R220 ;  /* 0x0000001fff007819 */ /* 0x000fea00000114dc */
[----:B------:R-:W-:Y:S04]  /*194e0*/  IMAD R0, R0, c[0x0][0x208], RZ ;  /* 0x0000820000007a24 */ /* 0x000fe800078e02ff */
[----:B------:R-:W-:Y:S05]  /*194f0*/  IMAD R0, R220, c[0x0][0x20c], R0 ;  /* 0x00008300dc007a24 */ /* 0x000fea00078e0200 */
[----:B------:R-:W-:Y:S05]  /*19500*/  IADD3 R0, R37, R0, RZ ;  /* 0x0000000025007210 */ /* 0x000fea0007ffe0ff */
[----:B------:R-:W-:Y:S05]  /*19510*/  IMAD R39, R0, 0x60, RZ ;  /* 0x0000006000277824 */ /* 0x000fea00078e02ff */
[----:B------:R-:W-:Y:S04]  /*19520*/  IADD3 R0, R29, R39, RZ ;  /* 0x000000271d007210 */ /* 0x000fe80007ffe0ff */
[----:B------:R-:W-:Y:S02]  /*19530*/  LEA.HI.X R45, R28, c[0x0][0x1fc], R0, 0x1, P1 ;  /* 0x00007f001c2d7a11 */ /* 0x000fe400008f0c00 */
[C---:B------:R-:W-:Y:S01]  /*19540*/  HMMA.16816.F32.BF16 R28, R124.reuse, R32, RZ ;  /* 0x000000207c1c723c */ /* 0x040fe200000418ff */
[----:B------:R-:W-:Y:S02]  /*19550*/  IADD3 R0, R39, R47, RZ ;  /* 0x0000002f27007210 */ /* 0x000fe40007ffe0ff */
[----:B------:R-:W-:Y:S02]  /*19560*/  IADD3.X R47, R234, R39, R137, P0, !PT ;  /* 0x00000027ea2f7210 */ /* 0x000fe400007fe489 */
[----:B------:R-:W2:Y:S01]  /*19570*/  LDSM.16.M88.4 R136, [R208] ;  /* 0x00000000d088783b */ /* 0x000ea20000000200 */
[----:B------:R-:W-:Y:S02]  /*19580*/  IADD3 R37, P2, P1, R228, R46, R2 ;  /* 0x0000002ee4257210 */ /* 0x000fe4000795e002 */
[C---:B------:R-:W-:Y:S01]  /*19590*/  HMMA.16816.F32.BF16 R32, R124.reuse, R34, RZ ;  /* 0x000000227c20723c */ /* 0x040fe200000418ff */
[----:B------:R-:W-:Y:S03]  /*195a0*/  LEA R46, P0, R38, c[0x0][0x1f8], 0x1 ;  /* 0x00007e00262e7a11 */ /* 0x000fe600078008ff */
[----:B------:R-:W-:Y:S01]  /*195b0*/  IADD3.X R39, R234, R0, R3, P2, P1 ;  /* 0x00000000ea277210 */ /* 0x000fe200017e2403 */
[----:B------:R-:W-:Y:S01]  /*195c0*/  @!PT LDS RZ, [RZ] ;  /* 0x00000000fffff984 */ /* 0x000fe20000000800 */
[----:B------:R-:W-:Y:S01]  /*195d0*/  @!PT LDS RZ, [RZ] ;  /* 0x00000000fffff984 */ /* 0x000fe20000000800 */
[----:B------:R-:W-:Y:S01]  /*195e0*/  @!PT LDS RZ, [RZ] ;  /* 0x00000000fffff984 */ /* 0x000fe20000000800 */
[----:B---3--:R4:W-:Y:S01]  /*195f0*/  LDGSTS.E.BYPASS.LTC128B.128 [R68+0x100], [R44.64], !P4 ;  /* 0x001000002c447fae */ /* 0x0089e2000e101d48 */
[----:B------:R-:W-:Y:S02]  /*19600*/  LEA R2, P2, R36, c[0x0][0x1f8], 0x1 ;  /* 0x00007e0024027a11 */ /* 0x000fe400078408ff */
[----:B------:R-:W-:Y:S04]  /*19610*/  IADD3.X R0, R0, R234, RZ, P3, !PT ;  /* 0x000000ea00007210 */ /* 0x000fe80001ffe4ff */
[----:B------:R-:W-:Y:S01]  /*19620*/  LEA.HI.X R3, R36, c[0x0][0x1fc], R0, 0x1, P2 ;  /* 0x00007f0024037a11 */ /* 0x000fe200010f0c00 */
[----:B------:R4:W-:Y:S01]  /*19630*/  LDGSTS.E.BYPASS.LTC128B.128 [R68+0x3100], [R44.64+0x80], !P5 ;  /* 0x031000802c447fae */ /* 0x0009e2000e901d48 */
[C---:B------:R-:W-:Y:S02]  /*19640*/  LEA R160, P1, R37.reuse, c[0x0][0x1f8], 0x1 ;  /* 0x00007e0025a07a11 */ /* 0x040fe400078208ff */
[----:B------:R-:W-:Y:S02]  /*19650*/  LEA.HI.X R47, R38, c[0x0][0x1fc], R47, 0x1, P0 ;  /* 0x00007f00262f7a11 */ /* 0x000fe400000f0c2f */
[----:B------:R-:W-:Y:S02]  /*19660*/  LEA.HI.X R161, R37, c[0x0][0x1fc], R39, 0x1, P1 ;  /* 0x00007f0025a17a11 */ /* 0x000fe400008f0c27 */
[C---:B-1----:R-:W-:Y:S01]  /*19670*/  HMMA.16816.F32.BF16 R36, R124.reuse, R40, RZ ;  /* 0x000000287c24723c */ /* 0x042fe200000418ff */
[----:B------:R1:W-:Y:S01]  /*19680*/  LDGSTS.E.BYPASS.LTC128B.128 [R68+0x1100], [R2.64], !P4 ;  /* 0x0110000002447fae */ /* 0x0003e2000e101d48 */
[----:B------:R-:W-:Y:S06]  /*19690*/  ISETP.GT.AND P0, PT, R220, R226, PT ;  /* 0x000000e2dc00720c */ /* 0x000fec0003f04270 */
[C---:B------:R-:W-:Y:S01]  /*196a0*/  HMMA.16816.F32.BF16 R40, R124.reuse, R42, RZ ;  /* 0x0000002a7c28723c */ /* 0x040fe200000418ff */
[----:B------:R1:W-:Y:S08]  /*196b0*/  LDGSTS.E.BYPASS.LTC128B.128 [R68+0x4100], [R2.64+0x80], !P5 ;  /* 0x0410008002447fae */ /* 0x0003f0000e901d48 */
[----:B------:R3:W-:Y:S08]  /*196c0*/  LDGSTS.E.BYPASS.LTC128B.128 [R68+0x2100], [R160.64], !P4 ;  /* 0x02100000a0447fae */ /* 0x0007f0000e101d48 */
[----:B------:R4:W-:Y:S08]  /*196d0*/  LDGSTS.E.BYPASS.LTC128B.128 [R68+0x5100], [R46.64+0x80], !P5 ;  /* 0x051000802e447fae */ /* 0x0009f0000e901d48 */
[----:B------:R-:W-:Y:S08]  /*196e0*/  LDSM.16.M88.4 R164, [R200+0x800] ;  /* 0x00080000c8a4783b */ /* 0x000ff00000000200 */
[----:B------:R-:W0:Y:S08]  /*196f0*/  LDGDEPBAR ;  /* 0x00000000000079af */ /* 0x000e300000000000 */
[----:B---3--:R-:W3:Y:S01]  /*19700*/  LDSM.16.M88.4 R160, [R200] ;  /* 0x00000000c8a0783b */ /* 0x008ee20000000200 */
[C---:B----4-:R-:W-:Y:S07]  /*19710*/  HMMA.16816.F32.BF16 R44, R124.reuse, R48, RZ ;  /* 0x000000307c2c723c */ /* 0x050fee00000418ff */
[----:B------:R-:W-:Y:S01]  /*19720*/  LDSM.16.M88.4 R168, [R200+0x2000] ;  /* 0x00200000c8a8783b */ /* 0x000fe20000000200 */
[----:B------:R-:W-:Y:S07]  /*19730*/  HMMA.16816.F32.BF16 R48, R124, R50, RZ ;  /* 0x000000327c30723c */ /* 0x000fee00000418ff */
[----:B------:R-:W-:Y:S01]  /*19740*/  LDSM.16.M88.4 R172, [R200+0x2800] ;  /* 0x00280000c8ac783b */ /* 0x000fe20000000200 */
[C---:B-----5:R-:W-:Y:S07]  /*19750*/  HMMA.16816.F32.BF16 R4, R128.reuse, R132, R4 ;  /* 0x000000848004723c */ /* 0x060fee0000041804 */
[----:B------:R-:W-:Y:S01]  /*19760*/  LDSM.16.M88.4 R192, [R200+0x5800] ;  /* 0x00580000c8c0783b */ /* 0x000fe20000000200 */
[C---:B------:R-:W-:Y:S07]  /*19770*/  HMMA.16816.F32.BF16 R8, R128.reuse, R134, R8 ;  /* 0x000000868008723c */ /* 0x040fee0000041808 */
[----:B------:R-:W4:Y:S01]  /*19780*/  LDSM.16.M88.4 R132, [R200+0x1000] ;  /* 0x00100000c884783b */ /* 0x000f220000000200 */
[C---:B--2---:R-:W-:Y:S08]  /*19790*/  HMMA.16816.F32.BF16 R12, R128.reuse, R136, R12 ;  /* 0x00000088800c723c */ /* 0x044ff0000004180c */
[C---:B------:R-:W-:Y:S01]  /*197a0*/  HMMA.16816.F32.BF16 R16, R128.reuse, R138, R16 ;  /* 0x0000008a8010723c */ /* 0x040fe20000041810 */
[----:B------:R-:W2:Y:S07]  /*197b0*/  LDSM.16.M88.4 R136, [R200+0x1800] ;  /* 0x00180000c888783b */ /* 0x000eae0000000200 */
[C---:B------:R-:W-:Y:S08]  /*197c0*/  HMMA.16816.F32.BF16 R20, R128.reuse, R140, R20 ;  /* 0x0000008c8014723c */ /* 0x040ff00000041814 */
[C---:B------:R-:W-:Y:S01]  /*197d0*/  HMMA.16816.F32.BF16 R24, R128.reuse, R142, R24 ;  /* 0x0000008e8018723c */ /* 0x040fe20000041818 */
[----:B------:R-:W5:Y:S07]  /*197e0*/  LDSM.16.M88.4 R140, [R75+-0x3000] ;  /* 0xffd000004b8c783b */ /* 0x000f6e0000000200 */
[C---:B------:R-:W-:Y:S08]  /*197f0*/  HMMA.16816.F32.BF16 R28, R128.reuse, R144, R28 ;  /* 0x00000090801c723c */ /* 0x040ff0000004181c */
[C---:B------:R-:W-:Y:S01]  /*19800*/  HMMA.16816.F32.BF16 R32, R128.reuse, R146, R32 ;  /* 0x000000928020723c */ /* 0x040fe20000041820 */
[----:B------:R-:W1:Y:S07]  /*19810*/  LDSM.16.M88.4 R144, [R75+-0x2800] ;  /* 0xffd800004b90783b */ /* 0x000e6e0000000200 */
[C---:B------:R-:W-:Y:S08]  /*19820*/  HMMA.16816.F32.BF16 R36, R128.reuse, R148, R36 ;  /* 0x000000948024723c */ /* 0x040ff00000041824 */
[C---:B------:R-:W-:Y:S01]  /*19830*/  HMMA.16816.F32.BF16 R40, R128.reuse, R150, R40 ;  /* 0x000000968028723c */ /* 0x040fe20000041828 */
[----:B------:R-:W1:Y:S07]  /*19840*/  LDSM.16.M88.4 R148, [R75+-0x2000] ;  /* 0xffe000004b94783b */ /* 0x000e6e0000000200 */
[C---:B------:R-:W-:Y:S08]  /*19850*/  HMMA.16816.F32.BF16 R44, R128.reuse, R152, R44 ;  /* 0x00000098802c723c */ /* 0x040ff0000004182c */
[----:B------:R-:W-:Y:S01]  /*19860*/  HMMA.16816.F32.BF16 R48, R128, R154, R48 ;  /* 0x0000009a8030723c */ /* 0x000fe20000041830 */
[----:B------:R-:W1:Y:S07]  /*19870*/  LDSM.16.M88.4 R152, [R75+-0x1800] ;  /* 0xffe800004b98783b */ /* 0x000e6e0000000200 */
[C---:B---3--:R-:W-:Y:S08]  /*19880*/  HMMA.16816.F32.BF16 R4, R156.reuse, R160, R4 ;  /* 0x000000a09c04723c */ /* 0x048ff00000041804 */
[C---:B------:R-:W-:Y:S01]  /*19890*/  HMMA.16816.F32.BF16 R8, R156.reuse, R162, R8 ;  /* 0x000000a29c08723c */ /* 0x040fe20000041808 */
[----:B------:R-:W3:Y:S07]  /*198a0*/  LDSM.16.M88.4 R160, [R75+-0x1000] ;  /* 0xfff000004ba0783b */ /* 0x000eee0000000200 */
[C---:B------:R-:W-:Y:S08]  /*198b0*/  HMMA.16816.F32.BF16 R12, R156.reuse, R164, R12 ;  /* 0x000000a49c0c723c */ /* 0x040ff0000004180c */
[C---:B------:R-:W-:Y:S01]  /*198c0*/  HMMA.16816.F32.BF16 R16, R156.reuse, R166, R16 ;  /* 0x000000a69c10723c */ /* 0x040fe20000041810 */
[----:B------:R-:W-:Y:S07]  /*198d0*/  LDSM.16.M88.4 R164, [R201+0x3800] ;  /* 0x00380000c9a4783b */ /* 0x000fee0000000200 */
[C---:B----4-:R-:W-:Y:S08]  /*198e0*/  HMMA.16816.F32.BF16 R20, R156.reuse, R132, R20 ;  /* 0x000000849c14723c */ /* 0x050ff00000041814 */
[C---:B------:R-:W-:Y:S01]  /*198f0*/  HMMA.16816.F32.BF16 R24, R156.reuse, R134, R24 ;  /* 0x000000869c18723c */ /* 0x040fe20000041818 */
[----:B------:R-:W4:Y:S07]  /*19900*/  LDSM.16.M88.4 R132, [R75+-0x800] ;  /* 0xfff800004b84783b */ /* 0x000f2e0000000200 */
[C---:B--2---:R-:W-:Y:S08]  /*19910*/  HMMA.16816.F32.BF16 R28, R156.reuse, R136, R28 ;  /* 0x000000889c1c723c */ /* 0x044ff0000004181c */
[C---:B------:R-:W-:Y:S01]  /*19920*/  HMMA.16816.F32.BF16 R32, R156.reuse, R138, R32 ;  /* 0x0000008a9c20723c */ /* 0x040fe20000041820 */
[----:B------:R-:W2:Y:S07]  /*19930*/  LDSM.16.M88.4 R136, [R201+0x3000] ;  /* 0x00300000c988783b */ /* 0x000eae0000000200 */
[C---:B------:R-:W-:Y:S08]  /*19940*/  HMMA.16816.F32.BF16 R36, R156.reuse, R168, R36 ;  /* 0x000000a89c24723c */ /* 0x040ff00000041824 */
[C---:B------:R-:W-:Y:S01]  /*19950*/  HMMA.16816.F32.BF16 R40, R156.reuse, R170, R40 ;  /* 0x000000aa9c28723c */ /* 0x040fe20000041828 */
[----:B------:R-:W2:Y:S07]  /*19960*/  LDSM.16.M88.4 R168, [R201+0x4000] ;  /* 0x00400000c9a8783b */ /* 0x000eae0000000200 */
[C---:B------:R-:W-:Y:S08]  /*19970*/  HMMA.16816.F32.BF16 R44, R156.reuse, R172, R44 ;  /* 0x000000ac9c2c723c */ /* 0x040ff0000004182c */
[----:B------:R-:W-:Y:S01]  /*19980*/  HMMA.16816.F32.BF16 R48, R156, R174, R48 ;  /* 0x000000ae9c30723c */ /* 0x000fe20000041830 */
[----:B------:R-:W2:Y:S07]  /*19990*/  LDSM.16.M88.4 R172, [R201+0x4800] ;  /* 0x00480000c9ac783b */ /* 0x000eae0000000200 */
[C---:B-----5:R-:W-:Y:S08]  /*199a0*/  HMMA.16816.F32.BF16 R4, R176.reuse, R140, R4 ;  /* 0x0000008cb004723c */ /* 0x060ff00000041804 */
[C---:B------:R-:W-:Y:S01]  /*199b0*/  HMMA.16816.F32.BF16 R8, R176.reuse, R142, R8 ;  /* 0x0000008eb008723c */ /* 0x040fe20000041808 */
[----:B------:R-:W5:Y:S07]  /*199c0*/  LDSM.16.M88.4 R140, [R201+0x5000] ;  /* 0x00500000c98c783b */ /* 0x000f6e0000000200 */
        /* <DEDUP_REMOVED lines=9> */
[C---:B---3--:R-:W-:Y:S08]  /*19a60*/  HMMA.16816.F32.BF16 R36, R176.reuse, R160, R36 ;  /* 0x000000a0b024723c */ /* 0x048ff00000041824 */
[C---:B------:R-:W-:Y:S01]  /*19a70*/  HMMA.16816.F32.BF16 R40, R176.reuse, R162, R40 ;  /* 0x000000a2b028723c */ /* 0x040fe20000041828 */
[----:B------:R-:W-:Y:S07]  /*19a80*/  LDSM.16.M88.4 R160, [R216] ;  /* 0x00000000d8a0783b */ /* 0x000fee0000000200 */
[C---:B----4-:R-:W-:Y:S08]  /*19a90*/  HMMA.16816.F32.BF16 R44, R176.reuse, R132, R44 ;  /* 0x00000084b02c723c */ /* 0x050ff0000004182c */
[----:B------:R-:W-:Y:S01]  /*19aa0*/  HMMA.16816.F32.BF16 R48, R176, R134, R48 ;  /* 0x00000086b030723c */ /* 0x000fe20000041830 */
        /* <DEDUP_REMOVED lines=9> */
[----:B------:R-:W2:Y:S07]  /*19b40*/  LDSM.16.M88.4 R168, [R200+0x3000] ;  /* 0x00300000c8a8783b */ /* 0x000eae0000000200 */
[C---:B------:R-:W-:Y:S08]  /*19b50*/  HMMA.16816.F32.BF16 R28, R180.reuse, R172, R28 ;  /* 0x000000acb41c723c */ /* 0x040ff0000004181c */
[C---:B------:R-:W-:Y:S01]  /*19b60*/  HMMA.16816.F32.BF16 R32, R180.reuse, R174, R32 ;  /* 0x000000aeb420723c */ /* 0x040fe20000041820 */
[----:B------:R-:W-:Y:S07]  /*19b70*/  LDSM.16.M88.4 R172, [R200+0x5000] ;  /* 0x00500000c8ac783b */ /* 0x000fee0000000200 */
[C---:B-----5:R-:W-:Y:S08]  /*19b80*/  HMMA.16816.F32.BF16 R36, R180.reuse, R140, R36 ;  /* 0x0000008cb424723c */ /* 0x060ff00000041824 */
[C---:B------:R-:W-:Y:S01]  /*19b90*/  HMMA.16816.F32.BF16 R40, R180.reuse, R142, R40 ;  /* 0x0000008eb428723c */ /* 0x040fe20000041828 */
[----:B------:R-:W5:Y:S07]  /*19ba0*/  LDSM.16.M88.4 R140, [R200+0x3800] ;  /* 0x00380000c88c783b */ /* 0x000f6e0000000200 */
        /* <DEDUP_REMOVED lines=9> */
[C---:B---3--:R-:W-:Y:S08]  /*19c40*/  HMMA.16816.F32.BF16 R20, R184.reuse, R132, R20 ;  /* 0x00000084b814723c */ /* 0x048ff00000041814 */
[C---:B------:R-:W-:Y:S01]  /*19c50*/  HMMA.16816.F32.BF16 R24, R184.reuse, R134, R24 ;  /* 0x00000086b818723c */ /* 0x040fe20000041818 */
[----:B------:R-:W3:Y:S07]  /*19c60*/  LDSM.16.M88.4 R132, [R75+0x800] ;  /* 0x000800004b84783b */ /* 0x000eee0000000200 */
[C---:B--2---:R-:W-:Y:S08]  /*19c70*/  HMMA.16816.F32.BF16 R28, R184.reuse, R136, R28 ;  /* 0x00000088b81c723c */ /* 0x044ff0000004181c */
[C---:B------:R-:W-:Y:S08]  /*19c80*/  HMMA.16816.F32.BF16 R32, R184.reuse, R138, R32 ;  /* 0x0000008ab820723c */ /* 0x040ff00000041820 */
[C---:B------:R-:W-:Y:S08]  /*19c90*/  HMMA.16816.F32.BF16 R36, R184.reuse, R160, R36 ;  /* 0x000000a0b824723c */ /* 0x040ff00000041824 */
[C---:B------:R-:W-:Y:S08]  /*19ca0*/  HMMA.16816.F32.BF16 R40, R184.reuse, R162, R40 ;  /* 0x000000a2b828723c */ /* 0x040ff00000041828 */
[C---:B----4-:R-:W-:Y:S08]  /*19cb0*/  HMMA.16816.F32.BF16 R44, R184.reuse, R164, R44 ;  /* 0x000000a4b82c723c */ /* 0x050ff0000004182c */
[----:B------:R-:W-:Y:S08]  /*19cc0*/  HMMA.16816.F32.BF16 R48, R184, R166, R48 ;  /* 0x000000a6b830723c */ /* 0x000ff00000041830 */
[C---:B------:R-:W-:Y:S08]  /*19cd0*/  HMMA.16816.F32.BF16 R4, R188.reuse, R168, R4 ;  /* 0x000000a8bc04723c */ /* 0x040ff00000041804 */
[C---:B------:R-:W-:Y:S08]  /*19ce0*/  HMMA.16816.F32.BF16 R8, R188.reuse, R170, R8 ;  /* 0x000000aabc08723c */ /* 0x040ff00000041808 */
[C---:B-----5:R-:W-:Y:S08]  /*19cf0*/  HMMA.16816.F32.BF16 R12, R188.reuse, R140, R12 ;  /* 0x0000008cbc0c723c */ /* 0x060ff0000004180c */
        /* <DEDUP_REMOVED lines=31> */
[----:B-----5:R-:W-:Y:S04]  /*19ef0*/  FMUL.FTZ R0, R9, c[0x0][0x320] ;  /* 0x0000c80009007a20 */ /* 0x020fe80000410000 */
[----:B------:R1:W1:Y:S11]  /*19f00*/  MUFU.TANH R144, R0 ;  /* 0x0000000000907308 */ /* 0x0002760000002400 */
[----:B------:R-:W-:Y:S05]  /*19f10*/  @!UPT UIADD3 URZ, URZ, URZ, URZ ;  /* 0x0000003f3f3ff290 */ /* 0x000fea000fffe03f */
[----:B------:R-:W-:Y:S04]  /*19f20*/  FMUL.FTZ R2, R27, c[0x0][0x320] ;  /* 0x0000c8001b027a20 */ /* 0x000fe80000410000 */
[----:B------:R-:W2:Y:S01]  /*19f30*/  MUFU.TANH R142, R2 ;  /* 0x00000002008e7308 */ /* 0x000ea20000002400 */
[----:B-1----:R-:W-:Y:S02]  /*19f40*/  FMUL.FTZ R0, R10, c[0x0][0x320] ;  /* 0x0000c8000a007a20 */ /* 0x002fe40000410000 */
[----:B------:R-:W1:Y:S07]  /*19f50*/  LDSM.16.M88.4 R8, [R75+0x1800] ;  /* 0x001800004b08783b */ /* 0x000e6e0000000200 */
[----:B------:R5:W1:Y:S02]  /*19f60*/  MUFU.TANH R161, R0 ;  /* 0x0000000000a17308 */ /* 0x000a640000002400 */
[----:B-----5:R-:W-:Y:S08]  /*19f70*/  FMUL.FTZ R0, R12, c[0x0][0x320] ;  /* 0x0000c8000c007a20 */ /* 0x020ff00000410000 */
[----:B------:R5:W2:Y:S01]  /*19f80*/  MUFU.TANH R141, R0 ;  /* 0x00000000008d7308 */ /* 0x000aa20000002400 */
[C---:B-1----:R-:W-:Y:S08]  /*19f90*/  HMMA.16816.F32.BF16 R28, R196.reuse, R8, R28 ;  /* 0x00000008c41c723c */ /* 0x042ff0000004181c */
[C---:B------:R-:W-:Y:S01]  /*19fa0*/  HMMA.16816.F32.BF16 R32, R196.reuse, R10, R32 ;  /* 0x0000000ac420723c */ /* 0x040fe20000041820 */
[----:B------:R-:W1:Y:S01]  /*19fb0*/  LDSM.16.M88.4 R8, [R75+0x2800] ;  /* 0x002800004b08783b */ /* 0x000e620000000200 */
[----:B------:R-:W-:Y:S04]  /*19fc0*/  DEPBAR.LE SB0, 0x0 ;  /* 0x000080000000791a */ /* 0x000fe80000000000 */
[----:B-----5:R-:W-:Y:S02]  /*19fd0*/  FMUL.FTZ R0, R13, c[0x0][0x320] ;  /* 0x0000c8000d007a20 */ /* 0x020fe40000410000 */
[C---:B------:R-:W-:Y:S02]  /*19fe0*/  HMMA.16816.F32.BF16 R36, R196.reuse, R4, R36 ;  /* 0x00000004c424723c */ /* 0x040fe40000041824 */
[----:B------:R5:W1:Y:S01]  /*19ff0*/  MUFU.TANH R140, R0 ;  /* 0x00000000008c7308 */ /* 0x000a620000002400 */
[----:B------:R-:W-:Y:S04]  /*1a000*/  BAR.SYNC.DEFER_BLOCKING 0x0 ;  /* 0x0000000000007b1d */ /* 0x000fe80000010000 */
[----:B------:R-:W-:Y:S01]  /*1a010*/  @P0 MOV R5, c[0x0][0x1e0] ;  /* 0x0000780000050a02 */ /* 0x000fe20000000f00 */
[C---:B------:R-:W-:Y:S07]  /*1a020*/  HMMA.16816.F32.BF16 R40, R196.reuse, R6, R40 ;  /* 0x00000006c428723c */ /* 0x040fee0000041828 */
[----:B------:R-:W-:Y:S01]  /*1a030*/  @P0 MOV R7, R235 ;  /* 0x000000eb00070202 */ /* 0x000fe20000000f00 */
[----:B------:R-:W-:Y:S04]  /*1a040*/  FMUL.FTZ R2, R35, c[0x0][0x320] ;  /* 0x0000c80023027a20 */ /* 0x000fe80000410000 */
[----:B------:R-:W2:Y:S01]  /*1a050*/  MUFU.TANH R132, R2 ;  /* 0x0000000200847308 */ /* 0x000ea20000002400 */
[----:B-----5:R-:W-:Y:S09]  /*1a060*/  FMUL.FTZ R0, R14, c[0x0][0x320] ;  /* 0x0000c8000e007a20 */ /* 0x020ff20000410000 */
[----:B------:R5:W2:Y:S01]  /*1a070*/  MUFU.TANH R153, R0 ;  /* 0x0000000000997308 */ /* 0x000aa20000002400 */
[C---:B-1----:R-:W-:Y:S08]  /*1a080*/  HMMA.16816.F32.BF16 R44, R196.reuse, R8, R44 ;  /* 0x00000008c42c723c */ /* 0x042ff0000004182c */
[----:B------:R-:W-:Y:S04]  /*1a090*/  HMMA.16816.F32.BF16 R48, R196, R10, R48 ;  /* 0x0000000ac430723c */ /* 0x000fe80000041830 */
[----:B-----5:R-:W-:Y:S11]  /*1a0a0*/  FMUL.FTZ R0, R15, c[0x0][0x320] ;  /* 0x0000c8000f007a20 */ /* 0x020ff60000410000 */
[----:B------:R-:W-:Y:S01]  /*1a0b0*/  @!UPT UIADD3 URZ, URZ, URZ, URZ ;  /* 0x0000003f3f3ff290 */ /* 0x000fe2000fffe03f */
[----:B------:R-:W-:Y:S01]  /*1a0c0*/  FMUL.FTZ R3, R44, c[0x0][0x320] ;  /* 0x0000c8002c037a20 */ /* 0x000fe20000410000 */
[----:B------:R1:W1:Y:S01]  /*1a0d0*/  MUFU.TANH R152, R0 ;  /* 0x0000000000987308 */ /* 0x0002620000002400 */
[----:B------:R-:W5:Y:S01]  /*1a0e0*/  LDL R44, [R1+0x4] ;  /* 0x00000400012c7983 */ /* 0x000f620000100800 */
[----:B------:R-:W-:Y:S03]  /*1a0f0*/  FMUL.FTZ R6, R45, c[0x0][0x320] ;  /* 0x0000c8002d067a20 */ /* 0x000fe60000410000 */
[----:B------:R-:W2:Y:S01]  /*1a100*/  LDL R45, [R1+0x8] ;  /* 0x00000800012d7983 */ /* 0x000ea20000100800 */
[----:B-1----:R-:W-:Y:S04]  /*1a110*/  FMUL.FTZ R0, R16, c[0x0][0x320] ;  /* 0x0000c80010007a20 */ /* 0x002fe80000410000 */
        /* <DEDUP_REMOVED lines=30> */
[----:B------:R1:W2:Y:S10]  /*1a300*/  MUFU.TANH R32, R3 ;  /* 0x0000000300207308 */ /* 0x0002b40000002400 */
[----:B------:R2:W2:Y:S01]  /*1a310*/  MUFU.TANH R18, R0 ;  /* 0x0000000000127308 */ /* 0x0004a20000002400 */
[----:B-1----:R-:W-:Y:S01]  /*1a320*/  @P0 SHF.L.U64.HI R3, R5, R221, c[0x0][0x1e4] ;  /* 0x0000790005030619 */ /* 0x002fe200000102dd */
[----:B--2---:R-:W-:Y:S08]  /*1a330*/  FMUL.FTZ R0, R33, c[0x0][0x320] ;  /* 0x0000c80021007a20 */ /* 0x004ff00000410000 */
[----:B------:R1:W2:Y:S02]  /*1a340*/  MUFU.TANH R17, R0 ;  /* 0x0000000000117308 */ /* 0x0002a40000002400 */
        /* <DEDUP_REMOVED lines=20> */
[----:B------:R-:W-:Y:S02]  /*1a490*/  @P0 IMAD R4, R2, c[0x0][0x1e0], RZ ;  /* 0x0000780002040a24 */ /* 0x000fe400078e02ff */
[----:B------:R-:W-:Y:S02]  /*1a4a0*/  @P0 IMAD.SHL.U32 R2, R5, 0x20, RZ ;  /* 0x0000002005020824 */ /* 0x000fe400078e00ff */
[C---:B------:R-:W-:Y:S02]  /*1a4b0*/  @P0 IMAD R8, R0.reuse, c[0x0][0x1e4], R4 ;  /* 0x0000790000080a24 */ /* 0x040fe400078e0204 */
[----:B------:R-:W-:Y:S01]  /*1a4c0*/  @P0 IMAD.WIDE.U32 R4, R0, c[0x0][0x1e0], RZ ;  /* 0x0000780000040a25 */ /* 0x000fe200078e00ff */
[----:B------:R-:W-:Y:S04]  /*1a4d0*/  @P0 IADD3 R10, P1, R2, R2, RZ ;  /* 0x00000002020a0210 */ /* 0x000fe80007f3e0ff */
[----:B------:R-:W-:Y:S01]  /*1a4e0*/  @P0 IADD3 R0, R5, R8, RZ ;  /* 0x0000000805000210 */ /* 0x000fe20007ffe0ff */
[----:B------:R-:W-:Y:S01]  /*1a4f0*/  FMUL.FTZ R5, R46, c[0x0][0x320] ;  /* 0x0000c8002e057a20 */ /* 0x000fe20000410000 */
[----:B------:R-:W-:Y:S01]  /*1a500*/  @P0 IADD3.X R11, R3, R3, RZ, P1, !PT ;  /* 0x00000003030b0210 */ /* 0x000fe20000ffe4ff */
[----:B------:R-:W2:Y:S01]  /*1a510*/  LDL R46, [R1+0xc] ;  /* 0x00000c00012e7983 */ /* 0x000ea20000100800 */
[C---:B------:R-:W-:Y:S01]  /*1a520*/  @P0 IMAD.WIDE.U32 R8, R4.reuse, 0x60, R2 ;  /* 0x0000006004080825 */ /* 0x040fe200078e0002 */
[----:B------:R-:W1:Y:S03]  /*1a530*/  MUFU.TANH R43, R5 ;  /* 0x00000005002b7308 */ /* 0x000e660000002400 */
[----:B------:R-:W-:Y:S01]  /*1a540*/  @P0 IMAD.WIDE.U32 R6, R4, 0x60, R6 ;  /* 0x0000006004060825 */ /* 0x000fe200078e0006 */
[----:B------:R-:W-:Y:S03]  /*1a550*/  @P0 IADD3 R13, P2, P1, R230, R8, R2 ;  /* 0x00000008e60d0210 */ /* 0x000fe6000795e002 */
[----:B------:R-:W-:Y:S01]  /*1a560*/  FMUL.FTZ R2, R47, c[0x0][0x320] ;  /* 0x0000c8002f027a20 */ /* 0x000fe20000410000 */
[----:B------:R-:W-:Y:S01]  /*1a570*/  MOV R47, c[0x0][0x32c] ;  /* 0x0000cb00002f7a02 */ /* 0x000fe20000000f00 */
[----:B------:R-:W-:Y:S02]  /*1a580*/  @P0 IMAD R0, R0, 0x60, RZ ;  /* 0x0000006000000824 */ /* 0x000fe400078e02ff */
[----:B------:R1:W1:Y:S01]  /*1a590*/  MUFU.TANH R42, R2 ;  /* 0x00000002002a7308 */ /* 0x0002620000002400 */
[----:B------:R-:W-:Y:S01]  /*1a5a0*/  @P0 IMAD.WIDE.U32 R10, R4, 0x60, R10 ;  /* 0x00000060040a0825 */ /* 0x000fe200078e000a */
[----:B------:R-:W-:Y:S02]  /*1a5b0*/  @P0 LEA R4, P3, R6, c[0x0][0x1c8], 0x1 ;  /* 0x0000720006040a11 */ /* 0x000fe400078608ff */
[----:B------:R-:W-:Y:S04]  /*1a5c0*/  @P0 IADD3 R12, R0, R9, RZ ;  /* 0x00000009000c0210 */ /* 0x000fe80007ffe0ff */
[C---:B------:R-:W-:Y:S02]  /*1a5d0*/  @P0 IADD3.X R15, R235.reuse, R12, R3, P2, P1 ;  /* 0x0000000ceb0f0210 */ /* 0x040fe400017e2403 */
[C---:B------:R-:W-:Y:S02]  /*1a5e0*/  @P0 IADD3 R9, P1, R230.reuse, R10, RZ ;  /* 0x0000000ae6090210 */ /* 0x040fe40007f3e0ff */
[----:B------:R-:W-:Y:S02]  /*1a5f0*/  @P0 IADD3 R3, P2, R230, R8, RZ ;  /* 0x00000008e6030210 */ /* 0x000fe40007f5e0ff */
[-C--:B------:R-:W-:Y:S02]  /*1a600*/  @P0 IADD3.X R14, R235, R0.reuse, R11, P1, !PT ;  /* 0x00000000eb0e0210 */ /* 0x080fe40000ffe40b */
[----:B-1----:R-:W-:Y:S02]  /*1a610*/  @P0 IADD3 R2, R7, R0, RZ ;  /* 0x0000000007020210 */ /* 0x002fe40007ffe0ff */
[----:B------:R-:W-:Y:S02]  /*1a620*/  @P0 IADD3.X R7, R12, R235, RZ, P2, !PT ;  /* 0x000000eb0c070210 */ /* 0x000fe400017fe4ff */
[----:B------:R-:W-:Y:S01]  /*1a630*/  @P0 LEA.HI.X R5, R6, c[0x0][0x1cc], R2, 0x1, P3 ;  /* 0x0000730006050a11 */ /* 0x000fe200018f0c02 */
[----:B------:R-:W-:Y:S01]  /*1a640*/  FMUL.FTZ R6, R48, c[0x0][0x320] ;  /* 0x0000c80030067a20 */ /* 0x000fe20000410000 */
[----:B------:R-:W-:Y:S02]  /*1a650*/  @P0 LEA R2, P1, R3, c[0x0][0x1c8], 0x1 ;  /* 0x0000720003020a11 */ /* 0x000fe400078208ff */
[----:B------:R-:W-:Y:S01]  /*1a660*/  @P0 LEA R10, P2, R13, c[0x0][0x1c8], 0x1 ;  /* 0x000072000d0a0a11 */ /* 0x000fe200078408ff */
[----:B------:R-:W-:Y:S01]  /*1a670*/  @!PT LDS RZ, [RZ] ;  /* 0x00000000fffff984 */ /* 0x000fe20000000800 */
[----:B------:R-:W-:Y:S01]  /*1a680*/  @!PT LDS RZ, [RZ] ;  /* 0x00000000fffff984 */ /* 0x000fe20000000800 */
[----:B------:R-:W-:Y:S01]  /*1a690*/  @!PT LDS RZ, [RZ] ;  /* 0x00000000fffff984 */ /* 0x000fe20000000800 */
[----:B------:R1:W-:Y:S01]  /*1a6a0*/  @P0 LDGSTS.E.BYPASS.LTC128B.128 [R219+0x8100], [R4.64], !P4 ;  /* 0x0810000004db0fae */ /* 0x0003e2000e101d48 */
[----:B------:R3:W1:Y:S01]  /*1a6b0*/  MUFU.TANH R16, R6 ;  /* 0x0000000600107308 */ /* 0x0006620000002400 */
[----:B------:R-:W-:Y:S02]  /*1a6c0*/  @P0 LEA.HI.X R3, R3, c[0x0][0x1cc], R7, 0x1, P1 ;  /* 0x0000730003030a11 */ /* 0x000fe400008f0c07 */
[----:B------:R-:W-:Y:S02]  /*1a6d0*/  @P0 LEA R8, P1, R9, c[0x0][0x1c8], 0x1 ;  /* 0x0000720009080a11 */ /* 0x000fe400078208ff */
[----:B------:R-:W-:Y:S02]  /*1a6e0*/  IADD3 R0, R223, R224, RZ ;  /* 0x000000e0df007210 */ /* 0x000fe40007ffe0ff */
[----:B------:R1:W-:Y:S01]  /*1a6f0*/  @P0 LDGSTS.E.BYPASS.LTC128B.128 [R219+0xb100], [R4.64+0x80], !P5 ;  /* 0x0b10008004db0fae */ /* 0x0003e2000e901d48 */
[----:B------:R-:W-:Y:S02]  /*1a700*/  @P0 LEA.HI.X R9, R9, c[0x0][0x1cc], R14, 0x1, P1 ;  /* 0x0000730009090a11 */ /* 0x000fe400008f0c0e */
[----:B------:R-:W-:Y:S05]  /*1a710*/  @P6 IMAD.HI.U32 R11, R0, c[0x0][0x2c8], RZ ;  /* 0x0000b200000b6a27 */ /* 0x000fea00078e00ff */
[----:B------:R1:W-:Y:S08]  /*1a720*/  @P0 LDGSTS.E.BYPASS.LTC128B.128 [R219+0x9100], [R2.64], !P4 ;  /* 0x0910000002db0fae */ /* 0x0003f0000e101d48 */
[----:B------:R4:W-:Y:S01]  /*1a730*/  @P0 LDGSTS.E.BYPASS.LTC128B.128 [R219+0xc100], [R2.64+0x80], !P5 ;  /* 0x0c10008002db0fae */ /* 0x0009e2000e901d48 */
[----:B---3--:R-:W-:Y:S01]  /*1a740*/  MOV R6, R0 ;  /* 0x0000000000067202 */ /* 0x008fe20000000f00 */
[----:B------:R-:W-:Y:S01]  /*1a750*/  FMUL.FTZ R0, R49, c[0x0][0x320] ;  /* 0x0000c80031007a20 */ /* 0x000fe20000410000 */
[----:B------:R-:W-:Y:S02]  /*1a760*/  @P6 SHF.R.U32.HI R6, RZ, c[0x0][0x2cc], R11 ;  /* 0x0000b300ff066a19 */ /* 0x000fe4000001160b */
[----:B------:R-:W-:Y:S01]  /*1a770*/  @P0 LEA.HI.X R11, R13, c[0x0][0x1cc], R15, 0x1, P2 ;  /* 0x000073000d0b0a11 */ /* 0x000fe200010f0c0f */
[----:B------:R3:W2:Y:S04]  /*1a780*/  MUFU.TANH R30, R0 ;  /* 0x00000000001e7308 */ /* 0x0006a80000002400 */
[----:B------:R2:W-:Y:S08]  /*1a790*/  @P0 LDGSTS.E.BYPASS.LTC128B.128 [R219+0xa100], [R10.64], !P4 ;  /* 0x0a1000000adb0fae */ /* 0x0005f0000e101d48 */
[----:B------:R2:W-:Y:S01]  /*1a7a0*/  @P0 LDGSTS.E.BYPASS.LTC128B.128 [R219+0xd100], [R8.64+0x80], !P5 ;  /* 0x0d10008008db0fae */ /* 0x0005e2000e901d48 */
[----:B------:R-:W-:Y:S07]  /*1a7b0*/  ISETP.GE.AND P5, PT, R47, 0x1, PT ;  /* 0x000000012f00780c */ /* 0x000fee0003fa6270 */
[----:B-1----:R-:W1:Y:S01]  /*1a7c0*/  SHFL.IDX PT, R4, R6, RZ, 0x1c1f ;  /* 0x001c1fff06047589 */ /* 0x002e6200000e0000 */
[----:B----4-:R-:W-:Y:S02]  /*1a7d0*/  FMUL.FTZ R2, R51, c[0x0][0x320] ;  /* 0x0000c80033027a20 */ /* 0x010fe40000410000 */
[----:B---3--:R-:W-:Y:S02]  /*1a7e0*/  FMUL.FTZ R0, R50, c[0x0][0x320] ;  /* 0x0000c80032007a20 */ /* 0x008fe40000410000 */
[----:B------:R-:W3:Y:S03]  /*1a7f0*/  MUFU.TANH R35, R2 ;  /* 0x0000000200237308 */ /* 0x000ee60000002400 */
[----:B------:R-:W0:Y:S07]  /*1a800*/  LDGDEPBAR ;  /* 0x00000000000079af */ /* 0x000e2e0000000000 */
[----:B------:R4:W1:Y:S02]  /*1a810*/  MUFU.TANH R38, R0 ;  /* 0x0000000000267308 */ /* 0x0008640000002400 */
[----:B----4-:R-:W-:Y:S05]  /*1a820*/  IMAD R0, R220, -0x60, RZ ;  /* 0xffffffa0dc007824 */ /* 0x010fea00078e02ff */
[----:B-----5:R-:W-:Y:S04]  /*1a830*/  IADD3 R2, -R44, 0x1, R0 ;  /* 0x000000012c027810 */ /* 0x020fe80007ffe100 */
[----:B--2---:R-:W-:Y:S04]  /*1a840*/  IADD3 R2, -R45, R2, R46 ;  /* 0x000000022d027210 */ /* 0x004fe80007ffe12e */
[C---:B------:R-:W-:Y:S02]  /*1a850*/  IADD3 R7, R2.reuse, c[0x0][0x328], RZ ;  /* 0x0000ca0002077a10 */ /* 0x040fe40007ffe0ff */
[----:B------:R-:W-:Y:S02]  /*1a860*/  IADD3 R5, R2, UR4, RZ ;  /* 0x0000000402057c10 */ /* 0x000fe4000fffe0ff */
[----:B-1----:R-:W-:Y:S02]  /*1a870*/  IADD3 R3, R7, R4, RZ ;  /* 0x0000000407037210 */ /* 0x002fe40007ffe0ff */
[----:B------:R-:W-:Y:S01]  /*1a880*/  IADD3 R2, R4, R5, RZ ;  /* 0x0000000504027210 */ /* 0x000fe20007ffe0ff */
[----:B------:R-:W-:-:S05]  /*1a890*/  @!P5 BRA `(.L_x_822) ;  /* 0x000001800000d947 */ /* 0x000fca0003800000 */
[----:B---3--:R-:W-:Y:S01]  /*1a8a0*/  IADD3 R4, -R45, R46, R4 ;  /* 0x0000002e2d047210 */ /* 0x008fe20007ffe104 */
        /* <DEDUP_REMOVED lines=12> */
.L_x_824:
[----:B------:R-:W-:Y:S04]  /*1a970*/  MOV R8, c[0x0][0x32c] ;  /* 0x0000cb0000087a02 */ /* 0x000fe80000000f00 */
[----:B------:R-:W-:Y:S11]  /*1a980*/  ISETP.NE.AND P0, PT, R8, 0x1, PT ;  /* 0x000000010800780c */ /* 0x000ff60003f05270 */
[----:B------:R-:W-:Y:S02]  /*1a990*/  @!UPT UIADD3 URZ, URZ, URZ, URZ ;  /* 0x0000003f3f3ff290 */ /* 0x000fe4000fffe03f */
[----:B------:R-:W-:Y:S05]  /*1a9a0*/  @P0 IMAD.HI.U32 R8, R4, c[0x0][0x330], RZ ;  /* 0x0000cc0004080a27 */ /* 0x000fea00078e00ff */
[----:B------:R-:W-:Y:S02]  /*1a9b0*/  @P0 SHF.R.U32.HI R4, RZ, c[0x0][0x334], R8 ;  /* 0x0000cd00ff040a19 */ /* 0x000fe40000011608 */
.L_x_825:
[----:B------:R-:W-:Y:S05]  /*1a9c0*/  BSYNC B0 ;  /* 0x0000000000007941 */ /* 0x000fea0003800000 */
.L_x_823:
[----:B------:R-:W-:Y:S04]  /*1a9d0*/  IMAD.IADD R8, R0, 0x1, -R44 ;  /* 0x0000000100087824 */ /* 0x000fe800078e0a2c */
[----:B------:R-:W-:Y:S05]  /*1a9e0*/  IMAD R4, R4, c[0x0][0x32c], R8 ;  /* 0x0000cb0004047a24 */ /* 0x000fea00078e0208 */
[----:B------:R-:W-:Y:S02]  /*1a9f0*/  IADD3 R8, R4, c[0x0][0x32c], RZ ;  /* 0x0000cb0004087a10 */ /* 0x000fe40007ffe0ff */
[----:B------:R-:W-:Y:S02]  /*1aa00*/  IMNMX R2, R2, R4, !PT ;  /* 0x0000000402027217 */ /* 0x000fe40007800200 */
[----:B------:R-:W-:Y:S02]  /*1aa10*/  IMNMX R3, R3, R8, PT ;  /* 0x0000000803037217 */ /* 0x000fe40003800200 */
.L_x_822:
[C---:B---3--:R-:W-:Y:S01]  /*1aa20*/  ISETP.GE.AND P0, PT, R0.reuse, 0x2, PT ;  /* 0x000000020000780c */ /* 0x048fe20003f06270 */
        /* <DEDUP_REMOVED lines=107> */
[----:B------:R-:W-:Y:S04]  /*1b0e0*/  ISETP.LT.OR P0, PT, R3, 0x59, P0 ;  /* 0x000000590300780c */ /* 0x000fe80000701670 */
        /* <DEDUP_REMOVED lines=24> */
.L_x_828:
[----:B------:R-:W-:Y:S04]  /*1b270*/  MOV R5, c[0x0][0x32c] ;  /* 0x0000cb0000057a02 */ /* 0x000fe80000000f00 */
[----:B------:R-:W-:Y:S11]  /*1b280*/  ISETP.NE.AND P0, PT, R5, 0x1, PT ;  /* 0x000000010500780c */ /* 0x000ff60003f05270 */
[----:B------:R-:W-:Y:S02]  /*1b290*/  @!UPT UIADD3 URZ, URZ, URZ, URZ ;  /* 0x0000003f3f3ff290 */ /* 0x000fe4000fffe03f */
[----:B------:R-:W-:Y:S05]  /*1b2a0*/  @P0 IMAD.HI.U32 R5, R4, c[0x0][0x330], RZ ;  /* 0x0000cc0004050a27 */ /* 0x000fea00078e00ff */
[----:B------:R-:W-:Y:S02]  /*1b2b0*/  @P0 SHF.R.U32.HI R4, RZ, c[0x0][0x334], R5 ;  /* 0x0000cd00ff040a19 */ /* 0x000fe40000011605 */
.L_x_829:
[----:B------:R-:W-:Y:S05]  /*1b2c0*/  BSYNC B0 ;  /* 0x0000000000007941 */ /* 0x000fea0003800000 */
.L_x_827:
[----:B------:R-:W-:Y:S04]  /*1b2d0*/  IMAD.IADD R0, R0, 0x1, -R44 ;  /* 0x0000000100007824 */ /* 0x000fe800078e0a2c */
[----:B------:R-:W-:Y:S05]  /*1b2e0*/  IMAD R0, R4, c[0x0][0x32c], R0 ;  /* 0x0000cb0004007a24 */ /* 0x000fea00078e0200 */
[----:B------:R-:W-:Y:S02]  /*1b2f0*/  IADD3 R4, R0, c[0x0][0x32c], RZ ;  /* 0x0000cb0000047a10 */ /* 0x000fe40007ffe0ff */
[----:B------:R-:W-:Y:S02]  /*1b300*/  IMNMX R2, R2, R0, !PT ;  /* 0x0000000002027217 */ /* 0x000fe40007800200 */
[----:B------:R-:W-:Y:S02]  /*1b310*/  IMNMX R3, R3, R4, PT ;  /* 0x0000000403037217 */ /* 0x000fe40003800200 */
.L_x_826:
        /* <DEDUP_REMOVED lines=534> */
[----:B------:R-:W-:Y:S01]  /*1d480*/  FADD.FTZ R2, R70, R0 ;  /* 0x0000000046027221 */ /* 0x000fe20000010000 */
[----:B------:R-:W-:Y:S01]  /*1d490*/  IADD3 R0, R220, -0x1, RZ ;  /* 0xffffffffdc007810 */ /* 0x000fe20007ffe0ff */
[----:B------:R-:W-:Y:S02]  /*1d4a0*/  FADD.FTZ R251, R141, R4 ;  /* 0x000000048dfb7221 */ /* 0x000fe40000010000 */
[----:B------:R-:W-:Y:S02]  /*1d4b0*/  FADD.FTZ R252, R69, R2 ;  /* 0x0000000245fc7221 */ /* 0x000fe40000010000 */
[----:B------:R-:W-:Y:S02]  /*1d4c0*/  IMAD.MOV.U32 R220, RZ, RZ, R0 ;  /* 0x000000ffffdc7224 */ /* 0x000fe400078e0000 */
[----:B------:R-:W-:Y:S02]  /*1d4d0*/  IMAD.MOV.U32 R69, RZ, RZ, R68 ;  /* 0x000000ffff457224 */ /* 0x000fe400078e0044 */
[----:B------:R-:W-:Y:S01]  /*1d4e0*/  IMAD.MOV.U32 R70, RZ, RZ, R3 ;  /* 0x000000ffff467224 */ /* 0x000fe200078e0003 */
[----:B------:R-:W-:-:S05]  /*1d4f0*/  @P0 BRA `(.L_x_830) ;  /* 0xffffbd0000000947 */ /* 0x000fca000383ffff */
.L_x_821:
[----:B------:R-:W-:Y:S02]  /*1d500*/  MOV R9, 0x1f ;  /* 0x0000001f00097802 */ /* 0x000fe40000000f00 */
[----:B------:R-:W-:Y:S01]  /*1d510*/  MOV R8, 0xffffffff ;  /* 0xffffffff00087802 */ /* 0x000fe20000000f00 */
[----:B------:R-:W-:Y:S05]  /*1d520*/  BRA.DIV ~URZ, `(.L_x_831) ;  /* 0x000047327f007947 */ /* 0x000fea000b800000 */
[----:B------:R2:W3:Y:S02]  /*1d530*/  SHFL.BFLY PT, R0, R251, 0x2, 0x1f ;  /* 0x0c401f00fb007f89 */ /* 0x0004e400000e0000 */
.L_x_898:
[----:B---3--:R-:W-:Y:S01]  /*1d540*/  FADD.FTZ R0, R0, R251 ;  /* 0x000000fb00007221 */ /* 0x008fe20000010000 */
[----:B------:R-:W-:Y:S05]  /*1d550*/  BRA.DIV ~URZ, `(.L_x_832) ;  /* 0x000047627f007947 */ /* 0x000fea000b800000 */
[----:B------:R-:W3:Y:S04]  /*1d560*/  SHFL.BFLY PT, R2, R252, 0x2, 0x1f ;  /* 0x0c401f00fc027f89 */ /* 0x000ee800000e0000 */
[----:B------:R-:W4:Y:S01]  /*1d570*/  SHFL.BFLY PT, R5, R0, 0x1, 0x1f ;  /* 0x0c201f0000057f89 */ /* 0x000f2200000e0000 */
[----:B-1-3--:R-:W-:-:S02]  /*1d580*/  FADD.FTZ R4, R2, R252 ;  /* 0x000000fc02047221 */ /* 0x00afc40000010000 */
[----:B----4-:R-:W-:-:S03]  /*1d590*/  FADD.FTZ R0, R0, R5 ;  /* 0x0000000500007221 */ /* 0x010fc60000010000 */
[----:B------:R1:W3:Y:S04]  /*1d5a0*/  SHFL.BFLY PT, R6, R4, 0x1, 0x1f ;  /* 0x0c201f0004067f89 */ /* 0x0002e800000e0000 */
.L_x_899:
[----:B------:R-:W-:Y:S01]  /*1d5b0*/  FSETP.NE.FTZ.AND P1, PT, R0, RZ, PT ;  /* 0x000000ff0000720b */ /* 0x000fe20003f35000 */
[----:B-1-3--:R-:W-:Y:S01]  /*1d5c0*/  FADD.FTZ R4, R6, R4 ;  /* 0x0000000406047221 */ /* 0x00afe20000010000 */
[----:B------:R-:W-:Y:S02]  /*1d5d0*/  MOV R2, RZ ;  /* 0x000000ff00027202 */ /* 0x000fe40000000f00 */
[----:B------:R-:W-:Y:S02]  /*1d5e0*/  MOV R27, 0xff800000 ;  /* 0xff800000001b7802 */ /* 0x000fe40000000f00 */
[----:B------:R-:W-:Y:S02]  /*1d5f0*/  FSETP.NE.FTZ.AND P0, PT, R4, RZ, PT ;  /* 0x000000ff0400720b */ /* 0x000fe40003f15000 */
[----:B------:R-:W-:-:S05]  /*1d600*/  MOV R22, 0xff800000 ;  /* 0xff80000000167802 */ /* 0x000fca0000000f00 */
[----:B------:R-:W1:Y:S01]  /*1d610*/  @P1 MUFU.LG2 R5, R0 ;  /* 0x0000000000051308 */ /* 0x000e620000000c00 */
[----:B------:R-:W-:-:S07]  /*1d620*/  @P1 MOV R7, 0x3f317218 ;  /* 0x3f31721800071802 */ /* 0x000fce0000000f00 */
[----:B------:R-:W3:Y:S01]  /*1d630*/  @P1 MUFU.RCP R2, R0 ;  /* 0x0000000000021308 */ /* 0x000ee20000001000 */
[----:B-1----:R-:W-:Y:S02]  /*1d640*/  @P1 FMUL.FTZ R6, R5, 0.69314718246459960938 ;  /* 0x3f31721805061820 */ /* 0x002fe40000410000 */
[----:B------:R-:W-:-:S04]  /*1d650*/  @P1 FMUL.FTZ R5, R7, c[0x0][0x2d0] ;  /* 0x0000b40007051a20 */ /* 0x000fc80000410000 */
[----:B------:R-:W-:Y:S01]  /*1d660*/  @P1 FFMA.FTZ R27, R5, R68, R6 ;  /* 0x00000044051b1223 */ /* 0x000fe20000010006 */
[----:B------:R-:W-:Y:S01]  /*1d670*/  MOV R5, 0x1 ;  /* 0x0000000100057802 */ /* 0x000fe20000000f00 */
[C---:B---3--:R-:W-:Y:S01]  /*1d680*/  FMUL.FTZ R74, R2.reuse, R88 ;  /* 0x00000058024a7220 */ /* 0x048fe20000410000 */
[----:B------:R-:W-:Y:S01]  /*1d690*/  MOV R0, RZ ;  /* 0x000000ff00007202 */ /* 0x000fe20000000f00 */
[C---:B------:R-:W-:Y:S02]  /*1d6a0*/  FMUL.FTZ R75, R2.reuse, R89 ;  /* 0x00000059024b7220 */ /* 0x040fe40000410000 */
        /* <DEDUP_REMOVED lines=32> */
[C---:B-1----:R-:W-:Y:S02]  /*1d8b0*/  FMUL.FTZ R116, R0.reuse, R78 ;  /* 0x0000004e00747220 */ /* 0x042fe40000410000 */
[C---:B------:R-:W-:Y:S02]  /*1d8c0*/  FMUL.FTZ R117, R0.reuse, R79 ;  /* 0x0000004f00757220 */ /* 0x040fe40000410000 */
[----:B------:R-:W-:-:S02]  /*1d8d0*/  FMUL.FTZ R128, R0, R90 ;  /* 0x0000005a00807220 */ /* 0x000fc40000410000 */
[C---:B------:R-:W-:Y:S02]  /*1d8e0*/  FMUL.FTZ R129, R0.reuse, R91 ;  /* 0x0000005b00817220 */ /* 0x040fe40000410000 */
[C---:B------:R-:W-:Y:S02]  /*1d8f0*/  FMUL.FTZ R126, R0.reuse, R94 ;  /* 0x0000005e007e7220 */ /* 0x040fe40000410000 */
[C---:B------:R-:W-:Y:S02]  /*1d900*/  FMUL.FTZ R127, R0.reuse, R95 ;  /* 0x0000005f007f7220 */ /* 0x040fe40000410000 */
[C---:B------:R-:W-:Y:S02]  /*1d910*/  FMUL.FTZ R120, R0.reuse, R98 ;  /* 0x0000006200787220 */ /* 0x040fe40000410000 */
[----:B------:R-:W-:Y:S01]  /*1d920*/  FMUL.FTZ R121, R0, R99 ;  /* 0x0000006300797220 */ /* 0x000fe20000410000 */
[----:B---3--:R-:W-:Y:S01]  /*1d930*/  @P0 MOV R4, 0x3f317218 ;  /* 0x3f31721800040802 */ /* 0x008fe20000000f00 */
[----:B----4-:R-:W-:-:S02]  /*1d940*/  @P0 FMUL.FTZ R2, R2, 0.69314718246459960938 ;  /* 0x3f31721802020820 */ /* 0x010fc40000410000 */
[----:B------:R-:W-:Y:S02]  /*1d950*/  FMUL.FTZ R94, R0, R102 ;  /* 0x00000066005e7220 */ /* 0x000fe40000410000 */
[----:B------:R-:W-:Y:S02]  /*1d960*/  @P0 FMUL.FTZ R4, R4, c[0x0][0x2d0] ;  /* 0x0000b40004040a20 */ /* 0x000fe40000410000 */
[C---:B------:R-:W-:Y:S02]  /*1d970*/  FMUL.FTZ R95, R0.reuse, R103 ;  /* 0x00000067005f7220 */ /* 0x040fe40000410000 */
[C---:B------:R-:W-:Y:S02]  /*1d980*/  FMUL.FTZ R78, R0.reuse, R106 ;  /* 0x0000006a004e7220 */ /* 0x040fe40000410000 */
[C---:B------:R-:W-:Y:S02]  /*1d990*/  FMUL.FTZ R79, R0.reuse, R107 ;  /* 0x0000006b004f7220 */ /* 0x040fe40000410000 */
[----:B------:R-:W-:-:S02]  /*1d9a0*/  FMUL.FTZ R90, R0, R54 ;  /* 0x00000036005a7220 */ /* 0x000fc40000410000 */
[----:B------:R-:W-:Y:S02]  /*1d9b0*/  FMUL.FTZ R91, R0, R55 ;  /* 0x00000037005b7220 */ /* 0x000fe40000410000 */
[--C-:B------:R-:W-:Y:S01]  /*1d9c0*/  @P0 FFMA.FTZ R22, R4, R3, R2.reuse ;  /* 0x0000000304160223 */ /* 0x100fe20000010002 */
[----:B------:R-:W-:Y:S01]  /*1d9d0*/  PRMT R2, R5, 0x7610, R2 ;  /* 0x0000761005027816 */ /* 0x000fe20000000002 */
        /* <DEDUP_REMOVED lines=17> */
[----:B------:R-:W-:Y:S02]  /*1daf0*/  FMUL.FTZ R47, R0, R67 ;  /* 0x00000043002f7220 */ /* 0x000fe40000410000 */
.L_x_754:
[----:B------:R1:W5:Y:S01]  /*1db00*/  LDL R6, [R1+0x20] ;  /* 0x0000200001067983 */ /* 0x0003620000100800 */
[----:B------:R-:W-:Y:S03]  /*1db10*/  BSSY B0, `(.L_x_833) ;  /* 0x0000012000007945 */ /* 0x000fe60003800000 */
[----:B------:R-:W3:Y:S02]  /*1db20*/  S2R R63, SR_TID.X ;  /* 0x00000000003f7919 */ /* 0x000ee40000002100 */
[----:B---3--:R-:W-:-:S13]  /*1db30*/  LOP3.LUT P0, RZ, R63, 0xff, RZ, 0xc0, !PT ;  /* 0x000000ff3fff7812 */ /* 0x008fda000780c0ff */
[----:B------:R-:W-:Y:S05]  /*1db40*/  @P0 BRA `(.L_x_834) ;  /* 0x000000e000000947 */ /* 0x000fea0003800000 */
[----:B-1----:R-:W1:Y:S01]  /*1db50*/  S2R R4, SR_LANEID ;  /* 0x0000000000047919 */ /* 0x002e620000000000 */
[----:B------:R-:W-:Y:S01]  /*1db60*/  VOTEU.ANY UR4, UPT, PT ;  /* 0x0000000000047886 */ /* 0x000fe200038e0100 */
[----:B------:R-:W-:Y:S01]  /*1db70*/  IMAD.MOV.U32 R5, RZ, RZ, c[0x0][0x564] ;  /* 0x00015900ff057624 */ /* 0x000fe200078e00ff */
[----:B------:R-:W1:Y:S08]  /*1db80*/  FLO.U32 R3, UR4 ;  /* 0x0000000400037d00 */ /* 0x000e7000080e0000 */
[----:B------:R-:W3:Y:S01]  /*1db90*/  POPC R0, UR4 ;  /* 0x0000000400007d09 */ /* 0x000ee20008000000 */
[----:B-1----:R-:W-:Y:S01]  /*1dba0*/  ISETP.EQ.U32.AND P0, PT, R3, R4, PT ;  /* 0x000000040300720c */ /* 0x002fe20003f02070 */
[----:B------:R-:W-:-:S12]  /*1dbb0*/  IMAD.MOV.U32 R4, RZ, RZ, c[0x0][0x560] ;  /* 0x00015800ff047624 */ /* 0x000fd800078e00ff */
[----:B---3--:R1:W3:Y:S04]  /*1dbc0*/  @P0 ATOMG.E.ADD.STRONG.GPU PT, R0, [R4.64], R0 ;  /* 0x00000000040009a8 */ /* 0x0082e800081ee1c8 */
[----:B-1----:R-:W1:Y:S04]  /*1dbd0*/  S2R R4, SR_LTMASK ;  /* 0x0000000000047919 */ /* 0x002e680000003900 */
[----:B---3--:R1:W3:Y:S02]  /*1dbe0*/  SHFL.IDX PT, R3, R0, R3, 0x1f ;  /* 0x00001f0300037589 */ /* 0x0082e400000e0000 */
[----:B-1----:R-:W-:-:S06]  /*1dbf0*/  LOP3.LUT R0, R4, UR4, RZ, 0xc0, !PT ;  /* 0x0000000404007c12 */ /* 0x002fcc000f8ec0ff */
[----:B------:R-:W3:Y:S02]  /*1dc00*/  POPC R0, R0 ;  /* 0x0000000000007309 */ /* 0x000ee40000000000 */
[----:B---3-5:R-:W-:-:S05]  /*1dc10*/  IADD3 R6, R3, c[0x0][0xc], R0 ;  /* 0x0000030003067a10 */ /* 0x028fca0007ffe000 */
[----:B------:R1:W-:Y:S02]  /*1dc20*/  STL [R1+0x20], R6 ;  /* 0x0000200601007387 */ /* 0x0003e40000100800 */
.L_x_834:
[----:B-1----:R-:W-:Y:S05]  /*1dc30*/  BSYNC B0 ;  /* 0x0000000000007941 */ /* 0x002fea0003800000 */
.L_x_833:
[----:B------:R-:W-:Y:S01]  /*1dc40*/  PRMT R0, R2, 0x9910, RZ ;  /* 0x0000991002007816 */ /* 0x000fe200000000ff */
[----:B------:R-:W-:Y:S01]  /*1dc50*/  BSSY B1, `(.L_x_835) ;  /* 0x00002b4000017945 */ /* 0x000fe20003800000 */
[----:B------:R-:W-:Y:S01]  /*1dc60*/  SHF.R.S32.HI R4, RZ, 0x1f, R63 ;  /* 0x0000001fff047819 */ /* 0x000fe2000001143f */
[----:B-----5:R-:W-:Y:S01]  /*1dc70*/  IMAD.MOV.U32 R62, RZ, RZ, R6 ;  /* 0x000000ffff3e7224 */ /* 0x020fe200078e0006 */
[----:B------:R-:W-:Y:S02]  /*1dc80*/  ISETP.NE.AND P0, PT, R0, RZ, PT ;  /* 0x000000ff0000720c */ /* 0x000fe40003f05270 */
[----:B------:R-:W-:Y:S02]  /*1dc90*/  LEA.HI R2, R4, R63, RZ, 0x3 ;  /* 0x0000003f04027211 */ /* 0x000fe400078f18ff */
[----:B------:R-:W-:Y:S02]  /*1dca0*/  IADD3 R14, R72, 0x40, RZ ;  /* 0x00000040480e7810 */ /* 0x000fe40007ffe0ff */
[----:B------:R-:W-:-:S02]  /*1dcb0*/  LOP3.LUT R0, R2, 0xfffffff8, RZ, 0xc0, !PT ;  /* 0xfffffff802007812 */ /* 0x000fc400078ec0ff */
[----:B------:R-:W-:Y:S02]  /*1dcc0*/  SHF.R.S32.HI R48, RZ, 0x1f, R72 ;  /* 0x0000001fff307819 */ /* 0x000fe40000011448 */
[----:B------:R-:W-:Y:S01]  /*1dcd0*/  SHF.R.S32.HI R49, RZ, 0x1f, R14 ;  /* 0x0000001fff317819 */ /* 0x000fe2000001140e */
[----:B------:R-:W-:Y:S01]  /*1dce0*/  IMAD.IADD R23, R63, 0x1, -R0 ;  /* 0x000000013f177824 */ /* 0x000fe200078e0a00 */
[----:B------:R-:W-:Y:S01]  /*1dcf0*/  SHF.R.S32.HI R50, RZ, 0x3, R2 ;  /* 0x00000003ff327819 */ /* 0x000fe20000011402 */
[----:B------:R-:W-:Y:S05]  /*1dd00*/  @!P0 BRA `(.L_x_836) ;  /* 0x00001f6000008947 */ /* 0x000fea0003800000 */
[----:B------:R-:W3:Y:S04]  /*1dd10*/  LDL R13, [R1+0x38] ;  /* 0x00003800010d7983 */ /* 0x000ee80000100800 */
[----:B------:R-:W4:Y:S04]  /*1dd20*/  LDL R10, [R1+0x40] ;  /* 0x00004000010a7983 */ /* 0x000f280000100800 */
[----:B--2---:R-:W2:Y:S04]  /*1dd30*/  LDL R12, [R1+0x3c] ;  /* 0x00003c00010c7983 */ /* 0x004ea80000100800 */
[----:B------:R-:W2:Y:S04]  /*1dd40*/  LDL R9, [R1+0x50] ;  /* 0x0000500001097983 */ /* 0x000ea80000100800 */
[----:B------:R-:W2:Y:S04]  /*1dd50*/  LDL R8, [R1+0x48] ;  /* 0x0000480001087983 */ /* 0x000ea80000100800 */
[----:B------:R-:W2:Y:S04]  /*1dd60*/  LDL R7, [R1+0x4c] ;  /* 0x00004c0001077983 */ /* 0x000ea80000100800 */
[----:B------:R-:W2:Y:S04]  /*1dd70*/  LDL R11, [R1+0x44] ;  /* 0x00004400010b7983 */ /* 0x000ea80000100800 */
[----:B------:R-:W2:Y:S01]  /*1dd80*/  LDL R6, [R1+0x2c] ;  /* 0x00002c0001067983 */ /* 0x000ea20000100800 */
[CC--:B------:R-:W-:Y:S01]  /*1dd90*/  LEA.HI R3, R4.reuse, R63.reuse, RZ, 0x2 ;  /* 0x0000003f04037211 */ /* 0x0c0fe200078f10ff */
[----:B------:R-:W-:Y:S01]  /*1dda0*/  WARPSYNC 0xffffffff ;  /* 0xffffffff00007948 */ /* 0x000fe20003800000 */
[----:B------:R-:W-:-:S02]  /*1ddb0*/  LEA.HI R25, R4, R63, RZ, 0x5 ;  /* 0x0000003f04197211 */ /* 0x000fc400078f28ff */
[--C-:B------:R-:W-:Y:S02]  /*1ddc0*/  SHF.R.S32.HI R2, RZ, 0x2, R3.reuse ;  /* 0x00000002ff027819 */ /* 0x100fe40000011403 */
[----:B------:R-:W-:Y:S02]  /*1ddd0*/  SHF.R.S32.HI R0, RZ, 0x1f, R3 ;  /* 0x0000001fff007819 */ /* 0x000fe40000011403 */
[----:B------:R-:W-:Y:S02]  /*1dde0*/  SHF.R.S32.HI R24, RZ, 0x5, R25 ;  /* 0x00000005ff187819 */ /* 0x000fe40000011419 */
[----:B------:R-:W-:Y:S02]  /*1ddf0*/  LEA.HI R0, R0, R2, RZ, 0x3 ;  /* 0x0000000200007211 */ /* 0x000fe400078f18ff */
[----:B------:R-:W-:Y:S02]  /*1de00*/  F2FP.BF16.PACK_AB R4, R121, R120 ;  /* 0x000000787904723e */ /* 0x000fe400000010ff */
        /* <DEDUP_REMOVED lines=19> */
[----:B------:R-:W-:-:S02]  /*1df40*/  ISETP.NE.U32.AND P0, PT, RZ, c[0x0][0x508], PT ;  /* 0x00014200ff007a0c */ /* 0x000fc40003f05070 */
[----:B------:R-:W-:Y:S02]  /*1df50*/  ISETP.NE.U32.AND P2, PT, RZ, c[0x0][0x500], PT ;  /* 0x00014000ff007a0c */ /* 0x000fe40003f45070 */
[----:B------:R-:W-:Y:S02]  /*1df60*/  ISETP.NE.AND.EX P1, PT, RZ, c[0x0][0x50c], PT, P0 ;  /* 0x00014300ff007a0c */ /* 0x000fe40003f25300 */
[----:B------:R-:W-:Y:S01]  /*1df70*/  ISETP.NE.AND.EX P2, PT, RZ, c[0x0][0x504], PT, P2 ;  /* 0x00014100ff007a0c */ /* 0x000fe20003f45320 */
[----:B------:R-:W-:Y:S01]  /*1df80*/  IMAD.MOV.U32 R15, RZ, RZ, c[0x0][0x388] ;  /* 0x0000e200ff0f7624 */ /* 0x000fe200078e00ff */
[----:B---3--:R1:W-:Y:S04]  /*1df90*/  STS [R13], R3 ;  /* 0x000000030d007388 */ /* 0x0083e80000000800 */
[----:B------:R3:W-:Y:S04]  /*1dfa0*/  STS [R13+0x400], R0 ;  /* 0x000400000d007388 */ /* 0x0007e80000000800 */
[----:B----4-:R4:W-:Y:S01]  /*1dfb0*/  STS [R10+0x80], R2 ;  /* 0x000080020a007388 */ /* 0x0109e20000000800 */
[----:B-1----:R-:W-:-:S02]  /*1dfc0*/  F2FP.BF16.PACK_AB R3, R61, R60 ;  /* 0x0000003c3d03723e */ /* 0x002fc400000010ff */
[----:B---3--:R-:W-:-:S03]  /*1dfd0*/  F2FP.BF16.PACK_AB R0, R75, R74 ;  /* 0x0000004a4b00723e */ /* 0x008fc600000010ff */
[----:B------:R1:W-:Y:S01]  /*1dfe0*/  STS [R10+0x480], R3 ;  /* 0x000480030a007388 */ /* 0x0003e20000000800 */
[----:B----4-:R-:W-:-:S03]  /*1dff0*/  F2FP.BF16.PACK_AB R2, R129, R128 ;  /* 0x000000808102723e */ /* 0x010fc600000010ff */
[----:B--2---:R2:W-:Y:S04]  /*1e000*/  STS [R12], R0 ;  /* 0x000000000c007388 */ /* 0x0045e80000000800 */
[----:B------:R3:W-:Y:S01]  /*1e010*/  STS [R12+0x400], R2 ;  /* 0x000400020c007388 */ /* 0x0007e20000000800 */
[----:B-1----:R-:W-:Y:S02]  /*1e020*/  F2FP.BF16.PACK_AB R3, R77, R76 ;  /* 0x0000004c4d03723e */ /* 0x002fe400000010ff */
[----:B--2---:R-:W-:-:S03]  /*1e030*/  F2FP.BF16.PACK_AB R0, R127, R126 ;  /* 0x0000007e7f00723e */ /* 0x004fc600000010ff */
[----:B------:R1:W-:Y:S01]  /*1e040*/  STS [R9+0x80], R3 ;  /* 0x0000800309007388 */ /* 0x0003e20000000800 */
[----:B---3--:R-:W-:-:S03]  /*1e050*/  F2FP.BF16.PACK_AB R2, R81, R80 ;  /* 0x000000505102723e */ /* 0x008fc600000010ff */
[----:B------:R2:W-:Y:S04]  /*1e060*/  STS [R9+0x480], R0 ;  /* 0x0004800009007388 */ /* 0x0005e80000000800 */
[----:B------:R3:W-:Y:S04]  /*1e070*/  STS [R8], R2 ;  /* 0x0000000208007388 */ /* 0x0007e80000000800 */
[----:B------:R4:W-:Y:S01]  /*1e080*/  STS [R8+0x400], R4 ;  /* 0x0004000408007388 */ /* 0x0009e20000000800 */
[----:B-1----:R-:W-:Y:S02]  /*1e090*/  F2FP.BF16.PACK_AB R3, R95, R94 ;  /* 0x0000005e5f03723e */ /* 0x002fe400000010ff */
[----:B--2---:R-:W-:-:S02]  /*1e0a0*/  F2FP.BF16.PACK_AB R0, R85, R84 ;  /* 0x000000545500723e */ /* 0x004fc400000010ff */
[----:B---3--:R-:W-:-:S03]  /*1e0b0*/  F2FP.BF16.PACK_AB R2, R79, R78 ;  /* 0x0000004e4f02723e */ /* 0x008fc600000010ff */
[----:B------:R1:W-:Y:S01]  /*1e0c0*/  STS [R7+0x80], R0 ;  /* 0x0000800007007388 */ /* 0x0003e20000000800 */
[----:B----4-:R-:W-:-:S03]  /*1e0d0*/  F2FP.BF16.PACK_AB R4, R89, R88 ;  /* 0x000000585904723e */ /* 0x010fc600000010ff */
[----:B------:R2:W-:Y:S04]  /*1e0e0*/  STS [R7+0x480], R3 ;  /* 0x0004800307007388 */ /* 0x0005e80000000800 */
[----:B------:R3:W-:Y:S04]  /*1e0f0*/  STS [R11], R4 ;  /* 0x000000040b007388 */ /* 0x0007e80000000800 */
[----:B------:R4:W-:Y:S01]  /*1e100*/  STS [R11+0x400], R2 ;  /* 0x000400020b007388 */ /* 0x0009e20000000800 */
[----:B-1----:R-:W-:Y:S02]  /*1e110*/  F2FP.BF16.PACK_AB R0, R105, R104 ;  /* 0x000000686900723e */ /* 0x002fe400000010ff */
[----:B--2---:R-:W-:-:S03]  /*1e120*/  F2FP.BF16.PACK_AB R3, R93, R92 ;  /* 0x0000005c5d03723e */ /* 0x004fc600000010ff */
[----:B------:R1:W-:Y:S01]  /*1e130*/  STS [R5+0x4080], R0 ;  /* 0x0040800005007388 */ /* 0x0003e20000000800 */
[----:B---3--:R-:W-:Y:S02]  /*1e140*/  F2FP.BF16.PACK_AB R4, R53, R52 ;  /* 0x000000343504723e */ /* 0x008fe400000010ff */
[----:B----4-:R-:W-:-:S03]  /*1e150*/  F2FP.BF16.PACK_AB R2, R107, R106 ;  /* 0x0000006a6b02723e */ /* 0x010fc600000010ff */
[----:B------:R2:W-:Y:S04]  /*1e160*/  STS [R5+0x4480], R4 ;  /* 0x0044800405007388 */ /* 0x0005e80000000800 */
[----:B------:R3:W-:Y:S04]  /*1e170*/  STS [R13+0x4000], R3 ;  /* 0x004000030d007388 */ /* 0x0007e80000000800 */
[----:B------:R4:W-:Y:S01]  /*1e180*/  STS [R13+0x4400], R2 ;  /* 0x004400020d007388 */ /* 0x0009e20000000800 */
[----:B-1----:R-:W-:-:S05]  /*1e190*/  F2FP.BF16.PACK_AB R0, R97, R96 ;  /* 0x000000606100723e */ /* 0x002fca00000010ff */
[----:B------:R1:W-:Y:S01]  /*1e1a0*/  STS [R10+0x4080], R0 ;  /* 0x004080000a007388 */ /* 0x0003e20000000800 */
[----:B--2---:R-:W-:Y:S02]  /*1e1b0*/  F2FP.BF16.PACK_AB R4, R103, R102 ;  /* 0x000000666704723e */ /* 0x004fe400000010ff */
[----:B------:R-:W-:Y:S02]  /*1e1c0*/  F2FP.BF16.PACK_AB R5, R101, R100 ;  /* 0x000000646505723e */ /* 0x000fe400000010ff */
[----:B---3--:R-:W-:Y:S01]  /*1e1d0*/  F2FP.BF16.PACK_AB R3, R99, R98 ;  /* 0x000000626303723e */ /* 0x008fe200000010ff */
[----:B------:R2:W-:Y:S01]  /*1e1e0*/  STS [R10+0x4480], R4 ;  /* 0x004480040a007388 */ /* 0x0005e20000000800 */
[----:B----4-:R-:W-:-:S03]  /*1e1f0*/  F2FP.BF16.PACK_AB R2, R113, R112 ;  /* 0x000000707102723e */ /* 0x010fc600000010ff */
[----:B------:R-:W-:Y:S04]  /*1e200*/  STS [R12+0x4000], R5 ;  /* 0x004000050c007388 */ /* 0x000fe80000000800 */
[----:B------:R3:W-:Y:S04]  /*1e210*/  STS [R12+0x4400], R3 ;  /* 0x004400030c007388 */ /* 0x0007e80000000800 */
[----:B------:R4:W-:Y:S01]  /*1e220*/  STS [R9+0x4080], R2 ;  /* 0x0040800209007388 */ /* 0x0009e20000000800 */
[----:B-1----:R-:W-:-:S05]  /*1e230*/  F2FP.BF16.PACK_AB R0, R91, R90 ;  /* 0x0000005a5b00723e */ /* 0x002fca00000010ff */
[----:B------:R1:W-:Y:S01]  /*1e240*/  STS [R9+0x4480], R0 ;  /* 0x0044800009007388 */ /* 0x0003e20000000800 */
[----:B--2---:R-:W-:-:S03]  /*1e250*/  F2FP.BF16.PACK_AB R4, R109, R108 ;  /* 0x0000006c6d04723e */ /* 0x004fc600000010ff */
[----:B------:R-:W2:Y:S04]  /*1e260*/  LDL.LU R10, [R1+0x28] ;  /* 0x00002800010a7983 */ /* 0x000ea80000300800 */
[----:B------:R1:W-:Y:S01]  /*1e270*/  STS [R8+0x4000], R4 ;  /* 0x0040000408007388 */ /* 0x0003e20000000800 */
[----:B---3--:R-:W-:Y:S02]  /*1e280*/  F2FP.BF16.PACK_AB R3, R59, R58 ;  /* 0x0000003a3b03723e */ /* 0x008fe400000010ff */
[----:B----4-:R-:W-:-:S03]  /*1e290*/  F2FP.BF16.PACK_AB R2, R57, R56 ;  /* 0x000000383902723e */ /* 0x010fc600000010ff */
[----:B------:R-:W-:Y:S04]  /*1e2a0*/  STS [R8+0x4400], R3 ;  /* 0x0044000308007388 */ /* 0x000fe80000000800 */
[----:B------:R3:W-:Y:S01]  /*1e2b0*/  STS [R7+0x4080], R2 ;  /* 0x0040800207007388 */ /* 0x0007e20000000800 */
[----:B-1----:R-:W-:-:S05]  /*1e2c0*/  F2FP.BF16.PACK_AB R0, R55, R54 ;  /* 0x000000363700723e */ /* 0x002fca00000010ff */
[----:B------:R1:W-:Y:S01]  /*1e2d0*/  STS [R7+0x4480], R0 ;  /* 0x0044800007007388 */ /* 0x0003e20000000800 */
[----:B------:R-:W-:-:S05]  /*1e2e0*/  F2FP.BF16.PACK_AB R4, R45, R44 ;  /* 0x0000002c2d04723e */ /* 0x000fca00000010ff */
[----:B------:R4:W-:Y:S01]  /*1e2f0*/  STS [R11+0x4000], R4 ;  /* 0x004000040b007388 */ /* 0x0009e20000000800 */
[----:B---3--:R-:W-:-:S04]  /*1e300*/  IMAD.MOV.U32 R2, RZ, RZ, 0x4 ;  /* 0x00000004ff027424 */ /* 0x008fc800078e00ff */
[----:B------:R-:W-:-:S04]  /*1e310*/  @P1 IMAD.WIDE R8, R6, R2, c[0x0][0x508] ;  /* 0x0001420006081625 */ /* 0x000fc800078e0202 */
[----:B------:R-:W-:Y:S01]  /*1e320*/  IMAD.WIDE R2, R6, R2, c[0x0][0x500] ;  /* 0x0001400006027625 */ /* 0x000fe200078e0202 */
[----:B-1----:R-:W-:-:S03]  /*1e330*/  F2FP.BF16.PACK_AB R0, R47, R46 ;  /* 0x0000002e2f00723e */ /* 0x002fc600000010ff */
[----:B------:R-:W-:Y:S02]  /*1e340*/  IMAD.MOV.U32 R7, RZ, RZ, RZ ;  /* 0x000000ffff077224 */ /* 0x000fe400078e00ff */
[----:B------:R1:W-:Y:S04]  /*1e350*/  STS [R11+0x4400], R0 ;  /* 0x004400000b007388 */ /* 0x0003e80000000800 */
[----:B------:R-:W-:Y:S06]  /*1e360*/  BAR.SYNC.DEFER_BLOCKING 0x1, 0x100 ;  /* 0x0044000000007b1d */ /* 0x000fec0000010000 */
[----:B------:R1:W5:Y:S04]  /*1e370*/  @P1 LDG.E R15, [R8.64] ;  /* 0x00000008080f1981 */ /* 0x000368000c1e1900 */
[----:B------:R1:W5:Y:S01]  /*1e380*/  @P2 LDG.E R7, [R2.64] ;  /* 0x0000000802072981 */ /* 0x000362000c1e1900 */
[----:B--2---:R-:W-:-:S04]  /*1e390*/  ISETP.NE.AND P0, PT, R10, RZ, PT ;  /* 0x000000ff0a00720c */ /* 0x004fc80003f05270 */
[----:B----4-:R-:W-:Y:S01]  /*1e3a0*/  SEL R4, R10, c[0x0][0x3d4], P0 ;  /* 0x0000f5000a047a07 */ /* 0x010fe20000000000 */
[----:B------:R-:W-:Y:S05]  /*1e3b0*/  @P1 BRA `(.L_x_837) ;  /* 0x0000004000001947 */ /* 0x000fea0003800000 */
[----:B-1----:R-:W-:Y:S05]  /*1e3c0*/  @!P2 BRA `(.L_x_837) ;  /* 0x000000300000a947 */ /* 0x002fea0003800000 */
[----:B------:R1:W2:Y:S04]  /*1e3d0*/  LDG.E R0, [R2.64] ;  /* 0x0000000802007981 */ /* 0x0002a8000c1e1900 */
[----:B-1----:R-:W2:Y:S02]  /*1e3e0*/  LDG.E R2, [R2.64+0x4] ;  /* 0x0000040802027981 */ /* 0x002ea4000c1e1900 */
[----:B--2--5:R-:W-:Y:S02]  /*1e3f0*/  IADD3 R15, -R0, R2, RZ ;  /* 0x00000002000f7210 */ /* 0x024fe40007ffe1ff */
.L_x_837:
[----:B-1----:R-:W2:Y:S04]  /*1e400*/  LDL R2, [R1+0x1c] ;  /* 0x00001c0001027983 */ /* 0x002ea80000100800 */
[----:B------:R-:W2:Y:S04]  /*1e410*/  LDL R66, [R1+0x14] ;  /* 0x0000140001427983 */ /* 0x000ea80000100800 */
[----:B------:R-:W3:Y:S04]  /*1e420*/  LDL R26, [R1+0x30] ;  /* 0x00003000011a7983 */ /* 0x000ee80000100800 */
[----:B------:R-:W4:Y:S01]  /*1e430*/  LDL R11, [R1+0x34] ;  /* 0x00003400010b7983 */ /* 0x000f220000100800 */
[----:B------:R-:W-:Y:S01]  /*1e440*/  IMAD.MOV.U32 R9, RZ, RZ, 0x368 ;  /* 0x00000368ff097424 */ /* 0x000fe200078e00ff */
[----:B------:R-:W-:-:S04]  /*1e450*/  ISETP.GT.AND P2, PT, R4, 0x1, PT ;  /* 0x000000010400780c */ /* 0x000fc80003f44270 */
[----:B------:R-:W-:-:S04]  /*1e460*/  SEL R9, R9, 0x328, P2 ;  /* 0x0000032809097807 */ /* 0x000fc80001000000 */
[----:B------:R-:W1:Y:S08]  /*1e470*/  LDC.64 R4, c[0x0][R9+0x170] ;  /* 0x00005c0009047b82 */ /* 0x000e700000000a00 */
[----:B------:R-:W3:Y:S08]  /*1e480*/  LDC.64 R16, c[0x0][R9+0x168] ;  /* 0x00005a0009107b82 */ /* 0x000ef00000000a00 */
[----:B------:R1:W1:Y:S01]  /*1e490*/  LDC.64 R18, c[0x0][R9+0x178] ;  /* 0x00005e0009127b82 */ /* 0x0002620000000a00 */
[----:B------:R-:W-:-:S07]  /*1e4a0*/  ISETP.NE.U32.AND P0, PT, RZ, c[0x0][0x500], PT ;  /* 0x00014000ff007a0c */ /* 0x000fce0003f05070 */
[----:B------:R1:W1:Y:S01]  /*1e4b0*/  LDC.64 R20, c[0x0][R9+0x160] ;  /* 0x0000580009147b82 */ /* 0x0002620000000a00 */
[----:B------:R-:W-:Y:S01]  /*1e4c0*/  IMAD.MOV.U32 R0, RZ, RZ, c[0x0][0x4e8] ;  /* 0x00013a00ff007624 */ /* 0x000fe200078e00ff */
[----:B------:R-:W-:-:S04]  /*1e4d0*/  ISETP.NE.AND.EX P0, PT, RZ, c[0x0][0x504], PT, P0 ;  /* 0x00014100ff007a0c */ /* 0x000fc80003f05300 */
[----:B------:R-:W-:Y:S02]  /*1e4e0*/  ISETP.NE.AND P3, PT, R0, 0x1, PT ;  /* 0x000000010000780c */ /* 0x000fe40003f65270 */
[----:B------:R-:W-:Y:S02]  /*1e4f0*/  SHF.R.S32.HI R0, RZ, 0x1f, R6 ;  /* 0x0000001fff007819 */ /* 0x000fe40000011406 */
[----:B------:R-:W-:Y:S01]  /*1e500*/  SEL R8, R6, RZ, !P0 ;  /* 0x000000ff06087207 */ /* 0x000fe20004000000 */
[----:B--2---:R-:W-:Y:S01]  /*1e510*/  IMAD.IADD R12, R2, 0x1, R66 ;  /* 0x00000001020c7824 */ /* 0x004fe200078e0242 */
[----:B------:R-:W-:-:S03]  /*1e520*/  SEL R2, R0, RZ, !P0 ;  /* 0x000000ff00027207 */ /* 0x000fc60004000000 */
[----:B-1----:R-:W-:-:S04]  /*1e530*/  IMAD R0, R5, R8, RZ ;  /* 0x0000000805007224 */ /* 0x002fc800078e02ff */
[----:B------:R-:W-:Y:S02]  /*1e540*/  IMAD R10, R4, R2, R0 ;  /* 0x00000002040a7224 */ /* 0x000fe400078e0200 */
[----:B------:R-:W-:-:S04]  /*1e550*/  @P3 IMAD.HI.U32 R0, R12, c[0x0][0x4ec], RZ ;  /* 0x00013b000c003a27 */ /* 0x000fc800078e00ff */
[----:B------:R-:W-:-:S04]  /*1e560*/  IMAD.WIDE.U32 R2, R4, R8, RZ ;  /* 0x0000000804027225 */ /* 0x000fc800078e00ff */
[----:B------:R-:W-:Y:S01]  /*1e570*/  IMAD.MOV.U32 R6, RZ, RZ, R12 ;  /* 0x000000ffff067224 */ /* 0x000fe200078e000c */
[----:B------:R-:W-:Y:S01]  /*1e580*/  @P3 SHF.R.U32.HI R6, RZ, c[0x0][0x4f0], R0 ;  /* 0x00013c00ff063a19 */ /* 0x000fe20000011600 */
[----:B---3--:R-:W-:Y:S01]  /*1e590*/  IMAD.WIDE.U32 R4, R16, R26, RZ ;  /* 0x0000001a10047225 */ /* 0x008fe200078e00ff */
[----:B----4-:R-:W-:-:S03]  /*1e5a0*/  SEL R0, R11, RZ, P2 ;  /* 0x000000ff0b007207 */ /* 0x010fc60001000000 */
[----:B------:R-:W-:Y:S01]  /*1e5b0*/  IMAD R9, R17, R26, RZ ;  /* 0x0000001a11097224 */ /* 0x000fe200078e02ff */
[--C-:B-----5:R-:W-:Y:S01]  /*1e5c0*/  IADD3 R13, P1, P0, R2, R4, R7.reuse ;  /* 0x00000004020d7210 */ /* 0x120fe2000783e007 */
[----:B------:R-:W-:Y:S01]  /*1e5d0*/  IMAD.IADD R10, R3, 0x1, R10 ;  /* 0x00000001030a7824 */ /* 0x000fe200078e020a */
[----:B------:R-:W-:Y:S01]  /*1e5e0*/  SHF.R.S32.HI R11, RZ, 0x1f, R7 ;  /* 0x0000001fff0b7819 */ /* 0x000fe20000011407 */
[----:B------:R-:W-:Y:S02]  /*1e5f0*/  IMAD.IADD R4, R5, 0x1, R9 ;  /* 0x0000000105047824 */ /* 0x000fe400078e0209 */
        /* <DEDUP_REMOVED lines=10> */
[----:B------:R-:W-:Y:S02]  /*1e6a0*/  SHF.R.S32.HI R5, RZ, 0x1f, R0 ;  /* 0x0000001fff057819 */ /* 0x000fe40000011400 */
[----:B------:R-:W-:Y:S01]  /*1e6b0*/  LOP3.LUT R6, R25, 0xffffffe0, RZ, 0xc0, !PT ;  /* 0xffffffe019067812 */ /* 0x000fe200078ec0ff */
[----:B------:R-:W-:-:S04]  /*1e6c0*/  IMAD.WIDE.U32 R2, R20, R0, R2 ;  /* 0x0000000014027225 */ /* 0x000fc800078e0002 */
[----:B------:R-:W-:Y:S02]  /*1e6d0*/  IMAD.MOV.U32 R0, RZ, RZ, c[0x0][0x4a8] ;  /* 0x00012a00ff007624 */ /* 0x000fe400078e00ff */
[----:B------:R-:W-:Y:S01]  /*1e6e0*/  IMAD R5, R20, R5, R4 ;  /* 0x0000000514057224 */ /* 0x000fe200078e0204 */
[----:B------:R-:W-:Y:S01]  /*1e6f0*/  SHF.R.S32.HI R4, RZ, 0x1f, R25 ;  /* 0x0000001fff047819 */ /* 0x000fe20000011419 */
[----:B------:R-:W-:Y:S01]  /*1e700*/  IMAD.IADD R6, R63, 0x1, -R6 ;  /* 0x000000013f067824 */ /* 0x000fe200078e0a06 */
[----:B------:R-:W-:Y:S01]  /*1e710*/  SEL R0, R0, c[0x0][0x450], P2 ;  /* 0x0001140000007a07 */ /* 0x000fe20001000000 */
[----:B------:R-:W-:Y:S01]  /*1e720*/  IMAD.MOV.U32 R9, RZ, RZ, c[0x0][0x4ac] ;  /* 0x00012b00ff097624 */ /* 0x000fe200078e00ff */
[----:B------:R-:W-:Y:S01]  /*1e730*/  LEA.HI R4, R4, R24, RZ, 0x3 ;  /* 0x0000001804047211 */ /* 0x000fe200078f18ff */
[----:B------:R-:W-:Y:S01]  /*1e740*/  IMAD.IADD R3, R3, 0x1, R5 ;  /* 0x0000000103037824 */ /* 0x000fe200078e0205 */
[----:B------:R-:W-:Y:S02]  /*1e750*/  SHF.R.S32.HI R10, RZ, 0x1f, R6 ;  /* 0x0000001fff0a7819 */ /* 0x000fe40000011406 */
[----:B------:R-:W-:-:S02]  /*1e760*/  SEL R9, R9, c[0x0][0x454], P2 ;  /* 0x0001150009097a07 */ /* 0x000fc40001000000 */
[----:B------:R-:W-:Y:S02]  /*1e770*/  LEA R0, P0, R2, R0, 0x2 ;  /* 0x0000000002007211 */ /* 0x000fe400078010ff */
[----:B------:R-:W-:Y:S02]  /*1e780*/  LOP3.LUT R5, R4, 0xffffff8, RZ, 0xc0, !PT ;  /* 0x0ffffff804057812 */ /* 0x000fe400078ec0ff */
[----:B------:R-:W-:Y:S02]  /*1e790*/  LEA.HI R4, R10, R6, RZ, 0x2 ;  /* 0x000000060a047211 */ /* 0x000fe400078f10ff */
[----:B------:R-:W-:Y:S01]  /*1e7a0*/  LEA.HI.X R3, R2, R9, R3, 0x2, P0 ;  /* 0x0000000902037211 */ /* 0x000fe200000f1403 */
[----:B------:R-:W-:Y:S01]  /*1e7b0*/  IMAD.IADD R10, R24, 0x1, -R5 ;  /* 0x00000001180a7824 */ /* 0x000fe200078e0a05 */
[----:B------:R-:W-:Y:S01]  /*1e7c0*/  SHF.R.S32.HI R9, RZ, 0x2, R4 ;  /* 0x00000002ff097819 */ /* 0x000fe20000011404 */
[----:B------:R-:W-:Y:S04]  /*1e7d0*/  SHFL.IDX PT, R2, R0, 0x1, 0x1c1f ;  /* 0x003c1f0000027f89 */ /* 0x000fe800000e0000 */
[----:B------:R1:W-:Y:S04]  /*1e7e0*/  SHFL.IDX PT, R4, R0, RZ, 0x1c1f ;  /* 0x001c1fff00047589 */ /* 0x0003e800000e0000 */
[----:B------:R-:W2:Y:S01]  /*1e7f0*/  SHFL.IDX PT, R5, R3, RZ, 0x1c1f ;  /* 0x001c1fff03057589 */ /* 0x000ea200000e0000 */
[----:B------:R-:W-:-:S03]  /*1e800*/  LOP3.LUT P0, RZ, R6, 0x3, RZ, 0xc0, !PT ;  /* 0x0000000306ff7812 */ /* 0x000fc6000780c0ff */
[----:B------:R-:W3:Y:S01]  /*1e810*/  SHFL.IDX PT, R3, R3, 0x1, 0x1c1f ;  /* 0x003c1f0003037f89 */ /* 0x000ee200000e0000 */
[----:B-1----:R-:W-:Y:S02]  /*1e820*/  IMAD R0, R10, 0x10, R9 ;  /* 0x000000100a007824 */ /* 0x002fe400078e0209 */
[----:B------:R-:W-:Y:S02]  /*1e830*/  IMAD R10, R15, c[0x0][0x4e8], RZ ;  /* 0x00013a000f0a7a24 */ /* 0x000fe400078e02ff */
[----:B------:R-:W-:-:S05]  /*1e840*/  IMAD.IADD R0, R0, 0x1, R66 ;  /* 0x0000000100007824 */ /* 0x000fca00078e0242 */
[C---:B------:R-:W-:Y:S02]  /*1e850*/  IADD3 R6, R0.reuse, 0x8, RZ ;  /* 0x0000000800067810 */ /* 0x040fe40007ffe0ff */
[-C--:B------:R-:W-:Y:S02]  /*1e860*/  ISETP.GE.OR P1, PT, R0, R10.reuse, P0 ;  /* 0x0000000a0000720c */ /* 0x080fe40000726670 */
[----:B------:R-:W-:-:S11]  /*1e870*/  ISETP.GE.OR P0, PT, R6, R10, P0 ;  /* 0x0000000a0600720c */ /* 0x000fd60000706670 */
[----:B--2---:R1:W-:Y:S01]  /*1e880*/  @!P1 ST.E [R4.64], R27 ;  /* 0x0000001b04009985 */ /* 0x0043e2000c101908 */
        /* <DEDUP_REMOVED lines=10> */
[----:B------:R-:W-:Y:S01]  /*1e930*/  IADD3 R4, R66, R4, RZ ;  /* 0x0000000442047210 */ /* 0x000fe20007ffe0ff */
[----:B------:R-:W-:-:S02]  /*1e940*/  IMAD R7, R7, c[0x0][0x3a4], R0 ;  /* 0x0000e90007077a24 */ /* 0x000fc400078e0200 */
[----:B------:R1:W3:Y:S01]  /*1e950*/  LDS.128 R28, [R219+0x1080] ;  /* 0x00108000db1c7984 */ /* 0x0002e20000000c00 */
[----:B------:R-:W-:Y:S01]  /*1e960*/  IMAD R5, R5, c[0x0][0x3f0], RZ ;  /* 0x0000fc0005057a24 */ /* 0x000fe200078e02ff */
[----:B------:R-:W-:Y:S01]  /*1e970*/  MOV R0, R4 ;  /* 0x0000000400007202 */ /* 0x000fe20000000f00 */
[----:B------:R-:W-:Y:S01]  /*1e980*/  @P3 IMAD.HI.U32 R6, R4, c[0x0][0x4ec], RZ ;  /* 0x00013b0004063a27 */ /* 0x000fe200078e00ff */
[----:B------:R-:W-:Y:S01]  /*1e990*/  IADD3 R3, R3, R7, RZ ;  /* 0x0000000703037210 */ /* 0x000fe20007ffe0ff */
[----:B------:R1:W4:Y:S02]  /*1e9a0*/  LDS.128 R36, [R219+0x2080] ;  /* 0x00208000db247984 */ /* 0x0003240000000c00 */
[----:B------:R-:W-:Y:S01]  /*1e9b0*/  IMAD R7, R8, c[0x0][0x3f4], R5 ;  /* 0x0000fd0008077a24 */ /* 0x000fe200078e0205 */
[----:B------:R-:W-:Y:S01]  /*1e9c0*/  @P3 SHF.R.U32.HI R0, RZ, c[0x0][0x4f0], R6 ;  /* 0x00013c00ff003a19 */ /* 0x000fe20000011606 */
[C---:B------:R-:W-:Y:S01]  /*1e9d0*/  IMAD.WIDE.U32 R2, R26.reuse, c[0x0][0x3e8], R2 ;  /* 0x0000fa001a027a25 */ /* 0x040fe200078e0002 */
[----:B------:R1:W1:Y:S02]  /*1e9e0*/  LDS.128 R44, [R219+0x3080] ;  /* 0x00308000db2c7984 */ /* 0x0002640000000c00 */
[----:B------:R-:W-:Y:S01]  /*1e9f0*/  SHF.R.S32.HI R6, RZ, 0x1f, R0 ;  /* 0x0000001fff067819 */ /* 0x000fe20000011400 */
[----:B------:R-:W-:Y:S01]  /*1ea00*/  IMAD R3, R26, c[0x0][0x3ec], R3 ;  /* 0x0000fb001a037a24 */ /* 0x000fe200078e0203 */
[----:B------:R1:W1:Y:S01]  /*1ea10*/  LDS.128 R16, [R219+0x4080] ;  /* 0x00408000db107984 */ /* 0x0002620000000c00 */
[----:B------:R-:W-:-:S02]  /*1ea20*/  IADD3 R5, -R0, RZ, RZ ;  /* 0x000000ff00057210 */ /* 0x000fc40007ffe1ff */
[----:B------:R-:W-:Y:S01]  /*1ea30*/  IMAD.WIDE.U32 R2, R8, c[0x0][0x3f0], R2 ;  /* 0x0000fc0008027a25 */ /* 0x000fe200078e0002 */
[----:B------:R1:W1:Y:S03]  /*1ea40*/  LDS.128 R24, [R219+0x5080] ;  /* 0x00508000db187984 */ /* 0x0002660000000c00 */
[----:B------:R-:W-:Y:S01]  /*1ea50*/  IMAD R6, R6, c[0x0][0x3e0], RZ ;  /* 0x0000f80006067a24 */ /* 0x000fe200078e02ff */
[----:B------:R1:W1:Y:S01]  /*1ea60*/  LDS.128 R32, [R219+0x6080] ;  /* 0x00608000db207984 */ /* 0x0002620000000c00 */
[----:B------:R-:W-:Y:S01]  /*1ea70*/  IADD3 R3, R3, R7, RZ ;  /* 0x0000000703037210 */ /* 0x000fe20007ffe0ff */
[----:B------:R-:W-:Y:S01]  /*1ea80*/  IMAD R4, R5, c[0x0][0x4e8], R4 ;  /* 0x00013a0005047a24 */ /* 0x000fe200078e0204 */
[----:B------:R-:W-:Y:S01]  /*1ea90*/  IADD3 R7, R50, R66, RZ ;  /* 0x0000004232077210 */ /* 0x000fe20007ffe0ff */
[----:B------:R1:W1:Y:S01]  /*1eaa0*/  LDS.128 R40, [R219+0x7080] ;  /* 0x00708000db287984 */ /* 0x0002620000000c00 */
[----:B------:R-:W-:-:S02]  /*1eab0*/  IMAD R5, R0, c[0x0][0x3e4], R6 ;  /* 0x0000f90000057a24 */ /* 0x000fc400078e0206 */
        /* <DEDUP_REMOVED lines=11> */
.L_x_900:
[----:B------:R-:W-:Y:S05]  /*1eb70*/  BRA.DIV ~URZ, `(.L_x_840) ;  /* 0x000032b27f007947 */ /* 0x000fea000b800000 */
[----:B------:R4:W2:Y:S02]  /*1eb80*/  SHFL.IDX PT, R2, R8, RZ, 0x181f ;  /* 0x00181fff08027589 */ /* 0x0008a400000e0000 */
.L_x_901:
[----:B------:R-:W-:Y:S01]  /*1eb90*/  ISETP.GE.AND P0, PT, R7, R10, PT ;  /* 0x0000000a0700720c */ /* 0x000fe20003f06270 */
[----:B------:R-:W-:-:S12]  /*1eba0*/  BSSY B0, `(.L_x_841) ;  /* 0x000000a000007945 */ /* 0x000fd80003800000 */
[----:B------:R-:W-:Y:S05]  /*1ebb0*/  @P0 BRA `(.L_x_842) ;  /* 0x0000008000000947 */ /* 0x000fea0003800000 */
[----:B------:R-:W-:Y:S02]  /*1ebc0*/  ISETP.GE.AND P1, PT, R72, c[0x0][0x3c8], PT ;  /* 0x0000f20048007a0c */ /* 0x000fe40003f26270 */
[----:B------:R-:W-:-:S11]  /*1ebd0*/  ISETP.GE.AND P0, PT, R14, c[0x0][0x3c8], PT ;  /* 0x0000f2000e007a0c */ /* 0x000fd60003f06270 */
[-C--:B--2---:R-:W-:Y:S02]  /*1ebe0*/  @!P1 LEA R4, P3, R72, R2.reuse, 0x1 ;  /* 0x0000000248049211 */ /* 0x084fe400078608ff */
[----:B------:R-:W-:Y:S02]  /*1ebf0*/  @!P0 LEA R2, P2, R14, R2, 0x1 ;  /* 0x000000020e028211 */ /* 0x000fe400078408ff */
[-C--:B---3--:R-:W-:Y:S02]  /*1ec00*/  @!P1 LEA.HI.X R5, R72, R9.reuse, R48, 0x1, P3 ;  /* 0x0000000948059211 */ /* 0x088fe400018f0c30 */
[----:B------:R-:W-:-:S03]  /*1ec10*/  @!P0 LEA.HI.X R3, R14, R9, R49, 0x1, P2 ;  /* 0x000000090e038211 */ /* 0x000fc600010f0c31 */
[----:B------:R2:W-:Y:S04]  /*1ec20*/  @!P1 ST.E.128 [R4.64], R20 ;  /* 0x0000001404009985 */ /* 0x0005e8000c101d08 */
[----:B-1----:R2:W-:Y:S02]  /*1ec30*/  @!P0 ST.E.128 [R2.64], R16 ;  /* 0x0000001002008985 */ /* 0x0025e4000c101d08 */
.L_x_842:
[----:B------:R-:W-:Y:S05]  /*1ec40*/  BSYNC B0 ;  /* 0x0000000000007941 */ /* 0x000fea0003800000 */
.L_x_841:
[----:B------:R-:W-:Y:S05]  /*1ec50*/  BRA.DIV ~URZ, `(.L_x_843) ;  /* 0x000032427f007947 */ /* 0x000fea000b800000 */
[----:B---3--:R3:W4:Y:S04]  /*1ec60*/  SHFL.IDX PT, R9, R6, 0x1, 0x181f ;  /* 0x00381f0006097f89 */ /* 0x00872800000e0000 */
[----:B--2---:R3:W2:Y:S02]  /*1ec70*/  SHFL.IDX PT, R2, R8, 0x1, 0x181f ;  /* 0x00381f0008027f89 */ /* 0x0046a400000e0000 */
.L_x_902:
[----:B------:R-:W-:Y:S01]  /*1ec80*/  IADD3 R0, R7, 0x20, RZ ;  /* 0x0000002007007810 */ /* 0x000fe20007ffe0ff */
[----:B------:R-:W-:Y:S03]  /*1ec90*/  BSSY B0, `(.L_x_844) ;  /* 0x000000b000007945 */ /* 0x000fe60003800000 */
[----:B------:R-:W-:-:S13]  /*1eca0*/  ISETP.GE.AND P0, PT, R0, R10, PT ;  /* 0x0000000a0000720c */ /* 0x000fda0003f06270 */
[----:B------:R-:W-:Y:S05]  /*1ecb0*/  @P0 BRA `(.L_x_845) ;  /* 0x0000008000000947 */ /* 0x000fea0003800000 */
[----:B------:R-:W-:Y:S02]  /*1ecc0*/  ISETP.GE.AND P1, PT, R72, c[0x0][0x3c8], PT ;  /* 0x0000f20048007a0c */ /* 0x000fe40003f26270 */
[----:B------:R-:W-:-:S11]  /*1ecd0*/  ISETP.GE.AND P0, PT, R14, c[0x0][0x3c8], PT ;  /* 0x0000f2000e007a0c */ /* 0x000fd60003f06270 */
[-C--:B--2---:R-:W-:Y:S02]  /*1ece0*/  @!P1 LEA R4, P3, R72, R2.reuse, 0x1 ;  /* 0x0000000248049211 */ /* 0x084fe400078608ff */
[----:B------:R-:W-:Y:S02]  /*1ecf0*/  @!P0 LEA R2, P2, R14, R2, 0x1 ;  /* 0x000000020e028211 */ /* 0x000fe400078408ff */
[-C--:B----4-:R-:W-:Y:S02]  /*1ed00*/  @!P1 LEA.HI.X R5, R72, R9.reuse, R48, 0x1, P3 ;  /* 0x0000000948059211 */ /* 0x090fe400018f0c30 */
[----:B------:R-:W-:-:S03]  /*1ed10*/  @!P0 LEA.HI.X R3, R14, R9, R49, 0x1, P2 ;  /* 0x000000090e038211 */ /* 0x000fc600010f0c31 */
[----:B------:R2:W-:Y:S04]  /*1ed20*/  @!P1 ST.E.128 [R4.64], R28 ;  /* 0x0000001c04009985 */ /* 0x0005e8000c101d08 */
[----:B-1----:R2:W-:Y:S02]  /*1ed30*/  @!P0 ST.E.128 [R2.64], R24 ;  /* 0x0000001802008985 */ /* 0x0025e4000c101d08 */
.L_x_845:
[----:B------:R-:W-:Y:S05]  /*1ed40*/  BSYNC B0 ;  /* 0x0000000000007941 */ /* 0x000fea0003800000 */
.L_x_844:
[----:B------:R-:W-:Y:S05]  /*1ed50*/  BRA.DIV ~URZ, `(.L_x_846) ;  /* 0x000032127f007947 */ /* 0x000fea000b800000 */
[----:B----4-:R4:W3:Y:S02]  /*1ed60*/  SHFL.IDX PT, R9, R6, 0x2, 0x181f ;  /* 0x00581f0006097f89 */ /* 0x0108e400000e0000 */
.L_x_903:
[----:B------:R-:W-:Y:S05]  /*1ed70*/  BRA.DIV ~URZ, `(.L_x_847) ;  /* 0x000032627f007947 */ /* 0x000fea000b800000 */
[----:B--2---:R2:W4:Y:S02]  /*1ed80*/  SHFL.IDX PT, R2, R8, 0x2, 0x181f ;  /* 0x00581f0008027f89 */ /* 0x00452400000e0000 */
.L_x_904:
[----:B------:R-:W-:Y:S01]  /*1ed90*/  IADD3 R0, R7, 0x40, RZ ;  /* 0x0000004007007810 */ /* 0x000fe20007ffe0ff */
[----:B------:R-:W-:Y:S03]  /*1eda0*/  BSSY B0, `(.L_x_848) ;  /* 0x000000b000007945 */ /* 0x000fe60003800000 */
[----:B------:R-:W-:-:S13]  /*1edb0*/  ISETP.GE.AND P0, PT, R0, R10, PT ;  /* 0x0000000a0000720c */ /* 0x000fda0003f06270 */
[----:B------:R-:W-:Y:S05]  /*1edc0*/  @P0 BRA `(.L_x_849) ;  /* 0x0000008000000947 */ /* 0x000fea0003800000 */
[----:B------:R-:W-:Y:S02]  /*1edd0*/  ISETP.GE.AND P1, PT, R72, c[0x0][0x3c8], PT ;  /* 0x0000f20048007a0c */ /* 0x000fe40003f26270 */
[----:B------:R-:W-:-:S11]  /*1ede0*/  ISETP.GE.AND P0, PT, R14, c[0x0][0x3c8], PT ;  /* 0x0000f2000e007a0c */ /* 0x000fd60003f06270 */
[-C--:B----4-:R-:W-:Y:S02]  /*1edf0*/  @!P1 LEA R4, P3, R72, R2.reuse, 0x1 ;  /* 0x0000000248049211 */ /* 0x090fe400078608ff */
[----:B------:R-:W-:Y:S02]  /*1ee00*/  @!P0 LEA R2, P2, R14, R2, 0x1 ;  /* 0x000000020e028211 */ /* 0x000fe400078408ff */
[-C--:B---3--:R-:W-:Y:S02]  /*1ee10*/  @!P1 LEA.HI.X R5, R72, R9.reuse, R48, 0x1, P3 ;  /* 0x0000000948059211 */ /* 0x088fe400018f0c30 */
[----:B------:R-:W-:-:S03]  /*1ee20*/  @!P0 LEA.HI.X R3, R14, R9, R49, 0x1, P2 ;  /* 0x000000090e038211 */ /* 0x000fc600010f0c31 */
[----:B------:R3:W-:Y:S04]  /*1ee30*/  @!P1 ST.E.128 [R4.64], R36 ;  /* 0x0000002404009985 */ /* 0x0007e8000c101d08 */
[----:B-1----:R3:W-:Y:S02]  /*1ee40*/  @!P0 ST.E.128 [R2.64], R32 ;  /* 0x0000002002008985 */ /* 0x0027e4000c101d08 */
.L_x_849:
[----:B------:R-:W-:Y:S05]  /*1ee50*/  BSYNC B0 ;  /* 0x0000000000007941 */ /* 0x000fea0003800000 */
.L_x_848:
[----:B------:R-:W-:Y:S05]  /*1ee60*/  BRA.DIV ~URZ, `(.L_x_850) ;  /* 0x000031e27f007947 */ /* 0x000fea000b800000 */
[----:B---34-:R-:W3:Y:S04]  /*1ee70*/  SHFL.IDX PT, R6, R6, 0x3, 0x181f ;  /* 0x00781f0006067f89 */ /* 0x018ee800000e0000 */
[----:B------:R4:W2:Y:S02]  /*1ee80*/  SHFL.IDX PT, R0, R8, 0x3, 0x181f ;  /* 0x00781f0008007f89 */ /* 0x0008a400000e0000 */
.L_x_905:
[----:B------:R-:W-:-:S04]  /*1ee90*/  IADD3 R2, R7, 0x60, RZ ;  /* 0x0000006007027810 */ /* 0x000fc80007ffe0ff */
[----:B------:R-:W-:-:S13]  /*1eea0*/  ISETP.GE.AND P0, PT, R2, R10, PT ;  /* 0x0000000a0200720c */ /* 0x000fda0003f06270 */
[----:B------:R-:W-:Y:S05]  /*1eeb0*/  @P0 BRA `(.L_x_851) ;  /* 0x000018d000000947 */ /* 0x000fea0003800000 */
[----:B------:R-:W-:-:S13]  /*1eec0*/  ISETP.GE.AND P0, PT, R72, c[0x0][0x3c8], PT ;  /* 0x0000f20048007a0c */ /* 0x000fda0003f06270 */
[----:B--2---:R-:W-:-:S04]  /*1eed0*/  @!P0 LEA R2, P1, R72, R0, 0x1 ;  /* 0x0000000048028211 */ /* 0x004fc800078208ff */
[----:B---3--:R-:W-:-:S05]  /*1eee0*/  @!P0 LEA.HI.X R3, R72, R6, R48, 0x1, P1 ;  /* 0x0000000648038211 */ /* 0x008fca00008f0c30 */
[----:B-1----:R1:W-:Y:S01]  /*1eef0*/  @!P0 ST.E.128 [R2.64], R44 ;  /* 0x0000002c02008985 */ /* 0x0023e2000c101d08 */
[----:B------:R-:W-:-:S13]  /*1ef00*/  ISETP.GE.AND P0, PT, R14, c[0x0][0x3c8], PT ;  /* 0x0000f2000e007a0c */ /* 0x000fda0003f06270 */
[----:B------:R-:W-:Y:S05]  /*1ef10*/  @P0 BRA `(.L_x_851) ;  /* 0x0000187000000947 */ /* 0x000fea0003800000 */
[----:B-1----:R-:W-:-:S04]  /*1ef20*/  LEA R2, P0, R14, R0, 0x1 ;  /* 0x000000000e027211 */ /* 0x002fc800078008ff */
[----:B------:R-:W-:-:S05]  /*1ef30*/  LEA.HI.X R3, R14, R6, R49, 0x1, P0 ;  /* 0x000000060e037211 */ /* 0x000fca00000f0c31 */
[----:B------:R1:W-:Y:S01]  /*1ef40*/  ST.E.128 [R2.64], R40 ;  /* 0x0000002802007985 */ /* 0x0003e2000c101d08 */
[----:B------:R-:W-:Y:S05]  /*1ef50*/  BRA `(.L_x_851) ;  /* 0x0000183000007947 */ /* 0x000fea0003800000 */
.L_x_838:
[----:B-1----:R-:W2:Y:S04]  /*1ef60*/  LDL.LU R4, [R1+0x30] ;  /* 0x0000300001047983 */ /* 0x002ea80000300800 */
[----:B------:R-:W3:Y:S01]  /*1ef70*/  LDL.LU R6, [R1+0x34] ;  /* 0x0000340001067983 */ /* 0x000ee20000300800 */
[----:B------:R-:W-:Y:S02]  /*1ef80*/  IMAD R0, R11, c[0x0][0x408], RZ ;  /* 0x000102000b007a24 */ /* 0x000fe400078e02ff */
[----:B------:R-:W-:-:S04]  /*1ef90*/  IMAD.WIDE.U32 R2, R7, c[0x0][0x408], RZ ;  /* 0x0001020007027a25 */ /* 0x000fc800078e00ff */
[----:B------:R-:W-:Y:S01]  /*1efa0*/  IMAD R7, R7, c[0x0][0x40c], R0 ;  /* 0x0001030007077a24 */ /* 0x000fe200078e0200 */
[----:B------:R-:W-:Y:S01]  /*1efb0*/  SHF.R.S32.HI R0, RZ, 0x1f, R8 ;  /* 0x0000001fff007819 */ /* 0x000fe20000011408 */
[----:B------:R-:W-:-:S03]  /*1efc0*/  @P3 IMAD.HI.U32 R5, R12, c[0x0][0x4ec], RZ ;  /* 0x00013b000c053a27 */ /* 0x000fc600078e00ff */
[----:B------:R-:W-:Y:S01]  /*1efd0*/  IADD3 R3, R3, R7, RZ ;  /* 0x0000000703037210 */ /* 0x000fe20007ffe0ff */
[----:B------:R-:W-:-:S04]  /*1efe0*/  IMAD R0, R0, c[0x0][0x440], RZ ;  /* 0x0001100000007a24 */ /* 0x000fc800078e02ff */
        /* <DEDUP_REMOVED lines=25> */
.L_x_906:
[----:B------:R-:W-:Y:S05]  /*1f180*/  BRA.DIV ~URZ, `(.L_x_853) ;  /* 0x00002ff27f007947 */ /* 0x000fea000b800000 */
[----:B------:R3:W4:Y:S02]  /*1f190*/  SHFL.IDX PT, R0, R28, RZ, 0x1c1f ;  /* 0x001c1fff1c007589 */ /* 0x00072400000e0000 */
.L_x_907:
        /* <DEDUP_REMOVED lines=47> */
[-C--:B--2---:R-:W-:Y:S02]  /*1f490*/  @!P3 LEA R6, P5, R13, R0.reuse, 0x2 ;  /* 0x000000000d06b211 */ /* 0x084fe400078a10ff */
[----:B----4-:R-:W-:Y:S02]  /*1f4a0*/  @!P4 LEA R2, P0, R15, R0, 0x2 ;  /* 0x000000000f02c211 */ /* 0x010fe400078010ff */
        /* <DEDUP_REMOVED lines=49> */
.L_x_855:
[----:B------:R-:W-:Y:S05]  /*1f7c0*/  BSYNC B0 ;  /* 0x0000000000007941 */ /* 0x000fea0003800000 */
.L_x_854:
[----:B------:R-:W-:Y:S05]  /*1f7d0*/  BRA.DIV ~URZ, `(.L_x_856) ;  /* 0x00002a027f007947 */ /* 0x000fea000b800000 */
[----:B--2---:R2:W1:Y:S04]  /*1f7e0*/  SHFL.IDX PT, R4, R14, 0x1, 0x1c1f ;  /* 0x003c1f000e047f89 */ /* 0x00446800000e0000 */
[----:B----4-:R2:W4:Y:S02]  /*1f7f0*/  SHFL.IDX PT, R0, R28, 0x1, 0x1c1f ;  /* 0x003c1f001c007f89 */ /* 0x01052400000e0000 */
.L_x_908:
[----:B------:R-:W-:-:S13]  /*1f800*/  ISETP.NE.AND P0, PT, R51, RZ, PT ;  /* 0x000000ff3300720c */ /* 0x000fda0003f05270 */
        /* <DEDUP_REMOVED lines=11> */
[----:B------:R-:W-:-:S02]  /*1f8c0*/  ISETP.GE.AND P3, PT, R18, c[0x0][0x3c8], PT ;  /* 0x0000f20012007a0c */ /* 0x000fc40003f66270 */
[----:B-----5:R-:W-:-:S13]  /*1f8d0*/  ISETP.GE.AND P2, PT, R5, c[0x0][0x3c8], PT ;  /* 0x0000f20005007a0c */ /* 0x020fda0003f46270 */
[----:B------:R-:W-:Y:S02]  /*1f8e0*/  @!P2 IMAD.MOV.U32 R8, RZ, RZ, R0 ;  /* 0x000000ffff08a224 */ /* 0x000fe400078e0000 */
[----:B------:R-:W-:-:S04]  /*1f8f0*/  @!P2 IMAD.MOV.U32 R9, RZ, RZ, R4 ;  /* 0x000000ffff09a224 */ /* 0x000fc800078e0004 */
[----:B------:R-:W-:-:S05]  /*1f900*/  @!P2 IMAD.WIDE R8, R5, 0x4, R8 ;  /* 0x000000040508a825 */ /* 0x000fca00078e0208 */
[----:B------:R1:W-:Y:S01]  /*1f910*/  @!P2 ST.E.64 [R8.64], R116 ;  /* 0x000000740800a985 */ /* 0x0003e2000c101b08 */
[----:B------:R-:W-:-:S03]  /*1f920*/  ISETP.GE.AND P2, PT, R19, c[0x0][0x3c8], PT ;  /* 0x0000f20013007a0c */ /* 0x000fc60003f46270 */
[----:B------:R4:W-:Y:S01]  /*1f930*/  @!P1 ST.E.64 [R6.64], R64 ;  /* 0x0000004006009985 */ /* 0x0009e2000c101b08 */
[----:B------:R-:W-:-:S03]  /*1f940*/  @!P6 LEA R12, P1, R16, R0, 0x2 ;  /* 0x00000000100ce211 */ /* 0x000fc600078210ff */
[----:B------:R5:W-:Y:S01]  /*1f950*/  @!P0 ST.E.64 [R2.64], R60 ;  /* 0x0000003c02008985 */ /* 0x000be2000c101b08 */
[C---:B--2---:R-:W-:Y:S02]  /*1f960*/  @!P5 LEA R14, P0, R15.reuse, R0, 0x2 ;  /* 0x000000000f0ed211 */ /* 0x044fe400078010ff */
[-C--:B------:R-:W-:Y:S02]  /*1f970*/  @!P6 LEA.HI.X R13, R16, R4.reuse, R33, 0x2, P1 ;  /* 0x00000004100de211 */ /* 0x080fe400008f1421 */
[----:B------:R-:W-:Y:S02]  /*1f980*/  @!P5 LEA.HI.X R15, R15, R4, R31, 0x2, P0 ;  /* 0x000000040f0fd211 */ /* 0x000fe400000f141f */
        /* <DEDUP_REMOVED lines=46> */
.L_x_836:
[----:B------:R-:W3:Y:S04]  /*1fc70*/  LDL.LU R0, [R1+0x28] ;  /* 0x0000280001007983 */ /* 0x000ee80000300800 */
[----:B------:R-:W4:Y:S01]  /*1fc80*/  LDL R6, [R1+0x2c] ;  /* 0x00002c0001067983 */ /* 0x000f220000100800 */
[----:B------:R-:W-:Y:S01]  /*1fc90*/  ISETP.NE.U32.AND P0, PT, RZ, c[0x0][0x508], PT ;  /* 0x00014200ff007a0c */ /* 0x000fe20003f05070 */
[----:B------:R-:W-:Y:S01]  /*1fca0*/  IMAD.MOV.U32 R4, RZ, RZ, 0x4 ;  /* 0x00000004ff047424 */ /* 0x000fe200078e00ff */
        /* <DEDUP_REMOVED lines=14> */
[----:B-1-3--:R-:W4:Y:S02]  /*1fd90*/  LDG.E R2, [R2.64+0x4] ;  /* 0x0000040802027981 */ /* 0x00af24000c1e1900 */
[----:B----45:R-:W-:Y:S02]  /*1fda0*/  IADD3 R20, -R0, R2, RZ ;  /* 0x0000000200147210 */ /* 0x030fe40007ffe1ff */
.L_x_857:
[----:B------:R-:W-:Y:S01]  /*1fdb0*/  ISETP.GT.AND P0, PT, R63, 0x7f, PT ;  /* 0x0000007f3f00780c */ /* 0x000fe20003f04270 */
[----:B------:R-:W-:Y:S01]  /*1fdc0*/  BSSY B0, `(.L_x_858) ;  /* 0x0000038000007945 */ /* 0x000fe20003800000 */
[----:B------:R-:W-:Y:S02]  /*1fdd0*/  SHF.R.S32.HI R0, RZ, 0x1f, R6 ;  /* 0x0000001fff007819 */ /* 0x000fe40000011406 */
[----:B-----5:R-:W-:-:S02]  /*1fde0*/  SHF.R.S32.HI R18, RZ, 0x1f, R7 ;  /* 0x0000001fff127819 */ /* 0x020fc40000011407 */
[----:B------:R-:W-:Y:S02]  /*1fdf0*/  SEL R16, R6, RZ, !P2 ;  /* 0x000000ff06107207 */ /* 0x000fe40005000000 */
[----:B------:R-:W-:-:S05]  /*1fe00*/  SEL R21, R0, RZ, !P2 ;  /* 0x000000ff00157207 */ /* 0x000fca0005000000 */
[----:B------:R-:W-:Y:S05]  /*1fe10*/  @P0 BRA `(.L_x_859) ;  /* 0x0000032000000947 */ /* 0x000fea0003800000 */
[----:B-1----:R-:W3:Y:S01]  /*1fe20*/  LDL R2, [R1+0x14] ;  /* 0x0000140001027983 */ /* 0x002ee20000100800 */
[----:B------:R-:W-:Y:S01]  /*1fe30*/  IMAD R0, R20, c[0x0][0x4e8], RZ ;  /* 0x00013a0014007a24 */ /* 0x000fe200078e02ff */
[----:B---3--:R-:W-:-:S04]  /*1fe40*/  IADD3 R15, R2, R63, RZ ;  /* 0x0000003f020f7210 */ /* 0x008fc80007ffe0ff */
[----:B------:R-:W-:-:S13]  /*1fe50*/  ISETP.GE.AND P0, PT, R15, R0, PT ;  /* 0x000000000f00720c */ /* 0x000fda0003f06270 */
[----:B------:R-:W-:Y:S05]  /*1fe60*/  @P0 BRA `(.L_x_859) ;  /* 0x000002d000000947 */ /* 0x000fea0003800000 */
[----:B------:R-:W3:Y:S04]  /*1fe70*/  LDL R2, [R1+0x30] ;  /* 0x0000300001027983 */ /* 0x000ee80000100800 */
[----:B------:R-:W4:Y:S01]  /*1fe80*/  LDL.LU R22, [R1+0x34] ;  /* 0x0000340001167983 */ /* 0x000f220000300800 */
[----:B------:R-:W-:Y:S01]  /*1fe90*/  IMAD.MOV.U32 R0, RZ, RZ, 0x368 ;  /* 0x00000368ff007424 */ /* 0x000fe200078e00ff */
[----:B------:R-:W-:Y:S02]  /*1fea0*/  ISETP.GT.AND P2, PT, R19, 0x1, PT ;  /* 0x000000011300780c */ /* 0x000fe40003f44270 */
[----:B------:R-:W-:Y:S02]  /*1feb0*/  MOV R6, R15 ;  /* 0x0000000f00067202 */ /* 0x000fe40000000f00 */
[----:B------:R-:W-:-:S04]  /*1fec0*/  SEL R0, R0, 0x328, P2 ;  /* 0x0000032800007807 */ /* 0x000fc80001000000 */
[----:B------:R1:W5:Y:S08]  /*1fed0*/  LDC.64 R8, c[0x0][R0+0x170] ;  /* 0x00005c0000087b82 */ /* 0x0003700000000a00 */
[----:B------:R1:W3:Y:S08]  /*1fee0*/  LDC.64 R4, c[0x0][R0+0x168] ;  /* 0x00005a0000047b82 */ /* 0x0002f00000000a00 */
[----:B------:R1:W2:Y:S08]  /*1fef0*/  LDC.64 R12, c[0x0][R0+0x178] ;  /* 0x00005e00000c7b82 */ /* 0x0002b00000000a00 */
[----:B------:R1:W2:Y:S02]  /*1ff00*/  LDC.64 R10, c[0x0][R0+0x160] ;  /* 0x00005800000a7b82 */ /* 0x0002a40000000a00 */
[----:B-1----:R-:W-:-:S05]  /*1ff10*/  IMAD.MOV.U32 R0, RZ, RZ, c[0x0][0x4e8] ;  /* 0x00013a00ff007624 */ /* 0x002fca00078e00ff */
[----:B------:R-:W-:Y:S01]  /*1ff20*/  ISETP.NE.AND P0, PT, R0, 0x1, PT ;  /* 0x000000010000780c */ /* 0x000fe20003f05270 */
[----:B-----5:R-:W-:-:S12]  /*1ff30*/  IMAD R0, R9, R16, RZ ;  /* 0x0000001009007224 */ /* 0x020fd800078e02ff */
[----:B------:R-:W-:-:S05]  /*1ff40*/  @P0 IMAD.HI.U32 R17, R15, c[0x0][0x4ec], RZ ;  /* 0x00013b000f110a27 */ /* 0x000fca00078e00ff */
[----:B------:R-:W-:Y:S01]  /*1ff50*/  @P0 SHF.R.U32.HI R6, RZ, c[0x0][0x4f0], R17 ;  /* 0x00013c00ff060a19 */ /* 0x000fe20000011611 */
[-C--:B---3--:R-:W-:Y:S02]  /*1ff60*/  IMAD R9, R5, R2.reuse, RZ ;  /* 0x0000000205097224 */ /* 0x088fe400078e02ff */
[----:B------:R-:W-:-:S04]  /*1ff70*/  IMAD.WIDE.U32 R4, R4, R2, RZ ;  /* 0x0000000204047225 */ /* 0x000fc800078e00ff */
[----:B------:R-:W-:-:S04]  /*1ff80*/  IMAD.WIDE.U32 R2, R8, R16, RZ ;  /* 0x0000001008027225 */ /* 0x000fc800078e00ff */
[----:B------:R-:W-:Y:S01]  /*1ff90*/  IMAD R8, R8, R21, R0 ;  /* 0x0000001508087224 */ /* 0x000fe200078e0200 */
[----:B----4-:R-:W-:Y:S01]  /*1ffa0*/  SEL R0, R22, RZ, P2 ;  /* 0x000000ff16007207 */ /* 0x010fe20001000000 */
[----:B------:R-:W-:Y:S01]  /*1ffb0*/  IMAD.IADD R9, R5, 0x1, R9 ;  /* 0x0000000105097824 */ /* 0x000fe200078e0209 */
[----:B------:R-:W-:Y:S01]  /*1ffc0*/  IADD3 R17, P1, P0, R2, R4, R7 ;  /* 0x0000000402117210 */ /* 0x000fe2000783e007 */
[----:B------:R-:W-:Y:S01]  /*1ffd0*/  IMAD.MOV R4, RZ, RZ, -R6 ;  /* 0x000000ffff047224 */ /* 0x000fe200078e0a06 */
[----:B------:R-:W-:Y:S01]  /*1ffe0*/  IADD3 R5, R3, R8, RZ ;  /* 0x0000000803057210 */ /* 0x000fe20007ffe0ff */
[----:B--2---:R-:W-:-:S03]  /*1fff0*/  IMAD.WIDE.U32 R2, R12, R0, RZ ;  /* 0x000000000c027225 */ /* 0x004fc600078e00ff */
        /* <DEDUP_REMOVED lines=20> */
.L_x_859:
[----:B------:R-:W-:Y:S05]  /*20140*/  BSYNC B0 ;  /* 0x0000000000007941 */ /* 0x000fea0003800000 */
.L_x_858:
[----:B------:R-:W-:-:S13]  /*20150*/  ISETP.GT.AND P0, PT, R19, 0x1, PT ;  /* 0x000000011300780c */ /* 0x000fda0003f04270 */
[----:B------:R-:W-:Y:S05]  /*20160*/  @P0 BRA `(.L_x_851) ;  /* 0x0000062000000947 */ /* 0x000fea0003800000 */
[----:B------:R-:W3:Y:S04]  /*20170*/  LDL.LU R9, [R1+0x30] ;  /* 0x0000300001097983 */ /* 0x000ee80000300800 */
[----:B------:R-:W4:Y:S01]  /*20180*/  LDL.LU R8, [R1+0x14] ;  /* 0x0000140001087983 */ /* 0x000f220000300800 */
[----:B-1----:R-:W-:Y:S01]  /*20190*/  MOV R2, c[0x0][0x4e8] ;  /* 0x00013a0000027a02 */ /* 0x002fe20000000f00 */
[----:B------:R-:W-:Y:S01]  /*201a0*/  IMAD R0, R18, c[0x0][0x3a0], RZ ;  /* 0x0000e80012007a24 */ /* 0x000fe200078e02ff */
[----:B------:R-:W-:Y:S01]  /*201b0*/  LEA R4, R23, R50, 0x5 ;  /* 0x0000003217047211 */ /* 0x000fe200078e28ff */
[----:B------:R-:W-:Y:S01]  /*201c0*/  IMAD R5, R21, c[0x0][0x3f0], RZ ;  /* 0x0000fc0015057a24 */ /* 0x000fe200078e02ff */
[----:B------:R-:W-:Y:S01]  /*201d0*/  ISETP.NE.AND P0, PT, R2, 0x1, PT ;  /* 0x000000010200780c */ /* 0x000fe20003f05270 */
[----:B------:R-:W-:-:S02]  /*201e0*/  IMAD R0, R7, c[0x0][0x3a4], R0 ;  /* 0x0000e90007007a24 */ /* 0x000fc400078e0200 */
[----:B------:R-:W-:-:S04]  /*201f0*/  IMAD.WIDE.U32 R2, R7, c[0x0][0x3a0], RZ ;  /* 0x0000e80007027a25 */ /* 0x000fc800078e00ff */
[----:B------:R-:W-:Y:S01]  /*20200*/  IMAD R7, R16, c[0x0][0x3f4], R5 ;  /* 0x0000fd0010077a24 */ /* 0x000fe200078e0205 */
[----:B------:R-:W-:-:S05]  /*20210*/  IADD3 R3, R3, R0, RZ ;  /* 0x0000000003037210 */ /* 0x000fca0007ffe0ff */
[----:B---3--:R-:W-:Y:S01]  /*20220*/  IMAD.WIDE.U32 R2, R9, c[0x0][0x3e8], R2 ;  /* 0x0000fa0009027a25 */ /* 0x008fe200078e0002 */
[----:B----4-:R-:W-:-:S03]  /*20230*/  IADD3 R4, R8, R4, RZ ;  /* 0x0000000408047210 */ /* 0x010fc60007ffe0ff */
[----:B------:R-:W-:Y:S01]  /*20240*/  IMAD R3, R9, c[0x0][0x3ec], R3 ;  /* 0x0000fb0009037a24 */ /* 0x000fe200078e0203 */
[----:B------:R-:W-:Y:S02]  /*20250*/  IADD3 R8, R50, R8, RZ ;  /* 0x0000000832087210 */ /* 0x000fe40007ffe0ff */
[----:B------:R-:W-:Y:S01]  /*20260*/  MOV R0, R4 ;  /* 0x0000000400007202 */ /* 0x000fe20000000f00 */
[----:B------:R-:W-:-:S04]  /*20270*/  @P0 IMAD.HI.U32 R6, R4, c[0x0][0x4ec], RZ ;  /* 0x00013b0004060a27 */ /* 0x000fc800078e00ff */
[----:B------:R-:W-:Y:S01]  /*20280*/  IMAD.WIDE.U32 R2, R16, c[0x0][0x3f0], R2 ;  /* 0x0000fc0010027a25 */ /* 0x000fe200078e0002 */
[----:B------:R-:W-:-:S04]  /*20290*/  @P0 SHF.R.U32.HI R0, RZ, c[0x0][0x4f0], R6 ;  /* 0x00013c00ff000a19 */ /* 0x000fc80000011606 */
        /* <DEDUP_REMOVED lines=17> */
.L_x_909:
[----:B------:R-:W-:Y:S05]  /*203b0*/  BRA.DIV ~URZ, `(.L_x_861) ;  /* 0x00001f527f007947 */ /* 0x000fea000b800000 */
[----:B------:R4:W1:Y:S02]  /*203c0*/  SHFL.IDX PT, R2, R9, RZ, 0x181f ;  /* 0x00181fff09027589 */ /* 0x00086400000e0000 */
.L_x_910:
[----:B------:R-:W-:Y:S01]  /*203d0*/  IMAD R7, R20, c[0x0][0x4e8], RZ ;  /* 0x00013a0014077a24 */ /* 0x000fe200078e02ff */
[----:B------:R-:W-:Y:S04]  /*203e0*/  BSSY B0, `(.L_x_862) ;  /* 0x000000b000007945 */ /* 0x000fe80003800000 */
[----:B------:R-:W-:-:S13]  /*203f0*/  ISETP.GE.AND P0, PT, R8, R7, PT ;  /* 0x000000070800720c */ /* 0x000fda0003f06270 */
[----:B------:R-:W-:Y:S05]  /*20400*/  @P0 BRA `(.L_x_863) ;  /* 0x0000008000000947 */ /* 0x000fea0003800000 */
[----:B------:R-:W-:Y:S02]  /*20410*/  ISETP.GE.AND P1, PT, R72, c[0x0][0x3c8], PT ;  /* 0x0000f20048007a0c */ /* 0x000fe40003f26270 */
[----:B------:R-:W-:-:S11]  /*20420*/  ISETP.GE.AND P0, PT, R14, c[0x0][0x3c8], PT ;  /* 0x0000f2000e007a0c */ /* 0x000fd60003f06270 */
[-C--:B-1----:R-:W-:Y:S02]  /*20430*/  @!P1 LEA R4, P3, R72, R2.reuse, 0x1 ;  /* 0x0000000248049211 */ /* 0x082fe400078608ff */
[----:B------:R-:W-:Y:S02]  /*20440*/  @!P0 LEA R2, P2, R14, R2, 0x1 ;  /* 0x000000020e028211 */ /* 0x000fe400078408ff */
[-C--:B---3--:R-:W-:Y:S02]  /*20450*/  @!P1 LEA.HI.X R5, R72, R10.reuse, R48, 0x1, P3 ;  /* 0x0000000a48059211 */ /* 0x088fe400018f0c30 */
[----:B------:R-:W-:-:S03]  /*20460*/  @!P0 LEA.HI.X R3, R14, R10, R49, 0x1, P2 ;  /* 0x0000000a0e038211 */ /* 0x000fc600010f0c31 */
[----:B------:R1:W-:Y:S04]  /*20470*/  @!P1 ST.E.128 [R4.64], RZ ;  /* 0x000000ff04009985 */ /* 0x0003e8000c101d08 */
[----:B------:R1:W-:Y:S02]  /*20480*/  @!P0 ST.E.128 [R2.64], RZ ;  /* 0x000000ff02008985 */ /* 0x0003e4000c101d08 */
.L_x_863:
[----:B------:R-:W-:Y:S05]  /*20490*/  BSYNC B0 ;  /* 0x0000000000007941 */ /* 0x000fea0003800000 */
.L_x_862:
[----:B------:R-:W-:Y:S05]  /*204a0*/  BRA.DIV ~URZ, `(.L_x_864) ;  /* 0x00001ed27f007947 */ /* 0x000fea000b800000 */
[----:B---3--:R3:W2:Y:S04]  /*204b0*/  SHFL.IDX PT, R10, R6, 0x1, 0x181f ;  /* 0x00381f00060a7f89 */ /* 0x0086a800000e0000 */
[----:B-1----:R3:W1:Y:S02]  /*204c0*/  SHFL.IDX PT, R2, R9, 0x1, 0x181f ;  /* 0x00381f0009027f89 */ /* 0x00266400000e0000 */
.L_x_911:
[----:B------:R-:W-:Y:S01]  /*204d0*/  IADD3 R0, R8, 0x20, RZ ;  /* 0x0000002008007810 */ /* 0x000fe20007ffe0ff */
[----:B------:R-:W-:Y:S03]  /*204e0*/  BSSY B0, `(.L_x_865) ;  /* 0x000000b000007945 */ /* 0x000fe60003800000 */
[----:B------:R-:W-:-:S13]  /*204f0*/  ISETP.GE.AND P0, PT, R0, R7, PT ;  /* 0x000000070000720c */ /* 0x000fda0003f06270 */
[----:B------:R-:W-:Y:S05]  /*20500*/  @P0 BRA `(.L_x_866) ;  /* 0x0000008000000947 */ /* 0x000fea0003800000 */
[----:B------:R-:W-:Y:S02]  /*20510*/  ISETP.GE.AND P1, PT, R72, c[0x0][0x3c8], PT ;  /* 0x0000f20048007a0c */ /* 0x000fe40003f26270 */
[----:B------:R-:W-:-:S11]  /*20520*/  ISETP.GE.AND P0, PT, R14, c[0x0][0x3c8], PT ;  /* 0x0000f2000e007a0c */ /* 0x000fd60003f06270 */
[-C--:B-1----:R-:W-:Y:S02]  /*20530*/  @!P1 LEA R4, P3, R72, R2.reuse, 0x1 ;  /* 0x0000000248049211 */ /* 0x082fe400078608ff */
[----:B------:R-:W-:Y:S02]  /*20540*/  @!P0 LEA R2, P2, R14, R2, 0x1 ;  /* 0x000000020e028211 */ /* 0x000fe400078408ff */
[-C--:B--2---:R-:W-:Y:S02]  /*20550*/  @!P1 LEA.HI.X R5, R72, R10.reuse, R48, 0x1, P3 ;  /* 0x0000000a48059211 */ /* 0x084fe400018f0c30 */
[----:B------:R-:W-:-:S03]  /*20560*/  @!P0 LEA.HI.X R3, R14, R10, R49, 0x1, P2 ;  /* 0x0000000a0e038211 */ /* 0x000fc600010f0c31 */
[----:B------:R1:W-:Y:S04]  /*20570*/  @!P1 ST.E.128 [R4.64], RZ ;  /* 0x000000ff04009985 */ /* 0x0003e8000c101d08 */
[----:B------:R1:W-:Y:S02]  /*20580*/  @!P0 ST.E.128 [R2.64], RZ ;  /* 0x000000ff02008985 */ /* 0x0003e4000c101d08 */
.L_x_866:
[----:B------:R-:W-:Y:S05]  /*20590*/  BSYNC B0 ;  /* 0x0000000000007941 */ /* 0x000fea0003800000 */
.L_x_865:
[----:B------:R-:W-:Y:S05]  /*205a0*/  BRA.DIV ~URZ, `(.L_x_867) ;  /* 0x00001ea27f007947 */ /* 0x000fea000b800000 */
[----:B--2---:R2:W3:Y:S02]  /*205b0*/  SHFL.IDX PT, R10, R6, 0x2, 0x181f ;  /* 0x00581f00060a7f89 */ /* 0x0044e400000e0000 */
.L_x_912:
[----:B------:R-:W-:Y:S05]  /*205c0*/  BRA.DIV ~URZ, `(.L_x_868) ;  /* 0x00001ef27f007947 */ /* 0x000fea000b800000 */
[----:B-1----:R1:W2:Y:S02]  /*205d0*/  SHFL.IDX PT, R2, R9, 0x2, 0x181f ;  /* 0x00581f0009027f89 */ /* 0x0022a400000e0000 */
.L_x_913:
        /* <DEDUP_REMOVED lines=8> */
[-C--:B---3--:R-:W-:Y:S02]  /*20660*/  @!P1 LEA.HI.X R5, R72, R10.reuse, R48, 0x1, P3 ;  /* 0x0000000a48059211 */ /* 0x088fe400018f0c30 */
[----:B------:R-:W-:-:S03]  /*20670*/  @!P0 LEA.HI.X R3, R14, R10, R49, 0x1, P2 ;  /* 0x0000000a0e038211 */ /* 0x000fc600010f0c31 */
[----:B------:R2:W-:Y:S04]  /*20680*/  @!P1 ST.E.128 [R4.64], RZ ;  /* 0x000000ff04009985 */ /* 0x0005e8000c101d08 */
[----:B------:R2:W-:Y:S02]  /*20690*/  @!P0 ST.E.128 [R2.64], RZ ;  /* 0x000000ff02008985 */ /* 0x0005e4000c101d08 */
.L_x_870:
[----:B------:R-:W-:Y:S05]  /*206a0*/  BSYNC B0 ;  /* 0x0000000000007941 */ /* 0x000fea0003800000 */
.L_x_869:
[----:B------:R-:W-:Y:S05]  /*206b0*/  BRA.DIV ~URZ, `(.L_x_871) ;  /* 0x00001e727f007947 */ /* 0x000fea000b800000 */
[----:B--23--:R-:W2:Y:S04]  /*206c0*/  SHFL.IDX PT, R6, R6, 0x3, 0x181f ;  /* 0x00781f0006067f89 */ /* 0x00cea800000e0000 */
[----:B------:R3:W1:Y:S02]  /*206d0*/  SHFL.IDX PT, R2, R9, 0x3, 0x181f ;  /* 0x00781f0009027f89 */ /* 0x00066400000e0000 */
.L_x_914:
[----:B------:R-:W-:-:S04]  /*206e0*/  IADD3 R0, R8, 0x60, RZ ;  /* 0x0000006008007810 */ /* 0x000fc80007ffe0ff */
        /* <DEDUP_REMOVED lines=10> */
.L_x_851:
[----:B------:R-:W-:Y:S05]  /*20790*/  BSYNC B1 ;  /* 0x0000000000017941 */ /* 0x000fea0003800000 */
.L_x_835:
[----:B-12-4-:R-:W2:Y:S02]  /*207a0*/  LDL R0, [R1+0x54] ;  /* 0x0000540001007983 */ /* 0x016ea40000100800 */
[----:B--2---:R-:W-:-:S13]  /*207b0*/  ISETP.NE.AND P0, PT, R0, RZ, PT ;  /* 0x000000ff0000720c */ /* 0x004fda0003f05270 */
[----:B------:R-:W-:Y:S01]  /*207c0*/  @P0 WARPSYNC 0xffffffff ;  /* 0xffffffff00000948 */ /* 0x000fe20003800000 */
[----:B------:R-:W-:Y:S06]  /*207d0*/  @P0 BAR.SYNC.DEFER_BLOCKING 0x5, 0x100 ;  /* 0x0144000000000b1d */ /* 0x000fec0000010000 */
[----:B---3--:R-:W1:Y:S04]  /*207e0*/  @P0 LDS.128 R4, [0xe100] ;  /* 0x00e10000ff040984 */ /* 0x008e680000000c00 */
[----:B-1----:R1:W-:Y:S04]  /*207f0*/  @P0 STL.64 [R1+0x20], R4 ;  /* 0x0000200401000387 */ /* 0x0023e80000100a00 */
[----:B------:R1:W-:Y:S04]  /*20800*/  @P0 STL.64 [R1+0x28], R6 ;  /* 0x0000280601000387 */ /* 0x0003e80000100a00 */
[----:B------:R-:W-:Y:S06]  /*20810*/  @P0 BAR.ARV 0x4, 0x100 ;  /* 0x0104000000000b1d */ /* 0x000fec0000002000 */
[----:B------:R-:W-:Y:S05]  /*20820*/  @P0 BRA `(.L_x_872) ;  /* 0x0000104000000947 */ /* 0x000fea0003800000 */
[----:B------:R-:W-:Y:S01]  /*20830*/  LOP3.LUT R14, R63, 0x1f, RZ, 0xc0, !PT ;  /* 0x0000001f3f0e7812 */ /* 0x000fe200078ec0ff */
[----:B-1----:R-:W-:-:S03]  /*20840*/  IMAD.MOV.U32 R7, RZ, RZ, RZ ;  /* 0x000000ffff077224 */ /* 0x002fc600078e00ff */
[----:B------:R-:W-:Y:S01]  /*20850*/  ISETP.NE.AND P6, PT, R14, 0x1f, PT ;  /* 0x0000001f0e00780c */ /* 0x000fe20003fc5270 */
[----:B------:R-:W-:Y:S10]  /*20860*/  BRA.DIV ~URZ, `(.L_x_873) ;  /* 0x00001d927f007947 */ /* 0x000ff4000b800000 */
[----:B------:R1:W2:Y:S02]  /*20870*/  SHFL.IDX PT, R9, R62, RZ, 0x1f ;  /* 0x00001fff3e097589 */ /* 0x0002a400000e0000 */
.L_x_915:
[----:B------:R-:W-:Y:S05]  /*20880*/  BRA.DIV ~URZ, `(.L_x_874) ;  /* 0x00001de27f007947 */ /* 0x000fea000b800000 */
[----:B------:R3:W4:Y:S02]  /*20890*/  SHFL.IDX PT, R8, R62, 0x1, 0x1f ;  /* 0x00201f003e087f89 */ /* 0x00072400000e0000 */
.L_x_916:
        /* <DEDUP_REMOVED lines=19> */
.L_x_917:
        /* <DEDUP_REMOVED lines=16> */
.L_x_918:
[----:B---3--:R-:W-:Y:S01]  /*20ad0*/  IMAD R0, R0, c[0x0][0x538], RZ ;  /* 0x00014e0000007a24 */ /* 0x008fe200078e02ff */
[----:B------:R-:W-:Y:S04]  /*20ae0*/  BSSY B1, `(.L_x_877) ;  /* 0x00000cf000017945 */ /* 0x000fe80003800000 */
[----:B----4-:R-:W-:-:S04]  /*20af0*/  IADD3 R8, R0, R8, RZ ;  /* 0x0000000800087210 */ /* 0x010fc80007ffe0ff */
[----:B--2---:R-:W-:-:S13]  /*20b00*/  ISETP.GT.AND P0, PT, R8, R9, PT ;  /* 0x000000090800720c */ /* 0x004fda0003f04270 */
[----:B------:R-:W-:Y:S05]  /*20b10*/  @P0 BRA `(.L_x_878) ;  /* 0x0000025000000947 */ /* 0x000fea0003800000 */
.L_x_882:
        /* <DEDUP_REMOVED lines=17> */
.L_x_919:
        /* <DEDUP_REMOVED lines=16> */
.L_x_920:
[----:B--2---:R-:W-:-:S05]  /*20d30*/  IMAD R0, R0, c[0x0][0x538], RZ ;  /* 0x00014e0000007a24 */ /* 0x004fca00078e02ff */
[----:B------:R-:W-:-:S04]  /*20d40*/  IADD3 R8, R0, R8, RZ ;  /* 0x0000000800087210 */ /* 0x000fc80007ffe0ff */
[----:B------:R-:W-:-:S13]  /*20d50*/  ISETP.GT.AND P0, PT, R8, R9, PT ;  /* 0x000000090800720c */ /* 0x000fda0003f04270 */
[----:B-1----:R-:W-:Y:S05]  /*20d60*/  @!P0 BRA `(.L_x_882) ;  /* 0xfffffdb000008947 */ /* 0x002fea000383ffff */
.L_x_878:
[----:B------:R-:W-:-:S05]  /*20d70*/  IADD3 R11, -R0, R8, RZ ;  /* 0x00000008000b7210 */ /* 0x000fca0007ffe1ff */
[----:B------:R-:W-:-:S05]  /*20d80*/  IMAD R0, R4, c[0x0][0x538], R11 ;  /* 0x00014e0004007a24 */ /* 0x000fca00078e020b */
[----:B------:R-:W-:Y:S01]  /*20d90*/  ISETP.GT.AND P0, PT, R0, R9, PT ;  /* 0x000000090000720c */ /* 0x000fe20003f04270 */
[----:B------:R-:W-:-:S12]  /*20da0*/  BRA.DIV ~URZ, `(.L_x_883) ;  /* 0x00001d027f007947 */ /* 0x000fd8000b800000 */
[----:B------:R-:W-:-:S03]  /*20db0*/  VOTE.ANY R10, PT, !P0 ;  /* 0x00000000000a7806 */ /* 0x000fc600040e0100 */
.L_x_921:
[----:B------:R-:W2:Y:S01]  /*20dc0*/  LDL.LU R0, [R1+0x2c] ;  /* 0x00002c0001007983 */ /* 0x000ea20000300800 */
[----:B------:R-:W2:Y:S02]  /*20dd0*/  POPC R8, R10 ;  /* 0x0000000a00087309 */ /* 0x000ea40000000000 */
[----:B--2---:R-:W-:-:S05]  /*20de0*/  IADD3 R0, R8, R0, RZ ;  /* 0x0000000008007210 */ /* 0x004fca0007ffe0ff */
[----:B------:R2:W-:Y:S01]  /*20df0*/  STL [R1+0x2c], R0 ;  /* 0x00002c0001007387 */ /* 0x0005e20000100800 */
[----:B------:R-:W-:Y:S05]  /*20e00*/  BRA.DIV ~URZ, `(.L_x_884) ;  /* 0x00001cf27f007947 */ /* 0x000fea000b800000 */
[----:B------:R3:W4:Y:S04]  /*20e10*/  SHFL.IDX PT, R12, R6, R8, 0x1f ;  /* 0x00001f08060c7589 */ /* 0x00072800000e0000 */
[----:B------:R3:W1:Y:S02]  /*20e20*/  SHFL.IDX PT, R7, R7, R8, 0x1f ;  /* 0x00001f0807077589 */ /* 0x00066400000e0000 */
.L_x_922:
[----:B------:R-:W-:Y:S01]  /*20e30*/  ISETP.NE.AND P0, PT, R10, RZ, PT ;  /* 0x000000ff0a00720c */ /* 0x000fe20003f05270 */
[----:B------:R-:W-:-:S12]  /*20e40*/  BSSY B0, `(.L_x_885) ;  /* 0x0000005000007945 */ /* 0x000fd80003800000 */
[----:B------:R-:W-:Y:S05]  /*20e50*/  @!P0 BRA `(.L_x_886) ;  /* 0x0000003000008947 */ /* 0x000fea0003800000 */
[----:B------:R-:W-:Y:S01]  /*20e60*/  IADD3 R3, R8, -0x1, RZ ;  /* 0xffffffff08037810 */ /* 0x000fe20007ffe0ff */
[----:B------:R-:W-:Y:S05]  /*20e70*/  BRA.DIV ~URZ, `(.L_x_887) ;  /* 0x00001d527f007947 */ /* 0x000fea000b800000 */
[----:B------:R2:W3:Y:S02]  /*20e80*/  SHFL.IDX PT, R13, R4, R3, 0x1f ;  /* 0x00001f03040d7589 */ /* 0x0004e400000e0000 */
.L_x_886:
[----:B------:R-:W-:Y:S05]  /*20e90*/  BSYNC B0 ;  /* 0x0000000000007941 */ /* 0x000fea0003800000 */
.L_x_885:
[----:B--23--:R-:W-:Y:S01]  /*20ea0*/  IMAD R0, R13, c[0x0][0x538], R11 ;  /* 0x00014e000d007a24 */ /* 0x00cfe200078e020b */
[----:B-1----:R-:W-:Y:S01]  /*20eb0*/  ISETP.NE.AND P0, PT, R7, 0x1, PT ;  /* 0x000000010700780c */ /* 0x002fe20003f05270 */
[----:B------:R-:W-:Y:S03]  /*20ec0*/  BSSY B0, `(.L_x_888) ;  /* 0x0000087000007945 */ /* 0x000fe60003800000 */
[----:B------:R1:W-:Y:S01]  /*20ed0*/  STL [R1+0x20], R0 ;  /* 0x0000200001007387 */ /* 0x0003e20000100800 */
[----:B------:R-:W-:-:S08]  /*20ee0*/  IADD3 R9, -R0, R9, RZ ;  /* 0x0000000900097210 */ /* 0x000fd00007ffe1ff */
[----:B------:R-:W-:Y:S05]  /*20ef0*/  @!P0 BRA `(.L_x_889) ;  /* 0x000003f000008947 */ /* 0x000fea0003800000 */
[-C--:B-1--4-:R-:W-:Y:S02]  /*20f00*/  IABS R0, R12.reuse ;  /* 0x0000000c00007213 */ /* 0x092fe40000000000 */
        /* <DEDUP_REMOVED lines=15> */
[----:B------:R-:W-:-:S04]  /*21000*/  IMAD.MOV R0, RZ, RZ, -R8 ;  /* 0x000000ffff007224 */ /* 0x000fc800078e0a08 */
[----:B------:R-:W-:Y:S02]  /*21010*/  IMAD.MOV.U32 R3, RZ, RZ, R0 ;  /* 0x000000ffff037224 */ /* 0x000fe400078e0000 */
        /* <DEDUP_REMOVED lines=13> */
[----:B-1----:R-:W-:-:S04]  /*210f0*/  IADD3 R2, RZ, -R3, RZ ;  /* 0x80000003ff027210 */ /* 0x002fc80007ffe0ff */
[----:B------:R-:W-:Y:S01]  /*21100*/  @!P1 IMAD.MOV R0, RZ, RZ, -R0 ;  /* 0x000000ffff009224 */ /* 0x000fe200078e0a00 */
[----:B------:R-:W-:Y:S01]  /*21110*/  @!P0 LOP3.LUT R0, RZ, R12, RZ, 0x33, !PT ;  /* 0x0000000cff008212 */ /* 0x000fe200078e33ff */
[----:B------:R-:W-:Y:S01]  /*21120*/  IMAD.MOV.U32 R4, RZ, RZ, R2 ;  /* 0x000000ffff047224 */ /* 0x000fe200078e0002 */
[----:B------:R-:W-:Y:S02]  /*21130*/  IABS R2, R7 ;  /* 0x0000000700027213 */ /* 0x000fe40000000000 */
[----:B------:R-:W-:Y:S01]  /*21140*/  IABS R8, R0 ;  /* 0x0000000000087213 */ /* 0x000fe20000000000 */
[----:B------:R-:W-:Y:S02]  /*21150*/  IMAD R4, R4, R5, RZ ;  /* 0x0000000504047224 */ /* 0x000fe400078e02ff */
[----:B------:R-:W-:Y:S01]  /*21160*/  IMAD.MOV R6, RZ, RZ, -R2 ;  /* 0x000000ffff067224 */ /* 0x000fe200078e0a02 */
[----:B------:R-:W-:-:S05]  /*21170*/  MOV R2, RZ ;  /* 0x000000ff00027202 */ /* 0x000fca0000000f00 */
        /* <DEDUP_REMOVED lines=16> */
[----:B------:R-:W-:Y:S01]  /*21280*/  IMAD.MOV R3, RZ, RZ, -R2 ;  /* 0x000000ffff037224 */ /* 0x000fe200078e0a02 */
[----:B------:R-:W-:-:S03]  /*21290*/  LEA R2, R7, R2, 0x18 ;  /* 0x0000000207027211 */ /* 0x000fc600078ec0ff */
[----:B------:R-:W-:Y:S02]  /*212a0*/  IMAD R3, R7, R3, R0 ;  /* 0x0000000307037224 */ /* 0x000fe400078e0200 */
[----:B------:R-:W-:Y:S02]  /*212b0*/  IMAD R0, R12, R4, R9 ;  /* 0x000000040c007224 */ /* 0x000fe400078e0209 */
[----:B------:R-:W-:-:S05]  /*212c0*/  IMAD R2, R3, 0x10000, R2 ;  /* 0x0001000003027824 */ /* 0x000fca00078e0202 */
[----:B------:R1:W-:Y:S01]  /*212d0*/  STL [R1+0x28], R2 ;  /* 0x0000280201007387 */ /* 0x0003e20000100800 */
[----:B------:R-:W-:Y:S05]  /*212e0*/  BRA `(.L_x_890) ;  /* 0x0000044000007947 */ /* 0x000fea0003800000 */
.L_x_889:
[----:B------:R-:W2:Y:S01]  /*212f0*/  LDL R3, [R1+0x2c] ;  /* 0x00002c0001037983 */ /* 0x000ea20000100800 */
[----:B------:R-:W-:-:S04]  /*21300*/  IMAD.MOV.U32 R2, RZ, RZ, 0x4 ;  /* 0x00000004ff027424 */ /* 0x000fc800078e00ff */
[----:B--2---:R-:W-:-:S05]  /*21310*/  IMAD.WIDE R2, R3, R2, c[0x0][0x590] ;  /* 0x0001640003027625 */ /* 0x004fca00078e0202 */
[----:B------:R-:W2:Y:S02]  /*21320*/  LDG.E R4, [R2.64] ;  /* 0x0000000802047981 */ /* 0x000ea4000c1e1900 */
[----:B--2-4-:R-:W-:-:S05]  /*21330*/  IMAD R11, R4, R12, RZ ;  /* 0x0000000c040b7224 */ /* 0x014fca00078e02ff */
        /* <DEDUP_REMOVED lines=35> */
[----:B------:R-:W-:Y:S01]  /*21570*/  MOV R7, R0 ;  /* 0x0000000000077202 */ /* 0x000fe20000000f00 */
[----:B------:R-:W-:Y:S02]  /*21580*/  IMAD.MOV.U32 R5, RZ, RZ, R2 ;  /* 0x000000ffff057224 */ /* 0x000fe400078e0002 */
[----:B------:R-:W-:-:S02]  /*21590*/  IMAD.MOV R0, RZ, RZ, -R9 ;  /* 0x000000ffff007224 */ /* 0x000fc400078e0a09 */
[----:B------:R-:W1:Y:S08]  /*215a0*/  I2F.RP R2, R5 ;  /* 0x0000000500027306 */ /* 0x000e700000209400 */
        /* <DEDUP_REMOVED lines=8> */
[----:B------:R-:W-:Y:S01]  /*21630*/  IMAD.HI.U32 R0, R3, R7, RZ ;  /* 0x0000000703007227 */ /* 0x000fe200078e00ff */
[----:B------:R-:W-:-:S03]  /*21640*/  IADD3 R3, R10, 0x1000000, R6 ;  /* 0x010000000a037810 */ /* 0x000fc60007ffe006 */
        /* <DEDUP_REMOVED lines=8> */
[----:B------:R-:W-:-:S06]  /*216d0*/  IMAD.MOV R2, RZ, RZ, -R4 ;  /* 0x000000ffff027224 */ /* 0x000fcc00078e0a04 */
[----:B------:R-:W-:-:S06]  /*216e0*/  @P2 IADD3 R0, R0, 0x1, RZ ;  /* 0x0000000100002810 */ /* 0x000fcc0007ffe0ff */
[----:B------:R-:W-:Y:S01]  /*216f0*/  @!P1 IMAD.MOV R0, RZ, RZ, -R0 ;  /* 0x000000ffff009224 */ /* 0x000fe200078e0a00 */
[----:B------:R-:W-:-:S05]  /*21700*/  @!P0 LOP3.LUT R0, RZ, R4, RZ, 0x33, !PT ;  /* 0x00000004ff008212 */ /* 0x000fca00078e33ff */
[----:B------:R-:W-:-:S05]  /*21710*/  IMAD R2, R0, R2, R3 ;  /* 0x0000000200027224 */ /* 0x000fca00078e0203 */
[----:B------:R1:W-:Y:S02]  /*21720*/  STL [R1+0x28], R2 ;  /* 0x0000280201007387 */ /* 0x0003e40000100800 */
.L_x_890:
[----:B------:R-:W-:Y:S05]  /*21730*/  BSYNC B0 ;  /* 0x0000000000007941 */ /* 0x000fea0003800000 */
.L_x_888:
[----:B------:R-:W-:-:S04]  /*21740*/  LOP3.LUT R0, RZ, R0, RZ, 0x33, !PT ;  /* 0x00000000ff007212 */ /* 0x000fc800078e33ff */
[----:B------:R-:W-:-:S05]  /*21750*/  IADD3 R0, R0, R12, RZ ;  /* 0x0000000c00007210 */ /* 0x000fca0007ffe0ff */
[----:B------:R2:W-:Y:S01]  /*21760*/  STL [R1+0x24], R0 ;  /* 0x0000240001007387 */ /* 0x0005e20000100800 */
[----:B------:R-:W-:Y:S05]  /*21770*/  BRA `(.L_x_891) ;  /* 0x0000005000007947 */ /* 0x000fea0003800000 */
.L_x_879:
[----:B------:R-:W-:Y:S01]  /*21780*/  MOV R0, c[0x0][0x53c] ;  /* 0x00014f0000007a02 */ /* 0x000fe20000000f00 */
[----:B------:R2:W-:Y:S04]  /*21790*/  STL [R1+0x20], R9 ;  /* 0x0000200901007387 */ /* 0x0005e80000100800 */
[----:B------:R2:W-:Y:S04]  /*217a0*/  STL [R1+0x24], RZ ;  /* 0x000024ff01007387 */ /* 0x0005e80000100800 */
[----:B------:R2:W-:Y:S04]  /*217b0*/  STL [R1+0x28], RZ ;  /* 0x000028ff01007387 */ /* 0x0005e80000100800 */
[----:B------:R2:W-:Y:S02]  /*217c0*/  STL [R1+0x2c], R0 ;  /* 0x00002c0001007387 */ /* 0x0005e40000100800 */
.L_x_891:
[----:B------:R-:W-:Y:S05]  /*217d0*/  BSYNC B1 ;  /* 0x0000000000017941 */ /* 0x000fea0003800000 */
.L_x_877:
        /* <DEDUP_REMOVED lines=9> */
.L_x_872:
[----:B--2---:R-:W2:Y:S02]  /*21870*/  LDL R0, [R1+0x2c] ;  /* 0x00002c0001007983 */ /* 0x004ea40000100800 */
[----:B--2---:R-:W-:-:S13]  /*21880*/  ISETP.GE.AND P0, PT, R0, c[0x0][0x53c], PT ;  /* 0x00014f0000007a0c */ /* 0x004fda0003f06270 */
[----:B-1----:R-:W-:Y:S01]  /*21890*/  @P0 CALL.REL.NOINC `(.L_x_892) ;  /* 0x0000001000000944 */ /* 0x002fe20003c00000 */
[----:B------:R-:W-:Y:S05]  /*218a0*/  BRA `(.L_x_893) ;  /* 0xfffdff3000007947 */ /* 0x000fea000383ffff */
.L_x_892:
[----:B------:R-:W-:Y:S05]  /*218b0*/  EXIT ;  /* 0x000000000000794d */ /* 0x000fea0003800000 */
.L_x_683:
[----:B------:R-:W-:Y:S01]  /*218c0*/  IMAD.MOV.U32 R0, RZ, RZ, R5 ;  /* 0x000000ffff007224 */ /* 0x000fe200078e0005 */
[----:B------:R-:W-:Y:S02]  /*218d0*/  MOV R2, 0x1 ;  /* 0x0000000100027802 */ /* 0x000fe40000000f00 */
[----:B------:R-:W-:Y:S02]  /*218e0*/  MOV R3, 0x21900 ;  /* 0x0002190000037802 */ /* 0x000fe40000000f00 */
[----:B------:R-:W-:Y:S05]  /*218f0*/  CALL.REL.NOINC `($__internal_16_$__cuda_sm70_shflsync_up_p) ;  /* 0x000013c000007944 */ /* 0x000fea0003c00000 */
[----:B------:R-:W-:Y:S01]  /*21900*/  MOV R0, R4 ;  /* 0x0000000400007202 */ /* 0x000fe20000000f00 */
[----:B------:R-:W-:Y:S05]  /*21910*/  BRA `(.L_x_894) ;  /* 0xfffdeb4000007947 */ /* 0x000fea000383ffff */
.L_x_684:
[----:B------:R-:W-:Y:S01]  /*21920*/  IMAD.MOV.U32 R0, RZ, RZ, R5 ;  /* 0x000000ffff007224 */ /* 0x000fe200078e0005 */
[----:B------:R-:W-:Y:S02]  /*21930*/  MOV R2, 0x2 ;  /* 0x0000000200027802 */ /* 0x000fe40000000f00 */
[----:B------:R-:W-:Y:S02]  /*21940*/  MOV R3, 0x21960 ;  /* 0x0002196000037802 */ /* 0x000fe40000000f00 */
[----:B------:R-:W-:Y:S05]  /*21950*/  CALL.REL.NOINC `($__internal_16_$__cuda_sm70_shflsync_up_p) ;  /* 0x0000136000007944 */ /* 0x000fea0003c00000 */
[----:B------:R-:W-:Y:S01]  /*21960*/  SEL R0, R4, RZ, P4 ;  /* 0x000000ff04007207 */ /* 0x000fe20002000000 */
[----:B------:R-:W-:Y:S01]  /*21970*/  IMAD.MOV.U32 R2, RZ, RZ, 0x4 ;  /* 0x00000004ff027424 */ /* 0x000fe200078e00ff */
[----:B------:R-:W-:-:S03]  /*21980*/  MOV R3, 0x219b0 ;  /* 0x000219b000037802 */ /* 0x000fc60000000f00 */
[----:B------:R-:W-:Y:S02]  /*21990*/  IMAD.IADD R0, R5, 0x1, R0 ;  /* 0x0000000105007824 */ /* 0x000fe400078e0200 */
        /* <DEDUP_REMOVED lines=14> */
[----:B------:R-:W-:Y:S01]  /*21a80*/  IMAD.IADD R4, R0, 0x1, R4 ;  /* 0x0000000100047824 */ /* 0x000fe200078e0204 */
[----:B------:R-:W-:-:S03]  /*21a90*/  MOV R0, 0x1f ;  /* 0x0000001f00007802 */ /* 0x000fc60000000f00 */
[----:B------:R-:W-:Y:S02]  /*21aa0*/  IMAD.MOV.U32 R5, RZ, RZ, R4 ;  /* 0x000000ffff057224 */ /* 0x000fe400078e0004 */
[----:B------:R-:W-:Y:S05]  /*21ab0*/  CALL.REL.NOINC `($__internal_15_$__cuda_sm70_shflsync_idx_p) ;  /* 0x000011b000007944 */ /* 0x000fea0003c00000 */
[----:B------:R-:W-:Y:S05]  /*21ac0*/  BRA `(.L_x_895) ;  /* 0xfffdea9000007947 */ /* 0x000fea000383ffff */
.L_x_686:
[----:B------:R-:W-:Y:S02]  /*21ad0*/  SEL R0, RZ, 0x1, P0 ;  /* 0x00000001ff007807 */ /* 0x000fe40000000000 */
[----:B------:R-:W-:Y:S02]  /*21ae0*/  MOV R2, 0x21b00 ;  /* 0x00021b0000027802 */ /* 0x000fe40000000f00 */
[----:B------:R-:W-:Y:S05]  /*21af0*/  CALL.REL.NOINC `($__internal_17_$__cuda_sm70_votesync_ballot) ;  /* 0x0000123000007944 */ /* 0x000fea0003c00000 */
[----:B------:R-:W-:Y:S01]  /*21b00*/  MOV R10, R0 ;  /* 0x00000000000a7202 */ /* 0x000fe20000000f00 */
[----:B------:R-:W-:Y:S05]  /*21b10*/  BRA `(.L_x_896) ;  /* 0xfffdead000007947 */ /* 0x000fea000383ffff */
.L_x_687:
[----:B------:R-:W-:Y:S01]  /*21b20*/  IMAD.MOV.U32 R5, RZ, RZ, R9 ;  /* 0x000000ffff057224 */ /* 0x000fe200078e0009 */
[----:B------:R-:W-:Y:S01]  /*21b30*/  MOV R3, R6 ;  /* 0x0000000600037202 */ /* 0x000fe20000000f00 */
[----:B-1----:R-:W-:Y:S01]  /*21b40*/  IMAD.MOV.U32 R0, RZ, RZ, 0x1f ;  /* 0x0000001fff007424 */ /* 0x002fe200078e00ff */
[----:B------:R-:W-:Y:S02]  /*21b50*/  MOV R2, 0x21b70 ;  /* 0x00021b7000027802 */ /* 0x000fe40000000f00 */
[----:B------:R-:W-:Y:S05]  /*21b60*/  CALL.REL.NOINC `($__internal_15_$__cuda_sm70_shflsync_idx_p) ;  /* 0x0000110000007944 */ /* 0x000fea0003c00000 */
[----:B------:R-:W-:Y:S01]  /*21b70*/  IMAD.MOV.U32 R12, RZ, RZ, R0 ;  /* 0x000000ffff0c7224 */ /* 0x000fe200078e0000 */
[----:B------:R-:W-:Y:S01]  /*21b80*/  MOV R5, R8 ;  /* 0x0000000800057202 */ /* 0x000fe20000000f00 */
[----:B------:R-:W-:Y:S01]  /*21b90*/  IMAD.MOV.U32 R7, RZ, RZ, RZ ;  /* 0x000000ffff077224 */ /* 0x000fe200078e00ff */
[----:B------:R-:W-:Y:S01]  /*21ba0*/  MOV R3, R6 ;  /* 0x0000000600037202 */ /* 0x000fe20000000f00 */
[----:B------:R-:W-:Y:S01]  /*21bb0*/  IMAD.MOV.U32 R0, RZ, RZ, 0x1f ;  /* 0x0000001fff007424 */ /* 0x000fe200078e00ff */
[----:B------:R-:W-:-:S02]  /*21bc0*/  MOV R2, 0x21be0 ;  /* 0x00021be000027802 */ /* 0x000fc40000000f00 */
[----:B------:R-:W-:Y:S05]  /*21bd0*/  CALL.REL.NOINC `($__internal_15_$__cuda_sm70_shflsync_idx_p) ;  /* 0x0000109000007944 */ /* 0x000fea0003c00000 */
[----:B------:R-:W-:Y:S01]  /*21be0*/  MOV R9, R0 ;  /* 0x0000000000097202 */ /* 0x000fe20000000f00 */
[----:B------:R-:W-:Y:S05]  /*21bf0*/  BRA `(.L_x_897) ;  /* 0xfffdea6000007947 */ /* 0x000fea000383ffff */
.L_x_690:
[----:B------:R-:W-:Y:S01]  /*21c00*/  IMAD.MOV.U32 R5, RZ, RZ, R4 ;  /* 0x000000ffff057224 */ /* 0x000fe200078e0004 */
[----:B-1----:R-:W-:-:S02]  /*21c10*/  MOV R0, 0x1f ;  /* 0x0000001f00007802 */ /* 0x002fc40000000f00 */
[----:B------:R-:W-:Y:S02]  /*21c20*/  MOV R2, 0x21c40 ;  /* 0x00021c4000027802 */ /* 0x000fe40000000f00 */
[----:B--234-:R-:W-:Y:S05]  /*21c30*/  CALL.REL.NOINC `($__internal_15_$__cuda_sm70_shflsync_idx_p) ;  /* 0x0000103000007944 */ /* 0x01cfea0003c00000 */
[----:B------:R-:W-:Y:S01]  /*21c40*/  MOV R7, R0 ;  /* 0x0000000000077202 */ /* 0x000fe20000000f00 */
[----:B------:R-:W-:Y:S05]  /*21c50*/  BRA `(.L_x_689) ;  /* 0xfffdea6000007947 */ /* 0x000fea000383ffff */
.L_x_831:
[----:B------:R-:W-:Y:S01]  /*21c60*/  IMAD.MOV.U32 R2, RZ, RZ, R251 ;  /* 0x000000ffff027224 */ /* 0x000fe200078e00fb */
[----:B------:R-:W-:Y:S02]  /*21c70*/  MOV R5, 0x2 ;  /* 0x0000000200057802 */ /* 0x000fe40000000f00 */
[----:B------:R-:W-:Y:S02]  /*21c80*/  MOV R6, 0x21ca0 ;  /* 0x00021ca000067802 */ /* 0x000fe40000000f00 */
[----:B-1----:R-:W-:Y:S05]  /*21c90*/  CALL.REL.NOINC `($__internal_14_$__cuda_sm70_shflsync_bfly_p) ;  /* 0x00000f9000007944 */ /* 0x002fea0003c00000 */
[----:B--2---:R-:W-:Y:S01]  /*21ca0*/  MOV R0, R2 ;  /* 0x0000000200007202 */ /* 0x004fe20000000f00 */
[----:B-1----:R-:W-:Y:S05]  /*21cb0*/  BRA `(.L_x_898) ;  /* 0xffffb88000007947 */ /* 0x002fea000383ffff */
.L_x_832:
[----:B------:R-:W-:Y:S01]  /*21cc0*/  IMAD.MOV.U32 R2, RZ, RZ, R0 ;  /* 0x000000ffff027224 */ /* 0x000fe200078e0000 */
[----:B------:R-:W-:Y:S02]  /*21cd0*/  MOV R5, 0x1 ;  /* 0x0000000100057802 */ /* 0x000fe40000000f00 */
[----:B------:R-:W-:Y:S02]  /*21ce0*/  MOV R6, 0x21d00 ;  /* 0x00021d0000067802 */ /* 0x000fe40000000f00 */
[----:B-12---:R-:W-:Y:S05]  /*21cf0*/  CALL.REL.NOINC `($__internal_14_$__cuda_sm70_shflsync_bfly_p) ;  /* 0x00000f3000007944 */ /* 0x006fea0003c00000 */
[----:B--2---:R-:W-:Y:S01]  /*21d00*/  FADD.FTZ R0, R0, R2 ;  /* 0x0000000200007221 */ /* 0x004fe20000010000 */
[----:B------:R-:W-:Y:S02]  /*21d10*/  MOV R2, R252 ;  /* 0x000000fc00027202 */ /* 0x000fe40000000f00 */
[----:B-1----:R-:W-:-:S02]  /*21d20*/  MOV R5, 0x2 ;  /* 0x0000000200057802 */ /* 0x002fc40000000f00 */
[----:B------:R-:W-:Y:S02]  /*21d30*/  MOV R6, 0x21d50 ;  /* 0x00021d5000067802 */ /* 0x000fe40000000f00 */
[----:B------:R-:W-:Y:S05]  /*21d40*/  CALL.REL.NOINC `($__internal_14_$__cuda_sm70_shflsync_bfly_p) ;  /* 0x00000ee000007944 */ /* 0x000fea0003c00000 */
[----:B--2---:R-:W-:Y:S01]  /*21d50*/  FADD.FTZ R4, R252, R2 ;  /* 0x00000002fc047221 */ /* 0x004fe20000010000 */
[----:B-1----:R-:W-:Y:S02]  /*21d60*/  MOV R5, 0x1 ;  /* 0x0000000100057802 */ /* 0x002fe40000000f00 */
[----:B------:R-:W-:Y:S02]  /*21d70*/  MOV R6, 0x21da0 ;  /* 0x00021da000067802 */ /* 0x000fe40000000f00 */
[----:B------:R-:W-:Y:S02]  /*21d80*/  MOV R2, R4 ;  /* 0x0000000400027202 */ /* 0x000fe40000000f00 */
[----:B------:R-:W-:Y:S05]  /*21d90*/  CALL.REL.NOINC `($__internal_14_$__cuda_sm70_shflsync_bfly_p) ;  /* 0x00000e9000007944 */ /* 0x000fea0003c00000 */
[----:B--2---:R-:W-:Y:S01]  /*21da0*/  MOV R6, R2 ;  /* 0x0000000200067202 */ /* 0x004fe20000000f00 */
[----:B-1----:R-:W-:Y:S05]  /*21db0*/  BRA `(.L_x_899) ;  /* 0xffffb7f000007947 */ /* 0x002fea000383ffff */
.L_x_839:
[----:B--234-:R-:W-:Y:S01]  /*21dc0*/  IMAD.MOV.U32 R5, RZ, RZ, R6 ;  /* 0x000000ffff057224 */ /* 0x01cfe200078e0006 */
[----:B------:R-:W-:Y:S01]  /*21dd0*/  MOV R3, RZ ;  /* 0x000000ff00037202 */ /* 0x000fe20000000f00 */
[----:B------:R-:W-:Y:S01]  /*21de0*/  IMAD.MOV.U32 R0, RZ, RZ, 0x181f ;  /* 0x0000181fff007424 */ /* 0x000fe200078e00ff */
[----:B------:R-:W-:Y:S02]  /*21df0*/  MOV R2, 0x21e10 ;  /* 0x00021e1000027802 */ /* 0x000fe40000000f00 */
[----:B-1----:R-:W-:Y:S05]  /*21e00*/  CALL.REL.NOINC `($__internal_15_$__cuda_sm70_shflsync_idx_p) ;  /* 0x00000e6000007944 */ /* 0x002fea0003c00000 */
[----:B------:R-:W-:Y:S01]  /*21e10*/  MOV R9, R0 ;  /* 0x0000000000097202 */ /* 0x000fe20000000f00 */
[----:B------:R-:W-:Y:S05]  /*21e20*/  BRA `(.L_x_900) ;  /* 0xffffcd4000007947 */ /* 0x000fea000383ffff */
.L_x_840:
[----:B------:R-:W-:Y:S01]  /*21e30*/  IMAD.MOV.U32 R5, RZ, RZ, R8 ;  /* 0x000000ffff057224 */ /* 0x000fe200078e0008 */
[----:B------:R-:W-:Y:S01]  /*21e40*/  MOV R3, RZ ;  /* 0x000000ff00037202 */ /* 0x000fe20000000f00 */
[----:B------:R-:W-:Y:S01]  /*21e50*/  IMAD.MOV.U32 R0, RZ, RZ, 0x181f ;  /* 0x0000181fff007424 */ /* 0x000fe200078e00ff */
[----:B------:R-:W-:-:S02]  /*21e60*/  MOV R2, 0x21e80 ;  /* 0x00021e8000027802 */ /* 0x000fc40000000f00 */
[----:B-123--:R-:W-:Y:S05]  /*21e70*/  CALL.REL.NOINC `($__internal_15_$__cuda_sm70_shflsync_idx_p) ;  /* 0x00000df000007944 */ /* 0x00efea0003c00000 */
[----:B------:R-:W-:Y:S01]  /*21e80*/  MOV R2, R0 ;  /* 0x0000000000027202 */ /* 0x000fe20000000f00 */
[----:B------:R-:W-:Y:S05]  /*21e90*/  BRA `(.L_x_901) ;  /* 0xffffccf000007947 */ /* 0x000fea000383ffff */
.L_x_843:
[----:B--2---:R-:W-:Y:S01]  /*21ea0*/  IMAD.MOV.U32 R5, RZ, RZ, R6 ;  /* 0x000000ffff057224 */ /* 0x004fe200078e0006 */
[----:B------:R-:W-:Y:S01]  /*21eb0*/  MOV R3, 0x1 ;  /* 0x0000000100037802 */ /* 0x000fe20000000f00 */
[----:B------:R-:W-:Y:S01]  /*21ec0*/  IMAD.MOV.U32 R0, RZ, RZ, 0x181f ;  /* 0x0000181fff007424 */ /* 0x000fe200078e00ff */
[----:B------:R-:W-:-:S02]  /*21ed0*/  MOV R2, 0x21ef0 ;  /* 0x00021ef000027802 */ /* 0x000fc40000000f00 */
[----:B-1-34-:R-:W-:Y:S05]  /*21ee0*/  CALL.REL.NOINC `($__internal_15_$__cuda_sm70_shflsync_idx_p) ;  /* 0x00000d8000007944 */ /* 0x01afea0003c00000 */
[----:B------:R-:W-:Y:S01]  /*21ef0*/  IMAD.MOV.U32 R9, RZ, RZ, R0 ;  /* 0x000000ffff097224 */ /* 0x000fe200078e0000 */
[----:B------:R-:W-:Y:S01]  /*21f00*/  MOV R3, 0x1 ;  /* 0x0000000100037802 */ /* 0x000fe20000000f00 */
[----:B------:R-:W-:Y:S01]  /*21f10*/  IMAD.MOV.U32 R5, RZ, RZ, R8 ;  /* 0x000000ffff057224 */ /* 0x000fe200078e0008 */
[----:B------:R-:W-:-:S02]  /*21f20*/  MOV R0, 0x181f ;  /* 0x0000181f00007802 */ /* 0x000fc40000000f00 */
[----:B------:R-:W-:Y:S02]  /*21f30*/  MOV R2, 0x21f50 ;  /* 0x00021f5000027802 */ /* 0x000fe40000000f00 */
[----:B------:R-:W-:Y:S05]  /*21f40*/  CALL.REL.NOINC `($__internal_15_$__cuda_sm70_shflsync_idx_p) ;  /* 0x00000d2000007944 */ /* 0x000fea0003c00000 */
[----:B------:R-:W-:Y:S01]  /*21f50*/  MOV R2, R0 ;  /* 0x0000000000027202 */ /* 0x000fe20000000f00 */
[----:B------:R-:W-:Y:S05]  /*21f60*/  BRA `(.L_x_902) ;  /* 0xffffcd1000007947 */ /* 0x000fea000383ffff */
.L_x_846:
[----:B--2---:R-:W-:Y:S01]  /*21f70*/  IMAD.MOV.U32 R5, RZ, RZ, R6 ;  /* 0x000000ffff057224 */ /* 0x004fe200078e0006 */
[----:B------:R-:W-:Y:S01]  /*21f80*/  MOV R3, 0x2 ;  /* 0x0000000200037802 */ /* 0x000fe20000000f00 */
[----:B------:R-:W-:Y:S01]  /*21f90*/  IMAD.MOV.U32 R0, RZ, RZ, 0x181f ;  /* 0x0000181fff007424 */ /* 0x000fe200078e00ff */
[----:B------:R-:W-:Y:S02]  /*21fa0*/  MOV R2, 0x21fc0 ;  /* 0x00021fc000027802 */ /* 0x000fe40000000f00 */
[----:B-1-34-:R-:W-:Y:S05]  /*21fb0*/  CALL.REL.NOINC `($__internal_15_$__cuda_sm70_shflsync_idx_p) ;  /* 0x00000cb000007944 */ /* 0x01afea0003c00000 */
[----:B------:R-:W-:Y:S01]  /*21fc0*/  MOV R9, R0 ;  /* 0x0000000000097202 */ /* 0x000fe20000000f00 */
[----:B------:R-:W-:Y:S05]  /*21fd0*/  BRA `(.L_x_903) ;  /* 0xffffcd9000007947 */ /* 0x000fea000383ffff */
.L_x_847:
[----:B--2---:R-:W-:Y:S01]  /*21fe0*/  IMAD.MOV.U32 R5, RZ, RZ, R8 ;  /* 0x000000ffff057224 */ /* 0x004fe200078e0008 */
[----:B------:R-:W-:Y:S01]  /*21ff0*/  MOV R3, 0x2 ;  /* 0x0000000200037802 */ /* 0x000fe20000000f00 */
[----:B------:R-:W-:Y:S01]  /*22000*/  IMAD.MOV.U32 R0, RZ, RZ, 0x181f ;  /* 0x0000181fff007424 */ /* 0x000fe200078e00ff */
[----:B------:R-:W-:Y:S02]  /*22010*/  MOV R2, 0x22030 ;  /* 0x0002203000027802 */ /* 0x000fe40000000f00 */
[----:B-1-34-:R-:W-:Y:S05]  /*22020*/  CALL.REL.NOINC `($__internal_15_$__cuda_sm70_shflsync_idx_p) ;  /* 0x00000c4000007944 */ /* 0x01afea0003c00000 */
[----:B------:R-:W-:Y:S01]  /*22030*/  MOV R2, R0 ;  /* 0x0000000000027202 */ /* 0x000fe20000000f00 */
[----:B------:R-:W-:Y:S05]  /*22040*/  BRA `(.L_x_904) ;  /* 0xffffcd4000007947 */ /* 0x000fea000383ffff */
.L_x_850:
[----:B---3--:R-:W-:Y:S01]  /*22050*/  IMAD.MOV.U32 R5, RZ, RZ, R6 ;  /* 0x000000ffff057224 */ /* 0x008fe200078e0006 */
[----:B------:R-:W-:Y:S01]  /*22060*/  MOV R3, 0x3 ;  /* 0x0000000300037802 */ /* 0x000fe20000000f00 */
[----:B------:R-:W-:Y:S01]  /*22070*/  IMAD.MOV.U32 R0, RZ, RZ, 0x181f ;  /* 0x0000181fff007424 */ /* 0x000fe200078e00ff */
[----:B----4-:R-:W-:-:S02]  /*22080*/  MOV R2, 0x220a0 ;  /* 0x000220a000027802 */ /* 0x010fc40000000f00 */
[----:B-12---:R-:W-:Y:S05]  /*22090*/  CALL.REL.NOINC `($__internal_15_$__cuda_sm70_shflsync_idx_p) ;  /* 0x00000bd000007944 */ /* 0x006fea0003c00000 */
[----:B------:R-:W-:Y:S01]  /*220a0*/  IMAD.MOV.U32 R6, RZ, RZ, R0 ;  /* 0x000000ffff067224 */ /* 0x000fe200078e0000 */
[----:B------:R-:W-:Y:S01]  /*220b0*/  MOV R3, 0x3 ;  /* 0x0000000300037802 */ /* 0x000fe20000000f00 */
[----:B------:R-:W-:Y:S01]  /*220c0*/  IMAD.MOV.U32 R5, RZ, RZ, R8 ;  /* 0x000000ffff057224 */ /* 0x000fe200078e0008 */
[----:B------:R-:W-:-:S02]  /*220d0*/  MOV R0, 0x181f ;  /* 0x0000181f00007802 */ /* 0x000fc40000000f00 */
[----:B------:R-:W-:Y:S02]  /*220e0*/  MOV R2, 0x22100 ;  /* 0x0002210000027802 */ /* 0x000fe40000000f00 */
[----:B------:R-:W-:Y:S05]  /*220f0*/  CALL.REL.NOINC `($__internal_15_$__cuda_sm70_shflsync_idx_p) ;  /* 0x00000b7000007944 */ /* 0x000fea0003c00000 */
[----:B------:R-:W-:Y:S05]  /*22100*/  BRA `(.L_x_905) ;  /* 0xffffcd8000007947 */ /* 0x000fea000383ffff */
.L_x_852:
[----:B------:R-:W-:Y:S01]  /*22110*/  IMAD.MOV.U32 R5, RZ, RZ, R14 ;  /* 0x000000ffff057224 */ /* 0x000fe200078e000e */
[----:B------:R-:W-:Y:S01]  /*22120*/  MOV R3, RZ ;  /* 0x000000ff00037202 */ /* 0x000fe20000000f00 */
[----:B------:R-:W-:Y:S01]  /*22130*/  IMAD.MOV.U32 R0, RZ, RZ, 0x1c1f ;  /* 0x00001c1fff007424 */ /* 0x000fe200078e00ff */
[----:B------:R-:W-:Y:S02]  /*22140*/  MOV R2, 0x22160 ;  /* 0x0002216000027802 */ /* 0x000fe40000000f00 */
[----:B------:R-:W-:Y:S05]  /*22150*/  CALL.REL.NOINC `($__internal_15_$__cuda_sm70_shflsync_idx_p) ;  /* 0x00000b1000007944 */ /* 0x000fea0003c00000 */
[----:B------:R-:W-:Y:S01]  /*22160*/  MOV R4, R0 ;  /* 0x0000000000047202 */ /* 0x000fe20000000f00 */
[----:B------:R-:W-:Y:S05]  /*22170*/  BRA `(.L_x_906) ;  /* 0xffffd00000007947 */ /* 0x000fea000383ffff */
.L_x_853:
[----:B------:R-:W-:Y:S01]  /*22180*/  IMAD.MOV.U32 R5, RZ, RZ, R28 ;  /* 0x000000ffff057224 */ /* 0x000fe200078e001c */
[----:B------:R-:W-:Y:S01]  /*22190*/  MOV R3, RZ ;  /* 0x000000ff00037202 */ /* 0x000fe20000000f00 */
[----:B------:R-:W-:Y:S01]  /*221a0*/  IMAD.MOV.U32 R0, RZ, RZ, 0x1c1f ;  /* 0x00001c1fff007424 */ /* 0x000fe200078e00ff */
[----:B------:R-:W-:Y:S02]  /*221b0*/  MOV R2, 0x221d0 ;  /* 0x000221d000027802 */ /* 0x000fe40000000f00 */
[----:B-12---:R-:W-:Y:S05]  /*221c0*/  CALL.REL.NOINC `($__internal_15_$__cuda_sm70_shflsync_idx_p) ;  /* 0x00000aa000007944 */ /* 0x006fea0003c00000 */
[----:B------:R-:W-:Y:S05]  /*221d0*/  BRA `(.L_x_907) ;  /* 0xffffcfc000007947 */ /* 0x000fea000383ffff */
.L_x_856:
[----:B------:R-:W-:Y:S01]  /*221e0*/  IMAD.MOV.U32 R5, RZ, RZ, R14 ;  /* 0x000000ffff057224 */ /* 0x000fe200078e000e */
[----:B----4-:R-:W-:Y:S01]  /*221f0*/  MOV R3, 0x1 ;  /* 0x0000000100037802 */ /* 0x010fe20000000f00 */
[----:B------:R-:W-:Y:S01]  /*22200*/  IMAD.MOV.U32 R0, RZ, RZ, 0x1c1f ;  /* 0x00001c1fff007424 */ /* 0x000fe200078e00ff */
[----:B------:R-:W-:-:S02]  /*22210*/  MOV R2, 0x22230 ;  /* 0x0002223000027802 */ /* 0x000fc40000000f00 */
[----:B-123--:R-:W-:Y:S05]  /*22220*/  CALL.REL.NOINC `($__internal_15_$__cuda_sm70_shflsync_idx_p) ;  /* 0x00000a4000007944 */ /* 0x00efea0003c00000 */
[----:B------:R-:W-:Y:S01]  /*22230*/  IMAD.MOV.U32 R4, RZ, RZ, R0 ;  /* 0x000000ffff047224 */ /* 0x000fe200078e0000 */
[----:B------:R-:W-:Y:S01]  /*22240*/  MOV R3, 0x1 ;  /* 0x0000000100037802 */ /* 0x000fe20000000f00 */
[----:B------:R-:W-:Y:S01]  /*22250*/  IMAD.MOV.U32 R5, RZ, RZ, R28 ;  /* 0x000000ffff057224 */ /* 0x000fe200078e001c */
[----:B------:R-:W-:-:S02]  /*22260*/  MOV R0, 0x1c1f ;  /* 0x00001c1f00007802 */ /* 0x000fc40000000f00 */
[----:B------:R-:W-:Y:S02]  /*22270*/  MOV R2, 0x22290 ;  /* 0x0002229000027802 */ /* 0x000fe40000000f00 */
[----:B------:R-:W-:Y:S05]  /*22280*/  CALL.REL.NOINC `($__internal_15_$__cuda_sm70_shflsync_idx_p) ;  /* 0x000009e000007944 */ /* 0x000fea0003c00000 */
[----:B------:R-:W-:Y:S05]  /*22290*/  BRA `(.L_x_908) ;  /* 0xffffd56000007947 */ /* 0x000fea000383ffff */
.L_x_860:
[----:B------:R-:W-:Y:S01]  /*222a0*/  IMAD.MOV.U32 R5, RZ, RZ, R6 ;  /* 0x000000ffff057224 */ /* 0x000fe200078e0006 */
[----:B------:R-:W-:Y:S01]  /*222b0*/  MOV R3, RZ ;  /* 0x000000ff00037202 */ /* 0x000fe20000000f00 */
[----:B------:R-:W-:Y:S01]  /*222c0*/  IMAD.MOV.U32 R0, RZ, RZ, 0x181f ;  /* 0x0000181fff007424 */ /* 0x000fe200078e00ff */
[----:B------:R-:W-:Y:S02]  /*222d0*/  MOV R2, 0x222f0 ;  /* 0x000222f000027802 */ /* 0x000fe40000000f00 */
[----:B--2---:R-:W-:Y:S05]  /*222e0*/  CALL.REL.NOINC `($__internal_15_$__cuda_sm70_shflsync_idx_p) ;  /* 0x0000098000007944 */ /* 0x004fea0003c00000 */
[----:B------:R-:W-:Y:S01]  /*222f0*/  MOV R10, R0 ;  /* 0x00000000000a7202 */ /* 0x000fe20000000f00 */
[----:B------:R-:W-:Y:S05]  /*22300*/  BRA `(.L_x_909) ;  /* 0xffffe0a000007947 */ /* 0x000fea000383ffff */
.L_x_861:
[----:B------:R-:W-:Y:S01]  /*22310*/  IMAD.MOV.U32 R5, RZ, RZ, R9 ;  /* 0x000000ffff057224 */ /* 0x000fe200078e0009 */
[----:B------:R-:W-:Y:S01]  /*22320*/  MOV R3, RZ ;  /* 0x000000ff00037202 */ /* 0x000fe20000000f00 */
[----:B------:R-:W-:Y:S01]  /*22330*/  IMAD.MOV.U32 R0, RZ, RZ, 0x181f ;  /* 0x0000181fff007424 */ /* 0x000fe200078e00ff */
[----:B------:R-:W-:Y:S02]  /*22340*/  MOV R2, 0x22360 ;  /* 0x0002236000027802 */ /* 0x000fe40000000f00 */
[----:B-123--:R-:W-:Y:S05]  /*22350*/  CALL.REL.NOINC `($__internal_15_$__cuda_sm70_shflsync_idx_p) ;  /* 0x0000091000007944 */ /* 0x00efea0003c00000 */
[----:B------:R-:W-:Y:S01]  /*22360*/  MOV R2, R0 ;  /* 0x0000000000027202 */ /* 0x000fe20000000f00 */
[----:B------:R-:W-:Y:S05]  /*22370*/  BRA `(.L_x_910) ;  /* 0xffffe05000007947 */ /* 0x000fea000383ffff */
.L_x_864:
[----:B-1----:R-:W-:Y:S01]  /*22380*/  IMAD.MOV.U32 R5, RZ, RZ, R6 ;  /* 0x000000ffff057224 */ /* 0x002fe200078e0006 */
[----:B------:R-:W-:Y:S01]  /*22390*/  MOV R3, 0x1 ;  /* 0x0000000100037802 */ /* 0x000fe20000000f00 */
[----:B------:R-:W-:Y:S01]  /*223a0*/  IMAD.MOV.U32 R0, RZ, RZ, 0x181f ;  /* 0x0000181fff007424 */ /* 0x000fe200078e00ff */
[----:B------:R-:W-:-:S02]  /*223b0*/  MOV R2, 0x223d0 ;  /* 0x000223d000027802 */ /* 0x000fc40000000f00 */
[----:B--234-:R-:W-:Y:S05]  /*223c0*/  CALL.REL.NOINC `($__internal_15_$__cuda_sm70_shflsync_idx_p) ;  /* 0x000008a000007944 */ /* 0x01cfea0003c00000 */
        /* <DEDUP_REMOVED lines=8> */
.L_x_867:
[----:B-1----:R-:W-:Y:S01]  /*22450*/  IMAD.MOV.U32 R5, RZ, RZ, R6 ;  /* 0x000000ffff057224 */ /* 0x002fe200078e0006 */
[----:B------:R-:W-:Y:S01]  /*22460*/  MOV R3, 0x2 ;  /* 0x0000000200037802 */ /* 0x000fe20000000f00 */
[----:B------:R-:W-:Y:S01]  /*22470*/  IMAD.MOV.U32 R0, RZ, RZ, 0x181f ;  /* 0x0000181fff007424 */ /* 0x000fe200078e00ff */
[----:B------:R-:W-:Y:S02]  /*22480*/  MOV R2, 0x224a0 ;  /* 0x000224a000027802 */ /* 0x000fe40000000f00 */
[----:B--234-:R-:W-:Y:S05]  /*22490*/  CALL.REL.NOINC `($__internal_15_$__cuda_sm70_shflsync_idx_p) ;  /* 0x000007d000007944 */ /* 0x01cfea0003c00000 */
[----:B------:R-:W-:Y:S01]  /*224a0*/  MOV R10, R0 ;  /* 0x00000000000a7202 */ /* 0x000fe20000000f00 */
[----:B------:R-:W-:Y:S05]  /*224b0*/  BRA `(.L_x_912) ;  /* 0xffffe10000007947 */ /* 0x000fea000383ffff */
.L_x_868:
[----:B-1----:R-:W-:Y:S01]  /*224c0*/  IMAD.MOV.U32 R5, RZ, RZ, R9 ;  /* 0x000000ffff057224 */ /* 0x002fe200078e0009 */
[----:B------:R-:W-:Y:S01]  /*224d0*/  MOV R3, 0x2 ;  /* 0x0000000200037802 */ /* 0x000fe20000000f00 */
[----:B------:R-:W-:Y:S01]  /*224e0*/  IMAD.MOV.U32 R0, RZ, RZ, 0x181f ;  /* 0x0000181fff007424 */ /* 0x000fe200078e00ff */
[----:B------:R-:W-:Y:S02]  /*224f0*/  MOV R2, 0x22510 ;  /* 0x0002251000027802 */ /* 0x000fe40000000f00 */
[----:B--234-:R-:W-:Y:S05]  /*22500*/  CALL.REL.NOINC `($__internal_15_$__cuda_sm70_shflsync_idx_p) ;  /* 0x0000076000007944 */ /* 0x01cfea0003c00000 */
[----:B------:R-:W-:Y:S01]  /*22510*/  MOV R2, R0 ;  /* 0x0000000000027202 */ /* 0x000fe20000000f00 */
[----:B------:R-:W-:Y:S05]  /*22520*/  BRA `(.L_x_913) ;  /* 0xffffe0b000007947 */ /* 0x000fea000383ffff */
.L_x_871:
        /* <DEDUP_REMOVED lines=13> */
.L_x_873:
[----:B------:R-:W-:Y:S01]  /*22600*/  IMAD.MOV.U32 R5, RZ, RZ, R62 ;  /* 0x000000ffff057224 */ /* 0x000fe200078e003e */
[----:B------:R-:W-:Y:S01]  /*22610*/  MOV R3, RZ ;  /* 0x000000ff00037202 */ /* 0x000fe20000000f00 */
[----:B------:R-:W-:Y:S01]  /*22620*/  IMAD.MOV.U32 R0, RZ, RZ, 0x1f ;  /* 0x0000001fff007424 */ /* 0x000fe200078e00ff */
[----:B------:R-:W-:Y:S02]  /*22630*/  MOV R2, 0x22650 ;  /* 0x0002265000027802 */ /* 0x000fe40000000f00 */
[----:B------:R-:W-:Y:S05]  /*22640*/  CALL.REL.NOINC `($__internal_15_$__cuda_sm70_shflsync_idx_p) ;  /* 0x0000062000007944 */ /* 0x000fea0003c00000 */
[----:B------:R-:W-:Y:S01]  /*22650*/  MOV R9, R0 ;  /* 0x0000000000097202 */ /* 0x000fe20000000f00 */
[----:B------:R-:W-:Y:S05]  /*22660*/  BRA `(.L_x_915) ;  /* 0xffffe21000007947 */ /* 0x000fea000383ffff */
.L_x_874:
[----:B------:R-:W-:Y:S01]  /*22670*/  IMAD.MOV.U32 R5, RZ, RZ, R62 ;  /* 0x000000ffff057224 */ /* 0x000fe200078e003e */
[----:B------:R-:W-:Y:S01]  /*22680*/  MOV R3, 0x1 ;  /* 0x0000000100037802 */ /* 0x000fe20000000f00 */
[----:B------:R-:W-:Y:S01]  /*22690*/  IMAD.MOV.U32 R0, RZ, RZ, 0x1f ;  /* 0x0000001fff007424 */ /* 0x000fe200078e00ff */
[----:B------:R-:W-:Y:S02]  /*226a0*/  MOV R2, 0x226c0 ;  /* 0x000226c000027802 */ /* 0x000fe40000000f00 */
[----:B-12---:R-:W-:Y:S05]  /*226b0*/  CALL.REL.NOINC `($__internal_15_$__cuda_sm70_shflsync_idx_p) ;  /* 0x000005b000007944 */ /* 0x006fea0003c00000 */
[----:B------:R-:W-:Y:S01]  /*226c0*/  MOV R8, R0 ;  /* 0x0000000000087202 */ /* 0x000fe20000000f00 */
[----:B------:R-:W-:Y:S05]  /*226d0*/  BRA `(.L_x_916) ;  /* 0xffffe1c000007947 */ /* 0x000fea000383ffff */
.L_x_875:
[----:B------:R-:W-:Y:S02]  /*226e0*/  MOV R2, 0x1 ;  /* 0x0000000100027802 */ /* 0x000fe40000000f00 */
[----:B------:R-:W-:-:S02]  /*226f0*/  MOV R3, 0x22710 ;  /* 0x0002271000037802 */ /* 0x000fc40000000f00 */
[----:B-1234-:R-:W-:Y:S05]  /*22700*/  CALL.REL.NOINC `($__internal_16_$__cuda_sm70_shflsync_up_p) ;  /* 0x000005b000007944 */ /* 0x01efea0003c00000 */
[----:B------:R-:W-:Y:S05]  /*22710*/  BRA `(.L_x_917) ;  /* 0xffffe2b000007947 */ /* 0x000fea000383ffff */
.L_x_876:
[----:B------:R-:W-:Y:S02]  /*22720*/  MOV R2, 0x2 ;  /* 0x0000000200027802 */ /* 0x000fe40000000f00 */
[----:B------:R-:W-:-:S02]  /*22730*/  MOV R3, 0x22750 ;  /* 0x0002275000037802 */ /* 0x000fc40000000f00 */
[----:B--2-4-:R-:W-:Y:S05]  /*22740*/  CALL.REL.NOINC `($__internal_16_$__cuda_sm70_shflsync_up_p) ;  /* 0x0000057000007944 */ /* 0x014fea0003c00000 */
[----:B------:R-:W-:Y:S01]  /*22750*/  SEL R3, R4, RZ, P1 ;  /* 0x000000ff04037207 */ /* 0x000fe20000800000 */
[----:B------:R-:W-:-:S04]  /*22760*/  IMAD.MOV.U32 R2, RZ, RZ, 0x4 ;  /* 0x00000004ff027424 */ /* 0x000fc800078e00ff */
[----:B------:R-:W-:Y:S01]  /*22770*/  IMAD.IADD R0, R0, 0x1, R3 ;  /* 0x0000000100007824 */ /* 0x000fe200078e0203 */
        /* <DEDUP_REMOVED lines=20> */
.L_x_880:
[----:B------:R-:W-:Y:S02]  /*228c0*/  MOV R2, 0x1 ;  /* 0x0000000100027802 */ /* 0x000fe40000000f00 */
[----:B------:R-:W-:Y:S02]  /*228d0*/  MOV R3, 0x228f0 ;  /* 0x000228f000037802 */ /* 0x000fe40000000f00 */
[----:B------:R-:W-:Y:S05]  /*228e0*/  CALL.REL.NOINC `($__internal_16_$__cuda_sm70_shflsync_up_p) ;  /* 0x000003d000007944 */ /* 0x000fea0003c00000 */
[----:B------:R-:W-:Y:S01]  /*228f0*/  MOV R2, R4 ;  /* 0x0000000400027202 */ /* 0x000fe20000000f00 */
[----:B------:R-:W-:Y:S05]  /*22900*/  BRA `(.L_x_919) ;  /* 0xffffe32000007947 */ /* 0x000fea000383ffff */
.L_x_881:
        /* <DEDUP_REMOVED lines=26> */
.L_x_883:
[----:B------:R-:W-:Y:S02]  /*22ab0*/  SEL R0, RZ, 0x1, P0 ;  /* 0x00000001ff007807 */ /* 0x000fe40000000000 */
[----:B------:R-:W-:Y:S02]  /*22ac0*/  MOV R2, 0x22ae0 ;  /* 0x00022ae000027802 */ /* 0x000fe40000000f00 */
[----:B-1----:R-:W-:Y:S05]  /*22ad0*/  CALL.REL.NOINC `($__internal_17_$__cuda_sm70_votesync_ballot) ;  /* 0x0000025000007944 */ /* 0x002fea0003c00000 */
[----:B------:R-:W-:Y:S01]  /*22ae0*/  MOV R10, R0 ;  /* 0x00000000000a7202 */ /* 0x000fe20000000f00 */
[----:B------:R-:W-:Y:S05]  /*22af0*/  BRA `(.L_x_921) ;  /* 0xffffe2c000007947 */ /* 0x000fea000383ffff */
.L_x_884:
[----:B------:R-:W-:Y:S01]  /*22b00*/  IMAD.MOV.U32 R5, RZ, RZ, R6 ;  /* 0x000000ffff057224 */ /* 0x000fe200078e0006 */
[----:B------:R-:W-:Y:S01]  /*22b10*/  MOV R3, R8 ;  /* 0x0000000800037202 */ /* 0x000fe20000000f00 */
[----:B--2---:R-:W-:Y:S01]  /*22b20*/  IMAD.MOV.U32 R0, RZ, RZ, 0x1f ;  /* 0x0000001fff007424 */ /* 0x004fe200078e00ff */
[----:B------:R-:W-:Y:S02]  /*22b30*/  MOV R2, 0x22b50 ;  /* 0x00022b5000027802 */ /* 0x000fe40000000f00 */
[----:B-1----:R-:W-:Y:S05]  /*22b40*/  CALL.REL.NOINC `($__internal_15_$__cuda_sm70_shflsync_idx_p) ;  /* 0x0000012000007944 */ /* 0x002fea0003c00000 */
[----:B------:R-:W-:Y:S01]  /*22b50*/  IMAD.MOV.U32 R12, RZ, RZ, R0 ;  /* 0x000000ffff0c7224 */ /* 0x000fe200078e0000 */
[----:B------:R-:W-:Y:S01]  /*22b60*/  MOV R3, R8 ;  /* 0x0000000800037202 */ /* 0x000fe20000000f00 */
[----:B------:R-:W-:Y:S01]  /*22b70*/  IMAD.MOV.U32 R5, RZ, RZ, R7 ;  /* 0x000000ffff057224 */ /* 0x000fe200078e0007 */
[----:B------:R-:W-:Y:S02]  /*22b80*/  MOV R0, 0x1f ;  /* 0x0000001f00007802 */ /* 0x000fe40000000f00 */
[----:B------:R-:W-:-:S02]  /*22b90*/  MOV R2, 0x22bb0 ;  /* 0x00022bb000027802 */ /* 0x000fc40000000f00 */
[----:B------:R-:W-:Y:S05]  /*22ba0*/  CALL.REL.NOINC `($__internal_15_$__cuda_sm70_shflsync_idx_p) ;  /* 0x000000c000007944 */ /* 0x000fea0003c00000 */
[----:B------:R-:W-:Y:S01]  /*22bb0*/  MOV R7, R0 ;  /* 0x0000000000077202 */ /* 0x000fe20000000f00 */
[----:B------:R-:W-:Y:S05]  /*22bc0*/  BRA `(.L_x_922) ;  /* 0xffffe26000007947 */ /* 0x000fea000383ffff */
.L_x_887:
[----:B------:R-:W-:Y:S01]  /*22bd0*/  IMAD.MOV.U32 R5, RZ, RZ, R4 ;  /* 0x000000ffff057224 */ /* 0x000fe200078e0004 */
[----:B--2---:R-:W-:-:S02]  /*22be0*/  MOV R0, 0x1f ;  /* 0x0000001f00007802 */ /* 0x004fc40000000f00 */
[----:B------:R-:W-:Y:S02]  /*22bf0*/  MOV R2, 0x22c10 ;  /* 0x00022c1000027802 */ /* 0x000fe40000000f00 */
[----:B-1-34-:R-:W-:Y:S05]  /*22c00*/  CALL.REL.NOINC `($__internal_15_$__cuda_sm70_shflsync_idx_p) ;  /* 0x0000006000007944 */ /* 0x01afea0003c00000 */
[----:B------:R-:W-:Y:S01]  /*22c10*/  MOV R13, R0 ;  /* 0x00000000000d7202 */ /* 0x000fe20000000f00 */
[----:B------:R-:W-:Y:S05]  /*22c20*/  BRA `(.L_x_886) ;  /* 0xffffe26000007947 */ /* 0x000fea000383ffff */
        .weak           $__internal_14_$__cuda_sm70_shflsync_bfly_p
        .type           $__internal_14_$__cuda_sm70_shflsync_bfly_p,@function
        .size           $__internal_14_$__cuda_sm70_shflsync_bfly_p,($__internal_15_$__cuda_sm70_shflsync_idx_p - $__internal_14_$__cuda_sm70_shflsync_bfly_p)
$__internal_14_$__cuda_sm70_shflsync_bfly_p:
[----:B------:R-:W-:Y:S01]  /*22c30*/  MOV R7, 0x0 ;  /* 0x0000000000077802 */ /* 0x000fe20000000f00 */
[----:B------:R-:W-:Y:S04]  /*22c40*/  WARPSYNC R8 ;  /* 0x0000000800007348 */ /* 0x000fe80003800000 */
[----:B------:R1:W2:Y:S01]  /*22c50*/  SHFL.BFLY PT, R2, R2, R5, R9 ;  /* 0x0c00000502027389 */ /* 0x0002a200000e0009 */
[----:B------:R-:W-:Y:S05]  /*22c60*/  RET.REL.NODEC R6 `(_ZN7cutlass13device_kernelIN5flash19enable_sm80_to_sm89INS1_16FlashAttnFwdSm80INS1_25CollectiveMainloopFwdSm80ILi8ELi1ELb1EN4cute5tupleIJNS5_1CILi128EEENS7_ILi96EEES8_EEELi128ENS_10bfloat16_tEfNS_4arch4Sm80ELb0ELb1ELb1ELb1ELb0ELb1ELb1ELb1EEENS1_21CollectiveEpilogueFwdINS6_IJS8_S8_S9_EEENS6_IJNS7_ILi1EEESH_SH_EEESB_SD_Li256ELb1ELb1ELb1ELb0EEENS1_36VarlenDynamicPersistentTileSchedulerILi128ELi96ELi256ELi256ELb1ELb1ELb0ELb1ELb0ELb1EEEEEEEEEvNT_6ParamsE) ;  /* 0xfffdd39006007950 */ /* 0x000fea0003c3ffff */
        .weak           $__internal_15_$__cuda_sm70_shflsync_idx_p
        .type           $__internal_15_$__cuda_sm70_shflsync_idx_p,@function
        .size           $__internal_15_$__cuda_sm70_shflsync_idx_p,($__internal_16_$__cuda_sm70_shflsync_up_p - $__internal_15_$__cuda_sm70_shflsync_idx_p)
$__internal_15_$__cuda_sm70_shflsync_idx_p:
[----:B------:R-:W-:-:S04]  /*22c70*/  MOV R50, 0xffffffff ;  /* 0xffffffff00327802 */ /* 0x000fc80000000f00 */
[----:B------:R-:W-:Y:S04]  /*22c80*/  WARPSYNC R50 ;  /* 0x0000003200007348 */ /* 0x000fe80003800000 */
[----:B------:R1:W2:Y:S02]  /*22c90*/  SHFL.IDX PT, R0, R5, R3, R0 ;  /* 0x0000000305007389 */ /* 0x0002a400000e0000 */
[----:B-1----:R-:W-:-:S04]  /*22ca0*/  MOV R3, 0x0 ;  /* 0x0000000000037802 */ /* 0x002fc80000000f00 */
[----:B--2---:R-:W-:Y:S05]  /*22cb0*/  RET.REL.NODEC R2 `(_ZN7cutlass13device_kernelIN5flash19enable_sm80_to_sm89INS1_16FlashAttnFwdSm80INS1_25CollectiveMainloopFwdSm80ILi8ELi1ELb1EN4cute5tupleIJNS5_1CILi128EEENS7_ILi96EEES8_EEELi128ENS_10bfloat16_tEfNS_4arch4Sm80ELb0ELb1ELb1ELb1ELb0ELb1ELb1ELb1EEENS1_21CollectiveEpilogueFwdINS6_IJS8_S8_S9_EEENS6_IJNS7_ILi1EEESH_SH_EEESB_SD_Li256ELb1ELb1ELb1ELb0EEENS1_36VarlenDynamicPersistentTileSchedulerILi128ELi96ELi256ELi256ELb1ELb1ELb0ELb1ELb0ELb1EEEEEEEEEvNT_6ParamsE) ;  /* 0xfffdd34002007950 */ /* 0x004fea0003c3ffff */
        .weak           $__internal_16_$__cuda_sm70_shflsync_up_p
        .type           $__internal_16_$__cuda_sm70_shflsync_up_p,@function
        .size           $__internal_16_$__cuda_sm70_shflsync_up_p,($__internal_17_$__cuda_sm70_votesync_ballot - $__internal_16_$__cuda_sm70_shflsync_up_p)
$__internal_16_$__cuda_sm70_shflsync_up_p:
[----:B------:R-:W-:Y:S02]  /*22cc0*/  IMAD.MOV.U32 R4, RZ, RZ, RZ ;  /* 0x000000ffff047224 */ /* 0x000fe400078e00ff */
[----:B------:R-:W-:-:S04]  /*22cd0*/  IMAD.MOV.U32 R10, RZ, RZ, -0x1 ;  /* 0xffffffffff0a7424 */ /* 0x000fc800078e00ff */
[----:B------:R-:W-:Y:S04]  /*22ce0*/  WARPSYNC R10 ;  /* 0x0000000a00007348 */ /* 0x000fe80003800000 */
[----:B------:R1:W2:Y:S02]  /*22cf0*/  SHFL.UP PT, R4, R0, R2, R4 ;  /* 0x0400000200047389 */ /* 0x0002a400000e0004 */
[----:B-1----:R-:W-:Y:S02]  /*22d00*/  MOV R2, R3 ;  /* 0x0000000300027202 */ /* 0x002fe40000000f00 */
[----:B------:R-:W-:-:S04]  /*22d10*/  MOV R3, 0x0 ;  /* 0x0000000000037802 */ /* 0x000fc80000000f00 */
[----:B--2---:R-:W-:Y:S05]  /*22d20*/  RET.REL.NODEC R2 `(_ZN7cutlass13device_kernelIN5flash19enable_sm80_to_sm89INS1_16FlashAttnFwdSm80INS1_25CollectiveMainloopFwdSm80ILi8ELi1ELb1EN4cute5tupleIJNS5_1CILi128EEENS7_ILi96EEES8_EEELi128ENS_10bfloat16_tEfNS_4arch4Sm80ELb0ELb1ELb1ELb1ELb0ELb1ELb1ELb1EEENS1_21CollectiveEpilogueFwdINS6_IJS8_S8_S9_EEENS6_IJNS7_ILi1EEESH_SH_EEESB_SD_Li256ELb1ELb1ELb1ELb0EEENS1_36VarlenDynamicPersistentTileSchedulerILi128ELi96ELi256ELi256ELb1ELb1ELb0ELb1ELb0ELb1EEEEEEEEEvNT_6ParamsE) ;  /* 0xfffdd2d002007950 */ /* 0x004fea0003c3ffff */
        .weak           $__internal_17_$__cuda_sm70_votesync_ballot
        .type           $__internal_17_$__cuda_sm70_votesync_ballot,@function
        .size           $__internal_17_$__cuda_sm70_votesync_ballot,(.L_x_2694 - $__internal_17_$__cuda_sm70_votesync_ballot)
$__internal_17_$__cuda_sm70_votesync_ballot:
[----:B------:R-:W-:Y:S01]  /*22d30*/  ISETP.NE.U32.AND P0, PT, R0, 0x1, PT ;  /* 0x000000010000780c */ /* 0x000fe20003f05070 */
[----:B------:R-:W-:-:S04]  /*22d40*/  IMAD.MOV.U32 R3, RZ, RZ, -0x1 ;  /* 0xffffffffff037424 */ /* 0x000fc800078e00ff */
[----:B------:R-:W-:Y:S08]  /*22d50*/  WARPSYNC R3 ;  /* 0x0000000300007348 */ /* 0x000ff00003800000 */
[----:B------:R-:W-:-:S04]  /*22d60*/  VOTE.ANY R0, PT, !P0 ;  /* 0x0000000000007806 */ /* 0x000fc800040e0100 */
[----:B------:R-:W-:Y:S01]  /*22d70*/  LOP3.LUT R0, R0, R3, RZ, 0xc0, !PT ;  /* 0x0000000300007212 */ /* 0x000fe200078ec0ff */
[----:B------:R-:W-:-:S04]  /*22d80*/  IMAD.MOV.U32 R3, RZ, RZ, 0x0 ;  /* 0x00000000ff037424 */ /* 0x000fc800078e00ff */
[----:B------:R-:W-:Y:S05]  /*22d90*/  RET.REL.NODEC R2 `(_ZN7cutlass13device_kernelIN5flash19enable_sm80_to_sm89INS1_16FlashAttnFwdSm80INS1_25CollectiveMainloopFwdSm80ILi8ELi1ELb1EN4cute5tupleIJNS5_1CILi128EEENS7_ILi96EEES8_EEELi128ENS_10bfloat16_tEfNS_4arch4Sm80ELb0ELb1ELb1ELb1ELb0ELb1ELb1ELb1EEENS1_21CollectiveEpilogueFwdINS6_IJS8_S8_S9_EEENS6_IJNS7_ILi1EEESH_SH_EEESB_SD_Li256ELb1ELb1ELb1ELb0EEENS1_36VarlenDynamicPersistentTileSchedulerILi128ELi96ELi256ELi256ELb1ELb1ELb0ELb1ELb0ELb1EEEEEEEEEvNT_6ParamsE) ;  /* 0xfffdd26002007950 */ /* 0x000fea0003c3ffff */
.L_x_923:
        /* <DEDUP_REMOVED lines=14> */
.L_x_2694:


//--------------------- .text._ZN7cutlass13device_kernelIN5flash19enable_sm80_to_sm89INS1_16FlashAttnFwdSm80INS1_25CollectiveMainloopFwdSm80ILi4ELi1ELb0EN4cute5tupleIJNS5_1CILi128EEENS7_ILi64EEES8_EEELi128ENS_10bfloat16_tEfNS_4arch4Sm80ELb1ELb0ELb1ELb0ELb0ELb0ELb1ELb1EEENS1_21CollectiveEpilogueFwdINS6_IJS8_S8_S9_EEENS6_IJNS7_ILi1EEESH_SH_EEESB_SD_Li128ELb0ELb1ELb1ELb0EEENS1_30DynamicPersistentTileSchedulerILi128ELi128ELb1ELb1ELb0EEEEEEEEEvNT_6ParamsE --------------------------
	.section	.text._ZN7cutlass13device_kernelIN5flash19enable_sm80_to_sm89INS1_16FlashAttnFwdSm80INS1_25CollectiveMainloopFwdSm80ILi4ELi1ELb0EN4cute5tupleIJNS5_1CILi128EEENS7_ILi64EEES8_EEELi128ENS_10bfloat16_tEfNS_4arch4Sm80ELb1ELb0ELb1ELb0ELb0ELb0ELb1ELb1EEENS1_21CollectiveEpilogueFwdINS6_IJS8_S8_S9_EEENS6_IJNS7_ILi1EEESH_SH_EEESB_SD_Li128ELb0ELb1ELb1ELb0EEENS1_30DynamicPersistentTileSchedulerILi128ELi128ELb1ELb1ELb0EEEEEEEEEvNT_6ParamsE,"ax",@progbits
	.sectioninfo	@"SHI_REGISTERS=255"
	.align	128
.text._ZN7cutlass13device_kernelIN5flash19enable_sm80_to_sm89INS1_16FlashAttnFwdSm80INS1_25CollectiveMainloopFwdSm80ILi4ELi1ELb0EN4cute5tupleIJNS5_1CILi128EEENS7_ILi64EEES8_EEELi128ENS_10bfloat16_tEfNS_4arch4Sm80ELb1ELb0ELb1ELb0ELb0ELb0ELb1ELb1EEENS1_21CollectiveEpilogueFwdINS6_IJS8_S8_S9_EEENS6_IJNS7_ILi1EEESH_SH_EEESB_SD_Li128ELb0ELb1ELb1ELb0EEENS1_30DynamicPersistentTileSchedulerILi128ELi128ELb1ELb1ELb0EEEEEEEEEvNT_6ParamsE:
        .type           _ZN7cutlass13device_kernelIN5flash19enable_sm80_to_sm89INS1_16FlashAttnFwdSm80INS1_25CollectiveMainloopFwdSm80ILi4ELi1ELb0EN4cute5tupleIJNS5_1CILi128EEENS7_ILi64EEES8_EEELi128ENS_10bfloat16_tEfNS_4arch4Sm80ELb1ELb0ELb1ELb0ELb0ELb0ELb1ELb1EEENS1_21CollectiveEpilogueFwdINS6_IJS8_S8_S9_EEENS6_IJNS7_ILi1EEESH_SH_EEESB_SD_Li128ELb0ELb1ELb1ELb0EEENS1_30DynamicPersistentTileSchedulerILi128ELi128ELb1ELb1ELb0EEEEEEEEEvNT_6ParamsE,@function
        .size           _ZN7cutlass13device_kernelIN5flash19enable_sm80_to_sm89INS1_16FlashAttnFwdSm80INS1_25CollectiveMainloopFwdSm80ILi4ELi1ELb0EN4cute5tupleIJNS5_1CILi128EEENS7_ILi64EEES8_EEELi128ENS_10bfloat16_tEfNS_4arch4Sm80ELb1ELb0ELb1ELb0ELb0ELb0ELb1ELb1EEENS1_21CollectiveEpilogueFwdINS6_IJS8_S8_S9_EEENS6_IJNS7_ILi1EEESH_SH_EEESB_SD_Li128ELb0ELb1ELb1ELb0EEENS1_30DynamicPersistentTileSchedulerILi128ELi128ELb1ELb1ELb0EEEEEEEEEvNT_6ParamsE,(.L_x_2699 - _ZN7cutlass13device_kernelIN5flash19enable_sm80_to_sm89INS1_16FlashAttnFwdSm80INS1_25CollectiveMainloopFwdSm80ILi4ELi1ELb0EN4cute5tupleIJNS5_1CILi128EEENS7_ILi64EEES8_EEELi128ENS_10bfloat16_tEfNS_4arch4Sm80ELb1ELb0ELb1ELb0ELb0ELb0ELb1ELb1EEENS1_21CollectiveEpilogueFwdINS6_IJS8_S8_S9_EEENS6_IJNS7_ILi1EEESH_SH_EEESB_SD_Li128ELb0ELb1ELb1ELb0EEENS1_30DynamicPersistentTileSchedulerILi128ELi128ELb1ELb1ELb0EEEEEEEEEvNT_6ParamsE)
        .other          _ZN7cutlass13device_kernelIN5flash19enable_sm80_to_sm89INS1_16FlashAttnFwdSm80INS1_25CollectiveMainloopFwdSm80ILi4ELi1ELb0EN4cute5tupleIJNS5_1CILi128EEENS7_ILi64EEES8_EEELi128ENS_10bfloat16_tEfNS_4arch4Sm80ELb1ELb0ELb1ELb0ELb0ELb0ELb1ELb1EEENS1_21CollectiveEpilogueFwdINS6_IJS8_S8_S9_EEENS6_IJNS7_ILi1EEESH_SH_EEESB_SD_Li128ELb0ELb1ELb1ELb0EEENS1_30DynamicPersistentTileSchedulerILi128ELi128ELb1ELb1ELb0EEEEEEEEEvNT_6ParamsE,@"STO_CUDA_ENTRY STV_DEFAULT"
_ZN7cutlass13device_kernelIN5flash19enable_sm80_to_sm89INS1_16FlashAttnFwdSm80INS1_25CollectiveMainloopFwdSm80ILi4ELi1ELb0EN4cute5tupleIJNS5_1CILi128EEENS7_ILi64EEES8_EEELi128ENS_10bfloat16_tEfNS_4arch4Sm80ELb1ELb0ELb1ELb0ELb0ELb0ELb1ELb1EEENS1_21CollectiveEpilogueFwdINS6_IJS8_S8_S9_EEENS6_IJNS7_ILi1EEESH_SH_EEESB_SD_Li128ELb0ELb1ELb1ELb0EEENS1_30DynamicPersistentTileSchedulerILi128ELi128ELb1ELb1ELb0EEEEEEEEEvNT_6ParamsE:
[----:B------:R-:W-:-:S03]  /*0000*/  MOV R1, c[0x0][0x28] ;  /* 0x00000a0000017a02 */ /* 0x000fc60000000f00 */
[----:B------:R-:W1:Y:S01]  /*0010*/  S2R R17, SR_TID.X ;  /* 0x0000000000117919 */ /* 0x000e620000002100 */
[----:B------:R-:W-:-:S03]  /*0020*/  IADD3 R1, R1, -0x98, RZ ;  /* 0xffffff6801017810 */ /* 0x000fc60007ffe0ff */
[----:B------:R-:W2:Y:S01]  /*0030*/  S2R R16, SR_CTAID.X ;  /* 0x0000000000107919 */ /* 0x000ea20000002500 */
[----:B-1----:R-:W-:-:S05]  /*0040*/  SHF.R.U32.HI R0, RZ, 0x5, R17 ;  /* 0x00000005ff007819 */ /* 0x002fca0000011611 */
[----:B------:R-:W1:Y:S04]  /*0050*/  SHFL.IDX PT, R2, R0, RZ, 0x1f ;  /* 0x00001fff00027589 */ /* 0x000e6800000e0000 */
[----:B------:R-:W3:Y:S01]  /*0060*/  SHFL.IDX PT, R0, R0, RZ, 0x1f ;  /* 0x00001fff00007589 */ /* 0x000ee200000e0000 */
[----:B-1----:R-:W-:Y:S01]  /*0070*/  ISETP.GE.AND P0, PT, R2, 0x1, PT ;  /* 0x000000010200780c */ /* 0x002fe20003f06270 */
[----:B---3--:R1:W3:-:S12]  /*0080*/  R2UR UR6, R0 ;  /* 0x00000000000673c2 */ /* 0x0082d800000e0000 */
[----:B------:R-:W-:Y:S06]  /*0090*/  @P0 BAR.ARV 0x4, 0x80 ;  /* 0x0102000000000b1d */ /* 0x000fec0000002000 */
[----:B--2---:R-:W-:-:S13]  /*00a0*/  ISETP.GE.AND P0, PT, R16, c[0x0][0x538], PT ;  /* 0x00014e0010007a0c */ /* 0x004fda0003f06270 */
[----:B------:R-:W-:Y:S05]  /*00b0*/  @P0 EXIT ;  /* 0x000000000000094d */ /* 0x000fea0003800000 */
[----:B-1-3--:R-:W-:Y:S01]  /*00c0*/  SHF.R.S32.HI R15, RZ, 0x1f, R17 ;  /* 0x0000001fff0f7819 */ /* 0x00afe20000011411 */
[----:B------:R-:W-:Y:S01]  /*00d0*/  IMAD.MOV.U32 R228, RZ, RZ, 0x40 ;  /* 0x00000040ffe47424 */ /* 0x000fe200078e00ff */
[----:B------:R-:W-:Y:S02]  /*00e0*/  ULDC.64 UR8, c[0x0][0x118] ;  /* 0x0000460000087ab9 */ /* 0x000fe40000000a00 */
[CC--:B------:R-:W-:Y:S02]  /*00f0*/  LEA.HI R12, R15.reuse, R17.reuse, RZ, 0x3 ;  /* 0x000000110f0c7211 */ /* 0x0c0fe400078f18ff */
[CC--:B------:R-:W-:Y:S02]  /*0100*/  LEA.HI R4, R15.reuse, R17.reuse, RZ, 0x4 ;  /* 0x000000110f047211 */ /* 0x0c0fe400078f20ff */
[----:B------:R-:W-:Y:S02]  /*0110*/  LEA.HI R0, R15, R17, RZ, 0x2 ;  /* 0x000000110f007211 */ /* 0x000fe400078f10ff */
[----:B------:R-:W-:-:S02]  /*0120*/  SHF.R.S32.HI R20, RZ, 0x3, R12 ;  /* 0x00000003ff147819 */ /* 0x000fc4000001140c */
[----:B------:R-:W-:Y:S02]  /*0130*/  LOP3.LUT R2, R4, 0xfffffff0, RZ, 0xc0, !PT ;  /* 0xfffffff004027812 */ /* 0x000fe400078ec0ff */
[----:B------:R-:W-:Y:S01]  /*0140*/  LOP3.LUT R3, R12, 0xfffffff8, RZ, 0xc0, !PT ;  /* 0xfffffff80c037812 */ /* 0x000fe200078ec0ff */
[----:B------:R-:W-:Y:S01]  /*0150*/  IMAD.SHL.U32 R6, R20, 0x40, RZ ;  /* 0x0000004014067824 */ /* 0x000fe200078e00ff */
[----:B------:R-:W-:Y:S01]  /*0160*/  LOP3.LUT R0, R0, 0xfffffffc, RZ, 0xc0, !PT ;  /* 0xfffffffc00007812 */ /* 0x000fe200078ec0ff */
[C---:B------:R-:W-:Y:S01]  /*0170*/  IMAD.IADD R2, R17.reuse, 0x1, -R2 ;  /* 0x0000000111027824 */ /* 0x040fe200078e0a02 */
[----:B------:R-:W-:Y:S01]  /*0180*/  SHF.R.S32.HI R5, RZ, 0x4, R4 ;  /* 0x00000004ff057819 */ /* 0x000fe20000011404 */
[C---:B------:R-:W-:Y:S02]  /*0190*/  IMAD.IADD R9, R17.reuse, 0x1, -R3 ;  /* 0x0000000111097824 */ /* 0x040fe400078e0a03 */
[----:B------:R-:W-:Y:S01]  /*01a0*/  IMAD.IADD R3, R17, 0x1, -R0 ;  /* 0x0000000111037824 */ /* 0x000fe200078e0a00 */
[----:B------:R-:W-:Y:S01]  /*01b0*/  LEA.HI R4, R4, R5, RZ, 0x1 ;  /* 0x0000000504047211 */ /* 0x000fe200078f08ff */
[----:B------:R-:W-:Y:S01]  /*01c0*/  IMAD.SHL.U32 R18, R9, 0x8, RZ ;  /* 0x0000000809127824 */ /* 0x000fe200078e00ff */
[----:B------:R-:W-:-:S02]  /*01d0*/  LOP3.LUT R0, R6, 0x1c0, RZ, 0xc0, !PT ;  /* 0x000001c006007812 */ /* 0x000fc400078ec0ff */
[----:B------:R-:W-:Y:S02]  /*01e0*/  LOP3.LUT R6, R4, 0xfffffffe, RZ, 0xc0, !PT ;  /* 0xfffffffe04067812 */ /* 0x000fe400078ec0ff */
[----:B------:R-:W-:Y:S01]  /*01f0*/  SHF.R.S32.HI R4, RZ, 0x1f, R2 ;  /* 0x0000001fff047819 */ /* 0x000fe20000011402 */
[----:B------:R-:W-:Y:S01]  /*0200*/  STL [R1+0x48], R18 ;  /* 0x0000481201007387 */ /* 0x000fe20000100800 */
[----:B------:R-:W-:Y:S01]  /*0210*/  LEA.HI R8, R3, R3, RZ, 0x1 ;  /* 0x0000000303087211 */ /* 0x000fe200078f08ff */
[----:B------:R-:W-:Y:S01]  /*0220*/  IMAD.IADD R13, R5, 0x1, -R6 ;  /* 0x00000001050d7824 */ /* 0x000fe200078e0a06 */
[----:B------:R-:W-:Y:S02]  /*0230*/  LOP3.LUT R7, R0, 0x38, R18, 0xf8, !PT ;  /* 0x0000003800077812 */ /* 0x000fe400078ef812 */
[----:B------:R-:W-:Y:S02]  /*0240*/  LEA.HI R11, R4, R2, RZ, 0x3 ;  /* 0x00000002040b7211 */ /* 0x000fe400078f18ff */
[----:B------:R-:W-:-:S02]  /*0250*/  SHF.R.U32.HI R0, RZ, 0x3, R0 ;  /* 0x00000003ff007819 */ /* 0x000fc40000011600 */
[----:B------:R-:W-:Y:S02]  /*0260*/  LOP3.LUT R4, R8, 0x1ffffffe, RZ, 0xc0, !PT ;  /* 0x1ffffffe08047812 */ /* 0x000fe400078ec0ff */
[----:B------:R-:W-:Y:S02]  /*0270*/  LOP3.LUT R10, R7, R0, RZ, 0x3c, !PT ;  /* 0x00000000070a7212 */ /* 0x000fe400078e3cff */
[----:B------:R-:W-:Y:S01]  /*0280*/  LOP3.LUT R0, R11, 0xfffffff8, RZ, 0xc0, !PT ;  /* 0xfffffff80b007812 */ /* 0x000fe200078ec0ff */
[----:B------:R-:W-:Y:S01]  /*0290*/  IMAD.IADD R14, R3, 0x1, -R4 ;  /* 0x00000001030e7824 */ /* 0x000fe200078e0a04 */
[-C--:B------:R-:W-:Y:S01]  /*02a0*/  LEA.HI R5, R15, R17.reuse, RZ, 0x5 ;  /* 0x000000110f057211 */ /* 0x080fe200078f28ff */
[----:B------:R-:W-:Y:S01]  /*02b0*/  IMAD.SHL.U32 R3, R9, 0x40, RZ ;  /* 0x0000004009037824 */ /* 0x000fe200078e00ff */
[----:B------:R-:W-:Y:S01]  /*02c0*/  LEA.HI R4, R15, R17, RZ, 0x6 ;  /* 0x000000110f047211 */ /* 0x000fe200078f30ff */
[----:B------:R-:W-:Y:S01]  /*02d0*/  IMAD.IADD R7, R2, 0x1, -R0 ;  /* 0x0000000102077824 */ /* 0x000fe200078e0a00 */
[----:B------:R-:W-:-:S02]  /*02e0*/  SHF.R.S32.HI R231, RZ, 0x5, R5 ;  /* 0x00000005ffe77819 */ /* 0x000fc40000011405 */
[----:B------:R-:W-:Y:S01]  /*02f0*/  LOP3.LUT R0, R3, 0x1c0, RZ, 0xc0, !PT ;  /* 0x000001c003007812 */ /* 0x000fe200078ec0ff */
[----:B------:R-:W-:Y:S01]  /*0300*/  IMAD.SHL.U32 R4, R4, 0x8, RZ ;  /* 0x0000000804047824 */ /* 0x000fe200078e00ff */
[----:B------:R-:W-:Y:S02]  /*0310*/  SHF.R.S32.HI R2, RZ, 0x1f, R5 ;  /* 0x0000001fff027819 */ /* 0x000fe40000011405 */
[----:B------:R-:W-:Y:S02]  /*0320*/  LOP3.LUT R6, R0, 0x8, R12, 0xf8, !PT ;  /* 0x0000000800067812 */ /* 0x000fe400078ef80c */
[----:B------:R-:W-:Y:S02]  /*0330*/  SHF.R.U32.HI R3, RZ, 0x3, R0 ;  /* 0x00000003ff037819 */ /* 0x000fe40000011600 */
[----:B------:R-:W-:Y:S01]  /*0340*/  LEA.HI R0, R2, R231, RZ, 0x2 ;  /* 0x000000e702007211 */ /* 0x000fe200078f10ff */
[----:B------:R-:W-:Y:S01]  /*0350*/  IMAD.SHL.U32 R2, R13, 0x8, RZ ;  /* 0x000000080d027824 */ /* 0x000fe200078e00ff */
[----:B------:R-:W-:-:S02]  /*0360*/  LOP3.LUT R5, R5, 0xffffffe0, RZ, 0xc0, !PT ;  /* 0xffffffe005057812 */ /* 0x000fc400078ec0ff */
[----:B------:R-:W-:Y:S01]  /*0370*/  LOP3.LUT R12, R6, R3, RZ, 0x3c, !PT ;  /* 0x00000003060c7212 */ /* 0x000fe200078e3cff */
[----:B------:R-:W-:Y:S01]  /*0380*/  IMAD.SHL.U32 R3, R7, 0x40, RZ ;  /* 0x0000004007037824 */ /* 0x000fe200078e00ff */
[----:B------:R-:W-:Y:S01]  /*0390*/  LOP3.LUT R0, R0, 0xffffffc, RZ, 0xc0, !PT ;  /* 0x0ffffffc00007812 */ /* 0x000fe200078ec0ff */
[----:B------:R-:W-:Y:S01]  /*03a0*/  IMAD.IADD R17, R17, 0x1, -R5 ;  /* 0x0000000111117824 */ /* 0x000fe200078e0a05 */
[----:B------:R-:W-:Y:S01]  /*03b0*/  LOP3.LUT R10, R10, 0x7ffffe00, R4, 0xf8, !PT ;  /* 0x7ffffe000a0a7812 */ /* 0x000fe200078ef804 */
[----:B------:R-:W-:Y:S01]  /*03c0*/  IMAD.SHL.U32 R4, R8, 0x20, RZ ;  /* 0x0000002008047824 */ /* 0x000fe200078e00ff */
[----:B------:R-:W-:Y:S01]  /*03d0*/  LOP3.LUT P3, RZ, R7, 0x2, RZ, 0xc0, !PT ;  /* 0x0000000207ff7812 */ /* 0x000fe2000786c0ff */
[----:B------:R-:W-:Y:S01]  /*03e0*/  IMAD.IADD R8, R231, 0x1, -R0 ;  /* 0x00000001e7087824 */ /* 0x000fe200078e0a00 */
[----:B------:R-:W-:Y:S01]  /*03f0*/  LOP3.LUT R0, R3, 0x1c0, RZ, 0xc0, !PT ;  /* 0x000001c003007812 */ /* 0x000fe200078ec0ff */
[----:B------:R-:W-:Y:S01]  /*0400*/  IMAD.SHL.U32 R3, R11, 0x40, RZ ;  /* 0x000000400b037824 */ /* 0x000fe200078e00ff */
[----:B------:R-:W-:Y:S01]  /*0410*/  SHF.R.S32.HI R6, RZ, 0x1f, R17 ;  /* 0x0000001fff067819 */ /* 0x000fe20000011411 */
[----:B------:R-:W-:Y:S01]  /*0420*/  IMAD.SHL.U32 R244, R10, 0x2, RZ ;  /* 0x000000020af47824 */ /* 0x000fe200078e00ff */
[----:B------:R-:W-:-:S02]  /*0430*/  LOP3.LUT R2, R0, 0x8, R2, 0xf8, !PT ;  /* 0x0000000800027812 */ /* 0x000fc400078ef802 */
[----:B------:R-:W-:Y:S02]  /*0440*/  SHF.R.U32.HI R0, RZ, 0x3, R0 ;  /* 0x00000003ff007819 */ /* 0x000fe40000011600 */
[----:B------:R-:W-:Y:S02]  /*0450*/  LOP3.LUT R3, R3, 0xfffffe00, RZ, 0xc0, !PT ;  /* 0xfffffe0003037812 */ /* 0x000fe400078ec0ff */
[----:B------:R-:W-:Y:S02]  /*0460*/  LEA.HI R6, R6, R17, RZ, 0x2 ;  /* 0x0000001106067211 */ /* 0x000fe400078f10ff */
[----:B------:R-:W-:Y:S01]  /*0470*/  LOP3.LUT R225, R2, R0, RZ, 0x3c, !PT ;  /* 0x0000000002e17212 */ /* 0x000fe200078e3cff */
[----:B------:R-:W-:Y:S01]  /*0480*/  IMAD R231, R231, 0x400, R3 ;  /* 0x00000400e7e77824 */ /* 0x000fe200078e0203 */
[----:B------:R-:W-:Y:S01]  /*0490*/  SHF.R.S32.HI R5, RZ, 0x2, R6 ;  /* 0x00000002ff057819 */ /* 0x000fe20000011406 */
[----:B------:R-:W-:Y:S01]  /*04a0*/  IMAD R0, R13, 0x200, R12 ;  /* 0x000002000d007824 */ /* 0x000fe200078e020c */
[----:B------:R-:W-:Y:S01]  /*04b0*/  IADD3 R2, R18, 0x40, RZ ;  /* 0x0000004012027810 */ /* 0x000fe20007ffe0ff */
[----:B------:R-:W-:Y:S01]  /*04c0*/  IMAD.IADD R231, R231, 0x1, R225 ;  /* 0x00000001e7e77824 */ /* 0x000fe200078e02e1 */
[----:B------:R-:W-:Y:S01]  /*04d0*/  LOP3.LUT R4, R4, 0xffffffc0, RZ, 0xc0, !PT ;  /* 0xffffffc004047812 */ /* 0x000fe200078ec0ff */
[----:B------:R-:W-:Y:S01]  /*04e0*/  IMAD R15, R8, 0x10, R5 ;  /* 0x00000010080f7824 */ /* 0x000fe200078e0205 */
[----:B------:R-:W-:Y:S01]  /*04f0*/  LOP3.LUT R225, R225, R3, RZ, 0xfc, !PT ;  /* 0x00000003e1e17212 */ /* 0x000fe200078efcff */
[----:B------:R-:W-:Y:S01]  /*0500*/  IMAD.MOV.U32 R5, RZ, RZ, 0x20 ;  /* 0x00000020ff057424 */ /* 0x000fe200078e00ff */
[----:B------:R-:W-:Y:S01]  /*0510*/  LOP3.LUT P0, RZ, R7, 0x4, RZ, 0xc0, !PT ;  /* 0x0000000407ff7812 */ /* 0x000fe2000780c0ff */
[----:B------:R-:W-:Y:S01]  /*0520*/  IMAD R7, R9, 0x10, R20 ;  /* 0x0000001009077824 */ /* 0x000fe200078e0214 */
[----:B------:R-:W-:Y:S01]  /*0530*/  LOP3.LUT R3, R6, 0x7ffffffc, RZ, 0xc0, !PT ;  /* 0x7ffffffc06037812 */ /* 0x000fe200078ec0ff */
[----:B------:R-:W-:Y:S01]  /*0540*/  IMAD R4, R14, 0x8, R4 ;  /* 0x000000080e047824 */ /* 0x000fe200078e0204 */
[----:B------:R-:W-:Y:S01]  /*0550*/  SHF.R.S32.HI R2, RZ, 0x1f, R2 ;  /* 0x0000001fff027819 */ /* 0x000fe20000011402 */
[----:B------:R-:W-:Y:S01]  /*0560*/  STL [R1+0x68], R15 ;  /* 0x0000680f01007387 */ /* 0x000fe20000100800 */
[----:B------:R-:W-:Y:S01]  /*0570*/  LEA R224, R0, 0x4100, 0x1 ;  /* 0x0000410000e07811 */ /* 0x000fe200078e08ff */
[----:B------:R-:W-:Y:S01]  /*0580*/  IMAD.IADD R0, R17, 0x1, -R3 ;  /* 0x0000000111007824 */ /* 0x000fe200078e0a03 */
[----:B------:R-:W-:Y:S01]  /*0590*/  R2P PR, R9, 0x6 ;  /* 0x0000000609007804 */ /* 0x000fe20000000000 */
[----:B------:R-:W-:Y:S01]  /*05a0*/  STL [R1+0x5c], R16 ;  /* 0x00005c1001007387 */ /* 0x000fe20000100800 */
[----:B------:R-:W-:Y:S01]  /*05b0*/  LEA R231, R231, 0x8100, 0x1 ;  /* 0x00008100e7e77811 */ /* 0x000fe200078e08ff */
[----:B------:R-:W-:Y:S01]  /*05c0*/  IMAD.SHL.U32 R0, R0, 0x2, RZ ;  /* 0x0000000200007824 */ /* 0x000fe200078e00ff */
[----:B------:R-:W-:Y:S01]  /*05d0*/  LEA R225, R225, 0x100, 0x1 ;  /* 0x00000100e1e17811 */ /* 0x000fe200078e08ff */
[----:B------:R-:W-:Y:S01]  /*05e0*/  STL [R1+0x6c], R7 ;  /* 0x00006c0701007387 */ /* 0x000fe20000100800 */
[----:B------:R-:W-:-:S02]  /*05f0*/  SEL R227, R228, 0xffffffc0, !P2 ;  /* 0xffffffc0e4e37807 */ /* 0x000fc40005000000 */
[----:B------:R-:W-:Y:S01]  /*0600*/  SEL R228, R228, 0xffffffc0, !P0 ;  /* 0xffffffc0e4e47807 */ /* 0x000fe20004000000 */
[----:B------:R1:W-:Y:S01]  /*0610*/  STL [R1+0x60], R2 ;  /* 0x0000600201007387 */ /* 0x0003e20000100800 */
[C---:B------:R-:W-:Y:S01]  /*0620*/  IADD3 R235, R224.reuse, 0x20, RZ ;  /* 0x00000020e0eb7810 */ /* 0x040fe20007ffe0ff */
[C---:B------:R-:W-:Y:S02]  /*0630*/  IMAD.IADD R230, R224.reuse, 0x1, R227 ;  /* 0x00000001e0e67824 */ /* 0x040fe400078e02e3 */
[----:B------:R-:W-:Y:S01]  /*0640*/  @P1 IADD3 R235, R224, -0x20, RZ ;  /* 0xffffffe0e0eb1810 */ /* 0x000fe20007ffe0ff */
[----:B------:R-:W-:Y:S02]  /*0650*/  IMAD.IADD R232, R231, 0x1, R228 ;  /* 0x00000001e7e87824 */ /* 0x000fe400078e02e4 */
[----:B------:R-:W-:Y:S01]  /*0660*/  IMAD.IADD R229, R228, 0x1, R225 ;  /* 0x00000001e4e57824 */ /* 0x000fe200078e02e1 */
[----:B------:R-:W-:Y:S01]  /*0670*/  IADD3 R243, R235, 0x800, RZ ;  /* 0x00000800ebf37810 */ /* 0x000fe20007ffe0ff */
[----:B------:R-:W-:Y:S01]  /*0680*/  IMAD.IADD R227, R227, 0x1, R235 ;  /* 0x00000001e3e37824 */ /* 0x000fe200078e02eb */
[----:B------:R-:W-:-:S02]  /*0690*/  IADD3 R242, R235, 0x1000, RZ ;  /* 0x00001000ebf27810 */ /* 0x000fc40007ffe0ff */
[C---:B------:R-:W-:Y:S02]  /*06a0*/  IADD3 R241, R235.reuse, 0x1800, RZ ;  /* 0x00001800ebf17810 */ /* 0x040fe40007ffe0ff */
[C---:B------:R-:W-:Y:S02]  /*06b0*/  IADD3 R240, R235.reuse, 0x2000, RZ ;  /* 0x00002000ebf07810 */ /* 0x040fe40007ffe0ff */
[C---:B------:R-:W-:Y:S02]  /*06c0*/  IADD3 R239, R235.reuse, 0x2800, RZ ;  /* 0x00002800ebef7810 */ /* 0x040fe40007ffe0ff */
[C---:B------:R-:W-:Y:S02]  /*06d0*/  IADD3 R238, R235.reuse, 0x3000, RZ ;  /* 0x00003000ebee7810 */ /* 0x040fe40007ffe0ff */
[----:B------:R-:W-:Y:S01]  /*06e0*/  IADD3 R237, R235, 0x3800, RZ ;  /* 0x00003800ebed7810 */ /* 0x000fe20007ffe0ff */
[----:B-1----:R-:W-:-:S05]  /*06f0*/  IMAD.IADD R2, R15, 0x1, R4 ;  /* 0x000000010f027824 */ /* 0x002fca00078e0204 */
[----:B------:R-:W-:Y:S04]  /*0700*/  STL [R1+0x64], R2 ;  /* 0x0000640201007387 */ /* 0x000fe80000100800 */
[----:B------:R1:W-:Y:S02]  /*0710*/  STL [R1+0x40], R0 ;  /* 0x0000400001007387 */ /* 0x0003e40000100800 */
[----:B-1----:R-:W-:-:S05]  /*0720*/  SEL R0, R5, 0xffffffe0, !P3 ;  /* 0xffffffe005007807 */ /* 0x002fca0005800000 */
[----:B------:R-:W-:Y:S02]  /*0730*/  IMAD.IADD R233, R231, 0x1, R0 ;  /* 0x00000001e7e97824 */ /* 0x000fe400078e0200 */
[C---:B------:R-:W-:Y:S02]  /*0740*/  IMAD.IADD R226, R0.reuse, 0x1, R225 ;  /* 0x0000000100e27824 */ /* 0x040fe400078e02e1 */
[----:B------:R-:W-:Y:S02]  /*0750*/  IMAD.IADD R234, R233, 0x1, R228 ;  /* 0x00000001e9ea7824 */ /* 0x000fe400078e02e4 */
[----:B------:R-:W-:Y:S02]  /*0760*/  IMAD.IADD R236, R0, 0x1, R232 ;  /* 0x0000000100ec7824 */ /* 0x000fe400078e02e8 */
[----:B------:R-:W-:Y:S02]  /*0770*/  IMAD.IADD R228, R228, 0x1, R226 ;  /* 0x00000001e4e47824 */ /* 0x000fe400078e02e2 */
.L_x_979:
        /* <DEDUP_REMOVED lines=19> */
.L_x_925:
[----:B------:R-:W-:-:S04]  /*08b0*/  MOV R0, c[0x0][0x554] ;  /* 0x0001550000007a02 */ /* 0x000fc80000000f00 */
[----:B------:R-:W-:Y:S02]  /*08c0*/  ISETP.NE.AND P0, PT, R0, 0x1, PT ;  /* 0x000000010000780c */ /* 0x000fe40003f05270 */
[----:B------:R-:W-:-:S11]  /*08d0*/  MOV R0, R2 ;  /* 0x0000000200007202 */ /* 0x000fd60000000f00 */
[----:B------:R-:W-:-:S05]  /*08e0*/  @P0 IMAD.HI.U32 R4, R2, c[0x0][0x558], RZ ;  /* 0x0001560002040a27 */ /* 0x000fca00078e00ff */
[----:B------:R-:W-:-:S05]  /*08f0*/  @P0 SHF.R.U32.HI R0, RZ, c[0x0][0x55c], R4 ;  /* 0x00015700ff000a19 */ /* 0x000fca0000011604 */
[----:B------:R-:W-:Y:S02]  /*0900*/  IMAD R4, R0, c[0x0][0x554], RZ ;  /* 0x0001550000047a24 */ /* 0x000fe400078e02ff */
.L_x_926:
[----:B------:R-:W-:Y:S05]  /*0910*/  BSYNC B0 ;  /* 0x0000000000007941 */ /* 0x000fea0003800000 */
.L_x_924:
[----:B------:R-:W-:Y:S01]  /*0920*/  IMAD.MOV.U32 R5, RZ, RZ, c[0x0][0x53c] ;  /* 0x00014f00ff057624 */ /* 0x000fe200078e00ff */
[----:B------:R-:W-:Y:S01]  /*0930*/  ULDC UR5, c[0x0][0x1d0] ;  /* 0x0000740000057ab9 */ /* 0x000fe20000000800 */
[----:B------:R-:W-:Y:S01]  /*0940*/  IMAD.MOV.U32 R11, RZ, RZ, R0 ;  /* 0x000000ffff0b7224 */ /* 0x000fe200078e0000 */
[----:B------:R-:W-:Y:S01]  /*0950*/  UIADD3 UR5, UR5, 0x3f, URZ ;  /* 0x0000003f05057890 */ /* 0x000fe2000fffe03f */
[----:B------:R-:W-:Y:S01]  /*0960*/  IMAD.MOV.U32 R7, RZ, RZ, c[0x0][0x548] ;  /* 0x00015200ff077624 */ /* 0x000fe200078e00ff */
[----:B------:R-:W-:Y:S01]  /*0970*/  ISETP.NE.AND P0, PT, R5, 0x1, PT ;  /* 0x000000010500780c */ /* 0x000fe20003f05270 */
[----:B------:R-:W-:Y:S01]  /*0980*/  IMAD.IADD R4, R2, 0x1, -R4 ;  /* 0x0000000102047824 */ /* 0x000fe200078e0a04 */
[----:B------:R-:W-:Y:S01]  /*0990*/  LOP3.LUT R5, RZ, R0, RZ, 0x33, !PT ;  /* 0x00000000ff057212 */ /* 0x000fe200078e33ff */
[----:B------:R-:W-:Y:S01]  /*09a0*/  USHF.R.S32.HI UR4, URZ, 0x1f, UR5 ;  /* 0x0000001f3f047899 */ /* 0x000fe20008011405 */
[----:B------:R-:W-:Y:S01]  /*09b0*/  BSSY B0, `(.L_x_927) ;  /* 0x0000041000007945 */ /* 0x000fe20003800000 */
[----:B------:R-:W-:-:S02]  /*09c0*/  IMAD R3, R3, c[0x0][0x554], R4 ;  /* 0x0001550003037a24 */ /* 0x000fc400078e0204 */
[----:B------:R-:W-:Y:S01]  /*09d0*/  ULEA.HI UR4, UR4, UR5, URZ, 0x6 ;  /* 0x0000000504047291 */ /* 0x000fe2000f8f303f */
[----:B------:R-:W-:Y:S02]  /*09e0*/  IMAD.MOV.U32 R2, RZ, RZ, RZ ;  /* 0x000000ffff027224 */ /* 0x000fe400078e00ff */
[----:B------:R-:W-:Y:S01]  /*09f0*/  IMAD.MOV.U32 R25, RZ, RZ, R3 ;  /* 0x000000ffff197224 */ /* 0x000fe200078e0003 */
[----:B------:R-:W-:Y:S02]  /*0a00*/  USHF.R.S32.HI UR4, URZ, 0x6, UR4 ;  /* 0x000000063f047899 */ /* 0x000fe40008011404 */
[----:B------:R-:W-:Y:S01]  /*0a10*/  @P0 IMAD.HI.U32 R6, R0, c[0x0][0x540], RZ ;  /* 0x0001500000060a27 */ /* 0x000fe200078e00ff */
[----:B------:R-:W-:-:S03]  /*0a20*/  IADD3 R0, R5, c[0x0][0x53c], RZ ;  /* 0x00014f0005007a10 */ /* 0x000fc60007ffe0ff */
[----:B------:R-:W-:Y:S01]  /*0a30*/  IMAD.MOV.U32 R5, RZ, RZ, c[0x0][0x2c4] ;  /* 0x0000b100ff057624 */ /* 0x000fe200078e00ff */
[----:B------:R-:W-:Y:S01]  /*0a40*/  @P0 SHF.R.U32.HI R11, RZ, c[0x0][0x544], R6 ;  /* 0x00015100ff0b0a19 */ /* 0x000fe20000011606 */
[----:B------:R-:W-:Y:S01]  /*0a50*/  IMAD.MOV.U32 R6, RZ, RZ, 0x40 ;  /* 0x00000040ff067424 */ /* 0x000fe200078e00ff */
[----:B------:R-:W-:Y:S02]  /*0a60*/  ISETP.NE.AND P0, PT, R7, 0x1, PT ;  /* 0x000000010700780c */ /* 0x000fe40003f05270 */
[----:B------:R-:W-:Y:S01]  /*0a70*/  ISETP.NE.AND P3, PT, R5, 0x1, PT ;  /* 0x000000010500780c */ /* 0x000fe20003f65270 */
        /* <DEDUP_REMOVED lines=52> */
.L_x_928:
[----:B------:R-:W-:Y:S05]  /*0dc0*/  BSYNC B0 ;  /* 0x0000000000007941 */ /* 0x000fea0003800000 */
.L_x_927:
[----:B------:R-:W-:Y:S01]  /*0dd0*/  LOP3.LUT R0, R11, 0xffff, RZ, 0xc0, !PT ;  /* 0x0000ffff0b007812 */ /* 0x000fe200078ec0ff */
[----:B------:R-:W-:Y:S01]  /*0de0*/  CS2R R18, SRZ ;  /* 0x0000000000127805 */ /* 0x000fe2000001ff00 */
[----:B------:R-:W-:Y:S01]  /*0df0*/  CS2R R20, SRZ ;  /* 0x0000000000147805 */ /* 0x000fe2000001ff00 */
[----:B------:R-:W-:Y:S01]  /*0e00*/  CS2R R126, SRZ ;  /* 0x00000000007e7805 */ /* 0x000fe2000001ff00 */
        /* <DEDUP_REMOVED lines=15> */
[----:B------:R2:W-:Y:S01]  /*0f00*/  STL [R1+0x8], R24 ;  /* 0x0000081801007387 */ /* 0x0005e20000100800 */
        /* <DEDUP_REMOVED lines=55> */
[----:B--2---:R-:W2:Y:S04]  /*1280*/  LDL R4, [R1+0x6c] ;  /* 0x00006c0001047983 */ /* 0x004ea80000100800 */
[----:B------:R-:W3:Y:S04]  /*1290*/  LDL.64 R8, [R1+0x48] ;  /* 0x0000480001087983 */ /* 0x000ee80000100a00 */
[----:B------:R4:W3:Y:S01]  /*12a0*/  LDL.64 R26, [R1+0x48] ;  /* 0x00004800011a7983 */ /* 0x0008e20000100a00 */
[----:B------:R-:W-:-:S04]  /*12b0*/  ISETP.NE.U32.AND P0, PT, RZ, c[0x0][0x340], PT ;  /* 0x0000d000ff007a0c */ /* 0x000fc80003f05070 */
[----:B------:R-:W-:-:S13]  /*12c0*/  ISETP.NE.AND.EX P0, PT, RZ, c[0x0][0x344], PT, P0 ;  /* 0x0000d100ff007a0c */ /* 0x000fda0003f05300 */
[----:B------:R-:W-:-:S05]  /*12d0*/  @P0 MOV R2, 0x4 ;  /* 0x0000000400020802 */ /* 0x000fca0000000f00 */
[----:B------:R-:W-:-:S05]  /*12e0*/  @P0 IMAD.WIDE R2, R25, R2, c[0x0][0x340] ;  /* 0x0000d00019020625 */ /* 0x000fca00078e0202 */
[----:B------:R5:W4:Y:S01]  /*12f0*/  @P0 LDG.E R18, [R2.64] ;  /* 0x0000000802120981 */ /* 0x000b22000c1e1900 */
[----:B------:R-:W-:Y:S02]  /*1300*/  SHF.R.S32.HI R13, RZ, 0x1f, R28 ;  /* 0x0000001fff0d7819 */ /* 0x000fe4000001141c */
[----:B------:R-:W-:Y:S01]  /*1310*/  SHF.R.S32.HI R17, RZ, 0x1f, R25 ;  /* 0x0000001fff117819 */ /* 0x000fe20000011419 */
[----:B------:R-:W1:Y:S01]  /*1320*/  S2R R7, SR_TID.X ;  /* 0x0000000000077919 */ /* 0x000e620000002100 */
[----:B------:R-:W-:-:S03]  /*1330*/  IADD3 R96, R24, -0x1, RZ ;  /* 0xffffffff18607810 */ /* 0x000fc60007ffe0ff */
[----:B------:R-:W-:-:S04]  /*1340*/  IMAD R10, R17, c[0x0][0x1c0], RZ ;  /* 0x00007000110a7a24 */ /* 0x000fc800078e02ff */
[----:B------:R-:W-:Y:S02]  /*1350*/  IMAD R10, R25, c[0x0][0x1c4], R10 ;  /* 0x00007100190a7a24 */ /* 0x000fe400078e020a */
[----:B-----5:R-:W-:Y:S01]  /*1360*/  IMAD R3, R13, c[0x0][0x1b8], RZ ;  /* 0x00006e000d037a24 */ /* 0x020fe200078e02ff */
[----:B-1----:R-:W-:-:S03]  /*1370*/  SHF.R.S32.HI R22, RZ, 0x1f, R7 ;  /* 0x0000001fff167819 */ /* 0x002fc60000011407 */
[----:B------:R-:W-:Y:S01]  /*1380*/  IMAD R3, R28, c[0x0][0x1bc], R3 ;  /* 0x00006f001c037a24 */ /* 0x000fe200078e0203 */
[----:B------:R-:W-:-:S04]  /*1390*/  LEA.HI R22, R22, R7, RZ, 0x3 ;  /* 0x0000000716167211 */ /* 0x000fc800078f18ff */
[----:B------:R-:W-:Y:S02]  /*13a0*/  SHF.R.S32.HI R22, RZ, 0x3, R22 ;  /* 0x00000003ff167819 */ /* 0x000fe40000011416 */
[----:B--2---:R-:W-:Y:S01]  /*13b0*/  IADD3 R0, R4, R23, RZ ;  /* 0x0000001704007210 */ /* 0x004fe20007ffe0ff */
[----:B------:R-:W-:-:S04]  /*13c0*/  IMAD.WIDE.U32 R4, R28, c[0x0][0x1b8], RZ ;  /* 0x00006e001c047a25 */ /* 0x000fc800078e00ff */
[----:B------:R-:W-:Y:S01]  /*13d0*/  @P3 IMAD.HI.U32 R6, R0, c[0x0][0x2c8], RZ ;  /* 0x0000b20000063a27 */ /* 0x000fe200078e00ff */
[----:B------:R-:W-:Y:S02]  /*13e0*/  IADD3 R5, R5, R3, RZ ;  /* 0x0000000305057210 */ /* 0x000fe40007ffe0ff */
[----:B------:R-:W-:Y:S01]  /*13f0*/  SHF.R.S32.HI R3, RZ, 0x1f, R22 ;  /* 0x0000001fff037819 */ /* 0x000fe20000011416 */
[----:B------:R-:W-:Y:S01]  /*1400*/  IMAD.MOV.U32 R2, RZ, RZ, R0 ;  /* 0x000000ffff027224 */ /* 0x000fe200078e0000 */
[----:B---3--:R-:W-:Y:S01]  /*1410*/  MOV R26, R8 ;  /* 0x00000008001a7202 */ /* 0x008fe20000000f00 */
[----:B------:R-:W-:Y:S01]  /*1420*/  IMAD.WIDE.U32 R4, R25, c[0x0][0x1c0], R4 ;  /* 0x0000700019047a25 */ /* 0x000fe200078e0004 */
[----:B------:R-:W-:Y:S02]  /*1430*/  @P3 SHF.R.U32.HI R2, RZ, c[0x0][0x2cc], R6 ;  /* 0x0000b300ff023a19 */ /* 0x000fe40000011606 */
[----:B------:R-:W-:Y:S01]  /*1440*/  SHF.R.S32.HI R27, RZ, 0x1f, R26 ;  /* 0x0000001fff1b7819 */ /* 0x000fe2000001141a */
[C---:B------:R-:W-:Y:S01]  /*1450*/  IMAD R6, R3.reuse, c[0x0][0x1e0], RZ ;  /* 0x0000780003067a24 */ /* 0x040fe200078e02ff */
[----:B------:R-:W-:Y:S01]  /*1460*/  IADD3 R12, -R2, RZ, RZ ;  /* 0x000000ff020c7210 */ /* 0x000fe20007ffe1ff */
[----:B------:R-:W-:Y:S01]  /*1470*/  IMAD R3, R3, c[0x0][0x208], RZ ;  /* 0x0000820003037a24 */ /* 0x000fe200078e02ff */
[----:B------:R-:W-:Y:S01]  /*1480*/  ISETP.GE.AND P6, PT, R26, c[0x0][0x1d4], PT ;  /* 0x000075001a007a0c */ /* 0x000fe20003fc6270 */
[C---:B------:R-:W-:Y:S01]  /*1490*/  IMAD R11, R22.reuse, c[0x0][0x1e4], R6 ;  /* 0x00007900160b7a24 */ /* 0x040fe200078e0206 */
[----:B------:R1:W-:Y:S01]  /*14a0*/  STL [R1+0x4c], R27 ;  /* 0x00004c1b01007387 */ /* 0x0003e20000100800 */
[C---:B------:R-:W-:Y:S01]  /*14b0*/  IMAD R3, R22.reuse, c[0x0][0x20c], R3 ;  /* 0x0000830016037a24 */ /* 0x040fe200078e0203 */
[----:B------:R-:W-:Y:S01]  /*14c0*/  SEL R16, RZ, 0x1, P6 ;  /* 0x00000001ff107807 */ /* 0x000fe20003000000 */
[----:B------:R-:W-:Y:S01]  /*14d0*/  IMAD.WIDE.U32 R6, R22, c[0x0][0x208], R26 ;  /* 0x0000820016067a25 */ /* 0x000fe200078e001a */
[----:B------:R-:W-:-:S03]  /*14e0*/  ISETP.GE.AND P4, PT, R26, c[0x0][0x198], PT ;  /* 0x000066001a007a0c */ /* 0x000fc60003f86270 */
[----:B------:R-:W-:Y:S01]  /*14f0*/  IMAD.WIDE.U32 R8, R22, c[0x0][0x1e0], R26 ;  /* 0x0000780016087a25 */ /* 0x000fe200078e001a */
[----:B------:R-:W-:Y:S02]  /*1500*/  IADD3 R7, R7, R3, RZ ;  /* 0x0000000307077210 */ /* 0x000fe40007ffe0ff */
[----:B------:R-:W-:Y:S01]  /*1510*/  SHF.R.S32.HI R3, RZ, 0x1f, R2 ;  /* 0x0000001fff037819 */ /* 0x000fe20000011402 */
[----:B------:R-:W-:Y:S02]  /*1520*/  IMAD.IADD R9, R9, 0x1, R11 ;  /* 0x0000000109097824 */ /* 0x000fe400078e020b */
[----:B------:R-:W-:Y:S02]  /*1530*/  IMAD.IADD R5, R5, 0x1, R10 ;  /* 0x0000000105057824 */ /* 0x000fe400078e020a */
[----:B------:R-:W-:Y:S01]  /*1540*/  IMAD R12, R12, c[0x0][0x2c4], R0 ;  /* 0x0000b1000c0c7a24 */ /* 0x000fe200078e0200 */
[----:B------:R-:W-:Y:S01]  /*1550*/  IADD3 R0, R26, 0x40, RZ ;  /* 0x000000401a007810 */ /* 0x000fe20007ffe0ff */
[----:B------:R-:W-:-:S02]  /*1560*/  IMAD R10, R13, c[0x0][0x1e8], RZ ;  /* 0x00007a000d0a7a24 */ /* 0x000fc400078e02ff */
[----:B------:R-:W-:Y:S01]  /*1570*/  IMAD R11, R13, c[0x0][0x210], RZ ;  /* 0x000084000d0b7a24 */ /* 0x000fe200078e02ff */
[C---:B------:R-:W-:Y:S01]  /*1580*/  ISETP.GE.AND P5, PT, R0.reuse, c[0x0][0x1d4], PT ;  /* 0x0000750000007a0c */ /* 0x040fe20003fa6270 */
[----:B------:R-:W-:Y:S01]  /*1590*/  IMAD R3, R3, c[0x0][0x1b0], RZ ;  /* 0x00006c0003037a24 */ /* 0x000fe200078e02ff */
[----:B------:R-:W-:Y:S01]  /*15a0*/  ISETP.GE.AND P2, PT, R0, c[0x0][0x198], PT ;  /* 0x0000660000007a0c */ /* 0x000fe20003f46270 */
[C---:B------:R-:W-:Y:S01]  /*15b0*/  IMAD R14, R28.reuse, c[0x0][0x1ec], R10 ;  /* 0x00007b001c0e7a24 */ /* 0x040fe200078e020a */
[----:B------:R-:W-:Y:S01]  /*15c0*/  SEL R13, RZ, 0xffffffff, P5 ;  /* 0xffffffffff0d7807 */ /* 0x000fe20002800000 */
[C---:B------:R-:W-:Y:S02]  /*15d0*/  IMAD R15, R28.reuse, c[0x0][0x214], R11 ;  /* 0x000085001c0f7a24 */ /* 0x040fe400078e020b */
[----:B------:R-:W-:Y:S01]  /*15e0*/  IMAD.WIDE.U32 R10, R28, c[0x0][0x1e8], R8 ;  /* 0x00007a001c0a7a25 */ /* 0x000fe200078e0008 */
[----:B------:R-:W-:-:S03]  /*15f0*/  SHF.L.U32 R13, R13, 0x1, RZ ;  /* 0x000000010d0d7819 */ /* 0x000fc600000006ff */
[C---:B------:R-:W-:Y:S02]  /*1600*/  IMAD R3, R2.reuse, c[0x0][0x1b4], R3 ;  /* 0x00006d0002037a24 */ /* 0x040fe400078e0203 */
[----:B------:R-:W-:Y:S01]  /*1610*/  IMAD.WIDE.U32 R4, R2, c[0x0][0x1b0], R4 ;  /* 0x00006c0002047a25 */ /* 0x000fe200078e0004 */
[----:B------:R-:W-:-:S03]  /*1620*/  SHF.R.S32.HI R2, RZ, 0x1f, R12 ;  /* 0x0000001fff027819 */ /* 0x000fc6000001140c */
[----:B------:R-:W-:Y:S01]  /*1630*/  IMAD.WIDE.U32 R8, R28, c[0x0][0x210], R6 ;  /* 0x000084001c087a25 */ /* 0x000fe200078e0006 */
[----:B------:R-:W-:Y:S02]  /*1640*/  MOV R6, R10 ;  /* 0x0000000a00067202 */ /* 0x000fe40000000f00 */
[----:B------:R-:W-:Y:S01]  /*1650*/  IADD3 R5, R5, R3, RZ ;  /* 0x0000000305057210 */ /* 0x000fe20007ffe0ff */
[----:B------:R-:W-:Y:S01]  /*1660*/  IMAD R10, R2, c[0x0][0x1a8], RZ ;  /* 0x00006a00020a7a24 */ /* 0x000fe200078e02ff */
[----:B------:R-:W-:Y:S01]  /*1670*/  IADD3 R7, R11, R14, RZ ;  /* 0x0000000e0b077210 */ /* 0x000fe20007ffe0ff */
[--C-:B----4-:R-:W-:Y:S01]  /*1680*/  @P0 IMAD.MOV.U32 R2, RZ, RZ, R18.reuse ;  /* 0x000000ffff020224 */ /* 0x110fe200078e0012 */
[----:B------:R-:W-:Y:S01]  /*1690*/  @P0 SHF.R.S32.HI R3, RZ, 0x1f, R18 ;  /* 0x0000001fff030819 */ /* 0x000fe20000011412 */
[C---:B------:R-:W-:Y:S01]  /*16a0*/  IMAD R10, R12.reuse, c[0x0][0x1ac], R10 ;  /* 0x00006b000c0a7a24 */ /* 0x040fe200078e020a */
[----:B------:R-:W-:Y:S01]  /*16b0*/  @!P0 MOV R2, R25 ;  /* 0x0000001900028202 */ /* 0x000fe20000000f00 */
[----:B------:R-:W-:Y:S01]  /*16c0*/  IMAD.WIDE.U32 R4, R12, c[0x0][0x1a8], R4 ;  /* 0x00006a000c047a25 */ /* 0x000fe200078e0004 */
[----:B------:R-:W-:-:S02]  /*16d0*/  @!P0 MOV R3, R17 ;  /* 0x0000001100038202 */ /* 0x000fc40000000f00 */
[----:B------:R-:W-:Y:S01]  /*16e0*/  LOP3.LUT R11, R13, 0x2, R16, 0xe2, !PT ;  /* 0x000000020d0b7812 */ /* 0x000fe200078ee210 */
[----:B------:R-:W-:Y:S01]  /*16f0*/  IMAD.WIDE.U32 R12, R2, c[0x0][0x1f0], R6 ;  /* 0x00007c00020c7a25 */ /* 0x000fe200078e0006 */
[----:B------:R-:W-:-:S03]  /*1700*/  LEA R6, P0, R4, c[0x0][0x160], 0x1 ;  /* 0x0000580004067a11 */ /* 0x000fc600078008ff */
[----:B------:R-:W-:Y:S01]  /*1710*/  IMAD.IADD R9, R9, 0x1, R15 ;  /* 0x0000000109097824 */ /* 0x000fe200078e020f */
[----:B------:R1:W-:Y:S01]  /*1720*/  STL.64 [R1+0x28], R12 ;  /* 0x0000280c01007387 */ /* 0x0003e20000100a00 */
[C---:B------:R-:W-:Y:S02]  /*1730*/  IMAD R7, R3.reuse, c[0x0][0x1f0], RZ ;  /* 0x00007c0003077a24 */ /* 0x040fe400078e02ff */
[----:B------:R-:W-:Y:S02]  /*1740*/  IMAD R3, R3, c[0x0][0x218], RZ ;  /* 0x0000860003037a24 */ /* 0x000fe400078e02ff */
[----:B------:R-:W-:-:S04]  /*1750*/  IMAD.WIDE.U32 R8, R2, c[0x0][0x218], R8 ;  /* 0x0000860002087a25 */ /* 0x000fc800078e0008 */
[C---:B------:R-:W-:Y:S01]  /*1760*/  IMAD R7, R2.reuse, c[0x0][0x1f4], R7 ;  /* 0x00007d0002077a24 */ /* 0x040fe200078e0207 */
[----:B------:R1:W-:Y:S01]  /*1770*/  STL.64 [R1+0x30], R8 ;  /* 0x0000300801007387 */ /* 0x0003e20000100a00 */
[----:B------:R-:W-:Y:S02]  /*1780*/  IMAD R2, R2, c[0x0][0x21c], R3 ;  /* 0x0000870002027a24 */ /* 0x000fe400078e0203 */
[----:B------:R-:W-:Y:S01]  /*1790*/  IMAD.IADD R5, R5, 0x1, R10 ;  /* 0x0000000105057824 */ /* 0x000fe200078e020a */
[----:B------:R-:W-:Y:S02]  /*17a0*/  IADD3 R3, R13, R7, RZ ;  /* 0x000000070d037210 */ /* 0x000fe40007ffe0ff */
[----:B------:R-:W-:Y:S02]  /*17b0*/  IADD3 R2, R9, R2, RZ ;  /* 0x0000000209027210 */ /* 0x000fe40007ffe0ff */
[----:B------:R-:W-:Y:S02]  /*17c0*/  LEA.HI.X R5, R4, c[0x0][0x164], R5, 0x1, P0 ;  /* 0x0000590004057a11 */ /* 0x000fe400000f0c05 */
[----:B------:R-:W-:Y:S01]  /*17d0*/  IADD3 R4, R22, R23, RZ ;  /* 0x0000001716047210 */ /* 0x000fe20007ffe0ff */
[----:B------:R1:W-:Y:S04]  /*17e0*/  STL [R1+0x38], R2 ;  /* 0x0000380201007387 */ /* 0x0003e80000100800 */
[----:B------:R1:W-:Y:S01]  /*17f0*/  STL [R1+0x20], R3 ;  /* 0x0000200301007387 */ /* 0x0003e20000100800 */
[----:B------:R-:W-:Y:S05]  /*1800*/  BRA.DIV ~URZ, `(.L_x_930) ;  /* 0x00011dc27f007947 */ /* 0x000fea000b800000 */
[----:B------:R2:W3:Y:S02]  /*1810*/  SHFL.IDX PT, R7, R5, RZ, 0x181f ;  /* 0x00181fff05077589 */ /* 0x0004e400000e0000 */
.L_x_980:
[----:B------:R-:W-:Y:S05]  /*1820*/  BRA.DIV ~URZ, `(.L_x_931) ;  /* 0x00011e127f007947 */ /* 0x000fea000b800000 */
[----:B-1----:R1:W4:Y:S02]  /*1830*/  SHFL.IDX PT, R3, R6, RZ, 0x181f ;  /* 0x00181fff06037589 */ /* 0x00232400000e0000 */
.L_x_981:
[----:B------:R-:W-:Y:S01]  /*1840*/  MOV R10, c[0x0][0x2c4] ;  /* 0x0000b100000a7a02 */ /* 0x000fe20000000f00 */
[----:B------:R-:W-:Y:S04]  /*1850*/  BSSY B0, `(.L_x_932) ;  /* 0x0000010000007945 */ /* 0x000fe80003800000 */
[----:B------:R-:W-:-:S05]  /*1860*/  IMAD R10, R10, c[0x0][0x168], RZ ;  /* 0x00005a000a0a7a24 */ /* 0x000fca00078e02ff */
[----:B------:R-:W-:-:S13]  /*1870*/  ISETP.GE.AND P0, PT, R4, R10, PT ;  /* 0x0000000a0400720c */ /* 0x000fda0003f06270 */
[----:B------:R-:W-:Y:S05]  /*1880*/  @P0 BRA `(.L_x_933) ;  /* 0x000000c000000947 */ /* 0x000fea0003800000 */
[----:B------:R-:W5:Y:S04]  /*1890*/  LDL.64 R14, [R1+0x48] ;  /* 0x00004800010e7983 */ /* 0x000f680000100a00 */
[----:B--2---:R-:W2:Y:S01]  /*18a0*/  LDL R12, [R1+0x60] ;  /* 0x00006000010c7983 */ /* 0x004ea20000100800 */
[----:B---3--:R-:W-:Y:S01]  /*18b0*/  MOV R9, R7 ;  /* 0x0000000700097202 */ /* 0x008fe20000000f00 */
[----:B----4-:R-:W-:Y:S01]  /*18c0*/  IMAD.MOV.U32 R8, RZ, RZ, R3 ;  /* 0x000000ffff087224 */ /* 0x010fe200078e0003 */
[----:B------:R-:W-:-:S03]  /*18d0*/  LEA R2, P0, R0, R3, 0x1 ;  /* 0x0000000300027211 */ /* 0x000fc600078008ff */
[----:B-----5:R-:W-:Y:S01]  /*18e0*/  IMAD.WIDE R8, R14, 0x2, R8 ;  /* 0x000000020e087825 */ /* 0x020fe200078e0208 */
[----:B--2---:R-:W-:-:S04]  /*18f0*/  LEA.HI.X R3, R0, R7, R12, 0x1, P0 ;  /* 0x0000000700037211 */ /* 0x004fc800000f0c0c */
[----:B------:R-:W-:Y:S01]  /*1900*/  @!PT LDS RZ, [RZ] ;  /* 0x00000000fffff984 */ /* 0x000fe20000000800 */
[----:B------:R-:W-:Y:S01]  /*1910*/  @!PT LDS RZ, [RZ] ;  /* 0x00000000fffff984 */ /* 0x000fe20000000800 */
[----:B------:R-:W-:Y:S01]  /*1920*/  @!PT LDS RZ, [RZ] ;  /* 0x00000000fffff984 */ /* 0x000fe20000000800 */
[----:B------:R2:W-:Y:S04]  /*1930*/  LDGSTS.E.BYPASS.LTC128B.128 [R244+0x8100], [R8.64], !P4 ;  /* 0x0810000008f47fae */ /* 0x0005e8000e101d48 */
[----:B------:R2:W-:Y:S02]  /*1940*/  LDGSTS.E.BYPASS.LTC128B.128 [R244+0xc100], [R2.64], !P2 ;  /* 0x0c10000002f47fae */ /* 0x0005e4000d101d48 */
.L_x_933:
[----:B------:R-:W-:Y:S05]  /*1950*/  BSYNC B0 ;  /* 0x0000000000007941 */ /* 0x000fea0003800000 */
.L_x_932:
[----:B------:R-:W-:Y:S05]  /*1960*/  BRA.DIV ~URZ, `(.L_x_934) ;  /* 0x00011d427f007947 */ /* 0x000fea000b800000 */
[----:B---3--:R3:W1:Y:S04]  /*1970*/  SHFL.IDX PT, R7, R5, 0x1, 0x181f ;  /* 0x00381f0005077f89 */ /* 0x00866800000e0000 */
[----:B--2-4-:R3:W2:Y:S02]  /*1980*/  SHFL.IDX PT, R3, R6, 0x1, 0x181f ;  /* 0x00381f0006037f89 */ /* 0x0146a400000e0000 */
.L_x_982:
[----:B------:R-:W-:Y:S01]  /*1990*/  IADD3 R2, R4, 0x10, RZ ;  /* 0x0000001004027810 */ /* 0x000fe20007ffe0ff */
[----:B------:R-:W-:Y:S03]  /*19a0*/  BSSY B0, `(.L_x_935) ;  /* 0x000000f000007945 */ /* 0x000fe60003800000 */
[----:B------:R-:W-:-:S13]  /*19b0*/  ISETP.GE.AND P0, PT, R2, R10, PT ;  /* 0x0000000a0200720c */ /* 0x000fda0003f06270 */
[----:B------:R-:W-:Y:S05]  /*19c0*/  @P0 BRA `(.L_x_936) ;  /* 0x000000c000000947 */ /* 0x000fea0003800000 */
[----:B------:R-:W4:Y:S04]  /*19d0*/  LDL.64 R14, [R1+0x48] ;  /* 0x00004800010e7983 */ /* 0x000f280000100a00 */
[----:B------:R-:W5:Y:S01]  /*19e0*/  LDL R12, [R1+0x60] ;  /* 0x00006000010c7983 */ /* 0x000f620000100800 */
[----:B-1----:R-:W-:Y:S01]  /*19f0*/  MOV R9, R7 ;  /* 0x0000000700097202 */ /* 0x002fe20000000f00 */
[----:B--2---:R-:W-:Y:S01]  /*1a00*/  IMAD.MOV.U32 R8, RZ, RZ, R3 ;  /* 0x000000ffff087224 */ /* 0x004fe200078e0003 */
[----:B------:R-:W-:-:S03]  /*1a10*/  LEA R2, P0, R0, R3, 0x1 ;  /* 0x0000000300027211 */ /* 0x000fc600078008ff */
[----:B----4-:R-:W-:Y:S01]  /*1a20*/  IMAD.WIDE R8, R14, 0x2, R8 ;  /* 0x000000020e087825 */ /* 0x010fe200078e0208 */
[----:B-----5:R-:W-:-:S04]  /*1a30*/  LEA.HI.X R3, R0, R7, R12, 0x1, P0 ;  /* 0x0000000700037211 */ /* 0x020fc800000f0c0c */
[----:B------:R-:W-:Y:S01]  /*1a40*/  @!PT LDS RZ, [RZ] ;  /* 0x00000000fffff984 */ /* 0x000fe20000000800 */
[----:B------:R-:W-:Y:S01]  /*1a50*/  @!PT LDS RZ, [RZ] ;  /* 0x00000000fffff984 */ /* 0x000fe20000000800 */
[----:B------:R-:W-:Y:S01]  /*1a60*/  @!PT LDS RZ, [RZ] ;  /* 0x00000000fffff984 */ /* 0x000fe20000000800 */
[----:B------:R1:W-:Y:S04]  /*1a70*/  LDGSTS.E.BYPASS.LTC128B.128 [R244+0x8900], [R8.64], !P4 ;  /* 0x0890000008f47fae */ /* 0x0003e8000e101d48 */
[----:B------:R1:W-:Y:S02]  /*1a80*/  LDGSTS.E.BYPASS.LTC128B.128 [R244+0xc900], [R2.64], !P2 ;  /* 0x0c90000002f47fae */ /* 0x0003e4000d101d48 */
.L_x_936:
[----:B------:R-:W-:Y:S05]  /*1a90*/  BSYNC B0 ;  /* 0x0000000000007941 */ /* 0x000fea0003800000 */
.L_x_935:
[----:B------:R-:W-:Y:S05]  /*1aa0*/  BRA.DIV ~URZ, `(.L_x_937) ;  /* 0x00011cd27f007947 */ /* 0x000fea000b800000 */
[----:B-1----:R1:W4:Y:S02]  /*1ab0*/  SHFL.IDX PT, R7, R5, 0x2, 0x181f ;  /* 0x00581f0005077f89 */ /* 0x00232400000e0000 */
.L_x_983:
[----:B------:R-:W-:Y:S05]  /*1ac0*/  BRA.DIV ~URZ, `(.L_x_938) ;  /* 0x00011d227f007947 */ /* 0x000fea000b800000 */
[----:B--2---:R2:W1:Y:S02]  /*1ad0*/  SHFL.IDX PT, R3, R6, 0x2, 0x181f ;  /* 0x00581f0006037f89 */ /* 0x00446400000e0000 */
.L_x_984:
[----:B------:R-:W-:Y:S01]  /*1ae0*/  IADD3 R2, R4, 0x20, RZ ;  /* 0x0000002004027810 */ /* 0x000fe20007ffe0ff */
[----:B------:R-:W-:Y:S03]  /*1af0*/  BSSY B0, `(.L_x_939) ;  /* 0x000000f000007945 */ /* 0x000fe60003800000 */
[----:B------:R-:W-:-:S13]  /*1b00*/  ISETP.GE.AND P0, PT, R2, R10, PT ;  /* 0x0000000a0200720c */ /* 0x000fda0003f06270 */
[----:B------:R-:W-:Y:S05]  /*1b10*/  @P0 BRA `(.L_x_940) ;  /* 0x000000c000000947 */ /* 0x000fea0003800000 */
[----:B------:R-:W5:Y:S04]  /*1b20*/  LDL.64 R14, [R1+0x48] ;  /* 0x00004800010e7983 */ /* 0x000f680000100a00 */
[----:B--2---:R-:W2:Y:S01]  /*1b30*/  LDL R12, [R1+0x60] ;  /* 0x00006000010c7983 */ /* 0x004ea20000100800 */
[----:B----4-:R-:W-:Y:S01]  /*1b40*/  MOV R9, R7 ;  /* 0x0000000700097202 */ /* 0x010fe20000000f00 */
[----:B-1----:R-:W-:Y:S01]  /*1b50*/  IMAD.MOV.U32 R8, RZ, RZ, R3 ;  /* 0x000000ffff087224 */ /* 0x002fe200078e0003 */
        /* <DEDUP_REMOVED lines=8> */
.L_x_940:
[----:B------:R-:W-:Y:S05]  /*1be0*/  BSYNC B0 ;  /* 0x0000000000007941 */ /* 0x000fea0003800000 */
.L_x_939:
[----:B------:R-:W-:Y:S05]  /*1bf0*/  BRA.DIV ~URZ, `(.L_x_941) ;  /* 0x00011c627f007947 */ /* 0x000fea000b800000 */
[----:B----4-:R4:W2:Y:S04]  /*1c00*/  SHFL.IDX PT, R7, R5, 0x3, 0x181f ;  /* 0x00781f0005077f89 */ /* 0x0108a800000e0000 */
[----:B-1----:R4:W1:Y:S02]  /*1c10*/  SHFL.IDX PT, R3, R6, 0x3, 0x181f ;  /* 0x00781f0006037f89 */ /* 0x00286400000e0000 */
.L_x_985:
[----:B------:R-:W-:Y:S01]  /*1c20*/  IADD3 R2, R4, 0x30, RZ ;  /* 0x0000003004027810 */ /* 0x000fe20007ffe0ff */
[----:B------:R-:W-:Y:S03]  /*1c30*/  BSSY B0, `(.L_x_942) ;  /* 0x000000f000007945 */ /* 0x000fe60003800000 */
[----:B------:R-:W-:-:S13]  /*1c40*/  ISETP.GE.AND P0, PT, R2, R10, PT ;  /* 0x0000000a0200720c */ /* 0x000fda0003f06270 */
[----:B------:R-:W-:Y:S05]  /*1c50*/  @P0 BRA `(.L_x_943) ;  /* 0x000000c000000947 */ /* 0x000fea0003800000 */
[----:B------:R-:W5:Y:S04]  /*1c60*/  LDL.64 R14, [R1+0x48] ;  /* 0x00004800010e7983 */ /* 0x000f680000100a00 */
[----:B---3--:R-:W3:Y:S01]  /*1c70*/  LDL R12, [R1+0x60] ;  /* 0x00006000010c7983 */ /* 0x008ee20000100800 */
[----:B--2---:R-:W-:Y:S01]  /*1c80*/  MOV R9, R7 ;  /* 0x0000000700097202 */ /* 0x004fe20000000f00 */
[----:B-1----:R-:W-:Y:S01]  /*1c90*/  IMAD.MOV.U32 R8, RZ, RZ, R3 ;  /* 0x000000ffff087224 */ /* 0x002fe200078e0003 */
[----:B------:R-:W-:-:S03]  /*1ca0*/  LEA R2, P0, R0, R3, 0x1 ;  /* 0x0000000300027211 */ /* 0x000fc600078008ff */
[----:B-----5:R-:W-:Y:S01]  /*1cb0*/  IMAD.WIDE R8, R14, 0x2, R8 ;  /* 0x000000020e087825 */ /* 0x020fe200078e0208 */
[----:B---3--:R-:W-:-:S04]  /*1cc0*/  LEA.HI.X R3, R0, R7, R12, 0x1, P0 ;  /* 0x0000000700037211 */ /* 0x008fc800000f0c0c */
[----:B------:R-:W-:Y:S01]  /*1cd0*/  @!PT LDS RZ, [RZ] ;  /* 0x00000000fffff984 */ /* 0x000fe20000000800 */
[----:B------:R-:W-:Y:S01]  /*1ce0*/  @!PT LDS RZ, [RZ] ;  /* 0x00000000fffff984 */ /* 0x000fe20000000800 */
[----:B------:R-:W-:Y:S01]  /*1cf0*/  @!PT LDS RZ, [RZ] ;  /* 0x00000000fffff984 */ /* 0x000fe20000000800 */
[----:B------:R1:W-:Y:S04]  /*1d00*/  LDGSTS.E.BYPASS.LTC128B.128 [R244+0x9900], [R8.64], !P4 ;  /* 0x0990000008f47fae */ /* 0x0003e8000e101d48 */
[----:B------:R1:W-:Y:S02]  /*1d10*/  LDGSTS.E.BYPASS.LTC128B.128 [R244+0xd900], [R2.64], !P2 ;  /* 0x0d90000002f47fae */ /* 0x0003e4000d101d48 */
.L_x_943:
[----:B------:R-:W-:Y:S05]  /*1d20*/  BSYNC B0 ;  /* 0x0000000000007941 */ /* 0x000fea0003800000 */
.L_x_942:
[----:B------:R-:W-:Y:S05]  /*1d30*/  BRA.DIV ~URZ, `(.L_x_944) ;  /* 0x00011bf27f007947 */ /* 0x000fea000b800000 */
[----:B--2---:R2:W3:Y:S02]  /*1d40*/  SHFL.IDX PT, R7, R5, 0x4, 0x181f ;  /* 0x00981f0005077f89 */ /* 0x0044e400000e0000 */
.L_x_986:
[----:B------:R-:W-:Y:S05]  /*1d50*/  BRA.DIV ~URZ, `(.L_x_945) ;  /* 0x00011c427f007947 */ /* 0x000fea000b800000 */
[----:B-1----:R1:W2:Y:S02]  /*1d60*/  SHFL.IDX PT, R3, R6, 0x4, 0x181f ;  /* 0x00981f0006037f89 */ /* 0x0022a400000e0000 */
.L_x_987:
[----:B------:R-:W-:Y:S01]  /*1d70*/  IADD3 R2, R4, 0x40, RZ ;  /* 0x0000004004027810 */ /* 0x000fe20007ffe0ff */
[----:B------:R-:W-:Y:S03]  /*1d80*/  BSSY B0, `(.L_x_946) ;  /* 0x000000f000007945 */ /* 0x000fe60003800000 */
[----:B------:R-:W-:-:S13]  /*1d90*/  ISETP.GE.AND P0, PT, R2, R10, PT ;  /* 0x0000000a0200720c */ /* 0x000fda0003f06270 */
[----:B------:R-:W-:Y:S05]  /*1da0*/  @P0 BRA `(.L_x_947) ;  /* 0x000000c000000947 */ /* 0x000fea0003800000 */
[----:B------:R-:W5:Y:S04]  /*1db0*/  LDL.64 R14, [R1+0x48] ;  /* 0x00004800010e7983 */ /* 0x000f680000100a00 */
[----:B----4-:R-:W4:Y:S01]  /*1dc0*/  LDL R12, [R1+0x60] ;  /* 0x00006000010c7983 */ /* 0x010f220000100800 */
[----:B---3--:R-:W-:Y:S01]  /*1dd0*/  MOV R9, R7 ;  /* 0x0000000700097202 */ /* 0x008fe20000000f00 */
[----:B--2---:R-:W-:Y:S01]  /*1de0*/  IMAD.MOV.U32 R8, RZ, RZ, R3 ;  /* 0x000000ffff087224 */ /* 0x004fe200078e0003 */
[----:B------:R-:W-:-:S03]  /*1df0*/  LEA R2, P0, R0, R3, 0x1 ;  /* 0x0000000300027211 */ /* 0x000fc600078008ff */
[----:B-----5:R-:W-:Y:S01]  /*1e00*/  IMAD.WIDE R8, R14, 0x2, R8 ;  /* 0x000000020e087825 */ /* 0x020fe200078e0208 */
[----:B----4-:R-:W-:-:S04]  /*1e10*/  LEA.HI.X R3, R0, R7, R12, 0x1, P0 ;  /* 0x0000000700037211 */ /* 0x010fc800000f0c0c */
[----:B------:R-:W-:Y:S01]  /*1e20*/  @!PT LDS RZ, [RZ] ;  /* 0x00000000fffff984 */ /* 0x000fe20000000800 */
[----:B------:R-:W-:Y:S01]  /*1e30*/  @!PT LDS RZ, [RZ] ;  /* 0x00000000fffff984 */ /* 0x000fe20000000800 */
[----:B------:R-:W-:Y:S01]  /*1e40*/  @!PT LDS RZ, [RZ] ;  /* 0x00000000fffff984 */ /* 0x000fe20000000800 */
[----:B------:R2:W-:Y:S04]  /*1e50*/  LDGSTS.E.BYPASS.LTC128B.128 [R244+0xa100], [R8.64], !P4 ;  /* 0x0a10000008f47fae */ /* 0x0005e8000e101d48 */
[----:B------:R2:W-:Y:S02]  /*1e60*/  LDGSTS.E.BYPASS.LTC128B.128 [R244+0xe100], [R2.64], !P2 ;  /* 0x0e10000002f47fae */ /* 0x0005e4000d101d48 */
.L_x_947:
[----:B------:R-:W-:Y:S05]  /*1e70*/  BSYNC B0 ;  /* 0x0000000000007941 */ /* 0x000fea0003800000 */
.L_x_946:
[----:B------:R-:W-:Y:S05]  /*1e80*/  BRA.DIV ~URZ, `(.L_x_948) ;  /* 0x00011b827f007947 */ /* 0x000fea000b800000 */
[----:B---3--:R3:W1:Y:S04]  /*1e90*/  SHFL.IDX PT, R7, R5, 0x5, 0x181f ;  /* 0x00b81f0005077f89 */ /* 0x00866800000e0000 */
[----:B--2---:R3:W2:Y:S02]  /*1ea0*/  SHFL.IDX PT, R3, R6, 0x5, 0x181f ;  /* 0x00b81f0006037f89 */ /* 0x0046a400000e0000 */
.L_x_988:
[----:B------:R-:W-:Y:S01]  /*1eb0*/  IADD3 R2, R4, 0x50, RZ ;  /* 0x0000005004027810 */ /* 0x000fe20007ffe0ff */
[----:B------:R-:W-:Y:S03]  /*1ec0*/  BSSY B0, `(.L_x_949) ;  /* 0x000000f000007945 */ /* 0x000fe60003800000 */
[----:B------:R-:W-:-:S13]  /*1ed0*/  ISETP.GE.AND P0, PT, R2, R10, PT ;  /* 0x0000000a0200720c */ /* 0x000fda0003f06270 */
[----:B------:R-:W-:Y:S05]  /*1ee0*/  @P0 BRA `(.L_x_950) ;  /* 0x000000c000000947 */ /* 0x000fea0003800000 */
[----:B------:R-:W5:Y:S04]  /*1ef0*/  LDL.64 R14, [R1+0x48] ;  /* 0x00004800010e7983 */ /* 0x000f680000100a00 */
[----:B---3--:R-:W3:Y:S01]  /*1f00*/  LDL R12, [R1+0x60] ;  /* 0x00006000010c7983 */ /* 0x008ee20000100800 */
[----:B-1----:R-:W-:Y:S01]  /*1f10*/  MOV R9, R7 ;  /* 0x0000000700097202 */ /* 0x002fe20000000f00 */
[----:B--2---:R-:W-:Y:S01]  /*1f20*/  IMAD.MOV.U32 R8, RZ, RZ, R3 ;  /* 0x000000ffff087224 */ /* 0x004fe200078e0003 */
        /* <DEDUP_REMOVED lines=8> */
.L_x_950:
[----:B------:R-:W-:Y:S05]  /*1fb0*/  BSYNC B0 ;  /* 0x0000000000007941 */ /* 0x000fea0003800000 */
.L_x_949:
[----:B------:R-:W-:Y:S05]  /*1fc0*/  BRA.DIV ~URZ, `(.L_x_951) ;  /* 0x00011b127f007947 */ /* 0x000fea000b800000 */
[----:B-1----:R1:W3:Y:S02]  /*1fd0*/  SHFL.IDX PT, R7, R5, 0x6, 0x181f ;  /* 0x00d81f0005077f89 */ /* 0x0022e400000e0000 */
.L_x_989:
[----:B------:R-:W-:Y:S05]  /*1fe0*/  BRA.DIV ~URZ, `(.L_x_952) ;  /* 0x00011b627f007947 */ /* 0x000fea000b800000 */
[----:B--2---:R2:W1:Y:S02]  /*1ff0*/  SHFL.IDX PT, R3, R6, 0x6, 0x181f ;  /* 0x00d81f0006037f89 */ /* 0x00446400000e0000 */
.L_x_990:
[----:B------:R-:W-:Y:S01]  /*2000*/  IADD3 R2, R4, 0x60, RZ ;  /* 0x0000006004027810 */ /* 0x000fe20007ffe0ff */
[----:B------:R-:W-:Y:S03]  /*2010*/  BSSY B0, `(.L_x_953) ;  /* 0x000000f000007945 */ /* 0x000fe60003800000 */
[----:B------:R-:W-:-:S13]  /*2020*/  ISETP.GE.AND P0, PT, R2, R10, PT ;  /* 0x0000000a0200720c */ /* 0x000fda0003f06270 */
[----:B------:R-:W-:Y:S05]  /*2030*/  @P0 BRA `(.L_x_954) ;  /* 0x000000c000000947 */ /* 0x000fea0003800000 */
[----:B------:R-:W5:Y:S04]  /*2040*/  LDL.64 R14, [R1+0x48] ;  /* 0x00004800010e7983 */ /* 0x000f680000100a00 */
[----:B--2---:R-:W2:Y:S01]  /*2050*/  LDL R12, [R1+0x60] ;  /* 0x00006000010c7983 */ /* 0x004ea20000100800 */
[----:B---3--:R-:W-:Y:S01]  /*2060*/  MOV R9, R7 ;  /* 0x0000000700097202 */ /* 0x008fe20000000f00 */
        /* <DEDUP_REMOVED lines=9> */
.L_x_954:
[----:B------:R-:W-:Y:S05]  /*2100*/  BSYNC B0 ;  /* 0x0000000000007941 */ /* 0x000fea0003800000 */
.L_x_953:
[----:B------:R-:W-:Y:S05]  /*2110*/  BRA.DIV ~URZ, `(.L_x_955) ;  /* 0x00011aa27f007947 */ /* 0x000fea000b800000 */
[----:B-1-34-:R-:W1:Y:S04]  /*2120*/  SHFL.IDX PT, R5, R5, 0x7, 0x181f ;  /* 0x00f81f0005057f89 */ /* 0x01ae6800000e0000 */
[----:B--2---:R-:W2:Y:S02]  /*2130*/  SHFL.IDX PT, R6, R6, 0x7, 0x181f ;  /* 0x00f81f0006067f89 */ /* 0x004ea400000e0000 */
.L_x_991:
[----:B------:R-:W3:Y:S04]  /*2140*/  LDL.64 R154, [R1+0x48] ;  /* 0x00004800019a7983 */ /* 0x000ee80000100a00 */
[----:B------:R-:W4:Y:S01]  /*2150*/  LDL R8, [R1+0x60] ;  /* 0x0000600001087983 */ /* 0x000f220000100800 */
[----:B------:R-:W-:-:S04]  /*2160*/  IADD3 R4, R4, 0x70, RZ ;  /* 0x0000007004047810 */ /* 0x000fc80007ffe0ff */
[----:B------:R-:W-:Y:S01]  /*2170*/  ISETP.GE.AND P1, PT, R4, R10, PT ;  /* 0x0000000a0400720c */ /* 0x000fe20003f26270 */
[----:B-1----:R-:W-:-:S12]  /*2180*/  IMAD.MOV.U32 R7, RZ, RZ, R5 ;  /* 0x000000ffff077224 */ /* 0x002fd800078e0005 */
[----:B--2---:R-:W-:Y:S01]  /*2190*/  @!P1 LEA R2, P0, R0, R6, 0x1 ;  /* 0x0000000600029211 */ /* 0x004fe200078008ff */
[----:B---3--:R-:W-:-:S03]  /*21a0*/  @!P1 IMAD.WIDE R6, R154, 0x2, R6 ;  /* 0x000000029a069825 */ /* 0x008fc600078e0206 */
[----:B----4-:R-:W-:Y:S02]  /*21b0*/  @!P1 LEA.HI.X R3, R0, R5, R8, 0x1, P0 ;  /* 0x0000000500039211 */ /* 0x010fe400000f0c08 */
[----:B------:R-:W-:Y:S01]  /*21c0*/  @!PT LDS RZ, [RZ] ;  /* 0x00000000fffff984 */ /* 0x000fe20000000800 */
[----:B------:R-:W-:Y:S01]  /*21d0*/  @!PT LDS RZ, [RZ] ;  /* 0x00000000fffff984 */ /* 0x000fe20000000800 */
[----:B------:R-:W-:Y:S01]  /*21e0*/  @!PT LDS RZ, [RZ] ;  /* 0x00000000fffff984 */ /* 0x000fe20000000800 */
[----:B------:R1:W-:Y:S04]  /*21f0*/  @!P1 LDGSTS.E.BYPASS.LTC128B.128 [R244+0xb900], [R6.64], !P4 ;  /* 0x0b90000006f49fae */ /* 0x0003e8000e101d48 */
[----:B------:R1:W-:Y:S04]  /*2200*/  @!P1 LDGSTS.E.BYPASS.LTC128B.128 [R244+0xf900], [R2.64], !P2 ;  /* 0x0f90000002f49fae */ /* 0x0003e8000d101d48 */
[----:B------:R-:W0:Y:S01]  /*2210*/  LDGDEPBAR ;  /* 0x00000000000079af */ /* 0x000e220000000000 */
[----:B------:R-:W-:Y:S02]  /*2220*/  WARPSYNC 0xffffffff ;  /* 0xffffffff00007948 */ /* 0x000fe40003800000 */
[----:B------:R-:W2:Y:S04]  /*2230*/  LDL.64 R156, [R1+0x28] ;  /* 0x00002800019c7983 */ /* 0x000ea80000100a00 */
[----:B------:R-:W3:Y:S04]  /*2240*/  LDL R153, [R1+0x20] ;  /* 0x0000200001997983 */ /* 0x000ee80000100800 */
[----:B------:R-:W4:Y:S04]  /*2250*/  LDL.64 R18, [R1+0x30] ;  /* 0x0000300001127983 */ /* 0x000f280000100a00 */
[----:B------:R-:W4:Y:S04]  /*2260*/  LDL R17, [R1+0x38] ;  /* 0x0000380001117983 */ /* 0x000f280000100800 */
[----:B------:R-:W1:Y:S01]  /*2270*/  S2R R8, SR_TID.X ;  /* 0x0000000000087919 */ /* 0x000e620000002100 */
[----:B------:R-:W-:Y:S01]  /*2280*/  SHF.R.S32.HI R10, RZ, 0x1f, R96 ;  /* 0x0000001fff0a7819 */ /* 0x000fe20000011460 */
[----:B------:R-:W-:Y:S01]  /*2290*/  IMAD.WIDE.U32 R4, R96, c[0x0][0x1e0], RZ ;  /* 0x0000780060047a25 */ /* 0x000fe200078e00ff */
[----:B------:R-:W-:Y:S01]  /*22a0*/  MOV R148, c[0x0][0x1e0] ;  /* 0x0000780000947a02 */ /* 0x000fe20000000f00 */
[----:B------:R-:W4:Y:S01]  /*22b0*/  LDL R209, [R1+0x18] ;  /* 0x0000180001d17983 */ /* 0x000f220000100800 */
[----:B------:R-:W-:-:S02]  /*22c0*/  MOV R151, c[0x0][0x1e4] ;  /* 0x0000790000977a02 */ /* 0x000fc40000000f00 */
[----:B------:R-:W-:Y:S01]  /*22d0*/  MOV R23, c[0x0][0x208] ;  /* 0x0000820000177a02 */ /* 0x000fe20000000f00 */
[----:B------:R2:W5:Y:S01]  /*22e0*/  LDL R208, [R1+0x8] ;  /* 0x0000080001d07983 */ /* 0x0005620000100800 */
[----:B-1----:R-:W-:-:S04]  /*22f0*/  SHF.R.S32.HI R16, RZ, 0x1f, R8 ;  /* 0x0000001fff107819 */ /* 0x002fc80000011408 */
[----:B------:R-:W-:-:S04]  /*2300*/  LEA.HI R16, R16, R8, RZ, 0x3 ;  /* 0x0000000810107211 */ /* 0x000fc800078f18ff */
[----:B------:R-:W-:-:S04]  /*2310*/  SHF.R.S32.HI R16, RZ, 0x3, R16 ;  /* 0x00000003ff107819 */ /* 0x000fc80000011410 */
[----:B------:R-:W-:-:S05]  /*2320*/  IADD3 R0, -R16, c[0x0][0x1d0], RZ ;  /* 0x0000740010007a10 */ /* 0x000fca0007ffe1ff */
[----:B------:R-:W-:Y:S02]  /*2330*/  IMAD R0, R96, -0x40, R0 ;  /* 0xffffffc060007824 */ /* 0x000fe400078e0200 */
[----:B------:R-:W-:-:S03]  /*2340*/  IMAD R2, R10, c[0x0][0x1e0], RZ ;  /* 0x000078000a027a24 */ /* 0x000fc600078e02ff */
[----:B------:R-:W-:Y:S01]  /*2350*/  ISETP.GE.AND P1, PT, R0, 0x1, PT ;  /* 0x000000010000780c */ /* 0x000fe20003f26270 */
[----:B------:R-:W-:Y:S01]  /*2360*/  IMAD R3, R96, c[0x0][0x1e4], R2 ;  /* 0x0000790060037a24 */ /* 0x000fe200078e0202 */
[----:B------:R-:W-:-:S04]  /*2370*/  ISETP.GE.AND P4, PT, R0, 0x11, PT ;  /* 0x000000110000780c */ /* 0x000fc80003f86270 */
[----:B------:R-:W-:Y:S01]  /*2380*/  IADD3 R3, R5, R3, RZ ;  /* 0x0000000305037210 */ /* 0x000fe20007ffe0ff */
[----:B------:R-:W-:Y:S06]  /*2390*/  BAR.SYNC.DEFER_BLOCKING 0x0 ;  /* 0x0000000000007b1d */ /* 0x000fec0000010000 */
[----:B------:R-:W-:Y:S02]  /*23a0*/  @P1 ISETP.GE.AND P6, PT, R154, c[0x0][0x1d4], PT ;  /* 0x000075009a001a0c */ /* 0x000fe40003fc6270 */
[----:B------:R-:W-:Y:S01]  /*23b0*/  ISETP.GE.AND P2, PT, R0, 0x21, PT ;  /* 0x000000210000780c */ /* 0x000fe20003f46270 */
[----:B------:R-:W-:Y:S01]  /*23c0*/  IMAD.WIDE.U32 R12, R148, 0x20, RZ ;  /* 0x00000020940c7825 */ /* 0x000fe200078e00ff */
[----:B------:R-:W-:-:S02]  /*23d0*/  MOV R22, 0x5 ;  /* 0x0000000500167802 */ /* 0x000fc40000000f00 */
[----:B------:R-:W-:Y:S02]  /*23e0*/  MOV R152, 0xffffffc0 ;  /* 0xffffffc000987802 */ /* 0x000fe40000000f00 */
[C---:B------:R-:W-:Y:S02]  /*23f0*/  SHF.L.U64.HI R22, R23.reuse, R22, c[0x0][0x20c] ;  /* 0x0000830017167619 */ /* 0x040fe40000010216 */
[----:B------:R-:W-:Y:S01]  /*2400*/  SHF.L.U32 R23, R23, 0x5, RZ ;  /* 0x0000000517177819 */ /* 0x000fe200000006ff */
[----:B------:R-:W-:Y:S01]  /*2410*/  IMAD R145, R96, R152, c[0x0][0x1d0] ;  /* 0x0000740060917624 */ /* 0x000fe200078e0298 */
[----:B--2---:R-:W-:-:S04]  /*2420*/  LEA R2, P0, R4, R156, 0x6 ;  /* 0x0000009c04027211 */ /* 0x004fc800078030ff */
[----:B---3--:R-:W-:Y:S02]  /*2430*/  LEA.HI.X R3, R4, R153, R3, 0x6, P0 ;  /* 0x0000009904037211 */ /* 0x008fe400000f3403 */
[----:B------:R-:W-:-:S04]  /*2440*/  @P1 LEA R4, P0, R2, c[0x0][0x1c8], 0x1 ;  /* 0x0000720002041a11 */ /* 0x000fc800078008ff */
[----:B------:R-:W-:Y:S02]  /*2450*/  @P1 LEA.HI.X R5, R2, c[0x0][0x1cc], R3, 0x1, P0 ;  /* 0x0000730002051a11 */ /* 0x000fe400000f0c03 */
[----:B------:R-:W-:-:S03]  /*2460*/  @P4 LEA R6, P0, R148, R2, 0x4 ;  /* 0x0000000294064211 */ /* 0x000fc600078020ff */
[----:B------:R-:W-:Y:S01]  /*2470*/  @!PT LDS RZ, [RZ] ;  /* 0x00000000fffff984 */ /* 0x000fe20000000800 */
[----:B------:R-:W-:Y:S01]  /*2480*/  @!PT LDS RZ, [RZ] ;  /* 0x00000000fffff984 */ /* 0x000fe20000000800 */
[----:B------:R-:W-:Y:S01]  /*2490*/  @!PT LDS RZ, [RZ] ;  /* 0x00000000fffff984 */ /* 0x000fe20000000800 */
[----:B------:R1:W-:Y:S01]  /*24a0*/  @P1 LDGSTS.E.BYPASS.LTC128B.128 [R244+0x4100], [R4.64], !P6 ;  /* 0x0410000004f41fae */ /* 0x0003e2000f101d48 */
[----:B------:R-:W-:Y:S02]  /*24b0*/  @P4 ISETP.GE.AND P6, PT, R154, c[0x0][0x1d4], PT ;  /* 0x000075009a004a0c */ /* 0x000fe40003fc6270 */
[----:B------:R-:W-:Y:S01]  /*24c0*/  @P4 LEA.HI.X R7, R148, R3, R151, 0x4, P0 ;  /* 0x0000000394074211 */ /* 0x000fe200000f2497 */
[----:B------:R1:W-:Y:S01]  /*24d0*/  @P1 LDGSTS.E.BYPASS.LTC128B.128 [R244+0x6100], [R4.64+0x80], !P5 ;  /* 0x0610008004f41fae */ /* 0x0003e2000e901d48 */
[----:B------:R-:W-:-:S04]  /*24e0*/  @P4 LEA R8, P0, R6, c[0x0][0x1c8], 0x1 ;  /* 0x0000720006084a11 */ /* 0x000fc800078008ff */
[----:B------:R-:W-:Y:S02]  /*24f0*/  @P4 LEA.HI.X R9, R6, c[0x0][0x1cc], R7, 0x1, P0 ;  /* 0x0000730006094a11 */ /* 0x000fe400000f0c07 */
[----:B------:R-:W-:Y:S02]  /*2500*/  ISETP.GE.AND P1, PT, R0, 0x31, PT ;  /* 0x000000310000780c */ /* 0x000fe40003f26270 */
[----:B------:R-:W-:Y:S01]  /*2510*/  @P2 IADD3 R0, P0, R2, R12, RZ ;  /* 0x0000000c02002210 */ /* 0x000fe20007f1e0ff */
[----:B------:R2:W-:Y:S01]  /*2520*/  @P4 LDGSTS.E.BYPASS.LTC128B.128 [R244+0x4900], [R8.64], !P6 ;  /* 0x0490000008f44fae */ /* 0x0005e2000f101d48 */
[----:B------:R-:W-:-:S03]  /*2530*/  @P2 ISETP.GE.AND P6, PT, R154, c[0x0][0x1d4], PT ;  /* 0x000075009a002a0c */ /* 0x000fc60003fc6270 */
[----:B------:R2:W-:Y:S01]  /*2540*/  @P4 LDGSTS.E.BYPASS.LTC128B.128 [R244+0x6900], [R8.64+0x80], !P5 ;  /* 0x0690008008f44fae */ /* 0x0005e2000e901d48 */
[----:B-1----:R-:W-:-:S04]  /*2550*/  SHF.L.U32 R4, R151, 0x5, RZ ;  /* 0x0000000597047819 */ /* 0x002fc800000006ff */
[----:B------:R-:W-:Y:S02]  /*2560*/  @P2 IADD3.X R4, R3, R13, R4, P0, !PT ;  /* 0x0000000d03042210 */ /* 0x000fe400007fe404 */
[----:B------:R-:W-:-:S04]  /*2570*/  @P2 LEA R6, P0, R0, c[0x0][0x1c8], 0x1 ;  /* 0x0000720000062a11 */ /* 0x000fc800078008ff */
[----:B------:R-:W-:Y:S01]  /*2580*/  @P2 LEA.HI.X R7, R0, c[0x0][0x1cc], R4, 0x1, P0 ;  /* 0x0000730000072a11 */ /* 0x000fe200000f0c04 */
[----:B------:R-:W-:Y:S02]  /*2590*/  @P1 IMAD R0, R151, 0x30, RZ ;  /* 0x0000003097001824 */ /* 0x000fe400078e02ff */
[----:B------:R-:W-:Y:S02]  /*25a0*/  @P1 IMAD.WIDE.U32 R2, R148, 0x30, R2 ;  /* 0x0000003094021825 */ /* 0x000fe400078e0002 */
[----:B------:R1:W-:Y:S01]  /*25b0*/  @P2 LDGSTS.E.BYPASS.LTC128B.128 [R244+0x5100], [R6.64], !P6 ;  /* 0x0510000006f42fae */ /* 0x0003e2000f101d48 */
[----:B------:R-:W-:Y:S02]  /*25c0*/  @P1 ISETP.GE.AND P6, PT, R154, c[0x0][0x1d4], PT ;  /* 0x000075009a001a0c */ /* 0x000fe40003fc6270 */
[----:B------:R-:W-:Y:S01]  /*25d0*/  @P1 IADD3 R0, R3, R0, RZ ;  /* 0x0000000003001210 */ /* 0x000fe20007ffe0ff */
[----:B------:R1:W-:Y:S01]  /*25e0*/  @P2 LDGSTS.E.BYPASS.LTC128B.128 [R244+0x7100], [R6.64+0x80], !P5 ;  /* 0x0710008006f42fae */ /* 0x0003e2000e901d48 */
[----:B------:R-:W-:-:S04]  /*25f0*/  @P1 LEA R4, P0, R2, c[0x0][0x1c8], 0x1 ;  /* 0x0000720002041a11 */ /* 0x000fc800078008ff */
[----:B------:R-:W-:-:S05]  /*2600*/  @P1 LEA.HI.X R5, R2, c[0x0][0x1cc], R0, 0x1, P0 ;  /* 0x0000730002051a11 */ /* 0x000fca00000f0c00 */
[----:B------:R1:W-:Y:S04]  /*2610*/  @P1 LDGSTS.E.BYPASS.LTC128B.128 [R244+0x5900], [R4.64], !P6 ;  /* 0x0590000004f41fae */ /* 0x0003e8000f101d48 */
[----:B------:R1:W-:Y:S04]  /*2620*/  @P1 LDGSTS.E.BYPASS.LTC128B.128 [R244+0x7900], [R4.64+0x80], !P5 ;  /* 0x0790008004f41fae */ /* 0x0003e8000e901d48 */
[----:B------:R-:W0:Y:S01]  /*2630*/  LDGDEPBAR ;  /* 0x00000000000079af */ /* 0x000e220000000000 */
[----:B------:R-:W-:-:S04]  /*2640*/  DEPBAR.LE SB0, 0x1 ;  /* 0x000080400000791a */ /* 0x000fc80000000000 */
[----:B------:R-:W-:-:S04]  /*2650*/  DEPBAR.LE SB0, 0x0 ;  /* 0x000080000000791a */ /* 0x000fc80000000000 */
[----:B------:R-:W-:Y:S01]  /*2660*/  BAR.SYNC.DEFER_BLOCKING 0x0 ;  /* 0x0000000000007b1d */ /* 0x000fe20000010000 */
[----:B------:R-:W-:Y:S02]  /*2670*/  IMAD R0, R10, c[0x0][0x208], RZ ;  /* 0x000082000a007a24 */ /* 0x000fe400078e02ff */
[----:B------:R-:W-:-:S04]  /*2680*/  IMAD.WIDE.U32 R2, R96, c[0x0][0x208], RZ ;  /* 0x0000820060027a25 */ /* 0x000fc800078e00ff */
[----:B--2---:R-:W-:Y:S01]  /*2690*/  IMAD R8, R96, c[0x0][0x20c], R0 ;  /* 0x0000830060087a24 */ /* 0x004fe200078e0200 */
[----:B----4-:R-:W-:Y:S01]  /*26a0*/  LEA R0, P0, R2, R18, 0x6 ;  /* 0x0000001202007211 */ /* 0x010fe200078030ff */
[----:B-1----:R-:W-:Y:S04]  /*26b0*/  LDSM.16.M88.4 R4, [R231+0x2000] ;  /* 0x00200000e704783b */ /* 0x002fe80000000200 */
[----:B------:R-:W1:Y:S04]  /*26c0*/  LDSM.16.M88.4 R24, [R224] ;  /* 0x00000000e018783b */ /* 0x000e680000000200 */
[----:B------:R-:W2:Y:S04]  /*26d0*/  LDSM.16.M88.4 R28, [R224+0x800] ;  /* 0x00080000e01c783b */ /* 0x000ea80000000200 */
[----:B------:R-:W3:Y:S04]  /*26e0*/  LDSM.16.M88.4 R32, [R224+0x1000] ;  /* 0x00100000e020783b */ /* 0x000ee80000000200 */
[----:B------:R-:W4:Y:S01]  /*26f0*/  LDSM.16.M88.4 R36, [R224+0x1800] ;  /* 0x00180000e024783b */ /* 0x000f220000000200 */
[----:B------:R-:W-:-:S03]  /*2700*/  IADD3 R3, R3, R8, RZ ;  /* 0x0000000803037210 */ /* 0x000fc60007ffe0ff */
[----:B------:R-:W3:Y:S01]  /*2710*/  LDSM.16.M88.4 R12, [R231] ;  /* 0x00000000e70c783b */ /* 0x000ee20000000200 */
[----:B------:R-:W-:Y:S02]  /*2720*/  LEA.HI.X R3, R2, R17, R3, 0x6, P0 ;  /* 0x0000001102037211 */ /* 0x000fe400000f3403 */
[C---:B------:R-:W-:Y:S01]  /*2730*/  LEA R2, P0, R0.reuse, c[0x0][0x1f8], 0x1 ;  /* 0x00007e0000027a11 */ /* 0x040fe200078008ff */
[----:B------:R-:W-:Y:S01]  /*2740*/  LDSM.16.M88.4 R56, [R235] ;  /* 0x00000000eb38783b */ /* 0x000fe20000000200 */
[----:B------:R-:W-:Y:S02]  /*2750*/  LOP3.LUT R8, R11, 0x1, RZ, 0xc0, !PT ;  /* 0x000000010b087812 */ /* 0x000fe400078ec0ff */
[----:B------:R-:W-:Y:S01]  /*2760*/  LEA.HI.X R3, R0, c[0x0][0x1fc], R3, 0x1, P0 ;  /* 0x00007f0000037a11 */ /* 0x000fe200000f0c03 */
[----:B------:R-:W-:Y:S01]  /*2770*/  LDSM.16.M88.4 R52, [R243] ;  /* 0x00000000f334783b */ /* 0x000fe20000000200 */
[C---:B------:R-:W-:Y:S02]  /*2780*/  IADD3 R18, P4, R23.reuse, R2, RZ ;  /* 0x0000000217127210 */ /* 0x040fe40007f9e0ff */
[----:B------:R-:W-:Y:S01]  /*2790*/  IADD3 R20, P1, P0, R23, 0x80, R2 ;  /* 0x0000008017147810 */ /* 0x000fe2000783e002 */
[----:B------:R-:W-:Y:S01]  /*27a0*/  LDSM.16.M88.4 R48, [R242] ;  /* 0x00000000f230783b */ /* 0x000fe20000000200 */
[----:B------:R-:W-:-:S02]  /*27b0*/  ISETP.NE.U32.AND P2, PT, R8, 0x1, PT ;  /* 0x000000010800780c */ /* 0x000fc40003f45070 */
[----:B------:R-:W-:Y:S01]  /*27c0*/  IADD3 R0, -R16, R145, RZ ;  /* 0x0000009110007210 */ /* 0x000fe20007ffe1ff */
[----:B------:R-:W-:Y:S01]  /*27d0*/  LDSM.16.M88.4 R44, [R241] ;  /* 0x00000000f12c783b */ /* 0x000fe20000000200 */
[----:B------:R-:W-:Y:S02]  /*27e0*/  IADD3.X R19, R22, R3, RZ, P4, !PT ;  /* 0x0000000316137210 */ /* 0x000fe400027fe4ff */
[----:B------:R-:W-:Y:S02]  /*27f0*/  IADD3 R16, P4, R18, R23, RZ ;  /* 0x0000001712107210 */ /* 0x000fe40007f9e0ff */
[----:B------:R-:W-:Y:S02]  /*2800*/  IADD3.X R21, R22, RZ, R3, P1, P0 ;  /* 0x000000ff16157210 */ /* 0x000fe40000fe0403 */
[----:B------:R-:W-:Y:S02]  /*2810*/  LOP3.LUT P1, RZ, R11, 0x2, RZ, 0xc0, !PT ;  /* 0x000000020bff7812 */ /* 0x000fe4000782c0ff */
[C---:B------:R-:W-:Y:S01]  /*2820*/  ISETP.LT.OR P0, PT, R0.reuse, 0x1, P2 ;  /* 0x000000010000780c */ /* 0x040fe20001701670 */
[----:B-1----:R-:W-:Y:S01]  /*2830*/  HMMA.16816.F32.BF16 R60, R4, R24, RZ ;  /* 0x00000018043c723c */ /* 0x002fe200000418ff */
[----:B------:R-:W-:Y:S01]  /*2840*/  IADD3.X R17, R19, R22, RZ, P4, !PT ;  /* 0x0000001613117210 */ /* 0x000fe200027fe4ff */
[----:B------:R-:W-:Y:S01]  /*2850*/  LDSM.16.M88.4 R8, [R233] ;  /* 0x00000000e908783b */ /* 0x000fe20000000200 */
[----:B------:R-:W-:-:S05]  /*2860*/  ISETP.LT.OR P4, PT, R0, 0x1, !P1 ;  /* 0x000000010000780c */ /* 0x000fca0004f81670 */
[C---:B--2---:R-:W-:Y:S08]  /*2870*/  HMMA.16816.F32.BF16 R76, R4.reuse, R28, RZ ;  /* 0x0000001c044c723c */ /* 0x044ff000000418ff */
[C---:B---3--:R-:W-:Y:S08]  /*2880*/  HMMA.16816.F32.BF16 R72, R4.reuse, R32, RZ ;  /* 0x000000200448723c */ /* 0x048ff000000418ff */
[C---:B----4-:R-:W-:Y:S08]  /*2890*/  HMMA.16816.F32.BF16 R80, R4.reuse, R36, RZ ;  /* 0x000000240450723c */ /* 0x050ff000000418ff */
[C---:B------:R-:W-:Y:S08]  /*28a0*/  HMMA.16816.F32.BF16 R116, R4.reuse, R26, RZ ;  /* 0x0000001a0474723c */ /* 0x040ff000000418ff */
[C---:B------:R-:W-:Y:S08]  /*28b0*/  HMMA.16816.F32.BF16 R120, R4.reuse, R30, RZ ;  /* 0x0000001e0478723c */ /* 0x040ff000000418ff */
[C---:B------:R-:W-:Y:S08]  /*28c0*/  HMMA.16816.F32.BF16 R112, R4.reuse, R34, RZ ;  /* 0x000000220470723c */ /* 0x040ff000000418ff */
[----:B------:R-:W-:Y:S01]  /*28d0*/  HMMA.16816.F32.BF16 R108, R4, R38, RZ ;  /* 0x00000026046c723c */ /* 0x000fe200000418ff */
[----:B------:R-:W1:Y:S04]  /*28e0*/  LDSM.16.M88.4 R4, [R233+0x2000] ;  /* 0x00200000e904783b */ /* 0x000e680000000200 */
[----:B------:R-:W-:Y:S01]  /*28f0*/  @!PT LDS RZ, [RZ] ;  /* 0x00000000fffff984 */ /* 0x000fe20000000800 */
[----:B------:R-:W-:Y:S01]  /*2900*/  @!PT LDS RZ, [RZ] ;  /* 0x00000000fffff984 */ /* 0x000fe20000000800 */
[----:B------:R-:W-:Y:S01]  /*2910*/  @!PT LDS RZ, [RZ] ;  /* 0x00000000fffff984 */ /* 0x000fe20000000800 */
[----:B------:R2:W-:Y:S01]  /*2920*/  LDGSTS.E.BYPASS.LTC128B.128 [R244+0x100], [R2.64], !P0 ;  /* 0x0010000002f47fae */ /* 0x0005e2000c101d48 */
[----:B------:R-:W-:-:S03]  /*2930*/  ISETP.LT.OR P0, PT, R0, 0x11, P2 ;  /* 0x000000110000780c */ /* 0x000fc60001701670 */
[----:B------:R2:W-:Y:S01]  /*2940*/  LDGSTS.E.BYPASS.LTC128B.128 [R244+0x2100], [R2.64+0x80], !P4 ;  /* 0x0210008002f47fae */ /* 0x0005e2000e101d48 */
[----:B------:R-:W-:-:S09]  /*2950*/  ISETP.LT.OR P4, PT, R0, 0x11, !P1 ;  /* 0x000000110000780c */ /* 0x000fd20004f81670 */
[----:B------:R3:W-:Y:S04]  /*2960*/  LDGSTS.E.BYPASS.LTC128B.128 [R244+0x900], [R18.64], !P0 ;  /* 0x0090000012f47fae */ /* 0x0007e8000c101d48 */
[----:B------:R4:W-:Y:S01]  /*2970*/  LDGSTS.E.BYPASS.LTC128B.128 [R244+0x2900], [R20.64], !P4 ;  /* 0x0290000014f47fae */ /* 0x0009e2000e101d48 */
[C---:B------:R-:W-:Y:S02]  /*2980*/  ISETP.LT.OR P4, PT, R0.reuse, 0x21, P2 ;  /* 0x000000210000780c */ /* 0x040fe40001781670 */
[----:B------:R-:W-:Y:S02]  /*2990*/  ISETP.LT.OR P2, PT, R0, 0x31, P2 ;  /* 0x000000310000780c */ /* 0x000fe40001741670 */
[----:B--2---:R-:W-:Y:S01]  /*29a0*/  IADD3 R2, P0, R16, R23, RZ ;  /* 0x0000001710027210 */ /* 0x004fe20007f1e0ff */
[----:B------:R-:W-:Y:S08]  /*29b0*/  HMMA.16816.F32.BF16 R68, R12, R24, RZ ;  /* 0x000000180c44723c */ /* 0x000ff000000418ff */
[----:B------:R3:W-:Y:S01]  /*29c0*/  LDGSTS.E.BYPASS.LTC128B.128 [R244+0x1100], [R16.64], !P4 ;  /* 0x0110000010f47fae */ /* 0x0007e2000e101d48 */
[----:B------:R-:W-:-:S02]  /*29d0*/  IADD3.X R3, R17, R22, RZ, P0, !PT ;  /* 0x0000001611037210 */ /* 0x000fc400007fe4ff */
[C---:B------:R-:W-:Y:S02]  /*29e0*/  ISETP.LT.OR P0, PT, R0.reuse, 0x21, !P1 ;  /* 0x000000210000780c */ /* 0x040fe40004f01670 */
[----:B------:R-:W-:Y:S01]  /*29f0*/  ISETP.LT.OR P1, PT, R0, 0x31, !P1 ;  /* 0x000000310000780c */ /* 0x000fe20004f21670 */
[C---:B------:R-:W-:Y:S08]  /*2a00*/  HMMA.16816.F32.BF16 R100, R12.reuse, R28, RZ ;  /* 0x0000001c0c64723c */ /* 0x040ff000000418ff */
[C---:B------:R-:W-:Y:S02]  /*2a10*/  HMMA.16816.F32.BF16 R92, R12.reuse, R30, RZ ;  /* 0x0000001e0c5c723c */ /* 0x040fe400000418ff */
[----:B------:R3:W-:Y:S04]  /*2a20*/  LDGSTS.E.BYPASS.LTC128B.128 [R244+0x3100], [R16.64+0x80], !P0 ;  /* 0x0310008010f47fae */ /* 0x0007e8000c101d48 */
[----:B------:R2:W-:Y:S02]  /*2a30*/  LDGSTS.E.BYPASS.LTC128B.128 [R244+0x1900], [R2.64], !P2 ;  /* 0x0190000002f47fae */ /* 0x0005e4000d101d48 */
[C---:B------:R-:W-:Y:S02]  /*2a40*/  HMMA.16816.F32.BF16 R64, R12.reuse, R36, RZ ;  /* 0x000000240c40723c */ /* 0x040fe400000418ff */
[----:B------:R2:W-:Y:S04]  /*2a50*/  LDGSTS.E.BYPASS.LTC128B.128 [R244+0x3900], [R2.64+0x80], !P1 ;  /* 0x0390008002f47fae */ /* 0x0005e8000c901d48 */
[----:B------:R-:W-:Y:S02]  /*2a60*/  LDSM.16.M88.4 R40, [R230] ;  /* 0x00000000e628783b */ /* 0x000fe40000000200 */
[C---:B------:R-:W-:Y:S02]  /*2a70*/  HMMA.16816.F32.BF16 R104, R12.reuse, R26, RZ ;  /* 0x0000001a0c68723c */ /* 0x040fe400000418ff */
[----:B------:R-:W-:Y:S04]  /*2a80*/  LDSM.16.M88.4 R28, [R230+0x800] ;  /* 0x00080000e61c783b */ /* 0x000fe80000000200 */
[----:B------:R-:W-:Y:S02]  /*2a90*/  LDSM.16.M88.4 R24, [R230+0x1000] ;  /* 0x00100000e618783b */ /* 0x000fe40000000200 */
[C---:B------:R-:W-:Y:S02]  /*2aa0*/  HMMA.16816.F32.BF16 R88, R12.reuse, R32, RZ ;  /* 0x000000200c58723c */ /* 0x040fe400000418ff */
[----:B----4-:R-:W-:Y:S04]  /*2ab0*/  LDSM.16.M88.4 R20, [R230+0x1800] ;  /* 0x00180000e614783b */ /* 0x010fe80000000200 */
[----:B---3--:R-:W-:Y:S02]  /*2ac0*/  LDSM.16.M88.4 R16, [R232+0x2000] ;  /* 0x00200000e810783b */ /* 0x008fe40000000200 */
[C---:B------:R-:W-:Y:S02]  /*2ad0*/  HMMA.16816.F32.BF16 R84, R12.reuse, R34, RZ ;  /* 0x000000220c54723c */ /* 0x040fe400000418ff */
[----:B------:R-:W0:Y:S06]  /*2ae0*/  LDGDEPBAR ;  /* 0x00000000000079af */ /* 0x000e2c0000000000 */
[----:B------:R-:W-:Y:S01]  /*2af0*/  HMMA.16816.F32.BF16 R36, R12, R38, RZ ;  /* 0x000000260c24723c */ /* 0x000fe200000418ff */
[----:B------:R-:W3:Y:S07]  /*2b00*/  LDSM.16.M88.4 R12, [R232] ;  /* 0x00000000e80c783b */ /* 0x000eee0000000200 */
[-C--:B-1----:R-:W-:Y:S08]  /*2b10*/  HMMA.16816.F32.BF16 R32, R4, R56.reuse, R60 ;  /* 0x000000380420723c */ /* 0x082ff0000004183c */
[----:B------:R-:W-:Y:S08]  /*2b20*/  HMMA.16816.F32.BF16 R60, R8, R56, R68 ;  /* 0x00000038083c723c */ /* 0x000ff00000041844 */
[C---:B------:R-:W-:Y:S08]  /*2b30*/  HMMA.16816.F32.BF16 R68, R4.reuse, R44, R80 ;  /* 0x0000002c0444723c */ /* 0x040ff00000041850 */
[C---:B------:R-:W-:Y:S08]  /*2b40*/  HMMA.16816.F32.BF16 R80, R4.reuse, R58, R116 ;  /* 0x0000003a0450723c */ /* 0x040ff00000041874 */
[C---:B------:R-:W-:Y:S08]  /*2b50*/  HMMA.16816.F32.BF16 R76, R4.reuse, R52, R76 ;  /* 0x00000034044c723c */ /* 0x040ff0000004184c */
[C---:B------:R-:W-:Y:S08]  /*2b60*/  HMMA.16816.F32.BF16 R128, R4.reuse, R54, R120 ;  /* 0x000000360480723c */ /* 0x040ff00000041878 */
[C---:B------:R-:W-:Y:S08]  /*2b70*/  HMMA.16816.F32.BF16 R136, R4.reuse, R50, R112 ;  /* 0x000000320488723c */ /* 0x040ff00000041870 */
[----:B------:R-:W-:Y:S08]  /*2b80*/  HMMA.16816.F32.BF16 R124, R4, R46, R108 ;  /* 0x0000002e047c723c */ /* 0x000ff0000004186c */
[C---:B------:R-:W-:Y:S08]  /*2b90*/  HMMA.16816.F32.BF16 R132, R8.reuse, R52, R100 ;  /* 0x000000340884723c */ /* 0x040ff00000041864 */
[C---:B------:R-:W-:Y:S01]  /*2ba0*/  HMMA.16816.F32.BF16 R116, R8.reuse, R54, R92 ;  /* 0x000000360874723c */ /* 0x040fe2000004185c */
[----:B------:R-:W-:Y:S07]  /*2bb0*/  LDSM.16.M88.4 R92, [R227+0x1800] ;  /* 0x00180000e35c783b */ /* 0x000fee0000000200 */
[C---:B------:R-:W-:Y:S08]  /*2bc0*/  HMMA.16816.F32.BF16 R140, R8.reuse, R48, R88 ;  /* 0x00000030088c723c */ /* 0x040ff00000041858 */
[C---:B------:R-:W-:Y:S08]  /*2bd0*/  HMMA.16816.F32.BF16 R120, R8.reuse, R44, R64 ;  /* 0x0000002c0878723c */ /* 0x040ff00000041840 */
[C---:B------:R-:W-:Y:S08]  /*2be0*/  HMMA.16816.F32.BF16 R112, R8.reuse, R58, R104 ;  /* 0x0000003a0870723c */ /* 0x040ff00000041868 */
[C---:B------:R-:W-:Y:S08]  /*2bf0*/  HMMA.16816.F32.BF16 R108, R8.reuse, R50, R84 ;  /* 0x00000032086c723c */ /* 0x040ff00000041854 */
[----:B------:R-:W-:Y:S01]  /*2c00*/  HMMA.16816.F32.BF16 R52, R8, R46, R36 ;  /* 0x0000002e0834723c */ /* 0x000fe20000041824 */
[----:B------:R-:W-:Y:S04]  /*2c10*/  LDSM.16.M88.4 R8, [R227] ;  /* 0x00000000e308783b */ /* 0x000fe80000000200 */
[----:B------:R-:W1:Y:S03]  /*2c20*/  LDSM.16.M88.4 R36, [R234] ;  /* 0x00000000ea24783b */ /* 0x000e660000000200 */
[----:B------:R-:W-:Y:S01]  /*2c30*/  HMMA.16816.F32.BF16 R72, R4, R48, R72 ;  /* 0x000000300448723c */ /* 0x000fe20000041848 */
[----:B------:R-:W4:Y:S04]  /*2c40*/  LDSM.16.M88.4 R4, [R234+0x2000] ;  /* 0x00200000ea04783b */ /* 0x000f280000000200 */
[----:B------:R-:W-:Y:S03]  /*2c50*/  LDSM.16.M88.4 R48, [R227+0x800] ;  /* 0x00080000e330783b */ /* 0x000fe60000000200 */
[-C--:B---3--:R-:W-:Y:S01]  /*2c60*/  HMMA.16816.F32.BF16 R44, R12, R40.reuse, R60 ;  /* 0x000000280c2c723c */ /* 0x088fe2000004183c */
[----:B------:R-:W-:Y:S07]  /*2c70*/  LDSM.16.M88.4 R60, [R224+0x2000] ;  /* 0x00200000e03c783b */ /* 0x000fee0000000200 */
[C---:B------:R-:W-:Y:S01]  /*2c80*/  HMMA.16816.F32.BF16 R100, R16.reuse, R40, R32 ;  /* 0x000000281064723c */ /* 0x040fe20000041820 */
[----:B------:R-:W-:Y:S07]  /*2c90*/  LDSM.16.M88.4 R32, [R231+0x4000] ;  /* 0x00400000e720783b */ /* 0x000fee0000000200 */
[C---:B------:R-:W-:Y:S01]  /*2ca0*/  HMMA.16816.F32.BF16 R104, R16.reuse, R28, R76 ;  /* 0x0000001c1068723c */ /* 0x040fe2000004184c */
[----:B------:R-:W3:Y:S07]  /*2cb0*/  LDSM.16.M88.4 R76, [R227+0x1000] ;  /* 0x00100000e34c783b */ /* 0x000eee0000000200 */
[C---:B------:R-:W-:Y:S08]  /*2cc0*/  HMMA.16816.F32.BF16 R88, R16.reuse, R24, R72 ;  /* 0x000000181058723c */ /* 0x040ff00000041848 */
[C---:B------:R-:W-:Y:S08]  /*2cd0*/  HMMA.16816.F32.BF16 R84, R16.reuse, R20, R68 ;  /* 0x000000141054723c */ /* 0x040ff00000041844 */
[C---:B------:R-:W-:Y:S08]  /*2ce0*/  HMMA.16816.F32.BF16 R72, R16.reuse, R42, R80 ;  /* 0x0000002a1048723c */ /* 0x040ff00000041850 */
[C---:B------:R-:W-:Y:S08]  /*2cf0*/  HMMA.16816.F32.BF16 R68, R16.reuse, R30, R128 ;  /* 0x0000001e1044723c */ /* 0x040ff00000041880 */
[C---:B------:R-:W-:Y:S08]  /*2d00*/  HMMA.16816.F32.BF16 R64, R16.reuse, R26, R136 ;  /* 0x0000001a1040723c */ /* 0x040ff00000041888 */
[----:B------:R-:W-:Y:S08]  /*2d10*/  HMMA.16816.F32.BF16 R56, R16, R22, R124 ;  /* 0x000000161038723c */ /* 0x000ff0000004187c */
[C---:B------:R-:W-:Y:S01]  /*2d20*/  HMMA.16816.F32.BF16 R16, R12.reuse, R42, R112 ;  /* 0x0000002a0c10723c */ /* 0x040fe20000041870 */
[----:B------:R-:W-:Y:S07]  /*2d30*/  LDSM.16.M88.4 R40, [R240] ;  /* 0x00000000f028783b */ /* 0x000fee0000000200 */
[C---:B------:R-:W-:Y:S08]  /*2d40*/  HMMA.16816.F32.BF16 R80, R12.reuse, R28, R132 ;  /* 0x0000001c0c50723c */ /* 0x040ff00000041884 */
        /* <DEDUP_REMOVED lines=8> */
[-C--:B-1----:R-:W-:Y:S01]  /*2dd0*/  HMMA.16816.F32.BF16 R12, R36, R8.reuse, R44 ;  /* 0x00000008240c723c */ /* 0x082fe2000004182c */
[----:B------:R-:W-:Y:S07]  /*2de0*/  LDSM.16.M88.4 R44, [R230+0x2000] ;  /* 0x00200000e62c783b */ /* 0x000fee0000000200 */
[C---:B----4-:R-:W-:Y:S08]  /*2df0*/  HMMA.16816.F32.BF16 R52, R4.reuse, R8, R100 ;  /* 0x000000080434723c */ /* 0x050ff00000041864 */
[----:B---3--:R-:W-:Y:S08]  /*2e00*/  HMMA.16816.F32.BF16 R124, R4, R78, R64 ;  /* 0x0000004e047c723c */ /* 0x008ff00000041840 */
[----:B------:R-:W-:Y:S08]  /*2e10*/  HMMA.16816.F32.BF16 R12, R32, R60, R12 ;  /* 0x0000003c200c723c */ /* 0x000ff0000004180c */
[----:B------:R-:W-:Y:S01]  /*2e20*/  HMMA.16816.F32.BF16 R64, R36, R10, R16 ;  /* 0x0000000a2440723c */ /* 0x000fe20000041810 */
[----:B------:R-:W1:Y:S07]  /*2e30*/  LDSM.16.M88.4 R16, [R232+0x4000] ;  /* 0x00400000e810783b */ /* 0x000e6e0000000200 */
[----:B--2---:R-:W-:Y:S08]  /*2e40*/  HMMA.16816.F32.BF16 R52, R28, R60, R52 ;  /* 0x0000003c1c34723c */ /* 0x004ff00000041834 */
[C---:B------:R-:W-:Y:S01]  /*2e50*/  HMMA.16816.F32.BF16 R72, R4.reuse, R10, R72 ;  /* 0x0000000a0448723c */ /* 0x040fe20000041848 */
[----:B------:R-:W-:Y:S07]  /*2e60*/  LDSM.16.M88.4 R8, [R234+0x4000] ;  /* 0x00400000ea08783b */ /* 0x000fee0000000200 */
[----:B------:R-:W-:Y:S08]  /*2e70*/  HMMA.16816.F32.BF16 R136, R4, R94, R56 ;  /* 0x0000005e0488723c */ /* 0x000ff00000041838 */
[----:B------:R-:W-:Y:S01]  /*2e80*/  HMMA.16816.F32.BF16 R56, R24, R40, R12 ;  /* 0x000000281838723c */ /* 0x000fe2000004180c */
[----:B------:R-:W2:Y:S07]  /*2e90*/  LDSM.16.M88.4 R12, [R232+0x6000] ;  /* 0x00600000e80c783b */ /* 0x000eae0000000200 */
[C---:B------:R-:W-:Y:S08]  /*2ea0*/  HMMA.16816.F32.BF16 R128, R4.reuse, R92, R84 ;  /* 0x0000005c0480723c */ /* 0x040ff00000041854 */
[C---:B------:R-:W-:Y:S08]  /*2eb0*/  HMMA.16816.F32.BF16 R104, R4.reuse, R48, R104 ;  /* 0x000000300468723c */ /* 0x040ff00000041868 */
[----:B------:R-:W-:Y:S08]  /*2ec0*/  HMMA.16816.F32.BF16 R100, R4, R50, R68 ;  /* 0x000000320464723c */ /* 0x000ff00000041844 */
[C---:B------:R-:W-:Y:S08]  /*2ed0*/  HMMA.16816.F32.BF16 R84, R36.reuse, R48, R80 ;  /* 0x000000302454723c */ /* 0x040ff00000041850 */
[----:B------:R-:W-:Y:S01]  /*2ee0*/  HMMA.16816.F32.BF16 R116, R36, R50, R116 ;  /* 0x000000322474723c */ /* 0x000fe20000041874 */
[----:B------:R-:W3:Y:S07]  /*2ef0*/  LDSM.16.M88.4 R48, [R227+0x2000] ;  /* 0x00200000e330783b */ /* 0x000eee0000000200 */
[----:B------:R-:W-:Y:S08]  /*2f00*/  HMMA.16816.F32.BF16 R52, R20, R40, R52 ;  /* 0x000000281434723c */ /* 0x000ff00000041834 */
[-C--:B------:R-:W-:Y:S08]  /*2f10*/  HMMA.16816.F32.BF16 R64, R32, R62.reuse, R64 ;  /* 0x0000003e2040723c */ /* 0x080ff00000041840 */
[----:B------:R-:W-:Y:S01]  /*2f20*/  HMMA.16816.F32.BF16 R72, R28, R62, R72 ;  /* 0x0000003e1c48723c */ /* 0x000fe20000041848 */
[----:B------:R-:W-:Y:S07]  /*2f30*/  LDSM.16.M88.4 R60, [R239] ;  /* 0x00000000ef3c783b */ /* 0x000fee0000000200 */
[----:B-1----:R-:W-:Y:S01]  /*2f40*/  HMMA.16816.F32.BF16 R68, R16, R44, R56 ;  /* 0x0000002c1044723c */ /* 0x002fe20000041838 */
[----:B------:R-:W1:Y:S07]  /*2f50*/  LDSM.16.M88.4 R56, [R224+0x2800] ;  /* 0x00280000e038783b */ /* 0x000e6e0000000200 */
[----:B------:R-:W-:Y:S01]  /*2f60*/  HMMA.16816.F32.BF16 R88, R4, R76, R88 ;  /* 0x0000004c0458723c */ /* 0x000fe20000041858 */
[----:B------:R-:W4:Y:S07]  /*2f70*/  LDSM.16.M88.4 R4, [R236+0x6000] ;  /* 0x00600000ec04783b */ /* 0x000f2e0000000200 */
[----:B--2---:R-:W-:Y:S08]  /*2f80*/  HMMA.16816.F32.BF16 R52, R12, R44, R52 ;  /* 0x0000002c0c34723c */ /* 0x004ff00000041834 */
[-C--:B------:R-:W-:Y:S08]  /*2f90*/  HMMA.16816.F32.BF16 R64, R24, R42.reuse, R64 ;  /* 0x0000002a1840723c */ /* 0x080ff00000041840 */
[----:B------:R-:W-:Y:S01]  /*2fa0*/  HMMA.16816.F32.BF16 R72, R20, R42, R72 ;  /* 0x0000002a1448723c */ /* 0x000fe20000041848 */
[----:B------:R-:W2:Y:S07]  /*2fb0*/  LDSM.16.M88.4 R40, [R230+0x2800] ;  /* 0x00280000e628783b */ /* 0x000eae0000000200 */
[C---:B------:R-:W-:Y:S08]  /*2fc0*/  HMMA.16816.F32.BF16 R140, R36.reuse, R76, R140 ;  /* 0x0000004c248c723c */ /* 0x040ff0000004188c */
[----:B------:R-:W-:Y:S08]  /*2fd0*/  HMMA.16816.F32.BF16 R108, R36, R78, R108 ;  /* 0x0000004e246c723c */ /* 0x000ff0000004186c */
[----:B---3--:R-:W-:Y:S08]  /*2fe0*/  HMMA.16816.F32.BF16 R76, R8, R48, R68 ;  /* 0x00000030084c723c */ /* 0x008ff00000041844 */
[----:B-1----:R-:W-:Y:S08]  /*2ff0*/  HMMA.16816.F32.BF16 R68, R32, R56, R84 ;  /* 0x000000382044723c */ /* 0x002ff00000041854 */
[----:B----4-:R-:W-:Y:S08]  /*3000*/  HMMA.16816.F32.BF16 R80, R4, R48, R52 ;  /* 0x000000300450723c */ /* 0x010ff00000041834 */
[----:B------:R-:W-:Y:S08]  /*3010*/  HMMA.16816.F32.BF16 R52, R16, R46, R64 ;  /* 0x0000002e1034723c */ /* 0x000ff00000041840 */
[C---:B------:R-:W-:Y:S08]  /*3020*/  HMMA.16816.F32.BF16 R120, R36.reuse, R92, R120 ;  /* 0x0000005c2478723c */ /* 0x040ff00000041878 */
[----:B------:R-:W-:Y:S08]  /*3030*/  HMMA.16816.F32.BF16 R112, R36, R94, R112 ;  /* 0x0000005e2470723c */ /* 0x000ff00000041870 */
[----:B------:R-:W-:Y:S08]  /*3040*/  HMMA.16816.F32.BF16 R64, R12, R46, R72 ;  /* 0x0000002e0c40723c */ /* 0x000ff00000041848 */
[----:B------:R-:W-:Y:S01]  /*3050*/  HMMA.16816.F32.BF16 R36, R28, R56, R104 ;  /* 0x000000381c24723c */ /* 0x000fe20000041868 */
[----:B------:R-:W-:-:S04]  /*3060*/  FMUL.FTZ R0, R76, c[0x0][0x320] ;  /* 0x0000c8004c007a20 */ /* 0x000fc80000410000 */
[----:B------:R1:W3:Y:S03]  /*3070*/  MUFU.TANH R144, R0 ;  /* 0x0000000000907308 */ /* 0x0002e60000002400 */
[----:B------:R-:W-:Y:S01]  /*3080*/  HMMA.16816.F32.BF16 R68, R24, R60, R68 ;  /* 0x0000003c1844723c */ /* 0x000fe20000041844 */
[----:B-1----:R-:W-:-:S04]  /*3090*/  FMUL.FTZ R0, R77, c[0x0][0x320] ;  /* 0x0000c8004d007a20 */ /* 0x002fc80000410000 */
[----:B------:R1:W4:Y:S03]  /*30a0*/  MUFU.TANH R132, R0 ;  /* 0x0000000000847308 */ /* 0x0003260000002400 */
[----:B------:R-:W-:Y:S08]  /*30b0*/  HMMA.16816.F32.BF16 R84, R4, R50, R64 ;  /* 0x000000320454723c */ /* 0x000ff00000041840 */
[----:B------:R-:W-:Y:S01]  /*30c0*/  HMMA.16816.F32.BF16 R44, R20, R60, R36 ;  /* 0x0000003c142c723c */ /* 0x000fe20000041824 */
[----:B------:R-:W2:Y:S01]  /*30d0*/  LDSM.16.M88.4 R36, [R227+0x2800] ;  /* 0x00280000e324783b */ /* 0x000ea20000000200 */
[----:B-1----:R-:W-:-:S06]  /*30e0*/  FMUL.FTZ R0, R78, c[0x0][0x320] ;  /* 0x0000c8004e007a20 */ /* 0x002fcc0000410000 */
[-C--:B------:R-:W-:Y:S01]  /*30f0*/  HMMA.16816.F32.BF16 R64, R32, R58.reuse, R116 ;  /* 0x0000003a2040723c */ /* 0x080fe20000041874 */
[----:B------:R1:W1:Y:S07]  /*3100*/  MUFU.TANH R134, R0 ;  /* 0x0000000000867308 */ /* 0x00026e0000002400 */
[----:B------:R-:W-:Y:S01]  /*3110*/  HMMA.16816.F32.BF16 R72, R28, R58, R100 ;  /* 0x0000003a1c48723c */ /* 0x000fe20000041864 */
[----:B-1----:R-:W-:-:S07]  /*3120*/  FMUL.FTZ R0, R79, c[0x0][0x320] ;  /* 0x0000c8004f007a20 */ /* 0x002fce0000410000 */
[----:B------:R-:W-:Y:S01]  /*3130*/  HMMA.16816.F32.BF16 R76, R8, R50, R52 ;  /* 0x00000032084c723c */ /* 0x000fe20000041834 */
[----:B------:R-:W1:Y:S01]  /*3140*/  LDSM.16.M88.4 R52, [R224+0x3000] ;  /* 0x00300000e034783b */ /* 0x000e620000000200 */
[----:B------:R2:W1:Y:S02]  /*3150*/  MUFU.TANH R133, R0 ;  /* 0x0000000000857308 */ /* 0x0004640000002400 */
[----:B--2---:R-:W-:-:S06]  /*3160*/  FMUL.FTZ R0, R80, c[0x0][0x320] ;  /* 0x0000c80050007a20 */ /* 0x004fcc0000410000 */
[----:B------:R2:W1:Y:S01]  /*3170*/  MUFU.TANH R147, R0 ;  /* 0x0000000000937308 */ /* 0x0004620000002400 */
[----:B------:R-:W-:Y:S01]  /*3180*/  HMMA.16816.F32.BF16 R68, R16, R40, R68 ;  /* 0x000000281044723c */ /* 0x000fe20000041844 */
[----:B--2---:R-:W-:-:S06]  /*3190*/  FMUL.FTZ R0, R81, c[0x0][0x320] ;  /* 0x0000c80051007a20 */ /* 0x004fcc0000410000 */
[----:B------:R2:W1:Y:S01]  /*31a0*/  MUFU.TANH R146, R0 ;  /* 0x0000000000927308 */ /* 0x0004620000002400 */
[----:B------:R-:W-:Y:S01]  /*31b0*/  HMMA.16816.F32.BF16 R56, R24, R62, R64 ;  /* 0x0000003e1838723c */ /* 0x000fe20000041840 */
[----:B--2---:R-:W-:-:S06]  /*31c0*/  FMUL.FTZ R0, R82, c[0x0][0x320] ;  /* 0x0000c80052007a20 */ /* 0x004fcc0000410000 */
[----:B------:R2:W1:Y:S01]  /*31d0*/  MUFU.TANH R150, R0 ;  /* 0x0000000000967308 */ /* 0x0004620000002400 */
[----:B------:R-:W-:Y:S01]  /*31e0*/  HMMA.16816.F32.BF16 R48, R12, R40, R44 ;  /* 0x000000280c30723c */ /* 0x000fe2000004182c */
[----:B------:R-:W1:Y:S01]  /*31f0*/  LDSM.16.M88.4 R44, [R238] ;  /* 0x00000000ee2c783b */ /* 0x000e620000000200 */
[----:B--2---:R-:W-:-:S05]  /*3200*/  FMUL.FTZ R0, R83, c[0x0][0x320] ;  /* 0x0000c80053007a20 */ /* 0x004fca0000410000 */
[----:B------:R2:W1:Y:S01]  /*3210*/  MUFU.TANH R149, R0 ;  /* 0x0000000000957308 */ /* 0x0004620000002400 */
[----:B------:R-:W-:Y:S01]  /*3220*/  HMMA.16816.F32.BF16 R64, R20, R62, R72 ;  /* 0x0000003e1440723c */ /* 0x000fe20000041848 */
[----:B--2---:R-:W-:-:S06]  /*3230*/  FMUL.FTZ R0, R76, c[0x0][0x320] ;  /* 0x0000c8004c007a20 */ /* 0x004fcc0000410000 */
[----:B------:R2:W1:Y:S02]  /*3240*/  MUFU.TANH R106, R0 ;  /* 0x00000000006a7308 */ /* 0x0004640000002400 */
[----:B--2---:R-:W-:-:S06]  /*3250*/  FMUL.FTZ R0, R77, c[0x0][0x320] ;  /* 0x0000c8004d007a20 */ /* 0x004fcc0000410000 */
[----:B------:R2:W1:Y:S01]  /*3260*/  MUFU.TANH R103, R0 ;  /* 0x0000000000677308 */ /* 0x0004620000002400 */
[----:B------:R-:W-:Y:S01]  /*3270*/  HMMA.16816.F32.BF16 R60, R16, R42, R56 ;  /* 0x0000002a103c723c */ /* 0x000fe20000041838 */
[----:B------:R-:W1:Y:S01]  /*3280*/  LDSM.16.M88.4 R56, [R230+0x3000] ;  /* 0x00300000e638783b */ /* 0x000e620000000200 */
[----:B--2---:R-:W-:-:S05]  /*3290*/  FMUL.FTZ R0, R78, c[0x0][0x320] ;  /* 0x0000c8004e007a20 */ /* 0x004fca0000410000 */
[----:B------:R2:W1:Y:S01]  /*32a0*/  MUFU.TANH R105, R0 ;  /* 0x0000000000697308 */ /* 0x0004620000002400 */
[----:B------:R-:W-:Y:S01]  /*32b0*/  HMMA.16816.F32.BF16 R80, R4, R36, R48 ;  /* 0x000000240450723c */ /* 0x000fe20000041830 */
[----:B--2---:R-:W-:-:S07]  /*32c0*/  FMUL.FTZ R0, R79, c[0x0][0x320] ;  /* 0x0000c8004f007a20 */ /* 0x004fce0000410000 */
[----:B------:R-:W-:Y:S01]  /*32d0*/  HMMA.16816.F32.BF16 R76, R8, R36, R68 ;  /* 0x00000024084c723c */ /* 0x000fe20000041844 */
[----:B------:R2:W2:Y:S07]  /*32e0*/  MUFU.TANH R104, R0 ;  /* 0x0000000000687308 */ /* 0x0004ae0000002400 */
[----:B-1----:R-:W-:Y:S01]  /*32f0*/  HMMA.16816.F32.BF16 R68, R32, R52, R140 ;  /* 0x000000342044723c */ /* 0x002fe2000004188c */
[----:B--2---:R-:W-:-:S04]  /*3300*/  FMUL.FTZ R0, R84, c[0x0][0x320] ;  /* 0x0000c80054007a20 */ /* 0x004fc80000410000 */
[----:B------:R1:W2:Y:S03]  /*3310*/  MUFU.TANH R118, R0 ;  /* 0x0000000000767308 */ /* 0x0002a60000002400 */
[----:B------:R-:W-:Y:S08]  /*3320*/  HMMA.16816.F32.BF16 R48, R28, R52, R88 ;  /* 0x000000341c30723c */ /* 0x000ff00000041858 */
[----:B------:R-:W-:Y:S01]  /*3330*/  HMMA.16816.F32.BF16 R64, R12, R42, R64 ;  /* 0x0000002a0c40723c */ /* 0x000fe20000041840 */
[----:B-1----:R-:W-:-:S04]  /*3340*/  FMUL.FTZ R0, R85, c[0x0][0x320] ;  /* 0x0000c80055007a20 */ /* 0x002fc80000410000 */
[----:B------:R1:W1:Y:S03]  /*3350*/  MUFU.TANH R117, R0 ;  /* 0x0000000000757308 */ /* 0x0002660000002400 */
        /* <DEDUP_REMOVED lines=10> */
[----:B------:R-:W2:Y:S01]  /*3400*/  LDSM.16.M88.4 R48, [R227+0x3000] ;  /* 0x00300000e330783b */ /* 0x000ea20000000200 */
[----:B-1----:R-:W-:-:S04]  /*3410*/  FMUL.FTZ R0, R77, c[0x0][0x320] ;  /* 0x0000c8004d007a20 */ /* 0x002fc80000410000 */
[----:B------:R1:W1:Y:S02]  /*3420*/  MUFU.TANH R93, R0 ;  /* 0x00000000005d7308 */ /* 0x0002640000002400 */
[----:B------:R-:W-:Y:S01]  /*3430*/  HMMA.16816.F32.BF16 R84, R4, R38, R64 ;  /* 0x000000260454723c */ /* 0x000fe20000041840 */
[----:B------:R-:W2:Y:S01]  /*3440*/  LDSM.16.M88.4 R36, [R224+0x3800] ;  /* 0x00380000e024783b */ /* 0x000ea20000000200 */
[----:B-1----:R-:W-:-:S04]  /*3450*/  FMUL.FTZ R0, R78, c[0x0][0x320] ;  /* 0x0000c8004e007a20 */ /* 0x002fc80000410000 */
[----:B------:R1:W1:Y:S02]  /*3460*/  MUFU.TANH R98, R0 ;  /* 0x0000000000627308 */ /* 0x0002640000002400 */
[----:B------:R-:W-:Y:S01]  /*3470*/  HMMA.16816.F32.BF16 R64, R16, R56, R68 ;  /* 0x000000381040723c */ /* 0x000fe20000041844 */
[----:B-1----:R-:W-:-:S05]  /*3480*/  FMUL.FTZ R0, R79, c[0x0][0x320] ;  /* 0x0000c8004f007a20 */ /* 0x002fca0000410000 */
[----:B------:R1:W1:Y:S02]  /*3490*/  MUFU.TANH R95, R0 ;  /* 0x00000000005f7308 */ /* 0x0002640000002400 */
[----:B------:R-:W-:Y:S01]  /*34a0*/  HMMA.16816.F32.BF16 R68, R28, R54, R124 ;  /* 0x000000361c44723c */ /* 0x000fe2000004187c */
[----:B------:R-:W2:Y:S01]  /*34b0*/  LDSM.16.M88.4 R52, [R237] ;  /* 0x00000000ed34783b */ /* 0x000ea20000000200 */
[----:B-1----:R-:W-:-:S04]  /*34c0*/  FMUL.FTZ R0, R80, c[0x0][0x320] ;  /* 0x0000c80050007a20 */ /* 0x002fc80000410000 */
[----:B------:R1:W1:Y:S02]  /*34d0*/  MUFU.TANH R102, R0 ;  /* 0x0000000000667308 */ /* 0x0002640000002400 */
[----:B------:R-:W-:Y:S01]  /*34e0*/  HMMA.16816.F32.BF16 R60, R24, R46, R60 ;  /* 0x0000002e183c723c */ /* 0x000fe2000004183c */
[----:B-1----:R-:W-:-:S05]  /*34f0*/  FMUL.FTZ R0, R81, c[0x0][0x320] ;  /* 0x0000c80051007a20 */ /* 0x002fca0000410000 */
[----:B------:R1:W1:Y:S02]  /*3500*/  MUFU.TANH R101, R0 ;  /* 0x0000000000657308 */ /* 0x0002640000002400 */
[----:B------:R-:W-:Y:S01]  /*3510*/  HMMA.16816.F32.BF16 R40, R12, R56, R40 ;  /* 0x000000380c28723c */ /* 0x000fe20000041828 */
[----:B-1----:R-:W-:-:S05]  /*3520*/  FMUL.FTZ R0, R82, c[0x0][0x320] ;  /* 0x0000c80052007a20 */ /* 0x002fca0000410000 */
        /* <DEDUP_REMOVED lines=8> */
[----:B------:R1:W1:Y:S01]  /*35b0*/  MUFU.TANH R88, R0 ;  /* 0x0000000000587308 */ /* 0x0002620000002400 */
[----:B------:R-:W-:Y:S08]  /*35c0*/  HMMA.16816.F32.BF16 R64, R32, R36, R120 ;  /* 0x000000242040723c */ /* 0x000ff00000041878 */
[----:B------:R-:W-:Y:S01]  /*35d0*/  HMMA.16816.F32.BF16 R44, R16, R58, R60 ;  /* 0x0000003a102c723c */ /* 0x000fe2000004183c */
[----:B-1----:R-:W-:-:S07]  /*35e0*/  FMUL.FTZ R0, R74, c[0x0][0x320] ;  /* 0x0000c8004a007a20 */ /* 0x002fce0000410000 */
[----:B------:R-:W-:Y:S01]  /*35f0*/  HMMA.16816.F32.BF16 R60, R32, R38, R112 ;  /* 0x00000026203c723c */ /* 0x000fe20000041870 */
[----:B------:R-:W-:Y:S01]  /*3600*/  LDSM.16.M88.4 R32, [R227+0x3800] ;  /* 0x00380000e320783b */ /* 0x000fe20000000200 */
[----:B------:R1:W1:Y:S06]  /*3610*/  MUFU.TANH R91, R0 ;  /* 0x00000000005b7308 */ /* 0x00026c0000002400 */
[----:B------:R-:W-:Y:S01]  /*3620*/  HMMA.16816.F32.BF16 R80, R4, R48, R40 ;  /* 0x000000300450723c */ /* 0x000fe20000041828 */
[----:B------:R-:W2:Y:S01]  /*3630*/  LDSM.16.M88.4 R40, [R230+0x3800] ;  /* 0x00380000e628783b */ /* 0x000ea20000000200 */
[----:B------:R-:W-:Y:S01]  /*3640*/  ISETP.GT.AND P0, PT, R96, R209, PT ;  /* 0x000000d16000720c */ /* 0x000fe20003f04270 */
[----:B------:R-:W-:-:S04]  /*3650*/  DEPBAR.LE SB0, 0x0 ;  /* 0x000080000000791a */ /* 0x000fc80000000000 */
[----:B-1----:R-:W-:Y:S02]  /*3660*/  FMUL.FTZ R0, R75, c[0x0][0x320] ;  /* 0x0000c8004b007a20 */ /* 0x002fe40000410000 */
[C---:B------:R-:W-:Y:S08]  /*3670*/  HMMA.16816.F32.BF16 R72, R28.reuse, R36, R128 ;  /* 0x000000241c48723c */ /* 0x040ff00000041880 */
[----:B------:R-:W-:Y:S01]  /*3680*/  HMMA.16816.F32.BF16 R28, R28, R38, R136 ;  /* 0x000000261c1c723c */ /* 0x000fe20000041888 */
[----:B------:R1:W1:Y:S02]  /*3690*/  MUFU.TANH R90, R0 ;  /* 0x00000000005a7308 */ /* 0x0002640000002400 */
[----:B-1----:R-:W-:-:S06]  /*36a0*/  FMUL.FTZ R0, R84, c[0x0][0x320] ;  /* 0x0000c80054007a20 */ /* 0x002fcc0000410000 */
[----:B------:R1:W1:Y:S01]  /*36b0*/  MUFU.TANH R94, R0 ;  /* 0x00000000005e7308 */ /* 0x0002620000002400 */
[----:B------:R-:W-:Y:S08]  /*36c0*/  HMMA.16816.F32.BF16 R68, R12, R58, R68 ;  /* 0x0000003a0c44723c */ /* 0x000ff00000041844 */
[----:B------:R-:W-:Y:S01]  /*36d0*/  HMMA.16816.F32.BF16 R56, R24, R52, R64 ;  /* 0x000000341838723c */ /* 0x000fe20000041840 */
[----:B-1----:R-:W-:-:S04]  /*36e0*/  FMUL.FTZ R0, R85, c[0x0][0x320] ;  /* 0x0000c80055007a20 */ /* 0x002fc80000410000 */
[----:B------:R1:W1:Y:S03]  /*36f0*/  MUFU.TANH R92, R0 ;  /* 0x00000000005c7308 */ /* 0x0002660000002400 */
[----:B------:R-:W-:Y:S08]  /*3700*/  HMMA.16816.F32.BF16 R64, R20, R52, R72 ;  /* 0x000000341440723c */ /* 0x000ff00000041848 */
[----:B------:R-:W-:Y:S01]  /*3710*/  HMMA.16816.F32.BF16 R24, R24, R54, R60 ;  /* 0x000000361818723c */ /* 0x000fe2000004183c */
[----:B-1----:R-:W-:-:S07]  /*3720*/  FMUL.FTZ R0, R86, c[0x0][0x320] ;  /* 0x0000c80056007a20 */ /* 0x002fce0000410000 */
[----:B------:R-:W-:Y:S01]  /*3730*/  HMMA.16816.F32.BF16 R52, R20, R54, R28 ;  /* 0x000000361434723c */ /* 0x000fe2000004181c */
[----:B------:R1:W1:Y:S02]  /*3740*/  MUFU.TANH R100, R0 ;  /* 0x0000000000647308 */ /* 0x0002640000002400 */
[----:B-1----:R-:W-:-:S06]  /*3750*/  FMUL.FTZ R0, R87, c[0x0][0x320] ;  /* 0x0000c80057007a20 */ /* 0x002fcc0000410000 */
        /* <DEDUP_REMOVED lines=9> */
[----:B-1----:R-:W-:Y:S02]  /*37f0*/  FMUL.FTZ R0, R79, c[0x0][0x320] ;  /* 0x0000c8004f007a20 */ /* 0x002fe40000410000 */
[----:B------:R-:W-:Y:S08]  /*3800*/  HMMA.16816.F32.BF16 R76, R8, R50, R44 ;  /* 0x00000032084c723c */ /* 0x000ff0000004182c */
[C---:B------:R-:W-:Y:S08]  /*3810*/  HMMA.16816.F32.BF16 R44, R16.reuse, R40, R56 ;  /* 0x00000028102c723c */ /* 0x040ff00000041838 */
[----:B------:R-:W-:Y:S01]  /*3820*/  HMMA.16816.F32.BF16 R16, R16, R42, R24 ;  /* 0x0000002a1010723c */ /* 0x000fe20000041818 */
[----:B------:R1:W1:Y:S07]  /*3830*/  MUFU.TANH R85, R0 ;  /* 0x0000000000557308 */ /* 0x00026e0000002400 */
[----:B------:R-:W-:Y:S01]  /*3840*/  HMMA.16816.F32.BF16 R68, R4, R50, R68 ;  /* 0x000000320444723c */ /* 0x000fe20000041844 */
[----:B-1----:R-:W-:-:S07]  /*3850*/  FMUL.FTZ R0, R80, c[0x0][0x320] ;  /* 0x0000c80050007a20 */ /* 0x002fce0000410000 */
[-C--:B------:R-:W-:Y:S01]  /*3860*/  HMMA.16816.F32.BF16 R44, R8, R32.reuse, R44 ;  /* 0x00000020082c723c */ /* 0x080fe2000004182c */
[----:B------:R1:W1:Y:S07]  /*3870*/  MUFU.TANH R87, R0 ;  /* 0x0000000000577308 */ /* 0x00026e0000002400 */
[----:B------:R-:W-:Y:S08]  /*3880*/  HMMA.16816.F32.BF16 R20, R4, R32, R36 ;  /* 0x000000200414723c */ /* 0x000ff00000041824 */
[----:B------:R-:W-:Y:S01]  /*3890*/  HMMA.16816.F32.BF16 R8, R8, R34, R16 ;  /* 0x000000220808723c */ /* 0x000fe20000041810 */
[----:B-1----:R-:W-:-:S07]  /*38a0*/  FMUL.FTZ R0, R81, c[0x0][0x320] ;  /* 0x0000c80051007a20 */ /* 0x002fce0000410000 */
[----:B------:R-:W-:Y:S01]  /*38b0*/  HMMA.16816.F32.BF16 R4, R4, R34, R12 ;  /* 0x000000220404723c */ /* 0x000fe2000004180c */
[----:B------:R1:W1:Y:S02]  /*38c0*/  MUFU.TANH R80, R0 ;  /* 0x0000000000507308 */ /* 0x0002640000002400 */
[----:B-1----:R-:W-:-:S06]  /*38d0*/  FMUL.FTZ R0, R82, c[0x0][0x320] ;  /* 0x0000c80052007a20 */ /* 0x002fcc0000410000 */
[----:B------:R1:W1:Y:S01]  /*38e0*/  MUFU.TANH R72, R0 ;  /* 0x0000000000487308 */ /* 0x0002620000002400 */
[----:B------:R-:W-:Y:S02]  /*38f0*/  FMUL.FTZ R77, R77, c[0x0][0x320] ;  /* 0x0000c8004d4d7a20 */ /* 0x000fe40000410000 */
[----:B------:R-:W-:Y:S02]  /*3900*/  FMUL.FTZ R78, R78, c[0x0][0x320] ;  /* 0x0000c8004e4e7a20 */ /* 0x000fe40000410000 */
[----:B-1----:R-:W-:-:S04]  /*3910*/  FMUL.FTZ R0, R83, c[0x0][0x320] ;  /* 0x0000c80053007a20 */ /* 0x002fc80000410000 */
[----:B------:R1:W1:Y:S01]  /*3920*/  MUFU.TANH R50, R0 ;  /* 0x0000000000327308 */ /* 0x0002620000002400 */
[----:B------:R-:W-:Y:S02]  /*3930*/  FMUL.FTZ R79, R79, c[0x0][0x320] ;  /* 0x0000c8004f4f7a20 */ /* 0x000fe40000410000 */
[----:B------:R-:W-:Y:S02]  /*3940*/  FMUL.FTZ R68, R68, c[0x0][0x320] ;  /* 0x0000c80044447a20 */ /* 0x000fe40000410000 */
        /* <DEDUP_REMOVED lines=8> */
[----:B------:R-:W-:Y:S02]  /*39d0*/  FMUL.FTZ R21, R21, c[0x0][0x320] ;  /* 0x0000c80015157a20 */ /* 0x000fe40000410000 */
[----:B------:R-:W-:-:S02]  /*39e0*/  FMUL.FTZ R22, R22, c[0x0][0x320] ;  /* 0x0000c80016167a20 */ /* 0x000fc40000410000 */
[----:B-1----:R-:W-:Y:S02]  /*39f0*/  FMUL.FTZ R0, R71, c[0x0][0x320] ;  /* 0x0000c80047007a20 */ /* 0x002fe40000410000 */
[----:B------:R-:W-:Y:S02]  /*3a00*/  FMUL.FTZ R23, R23, c[0x0][0x320] ;  /* 0x0000c80017177a20 */ /* 0x000fe40000410000 */
[----:B------:R1:W1:Y:S01]  /*3a10*/  MUFU.TANH R41, R0 ;  /* 0x0000000000297308 */ /* 0x0002620000002400 */
        /* <DEDUP_REMOVED lines=8> */
[----:B-1----:R-:W-:Y:S01]  /*3aa0*/  FMUL.FTZ R0, R47, c[0x0][0x320] ;  /* 0x0000c8002f007a20 */ /* 0x002fe20000410000 */
[----:B------:R1:W1:Y:S08]  /*3ab0*/  MUFU.TANH R37, R20 ;  /* 0x0000001400257308 */ /* 0x0002700000002400 */
        /* <DEDUP_REMOVED lines=24> */
[----:B-12345:R-:W-:Y:S01]  /*3c40*/  IADD3 R0, R208, -0x2, RZ ;  /* 0xfffffffed0007810 */ /* 0x03efe20007ffe0ff */
[----:B------:R-:W-:Y:S01]  /*3c50*/  IMAD.SHL.U32 R8, R148, 0x20, RZ ;  /* 0x0000002094087824 */ /* 0x000fe200078e00ff */
[----:B------:R-:W-:-:S02]  /*3c60*/  ISETP.GE.AND P6, PT, R154, c[0x0][0x1d4], PT ;  /* 0x000075009a007a0c */ /* 0x000fc40003fc6270 */
[----:B------:R-:W-:Y:S01]  /*3c70*/  SHF.R.S32.HI R2, RZ, 0x1f, R0 ;  /* 0x0000001fff027819 */ /* 0x000fe20000011400 */
[----:B------:R-:W-:Y:S01]  /*3c80*/  IMAD.WIDE.U32 R4, R0, c[0x0][0x1e0], RZ ;  /* 0x0000780000047a25 */ /* 0x000fe200078e00ff */
[----:B------:R-:W-:-:S03]  /*3c90*/  SHF.L.U64.HI R9, R148, 0x5, R151 ;  /* 0x0000000594097819 */ /* 0x000fc60000010297 */
        /* <DEDUP_REMOVED lines=8> */
[-C--:B------:R-:W-:Y:S02]  /*3d20*/  IADD3 R4, P1, R6, R8.reuse, RZ ;  /* 0x0000000806047210 */ /* 0x080fe40007f3e0ff */
[----:B------:R-:W-:Y:S01]  /*3d30*/  IADD3 R10, P4, P2, R8, 0x80, R2 ;  /* 0x00000080080a7810 */ /* 0x000fe20007a9e002 */
[C-C-:B------:R-:W-:Y:S01]  /*3d40*/  IMAD.X R7, R9.reuse, 0x1, R3.reuse, P0 ;  /* 0x0000000109077824 */ /* 0x140fe200000e0603 */
[----:B------:R-:W-:Y:S01]  /*3d50*/  IADD3 R8, P0, R4, R8, RZ ;  /* 0x0000000804087210 */ /* 0x000fe20007f1e0ff */
[----:B------:R-:W-:Y:S01]  /*3d60*/  @!PT LDS RZ, [RZ] ;  /* 0x00000000fffff984 */ /* 0x000fe20000000800 */
[----:B------:R-:W-:Y:S01]  /*3d70*/  @!PT LDS RZ, [RZ] ;  /* 0x00000000fffff984 */ /* 0x000fe20000000800 */
[----:B------:R-:W-:Y:S01]  /*3d80*/  @!PT LDS RZ, [RZ] ;  /* 0x00000000fffff984 */ /* 0x000fe20000000800 */
[----:B------:R1:W-:Y:S01]  /*3d90*/  LDGSTS.E.BYPASS.LTC128B.128 [R244+0x4100], [R2.64], !P6 ;  /* 0x0410000002f47fae */ /* 0x0003e2000f101d48 */
[----:B------:R-:W-:Y:S01]  /*3da0*/  IADD3.X R11, R9, RZ, R3, P4, P2 ;  /* 0x000000ff090b7210 */ /* 0x000fe200027e4403 */
        /* <DEDUP_REMOVED lines=9> */
.L_x_957:
[----:B--234-:R-:W-:Y:S05]  /*3e40*/  BSYNC B0 ;  /* 0x0000000000007941 */ /* 0x01cfea0003800000 */
.L_x_956:
[----:B-1----:R-:W2:Y:S04]  /*3e50*/  LDL R0, [R1+0x64] ;  /* 0x0000640001007983 */ /* 0x002ea80000100800 */
[----:B------:R-:W2:Y:S04]  /*3e60*/  LDL R180, [R1+0x58] ;  /* 0x0000580001b47983 */ /* 0x000ea80000100800 */
[----:B------:R-:W3:Y:S04]  /*3e70*/  LDL R5, [R1+0x40] ;  /* 0x0000400001057983 */ /* 0x000ee80000100800 */
[----:B------:R-:W-:Y:S04]  /*3e80*/  STL [R1+0x88], R234 ;  /* 0x000088ea01007387 */ /* 0x000fe80000100800 */
[----:B------:R-:W-:Y:S04]  /*3e90*/  STL [R1+0x84], R233 ;  /* 0x000084e901007387 */ /* 0x000fe80000100800 */
[----:B------:R-:W-:Y:S04]  /*3ea0*/  STL [R1+0x80], R232 ;  /* 0x000080e801007387 */ /* 0x000fe80000100800 */
[----:B------:R-:W-:Y:S04]  /*3eb0*/  STL [R1+0x7c], R231 ;  /* 0x00007ce701007387 */ /* 0x000fe80000100800 */
[----:B------:R-:W-:Y:S04]  /*3ec0*/  STL [R1+0x78], R230 ;  /* 0x000078e601007387 */ /* 0x000fe80000100800 */
[----:B------:R-:W-:Y:S04]  /*3ed0*/  STL [R1+0x74], R227 ;  /* 0x000074e301007387 */ /* 0x000fe80000100800 */
[----:B------:R-:W-:Y:S01]  /*3ee0*/  STL [R1+0x70], R224 ;  /* 0x000070e001007387 */ /* 0x000fe20000100800 */
[----:B------:R-:W-:-:S03]  /*3ef0*/  IMAD R4, R96, R152, 0x1 ;  /* 0x0000000160047424 */ /* 0x000fc600078e0298 */
[----:B------:R-:W-:Y:S04]  /*3f00*/  LDSM.16.MT88.4 R60, [R225+0x2000] ;  /* 0x00200000e13c783b */ /* 0x000fe80000004200 */
[----:B------:R-:W-:Y:S04]  /*3f10*/  LDSM.16.MT88.4 R56, [R228] ;  /* 0x00000000e438783b */ /* 0x000fe80000004200 */
[----:B------:R-:W0:Y:S01]  /*3f20*/  LDGDEPBAR ;  /* 0x00000000000079af */ /* 0x000e220000000000 */
[----:B--2---:R-:W-:-:S04]  /*3f30*/  IMAD.IADD R2, R0, 0x1, R180 ;  /* 0x0000000100027824 */ /* 0x004fc800078e02b4 */
[----:B------:R-:W-:-:S04]  /*3f40*/  @P3 IMAD.HI.U32 R0, R2, c[0x0][0x2c8], RZ ;  /* 0x0000b20002003a27 */ /* 0x000fc800078e00ff */
[----:B------:R-:W-:Y:S01]  /*3f50*/  IMAD.MOV.U32 R3, RZ, RZ, R2 ;  /* 0x000000ffff037224 */ /* 0x000fe200078e0002 */
[----:B------:R-:W-:Y:S01]  /*3f60*/  @P3 SHF.R.U32.HI R3, RZ, c[0x0][0x2cc], R0 ;  /* 0x0000b300ff033a19 */ /* 0x000fe20000011600 */
[----:B------:R-:W-:Y:S04]  /*3f70*/  STL [R1+0x1c], R2 ;  /* 0x00001c0201007387 */ /* 0x000fe80000100800 */
[----:B------:R-:W1:Y:S01]  /*3f80*/  SHFL.IDX PT, R2, R3, RZ, 0x1c1f ;  /* 0x001c1fff03027589 */ /* 0x000e6200000e0000 */
[----:B---3--:R-:W-:-:S03]  /*3f90*/  IADD3 R4, -R5, c[0x0][0x1d0], R4 ;  /* 0x0000740005047a10 */ /* 0x008fc60007ffe104 */
[----:B------:R-:W2:Y:S01]  /*3fa0*/  SHFL.IDX PT, R0, R3, 0x1, 0x1c1f ;  /* 0x003c1f0003007f89 */ /* 0x000ea200000e0000 */
[----:B------:R-:W-:Y:S01]  /*3fb0*/  IADD3 R4, R4, -c[0x0][0x168], RZ ;  /* 0x80005a0004047a10 */ /* 0x000fe20007ffe0ff */
[----:B------:R-:W-:-:S04]  /*3fc0*/  IMAD.IADD R5, R145, 0x1, -R5 ;  /* 0x0000000191057824 */ /* 0x000fc800078e0a05 */
[----:B-1----:R-:W-:-:S05]  /*3fd0*/  IMAD.IADD R2, R4, 0x1, R2 ;  /* 0x0000000104027824 */ /* 0x002fca00078e0202 */
[----:B------:R-:W-:-:S04]  /*3fe0*/  IMNMX R2, R5, R2, PT ;  /* 0x0000000205027217 */ /* 0x000fc80003800200 */
[C---:B------:R-:W-:Y:S02]  /*3ff0*/  ISETP.GT.AND P2, PT, R2.reuse, RZ, PT ;  /* 0x000000ff0200720c */ /* 0x040fe40003f44270 */
[C---:B------:R-:W-:Y:S02]  /*4000*/  ISETP.GT.AND P1, PT, R2.reuse, 0x1, PT ;  /* 0x000000010200780c */ /* 0x040fe40003f24270 */
[----:B------:R-:W-:Y:S02]  /*4010*/  ISETP.GT.AND P0, PT, R2, 0x8, PT ;  /* 0x000000080200780c */ /* 0x000fe40003f04270 */
[----:B------:R-:W-:Y:S02]  /*4020*/  FSEL R7, R144, -INF , P2 ;  /* 0xff80000090077808 */ /* 0x000fe40001000000 */
[----:B------:R-:W-:Y:S02]  /*4030*/  FSEL R8, R132, -INF , P1 ;  /* 0xff80000084087808 */ /* 0x000fe40000800000 */
[----:B------:R-:W-:-:S02]  /*4040*/  ISETP.GT.AND P2, PT, R2, 0x10, PT ;  /* 0x000000100200780c */ /* 0x000fc40003f44270 */
[----:B------:R-:W-:Y:S02]  /*4050*/  ISETP.GT.AND P1, PT, R2, 0x11, PT ;  /* 0x000000110200780c */ /* 0x000fe40003f24270 */
[----:B------:R-:W-:Y:S02]  /*4060*/  FSEL R9, R106, -INF , P0 ;  /* 0xff8000006a097808 */ /* 0x000fe40000000000 */
[----:B------:R-:W-:Y:S02]  /*4070*/  ISETP.GT.AND P0, PT, R2, 0x18, PT ;  /* 0x000000180200780c */ /* 0x000fe40003f04270 */
[----:B------:R-:W-:Y:S02]  /*4080*/  FSEL R19, R97, -INF , P2 ;  /* 0xff80000061137808 */ /* 0x000fe40001000000 */
[----:B------:R-:W-:Y:S01]  /*4090*/  FSEL R21, R93, -INF , P1 ;  /* 0xff8000005d157808 */ /* 0x000fe20000800000 */
[----:B--2---:R-:W-:Y:S01]  /*40a0*/  IMAD.IADD R0, R4, 0x1, R0 ;  /* 0x0000000104007824 */ /* 0x004fe200078e0200 */
[----:B------:R-:W-:-:S02]  /*40b0*/  ISETP.GT.AND P2, PT, R2, 0x20, PT ;  /* 0x000000200200780c */ /* 0x000fc40003f44270 */
[C---:B------:R-:W-:Y:S02]  /*40c0*/  ISETP.GT.AND P1, PT, R2.reuse, 0x21, PT ;  /* 0x000000210200780c */ /* 0x040fe40003f24270 */
[----:B------:R-:W-:Y:S02]  /*40d0*/  FSEL R22, R89, -INF , P0 ;  /* 0xff80000059167808 */ /* 0x000fe40000000000 */
[----:B------:R-:W-:Y:S02]  /*40e0*/  ISETP.GT.AND P0, PT, R2, 0x28, PT ;  /* 0x000000280200780c */ /* 0x000fe40003f04270 */
[----:B------:R-:W-:Y:S02]  /*40f0*/  FSEL R164, R84, -INF , P2 ;  /* 0xff80000054a47808 */ /* 0x000fe40001000000 */
[----:B------:R-:W-:Y:S02]  /*4100*/  FSEL R165, R49, -INF , P1 ;  /* 0xff80000031a57808 */ /* 0x000fe40000800000 */
[----:B------:R-:W-:-:S02]  /*4110*/  ISETP.GT.AND P2, PT, R2, 0x30, PT ;  /* 0x000000300200780c */ /* 0x000fc40003f44270 */
[----:B------:R-:W-:Y:S02]  /*4120*/  ISETP.GT.AND P1, PT, R2, 0x31, PT ;  /* 0x000000310200780c */ /* 0x000fe40003f24270 */
[----:B------:R-:W-:Y:S02]  /*4130*/  IMNMX R0, R5, R0, PT ;  /* 0x0000000005007217 */ /* 0x000fe40003800200 */
[----:B------:R-:W-:Y:S02]  /*4140*/  FSEL R166, R48, -INF , P0 ;  /* 0xff80000030a67808 */ /* 0x000fe40000000000 */
[----:B------:R-:W-:Y:S02]  /*4150*/  ISETP.GT.AND P0, PT, R2, 0x38, PT ;  /* 0x000000380200780c */ /* 0x000fe40003f04270 */
[----:B------:R-:W-:Y:S02]  /*4160*/  FSEL R168, R44, -INF , P2 ;  /* 0xff8000002ca87808 */ /* 0x000fe40001000000 */
[----:B------:R-:W-:-:S02]  /*4170*/  FSEL R170, R45, -INF , P1 ;  /* 0xff8000002daa7808 */ /* 0x000fc40000800000 */
[C---:B------:R-:W-:Y:S02]  /*4180*/  ISETP.GT.AND P2, PT, R0.reuse, RZ, PT ;  /* 0x000000ff0000720c */ /* 0x040fe40003f44270 */
[----:B------:R-:W-:Y:S02]  /*4190*/  ISETP.GT.AND P1, PT, R0, 0x1, PT ;  /* 0x000000010000780c */ /* 0x000fe40003f24270 */
[----:B------:R-:W-:Y:S02]  /*41a0*/  ISETP.GT.AND P4, PT, R2, 0x9, PT ;  /* 0x000000090200780c */ /* 0x000fe40003f84270 */
[----:B------:R-:W-:Y:S02]  /*41b0*/  FMNMX.FTZ R137, R7, R8, !PT ;  /* 0x0000000807897209 */ /* 0x000fe40007810000 */
[----:B------:R-:W-:Y:S02]  /*41c0*/  FSEL R169, R12, -INF , P0 ;  /* 0xff8000000ca97808 */ /* 0x000fe40000000000 */
[----:B------:R-:W-:-:S02]  /*41d0*/  ISETP.GT.AND P0, PT, R0, 0x8, PT ;  /* 0x000000080000780c */ /* 0x000fc40003f04270 */
[----:B------:R-:W-:Y:S02]  /*41e0*/  FSEL R25, R134, -INF , P2 ;  /* 0xff80000086197808 */ /* 0x000fe40001000000 */
[----:B------:R-:W-:Y:S02]  /*41f0*/  FSEL R26, R133, -INF , P1 ;  /* 0xff800000851a7808 */ /* 0x000fe40000800000 */
[----:B------:R-:W-:Y:S02]  /*4200*/  FSEL R13, R103, -INF , P4 ;  /* 0xff800000670d7808 */ /* 0x000fe40002000000 */
        /* <DEDUP_REMOVED lines=12> */
[----:B------:R-:W-:Y:S02]  /*42d0*/  ISETP.GT.AND P4, PT, R2, 0x19, PT ;  /* 0x000000190200780c */ /* 0x000fe40003f84270 */
        /* <DEDUP_REMOVED lines=30> */
[----:B------:R-:W-:Y:S01]  /*44c0*/  FMNMX.FTZ R136, R157, R136, !PT ;  /* 0x000000889d887209 */ /* 0x000fe20007810000 */
[----:B------:R-:W-:Y:S01]  /*44d0*/  LDSM.16.MT88.4 R76, [R229+0x2000] ;  /* 0x00200000e54c783b */ /* 0x000fe20000004200 */
[----:B------:R-:W-:-:S02]  /*44e0*/  FMNMX.FTZ R137, R168, R137, !PT ;  /* 0x00000089a8897209 */ /* 0x000fc40007810000 */
[----:B------:R-:W-:Y:S02]  /*44f0*/  ISETP.GT.AND P1, PT, R0, 0x31, PT ;  /* 0x000000310000780c */ /* 0x000fe40003f24270 */
[----:B------:R-:W-:Y:S02]  /*4500*/  FSEL R163, R46, -INF , P0 ;  /* 0xff8000002ea37808 */ /* 0x000fe40000000000 */
[----:B------:R-:W-:Y:S01]  /*4510*/  FMNMX.FTZ R136, R156, R136, !PT ;  /* 0x000000889c887209 */ /* 0x000fe20007810000 */
[----:B------:R-:W-:Y:S01]  /*4520*/  LDSM.16.MT88.4 R44, [R225+0x800] ;  /* 0x00080000e12c783b */ /* 0x000fe20000004200 */
        /* <DEDUP_REMOVED lines=8> */
[----:B------:R-:W-:Y:S01]  /*45b0*/  FSEL R161, R15, -INF , P0 ;  /* 0xff8000000fa17808 */ /* 0x000fe20000000000 */
[----:B------:R-:W1:Y:S01]  /*45c0*/  SHFL.IDX PT, R0, R3, 0x2, 0x1c1f ;  /* 0x005c1f0003007f89 */ /* 0x000e6200000e0000 */
[----:B------:R-:W-:-:S02]  /*45d0*/  FMNMX.FTZ R136, R162, R136, !PT ;  /* 0x00000088a2887209 */ /* 0x000fc40007810000 */
[----:B------:R-:W-:Y:S02]  /*45e0*/  FMNMX.FTZ R137, R155, R137, !PT ;  /* 0x000000899b897209 */ /* 0x000fe40007810000 */
[----:B------:R-:W-:Y:S02]  /*45f0*/  FSEL R160, R14, -INF , P1 ;  /* 0xff8000000ea07808 */ /* 0x000fe40000800000 */
[----:B------:R-:W-:Y:S01]  /*4600*/  FMNMX.FTZ R136, R161, R136, !PT ;  /* 0x00000088a1887209 */ /* 0x000fe20007810000 */
[----:B------:R-:W2:Y:S03]  /*4610*/  SHFL.IDX PT, R2, R3, 0x3, 0x1c1f ;  /* 0x007c1f0003027f89 */ /* 0x000ea600000e0000 */
[----:B------:R-:W-:Y:S01]  /*4620*/  FMNMX.FTZ R136, R160, R136, !PT ;  /* 0x00000088a0887209 */ /* 0x000fe20007810000 */
[----:B------:R-:W3:Y:S04]  /*4630*/  SHFL.BFLY PT, R3, R137, 0x2, 0x1f ;  /* 0x0c401f0089037f89 */ /* 0x000ee800000e0000 */
[----:B------:R-:W4:Y:S01]  /*4640*/  SHFL.BFLY PT, R6, R136, 0x2, 0x1f ;  /* 0x0c401f0088067f89 */ /* 0x000f2200000e0000 */
[----:B-1----:R-:W-:-:S05]  /*4650*/  IMAD.IADD R0, R4, 0x1, R0 ;  /* 0x0000000104007824 */ /* 0x002fca00078e0200 */
[----:B------:R-:W-:Y:S01]  /*4660*/  IMNMX R0, R5, R0, PT ;  /* 0x0000000005007217 */ /* 0x000fe20003800200 */
[----:B--2---:R-:W-:-:S03]  /*4670*/  IMAD.IADD R2, R4, 0x1, R2 ;  /* 0x0000000104027824 */ /* 0x004fc600078e0202 */
[C---:B------:R-:W-:Y:S02]  /*4680*/  ISETP.GT.AND P2, PT, R0.reuse, RZ, PT ;  /* 0x000000ff0000720c */ /* 0x040fe40003f44270 */
[----:B---3--:R-:W-:Y:S02]  /*4690*/  FMNMX.FTZ R137, R137, R3, !PT ;  /* 0x0000000389897209 */ /* 0x008fe40007810000 */
[C---:B------:R-:W-:Y:S02]  /*46a0*/  ISETP.GT.AND P1, PT, R0.reuse, 0x1, PT ;  /* 0x000000010000780c */ /* 0x040fe40003f24270 */
[C---:B------:R-:W-:Y:S02]  /*46b0*/  ISETP.GT.AND P4, PT, R0.reuse, 0x8, PT ;  /* 0x000000080000780c */ /* 0x040fe40003f84270 */
[----:B------:R-:W-:Y:S01]  /*46c0*/  ISETP.GT.AND P0, PT, R0, 0x9, PT ;  /* 0x000000090000780c */ /* 0x000fe20003f04270 */
[----:B------:R-:W1:Y:S01]  /*46d0*/  SHFL.BFLY PT, R3, R137, 0x1, 0x1f ;  /* 0x0c201f0089037f89 */ /* 0x000e6200000e0000 */
[----:B------:R-:W-:-:S02]  /*46e0*/  IMNMX R2, R5, R2, PT ;  /* 0x0000000205027217 */ /* 0x000fc40003800200 */
[----:B----4-:R-:W-:Y:S02]  /*46f0*/  FMNMX.FTZ R136, R136, R6, !PT ;  /* 0x0000000688887209 */ /* 0x010fe40007810000 */
[----:B------:R-:W-:Y:S02]  /*4700*/  FSEL R5, R147, -INF , P2 ;  /* 0xff80000093057808 */ /* 0x000fe40001000000 */
[----:B------:R-:W-:Y:S02]  /*4710*/  FSEL R6, R146, -INF , P1 ;  /* 0xff80000092067808 */ /* 0x000fe40000800000 */
[----:B------:R-:W-:Y:S02]  /*4720*/  FSEL R10, R118, -INF , P4 ;  /* 0xff800000760a7808 */ /* 0x000fe40002000000 */
[----:B------:R-:W-:Y:S02]  /*4730*/  FSEL R11, R117, -INF , P0 ;  /* 0xff800000750b7808 */ /* 0x000fe40000000000 */
[----:B------:R-:W-:-:S02]  /*4740*/  ISETP.GT.AND P2, PT, R0, 0x10, PT ;  /* 0x000000100000780c */ /* 0x000fc40003f44270 */
[C---:B------:R-:W-:Y:S02]  /*4750*/  ISETP.GT.AND P1, PT, R0.reuse, 0x11, PT ;  /* 0x000000110000780c */ /* 0x040fe40003f24270 */
[C---:B------:R-:W-:Y:S02]  /*4760*/  ISETP.GT.AND P4, PT, R0.reuse, 0x18, PT ;  /* 0x000000180000780c */ /* 0x040fe40003f84270 */
[----:B------:R-:W-:Y:S02]  /*4770*/  ISETP.GT.AND P0, PT, R0, 0x19, PT ;  /* 0x000000190000780c */ /* 0x000fe40003f04270 */
[----:B------:R-:W-:Y:S02]  /*4780*/  FSEL R16, R102, -INF , P2 ;  /* 0xff80000066107808 */ /* 0x000fe40001000000 */
[----:B------:R-:W-:Y:S02]  /*4790*/  FSEL R17, R101, -INF , P1 ;  /* 0xff80000065117808 */ /* 0x000fe40000800000 */
[----:B------:R-:W-:-:S02]  /*47a0*/  FSEL R23, R94, -INF , P4 ;  /* 0xff8000005e177808 */ /* 0x000fc40002000000 */
[----:B------:R-:W-:Y:S02]  /*47b0*/  FSEL R29, R92, -INF , P0 ;  /* 0xff8000005c1d7808 */ /* 0x000fe40000000000 */
[C---:B------:R-:W-:Y:S02]  /*47c0*/  ISETP.GT.AND P2, PT, R0.reuse, 0x20, PT ;  /* 0x000000200000780c */ /* 0x040fe40003f44270 */
[C---:B------:R-:W-:Y:S02]  /*47d0*/  ISETP.GT.AND P1, PT, R0.reuse, 0x21, PT ;  /* 0x000000210000780c */ /* 0x040fe40003f24270 */
[C---:B------:R-:W-:Y:S02]  /*47e0*/  ISETP.GT.AND P4, PT, R0.reuse, 0x28, PT ;  /* 0x000000280000780c */ /* 0x040fe40003f84270 */
[----:B------:R-:W-:Y:S02]  /*47f0*/  ISETP.GT.AND P0, PT, R0, 0x29, PT ;  /* 0x000000290000780c */ /* 0x000fe40003f04270 */
[----:B------:R-:W-:-:S02]  /*4800*/  FSEL R145, R87, -INF , P2 ;  /* 0xff80000057917808 */ /* 0x000fc40001000000 */
[----:B------:R-:W-:Y:S02]  /*4810*/  FSEL R148, R80, -INF , P1 ;  /* 0xff80000050947808 */ /* 0x000fe40000800000 */
[----:B------:R-:W-:Y:S02]  /*4820*/  FSEL R147, R68, -INF , P4 ;  /* 0xff80000044937808 */ /* 0x000fe40002000000 */
[----:B-1----:R-:W-:Y:S01]  /*4830*/  FMNMX.FTZ R137, R137, R3, !PT ;  /* 0x0000000389897209 */ /* 0x002fe20007810000 */
[----:B------:R-:W1:Y:S01]  /*4840*/  SHFL.BFLY PT, R4, R136, 0x1, 0x1f ;  /* 0x0c201f0088047f89 */ /* 0x000e6200000e0000 */
[----:B------:R-:W-:Y:S02]  /*4850*/  FSEL R146, R69, -INF , P0 ;  /* 0xff80000045927808 */ /* 0x000fe40000000000 */
[C---:B------:R-:W-:Y:S01]  /*4860*/  ISETP.GT.AND P2, PT, R0.reuse, 0x30, PT ;  /* 0x000000300000780c */ /* 0x040fe20003f44270 */
[----:B------:R-:W-:Y:S01]  /*4870*/  LDSM.16.MT88.4 R80, [R226+0x2000] ;  /* 0x00200000e250783b */ /* 0x000fe20000004200 */
[----:B------:R-:W-:-:S02]  /*4880*/  ISETP.GT.AND P1, PT, R0, 0x31, PT ;  /* 0x000000310000780c */ /* 0x000fc40003f24270 */
[C---:B------:R-:W-:Y:S02]  /*4890*/  ISETP.GT.AND P4, PT, R0.reuse, 0x38, PT ;  /* 0x000000380000780c */ /* 0x040fe40003f84270 */
[----:B------:R-:W-:Y:S02]  /*48a0*/  ISETP.GT.AND P0, PT, R0, 0x39, PT ;  /* 0x000000390000780c */ /* 0x000fe40003f04270 */
[----:B------:R-:W-:-:S04]  /*48b0*/  FMNMX.FTZ R0, R5, R6, !PT ;  /* 0x0000000605007209 */ /* 0x000fc80007810000 */
[----:B------:R-:W-:Y:S02]  /*48c0*/  FMNMX.FTZ R0, R10, R0, !PT ;  /* 0x000000000a007209 */ /* 0x000fe40007810000 */
[----:B------:R-:W-:Y:S02]  /*48d0*/  FSEL R153, R36, -INF , P1 ;  /* 0xff80000024997808 */ /* 0x000fe40000800000 */
[----:B------:R-:W-:Y:S02]  /*48e0*/  FMNMX.FTZ R0, R11, R0, !PT ;  /* 0x000000000b007209 */ /* 0x000fe40007810000 */
[----:B------:R-:W-:Y:S02]  /*48f0*/  ISETP.GT.AND P1, PT, R2, 0x1, PT ;  /* 0x000000010200780c */ /* 0x000fe40003f24270 */
[----:B------:R-:W-:Y:S02]  /*4900*/  FMNMX.FTZ R0, R16, R0, !PT ;  /* 0x0000000010007209 */ /* 0x000fe40007810000 */
[----:B------:R-:W-:Y:S01]  /*4910*/  FSEL R152, R20, -INF , P4 ;  /* 0xff80000014987808 */ /* 0x000fe20002000000 */
[----:B------:R-:W-:Y:S01]  /*4920*/  FMUL.FTZ R20, R137, c[0x0][0x2d0] ;  /* 0x0000b40089147a20 */ /* 0x000fe20000410000 */
[----:B------:R-:W-:-:S02]  /*4930*/  FSEL R15, R149, -INF , P1 ;  /* 0xff800000950f7808 */ /* 0x000fc40000800000 */
[----:B------:R-:W-:Y:S02]  /*4940*/  FMNMX.FTZ R0, R17, R0, !PT ;  /* 0x0000000011007209 */ /* 0x000fe40007810000 */
[----:B------:R-:W-:Y:S02]  /*4950*/  FSETP.NEU.FTZ.AND P1, PT, R137, -INF , PT ;  /* 0xff8000008900780b */ /* 0x000fe40003f3d000 */
[----:B------:R-:W-:Y:S02]  /*4960*/  ISETP.GT.AND P4, PT, R2, 0x8, PT ;  /* 0x000000080200780c */ /* 0x000fe40003f84270 */
[----:B------:R-:W-:Y:S02]  /*4970*/  FMNMX.FTZ R0, R23, R0, !PT ;  /* 0x0000000017007209 */ /* 0x000fe40007810000 */
[----:B------:R-:W-:Y:S02]  /*4980*/  FSEL R20, R20, RZ, P1 ;  /* 0x000000ff14147208 */ /* 0x000fe40000800000 */
[----:B------:R-:W-:-:S02]  /*4990*/  FSEL R154, R37, -INF , P2 ;  /* 0xff800000259a7808 */ /* 0x000fc40001000000 */
[----:B------:R-:W-:Y:S02]  /*49a0*/  ISETP.GT.AND P2, PT, R2, RZ, PT ;  /* 0x000000ff0200720c */ /* 0x000fe40003f44270 */
[----:B------:R-:W-:Y:S02]  /*49b0*/  FSEL R14, R135, -INF , P4 ;  /* 0xff800000870e7808 */ /* 0x000fe40002000000 */
[----:B------:R-:W-:Y:S01]  /*49c0*/  FMNMX.FTZ R135, R29, R0, !PT ;  /* 0x000000001d877209 */ /* 0x000fe20007810000 */
[----:B------:R-:W-:Y:S01]  /*49d0*/  FFMA.FTZ R0, R7, c[0x0][0x2d0], -R20 ;  /* 0x0000b40007007a23 */ /* 0x000fe20000010814 */
[----:B------:R-:W-:Y:S02]  /*49e0*/  FSEL R12, R150, -INF , P2 ;  /* 0xff800000960c7808 */ /* 0x000fe40001000000 */
[----:B------:R-:W-:Y:S01]  /*49f0*/  FMNMX.FTZ R135, R145, R135, !PT ;  /* 0x0000008791877209 */ /* 0x000fe20007810000 */
[----:B------:R2:W-:Y:S01]  /*4a00*/  MUFU.EX2 R150, R0 ;  /* 0x0000000000967308 */ /* 0x0005e20000000800 */
[----:B------:R-:W-:-:S02]  /*4a10*/  FSEL R151, R18, -INF , P0 ;  /* 0xff80000012977808 */ /* 0x000fc40000000000 */
[----:B------:R-:W-:Y:S02]  /*4a20*/  ISETP.GT.AND P0, PT, R2, 0x9, PT ;  /* 0x000000090200780c */ /* 0x000fe40003f04270 */
[----:B------:R-:W-:Y:S02]  /*4a30*/  FMNMX.FTZ R135, R148, R135, !PT ;  /* 0x0000008794877209 */ /* 0x000fe40007810000 */
[----:B------:R-:W-:Y:S02]  /*4a40*/  ISETP.GT.AND P2, PT, R2, 0x10, PT ;  /* 0x000000100200780c */ /* 0x000fe40003f44270 */
[----:B------:R-:W-:Y:S02]  /*4a50*/  FSEL R18, R119, -INF , P0 ;  /* 0xff80000077127808 */ /* 0x000fe40000000000 */
[----:B--2---:R-:W-:Y:S02]  /*4a60*/  FMNMX.FTZ R0, R12, R15, !PT ;  /* 0x0000000f0c007209 */ /* 0x004fe40007810000 */
[----:B------:R-:W-:-:S02]  /*4a70*/  FMNMX.FTZ R135, R147, R135, !PT ;  /* 0x0000008793877209 */ /* 0x000fc40007810000 */
[----:B------:R-:W-:Y:S01]  /*4a80*/  FMNMX.FTZ R0, R14, R0, !PT ;  /* 0x000000000e007209 */ /* 0x000fe20007810000 */
[----:B------:R-:W-:Y:S01]  /*4a90*/  FFMA.FTZ R3, R8, c[0x0][0x2d0], -R20 ;  /* 0x0000b40008037a23 */ /* 0x000fe20000010814 */
[----:B------:R-:W-:Y:S02]  /*4aa0*/  ISETP.GT.AND P1, PT, R2, 0x11, PT ;  /* 0x000000110200780c */ /* 0x000fe40003f24270 */
[----:B------:R-:W-:Y:S02]  /*4ab0*/  FSEL R28, R116, -INF , P2 ;  /* 0xff800000741c7808 */ /* 0x000fe40001000000 */
[----:B------:R-:W-:Y:S02]  /*4ac0*/  FMNMX.FTZ R0, R18, R0, !PT ;  /* 0x0000000012007209 */ /* 0x000fe40007810000 */
[----:B------:R-:W-:Y:S01]  /*4ad0*/  FMNMX.FTZ R135, R146, R135, !PT ;  /* 0x0000008792877209 */ /* 0x000fe20007810000 */
[----:B------:R2:W-:Y:S01]  /*4ae0*/  MUFU.EX2 R149, R3 ;  /* 0x0000000300957308 */ /* 0x0005e20000000800 */
[----:B------:R-:W-:-:S02]  /*4af0*/  ISETP.GT.AND P0, PT, R2, 0x18, PT ;  /* 0x000000180200780c */ /* 0x000fc40003f04270 */
[----:B------:R-:W-:Y:S02]  /*4b00*/  FSEL R36, R107, -INF , P1 ;  /* 0xff8000006b247808 */ /* 0x000fe40000800000 */
[----:B------:R-:W-:Y:S01]  /*4b10*/  FMNMX.FTZ R0, R28, R0, !PT ;  /* 0x000000001c007209 */ /* 0x000fe20007810000 */
[----:B------:R-:W-:Y:S01]  /*4b20*/  LDSM.16.MT88.4 R104, [R228+0x2000] ;  /* 0x00200000e468783b */ /* 0x000fe20000004200 */
[----:B------:R-:W-:Y:S02]  /*4b30*/  FMNMX.FTZ R135, R154, R135, !PT ;  /* 0x000000879a877209 */ /* 0x000fe40007810000 */
[----:B------:R-:W-:Y:S02]  /*4b40*/  ISETP.GT.AND P4, PT, R2, 0x19, PT ;  /* 0x000000190200780c */ /* 0x000fe40003f84270 */
[----:B------:R-:W-:Y:S02]  /*4b50*/  FSEL R8, R100, -INF , P0 ;  /* 0xff80000064087808 */ /* 0x000fe40000000000 */
[----:B------:R-:W-:Y:S01]  /*4b60*/  FMNMX.FTZ R0, R36, R0, !PT ;  /* 0x0000000024007209 */ /* 0x000fe20007810000 */
[----:B--2---:R-:W-:Y:S01]  /*4b70*/  FFMA.FTZ R3, R9, c[0x0][0x2d0], -R20 ;  /* 0x0000b40009037a23 */ /* 0x004fe20000010814 */
[----:B------:R-:W-:-:S03]  /*4b80*/  FMNMX.FTZ R135, R153, R135, !PT ;  /* 0x0000008799877209 */ /* 0x000fc60007810000 */
[----:B------:R2:W-:Y:S01]  /*4b90*/  MUFU.EX2 R245, R3 ;  /* 0x0000000300f57308 */ /* 0x0005e20000000800 */
[----:B------:R-:W-:Y:S02]  /*4ba0*/  ISETP.GT.AND P2, PT, R2, 0x20, PT ;  /* 0x000000200200780c */ /* 0x000fe40003f44270 */
[----:B------:R-:W-:Y:S02]  /*4bb0*/  FSEL R7, R99, -INF , P4 ;  /* 0xff80000063077808 */ /* 0x000fe40002000000 */
[----:B------:R-:W-:Y:S02]  /*4bc0*/  FMNMX.FTZ R0, R8, R0, !PT ;  /* 0x0000000008007209 */ /* 0x000fe40007810000 */
[----:B------:R-:W-:Y:S02]  /*4bd0*/  FMNMX.FTZ R135, R152, R135, !PT ;  /* 0x0000008798877209 */ /* 0x000fe40007810000 */
[----:B------:R-:W-:Y:S02]  /*4be0*/  ISETP.GT.AND P1, PT, R2, 0x21, PT ;  /* 0x000000210200780c */ /* 0x000fe40003f24270 */
[----:B------:R-:W-:Y:S01]  /*4bf0*/  FSEL R138, R72, -INF , P2 ;  /* 0xff800000488a7808 */ /* 0x000fe20001000000 */
[----:B--2---:R-:W-:Y:S01]  /*4c00*/  FFMA.FTZ R3, R13, c[0x0][0x2d0], -R20 ;  /* 0x0000b4000d037a23 */ /* 0x004fe20000010814 */
[----:B------:R-:W-:-:S03]  /*4c10*/  FMNMX.FTZ R135, R151, R135, !PT ;  /* 0x0000008797877209 */ /* 0x000fc60007810000 */
[----:B------:R2:W-:Y:S01]  /*4c20*/  MUFU.EX2 R210, R3 ;  /* 0x0000000300d27308 */ /* 0x0005e20000000800 */
[----:B------:R-:W-:Y:S02]  /*4c30*/  ISETP.GT.AND P0, PT, R2, 0x28, PT ;  /* 0x000000280200780c */ /* 0x000fe40003f04270 */
[----:B------:R-:W-:Y:S02]  /*4c40*/  FSEL R141, R50, -INF , P1 ;  /* 0xff800000328d7808 */ /* 0x000fe40000800000 */
[----:B-1----:R-:W-:Y:S01]  /*4c50*/  FMNMX.FTZ R136, R136, R4, !PT ;  /* 0x0000000488887209 */ /* 0x002fe20007810000 */
[----:B------:R-:W-:Y:S01]  /*4c60*/  LDSM.16.MT88.4 R48, [R225] ;  /* 0x00000000e130783b */ /* 0x000fe20000004200 */
[----:B------:R-:W-:Y:S02]  /*4c70*/  ISETP.GT.AND P2, PT, R2, 0x29, PT ;  /* 0x000000290200780c */ /* 0x000fe40003f44270 */
[----:B--2---:R-:W-:Y:S01]  /*4c80*/  FMNMX.FTZ R3, R7, R0, !PT ;  /* 0x0000000007037209 */ /* 0x004fe20007810000 */
[----:B------:R-:W-:-:S03]  /*4c90*/  FFMA.FTZ R0, R19, c[0x0][0x2d0], -R20 ;  /* 0x0000b40013007a23 */ /* 0x000fc60000010814 */
[----:B------:R-:W-:Y:S01]  /*4ca0*/  FMNMX.FTZ R3, R138, R3, !PT ;  /* 0x000000038a037209 */ /* 0x000fe20007810000 */
[----:B------:R1:W-:Y:S01]  /*4cb0*/  MUFU.EX2 R211, R0 ;  /* 0x0000000000d37308 */ /* 0x0003e20000000800 */
[----:B------:R-:W2:Y:S01]  /*4cc0*/  SHFL.BFLY PT, R4, R135, 0x2, 0x1f ;  /* 0x0c401f0087047f89 */ /* 0x000ea200000e0000 */
[----:B------:R-:W-:Y:S02]  /*4cd0*/  FSEL R143, R70, -INF , P0 ;  /* 0xff800000468f7808 */ /* 0x000fe40000000000 */
[----:B------:R-:W-:Y:S01]  /*4ce0*/  FMNMX.FTZ R3, R141, R3, !PT ;  /* 0x000000038d037209 */ /* 0x000fe20007810000 */
[----:B------:R-:W-:Y:S01]  /*4cf0*/  LDSM.16.MT88.4 R68, [R229+0x800] ;  /* 0x00080000e544783b */ /* 0x000fe20000004200 */
[----:B------:R-:W-:Y:S02]  /*4d00*/  ISETP.GT.AND P1, PT, R2, 0x30, PT ;  /* 0x000000300200780c */ /* 0x000fe40003f24270 */
[----:B------:R-:W-:Y:S01]  /*4d10*/  FSEL R144, R41, -INF , P2 ;  /* 0xff80000029907808 */ /* 0x000fe20001000000 */
[----:B-1----:R-:W-:-:S04]  /*4d20*/  FFMA.FTZ R0, R21, c[0x0][0x2d0], -R20 ;  /* 0x0000b40015007a23 */ /* 0x002fc80000010814 */
[----:B------:R1:W-:Y:S01]  /*4d30*/  MUFU.EX2 R246, R0 ;  /* 0x0000000000f67308 */ /* 0x0003e20000000800 */
[----:B------:R-:W-:Y:S02]  /*4d40*/  ISETP.GT.AND P0, PT, R2, 0x31, PT ;  /* 0x000000310200780c */ /* 0x000fe40003f04270 */
[----:B------:R-:W-:Y:S02]  /*4d50*/  FSEL R142, R40, -INF , P1 ;  /* 0xff800000288e7808 */ /* 0x000fe40000800000 */
[----:B------:R-:W-:Y:S01]  /*4d60*/  ISETP.GT.AND P2, PT, R2, 0x38, PT ;  /* 0x000000380200780c */ /* 0x000fe20003f44270 */
[----:B------:R-:W-:Y:S01]  /*4d70*/  LDSM.16.MT88.4 R40, [R226+0x800] ;  /* 0x00080000e228783b */ /* 0x000fe20000004200 */
[----:B------:R-:W-:Y:S02]  /*4d80*/  FSEL R140, R39, -INF , P0 ;  /* 0xff800000278c7808 */ /* 0x000fe40000000000 */
[----:B-1----:R-:W-:-:S04]  /*4d90*/  FMNMX.FTZ R0, R143, R3, !PT ;  /* 0x000000038f007209 */ /* 0x002fc80007810000 */
[----:B------:R-:W-:Y:S01]  /*4da0*/  FMNMX.FTZ R0, R144, R0, !PT ;  /* 0x0000000090007209 */ /* 0x000fe20007810000 */
[----:B------:R-:W-:-:S03]  /*4db0*/  FFMA.FTZ R3, R22, c[0x0][0x2d0], -R20 ;  /* 0x0000b40016037a23 */ /* 0x000fc60000010814 */
[----:B------:R-:W-:Y:S01]  /*4dc0*/  FMNMX.FTZ R0, R142, R0, !PT ;  /* 0x000000008e007209 */ /* 0x000fe20007810000 */
[----:B------:R1:W-:Y:S01]  /*4dd0*/  MUFU.EX2 R204, R3 ;  /* 0x0000000300cc7308 */ /* 0x0003e20000000800 */
[----:B------:R-:W-:Y:S02]  /*4de0*/  ISETP.GT.AND P1, PT, R2, 0x39, PT ;  /* 0x000000390200780c */ /* 0x000fe40003f24270 */
[----:B------:R-:W-:Y:S02]  /*4df0*/  FSEL R139, R35, -INF , P2 ;  /* 0xff800000238b7808 */ /* 0x000fe40001000000 */
[----:B------:R-:W-:Y:S02]  /*4e00*/  FMNMX.FTZ R0, R140, R0, !PT ;  /* 0x000000008c007209 */ /* 0x000fe40007810000 */
[----:B------:R-:W-:Y:S02]  /*4e10*/  FSETP.NEU.FTZ.AND P0, PT, R136, -INF , PT ;  /* 0xff8000008800780b */ /* 0x000fe40003f1d000 */
[----:B------:R-:W-:-:S02]  /*4e20*/  FSEL R133, R38, -INF , P1 ;  /* 0xff80000026857808 */ /* 0x000fc40000800000 */
[----:B------:R-:W-:Y:S01]  /*4e30*/  FMNMX.FTZ R134, R139, R0, !PT ;  /* 0x000000008b867209 */ /* 0x000fe20007810000 */
[----:B-1----:R-:W-:Y:S01]  /*4e40*/  FMUL.FTZ R3, R136, c[0x0][0x2d0] ;  /* 0x0000b40088037a20 */ /* 0x002fe20000410000 */
[----:B--2---:R-:W-:Y:S01]  /*4e50*/  FMNMX.FTZ R135, R135, R4, !PT ;  /* 0x0000000487877209 */ /* 0x004fe20007810000 */
[----:B------:R-:W-:Y:S01]  /*4e60*/  FFMA.FTZ R2, R24, c[0x0][0x2d0], -R20 ;  /* 0x0000b40018027a23 */ /* 0x000fe20000010814 */
[----:B------:R-:W-:Y:S02]  /*4e70*/  FMNMX.FTZ R134, R133, R134, !PT ;  /* 0x0000008685867209 */ /* 0x000fe40007810000 */
[----:B------:R-:W-:Y:S01]  /*4e80*/  FSEL R3, R3, RZ, P0 ;  /* 0x000000ff03037208 */ /* 0x000fe20000000000 */
[----:B------:R1:W-:Y:S02]  /*4e90*/  MUFU.EX2 R207, R2 ;  /* 0x0000000200cf7308 */ /* 0x0003e40000000800 */
[----:B------:R-:W-:Y:S02]  /*4ea0*/  SHFL.BFLY PT, R4, R134, 0x2, 0x1f ;  /* 0x0c401f0086047f89 */ /* 0x000fe400000e0000 */
[----:B------:R-:W-:-:S04]  /*4eb0*/  FFMA.FTZ R0, R25, c[0x0][0x2d0], -R3 ;  /* 0x0000b40019007a23 */ /* 0x000fc80000010803 */
[----:B------:R2:W-:Y:S01]  /*4ec0*/  MUFU.EX2 R132, R0 ;  /* 0x0000000000847308 */ /* 0x0005e20000000800 */
[----:B-1----:R-:W1:Y:S01]  /*4ed0*/  SHFL.BFLY PT, R2, R135, 0x1, 0x1f ;  /* 0x0c201f0087027f89 */ /* 0x002e6200000e0000 */
[----:B--2---:R-:W-:-:S06]  /*4ee0*/  FFMA.FTZ R0, R26, c[0x0][0x2d0], -R3 ;  /* 0x0000b4001a007a23 */ /* 0x004fcc0000010803 */
[----:B------:R2:W-:Y:S02]  /*4ef0*/  MUFU.EX2 R131, R0 ;  /* 0x0000000000837308 */ /* 0x0005e40000000800 */
[----:B--2---:R-:W-:-:S06]  /*4f00*/  FFMA.FTZ R0, R31, c[0x0][0x2d0], -R3 ;  /* 0x0000b4001f007a23 */ /* 0x004fcc0000010803 */
[----:B------:R2:W-:Y:S01]  /*4f10*/  MUFU.EX2 R194, R0 ;  /* 0x0000000000c27308 */ /* 0x0005e20000000800 */
[----:B-1----:R-:W-:Y:S02]  /*4f20*/  FMNMX.FTZ R135, R135, R2, !PT ;  /* 0x0000000287877209 */ /* 0x002fe40007810000 */
[----:B------:R-:W-:Y:S01]  /*4f30*/  FMNMX.FTZ R134, R134, R4, !PT ;  /* 0x0000000486867209 */ /* 0x000fe20007810000 */
[----:B--2---:R-:W-:-:S04]  /*4f40*/  FFMA.FTZ R0, R33, c[0x0][0x2d0], -R3 ;  /* 0x0000b40021007a23 */ /* 0x004fc80000010803 */
[----:B------:R1:W-:Y:S01]  /*4f50*/  MUFU.EX2 R195, R0 ;  /* 0x0000000000c37308 */ /* 0x0003e20000000800 */
[C---:B------:R-:W-:Y:S01]  /*4f60*/  FMUL.FTZ R2, R135.reuse, c[0x0][0x2d0] ;  /* 0x0000b40087027a20 */ /* 0x040fe20000410000 */
[----:B------:R-:W-:Y:S01]  /*4f70*/  FSETP.NEU.FTZ.AND P0, PT, R135, -INF , PT ;  /* 0xff8000008700780b */ /* 0x000fe20003f1d000 */
[----:B------:R-:W2:Y:S01]  /*4f80*/  SHFL.BFLY PT, R4, R134, 0x1, 0x1f ;  /* 0x0c201f0086047f89 */ /* 0x000ea200000e0000 */
[----:B-1----:R-:W-:-:S04]  /*4f90*/  FFMA.FTZ R0, R30, c[0x0][0x2d0], -R3 ;  /* 0x0000b4001e007a23 */ /* 0x002fc80000010803 */
[----:B------:R1:W-:Y:S01]  /*4fa0*/  MUFU.EX2 R198, R0 ;  /* 0x0000000000c67308 */ /* 0x0003e20000000800 */
[----:B------:R-:W-:Y:S01]  /*4fb0*/  FSEL R2, R2, RZ, P0 ;  /* 0x000000ff02027208 */ /* 0x000fe20000000000 */
[--C-:B-1----:R-:W-:Y:S01]  /*4fc0*/  FFMA.FTZ R0, R27, c[0x0][0x2d0], -R3.reuse ;  /* 0x0000b4001b007a23 */ /* 0x102fe20000010803 */
[----:B--2---:R-:W-:Y:S01]  /*4fd0*/  FMNMX.FTZ R134, R134, R4, !PT ;  /* 0x0000000486867209 */ /* 0x004fe20007810000 */
[----:B------:R-:W1:Y:S04]  /*4fe0*/  LDSM.16.MT88.4 R24, [R229] ;  /* 0x00000000e518783b */ /* 0x000e680000004200 */
[----:B------:R2:W-:Y:S02]  /*4ff0*/  MUFU.EX2 R199, R0 ;  /* 0x0000000000c77308 */ /* 0x0005e40000000800 */
[----:B--2---:R-:W-:-:S06]  /*5000*/  FFMA.FTZ R0, R32, c[0x0][0x2d0], -R3 ;  /* 0x0000b40020007a23 */ /* 0x004fcc0000010803 */
[----:B------:R2:W-:Y:S02]  /*5010*/  MUFU.EX2 R205, R0 ;  /* 0x0000000000cd7308 */ /* 0x0005e40000000800 */
[----:B--2---:R-:W-:Y:S01]  /*5020*/  FFMA.FTZ R0, R34, c[0x0][0x2d0], -R3 ;  /* 0x0000b40022007a23 */ /* 0x004fe20000010803 */
[----:B------:R-:W-:Y:S01]  /*5030*/  FSETP.NEU.FTZ.AND P0, PT, R134, -INF , PT ;  /* 0xff8000008600780b */ /* 0x000fe20003f1d000 */
[--C-:B------:R-:W-:Y:S01]  /*5040*/  FFMA.FTZ R4, R16, c[0x0][0x2d0], -R2.reuse ;  /* 0x0000b40010047a23 */ /* 0x100fe20000010802 */
[----:B------:R-:W2:Y:S03]  /*5050*/  LDSM.16.MT88.4 R32, [R226] ;  /* 0x00000000e220783b */ /* 0x000ea60000004200 */
[----:B------:R3:W-:Y:S02]  /*5060*/  MUFU.EX2 R224, R0 ;  /* 0x0000000000e07308 */ /* 0x0007e40000000800 */
[----:B---3--:R-:W-:-:S06]  /*5070*/  FFMA.FTZ R0, R5, c[0x0][0x2d0], -R2 ;  /* 0x0000b40005007a23 */ /* 0x008fcc0000010802 */
[----:B------:R3:W-:Y:S02]  /*5080*/  MUFU.EX2 R130, R0 ;  /* 0x0000000000827308 */ /* 0x0007e40000000800 */
[----:B---3--:R-:W-:-:S06]  /*5090*/  FFMA.FTZ R0, R6, c[0x0][0x2d0], -R2 ;  /* 0x0000b40006007a23 */ /* 0x008fcc0000010802 */
[----:B------:R3:W4:Y:S02]  /*50a0*/  MUFU.EX2 R129, R0 ;  /* 0x0000000000817308 */ /* 0x0007240000000800 */
[----:B---3--:R-:W-:-:S06]  /*50b0*/  FFMA.FTZ R0, R10, c[0x0][0x2d0], -R2 ;  /* 0x0000b4000a007a23 */ /* 0x008fcc0000010802 */
[----:B------:R3:W-:Y:S02]  /*50c0*/  MUFU.EX2 R186, R0 ;  /* 0x0000000000ba7308 */ /* 0x0007e40000000800 */
[----:B---3--:R-:W-:-:S06]  /*50d0*/  FFMA.FTZ R0, R11, c[0x0][0x2d0], -R2 ;  /* 0x0000b4000b007a23 */ /* 0x008fcc0000010802 */
[----:B------:R3:W1:Y:S08]  /*50e0*/  MUFU.EX2 R187, R0 ;  /* 0x0000000000bb7308 */ /* 0x0006700000000800 */
[----:B------:R1:W-:Y:S01]  /*50f0*/  MUFU.EX2 R193, R4 ;  /* 0x0000000400c17308 */ /* 0x0003e20000000800 */
[----:B---3--:R-:W-:-:S05]  /*5100*/  FMUL.FTZ R0, R134, c[0x0][0x2d0] ;  /* 0x0000b40086007a20 */ /* 0x008fca0000410000 */
[----:B------:R-:W-:Y:S01]  /*5110*/  FSEL R0, R0, RZ, P0 ;  /* 0x000000ff00007208 */ /* 0x000fe20000000000 */
[----:B-1----:R-:W-:-:S04]  /*5120*/  FFMA.FTZ R4, R17, c[0x0][0x2d0], -R2 ;  /* 0x0000b40011047a23 */ /* 0x002fc80000010802 */
[----:B------:R1:W-:Y:S02]  /*5130*/  MUFU.EX2 R197, R4 ;  /* 0x0000000400c57308 */ /* 0x0003e40000000800 */
[----:B-1----:R-:W-:-:S06]  /*5140*/  FFMA.FTZ R4, R12, c[0x0][0x2d0], -R0 ;  /* 0x0000b4000c047a23 */ /* 0x002fcc0000010800 */
[----:B------:R1:W-:Y:S02]  /*5150*/  MUFU.EX2 R128, R4 ;  /* 0x0000000400807308 */ /* 0x0003e40000000800 */
[----:B-1----:R-:W-:-:S06]  /*5160*/  FFMA.FTZ R4, R15, c[0x0][0x2d0], -R0 ;  /* 0x0000b4000f047a23 */ /* 0x002fcc0000010800 */
[----:B------:R1:W3:Y:S02]  /*5170*/  MUFU.EX2 R21, R4 ;  /* 0x0000000400157308 */ /* 0x0002e40000000800 */
[----:B-1----:R-:W-:-:S06]  /*5180*/  FFMA.FTZ R4, R14, c[0x0][0x2d0], -R0 ;  /* 0x0000b4000e047a23 */ /* 0x002fcc0000010800 */
[----:B------:R1:W-:Y:S02]  /*5190*/  MUFU.EX2 R184, R4 ;  /* 0x0000000400b87308 */ /* 0x0003e40000000800 */
[----:B-1----:R-:W-:-:S06]  /*51a0*/  FFMA.FTZ R4, R18, c[0x0][0x2d0], -R0 ;  /* 0x0000b40012047a23 */ /* 0x002fcc0000010800 */
[----:B------:R1:W1:Y:S02]  /*51b0*/  MUFU.EX2 R185, R4 ;  /* 0x0000000400b97308 */ /* 0x0002640000000800 */
[----:B-1----:R-:W-:-:S06]  /*51c0*/  FFMA.FTZ R4, R23, c[0x0][0x2d0], -R2 ;  /* 0x0000b40017047a23 */ /* 0x002fcc0000010802 */
[----:B------:R1:W-:Y:S02]  /*51d0*/  MUFU.EX2 R181, R4 ;  /* 0x0000000400b57308 */ /* 0x0003e40000000800 */
[----:B-1----:R-:W-:-:S06]  /*51e0*/  FFMA.FTZ R4, R29, c[0x0][0x2d0], -R2 ;  /* 0x0000b4001d047a23 */ /* 0x002fcc0000010802 */
[----:B------:R1:W-:Y:S01]  /*51f0*/  MUFU.EX2 R227, R4 ;  /* 0x0000000400e37308 */ /* 0x0003e20000000800 */
[----:B----4-:R-:W-:Y:S02]  /*5200*/  F2FP.BF16.PACK_AB R12, R129, R130 ;  /* 0x00000082810c723e */ /* 0x010fe400000010ff */
[----:B------:R-:W-:Y:S02]  /*5210*/  F2FP.BF16.PACK_AB R14, R187, R186 ;  /* 0x000000babb0e723e */ /* 0x000fe400000010ff */
[----:B---3--:R-:W-:Y:S01]  /*5220*/  F2FP.BF16.PACK_AB R13, R21, R128 ;  /* 0x00000080150d723e */ /* 0x008fe200000010ff */
[----:B-1----:R-:W-:-:S04]  /*5230*/  FFMA.FTZ R4, R28, c[0x0][0x2d0], -R0 ;  /* 0x0000b4001c047a23 */ /* 0x002fc80000010800 */
[----:B------:R1:W-:Y:S01]  /*5240*/  MUFU.EX2 R192, R4 ;  /* 0x0000000400c07308 */ /* 0x0003e20000000800 */
[----:B------:R-:W-:Y:S01]  /*5250*/  F2FP.BF16.PACK_AB R15, R185, R184 ;  /* 0x000000b8b90f723e */ /* 0x000fe200000010ff */
[----:B-1----:R-:W-:-:S06]  /*5260*/  FFMA.FTZ R4, R36, c[0x0][0x2d0], -R0 ;  /* 0x0000b40024047a23 */ /* 0x002fcc0000010800 */
[----:B------:R1:W3:Y:S01]  /*5270*/  MUFU.EX2 R196, R4 ;  /* 0x0000000400c47308 */ /* 0x0002e20000000800 */
[----:B------:R-:W-:Y:S01]  /*5280*/  HMMA.16816.F32.BF16 R64, R12, R48, RZ ;  /* 0x000000300c40723c */ /* 0x000fe200000418ff */
[----:B-1----:R-:W-:-:S06]  /*5290*/  FFMA.FTZ R4, R8, c[0x0][0x2d0], -R0 ;  /* 0x0000b40008047a23 */ /* 0x002fcc0000010800 */
[----:B------:R1:W-:Y:S02]  /*52a0*/  MUFU.EX2 R247, R4 ;  /* 0x0000000400f77308 */ /* 0x0003e40000000800 */
[----:B-1----:R-:W-:-:S06]  /*52b0*/  FFMA.FTZ R4, R7, c[0x0][0x2d0], -R0 ;  /* 0x0000b40007047a23 */ /* 0x002fcc0000010800 */
[----:B------:R1:W4:Y:S01]  /*52c0*/  MUFU.EX2 R252, R4 ;  /* 0x0000000400fc7308 */ /* 0x0003220000000800 */
[----:B------:R-:W-:Y:S01]  /*52d0*/  F2FP.BF16.PACK_AB R16, R149, R150 ;  /* 0x000000969510723e */ /* 0x000fe200000010ff */
[----:B------:R-:W-:Y:S01]  /*52e0*/  HMMA.16816.F32.BF16 R84, R12, R24, RZ ;  /* 0x000000180c54723c */ /* 0x000fe200000418ff */
[----:B------:R-:W-:Y:S02]  /*52f0*/  F2FP.BF16.PACK_AB R18, R210, R245 ;  /* 0x000000f5d212723e */ /* 0x000fe400000010ff */
[----:B------:R-:W-:Y:S02]  /*5300*/  F2FP.BF16.PACK_AB R17, R131, R132 ;  /* 0x000000848311723e */ /* 0x000fe400000010ff */
[----:B------:R-:W-:Y:S02]  /*5310*/  F2FP.BF16.PACK_AB R19, R195, R194 ;  /* 0x000000c2c313723e */ /* 0x000fe400000010ff */
[----:B---3--:R-:W-:Y:S02]  /*5320*/  F2FP.BF16.PACK_AB R5, R196, R192 ;  /* 0x000000c0c405723e */ /* 0x008fe400000010ff */
[----:B------:R-:W-:-:S02]  /*5330*/  F2FP.BF16.PACK_AB R6, R227, R181 ;  /* 0x000000b5e306723e */ /* 0x000fc400000010ff */
[----:B-1----:R-:W-:Y:S02]  /*5340*/  F2FP.BF16.PACK_AB R4, R197, R193 ;  /* 0x000000c1c504723e */ /* 0x002fe400000010ff */
[----:B----4-:R-:W-:Y:S01]  /*5350*/  F2FP.BF16.PACK_AB R7, R252, R247 ;  /* 0x000000f7fc07723e */ /* 0x010fe200000010ff */
[C---:B------:R-:W-:Y:S08]  /*5360*/  HMMA.16816.F32.BF16 R28, R16.reuse, R24, RZ ;  /* 0x00000018101c723c */ /* 0x040ff000000418ff */
[----:B--2---:R-:W-:Y:S08]  /*5370*/  HMMA.16816.F32.BF16 R52, R16, R32, RZ ;  /* 0x000000201034723c */ /* 0x004ff000000418ff */
[----:B------:R-:W-:Y:S01]  /*5380*/  HMMA.16816.F32.BF16 R176, R4, R44, R64 ;  /* 0x0000002c04b0723c */ /* 0x000fe20000041840 */
[----:B------:R-:W1:Y:S01]  /*5390*/  LDSM.16.MT88.4 R64, [R228+0x2800] ;  /* 0x00280000e440783b */ /* 0x000e620000004200 */
[----:B------:R-:W-:-:S02]  /*53a0*/  F2FP.BF16.PACK_AB R8, R246, R211 ;  /* 0x000000d3f608723e */ /* 0x000fc400000010ff */
[----:B------:R-:W-:Y:S02]  /*53b0*/  F2FP.BF16.PACK_AB R9, R199, R198 ;  /* 0x000000c6c709723e */ /* 0x000fe400000010ff */
[----:B------:R-:W-:Y:S02]  /*53c0*/  F2FP.BF16.PACK_AB R10, R207, R204 ;  /* 0x000000cccf0a723e */ /* 0x000fe400000010ff */
[----:B------:R-:W-:Y:S01]  /*53d0*/  F2FP.BF16.PACK_AB R11, R224, R205 ;  /* 0x000000cde00b723e */ /* 0x000fe200000010ff */
[----:B------:R-:W-:Y:S08]  /*53e0*/  HMMA.16816.F32.BF16 R216, R4, R68, R84 ;  /* 0x0000004404d8723c */ /* 0x000ff00000041854 */
[----:B------:R-:W-:Y:S08]  /*53f0*/  HMMA.16816.F32.BF16 R84, R12, R104, RZ ;  /* 0x000000680c54723c */ /* 0x000ff000000418ff */
[C---:B------:R-:W-:Y:S01]  /*5400*/  HMMA.16816.F32.BF16 R248, R8.reuse, R68, R28 ;  /* 0x0000004408f8723c */ /* 0x040fe2000004181c */
[----:B------:R-:W2:Y:S07]  /*5410*/  LDSM.16.MT88.4 R28, [R225+0x2800] ;  /* 0x00280000e11c783b */ /* 0x000eae0000004200 */
[----:B------:R-:W-:Y:S01]  /*5420*/  HMMA.16816.F32.BF16 R200, R8, R40, R52 ;  /* 0x0000002808c8723c */ /* 0x000fe20000041834 */
[----:B------:R-:W3:Y:S07]  /*5430*/  LDSM.16.MT88.4 R52, [R226+0x2800] ;  /* 0x00280000e234783b */ /* 0x000eee0000004200 */
[C---:B------:R-:W-:Y:S08]  /*5440*/  HMMA.16816.F32.BF16 R72, R16.reuse, R48, RZ ;  /* 0x000000301048723c */ /* 0x040ff000000418ff */
[C---:B------:R-:W-:Y:S08]  /*5450*/  HMMA.16816.F32.BF16 R116, R16.reuse, R60, RZ ;  /* 0x0000003c1074723c */ /* 0x040ff000000418ff */
[C---:B------:R-:W-:Y:S08]  /*5460*/  HMMA.16816.F32.BF16 R88, R16.reuse, R104, RZ ;  /* 0x000000681058723c */ /* 0x040ff000000418ff */
[----:B------:R-:W-:Y:S08]  /*5470*/  HMMA.16816.F32.BF16 R108, R16, R80, RZ ;  /* 0x00000050106c723c */ /* 0x000ff000000418ff */
[----:B-1----:R-:W-:Y:S08]  /*5480*/  HMMA.16816.F32.BF16 R84, R4, R64, R84 ;  /* 0x000000400454723c */ /* 0x002ff00000041854 */
[----:B------:R-:W-:Y:S08]  /*5490*/  HMMA.16816.F32.BF16 R36, R12, R32, RZ ;  /* 0x000000200c24723c */ /* 0x000ff000000418ff */
[C---:B------:R-:W-:Y:S01]  /*54a0*/  HMMA.16816.F32.BF16 R172, R8.reuse, R44, R72 ;  /* 0x0000002c08ac723c */ /* 0x040fe20000041848 */
[----:B------:R-:W1:Y:S07]  /*54b0*/  LDSM.16.MT88.4 R72, [R229+0x2800] ;  /* 0x00280000e548783b */ /* 0x000e6e0000004200 */
[----:B--2---:R-:W-:Y:S01]  /*54c0*/  HMMA.16816.F32.BF16 R116, R8, R28, R116 ;  /* 0x0000001c0874723c */ /* 0x004fe20000041874 */
[----:B------:R-:W-:-:S07]  /*54d0*/  IMAD.MOV.U32 R206, RZ, RZ, R84 ;  /* 0x000000ffffce7224 */ /* 0x000fce00078e0054 */
[----:B------:R-:W-:Y:S08]  /*54e0*/  HMMA.16816.F32.BF16 R112, R12, R60, RZ ;  /* 0x0000003c0c70723c */ /* 0x000ff000000418ff */
[-C--:B------:R-:W-:Y:S08]  /*54f0*/  HMMA.16816.F32.BF16 R96, R16, R76.reuse, RZ ;  /* 0x0000004c1060723c */ /* 0x080ff000000418ff */
[----:B------:R-:W-:Y:S07]  /*5500*/  HMMA.16816.F32.BF16 R92, R12, R76, RZ ;  /* 0x0000004c0c5c723c */ /* 0x000fee00000418ff */
[----:B------:R-:W-:Y:S01]  /*5510*/  IMAD.MOV.U32 R77, RZ, RZ, R85 ;  /* 0x000000ffff4d7224 */ /* 0x000fe200078e0055 */
[----:B------:R-:W-:Y:S01]  /*5520*/  HMMA.16816.F32.BF16 R88, R8, R64, R88 ;  /* 0x000000400858723c */ /* 0x000fe20000041858 */
[----:B------:R-:W-:-:S06]  /*5530*/  IMAD.MOV.U32 R76, RZ, RZ, R86 ;  /* 0x000000ffff4c7224 */ /* 0x000fcc00078e0056 */
[----:B------:R-:W-:Y:S01]  /*5540*/  IMAD.MOV.U32 R64, RZ, RZ, R87 ;  /* 0x000000ffff407224 */ /* 0x000fe200078e0057 */
[----:B---3--:R-:W-:Y:S08]  /*5550*/  HMMA.16816.F32.BF16 R108, R8, R52, R108 ;  /* 0x00000034086c723c */ /* 0x008ff0000004186c */
[C---:B------:R-:W-:Y:S08]  /*5560*/  HMMA.16816.F32.BF16 R84, R12.reuse, R62, RZ ;  /* 0x0000003e0c54723c */ /* 0x040ff000000418ff */
[----:B------:R-:W-:Y:S08]  /*5570*/  HMMA.16816.F32.BF16 R100, R12, R80, RZ ;  /* 0x000000500c64723c */ /* 0x000ff000000418ff */
[----:B------:R-:W-:Y:S01]  /*5580*/  HMMA.16816.F32.BF16 R188, R4, R40, R36 ;  /* 0x0000002804bc723c */ /* 0x000fe20000041824 */
[----:B------:R-:W2:Y:S01]  /*5590*/  LDSM.16.MT88.4 R36, [R228+0x800] ;  /* 0x00080000e424783b */ /* 0x000ea20000004200 */
[----:B------:R-:W-:-:S02]  /*55a0*/  IMAD.MOV.U32 R61, RZ, RZ, R119 ;  /* 0x000000ffff3d7224 */ /* 0x000fc400078e0077 */
[----:B------:R-:W-:Y:S02]  /*55b0*/  IMAD.MOV.U32 R60, RZ, RZ, R118 ;  /* 0x000000ffff3c7224 */ /* 0x000fe400078e0076 */
[----:B------:R-:W-:Y:S02]  /*55c0*/  IMAD.MOV.U32 R80, RZ, RZ, R116 ;  /* 0x000000ffff507224 */ /* 0x000fe400078e0074 */
[----:B------:R-:W-:Y:S02]  /*55d0*/  IMAD.MOV.U32 R81, RZ, RZ, R117 ;  /* 0x000000ffff517224 */ /* 0x000fe400078e0075 */
[----:B------:R-:W-:Y:S01]  /*55e0*/  HMMA.16816.F32.BF16 R116, R4, R28, R112 ;  /* 0x0000001c0474723c */ /* 0x000fe20000041870 */
[----:B------:R-:W-:Y:S02]  /*55f0*/  IMAD.MOV.U32 R23, RZ, RZ, R108 ;  /* 0x000000ffff177224 */ /* 0x000fe400078e006c */
[----:B------:R-:W-:-:S04]  /*5600*/  IMAD.MOV.U32 R22, RZ, RZ, R111 ;  /* 0x000000ffff167224 */ /* 0x000fc800078e006f */
[----:B------:R-:W-:Y:S01]  /*5610*/  IMAD.MOV.U32 R29, RZ, RZ, R110 ;  /* 0x000000ffff1d7224 */ /* 0x000fe200078e006e */
[----:B------:R-:W-:Y:S01]  /*5620*/  HMMA.16816.F32.BF16 R124, R16, R56, RZ ;  /* 0x00000038107c723c */ /* 0x000fe200000418ff */
[----:B------:R-:W-:-:S07]  /*5630*/  IMAD.MOV.U32 R28, RZ, RZ, R109 ;  /* 0x000000ffff1c7224 */ /* 0x000fce00078e006d */
[----:B------:R-:W-:Y:S08]  /*5640*/  HMMA.16816.F32.BF16 R120, R12, R56, RZ ;  /* 0x000000380c78723c */ /* 0x000ff000000418ff */
[C---:B------:R-:W-:Y:S08]  /*5650*/  HMMA.16816.F32.BF16 R108, R4.reuse, R30, R84 ;  /* 0x0000001e046c723c */ /* 0x040ff00000041854 */
[----:B------:R-:W-:Y:S08]  /*5660*/  HMMA.16816.F32.BF16 R100, R4, R52, R100 ;  /* 0x000000340464723c */ /* 0x000ff00000041864 */
[-C--:B-1----:R-:W-:Y:S08]  /*5670*/  HMMA.16816.F32.BF16 R96, R8, R72.reuse, R96 ;  /* 0x000000480860723c */ /* 0x082ff00000041860 */
[----:B------:R-:W-:Y:S08]  /*5680*/  HMMA.16816.F32.BF16 R92, R4, R72, R92 ;  /* 0x00000048045c723c */ /* 0x000ff0000004185c */
[----:B------:R-:W-:Y:S01]  /*5690*/  HMMA.16816.F32.BF16 R84, R12, R82, RZ ;  /* 0x000000520c54723c */ /* 0x000fe200000418ff */
[----:B------:R-:W-:-:S02]  /*56a0*/  IMAD.MOV.U32 R57, RZ, RZ, R102 ;  /* 0x000000ffff397224 */ /* 0x000fc400078e0066 */
[----:B------:R-:W-:Y:S02]  /*56b0*/  IMAD.MOV.U32 R56, RZ, RZ, R103 ;  /* 0x000000ffff387224 */ /* 0x000fe400078e0067 */
[----:B------:R-:W-:Y:S02]  /*56c0*/  IMAD.MOV.U32 R233, RZ, RZ, R88 ;  /* 0x000000ffffe97224 */ /* 0x000fe400078e0058 */
[----:B------:R-:W-:Y:S01]  /*56d0*/  IMAD.MOV.U32 R232, RZ, RZ, R89 ;  /* 0x000000ffffe87224 */ /* 0x000fe200078e0059 */
[----:B--2---:R-:W-:Y:S01]  /*56e0*/  HMMA.16816.F32.BF16 R220, R8, R36, R124 ;  /* 0x0000002408dc723c */ /* 0x004fe2000004187c */
[----:B------:R-:W-:Y:S02]  /*56f0*/  IMAD.MOV.U32 R25, RZ, RZ, R98 ;  /* 0x000000ffff197224 */ /* 0x000fe400078e0062 */
[----:B------:R-:W-:Y:S02]  /*5700*/  IMAD.MOV.U32 R171, RZ, RZ, R99 ;  /* 0x000000ffffab7224 */ /* 0x000fe400078e0063 */
[----:B------:R-:W-:-:S02]  /*5710*/  IMAD.MOV.U32 R41, RZ, RZ, R97 ;  /* 0x000000ffff297224 */ /* 0x000fc400078e0061 */
[----:B------:R-:W-:Y:S01]  /*5720*/  IMAD.MOV.U32 R40, RZ, RZ, R96 ;  /* 0x000000ffff287224 */ /* 0x000fe200078e0060 */
[C---:B------:R-:W-:Y:S01]  /*5730*/  HMMA.16816.F32.BF16 R212, R4.reuse, R36, R120 ;  /* 0x0000002404d4723c */ /* 0x040fe20000041878 */
[----:B------:R-:W-:Y:S02]  /*5740*/  IMAD.MOV.U32 R24, RZ, RZ, R94 ;  /* 0x000000ffff187224 */ /* 0x000fe400078e005e */
[----:B------:R-:W-:Y:S02]  /*5750*/  IMAD.MOV.U32 R104, RZ, RZ, R92 ;  /* 0x000000ffff687224 */ /* 0x000fe400078e005c */
[----:B------:R-:W-:Y:S02]  /*5760*/  IMAD.MOV.U32 R105, RZ, RZ, R93 ;  /* 0x000000ffff697224 */ /* 0x000fe400078e005d */
[----:B------:R-:W-:Y:S01]  /*5770*/  IMAD.MOV.U32 R37, RZ, RZ, R100 ;  /* 0x000000ffff257224 */ /* 0x000fe200078e0064 */
[----:B------:R-:W-:Y:S01]  /*5780*/  HMMA.16816.F32.BF16 R112, R4, R54, R84 ;  /* 0x000000360470723c */ /* 0x000fe20000041854 */
[----:B------:R-:W-:-:S02]  /*5790*/  IMAD.MOV.U32 R36, RZ, RZ, R101 ;  /* 0x000000ffff247224 */ /* 0x000fc400078e0065 */
[----:B------:R-:W-:Y:S02]  /*57a0*/  IMAD.MOV.U32 R234, RZ, RZ, R95 ;  /* 0x000000ffffea7224 */ /* 0x000fe400078e005f */
[----:B------:R-:W-:Y:S02]  /*57b0*/  IMAD.MOV.U32 R231, RZ, RZ, R90 ;  /* 0x000000ffffe77224 */ /* 0x000fe400078e005a */
[----:B------:R-:W-:Y:S01]  /*57c0*/  IMAD.MOV.U32 R230, RZ, RZ, R91 ;  /* 0x000000ffffe67224 */ /* 0x000fe200078e005b */
[C---:B------:R-:W-:Y:S08]  /*57d0*/  HMMA.16816.F32.BF16 R100, R12.reuse, R50, RZ ;  /* 0x000000320c64723c */ /* 0x040ff000000418ff */
[C---:B------:R-:W-:Y:S08]  /*57e0*/  HMMA.16816.F32.BF16 R96, R12.reuse, R34, RZ ;  /* 0x000000220c60723c */ /* 0x040ff000000418ff */
[C---:B------:R-:W-:Y:S08]  /*57f0*/  HMMA.16816.F32.BF16 R92, R12.reuse, R26, RZ ;  /* 0x0000001a0c5c723c */ /* 0x040ff000000418ff */
[C---:B------:R-:W-:Y:S08]  /*5800*/  HMMA.16816.F32.BF16 R88, R12.reuse, R58, RZ ;  /* 0x0000003a0c58723c */ /* 0x040ff000000418ff */
[C---:B------:R-:W-:Y:S08]  /*5810*/  HMMA.16816.F32.BF16 R84, R12.reuse, R78, RZ ;  /* 0x0000004e0c54723c */ /* 0x040ff000000418ff */
[----:B------:R-:W-:Y:S01]  /*5820*/  HMMA.16816.F32.BF16 R12, R12, R106, RZ ;  /* 0x0000006a0c0c723c */ /* 0x000fe200000418ff */
[----:B------:R-:W-:-:S02]  /*5830*/  IMAD.MOV.U32 R73, RZ, RZ, R181 ;  /* 0x000000ffff497224 */ /* 0x000fc400078e00b5 */
[----:B------:R-:W-:-:S05]  /*5840*/  IMAD.MOV.U32 R65, RZ, RZ, R180 ;  /* 0x000000ffff417224 */ /* 0x000fca00078e00b4 */
[C---:B------:R-:W-:Y:S08]  /*5850*/  HMMA.16816.F32.BF16 R100, R4.reuse, R46, R100 ;  /* 0x0000002e0464723c */ /* 0x040ff00000041864 */
[C---:B------:R-:W-:Y:S08]  /*5860*/  HMMA.16816.F32.BF16 R96, R4.reuse, R42, R96 ;  /* 0x0000002a0460723c */ /* 0x040ff00000041860 */
[C---:B------:R-:W-:Y:S08]  /*5870*/  HMMA.16816.F32.BF16 R92, R4.reuse, R70, R92 ;  /* 0x00000046045c723c */ /* 0x040ff0000004185c */
[C---:B------:R-:W-:Y:S08]  /*5880*/  HMMA.16816.F32.BF16 R180, R4.reuse, R38, R88 ;  /* 0x0000002604b4723c */ /* 0x040ff00000041858 */
[C---:B------:R-:W-:Y:S08]  /*5890*/  HMMA.16816.F32.BF16 R120, R4.reuse, R74, R84 ;  /* 0x0000004a0478723c */ /* 0x040ff00000041854 */
[----:B------:R-:W-:Y:S08]  /*58a0*/  HMMA.16816.F32.BF16 R124, R4, R66, R12 ;  /* 0x00000042047c723c */ /* 0x000ff0000004180c */
[C---:B------:R-:W-:Y:S08]  /*58b0*/  HMMA.16816.F32.BF16 R48, R16.reuse, R50, RZ ;  /* 0x000000321030723c */ /* 0x040ff000000418ff */
[----:B------:R-:W-:Y:S11]  /*58c0*/  HMMA.16816.F32.BF16 R4, R16, R58, RZ ;  /* 0x0000003a1004723c */ /* 0x000ff600000418ff */
[----:B------:R-:W-:Y:S05]  /*58d0*/  @!UPT UIADD3 URZ, URZ, URZ, URZ ;  /* 0x0000003f3f3ff290 */ /* 0x000fea000fffe03f */
[C---:B------:R-:W-:Y:S08]  /*58e0*/  HMMA.16816.F32.BF16 R88, R8.reuse, R46, R48 ;  /* 0x0000002e0858723c */ /* 0x040ff00000041830 */
[----:B------:R-:W-:Y:S08]  /*58f0*/  HMMA.16816.F32.BF16 R48, R8, R38, R4 ;  /* 0x000000260830723c */ /* 0x000ff00000041804 */
[----:B------:R-:W-:Y:S11]  /*5900*/  HMMA.16816.F32.BF16 R4, R16, R62, RZ ;  /* 0x0000003e1004723c */ /* 0x000ff600000418ff */
[----:B------:R-:W-:Y:S11]  /*5910*/  @!UPT UIADD3 URZ, URZ, URZ, URZ ;  /* 0x0000003f3f3ff290 */ /* 0x000ff6000fffe03f */
[----:B------:R-:W-:Y:S02]  /*5920*/  @!UPT UIADD3 URZ, URZ, URZ, URZ ;  /* 0x0000003f3f3ff290 */ /* 0x000fe4000fffe03f */
[----:B------:R-:W-:Y:S08]  /*5930*/  HMMA.16816.F32.BF16 R44, R8, R30, R4 ;  /* 0x0000001e082c723c */ /* 0x000ff00000041804 */
[----:B------:R-:W-:Y:S01]  /*5940*/  HMMA.16816.F32.BF16 R4, R16, R82, RZ ;  /* 0x000000521004723c */ /* 0x000fe200000418ff */
[----:B------:R-:W-:Y:S02]  /*5950*/  IMAD.MOV.U32 R72, RZ, RZ, R25 ;  /* 0x000000ffff487224 */ /* 0x000fe400078e0019 */
[----:B------:R-:W-:-:S05]  /*5960*/  IMAD.MOV.U32 R15, RZ, RZ, R24 ;  /* 0x000000ffff0f7224 */ /* 0x000fca00078e0018 */
[C---:B------:R-:W-:Y:S08]  /*5970*/  HMMA.16816.F32.BF16 R32, R16.reuse, R34, RZ ;  /* 0x000000221020723c */ /* 0x040ff000000418ff */
[----:B------:R-:W-:Y:S08]  /*5980*/  HMMA.16816.F32.BF16 R24, R16, R26, RZ ;  /* 0x0000001a1018723c */ /* 0x000ff000000418ff */
[----:B------:R-:W-:Y:S08]  /*5990*/  HMMA.16816.F32.BF16 R52, R8, R54, R4 ;  /* 0x000000360834723c */ /* 0x000ff00000041804 */
[C---:B------:R-:W-:Y:S08]  /*59a0*/  HMMA.16816.F32.BF16 R4, R16.reuse, R78, RZ ;  /* 0x0000004e1004723c */ /* 0x040ff000000418ff */
[----:B------:R-:W-:Y:S01]  /*59b0*/  HMMA.16816.F32.BF16 R16, R16, R106, RZ ;  /* 0x0000006a1010723c */ /* 0x000fe200000418ff */
[----:B------:R-:W-:-:S07]  /*59c0*/  IMAD.MOV.U32 R79, RZ, RZ, R64 ;  /* 0x000000ffff4f7224 */ /* 0x000fce00078e0040 */
[----:B------:R-:W-:Y:S01]  /*59d0*/  HMMA.16816.F32.BF16 R84, R8, R42, R32 ;  /* 0x0000002a0854723c */ /* 0x000fe20000041820 */
[----:B------:R-:W-:-:S06]  /*59e0*/  IMAD.MOV.U32 R106, RZ, RZ, R65 ;  /* 0x000000ffff6a7224 */ /* 0x000fcc00078e0041 */
[----:B------:R-:W-:Y:S02]  /*59f0*/  IMAD.MOV.U32 R43, RZ, RZ, R72 ;  /* 0x000000ffff2b7224 */ /* 0x000fe400078e0048 */
[----:B------:R-:W-:Y:S02]  /*5a00*/  IMAD.MOV.U32 R42, RZ, RZ, R73 ;  /* 0x000000ffff2a7224 */ /* 0x000fe400078e0049 */
[C---:B------:R-:W-:Y:S07]  /*5a10*/  HMMA.16816.F32.BF16 R72, R8.reuse, R74, R4 ;  /* 0x0000004a0848723c */ /* 0x040fee0000041804 */
[----:B------:R-:W-:Y:S01]  /*5a20*/  FFMA.FTZ R4, R164, c[0x0][0x2d0], -R20 ;  /* 0x0000b400a4047a23 */ /* 0x000fe20000010814 */
[----:B------:R-:W-:Y:S01]  /*5a30*/  HMMA.16816.F32.BF16 R68, R8, R70, R24 ;  /* 0x000000460844723c */ /* 0x000fe20000041818 */
[----:B------:R-:W-:-:S07]  /*5a40*/  IMAD.MOV.U32 R5, RZ, RZ, R207 ;  /* 0x000000ffff057224 */ /* 0x000fce00078e00cf */
[----:B------:R-:W-:Y:S07]  /*5a50*/  HMMA.16816.F32.BF16 R64, R8, R66, R16 ;  /* 0x000000420840723c */ /* 0x000fee0000041810 */
[----:B------:R-:W-:Y:S02]  /*5a60*/  IMAD.MOV.U32 R11, RZ, RZ, R77 ;  /* 0x000000ffff0b7224 */ /* 0x000fe400078e004d */
[----:B------:R-:W-:Y:S02]  /*5a70*/  IMAD.MOV.U32 R77, RZ, RZ, R205 ;  /* 0x000000ffff4d7224 */ /* 0x000fe400078e00cd */
[----:B------:R1:W-:Y:S01]  /*5a80*/  MUFU.EX2 R205, R4 ;  /* 0x0000000400cd7308 */ /* 0x0003e20000000800 */
[----:B-----5:R-:W-:-:S02]  /*5a90*/  IMAD.MOV.U32 R6, RZ, RZ, R208 ;  /* 0x000000ffff067224 */ /* 0x020fc400078e00d0 */
[----:B------:R-:W-:Y:S02]  /*5aa0*/  IMAD.MOV.U32 R7, RZ, RZ, R209 ;  /* 0x000000ffff077224 */ /* 0x000fe400078e00d1 */
[----:B-1----:R-:W-:-:S04]  /*5ab0*/  FFMA.FTZ R4, R165, c[0x0][0x2d0], -R20 ;  /* 0x0000b400a5047a23 */ /* 0x002fc80000010814 */
[----:B------:R1:W-:Y:S02]  /*5ac0*/  MUFU.EX2 R207, R4 ;  /* 0x0000000400cf7308 */ /* 0x0003e40000000800 */
[----:B-1----:R-:W-:-:S06]  /*5ad0*/  FFMA.FTZ R4, R166, c[0x0][0x2d0], -R20 ;  /* 0x0000b400a6047a23 */ /* 0x002fcc0000010814 */
[----:B------:R1:W-:Y:S02]  /*5ae0*/  MUFU.EX2 R208, R4 ;  /* 0x0000000400d07308 */ /* 0x0003e40000000800 */
[----:B-1----:R-:W-:-:S06]  /*5af0*/  FFMA.FTZ R4, R167, c[0x0][0x2d0], -R20 ;  /* 0x0000b400a7047a23 */ /* 0x002fcc0000010814 */
[----:B------:R1:W-:Y:S01]  /*5b00*/  MUFU.EX2 R209, R4 ;  /* 0x0000000400d17308 */ /* 0x0003e20000000800 */
[----:B------:R-:W-:Y:S02]  /*5b10*/  IMAD.MOV.U32 R78, RZ, RZ, R76 ;  /* 0x000000ffff4e7224 */ /* 0x000fe400078e004c */
[----:B------:R-:W-:Y:S02]  /*5b20*/  IMAD.MOV.U32 R76, RZ, RZ, R204 ;  /* 0x000000ffff4c7224 */ /* 0x000fe400078e00cc */
[----:B-1----:R-:W-:-:S04]  /*5b30*/  FFMA.FTZ R4, R159, c[0x0][0x2d0], -R3 ;  /* 0x0000b4009f047a23 */ /* 0x002fc80000010803 */
[----:B------:R1:W-:Y:S01]  /*5b40*/  MUFU.EX2 R62, R4 ;  /* 0x00000004003e7308 */ /* 0x0003e20000000800 */
[----:B------:R-:W-:Y:S02]  /*5b50*/  IMAD.MOV.U32 R10, RZ, RZ, R206 ;  /* 0x000000ffff0a7224 */ /* 0x000fe400078e00ce */
[----:B-1----:R-:W-:-:S05]  /*5b60*/  FFMA.FTZ R4, R158, c[0x0][0x2d0], -R3 ;  /* 0x0000b4009e047a23 */ /* 0x002fca0000010803 */
[----:B------:R1:W-:Y:S02]  /*5b70*/  MUFU.EX2 R63, R4 ;  /* 0x00000004003f7308 */ /* 0x0003e40000000800 */
[----:B-1----:R-:W-:-:S06]  /*5b80*/  FFMA.FTZ R4, R157, c[0x0][0x2d0], -R3 ;  /* 0x0000b4009d047a23 */ /* 0x002fcc0000010803 */
[----:B------:R1:W-:Y:S02]  /*5b90*/  MUFU.EX2 R204, R4 ;  /* 0x0000000400cc7308 */ /* 0x0003e40000000800 */
[----:B-1----:R-:W-:-:S06]  /*5ba0*/  FFMA.FTZ R4, R156, c[0x0][0x2d0], -R3 ;  /* 0x0000b4009c047a23 */ /* 0x002fcc0000010803 */
[----:B------:R1:W-:Y:S01]  /*5bb0*/  MUFU.EX2 R206, R4 ;  /* 0x0000000400ce7308 */ /* 0x0003e20000000800 */
[----:B------:R-:W-:Y:S02]  /*5bc0*/  IMAD.MOV.U32 R107, RZ, RZ, R15 ;  /* 0x000000ffff6b7224 */ /* 0x000fe400078e000f */
[----:B------:R-:W2:Y:S01]  /*5bd0*/  LDSM.16.MT88.4 R12, [R225+0x1000] ;  /* 0x00100000e10c783b */ /* 0x000ea20000004200 */
[----:B-1----:R-:W-:-:S04]  /*5be0*/  FFMA.FTZ R4, R145, c[0x0][0x2d0], -R2 ;  /* 0x0000b40091047a23 */ /* 0x002fc80000010802 */
[----:B------:R1:W-:Y:S01]  /*5bf0*/  MUFU.EX2 R58, R4 ;  /* 0x00000004003a7308 */ /* 0x0003e20000000800 */
[----:B------:R-:W-:Y:S02]  /*5c00*/  IMAD.MOV.U32 R82, RZ, RZ, R60 ;  /* 0x000000ffff527224 */ /* 0x000fe400078e003c */
[----:B------:R-:W-:Y:S02]  /*5c10*/  IMAD.MOV.U32 R83, RZ, RZ, R61 ;  /* 0x000000ffff537224 */ /* 0x000fe400078e003d */
[----:B-1----:R-:W-:-:S04]  /*5c20*/  FFMA.FTZ R4, R148, c[0x0][0x2d0], -R2 ;  /* 0x0000b40094047a23 */ /* 0x002fc80000010802 */
[----:B------:R1:W3:Y:S01]  /*5c30*/  MUFU.EX2 R59, R4 ;  /* 0x00000004003b7308 */ /* 0x0002e20000000800 */
[----:B------:R-:W-:Y:S01]  /*5c40*/  IMAD.MOV.U32 R8, RZ, RZ, R29 ;  /* 0x000000ffff087224 */ /* 0x000fe200078e001d */
[----:B------:R-:W-:Y:S01]  /*5c50*/  MOV R9, R23 ;  /* 0x0000001700097202 */ /* 0x000fe20000000f00 */
[----:B------:R-:W-:Y:S02]  /*5c60*/  FFMA.FTZ R29, R163, c[0x0][0x2d0], -R3 ;  /* 0x0000b400a31d7a23 */ /* 0x000fe40000010803 */
[----:B-1----:R-:W-:-:S04]  /*5c70*/  FFMA.FTZ R4, R147, c[0x0][0x2d0], -R2 ;  /* 0x0000b40093047a23 */ /* 0x002fc80000010802 */
[----:B------:R1:W-:Y:S01]  /*5c80*/  MUFU.EX2 R60, R4 ;  /* 0x00000004003c7308 */ /* 0x0003e20000000800 */
[----:B------:R-:W-:Y:S02]  /*5c90*/  IMAD.MOV.U32 R38, RZ, RZ, R28 ;  /* 0x000000ffff267224 */ /* 0x000fe400078e001c */
[----:B------:R-:W-:Y:S02]  /*5ca0*/  IMAD.MOV.U32 R163, RZ, RZ, R22 ;  /* 0x000000ffffa37224 */ /* 0x000fe400078e0016 */
[--C-:B------:R-:W-:Y:S02]  /*5cb0*/  FFMA.FTZ R28, R162, c[0x0][0x2d0], -R3.reuse ;  /* 0x0000b400a21c7a23 */ /* 0x100fe40000010803 */
[----:B------:R-:W-:Y:S02]  /*5cc0*/  FFMA.FTZ R27, R161, c[0x0][0x2d0], -R3 ;  /* 0x0000b400a11b7a23 */ /* 0x000fe40000010803 */
[----:B-1----:R-:W-:-:S04]  /*5cd0*/  FFMA.FTZ R4, R146, c[0x0][0x2d0], -R2 ;  /* 0x0000b40092047a23 */ /* 0x002fc80000010802 */
[----:B------:R1:W-:Y:S01]  /*5ce0*/  MUFU.EX2 R61, R4 ;  /* 0x00000004003d7308 */ /* 0x0003e20000000800 */
[----:B------:R-:W-:Y:S02]  /*5cf0*/  FFMA.FTZ R26, R160, c[0x0][0x2d0], -R3 ;  /* 0x0000b400a01a7a23 */ /* 0x000fe40000010803 */
[--C-:B------:R-:W-:Y:S02]  /*5d00*/  FFMA.FTZ R25, R154, c[0x0][0x2d0], -R2.reuse ;  /* 0x0000b4009a197a23 */ /* 0x100fe40000010802 */
[--C-:B------:R-:W-:Y:S02]  /*5d10*/  FFMA.FTZ R24, R153, c[0x0][0x2d0], -R2.reuse ;  /* 0x0000b40099187a23 */ /* 0x100fe40000010802 */
[--C-:B------:R-:W-:Y:S02]  /*5d20*/  FFMA.FTZ R23, R152, c[0x0][0x2d0], -R2.reuse ;  /* 0x0000b40098177a23 */ /* 0x100fe40000010802 */
[----:B------:R-:W-:Y:S02]  /*5d30*/  FFMA.FTZ R22, R151, c[0x0][0x2d0], -R2 ;  /* 0x0000b40097167a23 */ /* 0x000fe40000010802 */
[----:B------:R-:W-:-:S02]  /*5d40*/  FFMA.FTZ R3, R143, c[0x0][0x2d0], -R0 ;  /* 0x0000b4008f037a23 */ /* 0x000fc40000010800 */
[--C-:B-1----:R-:W-:Y:S02]  /*5d50*/  FFMA.FTZ R4, R138, c[0x0][0x2d0], -R0.reuse ;  /* 0x0000b4008a047a23 */ /* 0x102fe40000010800 */
[----:B------:R-:W-:Y:S02]  /*5d60*/  FFMA.FTZ R2, R144, c[0x0][0x2d0], -R0 ;  /* 0x0000b40090027a23 */ /* 0x000fe40000010800 */
[----:B------:R1:W-:Y:S01]  /*5d70*/  MUFU.EX2 R39, R4 ;  /* 0x0000000400277308 */ /* 0x0003e20000000800 */
[--C-:B------:R-:W-:Y:S02]  /*5d80*/  FFMA.FTZ R34, R168, c[0x0][0x2d0], -R20.reuse ;  /* 0x0000b400a8227a23 */ /* 0x100fe40000010814 */
[--C-:B------:R-:W-:Y:S02]  /*5d90*/  FFMA.FTZ R33, R170, c[0x0][0x2d0], -R20.reuse ;  /* 0x0000b400aa217a23 */ /* 0x100fe40000010814 */
[--C-:B------:R-:W-:Y:S02]  /*5da0*/  FFMA.FTZ R32, R169, c[0x0][0x2d0], -R20.reuse ;  /* 0x0000b400a9207a23 */ /* 0x100fe40000010814 */
[----:B------:R-:W-:-:S02]  /*5db0*/  FFMA.FTZ R31, R155, c[0x0][0x2d0], -R20 ;  /* 0x0000b4009b1f7a23 */ /* 0x000fc40000010814 */
[----:B------:R-:W-:Y:S02]  /*5dc0*/  FADD.FTZ R20, R132, R131 ;  /* 0x0000008384147221 */ /* 0x000fe40000010000 */
[----:B------:R-:W-:Y:S02]  /*5dd0*/  IMAD.MOV.U32 R18, RZ, RZ, R57 ;  /* 0x000000ffff127224 */ /* 0x000fe400078e0039 */
[----:B------:R-:W-:Y:S02]  /*5de0*/  IMAD.MOV.U32 R19, RZ, RZ, R56 ;  /* 0x000000ffff137224 */ /* 0x000fe400078e0038 */
[----:B-1----:R-:W-:Y:S01]  /*5df0*/  FFMA.FTZ R4, R141, c[0x0][0x2d0], -R0 ;  /* 0x0000b4008d047a23 */ /* 0x002fe20000010800 */
[----:B------:R-:W-:Y:S01]  /*5e00*/  MUFU.EX2 R57, R3 ;  /* 0x0000000300397308 */ /* 0x000fe20000000800 */
[----:B------:R-:W-:-:S07]  /*5e10*/  IMAD.MOV.U32 R132, RZ, RZ, R38 ;  /* 0x000000ffff847224 */ /* 0x000fce00078e0026 */
[----:B------:R3:W1:Y:S08]  /*5e20*/  MUFU.EX2 R56, R4 ;  /* 0x0000000400387308 */ /* 0x0006700000000800 */
[----:B------:R-:W4:Y:S01]  /*5e30*/  MUFU.EX2 R38, R2 ;  /* 0x0000000200267308 */ /* 0x000f220000000800 */
[----:B------:R-:W-:Y:S02]  /*5e40*/  IMAD.MOV.U32 R17, RZ, RZ, R36 ;  /* 0x000000ffff117224 */ /* 0x000fe400078e0024 */
[----:B------:R-:W-:-:S02]  /*5e50*/  FFMA.FTZ R36, R139, c[0x0][0x2d0], -R0 ;  /* 0x0000b4008b247a23 */ /* 0x000fc40000010800 */
[----:B------:R-:W-:Y:S02]  /*5e60*/  IMAD.MOV.U32 R16, RZ, RZ, R37 ;  /* 0x000000ffff107224 */ /* 0x000fe400078e0025 */
[----:B------:R-:W-:Y:S01]  /*5e70*/  IMAD.MOV.U32 R131, RZ, RZ, R5 ;  /* 0x000000ffff837224 */ /* 0x000fe200078e0005 */
[----:B---3--:R-:W-:Y:S01]  /*5e80*/  F2FP.BF16.PACK_AB R4, R59, R58 ;  /* 0x0000003a3b04723e */ /* 0x008fe200000010ff */
[----:B------:R-:W-:Y:S01]  /*5e90*/  IMAD.MOV.U32 R139, RZ, RZ, R6 ;  /* 0x000000ffff8b7224 */ /* 0x000fe200078e0006 */
[----:B-1----:R-:W-:Y:S01]  /*5ea0*/  F2FP.BF16.PACK_AB R5, R56, R39 ;  /* 0x000000273805723e */ /* 0x002fe200000010ff */
[----:B------:R-:W-:Y:S01]  /*5eb0*/  IMAD.MOV.U32 R138, RZ, RZ, R7 ;  /* 0x000000ffff8a7224 */ /* 0x000fe200078e0007 */
[----:B------:R-:W-:Y:S01]  /*5ec0*/  F2FP.BF16.PACK_AB R6, R61, R60 ;  /* 0x0000003c3d06723e */ /* 0x000fe200000010ff */
[----:B------:R-:W-:Y:S02]  /*5ed0*/  FFMA.FTZ R37, R133, c[0x0][0x2d0], -R0 ;  /* 0x0000b40085257a23 */ /* 0x000fe40000010800 */
[----:B------:R-:W-:Y:S01]  /*5ee0*/  IMAD.MOV.U32 R133, RZ, RZ, R8 ;  /* 0x000000ffff857224 */ /* 0x000fe200078e0008 */
[----:B----4-:R-:W-:Y:S01]  /*5ef0*/  F2FP.BF16.PACK_AB R7, R38, R57 ;  /* 0x000000392607723e */ /* 0x010fe200000010ff */
[----:B------:R-:W-:Y:S01]  /*5f00*/  IMAD.MOV.U32 R2, RZ, RZ, R9 ;  /* 0x000000ffff027224 */ /* 0x000fe200078e0009 */
[----:B------:R-:W-:Y:S01]  /*5f10*/  F2FP.BF16.PACK_AB R8, R207, R205 ;  /* 0x000000cdcf08723e */ /* 0x000fe200000010ff */
[----:B------:R-:W-:Y:S01]  /*5f20*/  IMAD.MOV.U32 R161, RZ, RZ, R10 ;  /* 0x000000ffffa17224 */ /* 0x000fe200078e000a */
[----:B------:R-:W-:Y:S01]  /*5f30*/  F2FP.BF16.PACK_AB R9, R63, R62 ;  /* 0x0000003e3f09723e */ /* 0x000fe200000010ff */
[----:B------:R-:W-:Y:S01]  /*5f40*/  IMAD.MOV.U32 R162, RZ, RZ, R11 ;  /* 0x000000ffffa27224 */ /* 0x000fe200078e000b */
[----:B------:R-:W-:-:S02]  /*5f50*/  F2FP.BF16.PACK_AB R10, R209, R208 ;  /* 0x000000d0d10a723e */ /* 0x000fc400000010ff */
[----:B------:R-:W-:Y:S01]  /*5f60*/  F2FP.BF16.PACK_AB R11, R206, R204 ;  /* 0x000000ccce0b723e */ /* 0x000fe200000010ff */
[--C-:B------:R-:W-:Y:S01]  /*5f70*/  FFMA.FTZ R30, R142, c[0x0][0x2d0], -R0.reuse ;  /* 0x0000b4008e1e7a23 */ /* 0x100fe20000010800 */
[-C--:B--2---:R-:W-:Y:S01]  /*5f80*/  HMMA.16816.F32.BF16 R144, R4, R12.reuse, R176 ;  /* 0x0000000c0490723c */ /* 0x084fe200000418b0 */
[----:B------:R-:W-:Y:S02]  /*5f90*/  FFMA.FTZ R35, R140, c[0x0][0x2d0], -R0 ;  /* 0x0000b4008c237a23 */ /* 0x000fe40000010800 */
[----:B------:R-:W-:Y:S02]  /*5fa0*/  FADD.FTZ R0, R130, R129 ;  /* 0x0000008182007221 */ /* 0x000fe40000010000 */
[----:B------:R-:W-:Y:S02]  /*5fb0*/  FADD.FTZ R21, R128, R21 ;  /* 0x0000001580157221 */ /* 0x000fe40000010000 */
[----:B------:R-:W-:Y:S01]  /*5fc0*/  FADD.FTZ R3, R150, R149 ;  /* 0x0000009596037221 */ /* 0x000fe20000010000 */
[----:B------:R-:W-:Y:S01]  /*5fd0*/  HMMA.16816.F32.BF16 R140, R8, R12, R172 ;  /* 0x0000000c088c723c */ /* 0x000fe200000418ac */
[----:B------:R-:W-:-:S02]  /*5fe0*/  IMAD.MOV.U32 R160, RZ, RZ, R42 ;  /* 0x000000ffffa07224 */ /* 0x000fc400078e002a */
[----:B------:R-:W-:Y:S02]  /*5ff0*/  IMAD.MOV.U32 R130, RZ, RZ, R43 ;  /* 0x000000ffff827224 */ /* 0x000fe400078e002b */
[----:B------:R-:W-:Y:S02]  /*6000*/  IMAD.MOV.U32 R128, RZ, RZ, R41 ;  /* 0x000000ffff807224 */ /* 0x000fe400078e0029 */
[----:B------:R-:W-:Y:S01]  /*6010*/  IMAD.MOV.U32 R179, RZ, RZ, R40 ;  /* 0x000000ffffb37224 */ /* 0x000fe200078e0028 */
[-C--:B------:R-:W-:Y:S08]  /*6020*/  HMMA.16816.F32.BF16 R148, R4, R14.reuse, R100 ;  /* 0x0000000e0494723c */ /* 0x080ff00000041864 */
[C---:B------:R-:W-:Y:S01]  /*6030*/  HMMA.16816.F32.BF16 R40, R8.reuse, R14, R88 ;  /* 0x0000000e0828723c */ /* 0x040fe20000041858 */
[----:B------:R-:W1:Y:S07]  /*6040*/  LDSM.16.MT88.4 R12, [R226+0x1000] ;  /* 0x00100000e20c783b */ /* 0x000e6e0000004200 */
[-C--:B-1----:R-:W-:Y:S08]  /*6050*/  HMMA.16816.F32.BF16 R172, R8, R12.reuse, R200 ;  /* 0x0000000c08ac723c */ /* 0x082ff000000418c8 */
[C---:B------:R-:W-:Y:S08]  /*6060*/  HMMA.16816.F32.BF16 R152, R4.reuse, R12, R188 ;  /* 0x0000000c0498723c */ /* 0x040ff000000418bc */
[-C--:B------:R-:W-:Y:S08]  /*6070*/  HMMA.16816.F32.BF16 R156, R4, R14.reuse, R96 ;  /* 0x0000000e049c723c */ /* 0x080ff00000041860 */
[----:B------:R-:W-:Y:S01]  /*6080*/  HMMA.16816.F32.BF16 R84, R8, R14, R84 ;  /* 0x0000000e0854723c */ /* 0x000fe20000041854 */
[----:B------:R-:W1:Y:S01]  /*6090*/  LDSM.16.MT88.4 R12, [R229+0x1000] ;  /* 0x00100000e50c783b */ /* 0x000e620000004200 */
[----:B------:R-:W-:-:S06]  /*60a0*/  IMAD.MOV.U32 R129, RZ, RZ, R171 ;  /* 0x000000ffff817224 */ /* 0x000fcc00078e00ab */
        /* <DEDUP_REMOVED lines=11> */
[----:B------:R-:W-:-:S02]  /*6160*/  IMAD.MOV.U32 R212, RZ, RZ, R161 ;  /* 0x000000ffffd47224 */ /* 0x000fc400078e00a1 */
[----:B------:R-:W-:Y:S02]  /*6170*/  IMAD.MOV.U32 R213, RZ, RZ, R162 ;  /* 0x000000ffffd57224 */ /* 0x000fe400078e00a2 */
[----:B------:R-:W-:Y:S02]  /*6180*/  IMAD.MOV.U32 R214, RZ, RZ, R78 ;  /* 0x000000ffffd67224 */ /* 0x000fe400078e004e */
[----:B------:R-:W-:Y:S02]  /*6190*/  IMAD.MOV.U32 R215, RZ, RZ, R79 ;  /* 0x000000ffffd77224 */ /* 0x000fe400078e004f */
[----:B------:R-:W-:Y:S02]  /*61a0*/  IMAD.MOV.U32 R162, RZ, RZ, R76 ;  /* 0x000000ffffa27224 */ /* 0x000fe400078e004c */
[----:B------:R-:W-:Y:S01]  /*61b0*/  IMAD.MOV.U32 R161, RZ, RZ, R77 ;  /* 0x000000ffffa17224 */ /* 0x000fe200078e004d */
        /* <DEDUP_REMOVED lines=10> */
[----:B------:R-:W-:Y:S02]  /*6260*/  IMAD.MOV.U32 R98, RZ, RZ, R221 ;  /* 0x000000ffff627224 */ /* 0x000fe400078e00dd */
[----:B------:R-:W-:-:S02]  /*6270*/  IMAD.MOV.U32 R97, RZ, RZ, R222 ;  /* 0x000000ffff617224 */ /* 0x000fc400078e00de */
[----:B------:R-:W-:Y:S02]  /*6280*/  IMAD.MOV.U32 R96, RZ, RZ, R223 ;  /* 0x000000ffff607224 */ /* 0x000fe400078e00df */
[----:B------:R-:W-:Y:S02]  /*6290*/  IMAD.MOV.U32 R83, RZ, RZ, R92 ;  /* 0x000000ffff537224 */ /* 0x000fe400078e005c */
[----:B------:R-:W-:Y:S02]  /*62a0*/  IMAD.MOV.U32 R82, RZ, RZ, R93 ;  /* 0x000000ffff527224 */ /* 0x000fe400078e005d */
[----:B------:R-:W-:Y:S02]  /*62b0*/  IMAD.MOV.U32 R81, RZ, RZ, R94 ;  /* 0x000000ffff517224 */ /* 0x000fe400078e005e */
[----:B------:R-:W-:Y:S01]  /*62c0*/  IMAD.MOV.U32 R80, RZ, RZ, R95 ;  /* 0x000000ffff507224 */ /* 0x000fe200078e005f */
[-C--:B-1----:R-:W-:Y:S08]  /*62d0*/  HMMA.16816.F32.BF16 R220, R8, R12.reuse, R88 ;  /* 0x0000000c08dc723c */ /* 0x082ff00000041858 */
[C---:B------:R-:W-:Y:S01]  /*62e0*/  HMMA.16816.F32.BF16 R88, R4.reuse, R12, R16 ;  /* 0x0000000c0458723c */ /* 0x040fe20000041810 */
[----:B------:R-:W1:Y:S07]  /*62f0*/  LDSM.16.MT88.4 R16, [R229+0x3000] ;  /* 0x00300000e510783b */ /* 0x000e6e0000004200 */
[-C--:B------:R-:W-:Y:S08]  /*6300*/  HMMA.16816.F32.BF16 R92, R4, R14.reuse, R112 ;  /* 0x0000000e045c723c */ /* 0x080ff00000041870 */
[----:B------:R-:W-:Y:S01]  /*6310*/  HMMA.16816.F32.BF16 R116, R8, R14, R52 ;  /* 0x0000000e0874723c */ /* 0x000fe20000041834 */
[----:B------:R-:W2:Y:S01]  /*6320*/  LDSM.16.MT88.4 R12, [R228+0x3000] ;  /* 0x00300000e40c783b */ /* 0x000ea20000004200 */
[----:B------:R-:W-:-:S02]  /*6330*/  IMAD.MOV.U32 R163, RZ, RZ, R106 ;  /* 0x000000ffffa37224 */ /* 0x000fc400078e006a */
[----:B------:R-:W-:Y:S02]  /*6340*/  IMAD.MOV.U32 R106, RZ, RZ, R107 ;  /* 0x000000ffff6a7224 */ /* 0x000fe400078e006b */
[----:B------:R-:W-:Y:S02]  /*6350*/  FADD.FTZ R3, R245, R3 ;  /* 0x00000003f5037221 */ /* 0x000fe40000010000 */
[----:B------:R-:W-:Y:S01]  /*6360*/  FADD.FTZ R0, R186, R0 ;  /* 0x00000000ba007221 */ /* 0x000fe20000010000 */
[----:B------:R-:W-:Y:S01]  /*6370*/  MOV R201, R232 ;  /* 0x000000e800c97202 */ /* 0x000fe20000000f00 */
[----:B------:R-:W-:Y:S01]  /*6380*/  IMAD.MOV.U32 R107, RZ, RZ, R234 ;  /* 0x000000ffff6b7224 */ /* 0x000fe200078e00ea */
[----:B------:R-:W-:Y:S01]  /*6390*/  MUFU.EX2 R32, R32 ;  /* 0x0000002000207308 */ /* 0x000fe20000000800 */
[----:B------:R-:W-:Y:S01]  /*63a0*/  FADD.FTZ R2, R194, R20 ;  /* 0x00000014c2027221 */ /* 0x000fe20000010000 */
[----:B------:R-:W-:Y:S01]  /*63b0*/  LDSM.16.MT88.4 R112, [R229+0x3800] ;  /* 0x00380000e570783b */ /* 0x000fe20000004200 */
[----:B------:R-:W-:-:S02]  /*63c0*/  IMAD.MOV.U32 R101, RZ, RZ, R128 ;  /* 0x000000ffff657224 */ /* 0x000fc400078e0080 */
[----:B------:R-:W-:Y:S01]  /*63d0*/  IMAD.MOV.U32 R102, RZ, RZ, R130 ;  /* 0x000000ffff667224 */ /* 0x000fe200078e0082 */
[----:B------:R3:W5:Y:S01]  /*63e0*/  LDL.LU R234, [R1+0x88] ;  /* 0x0000880001ea7983 */ /* 0x0007620000300800 */
[C---:B-1----:R-:W-:Y:S08]  /*63f0*/  HMMA.16816.F32.BF16 R108, R4.reuse, R18, R120 ;  /* 0x00000012046c723c */ /* 0x042ff00000041878 */
[C---:B------:R-:W-:Y:S08]  /*6400*/  HMMA.16816.F32.BF16 R104, R4.reuse, R16, R104 ;  /* 0x000000100468723c */ /* 0x040ff00000041868 */
[C---:B--2---:R-:W-:Y:S08]  /*6410*/  HMMA.16816.F32.BF16 R120, R4.reuse, R12, R212 ;  /* 0x0000000c0478723c */ /* 0x044ff000000418d4 */
[----:B------:R-:W-:Y:S07]  /*6420*/  HMMA.16816.F32.BF16 R44, R4, R14, R124 ;  /* 0x0000000e042c723c */ /* 0x000fee000004187c */
[----:B------:R-:W-:-:S02]  /*6430*/  FADD.FTZ R7, R184, R21 ;  /* 0x00000015b8077221 */ /* 0x000fc40000010000 */
[----:B------:R-:W-:Y:S02]  /*6440*/  FADD.FTZ R6, R210, R3 ;  /* 0x00000003d2067221 */ /* 0x000fe40000010000 */
[----:B------:R-:W-:Y:S02]  /*6450*/  FADD.FTZ R5, R195, R2 ;  /* 0x00000002c3057221 */ /* 0x000fe40000010000 */
[----:B------:R-:W-:Y:S02]  /*6460*/  FADD.FTZ R4, R187, R0 ;  /* 0x00000000bb047221 */ /* 0x000fe40000010000 */
[----:B------:R-:W-:Y:S02]  /*6470*/  FADD.FTZ R3, R185, R7 ;  /* 0x00000007b9037221 */ /* 0x000fe40000010000 */
[----:B------:R-:W-:Y:S01]  /*6480*/  FADD.FTZ R0, R198, R5 ;  /* 0x00000005c6007221 */ /* 0x000fe20000010000 */
[----:B------:R-:W-:Y:S01]  /*6490*/  HMMA.16816.F32.BF16 R52, R8, R18, R72 ;  /* 0x000000120834723c */ /* 0x000fe20000041848 */
[----:B------:R-:W-:Y:S01]  /*64a0*/  FADD.FTZ R4, R193, R4 ;  /* 0x00000004c1047221 */ /* 0x000fe20000010000 */
[----:B------:R-:W1:Y:S01]  /*64b0*/  LDSM.16.MT88.4 R184, [R226+0x1800] ;  /* 0x00180000e2b8783b */ /* 0x000e620000004200 */
[----:B------:R-:W-:Y:S01]  /*64c0*/  FADD.FTZ R3, R192, R3 ;  /* 0x00000003c0037221 */ /* 0x000fe20000010000 */
[----:B------:R2:W-:Y:S01]  /*64d0*/  MUFU.EX2 R19, R22 ;  /* 0x0000001600137308 */ /* 0x0005e20000000800 */
[----:B------:R-:W-:Y:S01]  /*64e0*/  FADD.FTZ R21, R197, R4 ;  /* 0x00000004c5157221 */ /* 0x000fe20000010000 */
[----:B------:R-:W-:Y:S01]  /*64f0*/  LDSM.16.MT88.4 R192, [R229+0x1800] ;  /* 0x00180000e5c0783b */ /* 0x000fe20000004200 */
[----:B------:R-:W-:-:S02]  /*6500*/  FADD.FTZ R20, R196, R3 ;  /* 0x00000003c4147221 */ /* 0x000fc40000010000 */
[----:B------:R-:W-:Y:S02]  /*6510*/  IMAD.MOV.U32 R196, RZ, RZ, R99 ;  /* 0x000000ffffc47224 */ /* 0x000fe400078e0063 */
[----:B------:R-:W-:Y:S02]  /*6520*/  IMAD.MOV.U32 R197, RZ, RZ, R98 ;  /* 0x000000ffffc57224 */ /* 0x000fe400078e0062 */
[----:B------:R-:W-:Y:S02]  /*6530*/  IMAD.MOV.U32 R198, RZ, RZ, R97 ;  /* 0x000000ffffc67224 */ /* 0x000fe400078e0061 */
[----:B------:R-:W-:Y:S02]  /*6540*/  FADD.FTZ R2, R211, R6 ;  /* 0x00000006d3027221 */ /* 0x000fe40000010000 */
[----:B------:R-:W-:Y:S01]  /*6550*/  LDSM.16.MT88.4 R4, [R228+0x3800] ;  /* 0x00380000e404783b */ /* 0x000fe20000004200 */
[----:B--2---:R-:W-:Y:S02]  /*6560*/  FADD.FTZ R22, R199, R0 ;  /* 0x00000000c7167221 */ /* 0x004fe40000010000 */
[----:B------:R-:W-:-:S02]  /*6570*/  IMAD.MOV.U32 R199, RZ, RZ, R96 ;  /* 0x000000ffffc77224 */ /* 0x000fc400078e0060 */
[----:B------:R-:W2:Y:S01]  /*6580*/  LDSM.16.MT88.4 R96, [R226+0x3800] ;  /* 0x00380000e260783b */ /* 0x000ea20000004200 */
[----:B------:R-:W-:Y:S02]  /*6590*/  IMAD.MOV.U32 R103, RZ, RZ, R129 ;  /* 0x000000ffff677224 */ /* 0x000fe400078e0081 */
[----:B------:R-:W-:Y:S02]  /*65a0*/  IMAD.MOV.U32 R200, RZ, RZ, R233 ;  /* 0x000000ffffc87224 */ /* 0x000fe400078e00e9 */
[----:B------:R-:W-:Y:S02]  /*65b0*/  IMAD.MOV.U32 R202, RZ, RZ, R231 ;  /* 0x000000ffffca7224 */ /* 0x000fe400078e00e7 */
[----:B------:R-:W-:Y:S01]  /*65c0*/  IMAD.MOV.U32 R203, RZ, RZ, R230 ;  /* 0x000000ffffcb7224 */ /* 0x000fe200078e00e6 */
[C---:B------:R-:W-:Y:S01]  /*65d0*/  HMMA.16816.F32.BF16 R100, R8.reuse, R16, R100 ;  /* 0x000000100864723c */ /* 0x040fe20000041864 */
[----:B------:R4:W-:Y:S08]  /*65e0*/  MUFU.EX2 R16, R34 ;  /* 0x0000002200107308 */ /* 0x0009f00000000800 */
[----:B------:R-:W1:Y:S01]  /*65f0*/  MUFU.EX2 R31, R31 ;  /* 0x0000001f001f7308 */ /* 0x000e620000000800 */
[C---:B------:R-:W-:Y:S07]  /*6600*/  HMMA.16816.F32.BF16 R212, R8.reuse, R12, R200 ;  /* 0x0000000c08d4723c */ /* 0x040fee00000418c8 */
[----:B------:R-:W-:Y:S01]  /*6610*/  MUFU.EX2 R27, R27 ;  /* 0x0000001b001b7308 */ /* 0x000fe20000000800 */
[----:B------:R-:W-:Y:S07]  /*6620*/  HMMA.16816.F32.BF16 R64, R8, R14, R64 ;  /* 0x0000000e0840723c */ /* 0x000fee0000041840 */
[----:B------:R-:W-:Y:S01]  /*6630*/  MUFU.EX2 R26, R26 ;  /* 0x0000001a001a7308 */ /* 0x000fe20000000800 */
[----:B------:R-:W-:Y:S01]  /*6640*/  IMAD.MOV.U32 R132, RZ, RZ, R224 ;  /* 0x000000ffff847224 */ /* 0x000fe200078e00e0 */
[----:B------:R3:W5:Y:S06]  /*6650*/  LDL.LU R233, [R1+0x84] ;  /* 0x0000840001e97983 */ /* 0x00076c0000300800 */
[----:B------:R2:W2:Y:S08]  /*6660*/  MUFU.EX2 R18, R33 ;  /* 0x0000002100127308 */ /* 0x0004b00000000800 */
[----:B------:R3:W-:Y:S01]  /*6670*/  MUFU.EX2 R17, R23 ;  /* 0x0000001700117308 */ /* 0x0007e20000000800 */
[----:B----4-:R-:W-:Y:S01]  /*6680*/  IMAD.MOV.U32 R34, RZ, RZ, R131 ;  /* 0x000000ffff227224 */ /* 0x010fe200078e0083 */
[----:B-1----:R-:W-:Y:S01]  /*6690*/  F2FP.BF16.PACK_AB R130, R31, R32 ;  /* 0x000000201f82723e */ /* 0x002fe200000010ff */
[----:B------:R-:W-:Y:S01]  /*66a0*/  IMAD.MOV.U32 R133, RZ, RZ, R227 ;  /* 0x000000ffff857224 */ /* 0x000fe200078e00e3 */
[----:B------:R-:W-:Y:S04]  /*66b0*/  LDSM.16.MT88.4 R200, [R228+0x1800] ;  /* 0x00180000e4c8783b */ /* 0x000fe80000004200 */
[----:B------:R1:W-:Y:S01]  /*66c0*/  MUFU.EX2 R14, R29 ;  /* 0x0000001d000e7308 */ /* 0x0003e20000000800 */
[----:B--2---:R-:W-:Y:S01]  /*66d0*/  IMAD.MOV.U32 R33, RZ, RZ, R160 ;  /* 0x000000ffff217224 */ /* 0x004fe200078e00a0 */
[----:B------:R2:W5:Y:S06]  /*66e0*/  LDL.LU R232, [R1+0x80] ;  /* 0x0000800001e87983 */ /* 0x00056c0000300800 */
[----:B------:R4:W2:Y:S01]  /*66f0*/  MUFU.EX2 R15, R28 ;  /* 0x0000001c000f7308 */ /* 0x0008a20000000800 */
[----:B---3--:R-:W-:-:S07]  /*6700*/  FADD.FTZ R23, R246, R2 ;  /* 0x00000002f6177221 */ /* 0x008fce0000010000 */
[----:B------:R3:W-:Y:S01]  /*6710*/  MUFU.EX2 R12, R25 ;  /* 0x00000019000c7308 */ /* 0x0007e20000000800 */
[----:B-1----:R-:W-:-:S07]  /*6720*/  IMAD.MOV.U32 R29, RZ, RZ, R161 ;  /* 0x000000ffff1d7224 */ /* 0x002fce00078e00a1 */
[----:B------:R-:W1:Y:S01]  /*6730*/  MUFU.EX2 R13, R24 ;  /* 0x00000018000d7308 */ /* 0x000e620000000800 */
[----:B----4-:R-:W-:-:S07]  /*6740*/  IMAD.MOV.U32 R28, RZ, RZ, R162 ;  /* 0x000000ffff1c7224 */ /* 0x010fce00078e00a2 */
[----:B------:R-:W-:Y:S01]  /*6750*/  MUFU.EX2 R9, R30 ;  /* 0x0000001e00097308 */ /* 0x000fe20000000800 */
[----:B---3--:R-:W-:-:S07]  /*6760*/  IMAD.MOV.U32 R25, RZ, RZ, R163 ;  /* 0x000000ffff197224 */ /* 0x008fce00078e00a3 */
[----:B------:R-:W3:Y:S01]  /*6770*/  MUFU.EX2 R11, R35 ;  /* 0x00000023000b7308 */ /* 0x000ee20000000800 */
[----:B------:R-:W4:Y:S01]  /*6780*/  LDSM.16.MT88.4 R160, [R225+0x1800] ;  /* 0x00180000e1a0783b */ /* 0x000f220000004200 */
[----:B------:R-:W-:-:S06]  /*6790*/  @P3 IMAD.HI.U32 R2, R25, c[0x0][0x2c8], RZ ;  /* 0x0000b20019023a27 */ /* 0x000fcc00078e00ff */
[----:B------:R-:W-:Y:S08]  /*67a0*/  MUFU.EX2 R8, R36 ;  /* 0x0000002400087308 */ /* 0x000ff00000000800 */
[----:B------:R-:W3:Y:S01]  /*67b0*/  MUFU.EX2 R10, R37 ;  /* 0x00000025000a7308 */ /* 0x000ee20000000800 */
[----:B------:R-:W-:Y:S01]  /*67c0*/  IMAD.MOV.U32 R0, RZ, RZ, R25 ;  /* 0x000000ffff007224 */ /* 0x000fe200078e0019 */
[----:B------:R-:W-:Y:S01]  /*67d0*/  @P3 SHF.R.U32.HI R0, RZ, c[0x0][0x2cc], R2 ;  /* 0x0000b300ff003a19 */ /* 0x000fe20000011602 */
[----:B------:R-:W-:Y:S01]  /*67e0*/  IMAD.MOV.U32 R2, RZ, RZ, c[0x0][0x168] ;  /* 0x00005a00ff027624 */ /* 0x000fe200078e00ff */
[----:B------:R-:W-:Y:S01]  /*67f0*/  F2FP.BF16.PACK_AB R128, R18, R16 ;  /* 0x000000101280723e */ /* 0x000fe200000010ff */
[----:B------:R4:W5:Y:S01]  /*6800*/  LDL.LU R231, [R1+0x7c] ;  /* 0x00007c0001e77983 */ /* 0x0009620000300800 */
[----:B--2---:R-:W-:-:S02]  /*6810*/  F2FP.BF16.PACK_AB R129, R15, R14 ;  /* 0x0000000e0f81723e */ /* 0x004fc400000010ff */
[----:B------:R-:W-:Y:S02]  /*6820*/  F2FP.BF16.PACK_AB R131, R26, R27 ;  /* 0x0000001b1a83723e */ /* 0x000fe400000010ff */
[----:B------:R-:W-:Y:S01]  /*6830*/  F2FP.BF16.PACK_AB R126, R19, R17 ;  /* 0x00000011137e723e */ /* 0x000fe200000010ff */
[----:B------:R-:W-:Y:S01]  /*6840*/  FADD.FTZ R3, R29, R22 ;  /* 0x000000161d037221 */ /* 0x000fe20000010000 */
[----:B-1----:R-:W-:Y:S01]  /*6850*/  F2FP.BF16.PACK_AB R124, R13, R12 ;  /* 0x0000000c0d7c723e */ /* 0x002fe200000010ff */
[----:B------:R1:W5:Y:S01]  /*6860*/  LDL.LU R230, [R1+0x78] ;  /* 0x0000780001e67983 */ /* 0x0003620000300800 */
[----:B---3--:R-:W-:Y:S02]  /*6870*/  F2FP.BF16.PACK_AB R125, R11, R9 ;  /* 0x000000090b7d723e */ /* 0x008fe400000010ff */
[----:B------:R-:W-:Y:S02]  /*6880*/  F2FP.BF16.PACK_AB R127, R10, R8 ;  /* 0x000000080a7f723e */ /* 0x000fe400000010ff */
[----:B------:R-:W-:Y:S01]  /*6890*/  IADD3 R0, R0, c[0x0][0x1d0], -R2 ;  /* 0x0000740000007a10 */ /* 0x000fe20007ffe802 */
[----:B------:R-:W-:Y:S01]  /*68a0*/  HMMA.16816.F32.BF16 R172, R128, R184, R172 ;  /* 0x000000b880ac723c */ /* 0x000fe200000418ac */
[----:B------:R-:W-:Y:S01]  /*68b0*/  FADD.FTZ R3, R132, R3 ;  /* 0x0000000384037221 */ /* 0x000fe20000010000 */
[----:B------:R1:W5:Y:S01]  /*68c0*/  LDL.LU R227, [R1+0x74] ;  /* 0x0000740001e37983 */ /* 0x0003620000300800 */
[----:B------:R-:W-:-:S05]  /*68d0*/  SHF.R.S32.HI R2, RZ, 0x1f, R0 ;  /* 0x0000001fff027819 */ /* 0x000fca0000011400 */
[C---:B------:R-:W-:Y:S01]  /*68e0*/  HMMA.16816.F32.BF16 R152, R124.reuse, R184, R152 ;  /* 0x000000b87c98723c */ /* 0x040fe20000041898 */
[----:B------:R-:W-:Y:S01]  /*68f0*/  LEA.HI R24, R2, R0, RZ, 0x6 ;  /* 0x0000000002187211 */ /* 0x000fe200078f30ff */
[----:B------:R-:W-:Y:S01]  /*6900*/  FADD.FTZ R0, R28, R23 ;  /* 0x000000171c007221 */ /* 0x000fe20000010000 */
[----:B------:R1:W5:Y:S05]  /*6910*/  LDL.LU R224, [R1+0x70] ;  /* 0x0000700001e07983 */ /* 0x00036a0000300800 */
[----:B------:R-:W-:Y:S01]  /*6920*/  HMMA.16816.F32.BF16 R156, R124, R186, R156 ;  /* 0x000000ba7c9c723c */ /* 0x000fe2000004189c */
[----:B------:R-:W-:-:S07]  /*6930*/  FADD.FTZ R0, R34, R0 ;  /* 0x0000000022007221 */ /* 0x000fce0000010000 */
[----:B------:R-:W-:Y:S08]  /*6940*/  HMMA.16816.F32.BF16 R184, R128, R186, R84 ;  /* 0x000000ba80b8723c */ /* 0x000ff00000041854 */
[C---:B------:R-:W-:Y:S08]  /*6950*/  HMMA.16816.F32.BF16 R88, R124.reuse, R96, R88 ;  /* 0x000000607c58723c */ /* 0x040ff00000041858 */
[----:B------:R-:W-:Y:S08]  /*6960*/  HMMA.16816.F32.BF16 R92, R124, R98, R92 ;  /* 0x000000627c5c723c */ /* 0x000ff0000004185c */
[C---:B------:R-:W-:Y:S08]  /*6970*/  HMMA.16816.F32.BF16 R84, R128.reuse, R96, R220 ;  /* 0x000000608054723c */ /* 0x040ff000000418dc */
[----:B------:R-:W-:Y:S01]  /*6980*/  HMMA.16816.F32.BF16 R96, R128, R98, R116 ;  /* 0x000000628060723c */ /* 0x000fe20000041874 */
[----:B------:R-:W-:-:S07]  /*6990*/  FADD.FTZ R0, R205, R0 ;  /* 0x00000000cd007221 */ /* 0x000fce0000010000 */
[-C--:B------:R-:W-:Y:S08]  /*69a0*/  HMMA.16816.F32.BF16 R120, R124, R4.reuse, R120 ;  /* 0x000000047c78723c */ /* 0x080ff00000041878 */
        /* <DEDUP_REMOVED lines=13> */
[----:B------:R-:W-:Y:S01]  /*6a80*/  FADD.FTZ R3, R204, R3 ;  /* 0x00000003cc037221 */ /* 0x000fe20000010000 */
[----:B----4-:R-:W-:Y:S01]  /*6a90*/  HMMA.16816.F32.BF16 R140, R128, R160, R140 ;  /* 0x000000a0808c723c */ /* 0x010fe2000004188c */
[----:B------:R-:W-:-:S02]  /*6aa0*/  FADD.FTZ R4, R60, R4 ;  /* 0x000000043c047221 */ /* 0x000fc40000010000 */
[----:B------:R-:W-:Y:S02]  /*6ab0*/  FADD.FTZ R5, R57, R5 ;  /* 0x0000000539057221 */ /* 0x000fe40000010000 */
[----:B------:R-:W-:-:S03]  /*6ac0*/  FADD.FTZ R2, R209, R0 ;  /* 0x00000000d1027221 */ /* 0x000fc60000010000 */
[----:B------:R-:W-:Y:S01]  /*6ad0*/  HMMA.16816.F32.BF16 R144, R124, R160, R144 ;  /* 0x000000a07c90723c */ /* 0x000fe20000041890 */
[----:B------:R-:W-:Y:S02]  /*6ae0*/  FADD.FTZ R0, R206, R3 ;  /* 0x00000003ce007221 */ /* 0x000fe40000010000 */
[----:B------:R-:W-:-:S05]  /*6af0*/  FADD.FTZ R4, R61, R4 ;  /* 0x000000043d047221 */ /* 0x000fca0000010000 */
[----:B------:R-:W-:Y:S01]  /*6b00*/  HMMA.16816.F32.BF16 R148, R124, R162, R148 ;  /* 0x000000a27c94723c */ /* 0x000fe20000041894 */
[----:B------:R-:W-:Y:S02]  /*6b10*/  FADD.FTZ R5, R38, R5 ;  /* 0x0000000526057221 */ /* 0x000fe40000010000 */
[----:B------:R-:W-:-:S05]  /*6b20*/  FADD.FTZ R3, R16, R2 ;  /* 0x0000000210037221 */ /* 0x000fca0000010000 */
[----:B------:R-:W-:Y:S01]  /*6b30*/  HMMA.16816.F32.BF16 R160, R128, R162, R40 ;  /* 0x000000a280a0723c */ /* 0x000fe20000041828 */
[----:B------:R-:W-:-:S06]  /*6b40*/  FADD.FTZ R2, R14, R0 ;  /* 0x000000000e027221 */ /* 0x000fcc0000010000 */
[----:B------:R-:W-:Y:S02]  /*6b50*/  IMAD.MOV.U32 R40, RZ, RZ, R83 ;  /* 0x000000ffff287224 */ /* 0x000fe400078e0053 */
[----:B------:R-:W-:Y:S02]  /*6b60*/  IMAD.MOV.U32 R41, RZ, RZ, R82 ;  /* 0x000000ffff297224 */ /* 0x000fe400078e0052 */
[----:B------:R-:W-:Y:S02]  /*6b70*/  IMAD.MOV.U32 R42, RZ, RZ, R81 ;  /* 0x000000ffff2a7224 */ /* 0x000fe400078e0051 */
[----:B------:R-:W-:Y:S02]  /*6b80*/  IMAD.MOV.U32 R43, RZ, RZ, R80 ;  /* 0x000000ffff2b7224 */ /* 0x000fe400078e0050 */
[----:B------:R-:W2:Y:S01]  /*6b90*/  LDSM.16.MT88.4 R80, [R225+0x3800] ;  /* 0x00380000e150783b */ /* 0x000ea20000004200 */
[----:B------:R-:W-:Y:S02]  /*6ba0*/  FADD.FTZ R0, R12, R4 ;  /* 0x000000040c007221 */ /* 0x000fe40000010000 */
[----:B------:R-:W-:Y:S01]  /*6bb0*/  FADD.FTZ R4, R9, R5 ;  /* 0x0000000509047221 */ /* 0x000fe20000010000 */
[----:B------:R-:W-:Y:S01]  /*6bc0*/  SHF.R.S32.HI R5, RZ, 0x6, R24 ;  /* 0x00000006ff057819 */ /* 0x000fe20000011418 */
[----:B------:R-:W-:-:S02]  /*6bd0*/  FADD.FTZ R3, R18, R3 ;  /* 0x0000000312037221 */ /* 0x000fc40000010000 */
[----:B------:R-:W-:Y:S01]  /*6be0*/  FADD.FTZ R2, R15, R2 ;  /* 0x000000020f027221 */ /* 0x000fe20000010000 */
[----:B------:R-:W-:Y:S01]  /*6bf0*/  IMNMX R5, R138, R5, !PT ;  /* 0x000000058a057217 */ /* 0x000fe20007800200 */
[----:B------:R-:W-:Y:S01]  /*6c00*/  FADD.FTZ R0, R13, R0 ;  /* 0x000000000d007221 */ /* 0x000fe20000010000 */
[----:B------:R-:W-:Y:S01]  /*6c10*/  IADD3 R222, R139, -0x2, RZ ;  /* 0xfffffffe8bde7810 */ /* 0x000fe20007ffe0ff */
[----:B------:R-:W-:Y:S02]  /*6c20*/  FADD.FTZ R4, R11, R4 ;  /* 0x000000040b047221 */ /* 0x000fe40000010000 */
[----:B------:R-:W-:Y:S02]  /*6c30*/  FADD.FTZ R3, R32, R3 ;  /* 0x0000000320037221 */ /* 0x000fe40000010000 */
[----:B------:R-:W-:Y:S01]  /*6c40*/  FADD.FTZ R2, R27, R2 ;  /* 0x000000021b027221 */ /* 0x000fe20000010000 */
[----:B------:R3:W-:Y:S01]  /*6c50*/  STL [R1+0x3c], R5 ;  /* 0x00003c0501007387 */ /* 0x0007e20000100800 */
[----:B------:R-:W-:Y:S01]  /*6c60*/  FADD.FTZ R0, R17, R0 ;  /* 0x0000000011007221 */ /* 0x000fe20000010000 */
[----:B------:R-:W-:Y:S01]  /*6c70*/  ISETP.GE.AND P0, PT, R222, R5, PT ;  /* 0x00000005de00720c */ /* 0x000fe20003f06270 */
[----:B------:R-:W-:-:S02]  /*6c80*/  FADD.FTZ R4, R8, R4 ;  /* 0x0000000408047221 */ /* 0x000fc40000010000 */
[----:B---3--:R-:W-:Y:S02]  /*6c90*/  FADD.FTZ R5, R31, R3 ;  /* 0x000000031f057221 */ /* 0x008fe40000010000 */
[----:B------:R-:W-:Y:S02]  /*6ca0*/  FADD.FTZ R3, R26, R2 ;  /* 0x000000021a037221 */ /* 0x000fe40000010000 */
[----:B------:R-:W-:Y:S02]  /*6cb0*/  FADD.FTZ R2, R19, R0 ;  /* 0x0000000013027221 */ /* 0x000fe40000010000 */
[----:B------:R-:W-:Y:S01]  /*6cc0*/  FADD.FTZ R0, R10, R4 ;  /* 0x000000040a007221 */ /* 0x000fe20000010000 */
[----:B------:R1:W-:Y:S04]  /*6cd0*/  STL [R1+0xc], R5 ;  /* 0x00000c0501007387 */ /* 0x0003e80000100800 */
[----:B------:R1:W-:Y:S04]  /*6ce0*/  STL [R1+0x4], R3 ;  /* 0x0000040301007387 */ /* 0x0003e80000100800 */
[----:B------:R1:W-:Y:S04]  /*6cf0*/  STL [R1+0x14], R0 ;  /* 0x0000140001007387 */ /* 0x0003e80000100800 */
[----:B------:R1:W-:Y:S01]  /*6d00*/  STL [R1+0x10], R2 ;  /* 0x0000100201007387 */ /* 0x0003e20000100800 */
[-C--:B------:R-:W-:Y:S08]  /*6d10*/  HMMA.16816.F32.BF16 R188, R128, R192.reuse, R188 ;  /* 0x000000c080bc723c */ /* 0x080ff000000418bc */
[C---:B------:R-:W-:Y:S08]  /*6d20*/  HMMA.16816.F32.BF16 R164, R124.reuse, R192, R164 ;  /* 0x000000c07ca4723c */ /* 0x040ff000000418a4 */
[-C--:B------:R-:W-:Y:S08]  /*6d30*/  HMMA.16816.F32.BF16 R168, R124, R194.reuse, R168 ;  /* 0x000000c27ca8723c */ /* 0x080ff000000418a8 */
[----:B------:R-:W-:Y:S08]  /*6d40*/  HMMA.16816.F32.BF16 R192, R128, R194, R68 ;  /* 0x000000c280c0723c */ /* 0x000ff00000041844 */
        /* <DEDUP_REMOVED lines=8> */
[C---:B------:R-:W-:Y:S08]  /*6dd0*/  HMMA.16816.F32.BF16 R100, R128.reuse, R112, R100 ;  /* 0x000000708064723c */ /* 0x040ff00000041864 */
[C---:B------:R-:W-:Y:S08]  /*6de0*/  HMMA.16816.F32.BF16 R200, R128.reuse, R202, R248 ;  /* 0x000000ca80c8723c */ /* 0x040ff000000418f8 */
[C---:B------:R-:W-:Y:S08]  /*6df0*/  HMMA.16816.F32.BF16 R80, R128.reuse, R82, R216 ;  /* 0x000000528050723c */ /* 0x040ff000000418d8 */
[----:B------:R-:W-:Y:S08]  /*6e00*/  HMMA.16816.F32.BF16 R112, R128, R114, R52 ;  /* 0x000000728070723c */ /* 0x000ff00000041834 */
[-C--:B------:R-:W-:Y:S08]  /*6e10*/  HMMA.16816.F32.BF16 R124, R124, R6.reuse, R44 ;  /* 0x000000067c7c723c */ /* 0x080ff0000004182c */
[----:B------:R-:W-:Y:S01]  /*6e20*/  HMMA.16816.F32.BF16 R128, R128, R6, R64 ;  /* 0x000000068080723c */ /* 0x000fe20000041840 */
[----:B------:R-:W-:Y:S01]  /*6e30*/  @!UPT UIADD3 URZ, URZ, URZ, URZ ;  /* 0x0000003f3f3ff290 */ /* 0x000fe2000fffe03f */
[----:B------:R-:W-:Y:S11]  /*6e40*/  @!P0 BRA `(.L_x_958) ;  /* 0x0000527000008947 */ /* 0x000ff60003800000 */
[----:B-1----:R1:W-:Y:S01]  /*6e50*/  STL [R1], R222 ;  /* 0x000000de01007387 */ /* 0x0023e20000100800 */
[----:B------:R-:W-:Y:S01]  /*6e60*/  IMAD.MOV.U32 R133, RZ, RZ, R136 ;  /* 0x000000ffff857224 */ /* 0x000fe200078e0088 */
[----:B------:R-:W-:Y:S01]  /*6e70*/  MOV R139, R134 ;  /* 0x00000086008b7202 */ /* 0x000fe20000000f00 */
[----:B------:R-:W-:Y:S01]  /*6e80*/  IMAD.MOV.U32 R132, RZ, RZ, R137 ;  /* 0x000000ffff847224 */ /* 0x000fe200078e0089 */
[----:B------:R-:W-:-:S07]  /*6e90*/  MOV R138, R135 ;  /* 0x00000087008a7202 */ /* 0x000fce0000000f00 */
.L_x_959:
[----:B------:R-:W-:Y:S04]  /*6ea0*/  DEPBAR.LE SB0, 0x0 ;  /* 0x000080000000791a */ /* 0x000fe80000000000 */
[----:B------:R-:W-:Y:S01]  /*6eb0*/  WARPSYNC 0xffffffff ;  /* 0xffffffff00007948 */ /* 0x000fe20003800000 */
[----:B------:R-:W-:Y:S08]  /*6ec0*/  BAR.SYNC.DEFER_BLOCKING 0x0 ;  /* 0x0000000000007b1d */ /* 0x000ff00000010000 */
[----:B-----5:R-:W-:Y:S08]  /*6ed0*/  LDSM.16.M88.4 R64, [R231] ;  /* 0x00000000e740783b */ /* 0x020ff00000000200 */
[----:B------:R-:W2:Y:S08]  /*6ee0*/  LDSM.16.M88.4 R16, [R224] ;  /* 0x00000000e010783b */ /* 0x000eb00000000200 */
[----:B------:R-:W3:Y:S08]  /*6ef0*/  LDSM.16.M88.4 R60, [R231+0x2000] ;  /* 0x00200000e73c783b */ /* 0x000ef00000000200 */
[----:B------:R-:W4:Y:S06]  /*6f00*/  LDL.64 R136, [R1+0x30] ;  /* 0x0000300001887983 */ /* 0x000f2c0000100a00 */
[----:B------:R-:W4:Y:S04]  /*6f10*/  LDL R216, [R1+0x38] ;  /* 0x0000380001d87983 */ /* 0x000f280000100800 */
[----:B------:R-:W-:Y:S04]  /*6f20*/  STL [R1+0x90], R128 ;  /* 0x0000908001007387 */ /* 0x000fe80000100800 */
[----:B------:R1:W-:Y:S04]  /*6f30*/  STL [R1+0x8c], R129 ;  /* 0x00008c8101007387 */ /* 0x0003e80000100800 */
[----:B------:R-:W1:Y:S01]  /*6f40*/  LDSM.16.M88.4 R32, [R224+0x800] ;  /* 0x00080000e020783b */ /* 0x000e620000000200 */
[-C--:B--2---:R-:W-:Y:S07]  /*6f50*/  HMMA.16816.F32.BF16 R4, R64, R16.reuse, RZ ;  /* 0x000000104004723c */ /* 0x084fee00000418ff */
[----:B------:R-:W2:Y:S01]  /*6f60*/  LDSM.16.M88.4 R48, [R224+0x1000] ;  /* 0x00100000e030783b */ /* 0x000ea20000000200 */
[C---:B---3--:R-:W-:Y:S07]  /*6f70*/  HMMA.16816.F32.BF16 R8, R60.reuse, R16, RZ ;  /* 0x000000103c08723c */ /* 0x048fee00000418ff */
[----:B------:R-:W3:Y:S01]  /*6f80*/  LDSM.16.M88.4 R204, [R224+0x1800] ;  /* 0x00180000e0cc783b */ /* 0x000ee20000000200 */
[-C--:B------:R-:W-:Y:S07]  /*6f90*/  HMMA.16816.F32.BF16 R12, R60, R18.reuse, RZ ;  /* 0x000000123c0c723c */ /* 0x080fee00000418ff */
[----:B-1----:R-:W4:Y:S04]  /*6fa0*/  LDL R129, [R1+0x18] ;  /* 0x0000180001817983 */ /* 0x002f280000100800 */
[----:B------:R-:W-:Y:S01]  /*6fb0*/  STL [R1+0x88], R130 ;  /* 0x0000888201007387 */ /* 0x000fe20000100800 */
[C---:B------:R-:W-:Y:S03]  /*6fc0*/  HMMA.16816.F32.BF16 R16, R64.reuse, R18, RZ ;  /* 0x000000124010723c */ /* 0x040fe600000418ff */
[----:B------:R1:W-:Y:S04]  /*6fd0*/  STL [R1+0x84], R131 ;  /* 0x0000848301007387 */ /* 0x0003e80000100800 */
[----:B------:R-:W-:Y:S01]  /*6fe0*/  LDSM.16.M88.4 R208, [R233] ;  /* 0x00000000e9d0783b */ /* 0x000fe20000000200 */
[-C--:B------:R-:W-:Y:S07]  /*6ff0*/  HMMA.16816.F32.BF16 R20, R64, R32.reuse, RZ ;  /* 0x000000204014723c */ /* 0x080fee00000418ff */
[----:B------:R-:W-:Y:S01]  /*7000*/  LDSM.16.M88.4 R212, [R233+0x2000] ;  /* 0x00200000e9d4783b */ /* 0x000fe20000000200 */
[C---:B------:R-:W-:Y:S08]  /*7010*/  HMMA.16816.F32.BF16 R24, R60.reuse, R32, RZ ;  /* 0x000000203c18723c */ /* 0x040ff000000418ff */
[-C--:B------:R-:W-:Y:S01]  /*7020*/  HMMA.16816.F32.BF16 R28, R60, R34.reuse, RZ ;  /* 0x000000223c1c723c */ /* 0x080fe200000418ff */
[----:B-1----:R-:W4:Y:S04]  /*7030*/  LDL.LU R131, [R1] ;  /* 0x0000000001837983 */ /* 0x002f280000300800 */
[----:B------:R-:W-:Y:S03]  /*7040*/  STL [R1+0x70], R235 ;  /* 0x000070eb01007387 */ /* 0x000fe60000100800 */
[C---:B------:R-:W-:Y:S01]  /*7050*/  HMMA.16816.F32.BF16 R32, R64.reuse, R34, RZ ;  /* 0x000000224020723c */ /* 0x040fe200000418ff */
[----:B------:R-:W-:Y:S04]  /*7060*/  STL [R1+0x74], R243 ;  /* 0x000074f301007387 */ /* 0x000fe80000100800 */
[----:B------:R-:W-:Y:S03]  /*7070*/  STL [R1+0x78], R242 ;  /* 0x000078f201007387 */ /* 0x000fe60000100800 */
[-C--:B--2---:R-:W-:Y:S01]  /*7080*/  HMMA.16816.F32.BF16 R36, R64, R48.reuse, RZ ;  /* 0x000000304024723c */ /* 0x084fe200000418ff */
[----:B------:R-:W-:Y:S07]  /*7090*/  STL [R1+0x7c], R241 ;  /* 0x00007cf101007387 */ /* 0x000fee0000100800 */
[C---:B------:R-:W-:Y:S08]  /*70a0*/  HMMA.16816.F32.BF16 R40, R60.reuse, R48, RZ ;  /* 0x000000303c28723c */ /* 0x040ff000000418ff */
[-C--:B------:R-:W-:Y:S08]  /*70b0*/  HMMA.16816.F32.BF16 R44, R60, R50.reuse, RZ ;  /* 0x000000323c2c723c */ /* 0x080ff000000418ff */
[C---:B------:R-:W-:Y:S08]  /*70c0*/  HMMA.16816.F32.BF16 R48, R64.reuse, R50, RZ ;  /* 0x000000324030723c */ /* 0x040ff000000418ff */
[-C--:B---3--:R-:W-:Y:S08]  /*70d0*/  HMMA.16816.F32.BF16 R52, R64, R204.reuse, RZ ;  /* 0x000000cc4034723c */ /* 0x088ff000000418ff */
[C---:B------:R-:W-:Y:S08]  /*70e0*/  HMMA.16816.F32.BF16 R56, R60.reuse, R204, RZ ;  /* 0x000000cc3c38723c */ /* 0x040ff000000418ff */
[-C--:B------:R-:W-:Y:S08]  /*70f0*/  HMMA.16816.F32.BF16 R60, R60, R206.reuse, RZ ;  /* 0x000000ce3c3c723c */ /* 0x080ff000000418ff */
[----:B------:R-:W-:Y:S01]  /*7100*/  HMMA.16816.F32.BF16 R64, R64, R206, RZ ;  /* 0x000000ce4040723c */ /* 0x000fe200000418ff */
[----:B------:R-:W1:Y:S07]  /*7110*/  LDSM.16.M88.4 R204, [R235] ;  /* 0x00000000ebcc783b */ /* 0x000e6e0000000200 */
[-C--:B-1----:R-:W-:Y:S08]  /*7120*/  HMMA.16816.F32.BF16 R4, R208, R204.reuse, R4 ;  /* 0x000000ccd004723c */ /* 0x082ff00000041804 */
[C---:B------:R-:W-:Y:S08]  /*7130*/  HMMA.16816.F32.BF16 R8, R212.reuse, R204, R8 ;  /* 0x000000ccd408723c */ /* 0x040ff00000041808 */
[-C--:B------:R-:W-:Y:S08]  /*7140*/  HMMA.16816.F32.BF16 R12, R212, R206.reuse, R12 ;  /* 0x000000ced40c723c */ /* 0x080ff0000004180c */
[C---:B------:R-:W-:Y:S01]  /*7150*/  HMMA.16816.F32.BF16 R16, R208.reuse, R206, R16 ;  /* 0x000000ced010723c */ /* 0x040fe20000041810 */
[----:B------:R-:W1:Y:S07]  /*7160*/  LDSM.16.M88.4 R204, [R243] ;  /* 0x00000000f3cc783b */ /* 0x000e6e0000000200 */
[-C--:B-1----:R-:W-:Y:S08]  /*7170*/  HMMA.16816.F32.BF16 R20, R208, R204.reuse, R20 ;  /* 0x000000ccd014723c */ /* 0x082ff00000041814 */
[C---:B------:R-:W-:Y:S08]  /*7180*/  HMMA.16816.F32.BF16 R24, R212.reuse, R204, R24 ;  /* 0x000000ccd418723c */ /* 0x040ff00000041818 */
[-C--:B------:R-:W-:Y:S08]  /*7190*/  HMMA.16816.F32.BF16 R28, R212, R206.reuse, R28 ;  /* 0x000000ced41c723c */ /* 0x080ff0000004181c */
[C---:B------:R-:W-:Y:S01]  /*71a0*/  HMMA.16816.F32.BF16 R32, R208.reuse, R206, R32 ;  /* 0x000000ced020723c */ /* 0x040fe20000041820 */
[----:B------:R1:W2:Y:S08]  /*71b0*/  LDSM.16.M88.4 R204, [R242] ;  /* 0x00000000f2cc783b */ /* 0x0002b00000000200 */
[----:B-1----:R-:W3:Y:S01]  /*71c0*/  LDL R242, [R1+0x1c] ;  /* 0x00001c0001f27983 */ /* 0x002ee20000100800 */
[-C--:B--2---:R-:W-:Y:S08]  /*71d0*/  HMMA.16816.F32.BF16 R36, R208, R204.reuse, R36 ;  /* 0x000000ccd024723c */ /* 0x084ff00000041824 */
[C---:B------:R-:W-:Y:S08]  /*71e0*/  HMMA.16816.F32.BF16 R40, R212.reuse, R204, R40 ;  /* 0x000000ccd428723c */ /* 0x040ff00000041828 */
[-C--:B------:R-:W-:Y:S08]  /*71f0*/  HMMA.16816.F32.BF16 R44, R212, R206.reuse, R44 ;  /* 0x000000ced42c723c */ /* 0x080ff0000004182c */
[C---:B------:R-:W-:Y:S01]  /*7200*/  HMMA.16816.F32.BF16 R48, R208.reuse, R206, R48 ;  /* 0x000000ced030723c */ /* 0x040fe20000041830 */
[----:B------:R1:W2:Y:S08]  /*7210*/  LDSM.16.M88.4 R204, [R241] ;  /* 0x00000000f1cc783b */ /* 0x0002b00000000200 */
[----:B-1----:R-:W3:Y:S04]  /*7220*/  LDL R241, [R1+0x40] ;  /* 0x0000400001f17983 */ /* 0x002ee80000100800 */
[----:B------:R-:W-:Y:S01]  /*7230*/  STL [R1+0x80], R231 ;  /* 0x000080e701007387 */ /* 0x000fe20000100800 */
[----:B----4-:R-:W-:Y:S01]  /*7240*/  ISETP.GT.AND P4, PT, R129, R131, PT ;  /* 0x000000838100720c */ /* 0x010fe20003f84270 */
[-C--:B--2---:R-:W-:Y:S11]  /*7250*/  HMMA.16816.F32.BF16 R52, R208, R204.reuse, R52 ;  /* 0x000000ccd034723c */ /* 0x084ff60000041834 */
[----:B------:R-:W-:Y:S01]  /*7260*/  @!UPT UIADD3 URZ, URZ, URZ, URZ ;  /* 0x0000003f3f3ff290 */ /* 0x000fe2000fffe03f */
[----:B------:R-:W-:Y:S01]  /*7270*/  @!P4 SHF.R.S32.HI R0, RZ, 0x1f, R131 ;  /* 0x0000001fff00c819 */ /* 0x000fe20000011483 */
[C---:B------:R-:W-:Y:S01]  /*7280*/  @!P4 IMAD.WIDE.U32 R2, R131.reuse, c[0x0][0x208], RZ ;  /* 0x000082008302ca25 */ /* 0x040fe200078e00ff */
[C---:B------:R-:W-:Y:S01]  /*7290*/  HMMA.16816.F32.BF16 R56, R212.reuse, R204, R56 ;  /* 0x000000ccd438723c */ /* 0x040fe20000041838 */
[----:B------:R-:W-:Y:S03]  /*72a0*/  @!P4 MOV R135, 0x5 ;  /* 0x000000050087c802 */ /* 0x000fe60000000f00 */
[----:B------:R-:W-:Y:S04]  /*72b0*/  @!P4 IMAD R0, R0, c[0x0][0x208], RZ ;  /* 0x000082000000ca24 */ /* 0x000fe800078e02ff */
[-C--:B------:R-:W-:Y:S04]  /*72c0*/  HMMA.16816.F32.BF16 R60, R212, R206.reuse, R60 ;  /* 0x000000ced43c723c */ /* 0x080fe8000004183c */
[----:B------:R-:W-:Y:S04]  /*72d0*/  @!P4 IMAD R0, R131, c[0x0][0x20c], R0 ;  /* 0x000083008300ca24 */ /* 0x000fe800078e0200 */
[----:B------:R-:W-:Y:S04]  /*72e0*/  HMMA.16816.F32.BF16 R64, R208, R206, R64 ;  /* 0x000000ced040723c */ /* 0x000fe80000041840 */
[----:B------:R-:W-:Y:S02]  /*72f0*/  @!P4 IADD3 R0, R3, R0, RZ ;  /* 0x000000000300c210 */ /* 0x000fe40007ffe0ff */
[C---:B------:R-:W-:Y:S02]  /*7300*/  @!P4 SHF.L.U32 R3, R2.reuse, 0x6, RZ ;  /* 0x000000060203c819 */ /* 0x040fe400000006ff */
[----:B------:R-:W-:Y:S01]  /*7310*/  @!P4 SHF.L.U64.HI R134, R2, 0x6, R0 ;  /* 0x000000060286c819 */ /* 0x000fe20000010200 */
[----:B------:R-:W-:Y:S03]  /*7320*/  @!P4 IMAD.MOV.U32 R0, RZ, RZ, c[0x0][0x208] ;  /* 0x00008200ff00c624 */ /* 0x000fe600078e00ff */
[C---:B------:R-:W-:Y:S02]  /*7330*/  @!P4 IADD3 R2, P2, R3.reuse, R136, RZ ;  /* 0x000000880302c210 */ /* 0x040fe40007f5e0ff */
[----:B------:R-:W-:Y:S02]  /*7340*/  @!P4 IADD3 R3, P1, P0, R3, 0x40, R136 ;  /* 0x000000400303c810 */ /* 0x000fe4000783e088 */
[----:B------:R-:W-:Y:S01]  /*7350*/  @!P4 SHF.L.U32 R206, R0, 0x5, RZ ;  /* 0x0000000500cec819 */ /* 0x000fe200000006ff */
[--C-:B------:R-:W-:Y:S01]  /*7360*/  @!P4 IMAD.X R137, R134, 0x1, R216.reuse, P2 ;  /* 0x000000018689c824 */ /* 0x100fe200010e06d8 */
[----:B------:R-:W-:Y:S02]  /*7370*/  @!P4 LEA R136, P2, R2, c[0x0][0x1f8], 0x1 ;  /* 0x00007e000288ca11 */ /* 0x000fe400078408ff */
[----:B------:R-:W-:Y:S02]  /*7380*/  @!P4 SHF.L.U64.HI R0, R0, R135, c[0x0][0x20c] ;  /* 0x000083000000c619 */ /* 0x000fe40000010287 */
[----:B------:R-:W-:Y:S02]  /*7390*/  @!P4 LEA.HI.X R137, R2, c[0x0][0x1fc], R137, 0x1, P2 ;  /* 0x00007f000289ca11 */ /* 0x000fe400010f0c89 */
[----:B------:R-:W-:Y:S02]  /*73a0*/  @!P4 IADD3.X R135, R134, RZ, R216, P1, P0 ;  /* 0x000000ff8687c210 */ /* 0x000fe40000fe04d8 */
[C---:B------:R-:W-:Y:S01]  /*73b0*/  @!P4 LEA R204, P1, R3.reuse, c[0x0][0x1f8], 0x1 ;  /* 0x00007e0003ccca11 */ /* 0x040fe200078208ff */
[----:B------:R-:W-:Y:S01]  /*73c0*/  @!PT LDS RZ, [RZ] ;  /* 0x00000000fffff984 */ /* 0x000fe20000000800 */
[----:B------:R-:W-:Y:S01]  /*73d0*/  @!PT LDS RZ, [RZ] ;  /* 0x00000000fffff984 */ /* 0x000fe20000000800 */
[----:B------:R-:W-:Y:S01]  /*73e0*/  @!PT LDS RZ, [RZ] ;  /* 0x00000000fffff984 */ /* 0x000fe20000000800 */
[----:B------:R1:W-:Y:S01]  /*73f0*/  @!P4 LDGSTS.E.BYPASS.LTC128B.128 [R244+0x100], [R136.64], !P6 ;  /* 0x0010000088f4cfae */ /* 0x0003e2000f101d48 */
[----:B------:R-:W-:Y:S02]  /*7400*/  @!P4 IADD3 R134, P0, R136, R206, RZ ;  /* 0x000000ce8886c210 */ /* 0x000fe40007f1e0ff */
[----:B------:R-:W-:Y:S02]  /*7410*/  @!P4 LEA.HI.X R205, R3, c[0x0][0x1fc], R135, 0x1, P1 ;  /* 0x00007f0003cdca11 */ /* 0x000fe400008f0c87 */
[----:B------:R-:W-:Y:S02]  /*7420*/  @!P4 IADD3.X R135, R137, R0, RZ, P0, !PT ;  /* 0x000000008987c210 */ /* 0x000fe400007fe4ff */
[----:B------:R-:W-:Y:S01]  /*7430*/  @!P4 IADD3 R2, P1, R134, R206, RZ ;  /* 0x000000ce8602c210 */ /* 0x000fe20007f3e0ff */
[----:B------:R2:W-:Y:S03]  /*7440*/  @!P4 LDGSTS.E.BYPASS.LTC128B.128 [R244+0x2100], [R204.64], !P5 ;  /* 0x02100000ccf4cfae */ /* 0x0005e6000e901d48 */
[----:B------:R-:W-:Y:S05]  /*7450*/  @!P4 IADD3.X R3, R135, R0, RZ, P1, !PT ;  /* 0x000000008703c210 */ /* 0x000fea0000ffe4ff */
[----:B------:R4:W-:Y:S08]  /*7460*/  @!P4 LDGSTS.E.BYPASS.LTC128B.128 [R244+0x900], [R134.64], !P6 ;  /* 0x0090000086f4cfae */ /* 0x0009f0000f101d48 */
[----:B------:R4:W-:Y:S01]  /*7470*/  @!P4 LDGSTS.E.BYPASS.LTC128B.128 [R244+0x2900], [R134.64+0x80], !P5 ;  /* 0x0290008086f4cfae */ /* 0x0009e2000e901d48 */
[----:B-1----:R-:W-:Y:S07]  /*7480*/  @!P4 IADD3 R136, P0, R2, R206, RZ ;  /* 0x000000ce0288c210 */ /* 0x002fee0007f1e0ff */
[----:B------:R3:W-:Y:S01]  /*7490*/  @!P4 LDGSTS.E.BYPASS.LTC128B.128 [R244+0x1100], [R2.64], !P6 ;  /* 0x0110000002f4cfae */ /* 0x0007e2000f101d48 */
[----:B------:R-:W-:Y:S07]  /*74a0*/  @!P4 IMAD.X R137, R3, 0x1, R0, P0 ;  /* 0x000000010389c824 */ /* 0x000fee00000e0600 */
[----:B------:R3:W-:Y:S08]  /*74b0*/  @!P4 LDGSTS.E.BYPASS.LTC128B.128 [R244+0x3100], [R2.64+0x80], !P5 ;  /* 0x0310008002f4cfae */ /* 0x0007f0000e901d48 */
[----:B------:R1:W-:Y:S08]  /*74c0*/  @!P4 LDGSTS.E.BYPASS.LTC128B.128 [R244+0x1900], [R136.64], !P6 ;  /* 0x0190000088f4cfae */ /* 0x0003f0000f101d48 */
[----:B------:R1:W-:Y:S08]  /*74d0*/  @!P4 LDGSTS.E.BYPASS.LTC128B.128 [R244+0x3900], [R136.64+0x80], !P5 ;  /* 0x0390008088f4cfae */ /* 0x0003f0000e901d48 */
[----:B--2---:R-:W-:Y:S08]  /*74e0*/  LDSM.16.M88.4 R204, [R232] ;  /* 0x00000000e8cc783b */ /* 0x004ff00000000200 */
[----:B------:R-:W2:Y:S08]  /*74f0*/  LDSM.16.M88.4 R208, [R230] ;  /* 0x00000000e6d0783b */ /* 0x000eb00000000200 */
[----:B------:R-:W1:Y:S08]  /*7500*/  LDSM.16.M88.4 R212, [R232+0x2000] ;  /* 0x00200000e8d4783b */ /* 0x000e700000000200 */
[----:B------:R-:W0:Y:S01]  /*7510*/  LDGDEPBAR ;  /* 0x00000000000079af */ /* 0x000e220000000000 */
[-C--:B--2---:R-:W-:Y:S08]  /*7520*/  HMMA.16816.F32.BF16 R4, R204, R208.reuse, R4 ;  /* 0x000000d0cc04723c */ /* 0x084ff00000041804 */
[C---:B-1----:R-:W-:Y:S08]  /*7530*/  HMMA.16816.F32.BF16 R8, R212.reuse, R208, R8 ;  /* 0x000000d0d408723c */ /* 0x042ff00000041808 */
[-C--:B------:R-:W-:Y:S08]  /*7540*/  HMMA.16816.F32.BF16 R12, R212, R210.reuse, R12 ;  /* 0x000000d2d40c723c */ /* 0x080ff0000004180c */
[C---:B------:R-:W-:Y:S01]  /*7550*/  HMMA.16816.F32.BF16 R16, R204.reuse, R210, R16 ;  /* 0x000000d2cc10723c */ /* 0x040fe20000041810 */
[----:B------:R-:W1:Y:S03]  /*7560*/  LDSM.16.M88.4 R208, [R230+0x800] ;  /* 0x00080000e6d0783b */ /* 0x000e660000000200 */
[----:B---3--:R-:W-:Y:S01]  /*7570*/  @P3 IMAD.HI.U32 R2, R242, c[0x0][0x2c8], RZ ;  /* 0x0000b200f2023a27 */ /* 0x008fe200078e00ff */
[----:B------:R-:W-:Y:S04]  /*7580*/  MOV R0, R242 ;  /* 0x000000f200007202 */ /* 0x000fe80000000f00 */
[----:B------:R-:W2:Y:S03]  /*7590*/  LDL.64 R242, [R1+0x28] ;  /* 0x0000280001f27983 */ /* 0x000ea60000100a00 */
[----:B------:R-:W-:Y:S01]  /*75a0*/  @P3 SHF.R.U32.HI R0, RZ, c[0x0][0x2cc], R2 ;  /* 0x0000b300ff003a19 */ /* 0x000fe20000011602 */
[-C--:B-1----:R-:W-:Y:S04]  /*75b0*/  HMMA.16816.F32.BF16 R20, R204, R208.reuse, R20 ;  /* 0x000000d0cc14723c */ /* 0x082fe80000041814 */
[----:B------:R-:W-:Y:S04]  /*75c0*/  SHFL.IDX PT, R3, R0, 0x1, 0x1c1f ;  /* 0x003c1f0000037f89 */ /* 0x000fe800000e0000 */
[C---:B------:R-:W-:Y:S04]  /*75d0*/  HMMA.16816.F32.BF16 R24, R212.reuse, R208, R24 ;  /* 0x000000d0d418723c */ /* 0x040fe80000041818 */
[----:B------:R-:W-:Y:S04]  /*75e0*/  SHFL.IDX PT, R2, R0, 0x2, 0x1c1f ;  /* 0x005c1f0000027f89 */ /* 0x000fe800000e0000 */
[-C--:B------:R-:W-:Y:S08]  /*75f0*/  HMMA.16816.F32.BF16 R28, R212, R210.reuse, R28 ;  /* 0x000000d2d41c723c */ /* 0x080ff0000004181c */
[C---:B------:R-:W-:Y:S01]  /*7600*/  HMMA.16816.F32.BF16 R32, R204.reuse, R210, R32 ;  /* 0x000000d2cc20723c */ /* 0x040fe20000041820 */
[----:B------:R-:W1:Y:S07]  /*7610*/  LDSM.16.M88.4 R208, [R230+0x1000] ;  /* 0x00100000e6d0783b */ /* 0x000e6e0000000200 */
[-C--:B-1----:R-:W-:Y:S08]  /*7620*/  HMMA.16816.F32.BF16 R36, R204, R208.reuse, R36 ;  /* 0x000000d0cc24723c */ /* 0x082ff00000041824 */
[C---:B------:R-:W-:Y:S08]  /*7630*/  HMMA.16816.F32.BF16 R40, R212.reuse, R208, R40 ;  /* 0x000000d0d428723c */ /* 0x040ff00000041828 */
[-C--:B------:R-:W-:Y:S08]  /*7640*/  HMMA.16816.F32.BF16 R44, R212, R210.reuse, R44 ;  /* 0x000000d2d42c723c */ /* 0x080ff0000004182c */
[C---:B------:R-:W-:Y:S01]  /*7650*/  HMMA.16816.F32.BF16 R48, R204.reuse, R210, R48 ;  /* 0x000000d2cc30723c */ /* 0x040fe20000041830 */
[----:B------:R-:W1:Y:S07]  /*7660*/  LDSM.16.M88.4 R208, [R230+0x1800] ;  /* 0x00180000e6d0783b */ /* 0x000e6e0000000200 */
[-C--:B-1----:R-:W-:Y:S08]  /*7670*/  HMMA.16816.F32.BF16 R52, R204, R208.reuse, R52 ;  /* 0x000000d0cc34723c */ /* 0x082ff00000041834 */
[C---:B------:R-:W-:Y:S08]  /*7680*/  HMMA.16816.F32.BF16 R56, R212.reuse, R208, R56 ;  /* 0x000000d0d438723c */ /* 0x040ff00000041838 */
[-C--:B------:R-:W-:Y:S01]  /*7690*/  HMMA.16816.F32.BF16 R60, R212, R210.reuse, R60 ;  /* 0x000000d2d43c723c */ /* 0x080fe2000004183c */
[----:B------:R-:W-:Y:S07]  /*76a0*/  LDSM.16.M88.4 R212, [R234+0x2000] ;  /* 0x00200000ead4783b */ /* 0x000fee0000000200 */
[----:B------:R-:W-:Y:S01]  /*76b0*/  HMMA.16816.F32.BF16 R64, R204, R210, R64 ;  /* 0x000000d2cc40723c */ /* 0x000fe20000041840 */
[----:B------:R-:W-:Y:S08]  /*76c0*/  LDSM.16.M88.4 R204, [R234] ;  /* 0x00000000eacc783b */ /* 0x000ff00000000200 */
[----:B------:R-:W1:Y:S02]  /*76d0*/  LDSM.16.M88.4 R208, [R227] ;  /* 0x00000000e3d0783b */ /* 0x000e640000000200 */
[-C--:B-1----:R-:W-:Y:S08]  /*76e0*/  HMMA.16816.F32.BF16 R4, R204, R208.reuse, R4 ;  /* 0x000000d0cc04723c */ /* 0x082ff00000041804 */
[C---:B------:R-:W-:Y:S08]  /*76f0*/  HMMA.16816.F32.BF16 R8, R212.reuse, R208, R8 ;  /* 0x000000d0d408723c */ /* 0x040ff00000041808 */
        /* <DEDUP_REMOVED lines=18> */
[----:B------:R-:W-:Y:S08]  /*7820*/  LDSM.16.M88.4 R204, [R231+0x4000] ;  /* 0x00400000e7cc783b */ /* 0x000ff00000000200 */
[----:B------:R-:W1:Y:S02]  /*7830*/  LDSM.16.M88.4 R208, [R224+0x2000] ;  /* 0x00200000e0d0783b */ /* 0x000e640000000200 */
        /* <DEDUP_REMOVED lines=21> */
[----:B------:R-:W1:Y:S02]  /*7990*/  LDSM.16.M88.4 R208, [R240] ;  /* 0x00000000f0d0783b */ /* 0x000e640000000200 */
        /* <DEDUP_REMOVED lines=67> */
[----:B------:R-:W-:Y:S09]  /*7dd0*/  FMUL.FTZ R15, R15, c[0x0][0x320] ;  /* 0x0000c8000f0f7a20 */ /* 0x000ff20000410000 */
[----:B------:R-:W-:Y:S10]  /*7de0*/  MUFU.TANH R210, R10 ;  /* 0x0000000a00d27308 */ /* 0x000ff40000002400 */
[----:B------:R3:W-:Y:S10]  /*7df0*/  MUFU.TANH R252, R7 ;  /* 0x0000000700fc7308 */ /* 0x0007f40000002400 */
[----:B------:R-:W-:Y:S10]  /*7e00*/  MUFU.TANH R223, R17 ;  /* 0x0000001100df7308 */ /* 0x000ff40000002400 */
[----:B------:R-:W1:Y:S01]  /*7e10*/  MUFU.TANH R251, R8 ;  /* 0x0000000800fb7308 */ /* 0x000e620000002400 */
[----:B---3--:R-:W3:Y:S09]  /*7e20*/  LDSM.16.M88.4 R4, [R227+0x2800] ;  /* 0x00280000e304783b */ /* 0x008ef20000000200 */
[----:B------:R-:W1:Y:S10]  /*7e30*/  MUFU.TANH R250, R9 ;  /* 0x0000000900fa7308 */ /* 0x000e740000002400 */
[----:B------:R-:W-:Y:S10]  /*7e40*/  MUFU.TANH R245, R16 ;  /* 0x0000001000f57308 */ /* 0x000ff40000002400 */
[----:B------:R-:W-:Y:S10]  /*7e50*/  MUFU.TANH R222, R18 ;  /* 0x0000001200de7308 */ /* 0x000ff40000002400 */
[----:B------:R-:W1:Y:S01]  /*7e60*/  MUFU.TANH R249, R12 ;  /* 0x0000000c00f97308 */ /* 0x000e620000002400 */
[-C--:B---3--:R-:W-:Y:S09]  /*7e70*/  HMMA.16816.F32.BF16 R20, R204, R4.reuse, R20 ;  /* 0x00000004cc14723c */ /* 0x088ff20000041814 */
[----:B------:R-:W3:Y:S01]  /*7e80*/  MUFU.TANH R247, R13 ;  /* 0x0000000d00f77308 */ /* 0x000ee20000002400 */
[C---:B------:R-:W-:Y:S09]  /*7e90*/  HMMA.16816.F32.BF16 R24, R212.reuse, R4, R24 ;  /* 0x00000004d418723c */ /* 0x040ff20000041818 */
[----:B------:R-:W1:Y:S01]  /*7ea0*/  MUFU.TANH R248, R14 ;  /* 0x0000000e00f87308 */ /* 0x000e620000002400 */
[-C--:B------:R-:W-:Y:S04]  /*7eb0*/  HMMA.16816.F32.BF16 R28, R212, R6.reuse, R28 ;  /* 0x00000006d41c723c */ /* 0x080fe8000004181c */
[----:B------:R-:W-:Y:S04]  /*7ec0*/  FMUL.FTZ R22, R22, c[0x0][0x320] ;  /* 0x0000c80016167a20 */ /* 0x000fe80000410000 */
[C---:B------:R-:W-:Y:S01]  /*7ed0*/  HMMA.16816.F32.BF16 R32, R204.reuse, R6, R32 ;  /* 0x00000006cc20723c */ /* 0x040fe20000041820 */
[----:B------:R-:W-:Y:S01]  /*7ee0*/  MUFU.TANH R221, R19 ;  /* 0x0000001300dd7308 */ /* 0x000fe20000002400 */
[----:B------:R-:W1:Y:S02]  /*7ef0*/  LDSM.16.M88.4 R4, [R227+0x3000] ;  /* 0x00300000e304783b */ /* 0x000e640000000200 */
[----:B------:R-:W-:Y:S02]  /*7f00*/  FMUL.FTZ R23, R23, c[0x0][0x320] ;  /* 0x0000c80017177a20 */ /* 0x000fe40000410000 */
[----:B------:R-:W-:Y:S02]  /*7f10*/  FMUL.FTZ R20, R20, c[0x0][0x320] ;  /* 0x0000c80014147a20 */ /* 0x000fe40000410000 */
[----:B------:R-:W-:Y:S03]  /*7f20*/  FMUL.FTZ R24, R24, c[0x0][0x320] ;  /* 0x0000c80018187a20 */ /* 0x000fe60000410000 */
[----:B------:R1:W-:Y:S01]  /*7f30*/  MUFU.TANH R136, R22 ;  /* 0x0000001600887308 */ /* 0x0003e20000002400 */
[----:B------:R-:W-:Y:S02]  /*7f40*/  FMUL.FTZ R27, R27, c[0x0][0x320] ;  /* 0x0000c8001b1b7a20 */ /* 0x000fe40000410000 */
[----:B------:R-:W-:Y:S02]  /*7f50*/  FMUL.FTZ R21, R21, c[0x0][0x320] ;  /* 0x0000c80015157a20 */ /* 0x000fe40000410000 */
[----:B------:R-:W-:Y:S02]  /*7f60*/  FMUL.FTZ R31, R31, c[0x0][0x320] ;  /* 0x0000c8001f1f7a20 */ /* 0x000fe40000410000 */
[----:B------:R-:W-:Y:S02]  /*7f70*/  FMUL.FTZ R25, R25, c[0x0][0x320] ;  /* 0x0000c80019197a20 */ /* 0x000fe40000410000 */
[----:B------:R-:W-:Y:S01]  /*7f80*/  FMUL.FTZ R29, R29, c[0x0][0x320] ;  /* 0x0000c8001d1d7a20 */ /* 0x000fe20000410000 */
[----:B----4-:R-:W-:Y:S01]  /*7f90*/  MUFU.TANH R135, R23 ;  /* 0x0000001700877308 */ /* 0x010fe20000002400 */
[----:B------:R-:W-:Y:S02]  /*7fa0*/  FMUL.FTZ R26, R26, c[0x0][0x320] ;  /* 0x0000c8001a1a7a20 */ /* 0x000fe40000410000 */
[----:B------:R-:W-:Y:S02]  /*7fb0*/  FMUL.FTZ R35, R35, c[0x0][0x320] ;  /* 0x0000c80023237a20 */ /* 0x000fe40000410000 */
[----:B------:R-:W-:Y:S02]  /*7fc0*/  FMUL.FTZ R28, R28, c[0x0][0x320] ;  /* 0x0000c8001c1c7a20 */ /* 0x000fe40000410000 */
[----:B------:R-:W-:Y:S02]  /*7fd0*/  FMUL.FTZ R32, R32, c[0x0][0x320] ;  /* 0x0000c80020207a20 */ /* 0x000fe40000410000 */
[----:B------:R-:W-:Y:S01]  /*7fe0*/  FMUL.FTZ R33, R33, c[0x0][0x320] ;  /* 0x0000c80021217a20 */ /* 0x000fe20000410000 */
[----:B------:R-:W-:Y:S01]  /*7ff0*/  MUFU.TANH R134, R28 ;  /* 0x0000001c00867308 */ /* 0x000fe20000002400 */
[----:B------:R-:W-:Y:S02]  /*8000*/  FMUL.FTZ R30, R30, c[0x0][0x320] ;  /* 0x0000c8001e1e7a20 */ /* 0x000fe40000410000 */
[----:B------:R-:W-:Y:S07]  /*8010*/  FMUL.FTZ R34, R34, c[0x0][0x320] ;  /* 0x0000c80022227a20 */ /* 0x000fee0000410000 */
[----:B------:R-:W-:Y:S01]  /*8020*/  MUFU.TANH R209, R24 ;  /* 0x0000001800d17308 */ /* 0x000fe20000002400 */
[-C--:B-1----:R-:W-:Y:S08]  /*8030*/  HMMA.16816.F32.BF16 R36, R204, R4.reuse, R36 ;  /* 0x00000004cc24723c */ /* 0x082ff00000041824 */
[C---:B------:R-:W-:Y:S01]  /*8040*/  HMMA.16816.F32.BF16 R40, R212.reuse, R4, R40 ;  /* 0x00000004d428723c */ /* 0x040fe20000041828 */
[----:B------:R-:W1:Y:S07]  /*8050*/  MUFU.TANH R246, R15 ;  /* 0x0000000f00f67308 */ /* 0x000e6e0000002400 */
[-C--:B------:R-:W-:Y:S03]  /*8060*/  HMMA.16816.F32.BF16 R44, R212, R6.reuse, R44 ;  /* 0x00000006d42c723c */ /* 0x080fe6000004182c */
[----:B------:R-:W4:Y:S05]  /*8070*/  MUFU.TANH R220, R20 ;  /* 0x0000001400dc7308 */ /* 0x000f2a0000002400 */
[C---:B------:R-:W-:Y:S01]  /*8080*/  HMMA.16816.F32.BF16 R48, R204.reuse, R6, R48 ;  /* 0x00000006cc30723c */ /* 0x040fe20000041830 */
[----:B------:R-:W1:Y:S01]  /*8090*/  LDSM.16.M88.4 R4, [R227+0x3800] ;  /* 0x00380000e304783b */ /* 0x000e620000000200 */
[----:B------:R-:W-:Y:S04]  /*80a0*/  DEPBAR.LE SB0, 0x0 ;  /* 0x000080000000791a */ /* 0x000fe80000000000 */
[----:B------:R-:W-:Y:S01]  /*80b0*/  MUFU.TANH R218, R31 ;  /* 0x0000001f00da7308 */ /* 0x000fe20000002400 */
[----:B------:R-:W-:Y:S02]  /*80c0*/  FMUL.FTZ R37, R37, c[0x0][0x320] ;  /* 0x0000c80025257a20 */ /* 0x000fe40000410000 */
[----:B------:R-:W-:Y:S03]  /*80d0*/  FMUL.FTZ R41, R41, c[0x0][0x320] ;  /* 0x0000c80029297a20 */ /* 0x000fe60000410000 */
        /* <DEDUP_REMOVED lines=17> */
[-C--:B-1----:R-:W-:Y:S06]  /*81f0*/  HMMA.16816.F32.BF16 R52, R204, R4.reuse, R52 ;  /* 0x00000004cc34723c */ /* 0x082fec0000041834 */
[----:B------:R4:W-:Y:S01]  /*8200*/  MUFU.TANH R31, R48 ;  /* 0x00000030001f7308 */ /* 0x0009e20000002400 */
[----:B------:R-:W-:Y:S01]  /*8210*/  FMUL.FTZ R44, R44, c[0x0][0x320] ;  /* 0x0000c8002c2c7a20 */ /* 0x000fe20000410000 */
[C---:B------:R-:W-:Y:S01]  /*8220*/  HMMA.16816.F32.BF16 R56, R212.reuse, R4, R56 ;  /* 0x00000004d438723c */ /* 0x040fe20000041838 */
[----:B------:R-:W1:Y:S07]  /*8230*/  SHFL.IDX PT, R4, R0, RZ, 0x1c1f ;  /* 0x001c1fff00047589 */ /* 0x000e6e00000e0000 */
[----:B------:R-:W-:Y:S01]  /*8240*/  MUFU.TANH R8, R45 ;  /* 0x0000002d00087308 */ /* 0x000fe20000002400 */
[-C--:B------:R-:W-:Y:S01]  /*8250*/  HMMA.16816.F32.BF16 R60, R212, R6.reuse, R60 ;  /* 0x00000006d43c723c */ /* 0x080fe2000004183c */
[----:B------:R1:W2:Y:S07]  /*8260*/  SHFL.IDX PT, R5, R0, 0x3, 0x1c1f ;  /* 0x007c1f0000057f89 */ /* 0x0002ae00000e0000 */
[----:B------:R-:W-:Y:S01]  /*8270*/  HMMA.16816.F32.BF16 R64, R204, R6, R64 ;  /* 0x00000006cc40723c */ /* 0x000fe20000041840 */
[----:B------:R2:W-:Y:S03]  /*8280*/  MUFU.TANH R216, R27 ;  /* 0x0000001b00d87308 */ /* 0x0005e60000002400 */
[----:B------:R-:W-:Y:S02]  /*8290*/  FMUL.FTZ R54, R54, c[0x0][0x320] ;  /* 0x0000c80036367a20 */ /* 0x000fe40000410000 */
[----:B------:R-:W-:Y:S02]  /*82a0*/  FMUL.FTZ R53, R53, c[0x0][0x320] ;  /* 0x0000c80035357a20 */ /* 0x000fe40000410000 */
[----:B------:R-:W-:Y:S03]  /*82b0*/  FMUL.FTZ R59, R59, c[0x0][0x320] ;  /* 0x0000c8003b3b7a20 */ /* 0x000fe60000410000 */
[----:B------:R-:W2:Y:S01]  /*82c0*/  MUFU.TANH R137, R21 ;  /* 0x0000001500897308 */ /* 0x000ea20000002400 */
[----:B------:R-:W-:Y:S02]  /*82d0*/  FMUL.FTZ R6, R55, c[0x0][0x320] ;  /* 0x0000c80037067a20 */ /* 0x000fe40000410000 */
[----:B------:R-:W-:Y:S01]  /*82e0*/  FMUL.FTZ R57, R57, c[0x0][0x320] ;  /* 0x0000c80039397a20 */ /* 0x000fe20000410000 */
[----:B-1----:R-:W-:Y:S01]  /*82f0*/  MOV R0, 0xffffffc0 ;  /* 0xffffffc000007802 */ /* 0x002fe20000000f00 */
[----:B------:R-:W-:Y:S02]  /*8300*/  FMUL.FTZ R60, R60, c[0x0][0x320] ;  /* 0x0000c8003c3c7a20 */ /* 0x000fe40000410000 */
[----:B------:R-:W-:Y:S03]  /*8310*/  FMUL.FTZ R62, R62, c[0x0][0x320] ;  /* 0x0000c8003e3e7a20 */ /* 0x000fe60000410000 */
[----:B------:R-:W1:Y:S01]  /*8320*/  MUFU.TANH R208, R25 ;  /* 0x0000001900d07308 */ /* 0x000e620000002400 */
[----:B------:R-:W-:Y:S02]  /*8330*/  IMAD R0, R131, R0, 0x1 ;  /* 0x0000000183007424 */ /* 0x000fe400078e0200 */
[----:B------:R-:W-:Y:S02]  /*8340*/  FMUL.FTZ R56, R56, c[0x0][0x320] ;  /* 0x0000c80038387a20 */ /* 0x000fe40000410000 */
[----:B------:R-:W-:Y:S01]  /*8350*/  FMUL.FTZ R58, R58, c[0x0][0x320] ;  /* 0x0000c8003a3a7a20 */ /* 0x000fe20000410000 */
[----:B------:R-:W-:Y:S01]  /*8360*/  IADD3 R0, R0, c[0x0][0x1d0], -R241 ;  /* 0x0000740000007a10 */ /* 0x000fe20007ffe8f1 */
[----:B------:R-:W-:Y:S03]  /*8370*/  FMUL.FTZ R64, R64, c[0x0][0x320] ;  /* 0x0000c80040407a20 */ /* 0x000fe60000410000 */
[----:B------:R-:W-:Y:S01]  /*8380*/  IADD3 R0, R0, -c[0x0][0x168], RZ ;  /* 0x80005a0000007a10 */ /* 0x000fe20007ffe0ff */
[----:B------:R1:W-:Y:S03]  /*8390*/  MUFU.TANH R7, R47 ;  /* 0x0000002f00077308 */ /* 0x0003e60000002400 */
[C---:B------:R-:W-:Y:S01]  /*83a0*/  IADD3 R3, R0.reuse, R3, RZ ;  /* 0x0000000300037210 */ /* 0x040fe20007ffe0ff */
[C---:B------:R-:W-:Y:S01]  /*83b0*/  IMAD.IADD R4, R0.reuse, 0x1, R4 ;  /* 0x0000000100047824 */ /* 0x040fe200078e0204 */
[C---:B------:R-:W-:Y:S01]  /*83c0*/  IADD3 R2, R0.reuse, R2, RZ ;  /* 0x0000000200027210 */ /* 0x040fe20007ffe0ff */
[----:B--2---:R-:W-:Y:S01]  /*83d0*/  IMAD.IADD R0, R0, 0x1, R5 ;  /* 0x0000000100007824 */ /* 0x004fe200078e0205 */
[----:B------:R-:W-:Y:S01]  /*83e0*/  ISETP.GT.AND P1, PT, R3, RZ, PT ;  /* 0x000000ff0300720c */ /* 0x000fe20003f24270 */
[----:B------:R-:W-:Y:S01]  /*83f0*/  FMUL.FTZ R5, R52, c[0x0][0x320] ;  /* 0x0000c80034057a20 */ /* 0x000fe20000410000 */
[----:B------:R-:W-:Y:S01]  /*8400*/  ISETP.GT.AND P2, PT, R4, RZ, PT ;  /* 0x000000ff0400720c */ /* 0x000fe20003f44270 */
[----:B------:R-:W3:Y:S01]  /*8410*/  MUFU.TANH R217, R26 ;  /* 0x0000001a00d97308 */ /* 0x000ee20000002400 */
[----:B------:R-:W-:Y:S02]  /*8420*/  FSEL R22, R128, -INF , P1 ;  /* 0xff80000080167808 */ /* 0x000fe40000800000 */
[----:B------:R-:W2:Y:S01]  /*8430*/  LDL R128, [R1+0x20] ;  /* 0x0000200001807983 */ /* 0x000ea20000100800 */
[----:B------:R-:W-:Y:S02]  /*8440*/  ISETP.GT.AND P0, PT, R4, 0x1, PT ;  /* 0x000000010400780c */ /* 0x000fe40003f04270 */
[----:B------:R-:W-:Y:S02]  /*8450*/  FSEL R17, R235, -INF , P2 ;  /* 0xff800000eb117808 */ /* 0x000fe40001000000 */
[C---:B------:R-:W-:Y:S02]  /*8460*/  ISETP.GT.AND P2, PT, R2.reuse, RZ, PT ;  /* 0x000000ff0200720c */ /* 0x040fe40003f44270 */
[----:B------:R-:W1:Y:S01]  /*8470*/  MUFU.TANH R29, R29 ;  /* 0x0000001d001d7308 */ /* 0x000e620000002400 */
[----:B------:R-:W-:Y:S02]  /*8480*/  ISETP.GT.AND P1, PT, R2, 0x1, PT ;  /* 0x000000010200780c */ /* 0x000fe40003f24270 */
[----:B------:R-:W-:Y:S02]  /*8490*/  ISETP.GT.AND P4, PT, R3, 0x1, PT ;  /* 0x000000010300780c */ /* 0x000fe40003f84270 */
[----:B------:R-:W-:Y:S02]  /*84a0*/  FSEL R37, R251, -INF , P2 ;  /* 0xff800000fb257808 */ /* 0x000fe40001000000 */
[----:B------:R-:W-:Y:S02]  /*84b0*/  FSEL R18, R130, -INF , P0 ;  /* 0xff80000082127808 */ /* 0x000fe40000000000 */
[----:B------:R-:W-:Y:S01]  /*84c0*/  ISETP.GT.AND P0, PT, R0, RZ, PT ;  /* 0x000000ff0000720c */ /* 0x000fe20003f04270 */
[----:B------:R-:W1:Y:S01]  /*84d0*/  MUFU.TANH R219, R30 ;  /* 0x0000001e00db7308 */ /* 0x000e620000002400 */
[----:B------:R-:W-:Y:S02]  /*84e0*/  ISETP.GT.AND P2, PT, R2, 0x8, PT ;  /* 0x000000080200780c */ /* 0x000fe40003f44270 */
[----:B------:R-:W-:Y:S02]  /*84f0*/  FSEL R41, R250, -INF , P1 ;  /* 0xff800000fa297808 */ /* 0x000fe40000800000 */
[----:B------:R-:W-:Y:S02]  /*8500*/  ISETP.GT.AND P1, PT, R2, 0x9, PT ;  /* 0x000000090200780c */ /* 0x000fe40003f24270 */
[----:B------:R-:W-:Y:S02]  /*8510*/  FSEL R23, R252, -INF , P4 ;  /* 0xff800000fc177808 */ /* 0x000fe40002000000 */
[----:B------:R-:W-:Y:S01]  /*8520*/  ISETP.GT.AND P4, PT, R0, 0x1, PT ;  /* 0x000000010000780c */ /* 0x000fe20003f84270 */
[----:B------:R-:W1:Y:S01]  /*8530*/  MUFU.TANH R32, R32 ;  /* 0x0000002000207308 */ /* 0x000e620000002400 */
[----:B------:R-:W-:Y:S02]  /*8540*/  FSEL R52, R249, -INF , P2 ;  /* 0xff800000f9347808 */ /* 0x000fe40001000000 */
[----:B------:R-:W-:Y:S02]  /*8550*/  ISETP.GT.AND P2, PT, R4, 0x8, PT ;  /* 0x000000080400780c */ /* 0x000fe40003f44270 */
[----:B---3--:R-:W-:Y:S02]  /*8560*/  FSEL R55, R247, -INF , P1 ;  /* 0xff800000f7377808 */ /* 0x008fe40000800000 */
[----:B------:R-:W-:Y:S02]  /*8570*/  ISETP.GT.AND P1, PT, R3, 0x8, PT ;  /* 0x000000080300780c */ /* 0x000fe40003f24270 */
[----:B------:R-:W-:Y:S01]  /*8580*/  FSEL R210, R210, -INF , P0 ;  /* 0xff800000d2d27808 */ /* 0x000fe20000000000 */
[----:B------:R-:W-:Y:S01]  /*8590*/  MUFU.TANH R26, R33 ;  /* 0x00000021001a7308 */ /* 0x000fe20000002400 */
[C---:B------:R-:W-:Y:S02]  /*85a0*/  ISETP.GT.AND P0, PT, R0.reuse, 0x8, PT ;  /* 0x000000080000780c */ /* 0x040fe40003f04270 */
[----:B------:R-:W-:Y:S02]  /*85b0*/  FSEL R211, R211, -INF , P4 ;  /* 0xff800000d3d37808 */ /* 0x000fe40002000000 */
[----:B------:R-:W-:Y:S02]  /*85c0*/  ISETP.GT.AND P4, PT, R0, 0x9, PT ;  /* 0x000000090000780c */ /* 0x000fe40003f84270 */
[----:B------:R-:W-:Y:S02]  /*85d0*/  FSEL R212, R248, -INF , P0 ;  /* 0xff800000f8d47808 */ /* 0x000fe40000000000 */
[----:B------:R-:W-:Y:S01]  /*85e0*/  ISETP.GT.AND P0, PT, R4, 0x9, PT ;  /* 0x000000090400780c */ /* 0x000fe20003f04270 */
[----:B------:R-:W3:Y:S01]  /*85f0*/  MUFU.TANH R25, R34 ;  /* 0x0000002200197308 */ /* 0x000ee20000002400 */
[----:B------:R-:W-:Y:S02]  /*8600*/  FSEL R24, R222, -INF , P1 ;  /* 0xff800000de187808 */ /* 0x000fe40000800000 */
[----:B------:R-:W-:Y:S02]  /*8610*/  ISETP.GT.AND P1, PT, R3, 0x10, PT ;  /* 0x000000100300780c */ /* 0x000fe40003f24270 */
[----:B------:R-:W-:Y:S02]  /*8620*/  FSEL R19, R245, -INF , P2 ;  /* 0xff800000f5137808 */ /* 0x000fe40001000000 */
[----:B------:R-:W-:Y:S02]  /*8630*/  ISETP.GT.AND P2, PT, R4, 0x10, PT ;  /* 0x000000100400780c */ /* 0x000fe40003f44270 */
[----:B------:R-:W-:Y:S01]  /*8640*/  FSEL R215, R246, -INF , P4 ;  /* 0xff800000f6d77808 */ /* 0x000fe20002000000 */
[----:B------:R3:W-:Y:S01]  /*8650*/  MUFU.TANH R33, R54 ;  /* 0x0000003600217308 */ /* 0x0007e20000002400 */
[----:B------:R-:W-:Y:S02]  /*8660*/  ISETP.GT.AND P4, PT, R3, 0x9, PT ;  /* 0x000000090300780c */ /* 0x000fe40003f84270 */
[----:B------:R-:W-:Y:S02]  /*8670*/  FSEL R20, R223, -INF , P0 ;  /* 0xff800000df147808 */ /* 0x000fe40000000000 */
[----:B------:R-:W-:Y:S02]  /*8680*/  ISETP.GT.AND P0, PT, R4, 0x11, PT ;  /* 0x000000110400780c */ /* 0x000fe40003f04270 */
[----:B----4-:R-:W-:Y:S02]  /*8690*/  FSEL R48, R220, -INF , P2 ;  /* 0xff800000dc307808 */ /* 0x010fe40001000000 */
[----:B------:R-:W-:Y:S01]  /*86a0*/  FSEL R205, R136, -INF , P1 ;  /* 0xff80000088cd7808 */ /* 0x000fe20000800000 */
[----:B------:R-:W4:Y:S01]  /*86b0*/  MUFU.TANH R36, R36 ;  /* 0x0000002400247308 */ /* 0x000f220000002400 */
[C---:B------:R-:W-:Y:S02]  /*86c0*/  ISETP.GT.AND P2, PT, R2.reuse, 0x10, PT ;  /* 0x000000100200780c */ /* 0x040fe40003f44270 */
[----:B------:R-:W-:Y:S02]  /*86d0*/  ISETP.GT.AND P1, PT, R2, 0x11, PT ;  /* 0x000000110200780c */ /* 0x000fe40003f24270 */
[----:B------:R-:W-:Y:S02]  /*86e0*/  FSEL R27, R221, -INF , P4 ;  /* 0xff800000dd1b7808 */ /* 0x000fe40002000000 */
[----:B------:R-:W-:Y:S02]  /*86f0*/  ISETP.GT.AND P4, PT, R3, 0x11, PT ;  /* 0x000000110300780c */ /* 0x000fe40003f84270 */
[----:B-1----:R-:W-:Y:S01]  /*8700*/  FSEL R47, R137, -INF , P0 ;  /* 0xff800000892f7808 */ /* 0x002fe20000000000 */
[----:B------:R-:W-:Y:S01]  /*8710*/  MUFU.TANH R14, R39 ;  /* 0x00000027000e7308 */ /* 0x000fe20000002400 */
[----:B------:R-:W-:Y:S02]  /*8720*/  ISETP.GT.AND P0, PT, R0, 0x10, PT ;  /* 0x000000100000780c */ /* 0x000fe40003f04270 */
[----:B------:R-:W-:Y:S02]  /*8730*/  FSEL R209, R209, -INF , P2 ;  /* 0xff800000d1d17808 */ /* 0x000fe40001000000 */
[----:B------:R-:W-:Y:S02]  /*8740*/  ISETP.GT.AND P2, PT, R2, 0x18, PT ;  /* 0x000000180200780c */ /* 0x000fe40003f44270 */
[----:B------:R-:W-:Y:S02]  /*8750*/  FSEL R208, R208, -INF , P1 ;  /* 0xff800000d0d07808 */ /* 0x000fe40000800000 */
[----:B------:R-:W-:Y:S01]  /*8760*/  ISETP.GT.AND P1, PT, R2, 0x19, PT ;  /* 0x000000190200780c */ /* 0x000fe20003f24270 */
[----:B------:R1:W-:Y:S01]  /*8770*/  MUFU.TANH R12, R42 ;  /* 0x0000002a000c7308 */ /* 0x0003e20000002400 */
[----:B------:R-:W-:Y:S02]  /*8780*/  FSEL R204, R135, -INF , P4 ;  /* 0xff80000087cc7808 */ /* 0x000fe40002000000 */
[C---:B------:R-:W-:Y:S02]  /*8790*/  ISETP.GT.AND P4, PT, R0.reuse, 0x11, PT ;  /* 0x000000110000780c */ /* 0x040fe40003f84270 */
[----:B------:R-:W-:Y:S02]  /*87a0*/  FSEL R217, R217, -INF , P0 ;  /* 0xff800000d9d97808 */ /* 0x000fe40000000000 */
[----:B------:R-:W-:Y:S02]  /*87b0*/  FSEL R206, R29, -INF , P1 ;  /* 0xff8000001dce7808 */ /* 0x000fe40000800000 */
[----:B------:R-:W-:Y:S01]  /*87c0*/  ISETP.GT.AND P1, PT, R3, 0x18, PT ;  /* 0x000000180300780c */ /* 0x000fe20003f24270 */
[----:B------:R-:W1:Y:S01]  /*87d0*/  MUFU.TANH R21, R35 ;  /* 0x0000002300157308 */ /* 0x000e620000002400 */
[----:B------:R-:W-:Y:S02]  /*87e0*/  ISETP.GT.AND P0, PT, R0, 0x18, PT ;  /* 0x000000180000780c */ /* 0x000fe40003f04270 */
[----:B------:R-:W-:Y:S02]  /*87f0*/  FSEL R207, R134, -INF , P2 ;  /* 0xff80000086cf7808 */ /* 0x000fe40001000000 */
[----:B------:R-:W-:Y:S02]  /*8800*/  ISETP.GT.AND P2, PT, R4, 0x18, PT ;  /* 0x000000180400780c */ /* 0x000fe40003f44270 */
[----:B------:R-:W-:Y:S02]  /*8810*/  FSEL R216, R216, -INF , P4 ;  /* 0xff800000d8d87808 */ /* 0x000fe40002000000 */
[----:B------:R-:W-:Y:S01]  /*8820*/  ISETP.GT.AND P4, PT, R0, 0x19, PT ;  /* 0x000000190000780c */ /* 0x000fe20003f84270 */
[----:B------:R4:W-:Y:S01]  /*8830*/  MUFU.TANH R28, R53 ;  /* 0x00000035001c7308 */ /* 0x0009e20000002400 */
[----:B------:R-:W-:Y:S02]  /*8840*/  FSEL R219, R219, -INF , P0 ;  /* 0xff800000dbdb7808 */ /* 0x000fe40000000000 */
[----:B------:R-:W-:Y:S02]  /*8850*/  ISETP.GT.AND P0, PT, R4, 0x19, PT ;  /* 0x000000190400780c */ /* 0x000fe40003f04270 */
[----:B------:R-:W-:Y:S02]  /*8860*/  FSEL R43, R32, -INF , P2 ;  /* 0xff800000202b7808 */ /* 0x000fe40001000000 */
[----:B------:R-:W-:Y:S02]  /*8870*/  ISETP.GT.AND P2, PT, R4, 0x20, PT ;  /* 0x000000200400780c */ /* 0x000fe40003f44270 */
[----:B---3--:R-:W-:Y:S01]  /*8880*/  FSEL R54, R25, -INF , P1 ;  /* 0xff80000019367808 */ /* 0x008fe20000800000 */
[----:B------:R-:W3:Y:S01]  /*8890*/  MUFU.TANH R13, R40 ;  /* 0x00000028000d7308 */ /* 0x000ee20000002400 */
[----:B------:R-:W-:Y:S01]  /*88a0*/  FMUL.FTZ R25, R65, c[0x0][0x320] ;  /* 0x0000c80041197a20 */ /* 0x000fe20000410000 */
[----:B------:R-:W-:Y:S02]  /*88b0*/  FSEL R218, R218, -INF , P4 ;  /* 0xff800000dada7808 */ /* 0x000fe40002000000 */
[C---:B------:R-:W-:Y:S02]  /*88c0*/  ISETP.GT.AND P4, PT, R3.reuse, 0x19, PT ;  /* 0x000000190300780c */ /* 0x040fe40003f84270 */
[----:B-1----:R-:W-:Y:S02]  /*88d0*/  FSEL R42, R26, -INF , P0 ;  /* 0xff8000001a2a7808 */ /* 0x002fe40000000000 */
[----:B----4-:R-:W-:Y:S02]  /*88e0*/  FSEL R39, R36, -INF , P2 ;  /* 0xff80000024277808 */ /* 0x010fe40001000000 */
[----:B------:R3:W-:Y:S01]  /*88f0*/  MUFU.TANH R34, R51 ;  /* 0x0000003300227308 */ /* 0x0007e20000002400 */
[----:B------:R-:W-:Y:S02]  /*8900*/  ISETP.GT.AND P2, PT, R2, 0x20, PT ;  /* 0x000000200200780c */ /* 0x000fe40003f44270 */
[----:B------:R-:W-:Y:S02]  /*8910*/  ISETP.GT.AND P1, PT, R3, 0x20, PT ;  /* 0x000000200300780c */ /* 0x000fe40003f24270 */
[----:B------:R-:W-:Y:S01]  /*8920*/  FSEL R53, R21, -INF , P4 ;  /* 0xff80000015357808 */ /* 0x000fe20002000000 */
[----:B------:R-:W-:Y:S01]  /*8930*/  FMUL.FTZ R21, R66, c[0x0][0x320] ;  /* 0x0000c80042157a20 */ /* 0x000fe20000410000 */
[----:B------:R-:W-:Y:S02]  /*8940*/  ISETP.GT.AND P4, PT, R3, 0x21, PT ;  /* 0x000000210300780c */ /* 0x000fe40003f84270 */
[----:B------:R-:W-:Y:S01]  /*8950*/  ISETP.GT.AND P0, PT, R4, 0x21, PT ;  /* 0x000000210400780c */ /* 0x000fe20003f04270 */
[----:B------:R1:W4:Y:S01]  /*8960*/  MUFU.TANH R15, R38 ;  /* 0x00000026000f7308 */ /* 0x0003220000002400 */
[----:B------:R-:W-:Y:S02]  /*8970*/  FSEL R45, R14, -INF , P4 ;  /* 0xff8000000e2d7808 */ /* 0x000fe40002000000 */
[----:B------:R-:W-:Y:S04]  /*8980*/  ISETP.GT.AND P4, PT, R0, 0x21, PT ;  /* 0x000000210000780c */ /* 0x000fe80003f84270 */
[----:B------:R-:W-:Y:S02]  /*8990*/  FSEL R213, R10, -INF , P4 ;  /* 0xff8000000ad57808 */ /* 0x000fe40002000000 */
[----:B------:R-:W-:Y:S01]  /*89a0*/  ISETP.GT.AND P4, PT, R0, 0x29, PT ;  /* 0x000000290000780c */ /* 0x000fe20003f84270 */
[----:B------:R4:W-:Y:S01]  /*89b0*/  MUFU.TANH R9, R46 ;  /* 0x0000002e00097308 */ /* 0x0009e20000002400 */
[----:B---3--:R-:W-:Y:S01]  /*89c0*/  FSEL R51, R13, -INF , P2 ;  /* 0xff8000000d337808 */ /* 0x008fe20001000000 */
[----:B------:R-:W-:Y:S01]  /*89d0*/  FMUL.FTZ R13, R61, c[0x0][0x320] ;  /* 0x0000c8003d0d7a20 */ /* 0x000fe20000410000 */
[----:B------:R-:W-:Y:S07]  /*89e0*/  ISETP.GT.AND P2, PT, R2, 0x28, PT ;  /* 0x000000280200780c */ /* 0x000fee0003f44270 */
[----:B------:R-:W3:Y:S01]  /*89f0*/  MUFU.TANH R44, R44 ;  /* 0x0000002c002c7308 */ /* 0x000ee20000002400 */
[----:B-1----:R-:W-:Y:S02]  /*8a00*/  FSEL R38, R16, -INF , P0 ;  /* 0xff80000010267808 */ /* 0x002fe40000000000 */
[----:B------:R-:W-:Y:S07]  /*8a10*/  ISETP.GT.AND P0, PT, R0, 0x20, PT ;  /* 0x000000200000780c */ /* 0x000fee0003f04270 */
[----:B------:R1:W-:Y:S01]  /*8a20*/  MUFU.TANH R35, R50 ;  /* 0x0000003200237308 */ /* 0x0003e20000002400 */
[----:B------:R-:W-:Y:S01]  /*8a30*/  FSEL R214, R12, -INF , P0 ;  /* 0xff8000000cd67808 */ /* 0x000fe20000000000 */
[----:B------:R-:W-:Y:S01]  /*8a40*/  FMUL.FTZ R12, R67, c[0x0][0x320] ;  /* 0x0000c800430c7a20 */ /* 0x000fe20000410000 */
[----:B------:R-:W-:Y:S02]  /*8a50*/  ISETP.GT.AND P0, PT, R0, 0x28, PT ;  /* 0x000000280000780c */ /* 0x000fe40003f04270 */
[----:B----4-:R-:W-:Y:S02]  /*8a60*/  FSEL R46, R15, -INF , P1 ;  /* 0xff8000000f2e7808 */ /* 0x010fe40000800000 */
[----:B------:R-:W-:Y:S03]  /*8a70*/  ISETP.GT.AND P1, PT, R2, 0x21, PT ;  /* 0x000000210200780c */ /* 0x000fe60003f24270 */
[----:B------:R-:W-:Y:S01]  /*8a80*/  MUFU.TANH R40, R56 ;  /* 0x0000003800287308 */ /* 0x000fe20000002400 */
[----:B---3--:R-:W-:Y:S02]  /*8a90*/  FSEL R44, R44, -INF , P2 ;  /* 0xff8000002c2c7808 */ /* 0x008fe40001000000 */
[C---:B------:R-:W-:Y:S07]  /*8aa0*/  ISETP.GT.AND P2, PT, R4.reuse, 0x28, PT ;  /* 0x000000280400780c */ /* 0x040fee0003f44270 */
[----:B------:R3:W-:Y:S01]  /*8ab0*/  MUFU.TANH R56, R58 ;  /* 0x0000003a00387308 */ /* 0x0007e20000002400 */
[----:B------:R-:W-:Y:S02]  /*8ac0*/  FSEL R31, R31, -INF , P2 ;  /* 0xff8000001f1f7808 */ /* 0x000fe40001000000 */
[----:B------:R-:W-:Y:S02]  /*8ad0*/  ISETP.GT.AND P2, PT, R4, 0x30, PT ;  /* 0x000000300400780c */ /* 0x000fe40003f44270 */
[----:B-1----:R-:W-:Y:S02]  /*8ae0*/  FSEL R50, R11, -INF , P1 ;  /* 0xff8000000b327808 */ /* 0x002fe40000800000 */
[----:B------:R-:W-:Y:S03]  /*8af0*/  ISETP.GT.AND P1, PT, R2, 0x29, PT ;  /* 0x000000290200780c */ /* 0x000fe60003f24270 */
[----:B------:R-:W1:Y:S10]  /*8b00*/  MUFU.TANH R5, R5 ;  /* 0x0000000500057308 */ /* 0x000e740000002400 */
[----:B------:R4:W-:Y:S01]  /*8b10*/  MUFU.TANH R30, R49 ;  /* 0x00000031001e7308 */ /* 0x0009e20000002400 */
[----:B---3--:R-:W-:Y:S02]  /*8b20*/  FSEL R58, R7, -INF , P4 ;  /* 0xff800000073a7808 */ /* 0x008fe40002000000 */
[C---:B------:R-:W-:Y:S07]  /*8b30*/  ISETP.GT.AND P4, PT, R3.reuse, 0x29, PT ;  /* 0x000000290300780c */ /* 0x040fee0003f84270 */
[----:B------:R-:W3:Y:S01]  /*8b40*/  MUFU.TANH R6, R6 ;  /* 0x0000000600067308 */ /* 0x000ee20000002400 */
[----:B------:R-:W-:Y:S02]  /*8b50*/  FSEL R34, R34, -INF , P4 ;  /* 0xff80000022227808 */ /* 0x000fe40002000000 */
[----:B------:R-:W-:Y:S02]  /*8b60*/  ISETP.GT.AND P4, PT, R3, 0x31, PT ;  /* 0x000000310300780c */ /* 0x000fe40003f84270 */
[----:B-1----:R-:W-:Y:S02]  /*8b70*/  FSEL R29, R5, -INF , P2 ;  /* 0xff800000051d7808 */ /* 0x002fe40001000000 */
[----:B------:R-:W-:Y:S02]  /*8b80*/  ISETP.GT.AND P2, PT, R2, 0x30, PT ;  /* 0x000000300200780c */ /* 0x000fe40003f44270 */
[----:B------:R-:W-:Y:S01]  /*8b90*/  FMNMX.FTZ R5, R37, R138, !PT ;  /* 0x0000008a25057209 */ /* 0x000fe20007810000 */
[----:B------:R1:W1:Y:S01]  /*8ba0*/  MUFU.TANH R36, R57 ;  /* 0x0000003900247308 */ /* 0x0002620000002400 */
[----:B------:R-:W-:Y:S02]  /*8bb0*/  FSEL R40, R40, -INF , P2 ;  /* 0xff80000028287808 */ /* 0x000fe40001000000 */
[----:B------:R-:W-:Y:S02]  /*8bc0*/  ISETP.GT.AND P2, PT, R4, 0x39, PT ;  /* 0x000000390400780c */ /* 0x000fe40003f44270 */
[----:B----4-:R-:W-:Y:S02]  /*8bd0*/  FSEL R49, R8, -INF , P1 ;  /* 0xff80000008317808 */ /* 0x010fe40000800000 */
[----:B------:R-:W-:Y:S03]  /*8be0*/  ISETP.GT.AND P1, PT, R3, 0x28, PT ;  /* 0x000000280300780c */ /* 0x000fe60003f24270 */
[----:B------:R-:W4:Y:S01]  /*8bf0*/  MUFU.TANH R26, R64 ;  /* 0x00000040001a7308 */ /* 0x000f220000002400 */
[----:B------:R-:W-:Y:S02]  /*8c00*/  FSEL R35, R35, -INF , P1 ;  /* 0xff80000023237808 */ /* 0x000fe40000800000 */
[----:B------:R-:W-:Y:S02]  /*8c10*/  ISETP.GT.AND P1, PT, R3, 0x30, PT ;  /* 0x000000300300780c */ /* 0x000fe40003f24270 */
[----:B---3--:R-:W-:Y:S02]  /*8c20*/  FSEL R32, R6, -INF , P4 ;  /* 0xff80000006207808 */ /* 0x008fe40002000000 */
[----:B------:R-:W-:Y:S02]  /*8c30*/  ISETP.GT.AND P4, PT, R4, 0x38, PT ;  /* 0x000000380400780c */ /* 0x000fe40003f84270 */
[----:B------:R-:W-:Y:S01]  /*8c40*/  FSEL R33, R33, -INF , P1 ;  /* 0xff80000021217808 */ /* 0x000fe20000800000 */
[----:B------:R-:W3:Y:S01]  /*8c50*/  MUFU.TANH R25, R25 ;  /* 0x0000001900197308 */ /* 0x000ee20000002400 */
[----:B------:R-:W-:Y:S02]  /*8c60*/  ISETP.GT.AND P1, PT, R2, 0x31, PT ;  /* 0x000000310200780c */ /* 0x000fe40003f24270 */
[----:B------:R-:W-:Y:S02]  /*8c70*/  FMNMX.FTZ R6, R210, R139, !PT ;  /* 0x0000008bd2067209 */ /* 0x000fe40007810000 */
[----:B-1----:R-:W-:Y:S01]  /*8c80*/  FSEL R57, R9, -INF , P0 ;  /* 0xff80000009397808 */ /* 0x002fe20000000000 */
[----:B------:R-:W-:Y:S01]  /*8c90*/  FMUL.FTZ R9, R63, c[0x0][0x320] ;  /* 0x0000c8003f097a20 */ /* 0x000fe20000410000 */
[----:B------:R-:W-:Y:S02]  /*8ca0*/  ISETP.GT.AND P0, PT, R4, 0x29, PT ;  /* 0x000000290400780c */ /* 0x000fe40003f04270 */
[----:B------:R-:W-:Y:S01]  /*8cb0*/  FSEL R36, R36, -INF , P1 ;  /* 0xff80000024247808 */ /* 0x000fe20000800000 */
[----:B------:R-:W1:Y:S01]  /*8cc0*/  MUFU.TANH R21, R21 ;  /* 0x0000001500157308 */ /* 0x000e620000002400 */
[----:B------:R-:W-:Y:S02]  /*8cd0*/  FSEL R30, R30, -INF , P0 ;  /* 0xff8000001e1e7808 */ /* 0x000fe40000000000 */
[----:B------:R-:W-:Y:S02]  /*8ce0*/  ISETP.GT.AND P0, PT, R4, 0x31, PT ;  /* 0x000000310400780c */ /* 0x000fe40003f04270 */
[----:B----4-:R-:W-:Y:S02]  /*8cf0*/  FSEL R26, R26, -INF , P4 ;  /* 0xff8000001a1a7808 */ /* 0x010fe40002000000 */
[----:B------:R-:W-:Y:S02]  /*8d00*/  ISETP.GT.AND P4, PT, R2, 0x38, PT ;  /* 0x000000380200780c */ /* 0x000fe40003f84270 */
[----:B------:R-:W-:Y:S01]  /*8d10*/  FSEL R28, R28, -INF , P0 ;  /* 0xff8000001c1c7808 */ /* 0x000fe20000000000 */
[----:B------:R-:W4:Y:S01]  /*8d20*/  MUFU.TANH R16, R59 ;  /* 0x0000003b00107308 */ /* 0x000f220000002400 */
[----:B------:R-:W-:Y:S02]  /*8d30*/  ISETP.GT.AND P0, PT, R0, 0x30, PT ;  /* 0x000000300000780c */ /* 0x000fe40003f04270 */
[----:B------:R-:W-:Y:S02]  /*8d40*/  ISETP.GT.AND P1, PT, R3, 0x39, PT ;  /* 0x000000390300780c */ /* 0x000fe40003f24270 */
[----:B---3--:R-:W-:Y:S02]  /*8d50*/  FSEL R25, R25, -INF , P2 ;  /* 0xff80000019197808 */ /* 0x008fe40001000000 */
[----:B------:R-:W-:Y:S02]  /*8d60*/  ISETP.GT.AND P2, PT, R2, 0x39, PT ;  /* 0x000000390200780c */ /* 0x000fe40003f44270 */
[----:B------:R-:W-:Y:S01]  /*8d70*/  FMNMX.FTZ R2, R17, R132, !PT ;  /* 0x0000008411027209 */ /* 0x000fe20007810000 */
[----:B------:R-:W3:Y:S01]  /*8d80*/  MUFU.TANH R12, R12 ;  /* 0x0000000c000c7308 */ /* 0x000ee20000002400 */
[----:B------:R-:W-:Y:S02]  /*8d90*/  FSEL R56, R56, -INF , P0 ;  /* 0xff80000038387808 */ /* 0x000fe40000000000 */
[----:B------:R-:W-:Y:S02]  /*8da0*/  FMNMX.FTZ R2, R18, R2, !PT ;  /* 0x0000000212027209 */ /* 0x000fe40007810000 */
[----:B------:R-:W-:Y:S02]  /*8db0*/  ISETP.GT.AND P0, PT, R3, 0x38, PT ;  /* 0x000000380300780c */ /* 0x000fe40003f04270 */
[----:B------:R-:W-:Y:S02]  /*8dc0*/  FMNMX.FTZ R2, R19, R2, !PT ;  /* 0x0000000213027209 */ /* 0x000fe40007810000 */
[----:B------:R-:W-:Y:S01]  /*8dd0*/  FMNMX.FTZ R3, R22, R133, !PT ;  /* 0x0000008516037209 */ /* 0x000fe20007810000 */
[----:B------:R-:W1:Y:S01]  /*8de0*/  MUFU.TANH R15, R62 ;  /* 0x0000003e000f7308 */ /* 0x000e620000002400 */
[----:B------:R-:W-:Y:S02]  /*8df0*/  FMNMX.FTZ R2, R20, R2, !PT ;  /* 0x0000000214027209 */ /* 0x000fe40007810000 */
[----:B------:R-:W-:Y:S02]  /*8e00*/  FMNMX.FTZ R4, R23, R3, !PT ;  /* 0x0000000317047209 */ /* 0x000fe40007810000 */
[----:B------:R-:W-:Y:S02]  /*8e10*/  FMNMX.FTZ R2, R48, R2, !PT ;  /* 0x0000000230027209 */ /* 0x000fe40007810000 */
        /* <DEDUP_REMOVED lines=43> */
[----:B-1----:R-:W-:Y:S02]  /*90d0*/  FSEL R21, R21, -INF , P0 ;  /* 0xff80000015157808 */ /* 0x002fe40000000000 */
[----:B------:R-:W-:Y:S02]  /*90e0*/  ISETP.GT.AND P0, PT, R0, 0x31, PT ;  /* 0x000000310000780c */ /* 0x000fe40003f04270 */
[----:B------:R-:W-:Y:S02]  /*90f0*/  FMNMX.FTZ R3, R33, R3, !PT ;  /* 0x0000000321037209 */ /* 0x000fe40007810000 */
[----:B------:R-:W-:Y:S02]  /*9100*/  FMNMX.FTZ R5, R25, R2, !PT ;  /* 0x0000000219057209 */ /* 0x000fe40007810000 */
[----:B------:R-:W-:Y:S02]  /*9110*/  FMNMX.FTZ R2, R49, R6, !PT ;  /* 0x0000000631027209 */ /* 0x000fe40007810000 */
[----:B------:R-:W-:Y:S01]  /*9120*/  FMNMX.FTZ R6, R58, R4, !PT ;  /* 0x000000043a067209 */ /* 0x000fe20007810000 */
[----:B------:R-:W1:Y:S01]  /*9130*/  SHFL.BFLY PT, R8, R5, 0x2, 0x1f ;  /* 0x0c401f0005087f89 */ /* 0x000e6200000e0000 */
[----:B----4-:R-:W-:Y:S02]  /*9140*/  FSEL R16, R16, -INF , P0 ;  /* 0xff80000010107808 */ /* 0x010fe40000000000 */
[----:B------:R-:W-:Y:S02]  /*9150*/  FMNMX.FTZ R3, R32, R3, !PT ;  /* 0x0000000320037209 */ /* 0x000fe40007810000 */
[----:B------:R-:W-:Y:S02]  /*9160*/  ISETP.GT.AND P0, PT, R0, 0x39, PT ;  /* 0x000000390000780c */ /* 0x000fe40003f04270 */
[----:B---3--:R-:W-:Y:S02]  /*9170*/  FSEL R12, R12, -INF , P1 ;  /* 0xff8000000c0c7808 */ /* 0x008fe40000800000 */
[----:B------:R-:W-:Y:S02]  /*9180*/  ISETP.GT.AND P1, PT, R0, 0x38, PT ;  /* 0x000000380000780c */ /* 0x000fe40003f24270 */
[----:B------:R-:W-:Y:S02]  /*9190*/  FMNMX.FTZ R0, R56, R6, !PT ;  /* 0x0000000638007209 */ /* 0x000fe40007810000 */
[----:B------:R-:W-:Y:S02]  /*91a0*/  FMNMX.FTZ R2, R40, R2, !PT ;  /* 0x0000000228027209 */ /* 0x000fe40007810000 */
[----:B------:R-:W-:Y:S02]  /*91b0*/  FMNMX.FTZ R4, R21, R3, !PT ;  /* 0x0000000315047209 */ /* 0x000fe40007810000 */
[----:B------:R-:W-:Y:S02]  /*91c0*/  FSEL R15, R15, -INF , P1 ;  /* 0xff8000000f0f7808 */ /* 0x000fe40000800000 */
[----:B------:R-:W-:Y:S02]  /*91d0*/  FMNMX.FTZ R0, R16, R0, !PT ;  /* 0x0000000010007209 */ /* 0x000fe40007810000 */
[----:B------:R-:W-:Y:S02]  /*91e0*/  FMNMX.FTZ R2, R36, R2, !PT ;  /* 0x0000000224027209 */ /* 0x000fe40007810000 */
[----:B------:R-:W-:Y:S02]  /*91f0*/  FSEL R14, R14, -INF , P4 ;  /* 0xff8000000e0e7808 */ /* 0x000fe40002000000 */
[----:B------:R-:W-:Y:S02]  /*9200*/  FMNMX.FTZ R4, R12, R4, !PT ;  /* 0x000000040c047209 */ /* 0x000fe40007810000 */
[----:B------:R-:W-:Y:S02]  /*9210*/  FSEL R6, R9, -INF , P0 ;  /* 0xff80000009067808 */ /* 0x000fe40000000000 */
[----:B------:R-:W-:Y:S01]  /*9220*/  FMNMX.FTZ R0, R15, R0, !PT ;  /* 0x000000000f007209 */ /* 0x000fe20007810000 */
[----:B------:R-:W3:Y:S01]  /*9230*/  SHFL.BFLY PT, R7, R4, 0x2, 0x1f ;  /* 0x0c401f0004077f89 */ /* 0x000ee200000e0000 */
[----:B------:R-:W-:Y:S02]  /*9240*/  FSEL R13, R13, -INF , P2 ;  /* 0xff8000000d0d7808 */ /* 0x000fe40001000000 */
[----:B------:R-:W-:Y:S02]  /*9250*/  FMNMX.FTZ R2, R14, R2, !PT ;  /* 0x000000020e027209 */ /* 0x000fe40007810000 */
[----:B------:R-:W-:Y:S02]  /*9260*/  FMNMX.FTZ R0, R6, R0, !PT ;  /* 0x0000000006007209 */ /* 0x000fe40007810000 */
[----:B------:R-:W-:Y:S02]  /*9270*/  FMNMX.FTZ R3, R13, R2, !PT ;  /* 0x000000020d037209 */ /* 0x000fe40007810000 */
[----:B-1----:R-:W-:Y:S01]  /*9280*/  FMNMX.FTZ R5, R5, R8, !PT ;  /* 0x0000000805057209 */ /* 0x002fe20007810000 */
[----:B------:R-:W1:Y:S01]  /*9290*/  SHFL.BFLY PT, R2, R0, 0x2, 0x1f ;  /* 0x0c401f0000027f89 */ /* 0x000e6200000e0000 */
[C---:B------:R-:W-:Y:S02]  /*92a0*/  ISETP.GT.AND P4, PT, R131.reuse, R129, PT ;  /* 0x000000818300720c */ /* 0x040fe40003f84270 */
[----:B------:R-:W-:Y:S05]  /*92b0*/  IADD3 R59, R131, -0x1, RZ ;  /* 0xffffffff833b7810 */ /* 0x000fea0007ffe0ff */
[----:B------:R-:W4:Y:S01]  /*92c0*/  SHFL.BFLY PT, R135, R3, 0x2, 0x1f ;  /* 0x0c401f0003877f89 */ /* 0x000f2200000e0000 */
[----:B---3--:R-:W-:Y:S05]  /*92d0*/  FMNMX.FTZ R4, R4, R7, !PT ;  /* 0x0000000704047209 */ /* 0x008fea0007810000 */
[----:B------:R-:W-:Y:S02]  /*92e0*/  @P4 IMAD.WIDE.U32 R8, R59, c[0x0][0x1e0], RZ ;  /* 0x000078003b084a25 */ /* 0x000fe400078e00ff */
[----:B------:R-:W3:Y:S01]  /*92f0*/  SHFL.BFLY PT, R137, R5, 0x1, 0x1f ;  /* 0x0c201f0005897f89 */ /* 0x000ee200000e0000 */
[----:B-1----:R-:W-:Y:S07]  /*9300*/  FMNMX.FTZ R0, R0, R2, !PT ;  /* 0x0000000200007209 */ /* 0x002fee0007810000 */
[----:B------:R-:W1:Y:S01]  /*9310*/  SHFL.BFLY PT, R136, R4, 0x1, 0x1f ;  /* 0x0c201f0004887f89 */ /* 0x000e6200000e0000 */
[----:B------:R-:W-:Y:S05]  /*9320*/  @P4 SHF.R.S32.HI R2, RZ, 0x1f, R59 ;  /* 0x0000001fff024819 */ /* 0x000fea000001143b */
[----:B------:R-:W-:Y:S01]  /*9330*/  @P4 IMAD R2, R2, c[0x0][0x1e0], RZ ;  /* 0x0000780002024a24 */ /* 0x000fe200078e02ff */
[----:B----4-:R-:W-:Y:S02]  /*9340*/  FMNMX.FTZ R135, R3, R135, !PT ;  /* 0x0000008703877209 */ /* 0x010fe40007810000 */
[----:B------:R-:W4:Y:S01]  /*9350*/  SHFL.BFLY PT, R3, R0, 0x1, 0x1f ;  /* 0x0c201f0000037f89 */ /* 0x000f2200000e0000 */
[----:B------:R-:W-:Y:S05]  /*9360*/  @P4 IMAD R2, R59, c[0x0][0x1e4], R2 ;  /* 0x000079003b024a24 */ /* 0x000fea00078e0202 */
[----:B------:R-:W-:Y:S02]  /*9370*/  @P4 IADD3 R2, R9, R2, RZ ;  /* 0x0000000209024210 */ /* 0x000fe40007ffe0ff */
[----:B---3--:R-:W-:Y:S01]  /*9380*/  FMNMX.FTZ R137, R5, R137, !PT ;  /* 0x0000008905897209 */ /* 0x008fe20007810000 */
[----:B------:R-:W3:Y:S03]  /*9390*/  SHFL.BFLY PT, R7, R135, 0x1, 0x1f ;  /* 0x0c201f0087077f89 */ /* 0x000ee600000e0000 */
[C---:B------:R-:W-:Y:S02]  /*93a0*/  FSETP.NEU.FTZ.AND P2, PT, R137.reuse, -INF , PT ;  /* 0xff8000008900780b */ /* 0x040fe40003f5d000 */
[----:B-1----:R-:W-:Y:S02]  /*93b0*/  FMNMX.FTZ R136, R4, R136, !PT ;  /* 0x0000008804887209 */ /* 0x002fe40007810000 */
[C---:B------:R-:W-:Y:S02]  /*93c0*/  @P4 SHF.L.U64.HI R4, R8.reuse, 0x6, R2 ;  /* 0x0000000608044819 */ /* 0x040fe40000010202 */
[----:B------:R-:W-:Y:S02]  /*93d0*/  @P4 SHF.L.U32 R8, R8, 0x6, RZ ;  /* 0x0000000608084819 */ /* 0x000fe400000006ff */
[----:B------:R-:W-:Y:S02]  /*93e0*/  FSEL R2, R137, RZ, P2 ;  /* 0x000000ff89027208 */ /* 0x000fe40001000000 */
[----:B----4-:R-:W-:Y:S02]  /*93f0*/  FMNMX.FTZ R134, R0, R3, !PT ;  /* 0x0000000300867209 */ /* 0x010fe40007810000 */
[----:B------:R-:W-:Y:S01]  /*9400*/  @P4 IADD3 R0, P1, R8, R242, RZ ;  /* 0x000000f208004210 */ /* 0x000fe20007f3e0ff */
[----:B------:R-:W-:Y:S03]  /*9410*/  FADD.FTZ R5, -R2, R132 ;  /* 0x0000008402057221 */ /* 0x000fe60000010100 */
[----:B------:R-:W-:Y:S01]  /*9420*/  @P4 LEA R10, P0, R0, c[0x0][0x1c8], 0x1 ;  /* 0x00007200000a4a11 */ /* 0x000fe200078008ff */
[----:B--2---:R-:W-:Y:S01]  /*9430*/  @P4 IMAD.X R2, R4, 0x1, R128, P1 ;  /* 0x0000000104024824 */ /* 0x004fe200008e0680 */
[----:B---3--:R-:W-:Y:S04]  /*9440*/  FMNMX.FTZ R135, R135, R7, !PT ;  /* 0x0000000787877209 */ /* 0x008fe80007810000 */
[----:B------:R-:W-:Y:S02]  /*9450*/  @P4 LEA.HI.X R11, R0, c[0x0][0x1cc], R2, 0x1, P0 ;  /* 0x00007300000b4a11 */ /* 0x000fe400000f0c02 */
[----:B------:R-:W-:Y:S03]  /*9460*/  @P4 IADD3 R0, P1, P0, R8, 0x40, R242 ;  /* 0x0000004008004810 */ /* 0x000fe6000783e0f2 */
[----:B------:R1:W-:Y:S01]  /*9470*/  @P4 LDGSTS.E.BYPASS.LTC128B.128 [R244+0x4100], [R10.64], !P6 ;  /* 0x041000000af44fae */ /* 0x0003e2000f101d48 */
[----:B------:R-:W-:Y:S02]  /*9480*/  @P4 IADD3.X R4, R4, RZ, R128, P1, P0 ;  /* 0x000000ff04044210 */ /* 0x000fe40000fe0480 */
[----:B------:R-:W-:Y:S02]  /*9490*/  @P4 LEA R8, P0, R0, c[0x0][0x1c8], 0x1 ;  /* 0x0000720000084a11 */ /* 0x000fe400078008ff */
[----:B------:R-:W-:Y:S02]  /*94a0*/  FSETP.NEU.FTZ.AND P1, PT, R136, -INF , PT ;  /* 0xff8000008800780b */ /* 0x000fe40003f3d000 */
[----:B------:R-:W-:Y:S02]  /*94b0*/  @P4 LEA.HI.X R9, R0, c[0x0][0x1cc], R4, 0x1, P0 ;  /* 0x0000730000094a11 */ /* 0x000fe400000f0c04 */
[C---:B------:R-:W-:Y:S02]  /*94c0*/  FSETP.NEU.FTZ.AND P0, PT, R135.reuse, -INF , PT ;  /* 0xff8000008700780b */ /* 0x040fe40003f1d000 */
[----:B------:R-:W-:Y:S01]  /*94d0*/  FSEL R2, R136, RZ, P1 ;  /* 0x000000ff88027208 */ /* 0x000fe20000800000 */
[----:B------:R2:W-:Y:S01]  /*94e0*/  @P4 LDGSTS.E.BYPASS.LTC128B.128 [R244+0x6100], [R8.64], !P5 ;  /* 0x0610000008f44fae */ /* 0x0005e2000e901d48 */
[----:B------:R-:W-:Y:S03]  /*94f0*/  FSEL R0, R135, RZ, P0 ;  /* 0x000000ff87007208 */ /* 0x000fe60000000000 */
[----:B------:R-:W-:Y:S01]  /*9500*/  FADD.FTZ R4, -R2, R133 ;  /* 0x0000008502047221 */ /* 0x000fe20000010100 */
[----:B------:R-:W-:Y:S01]  /*9510*/  @P4 MOV R2, c[0x0][0x1e0] ;  /* 0x0000780000024a02 */ /* 0x000fe20000000f00 */
[----:B------:R-:W-:Y:S01]  /*9520*/  FADD.FTZ R3, -R0, R138 ;  /* 0x0000008a00037221 */ /* 0x000fe20000010100 */
[----:B------:R-:W-:Y:S04]  /*9530*/  @P4 MOV R0, 0x5 ;  /* 0x0000000500004802 */ /* 0x000fe80000000f00 */
[C---:B------:R-:W-:Y:S01]  /*9540*/  @P4 SHF.L.U64.HI R0, R2.reuse, R0, c[0x0][0x1e4] ;  /* 0x0000790002004619 */ /* 0x040fe20000010200 */
[----:B------:R-:W-:Y:S02]  /*9550*/  @P4 IMAD.SHL.U32 R2, R2, 0x20, RZ ;  /* 0x0000002002024824 */ /* 0x000fe400078e00ff */
[----:B--2---:R-:W-:Y:S05]  /*9560*/  FMUL.FTZ R8, R137, c[0x0][0x2d0] ;  /* 0x0000b40089087a20 */ /* 0x004fea0000410000 */
[----:B------:R-:W-:Y:S02]  /*9570*/  FSEL R8, R8, RZ, P2 ;  /* 0x000000ff08087208 */ /* 0x000fe40001000000 */
[-C--:B-1----:R-:W-:Y:S03]  /*9580*/  @P4 IADD3 R10, P2, R10, R2.reuse, RZ ;  /* 0x000000020a0a4210 */ /* 0x082fe60007f5e0ff */
[--C-:B------:R-:W-:Y:S01]  /*9590*/  FFMA.FTZ R7, R17, c[0x0][0x2d0], -R8.reuse ;  /* 0x0000b40011077a23 */ /* 0x100fe20000010808 */
[----:B------:R-:W-:Y:S01]  /*95a0*/  @P4 IADD3.X R11, R0, R11, RZ, P2, !PT ;  /* 0x0000000b000b4210 */ /* 0x000fe200017fe4ff */
[--C-:B------:R-:W-:Y:S02]  /*95b0*/  FFMA.FTZ R9, R20, c[0x0][0x2d0], -R8.reuse ;  /* 0x0000b40014097a23 */ /* 0x100fe40000010808 */
[----:B------:R1:W-:Y:S01]  /*95c0*/  MUFU.EX2 R221, R7 ;  /* 0x0000000700dd7308 */ /* 0x0003e20000000800 */
[--C-:B------:R-:W-:Y:S01]  /*95d0*/  FFMA.FTZ R128, R47, c[0x0][0x2d0], -R8.reuse ;  /* 0x0000b4002f807a23 */ /* 0x100fe20000010808 */
[----:B------:R2:W-:Y:S01]  /*95e0*/  @P4 LDGSTS.E.BYPASS.LTC128B.128 [R244+0x4900], [R10.64], !P6 ;  /* 0x049000000af44fae */ /* 0x0005e2000f101d48 */
[--C-:B------:R-:W-:Y:S02]  /*95f0*/  FFMA.FTZ R129, R43, c[0x0][0x2d0], -R8.reuse ;  /* 0x0000b4002b817a23 */ /* 0x100fe40000010808 */
[--C-:B------:R-:W-:Y:S02]  /*9600*/  FFMA.FTZ R130, R42, c[0x0][0x2d0], -R8.reuse ;  /* 0x0000b4002a827a23 */ /* 0x100fe40000010808 */
[--C-:B------:R-:W-:Y:S02]  /*9610*/  FFMA.FTZ R39, R39, c[0x0][0x2d0], -R8.reuse ;  /* 0x0000b40027277a23 */ /* 0x100fe40000010808 */
[--C-:B------:R-:W-:Y:S01]  /*9620*/  FFMA.FTZ R38, R38, c[0x0][0x2d0], -R8.reuse ;  /* 0x0000b40026267a23 */ /* 0x100fe20000010808 */
[----:B------:R-:W-:Y:S01]  /*9630*/  MUFU.EX2 R64, R9 ;  /* 0x0000000900407308 */ /* 0x000fe20000000800 */
[----:B------:R2:W-:Y:S01]  /*9640*/  @P4 LDGSTS.E.BYPASS.LTC128B.128 [R244+0x6900], [R10.64+0x80], !P5 ;  /* 0x069000800af44fae */ /* 0x0005e2000e901d48 */
[--C-:B------:R-:W-:Y:S02]  /*9650*/  FFMA.FTZ R61, R31, c[0x0][0x2d0], -R8.reuse ;  /* 0x0000b4001f3d7a23 */ /* 0x100fe40000010808 */
[--C-:B------:R-:W-:Y:S02]  /*9660*/  FFMA.FTZ R60, R30, c[0x0][0x2d0], -R8.reuse ;  /* 0x0000b4001e3c7a23 */ /* 0x100fe40000010808 */
[--C-:B------:R-:W-:Y:S02]  /*9670*/  FFMA.FTZ R29, R29, c[0x0][0x2d0], -R8.reuse ;  /* 0x0000b4001d1d7a23 */ /* 0x100fe40000010808 */
[--C-:B------:R-:W-:Y:S02]  /*9680*/  FFMA.FTZ R28, R28, c[0x0][0x2d0], -R8.reuse ;  /* 0x0000b4001c1c7a23 */ /* 0x100fe40000010808 */
[--C-:B------:R-:W-:Y:S02]  /*9690*/  FFMA.FTZ R62, R26, c[0x0][0x2d0], -R8.reuse ;  /* 0x0000b4001a3e7a23 */ /* 0x100fe40000010808 */
[--C-:B------:R-:W-:Y:S02]  /*96a0*/  FFMA.FTZ R63, R25, c[0x0][0x2d0], -R8.reuse ;  /* 0x0000b400193f7a23 */ /* 0x100fe40000010808 */
[--C-:B-1----:R-:W-:Y:S02]  /*96b0*/  FFMA.FTZ R7, R18, c[0x0][0x2d0], -R8.reuse ;  /* 0x0000b40012077a23 */ /* 0x102fe40000010808 */
[--C-:B------:R-:W-:Y:S02]  /*96c0*/  FFMA.FTZ R48, R48, c[0x0][0x2d0], -R8.reuse ;  /* 0x0000b40030307a23 */ /* 0x100fe40000010808 */
[----:B------:R1:W3:Y:S01]  /*96d0*/  MUFU.EX2 R247, R7 ;  /* 0x0000000700f77308 */ /* 0x0002e20000000800 */
[----:B--2---:R-:W-:Y:S04]  /*96e0*/  @P4 IADD3 R10, P2, R10, R2, RZ ;  /* 0x000000020a0a4210 */ /* 0x004fe80007f5e0ff */
[----:B------:R-:W-:Y:S05]  /*96f0*/  @P4 IADD3.X R11, R11, R0, RZ, P2, !PT ;  /* 0x000000000b0b4210 */ /* 0x000fea00017fe4ff */
[----:B------:R2:W-:Y:S01]  /*9700*/  @P4 LDGSTS.E.BYPASS.LTC128B.128 [R244+0x5100], [R10.64], !P6 ;  /* 0x051000000af44fae */ /* 0x0005e2000f101d48 */
[----:B-1----:R-:W-:Y:S02]  /*9710*/  FFMA.FTZ R7, R19, c[0x0][0x2d0], -R8 ;  /* 0x0000b40013077a23 */ /* 0x002fe40000010808 */
[----:B------:R-:W-:Y:S05]  /*9720*/  FMUL.FTZ R8, R134, c[0x0][0x2d0] ;  /* 0x0000b40086087a20 */ /* 0x000fea0000410000 */
[----:B------:R2:W-:Y:S01]  /*9730*/  @P4 LDGSTS.E.BYPASS.LTC128B.128 [R244+0x7100], [R10.64+0x80], !P5 ;  /* 0x071000800af44fae */ /* 0x0005e2000e901d48 */
[----:B------:R1:W-:Y:S02]  /*9740*/  MUFU.EX2 R249, R7 ;  /* 0x0000000700f97308 */ /* 0x0003e40000000800 */
[----:B-1----:R-:W-:Y:S05]  /*9750*/  FMUL.FTZ R7, R136, c[0x0][0x2d0] ;  /* 0x0000b40088077a20 */ /* 0x002fea0000410000 */
[----:B------:R-:W-:Y:S02]  /*9760*/  FSEL R7, R7, RZ, P1 ;  /* 0x000000ff07077208 */ /* 0x000fe40000800000 */
[----:B--2---:R-:W-:Y:S03]  /*9770*/  @P4 IADD3 R10, P1, R10, R2, RZ ;  /* 0x000000020a0a4210 */ /* 0x004fe60007f3e0ff */
[--C-:B------:R-:W-:Y:S02]  /*9780*/  FFMA.FTZ R9, R22, c[0x0][0x2d0], -R7.reuse ;  /* 0x0000b40016097a23 */ /* 0x100fe40000010807 */
[--C-:B------:R-:W-:Y:S02]  /*9790*/  FFMA.FTZ R2, R27, c[0x0][0x2d0], -R7.reuse ;  /* 0x0000b4001b027a23 */ /* 0x100fe40000010807 */
[----:B------:R1:W-:Y:S01]  /*97a0*/  MUFU.EX2 R220, R9 ;  /* 0x0000000900dc7308 */ /* 0x0003e20000000800 */
[----:B------:R-:W-:Y:S01]  /*97b0*/  @P4 IMAD.X R11, R11, 0x1, R0, P1 ;  /* 0x000000010b0b4824 */ /* 0x000fe200008e0600 */
[----:B------:R-:W-:Y:S01]  /*97c0*/  FSETP.NEU.FTZ.AND P1, PT, R134, -INF , PT ;  /* 0xff8000008600780b */ /* 0x000fe20003f3d000 */
[--C-:B------:R-:W-:Y:S02]  /*97d0*/  FFMA.FTZ R66, R21, c[0x0][0x2d0], -R7.reuse ;  /* 0x0000b40015427a23 */ /* 0x100fe40000010807 */
[--C-:B------:R-:W-:Y:S01]  /*97e0*/  FFMA.FTZ R54, R54, c[0x0][0x2d0], -R7.reuse ;  /* 0x0000b40036367a23 */ /* 0x100fe20000010807 */
[----:B------:R-:W-:Y:S01]  /*97f0*/  FSEL R0, R134, RZ, P1 ;  /* 0x000000ff86007208 */ /* 0x000fe20000800000 */
[----:B------:R2:W-:Y:S01]  /*9800*/  @P4 LDGSTS.E.BYPASS.LTC128B.128 [R244+0x5900], [R10.64], !P6 ;  /* 0x059000000af44fae */ /* 0x0005e2000f101d48 */
[--C-:B------:R-:W-:Y:S01]  /*9810*/  FFMA.FTZ R17, R53, c[0x0][0x2d0], -R7.reuse ;  /* 0x0000b40035117a23 */ /* 0x100fe20000010807 */
[----:B------:R-:W-:Y:S01]  /*9820*/  MOV R53, R29 ;  /* 0x0000001d00357202 */ /* 0x000fe20000000f00 */
[----:B------:R4:W-:Y:S01]  /*9830*/  MUFU.EX2 R248, R2 ;  /* 0x0000000200f87308 */ /* 0x0009e20000000800 */
[--C-:B------:R-:W-:Y:S02]  /*9840*/  FFMA.FTZ R46, R46, c[0x0][0x2d0], -R7.reuse ;  /* 0x0000b4002e2e7a23 */ /* 0x100fe40000010807 */
[--C-:B------:R-:W-:Y:S02]  /*9850*/  FFMA.FTZ R26, R34, c[0x0][0x2d0], -R7.reuse ;  /* 0x0000b400221a7a23 */ /* 0x100fe40000010807 */
[----:B------:R2:W-:Y:S01]  /*9860*/  @P4 LDGSTS.E.BYPASS.LTC128B.128 [R244+0x7900], [R10.64+0x80], !P5 ;  /* 0x079000800af44fae */ /* 0x0005e2000e901d48 */
[--C-:B------:R-:W-:Y:S02]  /*9870*/  FFMA.FTZ R65, R32, c[0x0][0x2d0], -R7.reuse ;  /* 0x0000b40020417a23 */ /* 0x100fe40000010807 */
[----:B------:R-:W-:Y:S02]  /*9880*/  FFMA.FTZ R67, R12, c[0x0][0x2d0], -R7 ;  /* 0x0000b4000c437a23 */ /* 0x000fe40000010807 */
[----:B------:R-:W-:Y:S02]  /*9890*/  IMAD.MOV.U32 R27, RZ, RZ, R59 ;  /* 0x000000ffff1b7224 */ /* 0x000fe400078e003b */
[--C-:B------:R-:W-:Y:S01]  /*98a0*/  FFMA.FTZ R59, R204, c[0x0][0x2d0], -R7.reuse ;  /* 0x0000b400cc3b7a23 */ /* 0x100fe20000010807 */
[----:B---3--:R-:W-:Y:S01]  /*98b0*/  F2FP.BF16.PACK_AB R204, R247, R221 ;  /* 0x000000ddf7cc723e */ /* 0x008fe200000010ff */
[--C-:B-1----:R-:W-:Y:S01]  /*98c0*/  FFMA.FTZ R9, R23, c[0x0][0x2d0], -R7.reuse ;  /* 0x0000b40017097a23 */ /* 0x102fe20000010807 */
[----:B------:R-:W0:Y:S01]  /*98d0*/  LDGDEPBAR ;  /* 0x00000000000079af */ /* 0x000e220000000000 */
[--C-:B------:R-:W-:Y:S01]  /*98e0*/  FFMA.FTZ R18, R45, c[0x0][0x2d0], -R7.reuse ;  /* 0x0000b4002d127a23 */ /* 0x100fe20000010807 */
[----:B------:R-:W-:Y:S01]  /*98f0*/  MOV R45, R28 ;  /* 0x0000001c002d7202 */ /* 0x000fe20000000f00 */
[----:B------:R1:W3:Y:S01]  /*9900*/  MUFU.EX2 R245, R9 ;  /* 0x0000000900f57308 */ /* 0x0002e20000000800 */
[----:B------:R-:W-:Y:S04]  /*9910*/  FFMA.FTZ R19, R35, c[0x0][0x2d0], -R7 ;  /* 0x0000b40023137a23 */ /* 0x000fe80000010807 */
[----:B------:R-:W2:Y:S01]  /*9920*/  LDSM.16.MT88.4 R20, [R225] ;  /* 0x00000000e114783b */ /* 0x000ea20000004200 */
[----:B----4-:R-:W-:Y:S02]  /*9930*/  FADD.FTZ R2, -R0, R139 ;  /* 0x0000008b00027221 */ /* 0x010fe40000010100 */
[--C-:B-1----:R-:W-:Y:S01]  /*9940*/  FFMA.FTZ R9, R24, c[0x0][0x2d0], -R7.reuse ;  /* 0x0000b40018097a23 */ /* 0x102fe20000010807 */
[----:B------:R-:W-:Y:S01]  /*9950*/  MOV R24, R131 ;  /* 0x0000008300187202 */ /* 0x000fe20000000f00 */
[----:B------:R-:W-:Y:S01]  /*9960*/  FFMA.FTZ R131, R205, c[0x0][0x2d0], -R7 ;  /* 0x0000b400cd837a23 */ /* 0x000fe20000010807 */
[----:B---3--:R-:W-:Y:S01]  /*9970*/  F2FP.BF16.PACK_AB R205, R245, R220 ;  /* 0x000000dcf5cd723e */ /* 0x008fe200000010ff */
[----:B------:R1:W3:Y:S02]  /*9980*/  MUFU.EX2 R246, R9 ;  /* 0x0000000900f67308 */ /* 0x0002e40000000800 */
[----:B------:R-:W-:Y:S02]  /*9990*/  IMAD.MOV.U32 R42, RZ, RZ, R24 ;  /* 0x000000ffff2a7224 */ /* 0x000fe400078e0018 */
[----:B-1----:R-:W-:Y:S05]  /*99a0*/  FMUL.FTZ R9, R135, c[0x0][0x2d0] ;  /* 0x0000b40087097a20 */ /* 0x002fea0000410000 */
[----:B------:R-:W-:Y:S05]  /*99b0*/  FSEL R9, R9, RZ, P0 ;  /* 0x000000ff09097208 */ /* 0x000fea0000000000 */
[--C-:B------:R-:W-:Y:S01]  /*99c0*/  FFMA.FTZ R0, R41, c[0x0][0x2d0], -R9.reuse ;  /* 0x0000b40029007a23 */ /* 0x100fe20000010809 */
[----:B------:R-:W-:Y:S01]  /*99d0*/  MOV R41, R27 ;  /* 0x0000001b00297202 */ /* 0x000fe20000000f00 */
[--C-:B--2---:R-:W-:Y:S02]  /*99e0*/  FFMA.FTZ R10, R37, c[0x0][0x2d0], -R9.reuse ;  /* 0x0000b400250a7a23 */ /* 0x104fe40000010809 */
[----:B------:R1:W-:Y:S01]  /*99f0*/  MUFU.EX2 R223, R0 ;  /* 0x0000000000df7308 */ /* 0x0003e20000000800 */
[--C-:B------:R-:W-:Y:S02]  /*9a00*/  FFMA.FTZ R47, R36, c[0x0][0x2d0], -R9.reuse ;  /* 0x0000b400242f7a23 */ /* 0x100fe40000010809 */
[--C-:B------:R-:W-:Y:S02]  /*9a10*/  FFMA.FTZ R231, R13, c[0x0][0x2d0], -R9.reuse ;  /* 0x0000b4000de77a23 */ /* 0x100fe40000010809 */
[--C-:B------:R-:W-:Y:S02]  /*9a20*/  FFMA.FTZ R25, R209, c[0x0][0x2d0], -R9.reuse ;  /* 0x0000b400d1197a23 */ /* 0x100fe40000010809 */
[--C-:B------:R-:W-:Y:S02]  /*9a30*/  FFMA.FTZ R252, R208, c[0x0][0x2d0], -R9.reuse ;  /* 0x0000b400d0fc7a23 */ /* 0x100fe40000010809 */
[--C-:B------:R-:W-:Y:S01]  /*9a40*/  FFMA.FTZ R250, R206, c[0x0][0x2d0], -R9.reuse ;  /* 0x0000b400cefa7a23 */ /* 0x100fe20000010809 */
[----:B------:R-:W-:Y:S01]  /*9a50*/  MUFU.EX2 R138, R10 ;  /* 0x0000000a008a7308 */ /* 0x000fe20000000800 */
[--C-:B------:R-:W-:Y:S02]  /*9a60*/  FFMA.FTZ R44, R44, c[0x0][0x2d0], -R9.reuse ;  /* 0x0000b4002c2c7a23 */ /* 0x100fe40000010809 */
[--C-:B------:R-:W-:Y:S02]  /*9a70*/  FFMA.FTZ R40, R40, c[0x0][0x2d0], -R9.reuse ;  /* 0x0000b40028287a23 */ /* 0x100fe40000010809 */
[--C-:B------:R-:W-:Y:S01]  /*9a80*/  FFMA.FTZ R251, R207, c[0x0][0x2d0], -R9.reuse ;  /* 0x0000b400cffb7a23 */ /* 0x100fe20000010809 */
[----:B---3--:R-:W-:Y:S01]  /*9a90*/  F2FP.BF16.PACK_AB R207, R248, R246 ;  /* 0x000000f6f8cf723e */ /* 0x008fe200000010ff */
[--C-:B------:R-:W-:Y:S02]  /*9aa0*/  FFMA.FTZ R51, R51, c[0x0][0x2d0], -R9.reuse ;  /* 0x0000b40033337a23 */ /* 0x100fe40000010809 */
[--C-:B------:R-:W-:Y:S02]  /*9ab0*/  FFMA.FTZ R50, R50, c[0x0][0x2d0], -R9.reuse ;  /* 0x0000b40032327a23 */ /* 0x100fe40000010809 */
[--C-:B------:R-:W-:Y:S02]  /*9ac0*/  FFMA.FTZ R49, R49, c[0x0][0x2d0], -R9.reuse ;  /* 0x0000b40031317a23 */ /* 0x100fe40000010809 */
[--C-:B------:R-:W-:Y:S02]  /*9ad0*/  FFMA.FTZ R43, R14, c[0x0][0x2d0], -R9.reuse ;  /* 0x0000b4000e2b7a23 */ /* 0x100fe40000010809 */
[----:B-1----:R-:W-:Y:S01]  /*9ae0*/  FFMA.FTZ R0, R52, c[0x0][0x2d0], -R9 ;  /* 0x0000b40034007a23 */ /* 0x002fe20000010809 */
[----:B------:R-:W-:Y:S01]  /*9af0*/  MOV R52, R64 ;  /* 0x0000004000347202 */ /* 0x000fe20000000f00 */
[----:B------:R-:W-:Y:S01]  /*9b00*/  FFMA.FTZ R64, R33, c[0x0][0x2d0], -R7 ;  /* 0x0000b40021407a23 */ /* 0x000fe20000010807 */
[----:B------:R-:W-:Y:S01]  /*9b10*/  FSEL R7, R8, RZ, P1 ;  /* 0x000000ff08077208 */ /* 0x000fe20000800000 */
[----:B------:R1:W-:Y:S01]  /*9b20*/  MUFU.EX2 R222, R0 ;  /* 0x0000000000de7308 */ /* 0x0003e20000000800 */
[----:B------:R-:W-:Y:S03]  /*9b30*/  F2FP.BF16.PACK_AB R206, R52, R249 ;  /* 0x000000f934ce723e */ /* 0x000fe600000010ff */
[--C-:B------:R-:W-:Y:S02]  /*9b40*/  FFMA.FTZ R8, R211, c[0x0][0x2d0], -R7.reuse ;  /* 0x0000b400d3087a23 */ /* 0x100fe40000010807 */
[--C-:B------:R-:W-:Y:S02]  /*9b50*/  FFMA.FTZ R217, R217, c[0x0][0x2d0], -R7.reuse ;  /* 0x0000b400d9d97a23 */ /* 0x100fe40000010807 */
[--C-:B------:R-:W-:Y:S02]  /*9b60*/  FFMA.FTZ R216, R216, c[0x0][0x2d0], -R7.reuse ;  /* 0x0000b400d8d87a23 */ /* 0x100fe40000010807 */
[----:B------:R-:W-:Y:S01]  /*9b70*/  MUFU.EX2 R208, R8 ;  /* 0x0000000800d07308 */ /* 0x000fe20000000800 */
[--C-:B------:R-:W-:Y:S02]  /*9b80*/  FFMA.FTZ R219, R219, c[0x0][0x2d0], -R7.reuse ;  /* 0x0000b400dbdb7a23 */ /* 0x100fe40000010807 */
[--C-:B------:R-:W-:Y:S02]  /*9b90*/  FFMA.FTZ R218, R218, c[0x0][0x2d0], -R7.reuse ;  /* 0x0000b400dada7a23 */ /* 0x100fe40000010807 */
[--C-:B------:R-:W-:Y:S02]  /*9ba0*/  FFMA.FTZ R214, R214, c[0x0][0x2d0], -R7.reuse ;  /* 0x0000b400d6d67a23 */ /* 0x100fe40000010807 */
[--C-:B------:R-:W-:Y:S02]  /*9bb0*/  FFMA.FTZ R213, R213, c[0x0][0x2d0], -R7.reuse ;  /* 0x0000b400d5d57a23 */ /* 0x100fe40000010807 */
[--C-:B------:R-:W-:Y:S02]  /*9bc0*/  FFMA.FTZ R241, R16, c[0x0][0x2d0], -R7.reuse ;  /* 0x0000b40010f17a23 */ /* 0x100fe40000010807 */
[--C-:B------:R-:W-:Y:S02]  /*9bd0*/  FFMA.FTZ R243, R15, c[0x0][0x2d0], -R7.reuse ;  /* 0x0000b4000ff37a23 */ /* 0x100fe40000010807 */
[----:B------:R-:W-:Y:S02]  /*9be0*/  FFMA.FTZ R235, R6, c[0x0][0x2d0], -R7 ;  /* 0x0000b40006eb7a23 */ /* 0x000fe40000010807 */
[----:B-1----:R-:W-:Y:S01]  /*9bf0*/  FFMA.FTZ R0, R55, c[0x0][0x2d0], -R9 ;  /* 0x0000b40037007a23 */ /* 0x002fe20000010809 */
[----:B------:R-:W-:Y:S01]  /*9c00*/  MOV R55, R26 ;  /* 0x0000001a00377202 */ /* 0x000fe20000000f00 */
[--C-:B------:R-:W-:Y:S02]  /*9c10*/  FFMA.FTZ R9, R210, c[0x0][0x2d0], -R7.reuse ;  /* 0x0000b400d2097a23 */ /* 0x100fe40000010807 */
[----:B------:R1:W-:Y:S01]  /*9c20*/  MUFU.EX2 R242, R0 ;  /* 0x0000000000f27308 */ /* 0x0003e20000000800 */
[--C-:B------:R-:W-:Y:S01]  /*9c30*/  FFMA.FTZ R211, R58, c[0x0][0x2d0], -R7.reuse ;  /* 0x0000b4003ad37a23 */ /* 0x100fe20000010807 */
[----:B------:R-:W-:Y:S08]  /*9c40*/  MOV R58, R18 ;  /* 0x00000012003a7202 */ /* 0x000ff00000000f00 */
[----:B------:R-:W-:Y:S01]  /*9c50*/  MUFU.EX2 R139, R9 ;  /* 0x00000009008b7308 */ /* 0x000fe20000000800 */
[----:B-1----:R-:W-:Y:S02]  /*9c60*/  FMUL.FTZ R0, R5, c[0x0][0x2d0] ;  /* 0x0000b40005007a20 */ /* 0x002fe40000410000 */
[--C-:B------:R-:W-:Y:S07]  /*9c70*/  FFMA.FTZ R5, R212, c[0x0][0x2d0], -R7.reuse ;  /* 0x0000b400d4057a23 */ /* 0x100fee0000010807 */
[----:B------:R1:W2:Y:S01]  /*9c80*/  MUFU.EX2 R133, R0 ;  /* 0x0000000000857308 */ /* 0x0002a20000000800 */
[----:B------:R-:W-:Y:S02]  /*9c90*/  FFMA.FTZ R212, R57, c[0x0][0x2d0], -R7 ;  /* 0x0000b40039d47a23 */ /* 0x000fe40000010807 */
[----:B------:R-:W-:Y:S07]  /*9ca0*/  IMAD.MOV.U32 R57, RZ, RZ, R19 ;  /* 0x000000ffff397224 */ /* 0x000fee00078e0013 */
[----:B------:R3:W-:Y:S01]  /*9cb0*/  MUFU.EX2 R209, R5 ;  /* 0x0000000500d17308 */ /* 0x0007e20000000800 */
[----:B-1----:R-:W-:Y:S02]  /*9cc0*/  FMUL.FTZ R0, R4, c[0x0][0x2d0] ;  /* 0x0000b40004007a20 */ /* 0x002fe40000410000 */
[--C-:B------:R-:W-:Y:S07]  /*9cd0*/  FFMA.FTZ R4, R215, c[0x0][0x2d0], -R7.reuse ;  /* 0x0000b400d7047a23 */ /* 0x100fee0000010807 */
[----:B------:R1:W4:Y:S01]  /*9ce0*/  MUFU.EX2 R132, R0 ;  /* 0x0000000000847308 */ /* 0x0003220000000800 */
[----:B------:R-:W-:Y:S01]  /*9cf0*/  FFMA.FTZ R215, R56, c[0x0][0x2d0], -R7 ;  /* 0x0000b40038d77a23 */ /* 0x000fe20000010807 */
[----:B------:R-:W-:Y:S01]  /*9d00*/  MOV R56, R38 ;  /* 0x0000002600387202 */ /* 0x000fe20000000f00 */
[C---:B--2---:R-:W-:Y:S02]  /*9d10*/  FMUL.FTZ R16, R133.reuse, R160 ;  /* 0x000000a085107220 */ /* 0x044fe40000410000 */
[C---:B------:R-:W-:Y:S01]  /*9d20*/  FMUL.FTZ R33, R133.reuse, R185 ;  /* 0x000000b985217220 */ /* 0x040fe20000410000 */
[----:B------:R-:W-:Y:S01]  /*9d30*/  MOV R185, R52 ;  /* 0x0000003400b97202 */ /* 0x000fe20000000f00 */
[C---:B---3--:R-:W-:Y:S01]  /*9d40*/  FMUL.FTZ R5, R133.reuse, R141 ;  /* 0x0000008d85057220 */ /* 0x048fe20000410000 */
[----:B------:R-:W-:Y:S01]  /*9d50*/  F2FP.BF16.PACK_AB R141, R208, R139 ;  /* 0x0000008bd08d723e */ /* 0x000fe200000010ff */
[C---:B------:R-:W-:Y:S01]  /*9d60*/  FMUL.FTZ R32, R133.reuse, R184 ;  /* 0x000000b885207220 */ /* 0x040fe20000410000 */
[----:B------:R2:W3:Y:S01]  /*9d70*/  MUFU.EX2 R210, R4 ;  /* 0x0000000400d27308 */ /* 0x0004e20000000800 */
[----:B------:R-:W-:Y:S02]  /*9d80*/  IMAD.MOV.U32 R184, RZ, RZ, R42 ;  /* 0x000000ffffb87224 */ /* 0x000fe400078e002a */
[----:B------:R-:W-:Y:S02]  /*9d90*/  IMAD.MOV.U32 R160, RZ, RZ, R45 ;  /* 0x000000ffffa07224 */ /* 0x000fe400078e002d */
[C---:B------:R-:W-:Y:S02]  /*9da0*/  FMUL.FTZ R68, R133.reuse, R68 ;  /* 0x0000004485447220 */ /* 0x040fe40000410000 */
[C---:B------:R-:W-:Y:S02]  /*9db0*/  FMUL.FTZ R69, R133.reuse, R69 ;  /* 0x0000004585457220 */ /* 0x040fe40000410000 */
[C---:B------:R-:W-:Y:S02]  /*9dc0*/  FMUL.FTZ R80, R133.reuse, R80 ;  /* 0x0000005085507220 */ /* 0x040fe40000410000 */
[C---:B------:R-:W-:Y:S02]  /*9dd0*/  FMUL.FTZ R81, R133.reuse, R81 ;  /* 0x0000005185517220 */ /* 0x040fe40000410000 */
[----:B------:R-:W-:Y:S02]  /*9de0*/  FMUL.FTZ R84, R133, R84 ;  /* 0x0000005485547220 */ /* 0x000fe40000410000 */
[----:B-1----:R-:W-:Y:S02]  /*9df0*/  FMUL.FTZ R0, R3, c[0x0][0x2d0] ;  /* 0x0000b40003007a20 */ /* 0x002fe40000410000 */
[----:B----4-:R-:W-:Y:S01]  /*9e00*/  FMUL.FTZ R6, R132, R142 ;  /* 0x0000008e84067220 */ /* 0x010fe20000410000 */
[----:B------:R-:W-:Y:S01]  /*9e10*/  F2FP.BF16.PACK_AB R142, R242, R222 ;  /* 0x000000def28e723e */ /* 0x000fe200000010ff */
[----:B------:R1:W4:Y:S01]  /*9e20*/  MUFU.EX2 R3, R0 ;  /* 0x0000000000037308 */ /* 0x0003220000000800 */
[C---:B------:R-:W-:Y:S02]  /*9e30*/  FMUL.FTZ R7, R132.reuse, R143 ;  /* 0x0000008f84077220 */ /* 0x040fe40000410000 */
[C---:B------:R-:W-:Y:S01]  /*9e40*/  FMUL.FTZ R18, R132.reuse, R162 ;  /* 0x000000a284127220 */ /* 0x040fe20000410000 */
[----:B------:R-:W-:Y:S01]  /*9e50*/  MOV R162, R62 ;  /* 0x0000003e00a27202 */ /* 0x000fe20000000f00 */
[----:B--2---:R-:W-:Y:S01]  /*9e60*/  FMUL.FTZ R4, R133, R140 ;  /* 0x0000008c85047220 */ /* 0x004fe20000410000 */
[----:B------:R-:W-:Y:S01]  /*9e70*/  F2FP.BF16.PACK_AB R140, R223, R138 ;  /* 0x0000008adf8c723e */ /* 0x000fe200000010ff */
[----:B------:R-:W-:Y:S01]  /*9e80*/  FMUL.FTZ R19, R132, R163 ;  /* 0x000000a384137220 */ /* 0x000fe20000410000 */
[----:B---3--:R-:W-:Y:S01]  /*9e90*/  F2FP.BF16.PACK_AB R143, R210, R209 ;  /* 0x000000d1d28f723e */ /* 0x008fe200000010ff */
[----:B------:R-:W-:Y:S02]  /*9ea0*/  IMAD.MOV.U32 R163, RZ, RZ, R63 ;  /* 0x000000ffffa37224 */ /* 0x000fe400078e003f */
[C---:B------:R-:W-:Y:S01]  /*9eb0*/  FMUL.FTZ R70, R132.reuse, R70 ;  /* 0x0000004684467220 */ /* 0x040fe20000410000 */
[-C--:B------:R-:W-:Y:S03]  /*9ec0*/  HMMA.16816.F32.BF16 R4, R204, R20.reuse, R4 ;  /* 0x00000014cc04723c */ /* 0x080fe60000041804 */
[C---:B------:R-:W-:Y:S01]  /*9ed0*/  FMUL.FTZ R34, R132.reuse, R186 ;  /* 0x000000ba84227220 */ /* 0x040fe20000410000 */
[----:B------:R-:W-:Y:S01]  /*9ee0*/  MOV R186, R49 ;  /* 0x0000003100ba7202 */ /* 0x000fe20000000f00 */
[C---:B------:R-:W-:Y:S02]  /*9ef0*/  FMUL.FTZ R35, R132.reuse, R187 ;  /* 0x000000bb84237220 */ /* 0x040fe40000410000 */
[----:B------:R-:W-:Y:S02]  /*9f00*/  FMUL.FTZ R49, R133, R193 ;  /* 0x000000c185317220 */ /* 0x000fe40000410000 */
[----:B------:R-:W-:Y:S01]  /*9f10*/  FMUL.FTZ R71, R132, R71 ;  /* 0x0000004784477220 */ /* 0x000fe20000410000 */
[----:B------:R-:W-:Y:S02]  /*9f20*/  MUFU.EX2 R186, R186 ;  /* 0x000000ba00ba7308 */ /* 0x000fe40000000800 */
[----:B-1----:R-:W-:Y:S02]  /*9f30*/  FMUL.FTZ R0, R2, c[0x0][0x2d0] ;  /* 0x0000b40002007a20 */ /* 0x002fe40000410000 */
[C---:B----4-:R-:W-:Y:S01]  /*9f40*/  FMUL.FTZ R12, R3.reuse, R148 ;  /* 0x00000094030c7220 */ /* 0x050fe20000410000 */
[----:B------:R-:W-:Y:S01]  /*9f50*/  MOV R148, R39 ;  /* 0x0000002700947202 */ /* 0x000fe20000000f00 */
[C---:B------:R-:W-:Y:S01]  /*9f60*/  FMUL.FTZ R8, R3.reuse, R144 ;  /* 0x0000009003087220 */ /* 0x040fe20000410000 */
[----:B------:R-:W1:Y:S01]  /*9f70*/  LDSM.16.MT88.4 R36, [R226] ;  /* 0x00000000e224783b */ /* 0x000e620000004200 */
[C---:B------:R-:W-:Y:S02]  /*9f80*/  FMUL.FTZ R9, R3.reuse, R145 ;  /* 0x0000009103097220 */ /* 0x040fe40000410000 */
[----:B------:R-:W2:Y:S01]  /*9f90*/  MUFU.EX2 R0, R0 ;  /* 0x0000000000007308 */ /* 0x000ea20000000800 */
[----:B------:R-:W-:Y:S01]  /*9fa0*/  FMUL.FTZ R13, R3, R149 ;  /* 0x00000095030d7220 */ /* 0x000fe20000410000 */
[----:B------:R-:W-:Y:S01]  /*9fb0*/  MOV R149, R56 ;  /* 0x0000003800957202 */ /* 0x000fe20000000f00 */
[----:B------:R-:W-:Y:S02]  /*9fc0*/  IMAD.MOV.U32 R2, RZ, RZ, R17 ;  /* 0x000000ffff027224 */ /* 0x000fe400078e0011 */
[----:B------:R-:W-:Y:S01]  /*9fd0*/  FMUL.FTZ R17, R133, R161 ;  /* 0x000000a185117220 */ /* 0x000fe20000410000 */
[----:B------:R-:W-:Y:S01]  /*9fe0*/  MOV R161, R53 ;  /* 0x0000003500a17202 */ /* 0x000fe20000000f00 */
[C---:B------:R-:W-:Y:S01]  /*9ff0*/  FMUL.FTZ R24, R3.reuse, R152 ;  /* 0x0000009803187220 */ /* 0x040fe20000410000 */
[----:B------:R-:W-:Y:S01]  /*a000*/  MOV R152, R64 ;  /* 0x0000004000987202 */ /* 0x000fe20000000f00 */
[C---:B------:R-:W-:Y:S01]  /*a010*/  FMUL.FTZ R28, R3.reuse, R156 ;  /* 0x0000009c031c7220 */ /* 0x040fe20000410000 */
[----:B------:R-:W-:Y:S01]  /*a020*/  MOV R156, R40 ;  /* 0x00000028009c7202 */ /* 0x000fe20000000f00 */
[C---:B------:R-:W-:Y:S01]  /*a030*/  FMUL.FTZ R40, R3.reuse, R164 ;  /* 0x000000a403287220 */ /* 0x040fe20000410000 */
[----:B------:R-:W-:Y:S01]  /*a040*/  MOV R164, R54 ;  /* 0x0000003600a47202 */ /* 0x000fe20000000f00 */
[C---:B------:R-:W-:Y:S02]  /*a050*/  FMUL.FTZ R29, R3.reuse, R157 ;  /* 0x0000009d031d7220 */ /* 0x040fe40000410000 */
[----:B------:R-:W-:Y:S02]  /*a060*/  IMAD.MOV.U32 R157, RZ, RZ, R41 ;  /* 0x000000ffff9d7224 */ /* 0x000fe400078e0029 */
[C---:B------:R-:W-:Y:S01]  /*a070*/  FMUL.FTZ R41, R3.reuse, R165 ;  /* 0x000000a503297220 */ /* 0x040fe20000410000 */
[----:B------:R-:W-:Y:S01]  /*a080*/  MOV R165, R48 ;  /* 0x0000003000a57202 */ /* 0x000fe20000000f00 */
[----:B------:R-:W-:Y:S02]  /*a090*/  FMUL.FTZ R45, R3, R169 ;  /* 0x000000a9032d7220 */ /* 0x000fe40000410000 */
[----:B------:R-:W-:Y:S01]  /*a0a0*/  IMAD.MOV.U32 R187, RZ, RZ, R2 ;  /* 0x000000ffffbb7224 */ /* 0x000fe200078e0002 */
[----:B------:R-:W-:Y:S01]  /*a0b0*/  MOV R2, R46 ;  /* 0x0000002e00027202 */ /* 0x000fe20000000f00 */
[----:B------:R-:W-:Y:S01]  /*a0c0*/  FMUL.FTZ R48, R133, R192 ;  /* 0x000000c085307220 */ /* 0x000fe20000410000 */
[----:B------:R-:W-:Y:S01]  /*a0d0*/  MUFU.EX2 R169, R131 ;  /* 0x0000008300a97308 */ /* 0x000fe20000000800 */
[C---:B--2---:R-:W-:Y:S02]  /*a0e0*/  FMUL.FTZ R10, R0.reuse, R146 ;  /* 0x00000092000a7220 */ /* 0x044fe40000410000 */
[C---:B------:R-:W-:Y:S02]  /*a0f0*/  FMUL.FTZ R11, R0.reuse, R147 ;  /* 0x00000093000b7220 */ /* 0x040fe40000410000 */
[----:B------:R-:W-:Y:S01]  /*a100*/  LDSM.16.MT88.4 R144, [R228] ;  /* 0x00000000e490783b */ /* 0x000fe20000004200 */
[C---:B------:R-:W-:Y:S02]  /*a110*/  FMUL.FTZ R56, R3.reuse, R176 ;  /* 0x000000b003387220 */ /* 0x040fe40000410000 */
[C---:B------:R-:W-:Y:S02]  /*a120*/  FMUL.FTZ R72, R3.reuse, R72 ;  /* 0x0000004803487220 */ /* 0x040fe40000410000 */
[C---:B------:R-:W-:Y:S01]  /*a130*/  HMMA.16816.F32.BF16 R8, R140.reuse, R20, R8 ;  /* 0x000000148c08723c */ /* 0x040fe20000041808 */
[----:B------:R-:W-:Y:S03]  /*a140*/  MUFU.EX2 R176, R130 ;  /* 0x0000008200b07308 */ /* 0x000fe60000000800 */
[C---:B------:R-:W-:Y:S02]  /*a150*/  FMUL.FTZ R14, R0.reuse, R150 ;  /* 0x00000096000e7220 */ /* 0x040fe40000410000 */
[----:B------:R-:W-:Y:S01]  /*a160*/  FMUL.FTZ R15, R0, R151 ;  /* 0x00000097000f7220 */ /* 0x000fe20000410000 */
[----:B------:R-:W-:Y:S01]  /*a170*/  MOV R151, R60 ;  /* 0x0000003c00977202 */ /* 0x000fe20000000f00 */
[C---:B------:R-:W-:Y:S04]  /*a180*/  FMUL.FTZ R60, R3.reuse, R180 ;  /* 0x000000b4033c7220 */ /* 0x040fe80000410000 */
[C---:B------:R-:W-:Y:S01]  /*a190*/  FMUL.FTZ R73, R3.reuse, R73 ;  /* 0x0000004903497220 */ /* 0x040fe20000410000 */
[-C--:B------:R-:W-:Y:S03]  /*a1a0*/  HMMA.16816.F32.BF16 R12, R140, R22.reuse, R12 ;  /* 0x000000168c0c723c */ /* 0x080fe6000004180c */
[C---:B------:R-:W-:Y:S02]  /*a1b0*/  FMUL.FTZ R76, R3.reuse, R76 ;  /* 0x0000004c034c7220 */ /* 0x040fe40000410000 */
[C---:B------:R-:W-:Y:S02]  /*a1c0*/  FMUL.FTZ R77, R3.reuse, R77 ;  /* 0x0000004d034d7220 */ /* 0x040fe40000410000 */
[----:B------:R-:W-:Y:S01]  /*a1d0*/  FMUL.FTZ R88, R3, R88 ;  /* 0x0000005803587220 */ /* 0x000fe20000410000 */
[C---:B------:R-:W-:Y:S04]  /*a1e0*/  HMMA.16816.F32.BF16 R16, R204.reuse, R22, R16 ;  /* 0x00000016cc10723c */ /* 0x040fe80000041810 */
[C---:B------:R-:W-:Y:S01]  /*a1f0*/  FMUL.FTZ R20, R133.reuse, R172 ;  /* 0x000000ac85147220 */ /* 0x040fe20000410000 */
[----:B------:R-:W-:Y:S01]  /*a200*/  MOV R172, R58 ;  /* 0x0000003a00ac7202 */ /* 0x000fe20000000f00 */
[----:B------:R-:W-:Y:S02]  /*a210*/  FMUL.FTZ R21, R133, R173 ;  /* 0x000000ad85157220 */ /* 0x000fe40000410000 */
[C---:B------:R-:W-:Y:S04]  /*a220*/  FMUL.FTZ R22, R132.reuse, R174 ;  /* 0x000000ae84167220 */ /* 0x040fe80000410000 */
[----:B------:R-:W-:Y:S01]  /*a230*/  FMUL.FTZ R23, R132, R175 ;  /* 0x000000af84177220 */ /* 0x000fe20000410000 */
[----:B------:R-:W-:Y:S01]  /*a240*/  MOV R175, R25 ;  /* 0x0000001900af7202 */ /* 0x000fe20000000f00 */
[C---:B------:R-:W-:Y:S01]  /*a250*/  FMUL.FTZ R25, R3.reuse, R153 ;  /* 0x0000009903197220 */ /* 0x040fe20000410000 */
[----:B------:R-:W-:Y:S01]  /*a260*/  MOV R153, R65 ;  /* 0x0000004100997202 */ /* 0x000fe20000000f00 */
[C---:B------:R-:W-:Y:S02]  /*a270*/  FMUL.FTZ R58, R0.reuse, R178 ;  /* 0x000000b2003a7220 */ /* 0x040fe40000410000 */
[C---:B------:R-:W-:Y:S01]  /*a280*/  FMUL.FTZ R89, R3.reuse, R89 ;  /* 0x0000005903597220 */ /* 0x040fe20000410000 */
[-C--:B-1----:R-:W-:Y:S03]  /*a290*/  HMMA.16816.F32.BF16 R20, R204, R36.reuse, R20 ;  /* 0x00000024cc14723c */ /* 0x082fe60000041814 */
[C---:B------:R-:W-:Y:S02]  /*a2a0*/  FMUL.FTZ R26, R0.reuse, R154 ;  /* 0x0000009a001a7220 */ /* 0x040fe40000410000 */
[C---:B------:R-:W-:Y:S01]  /*a2b0*/  FMUL.FTZ R27, R0.reuse, R155 ;  /* 0x0000009b001b7220 */ /* 0x040fe20000410000 */
[----:B------:R-:W-:Y:S01]  /*a2c0*/  MOV R155, R67 ;  /* 0x00000043009b7202 */ /* 0x000fe20000000f00 */
[----:B------:R-:W-:Y:S02]  /*a2d0*/  IMAD.MOV.U32 R154, RZ, RZ, R66 ;  /* 0x000000ffff9a7224 */ /* 0x000fe400078e0042 */
[----:B------:R-:W-:Y:S03]  /*a2e0*/  FMUL.FTZ R92, R3, R92 ;  /* 0x0000005c035c7220 */ /* 0x000fe60000410000 */
[C---:B------:R-:W-:Y:S04]  /*a2f0*/  HMMA.16816.F32.BF16 R24, R140.reuse, R36, R24 ;  /* 0x000000248c18723c */ /* 0x040fe80000041818 */
[C---:B------:R-:W-:Y:S01]  /*a300*/  FMUL.FTZ R30, R0.reuse, R158 ;  /* 0x0000009e001e7220 */ /* 0x040fe20000410000 */
[----:B------:R-:W-:Y:S01]  /*a310*/  MOV R158, R47 ;  /* 0x0000002f009e7202 */ /* 0x000fe20000000f00 */
[C---:B------:R-:W-:Y:S01]  /*a320*/  FMUL.FTZ R31, R0.reuse, R159 ;  /* 0x0000009f001f7220 */ /* 0x040fe20000410000 */
[----:B------:R-:W-:Y:S01]  /*a330*/  MOV R159, R43 ;  /* 0x0000002b009f7202 */ /* 0x000fe20000000f00 */
[----:B------:R-:W-:Y:S01]  /*a340*/  FMUL.FTZ R37, R133, R189 ;  /* 0x000000bd85257220 */ /* 0x000fe20000410000 */
[----:B------:R-:W-:Y:S02]  /*a350*/  MOV R189, R55 ;  /* 0x0000003700bd7202 */ /* 0x000fe40000000f00 */
[----:B------:R-:W1:Y:S01]  /*a360*/  LDSM.16.MT88.4 R52, [R229] ;  /* 0x00000000e534783b */ /* 0x000e620000004200 */
[C---:B------:R-:W-:Y:S01]  /*a370*/  FMUL.FTZ R93, R3.reuse, R93 ;  /* 0x0000005d035d7220 */ /* 0x040fe20000410000 */
[-C--:B------:R-:W-:Y:S03]  /*a380*/  HMMA.16816.F32.BF16 R28, R140, R38.reuse, R28 ;  /* 0x000000268c1c723c */ /* 0x080fe6000004181c */
[C---:B------:R-:W-:Y:S01]  /*a390*/  FMUL.FTZ R104, R3.reuse, R104 ;  /* 0x0000006803687220 */ /* 0x040fe20000410000 */
[----:B------:R-:W-:Y:S01]  /*a3a0*/  MOV R192, R189 ;  /* 0x000000bd00c07202 */ /* 0x000fe20000000f00 */
[C---:B------:R-:W-:Y:S01]  /*a3b0*/  FMUL.FTZ R105, R3.reuse, R105 ;  /* 0x0000006903697220 */ /* 0x040fe20000410000 */
[----:B------:R-:W-:Y:S01]  /*a3c0*/  MUFU.EX2 R189, R250 ;  /* 0x000000fa00bd7308 */ /* 0x000fe20000000800 */
[----:B------:R-:W-:Y:S01]  /*a3d0*/  FMUL.FTZ R108, R3, R108 ;  /* 0x0000006c036c7220 */ /* 0x000fe20000410000 */
[C---:B------:R-:W-:Y:S04]  /*a3e0*/  HMMA.16816.F32.BF16 R32, R204.reuse, R38, R32 ;  /* 0x00000026cc20723c */ /* 0x040fe80000041820 */
[----:B------:R-:W-:Y:S01]  /*a3f0*/  FMUL.FTZ R36, R133, R188 ;  /* 0x000000bc85247220 */ /* 0x000fe20000410000 */
[----:B------:R-:W-:Y:S01]  /*a400*/  MOV R188, R44 ;  /* 0x0000002c00bc7202 */ /* 0x000fe20000000f00 */
[----:B------:R-:W-:Y:S02]  /*a410*/  FMUL.FTZ R42, R0, R166 ;  /* 0x000000a6002a7220 */ /* 0x000fe40000410000 */
[C---:B------:R-:W-:Y:S01]  /*a420*/  FMUL.FTZ R38, R132.reuse, R190 ;  /* 0x000000be84267220 */ /* 0x040fe20000410000 */
[----:B------:R-:W-:Y:S01]  /*a430*/  MOV R190, R51 ;  /* 0x0000003300be7202 */ /* 0x000fe20000000f00 */
[----:B------:R2:W-:Y:S02]  /*a440*/  MUFU.EX2 R166, R252 ;  /* 0x000000fc00a67308 */ /* 0x0005e40000000800 */
[----:B------:R-:W-:Y:S02]  /*a450*/  FMUL.FTZ R39, R132, R191 ;  /* 0x000000bf84277220 */ /* 0x000fe40000410000 */
[C---:B------:R-:W-:Y:S02]  /*a460*/  FMUL.FTZ R44, R3.reuse, R168 ;  /* 0x000000a8032c7220 */ /* 0x040fe40000410000 */
[C---:B------:R-:W-:Y:S02]  /*a470*/  FMUL.FTZ R109, R3.reuse, R109 ;  /* 0x0000006d036d7220 */ /* 0x040fe40000410000 */
[C---:B------:R-:W-:Y:S02]  /*a480*/  FMUL.FTZ R120, R3.reuse, R120 ;  /* 0x0000007803787220 */ /* 0x040fe40000410000 */
[C---:B------:R-:W-:Y:S01]  /*a490*/  FMUL.FTZ R121, R3.reuse, R121 ;  /* 0x0000007903797220 */ /* 0x040fe20000410000 */
[----:B------:R-:W-:Y:S01]  /*a4a0*/  MUFU.EX2 R192, R192 ;  /* 0x000000c000c07308 */ /* 0x000fe20000000800 */
[C---:B------:R-:W-:Y:S02]  /*a4b0*/  FMUL.FTZ R124, R3.reuse, R124 ;  /* 0x0000007c037c7220 */ /* 0x040fe40000410000 */
[C---:B------:R-:W-:Y:S02]  /*a4c0*/  FMUL.FTZ R125, R3.reuse, R125 ;  /* 0x0000007d037d7220 */ /* 0x040fe40000410000 */
[C---:B------:R-:W-:Y:S02]  /*a4d0*/  FMUL.FTZ R43, R0.reuse, R167 ;  /* 0x000000a7002b7220 */ /* 0x040fe40000410000 */
[C---:B------:R-:W-:Y:S01]  /*a4e0*/  FMUL.FTZ R46, R0.reuse, R170 ;  /* 0x000000aa002e7220 */ /* 0x040fe20000410000 */
[-C--:B-1----:R-:W-:Y:S02]  /*a4f0*/  HMMA.16816.F32.BF16 R36, R204, R52.reuse, R36 ;  /* 0x00000034cc24723c */ /* 0x082fe40000041824 */
[----:B------:R-:W-:Y:S01]  /*a500*/  MUFU.EX2 R167, R216 ;  /* 0x000000d800a77308 */ /* 0x000fe20000000800 */
[----:B------:R-:W-:Y:S01]  /*a510*/  FMUL.FTZ R47, R0, R171 ;  /* 0x000000ab002f7220 */ /* 0x000fe20000410000 */
[----:B--2---:R-:W-:Y:S01]  /*a520*/  MOV R252, R161 ;  /* 0x000000a100fc7202 */ /* 0x004fe20000000f00 */
[----:B------:R-:W-:Y:S02]  /*a530*/  IMAD.MOV.U32 R174, RZ, RZ, R57 ;  /* 0x000000ffffae7224 */ /* 0x000fe400078e0039 */
[C---:B------:R-:W-:Y:S01]  /*a540*/  FMUL.FTZ R57, R3.reuse, R177 ;  /* 0x000000b103397220 */ /* 0x040fe20000410000 */
[C---:B------:R-:W-:Y:S04]  /*a550*/  HMMA.16816.F32.BF16 R40, R140.reuse, R52, R40 ;  /* 0x000000348c28723c */ /* 0x040fe80000041828 */
[----:B------:R1:W-:Y:S01]  /*a560*/  MUFU.EX2 R171, R128 ;  /* 0x0000008000ab7308 */ /* 0x0003e20000000800 */
[----:B------:R-:W-:Y:S02]  /*a570*/  IMAD.MOV.U32 R150, RZ, RZ, R61 ;  /* 0x000000ffff967224 */ /* 0x000fe400078e003d */
[----:B------:R-:W-:Y:S01]  /*a580*/  FMUL.FTZ R61, R3, R181 ;  /* 0x000000b5033d7220 */ /* 0x000fe20000410000 */
[-C--:B------:R-:W-:Y:S04]  /*a590*/  HMMA.16816.F32.BF16 R44, R140, R54.reuse, R44 ;  /* 0x000000368c2c723c */ /* 0x080fe8000004182c */
[----:B------:R-:W-:Y:S02]  /*a5a0*/  IMAD.MOV.U32 R191, RZ, RZ, R50 ;  /* 0x000000ffffbf7224 */ /* 0x000fe400078e0032 */
[----:B------:R2:W-:Y:S01]  /*a5b0*/  MUFU.EX2 R168, R165 ;  /* 0x000000a500a87308 */ /* 0x0005e20000000800 */
[C---:B------:R-:W-:Y:S02]  /*a5c0*/  FMUL.FTZ R50, R132.reuse, R194 ;  /* 0x000000c284327220 */ /* 0x040fe40000410000 */
[----:B------:R-:W-:Y:S03]  /*a5d0*/  FMUL.FTZ R51, R132, R195 ;  /* 0x000000c384337220 */ /* 0x000fe60000410000 */
[----:B------:R-:W-:Y:S01]  /*a5e0*/  MOV R195, R190 ;  /* 0x000000be00c37202 */ /* 0x000fe20000000f00 */
[C---:B------:R-:W-:Y:S03]  /*a5f0*/  FMUL.FTZ R52, R133.reuse, R196 ;  /* 0x000000c485347220 */ /* 0x040fe60000410000 */
[----:B------:R-:W-:Y:S01]  /*a600*/  MOV R196, R195 ;  /* 0x000000c300c47202 */ /* 0x000fe20000000f00 */
[C---:B------:R-:W-:Y:S01]  /*a610*/  FMUL.FTZ R53, R133.reuse, R197 ;  /* 0x000000c585357220 */ /* 0x040fe20000410000 */
[C---:B------:R-:W-:Y:S01]  /*a620*/  HMMA.16816.F32.BF16 R48, R204.reuse, R54, R48 ;  /* 0x00000036cc30723c */ /* 0x040fe20000041830 */
[----:B------:R-:W-:Y:S03]  /*a630*/  MUFU.EX2 R190, R218 ;  /* 0x000000da00be7308 */ /* 0x000fe60000000800 */
[----:B------:R-:W-:Y:S01]  /*a640*/  IMAD.MOV.U32 R173, RZ, RZ, R59 ;  /* 0x000000ffffad7224 */ /* 0x000fe200078e003b */
[----:B-1----:R-:W3:Y:S01]  /*a650*/  LDL.LU R128, [R1+0x90] ;  /* 0x0000900001807983 */ /* 0x002ee20000300800 */
[----:B------:R-:W-:Y:S01]  /*a660*/  FMUL.FTZ R59, R0, R179 ;  /* 0x000000b3003b7220 */ /* 0x000fe20000410000 */
[----:B------:R-:W-:Y:S01]  /*a670*/  MOV R179, R159 ;  /* 0x0000009f00b37202 */ /* 0x000fe20000000f00 */
[C---:B------:R-:W-:Y:S01]  /*a680*/  FMUL.FTZ R54, R132.reuse, R198 ;  /* 0x000000c684367220 */ /* 0x040fe20000410000 */
[----:B------:R-:W-:Y:S02]  /*a690*/  MOV R159, R155 ;  /* 0x0000009b009f7202 */ /* 0x000fe40000000f00 */
[----:B------:R-:W-:Y:S01]  /*a6a0*/  MUFU.EX2 R173, R173 ;  /* 0x000000ad00ad7308 */ /* 0x000fe20000000800 */
[----:B------:R-:W-:Y:S01]  /*a6b0*/  FMUL.FTZ R55, R132, R199 ;  /* 0x000000c784377220 */ /* 0x000fe20000410000 */
[----:B------:R-:W-:Y:S01]  /*a6c0*/  MOV R199, R149 ;  /* 0x0000009500c77202 */ /* 0x000fe20000000f00 */
[C---:B------:R-:W-:Y:S01]  /*a6d0*/  FMUL.FTZ R62, R0.reuse, R182 ;  /* 0x000000b6003e7220 */ /* 0x040fe20000410000 */
[----:B--2---:R-:W-:Y:S01]  /*a6e0*/  MOV R165, R164 ;  /* 0x000000a400a57202 */ /* 0x004fe20000000f00 */
[----:B------:R-:W-:Y:S01]  /*a6f0*/  FMUL.FTZ R63, R0, R183 ;  /* 0x000000b7003f7220 */ /* 0x000fe20000410000 */
[----:B------:R-:W-:Y:S01]  /*a700*/  MOV R182, R185 ;  /* 0x000000b900b67202 */ /* 0x000fe20000000f00 */
[----:B------:R-:W-:Y:S01]  /*a710*/  IMAD.MOV.U32 R185, RZ, RZ, R184 ;  /* 0x000000ffffb97224 */ /* 0x000fe200078e00b8 */
[-C--:B------:R-:W-:Y:S02]  /*a720*/  HMMA.16816.F32.BF16 R52, R204, R144.reuse, R52 ;  /* 0x00000090cc34723c */ /* 0x080fe40000041834 */
[----:B------:R-:W-:Y:S01]  /*a730*/  MUFU.EX2 R184, R211 ;  /* 0x000000d300b87308 */ /* 0x000fe20000000800 */
[----:B------:R-:W-:Y:S02]  /*a740*/  IMAD.MOV.U32 R183, RZ, RZ, R160 ;  /* 0x000000ffffb77224 */ /* 0x000fe400078e00a0 */
[C---:B------:R-:W-:Y:S02]  /*a750*/  FMUL.FTZ R64, R133.reuse, R200 ;  /* 0x000000c885407220 */ /* 0x040fe40000410000 */
[C---:B------:R-:W-:Y:S01]  /*a760*/  FMUL.FTZ R65, R133.reuse, R201 ;  /* 0x000000c985417220 */ /* 0x040fe20000410000 */
[C---:B------:R-:W-:Y:S04]  /*a770*/  HMMA.16816.F32.BF16 R56, R140.reuse, R144, R56 ;  /* 0x000000908c38723c */ /* 0x040fe80000041838 */
[----:B------:R-:W-:Y:S01]  /*a780*/  MUFU.EX2 R200, R213 ;  /* 0x000000d500c87308 */ /* 0x000fe20000000800 */
[C---:B------:R-:W-:Y:S02]  /*a790*/  FMUL.FTZ R66, R132.reuse, R202 ;  /* 0x000000ca84427220 */ /* 0x040fe40000410000 */
[----:B------:R-:W-:Y:S01]  /*a7a0*/  FMUL.FTZ R67, R132, R203 ;  /* 0x000000cb84437220 */ /* 0x000fe20000410000 */
[-C--:B------:R-:W-:Y:S04]  /*a7b0*/  HMMA.16816.F32.BF16 R60, R140, R146.reuse, R60 ;  /* 0x000000928c3c723c */ /* 0x080fe8000004183c */
[C---:B------:R-:W-:Y:S02]  /*a7c0*/  FMUL.FTZ R74, R0.reuse, R74 ;  /* 0x0000004a004a7220 */ /* 0x040fe40000410000 */
[C---:B------:R-:W-:Y:S01]  /*a7d0*/  FMUL.FTZ R75, R0.reuse, R75 ;  /* 0x0000004b004b7220 */ /* 0x040fe20000410000 */
[----:B------:R-:W-:Y:S01]  /*a7e0*/  MUFU.EX2 R170, R165 ;  /* 0x000000a500aa7308 */ /* 0x000fe20000000800 */
[C---:B------:R-:W-:Y:S01]  /*a7f0*/  HMMA.16816.F32.BF16 R64, R204.reuse, R146, R64 ;  /* 0x00000092cc40723c */ /* 0x040fe20000041840 */
[----:B------:R-:W1:Y:S03]  /*a800*/  LDSM.16.MT88.4 R144, [R225+0x2000] ;  /* 0x00200000e190783b */ /* 0x000e660000004200 */
[C---:B------:R-:W-:Y:S02]  /*a810*/  FMUL.FTZ R78, R0.reuse, R78 ;  /* 0x0000004e004e7220 */ /* 0x040fe40000410000 */
[----:B------:R-:W-:Y:S02]  /*a820*/  FMUL.FTZ R79, R0, R79 ;  /* 0x0000004f004f7220 */ /* 0x000fe40000410000 */
[C---:B------:R-:W-:Y:S01]  /*a830*/  FMUL.FTZ R82, R132.reuse, R82 ;  /* 0x0000005284527220 */ /* 0x040fe20000410000 */
[----:B------:R-:W2:Y:S03]  /*a840*/  MUFU.EX2 R165, R217 ;  /* 0x000000d900a57308 */ /* 0x000ea60000000800 */
[C---:B------:R-:W-:Y:S02]  /*a850*/  FMUL.FTZ R83, R132.reuse, R83 ;  /* 0x0000005384537220 */ /* 0x040fe40000410000 */
[C---:B------:R-:W-:Y:S02]  /*a860*/  FMUL.FTZ R85, R133.reuse, R85 ;  /* 0x0000005585557220 */ /* 0x040fe40000410000 */
[C---:B------:R-:W-:Y:S02]  /*a870*/  FMUL.FTZ R86, R132.reuse, R86 ;  /* 0x0000005684567220 */ /* 0x040fe40000410000 */
[----:B------:R-:W-:Y:S01]  /*a880*/  FMUL.FTZ R87, R132, R87 ;  /* 0x0000005784577220 */ /* 0x000fe20000410000 */
[----:B------:R-:W-:Y:S01]  /*a890*/  MUFU.EX2 R181, R196 ;  /* 0x000000c400b57308 */ /* 0x000fe20000000800 */
[C---:B------:R-:W-:Y:S02]  /*a8a0*/  FMUL.FTZ R90, R0.reuse, R90 ;  /* 0x0000005a005a7220 */ /* 0x040fe40000410000 */
[C---:B------:R-:W-:Y:S02]  /*a8b0*/  FMUL.FTZ R91, R0.reuse, R91 ;  /* 0x0000005b005b7220 */ /* 0x040fe40000410000 */
[C---:B------:R-:W-:Y:S02]  /*a8c0*/  FMUL.FTZ R94, R0.reuse, R94 ;  /* 0x0000005e005e7220 */ /* 0x040fe40000410000 */
[----:B------:R-:W-:Y:S02]  /*a8d0*/  FMUL.FTZ R95, R0, R95 ;  /* 0x0000005f005f7220 */ /* 0x000fe40000410000 */
[C---:B------:R-:W-:Y:S01]  /*a8e0*/  FMUL.FTZ R96, R133.reuse, R96 ;  /* 0x0000006085607220 */ /* 0x040fe20000410000 */
[----:B------:R-:W-:Y:S01]  /*a8f0*/  MUFU.EX2 R196, R214 ;  /* 0x000000d600c47308 */ /* 0x000fe20000000800 */
[----:B------:R-:W-:Y:S02]  /*a900*/  FMUL.FTZ R97, R133, R97 ;  /* 0x0000006185617220 */ /* 0x000fe40000410000 */
[C---:B------:R-:W-:Y:S01]  /*a910*/  FMUL.FTZ R98, R132.reuse, R98 ;  /* 0x0000006284627220 */ /* 0x040fe20000410000 */
[----:B--2---:R-:W-:Y:S01]  /*a920*/  F2FP.BF16.PACK_AB R149, R167, R165 ;  /* 0x000000a5a795723e */ /* 0x004fe200000010ff */
[C---:B------:R-:W-:Y:S02]  /*a930*/  FMUL.FTZ R99, R132.reuse, R99 ;  /* 0x0000006384637220 */ /* 0x040fe40000410000 */
[C---:B------:R-:W-:Y:S02]  /*a940*/  FMUL.FTZ R100, R133.reuse, R100 ;  /* 0x0000006485647220 */ /* 0x040fe40000410000 */
[C---:B------:R-:W-:Y:S01]  /*a950*/  FMUL.FTZ R101, R133.reuse, R101 ;  /* 0x0000006585657220 */ /* 0x040fe20000410000 */
[----:B------:R-:W-:Y:S01]  /*a960*/  MUFU.EX2 R199, R199 ;  /* 0x000000c700c77308 */ /* 0x000fe20000000800 */
[C---:B------:R-:W-:Y:S01]  /*a970*/  FMUL.FTZ R102, R132.reuse, R102 ;  /* 0x0000006684667220 */ /* 0x040fe20000410000 */
[-C--:B-1----:R-:W-:Y:S03]  /*a980*/  HMMA.16816.F32.BF16 R68, R204, R144.reuse, R68 ;  /* 0x00000090cc44723c */ /* 0x082fe60000041844 */
[----:B------:R-:W-:Y:S02]  /*a990*/  FMUL.FTZ R103, R132, R103 ;  /* 0x0000006784677220 */ /* 0x000fe40000410000 */
[C---:B------:R-:W-:Y:S02]  /*a9a0*/  FMUL.FTZ R106, R0.reuse, R106 ;  /* 0x0000006a006a7220 */ /* 0x040fe40000410000 */
[C---:B------:R-:W-:Y:S01]  /*a9b0*/  FMUL.FTZ R107, R0.reuse, R107 ;  /* 0x0000006b006b7220 */ /* 0x040fe20000410000 */
[C---:B------:R-:W-:Y:S01]  /*a9c0*/  HMMA.16816.F32.BF16 R72, R140.reuse, R144, R72 ;  /* 0x000000908c48723c */ /* 0x040fe20000041848 */
[----:B------:R-:W-:Y:S03]  /*a9d0*/  MUFU.EX2 R250, R252 ;  /* 0x000000fc00fa7308 */ /* 0x000fe60000000800 */
[C---:B------:R-:W-:Y:S02]  /*a9e0*/  FMUL.FTZ R110, R0.reuse, R110 ;  /* 0x0000006e006e7220 */ /* 0x040fe40000410000 */
[----:B------:R-:W-:Y:S02]  /*a9f0*/  FMUL.FTZ R111, R0, R111 ;  /* 0x0000006f006f7220 */ /* 0x000fe40000410000 */
[-C--:B------:R-:W-:Y:S03]  /*aa00*/  HMMA.16816.F32.BF16 R76, R140, R146.reuse, R76 ;  /* 0x000000928c4c723c */ /* 0x080fe6000004184c */
[----:B------:R-:W-:Y:S01]  /*aa10*/  MUFU.EX2 R183, R183 ;  /* 0x000000b700b77308 */ /* 0x000fe20000000800 */
[C---:B------:R-:W-:Y:S02]  /*aa20*/  FMUL.FTZ R112, R133.reuse, R112 ;  /* 0x0000007085707220 */ /* 0x040fe40000410000 */
[C---:B------:R-:W-:Y:S02]  /*aa30*/  FMUL.FTZ R113, R133.reuse, R113 ;  /* 0x0000007185717220 */ /* 0x040fe40000410000 */
[C---:B------:R-:W-:Y:S01]  /*aa40*/  HMMA.16816.F32.BF16 R80, R204.reuse, R146, R80 ;  /* 0x00000092cc50723c */ /* 0x040fe20000041850 */
[----:B------:R-:W1:Y:S03]  /*aa50*/  LDSM.16.MT88.4 R144, [R226+0x2000] ;  /* 0x00200000e290783b */ /* 0x000e660000004200 */
[C---:B------:R-:W-:Y:S02]  /*aa60*/  FMUL.FTZ R114, R132.reuse, R114 ;  /* 0x0000007284727220 */ /* 0x040fe40000410000 */
[C---:B------:R-:W-:Y:S02]  /*aa70*/  FMUL.FTZ R115, R132.reuse, R115 ;  /* 0x0000007384737220 */ /* 0x040fe40000410000 */
[C---:B------:R-:W-:Y:S04]  /*aa80*/  FMUL.FTZ R116, R133.reuse, R116 ;  /* 0x0000007485747220 */ /* 0x040fe80000410000 */
[----:B------:R-:W-:Y:S02]  /*aa90*/  FMUL.FTZ R117, R133, R117 ;  /* 0x0000007585757220 */ /* 0x000fe40000410000 */
[C---:B------:R-:W-:Y:S02]  /*aaa0*/  FMUL.FTZ R118, R132.reuse, R118 ;  /* 0x0000007684767220 */ /* 0x040fe40000410000 */
[----:B------:R-:W-:Y:S02]  /*aab0*/  FMUL.FTZ R119, R132, R119 ;  /* 0x0000007784777220 */ /* 0x000fe40000410000 */
[C---:B------:R-:W-:Y:S02]  /*aac0*/  FMUL.FTZ R122, R0.reuse, R122 ;  /* 0x0000007a007a7220 */ /* 0x040fe40000410000 */
[C---:B------:R-:W-:Y:S02]  /*aad0*/  FMUL.FTZ R123, R0.reuse, R123 ;  /* 0x0000007b007b7220 */ /* 0x040fe40000410000 */
[C---:B------:R-:W-:Y:S02]  /*aae0*/  FMUL.FTZ R126, R0.reuse, R126 ;  /* 0x0000007e007e7220 */ /* 0x040fe40000410000 */
[----:B------:R-:W-:Y:S02]  /*aaf0*/  FMUL.FTZ R127, R0, R127 ;  /* 0x0000007f007f7220 */ /* 0x000fe40000410000 */
[----:B------:R-:W-:Y:S01]  /*ab00*/  IMAD.MOV.U32 R193, RZ, RZ, R191 ;  /* 0x000000ffffc17224 */ /* 0x000fe200078e00bf */
[----:B------:R-:W-:Y:S01]  /*ab10*/  MOV R191, R172 ;  /* 0x000000ac00bf7202 */ /* 0x000fe20000000f00 */
[----:B------:R-:W-:Y:S01]  /*ab20*/  IMAD.MOV.U32 R194, RZ, RZ, R174 ;  /* 0x000000ffffc27224 */ /* 0x000fe200078e00ae */
[----:B------:R-:W2:Y:S01]  /*ab30*/  MUFU.EX2 R172, R251 ;  /* 0x000000fb00ac7308 */ /* 0x000ea20000000800 */
[----:B------:R-:W-:Y:S02]  /*ab40*/  IMAD.MOV.U32 R195, RZ, RZ, R150 ;  /* 0x000000ffffc37224 */ /* 0x000fe400078e0096 */
[----:B------:R-:W-:Y:S01]  /*ab50*/  IMAD.MOV.U32 R197, RZ, RZ, R191 ;  /* 0x000000ffffc57224 */ /* 0x000fe200078e00bf */
[----:B------:R-:W-:Y:S01]  /*ab60*/  MOV R191, R148 ;  /* 0x0000009400bf7202 */ /* 0x000fe20000000f00 */
[----:B------:R-:W-:Y:S01]  /*ab70*/  IMAD.MOV.U32 R164, RZ, RZ, R187 ;  /* 0x000000ffffa47224 */ /* 0x000fe200078e00bb */
[----:B------:R-:W-:Y:S04]  /*ab80*/  MOV R187, R175 ;  /* 0x000000af00bb7202 */ /* 0x000fe80000000f00 */
[----:B------:R4:W-:Y:S01]  /*ab90*/  MUFU.EX2 R175, R129 ;  /* 0x0000008100af7308 */ /* 0x0009e20000000800 */
[-C--:B-1----:R-:W-:Y:S08]  /*aba0*/  HMMA.16816.F32.BF16 R84, R204, R144.reuse, R84 ;  /* 0x00000090cc54723c */ /* 0x082ff00000041854 */
[C---:B------:R-:W-:Y:S01]  /*abb0*/  HMMA.16816.F32.BF16 R88, R140.reuse, R144, R88 ;  /* 0x000000908c58723c */ /* 0x040fe20000041858 */
[----:B------:R1:W-:Y:S03]  /*abc0*/  MUFU.EX2 R174, R219 ;  /* 0x000000db00ae7308 */ /* 0x0003e60000000800 */
[----:B--2---:R-:W-:Y:S04]  /*abd0*/  F2FP.BF16.PACK_AB R150, R189, R172 ;  /* 0x000000acbd96723e */ /* 0x004fe800000010ff */
[-C--:B------:R-:W-:Y:S03]  /*abe0*/  HMMA.16816.F32.BF16 R92, R140, R146.reuse, R92 ;  /* 0x000000928c5c723c */ /* 0x080fe6000004185c */
[----:B------:R2:W-:Y:S01]  /*abf0*/  MUFU.EX2 R203, R197 ;  /* 0x000000c500cb7308 */ /* 0x0005e20000000800 */
[----:B----4-:R-:W4:Y:S04]  /*ac00*/  LDL.LU R129, [R1+0x8c] ;  /* 0x00008c0001817983 */ /* 0x010f280000300800 */
[C---:B------:R-:W-:Y:S01]  /*ac10*/  HMMA.16816.F32.BF16 R96, R204.reuse, R146, R96 ;  /* 0x00000092cc60723c */ /* 0x040fe20000041860 */
[----:B------:R-:W2:Y:S04]  /*ac20*/  LDSM.16.MT88.4 R144, [R229+0x2000] ;  /* 0x00200000e590783b */ /* 0x000ea80000004200 */
[----:B------:R-:W-:Y:S04]  /*ac30*/  MUFU.EX2 R195, R195 ;  /* 0x000000c300c37308 */ /* 0x000fe80000000800 */
[----:B------:R-:W4:Y:S04]  /*ac40*/  LDL.LU R130, [R1+0x88] ;  /* 0x0000880001827983 */ /* 0x000f280000300800 */
[----:B------:R-:W4:Y:S02]  /*ac50*/  LDL.LU R131, [R1+0x84] ;  /* 0x0000840001837983 */ /* 0x000f240000300800 */
[----:B------:R-:W-:Y:S02]  /*ac60*/  MUFU.EX2 R194, R194 ;  /* 0x000000c200c27308 */ /* 0x000fe40000000800 */
[----:B-1----:R-:W-:Y:S01]  /*ac70*/  LDSM.16.MT88.4 R216, [R226+0x3800] ;  /* 0x00380000e2d8783b */ /* 0x002fe20000004200 */
[----:B--2---:R-:W-:Y:S02]  /*ac80*/  IMAD.MOV.U32 R197, RZ, RZ, R156 ;  /* 0x000000ffffc57224 */ /* 0x004fe400078e009c */
[----:B------:R-:W-:Y:S05]  /*ac90*/  IMAD.MOV.U32 R156, RZ, RZ, R152 ;  /* 0x000000ffff9c7224 */ /* 0x000fea00078e0098 */
[----:B------:R-:W-:Y:S10]  /*aca0*/  MUFU.EX2 R201, R193 ;  /* 0x000000c100c97308 */ /* 0x000ff40000000800 */
[----:B------:R-:W-:Y:S01]  /*acb0*/  MUFU.EX2 R193, R188 ;  /* 0x000000bc00c17308 */ /* 0x000fe20000000800 */
[-C--:B------:R-:W-:Y:S09]  /*acc0*/  HMMA.16816.F32.BF16 R100, R204, R144.reuse, R100 ;  /* 0x00000090cc64723c */ /* 0x080ff20000041864 */
[----:B------:R-:W-:Y:S01]  /*acd0*/  MUFU.EX2 R188, R212 ;  /* 0x000000d400bc7308 */ /* 0x000fe20000000800 */
[C---:B------:R-:W-:Y:S09]  /*ace0*/  HMMA.16816.F32.BF16 R104, R140.reuse, R144, R104 ;  /* 0x000000908c68723c */ /* 0x040ff20000041868 */
[----:B------:R-:W-:Y:S01]  /*acf0*/  MUFU.EX2 R177, R164 ;  /* 0x000000a400b17308 */ /* 0x000fe20000000800 */
[-C--:B------:R-:W-:Y:S09]  /*ad00*/  HMMA.16816.F32.BF16 R108, R140, R146.reuse, R108 ;  /* 0x000000928c6c723c */ /* 0x080ff2000004186c */
[----:B------:R1:W2:Y:S01]  /*ad10*/  MUFU.EX2 R164, R187 ;  /* 0x000000bb00a47308 */ /* 0x0002a20000000800 */
[C---:B------:R-:W-:Y:S01]  /*ad20*/  HMMA.16816.F32.BF16 R112, R204.reuse, R146, R112 ;  /* 0x00000092cc70723c */ /* 0x040fe20000041870 */
[----:B------:R-:W2:Y:S08]  /*ad30*/  LDSM.16.MT88.4 R144, [R228+0x2000] ;  /* 0x00200000e490783b */ /* 0x000eb00000004200 */
[----:B------:R-:W-:Y:S03]  /*ad40*/  MUFU.EX2 R191, R191 ;  /* 0x000000bf00bf7308 */ /* 0x000fe60000000800 */
[----:B-1----:R-:W-:Y:S02]  /*ad50*/  MOV R187, R2 ;  /* 0x0000000200bb7202 */ /* 0x002fe40000000f00 */
[----:B--2---:R-:W-:Y:S02]  /*ad60*/  F2FP.BF16.PACK_AB R148, R166, R164 ;  /* 0x000000a4a694723e */ /* 0x004fe400000010ff */
[----:B------:R-:W-:Y:S02]  /*ad70*/  MOV R198, R187 ;  /* 0x000000bb00c67202 */ /* 0x000fe40000000f00 */
[----:B------:R-:W-:Y:S02]  /*ad80*/  MOV R187, R151 ;  /* 0x0000009700bb7202 */ /* 0x000fe40000000f00 */
[----:B------:R-:W-:Y:S01]  /*ad90*/  F2FP.BF16.PACK_AB R151, R190, R174 ;  /* 0x000000aebe97723e */ /* 0x000fe200000010ff */
[----:B------:R1:W-:Y:S01]  /*ada0*/  MUFU.EX2 R180, R198 ;  /* 0x000000c600b47308 */ /* 0x0003e20000000800 */
[-C--:B------:R-:W-:Y:S09]  /*adb0*/  HMMA.16816.F32.BF16 R116, R204, R144.reuse, R116 ;  /* 0x00000090cc74723c */ /* 0x080ff20000041874 */
[----:B------:R-:W-:Y:S01]  /*adc0*/  MUFU.EX2 R187, R187 ;  /* 0x000000bb00bb7308 */ /* 0x000fe20000000800 */
[C---:B------:R-:W-:Y:S04]  /*add0*/  HMMA.16816.F32.BF16 R120, R140.reuse, R144, R120 ;  /* 0x000000908c78723c */ /* 0x040fe80000041878 */
[----:B-1----:R-:W-:Y:S04]  /*ade0*/  MOV R198, R157 ;  /* 0x0000009d00c67202 */ /* 0x002fe80000000f00 */
[-C--:B------:R-:W-:Y:S01]  /*adf0*/  HMMA.16816.F32.BF16 R124, R140, R146.reuse, R124 ;  /* 0x000000928c7c723c */ /* 0x080fe2000004187c */
[----:B------:R-:W2:Y:S03]  /*ae00*/  LDL.LU R140, [R1+0xc] ;  /* 0x00000c00018c7983 */ /* 0x000ea60000300800 */
[----:B------:R-:W-:Y:S01]  /*ae10*/  MOV R157, R153 ;  /* 0x00000099009d7202 */ /* 0x000fe20000000f00 */
[----:B------:R-:W2:Y:S01]  /*ae20*/  LDL.LU R2, [R1+0x4] ;  /* 0x0000040001027983 */ /* 0x000ea20000300800 */
[----:B------:R-:W-:Y:S02]  /*ae30*/  MOV R202, R198 ;  /* 0x000000c600ca7202 */ /* 0x000fe40000000f00 */
[----:B------:R-:W-:Y:S01]  /*ae40*/  F2FP.BF16.PACK_AB R142, R176, R175 ;  /* 0x000000afb08e723e */ /* 0x000fe200000010ff */
[----:B------:R-:W2:Y:S03]  /*ae50*/  LDL.LU R178, [R1+0x10] ;  /* 0x0000100001b27983 */ /* 0x000ea60000300800 */
[----:B---3--:R-:W-:Y:S01]  /*ae60*/  FMUL.FTZ R128, R133, R128 ;  /* 0x0000008085807220 */ /* 0x008fe20000410000 */
[----:B------:R-:W-:Y:S02]  /*ae70*/  F2FP.BF16.PACK_AB R141, R173, R169 ;  /* 0x000000a9ad8d723e */ /* 0x000fe400000010ff */
[----:B------:R-:W-:Y:S02]  /*ae80*/  F2FP.BF16.PACK_AB R143, R177, R170 ;  /* 0x000000aab18f723e */ /* 0x000fe400000010ff */
[----:B------:R-:W-:Y:S06]  /*ae90*/  MOV R198, R159 ;  /* 0x0000009f00c67202 */ /* 0x000fec0000000f00 */
[----:B------:R-:W-:Y:S01]  /*aea0*/  MUFU.EX2 R198, R198 ;  /* 0x000000c600c67308 */ /* 0x000fe20000000800 */
[----:B----4-:R-:W-:Y:S02]  /*aeb0*/  FMUL.FTZ R129, R133, R129 ;  /* 0x0000008185817220 */ /* 0x010fe40000410000 */
[C---:B------:R-:W-:Y:S02]  /*aec0*/  FMUL.FTZ R130, R132.reuse, R130 ;  /* 0x0000008284827220 */ /* 0x040fe40000410000 */
[C---:B------:R-:W-:Y:S07]  /*aed0*/  FMUL.FTZ R131, R132.reuse, R131 ;  /* 0x0000008384837220 */ /* 0x040fee0000410000 */
[----:B------:R-:W-:Y:S01]  /*aee0*/  HMMA.16816.F32.BF16 R128, R204, R146, R128 ;  /* 0x00000092cc80723c */ /* 0x000fe20000041880 */
[----:B------:R-:W1:Y:S06]  /*aef0*/  LDSM.16.MT88.4 R144, [R225+0x800] ;  /* 0x00080000e190783b */ /* 0x000e6c0000004200 */
[----:B------:R-:W-:Y:S01]  /*af00*/  IMAD.MOV.U32 R204, RZ, RZ, R156 ;  /* 0x000000ffffcc7224 */ /* 0x000fe200078e009c */
[----:B------:R-:W-:Y:S01]  /*af10*/  MOV R207, R179 ;  /* 0x000000b300cf7202 */ /* 0x000fe20000000f00 */
[----:B------:R-:W-:Y:S02]  /*af20*/  IMAD.MOV.U32 R205, RZ, RZ, R197 ;  /* 0x000000ffffcd7224 */ /* 0x000fe400078e00c5 */
[----:B------:R3:W-:Y:S01]  /*af30*/  MUFU.EX2 R251, R204 ;  /* 0x000000cc00fb7308 */ /* 0x0007e20000000800 */
[----:B------:R-:W-:Y:S02]  /*af40*/  MOV R197, R163 ;  /* 0x000000a300c57202 */ /* 0x000fe40000000f00 */
[----:B------:R-:W-:Y:S02]  /*af50*/  MOV R179, R162 ;  /* 0x000000a200b37202 */ /* 0x000fe40000000f00 */
[----:B------:R-:W-:Y:S05]  /*af60*/  LDSM.16.MT88.4 R160, [R228+0x1000] ;  /* 0x00100000e4a0783b */ /* 0x000fea0000004200 */
[----:B------:R-:W-:Y:S10]  /*af70*/  MUFU.EX2 R179, R179 ;  /* 0x000000b300b37308 */ /* 0x000ff40000000800 */
[----:B------:R-:W-:Y:S01]  /*af80*/  MUFU.EX2 R197, R197 ;  /* 0x000000c500c57308 */ /* 0x000fe20000000800 */
[----:B---3--:R-:W-:Y:S09]  /*af90*/  F2FP.BF16.PACK_AB R204, R183, R250 ;  /* 0x000000fab7cc723e */ /* 0x008ff200000010ff */
[----:B------:R-:W-:Y:S01]  /*afa0*/  MUFU.EX2 R252, R205 ;  /* 0x000000cd00fc7308 */ /* 0x000fe20000000800 */
[----:B--2---:R-:W-:Y:S01]  /*afb0*/  FFMA.FTZ R133, R133, R140, R221 ;  /* 0x0000008c85857223 */ /* 0x004fe200000100dd */
[----:B------:R-:W-:Y:S01]  /*afc0*/  F2FP.BF16.PACK_AB R140, R171, R168 ;  /* 0x000000a8ab8c723e */ /* 0x000fe200000010ff */
[----:B------:R-:W-:Y:S06]  /*afd0*/  FFMA.FTZ R2, R132, R2, R220 ;  /* 0x0000000284027223 */ /* 0x000fec00000100dc */
[-C--:B-1----:R-:W-:Y:S05]  /*afe0*/  HMMA.16816.F32.BF16 R4, R140, R144.reuse, R4 ;  /* 0x000000908c04723c */ /* 0x082fea0000041804 */
[----:B------:R-:W-:Y:S01]  /*aff0*/  FFMA.FTZ R138, R3, R178, R138 ;  /* 0x000000b2038a7223 */ /* 0x000fe2000001008a */
[----:B------:R-:W-:Y:S01]  /*b000*/  MOV R178, R158 ;  /* 0x0000009e00b27202 */ /* 0x000fe20000000f00 */
[----:B------:R-:W2:Y:S01]  /*b010*/  LDL.LU R3, [R1+0x14] ;  /* 0x0000140001037983 */ /* 0x000ea20000300800 */
[C---:B------:R-:W-:Y:S04]  /*b020*/  HMMA.16816.F32.BF16 R8, R148.reuse, R144, R8 ;  /* 0x000000909408723c */ /* 0x040fe80000041808 */
[----:B------:R-:W-:Y:S01]  /*b030*/  MOV R158, R154 ;  /* 0x0000009a009e7202 */ /* 0x000fe20000000f00 */
[----:B------:R-:W-:Y:S01]  /*b040*/  FADD.FTZ R2, R245, R2 ;  /* 0x00000002f5027221 */ /* 0x000fe20000010000 */
[----:B------:R-:W-:Y:S01]  /*b050*/  LDSM.16.MT88.4 R152, [R226+0x1000] ;  /* 0x00100000e298783b */ /* 0x000fe20000004200 */
[----:B------:R-:W-:Y:S01]  /*b060*/  MUFU.EX2 R245, R241 ;  /* 0x000000f100f57308 */ /* 0x000fe20000000800 */
[-C--:B------:R-:W-:Y:S04]  /*b070*/  HMMA.16816.F32.BF16 R12, R148, R146.reuse, R12 ;  /* 0x00000092940c723c */ /* 0x080fe8000004180c */
[----:B------:R-:W-:Y:S01]  /*b080*/  MOV R206, R178 ;  /* 0x000000b200ce7202 */ /* 0x000fe20000000f00 */
[----:B------:R-:W-:Y:S01]  /*b090*/  FADD.FTZ R2, R246, R2 ;  /* 0x00000002f6027221 */ /* 0x000fe20000010000 */
[----:B------:R-:W-:Y:S02]  /*b0a0*/  MOV R178, R158 ;  /* 0x0000009e00b27202 */ /* 0x000fe40000000f00 */
[C---:B------:R-:W-:Y:S01]  /*b0b0*/  HMMA.16816.F32.BF16 R16, R140.reuse, R146, R16 ;  /* 0x000000928c10723c */ /* 0x040fe20000041810 */
[----:B------:R-:W1:Y:S01]  /*b0c0*/  LDSM.16.MT88.4 R144, [R226+0x800] ;  /* 0x00080000e290783b */ /* 0x000e620000004200 */
[----:B------:R3:W4:Y:S10]  /*b0d0*/  MUFU.EX2 R246, R215 ;  /* 0x000000d700f67308 */ /* 0x0007340000000800 */
[----:B------:R-:W-:Y:S01]  /*b0e0*/  MUFU.EX2 R178, R178 ;  /* 0x000000b200b27308 */ /* 0x000fe20000000800 */
[----:B---3--:R-:W-:Y:S01]  /*b0f0*/  LDSM.16.MT88.4 R212, [R225+0x3800] ;  /* 0x00380000e1d4783b */ /* 0x008fe20000004200 */
[-C--:B-1----:R-:W-:Y:S08]  /*b100*/  HMMA.16816.F32.BF16 R20, R140, R144.reuse, R20 ;  /* 0x000000908c14723c */ /* 0x082ff00000041814 */
[C---:B------:R-:W-:Y:S08]  /*b110*/  HMMA.16816.F32.BF16 R24, R148.reuse, R144, R24 ;  /* 0x000000909418723c */ /* 0x040ff00000041818 */
[-C--:B------:R-:W-:Y:S08]  /*b120*/  HMMA.16816.F32.BF16 R28, R148, R146.reuse, R28 ;  /* 0x00000092941c723c */ /* 0x080ff0000004181c */
[C---:B------:R-:W-:Y:S01]  /*b130*/  HMMA.16816.F32.BF16 R32, R140.reuse, R146, R32 ;  /* 0x000000928c20723c */ /* 0x040fe20000041820 */
[----:B------:R-:W1:Y:S07]  /*b140*/  LDSM.16.MT88.4 R144, [R229+0x800] ;  /* 0x00080000e590783b */ /* 0x000e6e0000004200 */
        /* <DEDUP_REMOVED lines=14> */
[----:B------:R-:W1:Y:S03]  /*b230*/  LDSM.16.MT88.4 R144, [R226+0x2800] ;  /* 0x00280000e290783b */ /* 0x000e660000004200 */
[----:B--2---:R-:W-:Y:S02]  /*b240*/  FFMA.FTZ R132, R0, R3, R139 ;  /* 0x0000000300847223 */ /* 0x004fe4000001008b */
[----:B------:R-:W-:Y:S01]  /*b250*/  MUFU.EX2 R139, R243 ;  /* 0x000000f3008b7308 */ /* 0x000fe20000000800 */
[----:B------:R-:W-:Y:S02]  /*b260*/  FADD.FTZ R0, R223, R138 ;  /* 0x0000008adf007221 */ /* 0x000fe40000010000 */
[----:B------:R-:W-:Y:S03]  /*b270*/  FADD.FTZ R3, R247, R133 ;  /* 0x00000085f7037221 */ /* 0x000fe60000010000 */
[----:B------:R-:W-:Y:S02]  /*b280*/  FADD.FTZ R133, R222, R0 ;  /* 0x00000000de857221 */ /* 0x000fe40000010000 */
[----:B------:R-:W-:Y:S01]  /*b290*/  LDSM.16.MT88.4 R220, [R229+0x3800] ;  /* 0x00380000e5dc783b */ /* 0x000fe20000004200 */
[----:B------:R-:W-:Y:S01]  /*b2a0*/  FADD.FTZ R3, R249, R3 ;  /* 0x00000003f9037221 */ /* 0x000fe20000010000 */
[----:B------:R2:W-:Y:S01]  /*b2b0*/  MUFU.EX2 R247, R231 ;  /* 0x000000e700f77308 */ /* 0x0005e20000000800 */
[----:B------:R-:W-:Y:S02]  /*b2c0*/  FADD.FTZ R132, R208, R132 ;  /* 0x00000084d0847221 */ /* 0x000fe40000010000 */
[----:B------:R-:W-:Y:S01]  /*b2d0*/  FADD.FTZ R3, R182, R3 ;  /* 0x00000003b6037221 */ /* 0x000fe20000010000 */
[----:B------:R-:W-:Y:S01]  /*b2e0*/  MOV R182, R157 ;  /* 0x0000009d00b67202 */ /* 0x000fe20000000f00 */
[----:B------:R-:W-:Y:S01]  /*b2f0*/  FADD.FTZ R0, R209, R132 ;  /* 0x00000084d1007221 */ /* 0x000fe20000010000 */
[-C--:B-1----:R-:W-:Y:S01]  /*b300*/  HMMA.16816.F32.BF16 R84, R140, R144.reuse, R84 ;  /* 0x000000908c54723c */ /* 0x082fe20000041854 */
[----:B------:R-:W-:Y:S02]  /*b310*/  LDSM.16.MT88.4 R156, [R229+0x1000] ;  /* 0x00100000e59c783b */ /* 0x000fe40000004200 */
[----:B------:R-:W-:Y:S01]  /*b320*/  FADD.FTZ R132, R248, R2 ;  /* 0x00000002f8847221 */ /* 0x000fe20000010000 */
[----:B------:R-:W1:Y:S01]  /*b330*/  MUFU.EX2 R138, R235 ;  /* 0x000000eb008a7308 */ /* 0x000e620000000800 */
[----:B------:R-:W-:Y:S01]  /*b340*/  FADD.FTZ R2, R242, R133 ;  /* 0x00000085f2027221 */ /* 0x000fe20000010000 */
[----:B----4-:R-:W-:Y:S01]  /*b350*/  F2FP.BF16.PACK_AB R209, R245, R246 ;  /* 0x000000f6f5d1723e */ /* 0x010fe200000010ff */
[----:B------:R-:W-:Y:S01]  /*b360*/  FADD.FTZ R3, R168, R3 ;  /* 0x00000003a8037221 */ /* 0x000fe20000010000 */
[C---:B------:R-:W-:Y:S04]  /*b370*/  HMMA.16816.F32.BF16 R88, R148.reuse, R144, R88 ;  /* 0x000000909458723c */ /* 0x040fe80000041858 */
[----:B------:R-:W-:Y:S01]  /*b380*/  MOV R168, R195 ;  /* 0x000000c300a87202 */ /* 0x000fe20000000f00 */
[----:B------:R-:W-:Y:S01]  /*b390*/  FADD.FTZ R132, R169, R132 ;  /* 0x00000084a9847221 */ /* 0x000fe20000010000 */
[----:B------:R-:W-:Y:S01]  /*b3a0*/  MOV R169, R194 ;  /* 0x000000c200a97202 */ /* 0x000fe20000000f00 */
[----:B------:R-:W-:Y:S01]  /*b3b0*/  FADD.FTZ R3, R171, R3 ;  /* 0x00000003ab037221 */ /* 0x000fe20000010000 */
[-C--:B------:R-:W-:Y:S01]  /*b3c0*/  HMMA.16816.F32.BF16 R92, R148, R146.reuse, R92 ;  /* 0x00000092945c723c */ /* 0x080fe2000004185c */
[----:B------:R-:W3:Y:S01]  /*b3d0*/  MUFU.EX2 R182, R182 ;  /* 0x000000b600b67308 */ /* 0x000ee20000000800 */
[----:B--2---:R2:W5:Y:S02]  /*b3e0*/  LDL.LU R231, [R1+0x80] ;  /* 0x0000800001e77983 */ /* 0x0045640000300800 */
[----:B------:R-:W-:Y:S01]  /*b3f0*/  MOV R171, R193 ;  /* 0x000000c100ab7202 */ /* 0x000fe20000000f00 */
[----:B------:R-:W-:Y:S01]  /*b400*/  FADD.FTZ R133, R173, R132 ;  /* 0x00000084ad857221 */ /* 0x000fe20000010000 */
[----:B------:R2:W5:Y:S01]  /*b410*/  LDL.LU R241, [R1+0x7c] ;  /* 0x00007c0001f17983 */ /* 0x0005620000300800 */
[----:B------:R-:W-:Y:S01]  /*b420*/  MOV R173, R186 ;  /* 0x000000ba00ad7202 */ /* 0x000fe20000000f00 */
[C---:B------:R-:W-:Y:S02]  /*b430*/  HMMA.16816.F32.BF16 R96, R140.reuse, R146, R96 ;  /* 0x000000928c60723c */ /* 0x040fe40000041860 */
[----:B------:R-:W4:Y:S01]  /*b440*/  LDSM.16.MT88.4 R144, [R229+0x2800] ;  /* 0x00280000e590783b */ /* 0x000f220000004200 */
[----:B------:R2:W2:Y:S01]  /*b450*/  MUFU.EX2 R249, R206 ;  /* 0x000000ce00f97308 */ /* 0x0004a20000000800 */
[----:B------:R-:W-:Y:S01]  /*b460*/  FADD.FTZ R133, R170, R133 ;  /* 0x00000085aa857221 */ /* 0x000fe20000010000 */
[----:B------:R-:W-:Y:S01]  /*b470*/  MOV R170, R192 ;  /* 0x000000c000aa7202 */ /* 0x000fe20000000f00 */
[----:B------:R-:W-:Y:S01]  /*b480*/  FADD.FTZ R2, R164, R2 ;  /* 0x00000002a4027221 */ /* 0x000fe20000010000 */
[----:B-1----:R-:W-:Y:S01]  /*b490*/  F2FP.BF16.PACK_AB R211, R138, R139 ;  /* 0x0000008b8ad3723e */ /* 0x002fe200000010ff */
[----:B------:R-:W-:Y:S02]  /*b4a0*/  FADD.FTZ R0, R210, R0 ;  /* 0x00000000d2007221 */ /* 0x000fe40000010000 */
[----:B------:R1:W5:Y:S02]  /*b4b0*/  LDL.LU R242, [R1+0x78] ;  /* 0x0000780001f27983 */ /* 0x0003640000300800 */
[----:B------:R-:W-:Y:S01]  /*b4c0*/  FADD.FTZ R0, R165, R0 ;  /* 0x00000000a5007221 */ /* 0x000fe20000010000 */
[----:B------:R1:W1:Y:S01]  /*b4d0*/  MUFU.EX2 R248, R207 ;  /* 0x000000cf00f87308 */ /* 0x0002620000000800 */
[----:B------:R1:W5:Y:S01]  /*b4e0*/  LDL.LU R243, [R1+0x74] ;  /* 0x0000740001f37983 */ /* 0x0003620000300800 */
[----:B------:R-:W-:Y:S01]  /*b4f0*/  FADD.FTZ R132, R166, R2 ;  /* 0x00000002a6847221 */ /* 0x000fe20000010000 */
[----:B---3--:R-:W-:Y:S02]  /*b500*/  F2FP.BF16.PACK_AB R205, R182, R251 ;  /* 0x000000fbb6cd723e */ /* 0x008fe400000010ff */
[----:B------:R3:W5:Y:S01]  /*b510*/  LDL.LU R235, [R1+0x70] ;  /* 0x0000700001eb7983 */ /* 0x0007620000300800 */
[----:B------:R-:W-:Y:S02]  /*b520*/  IMAD.MOV.U32 R166, RZ, RZ, R188 ;  /* 0x000000ffffa67224 */ /* 0x000fe400078e00bc */
[----:B------:R-:W-:Y:S01]  /*b530*/  FADD.FTZ R2, R167, R0 ;  /* 0x00000000a7027221 */ /* 0x000fe20000010000 */
[----:B------:R-:W-:Y:S01]  /*b540*/  MOV R167, R187 ;  /* 0x000000bb00a77202 */ /* 0x000fe20000000f00 */
[----:B------:R-:W-:Y:S02]  /*b550*/  FADD.FTZ R0, R175, R3 ;  /* 0x00000003af007221 */ /* 0x000fe40000010000 */
[----:B------:R-:W-:Y:S01]  /*b560*/  IMAD.MOV.U32 R175, RZ, RZ, R184 ;  /* 0x000000ffffaf7224 */ /* 0x000fe200078e00b8 */
[----:B--2---:R-:W-:Y:S01]  /*b570*/  F2FP.BF16.PACK_AB R206, R197, R179 ;  /* 0x000000b3c5ce723e */ /* 0x004fe200000010ff */
[----:B------:R-:W-:Y:S01]  /*b580*/  FADD.FTZ R165, R172, R132 ;  /* 0x00000084aca57221 */ /* 0x000fe20000010000 */
[----:B------:R-:W-:Y:S01]  /*b590*/  F2FP.BF16.PACK_AB R208, R249, R252 ;  /* 0x000000fcf9d0723e */ /* 0x000fe200000010ff */
[----:B------:R-:W-:Y:S02]  /*b5a0*/  FADD.FTZ R164, R174, R2 ;  /* 0x00000002aea47221 */ /* 0x000fe40000010000 */
[----:B------:R-:W-:Y:S02]  /*b5b0*/  FADD.FTZ R3, R177, R133 ;  /* 0x00000085b1037221 */ /* 0x000fe40000010000 */
[----:B------:R-:W-:Y:S01]  /*b5c0*/  FADD.FTZ R132, R176, R0 ;  /* 0x00000000b0847221 */ /* 0x000fe20000010000 */
[----:B------:R-:W-:Y:S01]  /*b5d0*/  MOV R0, R190 ;  /* 0x000000be00007202 */ /* 0x000fe20000000f00 */
[----:B------:R-:W-:Y:S01]  /*b5e0*/  IMAD.MOV.U32 R2, RZ, RZ, R189 ;  /* 0x000000ffff027224 */ /* 0x000fe200078e00bd */
[----:B-1----:R-:W-:Y:S02]  /*b5f0*/  F2FP.BF16.PACK_AB R207, R198, R178 ;  /* 0x000000b2c6cf723e */ /* 0x002fe400000010ff */
[----:B------:R-:W-:Y:S01]  /*b600*/  F2FP.BF16.PACK_AB R210, R247, R248 ;  /* 0x000000f8f7d2723e */ /* 0x000fe200000010ff */
[-C--:B----4-:R-:W-:Y:S08]  /*b610*/  HMMA.16816.F32.BF16 R100, R140, R144.reuse, R100 ;  /* 0x000000908c64723c */ /* 0x090ff00000041864 */
[C---:B------:R-:W-:Y:S08]  /*b620*/  HMMA.16816.F32.BF16 R104, R148.reuse, R144, R104 ;  /* 0x000000909468723c */ /* 0x040ff00000041868 */
[-C--:B------:R-:W-:Y:S08]  /*b630*/  HMMA.16816.F32.BF16 R108, R148, R146.reuse, R108 ;  /* 0x00000092946c723c */ /* 0x080ff0000004186c */
[C---:B------:R-:W-:Y:S01]  /*b640*/  HMMA.16816.F32.BF16 R112, R140.reuse, R146, R112 ;  /* 0x000000928c70723c */ /* 0x040fe20000041870 */
[----:B------:R-:W1:Y:S07]  /*b650*/  LDSM.16.MT88.4 R144, [R228+0x2800] ;  /* 0x00280000e490783b */ /* 0x000e6e0000004200 */
[-C--:B-1----:R-:W-:Y:S08]  /*b660*/  HMMA.16816.F32.BF16 R116, R140, R144.reuse, R116 ;  /* 0x000000908c74723c */ /* 0x082ff00000041874 */
[C---:B------:R-:W-:Y:S07]  /*b670*/  HMMA.16816.F32.BF16 R120, R148.reuse, R144, R120 ;  /* 0x000000909478723c */ /* 0x040fee0000041878 */
[----:B------:R-:W-:Y:S01]  /*b680*/  F2FP.BF16.PACK_AB R144, R201, R181 ;  /* 0x000000b5c990723e */ /* 0x000fe200000010ff */
[-C--:B------:R-:W-:Y:S01]  /*b690*/  HMMA.16816.F32.BF16 R124, R148, R146.reuse, R124 ;  /* 0x00000092947c723c */ /* 0x080fe2000004187c */
[----:B------:R-:W1:Y:S03]  /*b6a0*/  LDSM.16.MT88.4 R148, [R225+0x1000] ;  /* 0x00100000e194783b */ /* 0x000e660000004200 */
[----:B------:R-:W-:Y:S04]  /*b6b0*/  F2FP.BF16.PACK_AB R145, R200, R196 ;  /* 0x000000c4c891723e */ /* 0x000fe800000010ff */
[----:B------:R-:W-:Y:S07]  /*b6c0*/  HMMA.16816.F32.BF16 R128, R140, R146, R128 ;  /* 0x000000928c80723c */ /* 0x000fee0000041880 */
[----:B------:R-:W-:Y:S02]  /*b6d0*/  F2FP.BF16.PACK_AB R142, R187, R195 ;  /* 0x000000c3bb8e723e */ /* 0x000fe400000010ff */
[----:B------:R-:W-:Y:S03]  /*b6e0*/  F2FP.BF16.PACK_AB R141, R203, R180 ;  /* 0x000000b4cb8d723e */ /* 0x000fe600000010ff */
[----:B------:R-:W-:Y:S02]  /*b6f0*/  F2FP.BF16.PACK_AB R143, R192, R194 ;  /* 0x000000c2c08f723e */ /* 0x000fe400000010ff */
[----:B------:R-:W-:Y:S02]  /*b700*/  F2FP.BF16.PACK_AB R140, R199, R191 ;  /* 0x000000bfc78c723e */ /* 0x000fe400000010ff */
[----:B------:R-:W-:Y:S02]  /*b710*/  F2FP.BF16.PACK_AB R146, R186, R193 ;  /* 0x000000c1ba92723e */ /* 0x000fe400000010ff */
[----:B------:R-:W-:Y:S01]  /*b720*/  LDSM.16.MT88.4 R192, [R229+0x1800] ;  /* 0x00180000e5c0783b */ /* 0x000fe20000004200 */
[----:B------:R-:W-:Y:S02]  /*b730*/  F2FP.BF16.PACK_AB R147, R184, R188 ;  /* 0x000000bcb893723e */ /* 0x000fe400000010ff */
[----:B------:R-:W-:Y:S05]  /*b740*/  MOV R188, R185 ;  /* 0x000000b900bc7202 */ /* 0x000fea0000000f00 */
[----:B------:R-:W-:Y:S01]  /*b750*/  LDSM.16.MT88.4 R184, [R226+0x1800] ;  /* 0x00180000e2b8783b */ /* 0x000fe20000004200 */
[-C--:B-1----:R-:W-:Y:S08]  /*b760*/  HMMA.16816.F32.BF16 R4, R140, R148.reuse, R4 ;  /* 0x000000948c04723c */ /* 0x082ff00000041804 */
[C---:B------:R-:W-:Y:S08]  /*b770*/  HMMA.16816.F32.BF16 R8, R144.reuse, R148, R8 ;  /* 0x000000949008723c */ /* 0x040ff00000041808 */
[-C--:B------:R-:W-:Y:S08]  /*b780*/  HMMA.16816.F32.BF16 R12, R144, R150.reuse, R12 ;  /* 0x00000096900c723c */ /* 0x080ff0000004180c */
[C---:B------:R-:W-:Y:S01]  /*b790*/  HMMA.16816.F32.BF16 R16, R140.reuse, R150, R16 ;  /* 0x000000968c10723c */ /* 0x040fe20000041810 */
[----:B------:R-:W1:Y:S07]  /*b7a0*/  LDSM.16.MT88.4 R148, [R225+0x3000] ;  /* 0x00300000e194783b */ /* 0x000e6e0000004200 */
[-C--:B------:R-:W-:Y:S08]  /*b7b0*/  HMMA.16816.F32.BF16 R20, R140, R152.reuse, R20 ;  /* 0x000000988c14723c */ /* 0x080ff00000041814 */
[C---:B------:R-:W-:Y:S08]  /*b7c0*/  HMMA.16816.F32.BF16 R24, R144.reuse, R152, R24 ;  /* 0x000000989018723c */ /* 0x040ff00000041818 */
[-C--:B------:R-:W-:Y:S08]  /*b7d0*/  HMMA.16816.F32.BF16 R28, R144, R154.reuse, R28 ;  /* 0x0000009a901c723c */ /* 0x080ff0000004181c */
[C---:B------:R-:W-:Y:S01]  /*b7e0*/  HMMA.16816.F32.BF16 R32, R140.reuse, R154, R32 ;  /* 0x0000009a8c20723c */ /* 0x040fe20000041820 */
[----:B------:R-:W2:Y:S07]  /*b7f0*/  LDSM.16.MT88.4 R152, [R226+0x3000] ;  /* 0x00300000e298783b */ /* 0x000eae0000004200 */
        /* <DEDUP_REMOVED lines=9> */
[----:B------:R-:W3:Y:S07]  /*b890*/  LDSM.16.MT88.4 R160, [R228+0x3000] ;  /* 0x00300000e4a0783b */ /* 0x000eee0000004200 */
[-C--:B-1----:R-:W-:Y:S08]  /*b8a0*/  HMMA.16816.F32.BF16 R68, R140, R148.reuse, R68 ;  /* 0x000000948c44723c */ /* 0x082ff00000041844 */
[C---:B------:R-:W-:Y:S08]  /*b8b0*/  HMMA.16816.F32.BF16 R72, R144.reuse, R148, R72 ;  /* 0x000000949048723c */ /* 0x040ff00000041848 */
[-C--:B------:R-:W-:Y:S08]  /*b8c0*/  HMMA.16816.F32.BF16 R76, R144, R150.reuse, R76 ;  /* 0x00000096904c723c */ /* 0x080ff0000004184c */
[C---:B------:R-:W-:Y:S08]  /*b8d0*/  HMMA.16816.F32.BF16 R80, R140.reuse, R150, R80 ;  /* 0x000000968c50723c */ /* 0x040ff00000041850 */
[-C--:B--2---:R-:W-:Y:S08]  /*b8e0*/  HMMA.16816.F32.BF16 R84, R140, R152.reuse, R84 ;  /* 0x000000988c54723c */ /* 0x084ff00000041854 */
        /* <DEDUP_REMOVED lines=8> */
[----:B------:R-:W-:Y:S01]  /*b970*/  MOV R157, R203 ;  /* 0x000000cb009d7202 */ /* 0x000fe20000000f00 */
[----:B------:R-:W-:Y:S03]  /*b980*/  IMAD.MOV.U32 R133, RZ, RZ, R156 ;  /* 0x000000ffff857224 */ /* 0x000fe600078e009c */
[C---:B------:R-:W-:Y:S07]  /*b990*/  HMMA.16816.F32.BF16 R112, R140.reuse, R158, R112 ;  /* 0x0000009e8c70723c */ /* 0x040fee0000041870 */
[----:B------:R-:W-:Y:S01]  /*b9a0*/  IMAD.MOV.U32 R158, RZ, RZ, R200 ;  /* 0x000000ffff9e7224 */ /* 0x000fe200078e00c8 */
[-C--:B---3--:R-:W-:Y:S04]  /*b9b0*/  HMMA.16816.F32.BF16 R116, R140, R160.reuse, R116 ;  /* 0x000000a08c74723c */ /* 0x088fe80000041874 */
[----:B------:R-:W-:Y:S02]  /*b9c0*/  MOV R159, R201 ;  /* 0x000000c9009f7202 */ /* 0x000fe40000000f00 */
[----:B------:R-:W2:Y:S02]  /*b9d0*/  LDSM.16.MT88.4 R200, [R228+0x1800] ;  /* 0x00180000e4c8783b */ /* 0x000ea40000004200 */
[C---:B------:R-:W-:Y:S08]  /*b9e0*/  HMMA.16816.F32.BF16 R120, R144.reuse, R160, R120 ;  /* 0x000000a09078723c */ /* 0x040ff00000041878 */
[-C--:B------:R-:W-:Y:S08]  /*b9f0*/  HMMA.16816.F32.BF16 R124, R144, R162.reuse, R124 ;  /* 0x000000a2907c723c */ /* 0x080ff0000004187c */
[----:B------:R-:W-:Y:S08]  /*ba00*/  HMMA.16816.F32.BF16 R128, R140, R162, R128 ;  /* 0x000000a28c80723c */ /* 0x000ff00000041880 */
[-C--:B-1----:R-:W-:Y:S01]  /*ba10*/  HMMA.16816.F32.BF16 R140, R204, R152.reuse, R4 ;  /* 0x00000098cc8c723c */ /* 0x082fe20000041804 */
[----:B------:R-:W1:Y:S07]  /*ba20*/  LDSM.16.MT88.4 R4, [R228+0x3800] ;  /* 0x00380000e404783b */ /* 0x000e6e0000004200 */
[C---:B------:R-:W-:Y:S07]  /*ba30*/  HMMA.16816.F32.BF16 R144, R208.reuse, R152, R8 ;  /* 0x00000098d090723c */ /* 0x040fee0000041808 */
[----:B------:R-:W-:Y:S01]  /*ba40*/  MOV R9, R159 ;  /* 0x0000009f00097202 */ /* 0x000fe20000000f00 */
[-C--:B------:R-:W-:Y:S04]  /*ba50*/  HMMA.16816.F32.BF16 R148, R208, R154.reuse, R12 ;  /* 0x0000009ad094723c */ /* 0x080fe8000004180c */
[----:B------:R-:W-:Y:S02]  /*ba60*/  MOV R10, R157 ;  /* 0x0000009d000a7202 */ /* 0x000fe40000000f00 */
[----:B------:R-:W-:Y:S01]  /*ba70*/  MOV R11, R199 ;  /* 0x000000c7000b7202 */ /* 0x000fe20000000f00 */
[----:B------:R-:W-:Y:S01]  /*ba80*/  IMAD.MOV.U32 R14, RZ, RZ, R197 ;  /* 0x000000ffff0e7224 */ /* 0x000fe200078e00c5 */
[C---:B------:R-:W-:Y:S04]  /*ba90*/  HMMA.16816.F32.BF16 R160, R204.reuse, R154, R16 ;  /* 0x0000009acca0723c */ /* 0x040fe80000041810 */
[----:B------:R-:W-:Y:S01]  /*baa0*/  MOV R8, R191 ;  /* 0x000000bf00087202 */ /* 0x000fe20000000f00 */
[----:B------:R-:W-:Y:S01]  /*bab0*/  IMAD.MOV.U32 R13, RZ, RZ, R178 ;  /* 0x000000ffff0d7224 */ /* 0x000fe200078e00b2 */
[----:B------:R-:W-:Y:S02]  /*bac0*/  MOV R15, R198 ;  /* 0x000000c6000f7202 */ /* 0x000fe40000000f00 */
[----:B------:R-:W-:Y:S01]  /*bad0*/  MOV R17, R175 ;  /* 0x000000af00117202 */ /* 0x000fe20000000f00 */
[----:B------:R-:W-:Y:S03]  /*bae0*/  FADD.FTZ R8, R8, R132 ;  /* 0x0000008408087221 */ /* 0x000fe60000010000 */
[----:B------:R-:W-:Y:S01]  /*baf0*/  MOV R16, R173 ;  /* 0x000000ad00107202 */ /* 0x000fe20000000f00 */
[----:B------:R-:W-:Y:S01]  /*bb00*/  FADD.FTZ R11, R11, R8 ;  /* 0x000000080b0b7221 */ /* 0x000fe20000010000 */
[-C--:B------:R-:W-:Y:S03]  /*bb10*/  HMMA.16816.F32.BF16 R172, R204, R184.reuse, R20 ;  /* 0x000000b8ccac723c */ /* 0x080fe60000041814 */
[----:B------:R-:W-:Y:S02]  /*bb20*/  MOV R12, R179 ;  /* 0x000000b3000c7202 */ /* 0x000fe40000000f00 */
[----:B------:R-:W-:Y:S02]  /*bb30*/  MOV R18, R183 ;  /* 0x000000b700127202 */ /* 0x000fe40000000f00 */
[----:B------:R-:W-:Y:S01]  /*bb40*/  MOV R19, R182 ;  /* 0x000000b600137202 */ /* 0x000fe20000000f00 */
[C---:B------:R-:W-:Y:S04]  /*bb50*/  HMMA.16816.F32.BF16 R152, R208.reuse, R184, R24 ;  /* 0x000000b8d098723c */ /* 0x040fe80000041818 */
[----:B------:R-:W-:Y:S01]  /*bb60*/  MOV R22, R167 ;  /* 0x000000a700167202 */ /* 0x000fe20000000f00 */
[----:B------:R-:W-:Y:S01]  /*bb70*/  IMAD.MOV.U32 R23, RZ, RZ, R170 ;  /* 0x000000ffff177224 */ /* 0x000fe200078e00aa */
[----:B------:R-:W-:Y:S01]  /*bb80*/  MOV R21, R166 ;  /* 0x000000a600157202 */ /* 0x000fe20000000f00 */
[----:B------:R-:W-:Y:S01]  /*bb90*/  IMAD.MOV.U32 R27, RZ, RZ, R169 ;  /* 0x000000ffff1b7224 */ /* 0x000fe200078e00a9 */
[----:B------:R-:W-:Y:S02]  /*bba0*/  MOV R25, R158 ;  /* 0x0000009e00197202 */ /* 0x000fe40000000f00 */
[-C--:B------:R-:W-:Y:S03]  /*bbb0*/  HMMA.16816.F32.BF16 R156, R208, R186.reuse, R28 ;  /* 0x000000bad09c723c */ /* 0x080fe6000004181c */
[----:B------:R-:W-:Y:S02]  /*bbc0*/  MOV R20, R171 ;  /* 0x000000ab00147202 */ /* 0x000fe40000000f00 */
[----:B------:R-:W-:Y:S02]  /*bbd0*/  MOV R26, R168 ;  /* 0x000000a8001a7202 */ /* 0x000fe40000000f00 */
[----:B------:R-:W-:Y:S01]  /*bbe0*/  MOV R24, R196 ;  /* 0x000000c400187202 */ /* 0x000fe20000000f00 */
[C---:B------:R-:W-:Y:S01]  /*bbf0*/  HMMA.16816.F32.BF16 R184, R204.reuse, R186, R32 ;  /* 0x000000baccb8723c */ /* 0x040fe20000041820 */
[----:B------:R-:W3:Y:S03]  /*bc00*/  LDL R34, [R1+0x3c] ;  /* 0x00003c0001227983 */ /* 0x000ee60000100800 */
[----:B------:R-:W-:Y:S01]  /*bc10*/  MOV R28, R165 ;  /* 0x000000a5001c7202 */ /* 0x000fe20000000f00 */
[----:B------:R-:W-:Y:S01]  /*bc20*/  IMAD.MOV.U32 R29, RZ, RZ, R164 ;  /* 0x000000ffff1d7224 */ /* 0x000fe200078e00a4 */
[----:B------:R-:W-:Y:S02]  /*bc30*/  MOV R31, R181 ;  /* 0x000000b5001f7202 */ /* 0x000fe40000000f00 */
[----:B------:R-:W-:Y:S01]  /*bc40*/  MOV R35, R188 ;  /* 0x000000bc00237202 */ /* 0x000fe20000000f00 */
[----:B------:R-:W-:Y:S01]  /*bc50*/  FADD.FTZ R2, R2, R28 ;  /* 0x0000001c02027221 */ /* 0x000fe20000010000 */
[-C--:B------:R-:W-:Y:S03]  /*bc60*/  HMMA.16816.F32.BF16 R188, R204, R192.reuse, R36 ;  /* 0x000000c0ccbc723c */ /* 0x080fe60000041824 */
[----:B------:R-:W-:Y:S01]  /*bc70*/  FADD.FTZ R2, R31, R2 ;  /* 0x000000021f027221 */ /* 0x000fe20000010000 */
[----:B------:R-:W-:Y:S01]  /*bc80*/  MOV R30, R180 ;  /* 0x000000b4001e7202 */ /* 0x000fe20000000f00 */
[----:B------:R-:W-:Y:S01]  /*bc90*/  FADD.FTZ R0, R0, R29 ;  /* 0x0000001d00007221 */ /* 0x000fe20000010000 */
[----:B------:R-:W-:Y:S01]  /*bca0*/  MOV R132, R137 ;  /* 0x0000008900847202 */ /* 0x000fe20000000f00 */
        /* <DEDUP_REMOVED lines=10> */
[-C--:B--2---:R-:W-:Y:S04]  /*bd50*/  HMMA.16816.F32.BF16 R196, R204, R200.reuse, R52 ;  /* 0x000000c8ccc4723c */ /* 0x084fe80000041834 */
[----:B------:R-:W-:Y:S02]  /*bd60*/  FADD.FTZ R0, R20, R9 ;  /* 0x0000000914007221 */ /* 0x000fe40000010000 */
[----:B------:R-:W-:Y:S02]  /*bd70*/  FADD.FTZ R9, R21, R8 ;  /* 0x0000000815097221 */ /* 0x000fe40000010000 */
[C---:B------:R-:W-:Y:S04]  /*bd80*/  HMMA.16816.F32.BF16 R176, R208.reuse, R200, R56 ;  /* 0x000000c8d0b0723c */ /* 0x040fe80000041838 */
[----:B------:R-:W-:Y:S02]  /*bd90*/  FADD.FTZ R8, R22, R3 ;  /* 0x0000000316087221 */ /* 0x000fe40000010000 */
[----:B------:R-:W-:Y:S02]  /*bda0*/  FADD.FTZ R3, R17, R9 ;  /* 0x0000000911037221 */ /* 0x000fe40000010000 */
[-C--:B------:R-:W-:Y:S04]  /*bdb0*/  HMMA.16816.F32.BF16 R180, R208, R202.reuse, R60 ;  /* 0x000000cad0b4723c */ /* 0x080fe8000004183c */
[----:B------:R-:W-:Y:S04]  /*bdc0*/  FADD.FTZ R3, R246, R3 ;  /* 0x00000003f6037221 */ /* 0x000fe80000010000 */
[C---:B------:R-:W-:Y:S04]  /*bdd0*/  HMMA.16816.F32.BF16 R200, R204.reuse, R202, R64 ;  /* 0x000000caccc8723c */ /* 0x040fe80000041840 */
[----:B------:R-:W-:Y:S04]  /*bde0*/  FADD.FTZ R3, R245, R3 ;  /* 0x00000003f5037221 */ /* 0x000fe80000010000 */
        /* <DEDUP_REMOVED lines=11> */
[C---:B------:R-:W-:Y:S07]  /*bea0*/  HMMA.16816.F32.BF16 R112, R204.reuse, R222, R112 ;  /* 0x000000decc70723c */ /* 0x040fee0000041870 */
[-C--:B------:R-:W-:Y:S01]  /*beb0*/  MOV R222, R133.reuse ;  /* 0x0000008500de7202 */ /* 0x080fe20000000f00 */
[-C--:B-1----:R-:W-:Y:S08]  /*bec0*/  HMMA.16816.F32.BF16 R116, R204, R4.reuse, R116 ;  /* 0x00000004cc74723c */ /* 0x082ff00000041874 */
        /* <DEDUP_REMOVED lines=22> */
[----:B------:R-:W-:Y:S01]  /*c030*/  IMAD.MOV.U32 R139, RZ, RZ, R134 ;  /* 0x000000ffff8b7224 */ /* 0x000fe200078e0086 */
[----:B------:R1:W-:Y:S01]  /*c040*/  STL [R1+0x10], R3 ;  /* 0x0000100301007387 */ /* 0x0003e20000100800 */
[----:B------:R-:W-:Y:S02]  /*c050*/  MOV R133, R136 ;  /* 0x0000008800857202 */ /* 0x000fe40000000f00 */
[----:B------:R-:W-:Y:S01]  /*c060*/  MOV R138, R135 ;  /* 0x00000087008a7202 */ /* 0x000fe20000000f00 */
[----:B------:R1:W-:Y:S04]  /*c070*/  STL [R1+0x14], R2 ;  /* 0x0000140201007387 */ /* 0x0003e80000100800 */
[----:B------:R1:W-:Y:S01]  /*c080*/  STL [R1], R0 ;  /* 0x0000000001007387 */ /* 0x0003e20000100800 */
[----:B---3--:R-:W-:Y:S11]  /*c090*/  ISETP.GT.AND P0, PT, R35, R34, PT ;  /* 0x000000222300720c */ /* 0x008ff60003f04270 */
[----:B------:R-:W-:Y:S02]  /*c0a0*/  @!UPT UIADD3 URZ, URZ, URZ, URZ ;  /* 0x0000003f3f3ff290 */ /* 0x000fe4000fffe03f */
[----:B-1----:R-:W-:-:S05]  /*c0b0*/  @P0 BRA `(.L_x_959) ;  /* 0xffffade000000947 */ /* 0x002fca000383ffff */
.L_x_958:
[----:B-1----:R-:W2:Y:S02]  /*c0c0*/  LDL R0, [R1+0x18] ;  /* 0x0000180001007983 */ /* 0x002ea40000100800 */
[----:B--2---:R-:W-:-:S13]  /*c0d0*/  ISETP.GE.AND P0, PT, R222, R0, PT ;  /* 0x00000000de00720c */ /* 0x004fda0003f06270 */
[----:B------:R-:W-:Y:S05]  /*c0e0*/  @!P0 BRA `(.L_x_960) ;  /* 0x0000490000008947 */ /* 0x000fea0003800000 */
[----:B------:R-:W-:Y:S01]  /*c0f0*/  IMAD.MOV.U32 R132, RZ, RZ, R136 ;  /* 0x000000ffff847224 */ /* 0x000fe200078e0088 */
[----:B------:R-:W-:Y:S01]  /*c100*/  MOV R139, R134 ;  /* 0x00000086008b7202 */ /* 0x000fe20000000f00 */
[----:B------:R-:W-:Y:S01]  /*c110*/  IMAD.MOV.U32 R3, RZ, RZ, R137 ;  /* 0x000000ffff037224 */ /* 0x000fe200078e0089 */
[----:B------:R-:W-:Y:S02]  /*c120*/  MOV R138, R135 ;  /* 0x00000087008a7202 */ /* 0x000fe40000000f00 */
.L_x_961:
[----:B------:R-:W-:Y:S04]  /*c130*/  DEPBAR.LE SB0, 0x0 ;  /* 0x000080000000791a */ /* 0x000fe80000000000 */
[----:B------:R-:W-:Y:S01]  /*c140*/  WARPSYNC 0xffffffff ;  /* 0xffffffff00007948 */ /* 0x000fe20003800000 */
[----:B------:R-:W-:Y:S01]  /*c150*/  BAR.SYNC.DEFER_BLOCKING 0x0 ;  /* 0x0000000000007b1d */ /* 0x000fe20000010000 */
[----:B--2---:R-:W-:Y:S01]  /*c160*/  SHF.R.S32.HI R0, RZ, 0x1f, R222 ;  /* 0x0000001fff007819 */ /* 0x004fe200000114de */
[----:B------:R-:W-:Y:S01]  /*c170*/  IMAD.WIDE.U32 R134, R222, c[0x0][0x208], RZ ;  /* 0x00008200de867a25 */ /* 0x000fe200078e00ff */
[----:B------:R-:W-:Y:S02]  /*c180*/  MOV R137, c[0x0][0x208] ;  /* 0x0000820000897a02 */ /* 0x000fe40000000f00 */
[----:B------:R-:W-:Y:S01]  /*c190*/  MOV R219, 0x5 ;  /* 0x0000000500db7802 */ /* 0x000fe20000000f00 */
[----:B------:R-:W-:Y:S04]  /*c1a0*/  IMAD R0, R0, c[0x0][0x208], RZ ;  /* 0x0000820000007a24 */ /* 0x000fe800078e02ff */
[----:B------:R-:W-:Y:S05]  /*c1b0*/  IMAD R0, R222, c[0x0][0x20c], R0 ;  /* 0x00008300de007a24 */ /* 0x000fea00078e0200 */
[----:B------:R-:W-:Y:S02]  /*c1c0*/  IADD3 R133, R135, R0, RZ ;  /* 0x0000000087857210 */ /* 0x000fe40007ffe0ff */
[C---:B------:R-:W-:Y:S02]  /*c1d0*/  SHF.L.U32 R0, R134.reuse, 0x6, RZ ;  /* 0x0000000686007819 */ /* 0x040fe400000006ff */
[----:B------:R-:W-:Y:S02]  /*c1e0*/  SHF.L.U64.HI R133, R134, 0x6, R133 ;  /* 0x0000000686857819 */ /* 0x000fe40000010285 */
[----:B------:R-:W-:Y:S01]  /*c1f0*/  SHF.L.U32 R135, R137, 0x5, RZ ;  /* 0x0000000589877819 */ /* 0x000fe200000006ff */
[----:B-----5:R-:W-:Y:S08]  /*c200*/  LDSM.16.M88.4 R64, [R231] ;  /* 0x00000000e740783b */ /* 0x020ff00000000200 */
[----:B------:R-:W1:Y:S08]  /*c210*/  LDSM.16.M88.4 R16, [R224] ;  /* 0x00000000e010783b */ /* 0x000e700000000200 */
[----:B------:R-:W2:Y:S08]  /*c220*/  LDSM.16.M88.4 R60, [R231+0x2000] ;  /* 0x00200000e73c783b */ /* 0x000eb00000000200 */
[----:B------:R-:W3:Y:S08]  /*c230*/  LDSM.16.M88.4 R32, [R224+0x800] ;  /* 0x00080000e020783b */ /* 0x000ef00000000200 */
[----:B------:R-:W4:Y:S06]  /*c240*/  LDL.64 R216, [R1+0x30] ;  /* 0x0000300001d87983 */ /* 0x000f2c0000100a00 */
[----:B------:R-:W3:Y:S08]  /*c250*/  LDSM.16.M88.4 R48, [R224+0x1000] ;  /* 0x00100000e030783b */ /* 0x000ef00000000200 */
[----:B------:R-:W4:Y:S01]  /*c260*/  LDL R136, [R1+0x38] ;  /* 0x0000380001887983 */ /* 0x000f220000100800 */
[-C--:B-1----:R-:W-:Y:S03]  /*c270*/  HMMA.16816.F32.BF16 R4, R64, R16.reuse, RZ ;  /* 0x000000104004723c */ /* 0x082fe600000418ff */
[----:B------:R-:W1:Y:S05]  /*c280*/  LDSM.16.M88.4 R204, [R224+0x1800] ;  /* 0x00180000e0cc783b */ /* 0x000e6a0000000200 */
[C---:B--2---:R-:W-:Y:S03]  /*c290*/  HMMA.16816.F32.BF16 R8, R60.reuse, R16, RZ ;  /* 0x000000103c08723c */ /* 0x044fe600000418ff */
[----:B------:R-:W-:Y:S05]  /*c2a0*/  LDSM.16.M88.4 R208, [R233] ;  /* 0x00000000e9d0783b */ /* 0x000fea0000000200 */
[-C--:B------:R-:W-:Y:S03]  /*c2b0*/  HMMA.16816.F32.BF16 R12, R60, R18.reuse, RZ ;  /* 0x000000123c0c723c */ /* 0x080fe600000418ff */
[----:B------:R-:W2:Y:S05]  /*c2c0*/  LDSM.16.M88.4 R212, [R235] ;  /* 0x00000000ebd4783b */ /* 0x000eaa0000000200 */
[C---:B------:R-:W-:Y:S03]  /*c2d0*/  HMMA.16816.F32.BF16 R16, R64.reuse, R18, RZ ;  /* 0x000000124010723c */ /* 0x040fe600000418ff */
[----:B------:R-:W-:Y:S04]  /*c2e0*/  STL [R1+0x74], R130 ;  /* 0x0000748201007387 */ /* 0x000fe80000100800 */
[----:B------:R1:W-:Y:S01]  /*c2f0*/  STL [R1+0x70], R131 ;  /* 0x0000708301007387 */ /* 0x0003e20000100800 */
[-C--:B---3--:R-:W-:Y:S08]  /*c300*/  HMMA.16816.F32.BF16 R20, R64, R32.reuse, RZ ;  /* 0x000000204014723c */ /* 0x088ff000000418ff */
[C---:B------:R-:W-:Y:S08]  /*c310*/  HMMA.16816.F32.BF16 R24, R60.reuse, R32, RZ ;  /* 0x000000203c18723c */ /* 0x040ff000000418ff */
[-C--:B------:R-:W-:Y:S01]  /*c320*/  HMMA.16816.F32.BF16 R28, R60, R34.reuse, RZ ;  /* 0x000000223c1c723c */ /* 0x080fe200000418ff */
[----:B-1----:R-:W3:Y:S07]  /*c330*/  LDL.64 R130, [R1+0x28] ;  /* 0x0000280001827983 */ /* 0x002eee0000100a00 */
        /* <DEDUP_REMOVED lines=9> */
[----:B------:R-:W1:Y:S07]  /*c3d0*/  LDSM.16.M88.4 R204, [R233+0x2000] ;  /* 0x00200000e9cc783b */ /* 0x000e6e0000000200 */
[-C--:B--2---:R-:W-:Y:S08]  /*c3e0*/  HMMA.16816.F32.BF16 R4, R208, R212.reuse, R4 ;  /* 0x000000d4d004723c */ /* 0x084ff00000041804 */
[C---:B-1----:R-:W-:Y:S08]  /*c3f0*/  HMMA.16816.F32.BF16 R8, R204.reuse, R212, R8 ;  /* 0x000000d4cc08723c */ /* 0x042ff00000041808 */
        /* <DEDUP_REMOVED lines=8> */
[-C--:B-1----:R-:W-:Y:S04]  /*c480*/  HMMA.16816.F32.BF16 R36, R208, R212.reuse, R36 ;  /* 0x000000d4d024723c */ /* 0x082fe80000041824 */
[C---:B----4-:R-:W-:Y:S04]  /*c490*/  IADD3 R2, P1, R0.reuse, R216, RZ ;  /* 0x000000d800027210 */ /* 0x050fe80007f3e0ff */
[C---:B------:R-:W-:Y:S04]  /*c4a0*/  HMMA.16816.F32.BF16 R40, R204.reuse, R212, R40 ;  /* 0x000000d4cc28723c */ /* 0x040fe80000041828 */
[C---:B------:R-:W-:Y:S04]  /*c4b0*/  IADD3.X R134, R133.reuse, R136, RZ, P1, !PT ;  /* 0x0000008885867210 */ /* 0x040fe80000ffe4ff */
[-C--:B------:R-:W-:Y:S04]  /*c4c0*/  HMMA.16816.F32.BF16 R44, R204, R214.reuse, R44 ;  /* 0x000000d6cc2c723c */ /* 0x080fe8000004182c */
[----:B------:R-:W-:Y:S02]  /*c4d0*/  IADD3 R0, P2, P1, R0, 0x40, R216 ;  /* 0x0000004000007810 */ /* 0x000fe4000795e0d8 */
[----:B------:R-:W2:Y:S02]  /*c4e0*/  LDL R216, [R1+0x18] ;  /* 0x0000180001d87983 */ /* 0x000ea40000100800 */
[C---:B------:R-:W-:Y:S02]  /*c4f0*/  HMMA.16816.F32.BF16 R48, R208.reuse, R214, R48 ;  /* 0x000000d6d030723c */ /* 0x040fe40000041830 */
[----:B------:R-:W1:Y:S02]  /*c500*/  LDSM.16.M88.4 R212, [R241] ;  /* 0x00000000f1d4783b */ /* 0x000e640000000200 */
[----:B------:R-:W-:Y:S04]  /*c510*/  IADD3.X R133, R133, RZ, R136, P2, P1 ;  /* 0x000000ff85857210 */ /* 0x000fe800017e2488 */
[-C--:B-1----:R-:W-:Y:S08]  /*c520*/  HMMA.16816.F32.BF16 R52, R208, R212.reuse, R52 ;  /* 0x000000d4d034723c */ /* 0x082ff00000041834 */
[C---:B------:R-:W-:Y:S08]  /*c530*/  HMMA.16816.F32.BF16 R56, R204.reuse, R212, R56 ;  /* 0x000000d4cc38723c */ /* 0x040ff00000041838 */
[-C--:B------:R-:W-:Y:S07]  /*c540*/  HMMA.16816.F32.BF16 R60, R204, R214.reuse, R60 ;  /* 0x000000d6cc3c723c */ /* 0x080fee000004183c */
[C---:B------:R-:W-:Y:S01]  /*c550*/  LEA R204, P0, R2.reuse, c[0x0][0x1f8], 0x1 ;  /* 0x00007e0002cc7a11 */ /* 0x040fe200078008ff */
[----:B------:R-:W-:Y:S04]  /*c560*/  HMMA.16816.F32.BF16 R64, R208, R214, R64 ;  /* 0x000000d6d040723c */ /* 0x000fe80000041840 */
[----:B------:R-:W-:Y:S02]  /*c570*/  LEA.HI.X R205, R2, c[0x0][0x1fc], R134, 0x1, P0 ;  /* 0x00007f0002cd7a11 */ /* 0x000fe400000f0c86 */
[----:B------:R-:W-:Y:S02]  /*c580*/  LEA R206, P0, R0, c[0x0][0x1f8], 0x1 ;  /* 0x00007e0000ce7a11 */ /* 0x000fe400078008ff */
[----:B------:R-:W-:Y:S01]  /*c590*/  IADD3 R136, P1, R204, R135, RZ ;  /* 0x00000087cc887210 */ /* 0x000fe20007f3e0ff */
[----:B------:R-:W-:Y:S01]  /*c5a0*/  @!PT LDS RZ, [RZ] ;  /* 0x00000000fffff984 */ /* 0x000fe20000000800 */
[----:B------:R-:W-:Y:S01]  /*c5b0*/  @!PT LDS RZ, [RZ] ;  /* 0x00000000fffff984 */ /* 0x000fe20000000800 */
[----:B------:R-:W-:Y:S01]  /*c5c0*/  @!PT LDS RZ, [RZ] ;  /* 0x00000000fffff984 */ /* 0x000fe20000000800 */
[----:B------:R1:W-:Y:S03]  /*c5d0*/  LDGSTS.E.BYPASS.LTC128B.128 [R244+0x100], [R204.64], !P6 ;  /* 0x00100000ccf47fae */ /* 0x0003e6000f101d48 */
[----:B------:R-:W-:Y:S02]  /*c5e0*/  LEA.HI.X R207, R0, c[0x0][0x1fc], R133, 0x1, P0 ;  /* 0x00007f0000cf7a11 */ /* 0x000fe400000f0c85 */
[----:B------:R-:W-:Y:S02]  /*c5f0*/  SHF.L.U64.HI R2, R137, R219, c[0x0][0x20c] ;  /* 0x0000830089027619 */ /* 0x000fe400000102db */
[-C--:B------:R-:W-:Y:S01]  /*c600*/  IADD3 R134, P0, R136, R135.reuse, RZ ;  /* 0x0000008788867210 */ /* 0x080fe20007f1e0ff */
[----:B------:R4:W-:Y:S01]  /*c610*/  LDGSTS.E.BYPASS.LTC128B.128 [R244+0x2100], [R206.64], !P5 ;  /* 0x02100000cef47fae */ /* 0x0009e2000e901d48 */
[-C--:B------:R-:W-:Y:S07]  /*c620*/  IADD3.X R137, R205, R2.reuse, RZ, P1, !PT ;  /* 0x00000002cd897210 */ /* 0x080fee0000ffe4ff */
[----:B------:R2:W-:Y:S08]  /*c630*/  LDGSTS.E.BYPASS.LTC128B.128 [R244+0x900], [R136.64], !P6 ;  /* 0x0090000088f47fae */ /* 0x0005f0000f101d48 */
[----:B------:R2:W-:Y:S01]  /*c640*/  LDGSTS.E.BYPASS.LTC128B.128 [R244+0x2900], [R136.64+0x80], !P5 ;  /* 0x0290008088f47fae */ /* 0x0005e2000e901d48 */
[----:B-1----:R-:W-:Y:S02]  /*c650*/  IADD3 R204, P1, R134, R135, RZ ;  /* 0x0000008786cc7210 */ /* 0x002fe40007f3e0ff */
[-C--:B------:R-:W-:Y:S04]  /*c660*/  IADD3.X R135, R137, R2.reuse, RZ, P0, !PT ;  /* 0x0000000289877210 */ /* 0x080fe800007fe4ff */
[----:B------:R-:W-:Y:S01]  /*c670*/  IADD3.X R205, R135, R2, RZ, P1, !PT ;  /* 0x0000000287cd7210 */ /* 0x000fe20000ffe4ff */
[----:B------:R1:W-:Y:S08]  /*c680*/  LDGSTS.E.BYPASS.LTC128B.128 [R244+0x1100], [R134.64], !P6 ;  /* 0x0110000086f47fae */ /* 0x0003f0000f101d48 */
[----:B------:R1:W-:Y:S08]  /*c690*/  LDGSTS.E.BYPASS.LTC128B.128 [R244+0x3100], [R134.64+0x80], !P5 ;  /* 0x0310008086f47fae */ /* 0x0003f0000e901d48 */
[----:B------:R4:W-:Y:S08]  /*c6a0*/  LDGSTS.E.BYPASS.LTC128B.128 [R244+0x1900], [R204.64], !P6 ;  /* 0x01900000ccf47fae */ /* 0x0009f0000f101d48 */
[----:B------:R4:W-:Y:S08]  /*c6b0*/  LDGSTS.E.BYPASS.LTC128B.128 [R244+0x3900], [R204.64+0x80], !P5 ;  /* 0x03900080ccf47fae */ /* 0x0009f0000e901d48 */
[----:B------:R-:W-:Y:S08]  /*c6c0*/  LDSM.16.M88.4 R208, [R230] ;  /* 0x00000000e6d0783b */ /* 0x000ff00000000200 */
[----:B------:R-:W-:Y:S08]  /*c6d0*/  LDSM.16.M88.4 R212, [R232+0x2000] ;  /* 0x00200000e8d4783b */ /* 0x000ff00000000200 */
[----:B------:R-:W0:Y:S08]  /*c6e0*/  LDGDEPBAR ;  /* 0x00000000000079af */ /* 0x000e300000000000 */
[----:B----4-:R-:W4:Y:S02]  /*c6f0*/  LDSM.16.M88.4 R204, [R232] ;  /* 0x00000000e8cc783b */ /* 0x010f240000000200 */
[-C--:B----4-:R-:W-:Y:S08]  /*c700*/  HMMA.16816.F32.BF16 R4, R204, R208.reuse, R4 ;  /* 0x000000d0cc04723c */ /* 0x090ff00000041804 */
[C---:B------:R-:W-:Y:S08]  /*c710*/  HMMA.16816.F32.BF16 R8, R212.reuse, R208, R8 ;  /* 0x000000d0d408723c */ /* 0x040ff00000041808 */
[-C--:B------:R-:W-:Y:S08]  /*c720*/  HMMA.16816.F32.BF16 R12, R212, R210.reuse, R12 ;  /* 0x000000d2d40c723c */ /* 0x080ff0000004180c */
[C---:B------:R-:W-:Y:S01]  /*c730*/  HMMA.16816.F32.BF16 R16, R204.reuse, R210, R16 ;  /* 0x000000d2cc10723c */ /* 0x040fe20000041810 */
[----:B------:R-:W4:Y:S07]  /*c740*/  LDSM.16.M88.4 R208, [R230+0x800] ;  /* 0x00080000e6d0783b */ /* 0x000f2e0000000200 */
[-C--:B----4-:R-:W-:Y:S08]  /*c750*/  HMMA.16816.F32.BF16 R20, R204, R208.reuse, R20 ;  /* 0x000000d0cc14723c */ /* 0x090ff00000041814 */
[C---:B------:R-:W-:Y:S08]  /*c760*/  HMMA.16816.F32.BF16 R24, R212.reuse, R208, R24 ;  /* 0x000000d0d418723c */ /* 0x040ff00000041818 */
[-C--:B------:R-:W-:Y:S08]  /*c770*/  HMMA.16816.F32.BF16 R28, R212, R210.reuse, R28 ;  /* 0x000000d2d41c723c */ /* 0x080ff0000004181c */
[C---:B------:R-:W-:Y:S01]  /*c780*/  HMMA.16816.F32.BF16 R32, R204.reuse, R210, R32 ;  /* 0x000000d2cc20723c */ /* 0x040fe20000041820 */
[----:B------:R-:W4:Y:S03]  /*c790*/  LDSM.16.M88.4 R208, [R230+0x1000] ;  /* 0x00100000e6d0783b */ /* 0x000f260000000200 */
[C---:B--2---:R-:W-:Y:S02]  /*c7a0*/  ISETP.GT.AND P0, PT, R222.reuse, R216, PT ;  /* 0x000000d8de00720c */ /* 0x044fe40003f04270 */
[----:B------:R-:W-:Y:S02]  /*c7b0*/  IADD3 R222, R222, -0x1, RZ ;  /* 0xffffffffdede7810 */ /* 0x000fe40007ffe0ff */
[-C--:B----4-:R-:W-:Y:S08]  /*c7c0*/  HMMA.16816.F32.BF16 R36, R204, R208.reuse, R36 ;  /* 0x000000d0cc24723c */ /* 0x090ff00000041824 */
[C---:B------:R-:W-:Y:S08]  /*c7d0*/  HMMA.16816.F32.BF16 R40, R212.reuse, R208, R40 ;  /* 0x000000d0d428723c */ /* 0x040ff00000041828 */
[-C--:B------:R-:W-:Y:S08]  /*c7e0*/  HMMA.16816.F32.BF16 R44, R212, R210.reuse, R44 ;  /* 0x000000d2d42c723c */ /* 0x080ff0000004182c */
[C---:B------:R-:W-:Y:S01]  /*c7f0*/  HMMA.16816.F32.BF16 R48, R204.reuse, R210, R48 ;  /* 0x000000d2cc30723c */ /* 0x040fe20000041830 */
[----:B------:R-:W2:Y:S07]  /*c800*/  LDSM.16.M88.4 R208, [R230+0x1800] ;  /* 0x00180000e6d0783b */ /* 0x000eae0000000200 */
[-C--:B--2---:R-:W-:Y:S08]  /*c810*/  HMMA.16816.F32.BF16 R52, R204, R208.reuse, R52 ;  /* 0x000000d0cc34723c */ /* 0x084ff00000041834 */
[C---:B------:R-:W-:Y:S08]  /*c820*/  HMMA.16816.F32.BF16 R56, R212.reuse, R208, R56 ;  /* 0x000000d0d438723c */ /* 0x040ff00000041838 */
[-C--:B------:R-:W-:Y:S01]  /*c830*/  HMMA.16816.F32.BF16 R60, R212, R210.reuse, R60 ;  /* 0x000000d2d43c723c */ /* 0x080fe2000004183c */
[----:B------:R-:W-:Y:S07]  /*c840*/  LDSM.16.M88.4 R212, [R234+0x2000] ;  /* 0x00200000ead4783b */ /* 0x000fee0000000200 */
[----:B------:R-:W-:Y:S01]  /*c850*/  HMMA.16816.F32.BF16 R64, R204, R210, R64 ;  /* 0x000000d2cc40723c */ /* 0x000fe20000041840 */
[----:B------:R-:W-:Y:S08]  /*c860*/  LDSM.16.M88.4 R204, [R234] ;  /* 0x00000000eacc783b */ /* 0x000ff00000000200 */
[----:B------:R-:W2:Y:S02]  /*c870*/  LDSM.16.M88.4 R208, [R227] ;  /* 0x00000000e3d0783b */ /* 0x000ea40000000200 */
[-C--:B--2---:R-:W-:Y:S08]  /*c880*/  HMMA.16816.F32.BF16 R4, R204, R208.reuse, R4 ;  /* 0x000000d0cc04723c */ /* 0x084ff00000041804 */
[C---:B------:R-:W-:Y:S08]  /*c890*/  HMMA.16816.F32.BF16 R8, R212.reuse, R208, R8 ;  /* 0x000000d0d408723c */ /* 0x040ff00000041808 */
[-C--:B------:R-:W-:Y:S08]  /*c8a0*/  HMMA.16816.F32.BF16 R12, R212, R210.reuse, R12 ;  /* 0x000000d2d40c723c */ /* 0x080ff0000004180c */
[C---:B------:R-:W-:Y:S01]  /*c8b0*/  HMMA.16816.F32.BF16 R16, R204.reuse, R210, R16 ;  /* 0x000000d2cc10723c */ /* 0x040fe20000041810 */
[----:B------:R-:W2:Y:S07]  /*c8c0*/  LDSM.16.M88.4 R208, [R227+0x800] ;  /* 0x00080000e3d0783b */ /* 0x000eae0000000200 */
        /* <DEDUP_REMOVED lines=15> */
[----:B------:R-:W-:Y:S08]  /*c9c0*/  LDSM.16.M88.4 R204, [R231+0x4000] ;  /* 0x00400000e7cc783b */ /* 0x000ff00000000200 */
[----:B------:R-:W2:Y:S02]  /*c9d0*/  LDSM.16.M88.4 R208, [R224+0x2000] ;  /* 0x00200000e0d0783b */ /* 0x000ea40000000200 */
        /* <DEDUP_REMOVED lines=21> */
[----:B------:R-:W2:Y:S02]  /*cb30*/  LDSM.16.M88.4 R208, [R240] ;  /* 0x00000000f0d0783b */ /* 0x000ea40000000200 */
[-C--:B--2---:R-:W-:Y:S08]  /*cb40*/  HMMA.16816.F32.BF16 R4, R204, R208.reuse, R4 ;  /* 0x000000d0cc04723c */ /* 0x084ff00000041804 */
[C---:B------:R-:W-:Y:S08]  /*cb50*/  HMMA.16816.F32.BF16 R8, R212.reuse, R208, R8 ;  /* 0x000000d0d408723c */ /* 0x040ff00000041808 */
[-C--:B------:R-:W-:Y:S08]  /*cb60*/  HMMA.16816.F32.BF16 R12, R212, R210.reuse, R12 ;  /* 0x000000d2d40c723c */ /* 0x080ff0000004180c */
[C---:B------:R-:W-:Y:S01]  /*cb70*/  HMMA.16816.F32.BF16 R16, R204.reuse, R210, R16 ;  /* 0x000000d2cc10723c */ /* 0x040fe20000041810 */
[----:B------:R-:W2:Y:S07]  /*cb80*/  LDSM.16.M88.4 R208, [R239] ;  /* 0x00000000efd0783b */ /* 0x000eae0000000200 */
        /* <DEDUP_REMOVED lines=42> */
[----:B------:R-:W-:Y:S01]  /*ce30*/  FMUL.FTZ R4, R4, c[0x0][0x320] ;  /* 0x0000c80004047a20 */ /* 0x000fe20000410000 */
[C---:B------:R-:W-:Y:S03]  /*ce40*/  HMMA.16816.F32.BF16 R16, R204.reuse, R210, R16 ;  /* 0x000000d2cc10723c */ /* 0x040fe60000041810 */
[----:B-1----:R-:W1:Y:S01]  /*ce50*/  MUFU.TANH R134, R4 ;  /* 0x0000000400867308 */ /* 0x002e620000002400 */
        /* <DEDUP_REMOVED lines=18> */
[----:B------:R-:W-:Y:S01]  /*cf80*/  FMUL.FTZ R13, R13, c[0x0][0x320] ;  /* 0x0000c8000d0d7a20 */ /* 0x000fe20000410000 */
[----:B--2---:R-:W-:Y:S08]  /*cf90*/  FMNMX.FTZ R0, R208, R0, !PT ;  /* 0x00000000d0007209 */ /* 0x004ff00007810000 */
[----:B------:R-:W-:Y:S01]  /*cfa0*/  MUFU.TANH R218, R9 ;  /* 0x0000000900da7308 */ /* 0x000fe20000002400 */
[----:B----4-:R-:W2:Y:S09]  /*cfb0*/  LDL R15, [R1+0x20] ;  /* 0x00002000010f7983 */ /* 0x010eb20000100800 */
[----:B------:R4:W3:Y:S01]  /*cfc0*/  MUFU.TANH R210, R7 ;  /* 0x0000000700d27308 */ /* 0x0008e20000002400 */
[----:B-1----:R-:W-:Y:S09]  /*cfd0*/  FMNMX.FTZ R2, R209, R132, !PT ;  /* 0x00000084d1027209 */ /* 0x002ff20007810000 */
[----:B------:R-:W-:Y:S10]  /*cfe0*/  MUFU.TANH R223, R10 ;  /* 0x0000000a00df7308 */ /* 0x000ff40000002400 */
[----:B------:R-:W1:Y:S01]  /*cff0*/  MUFU.TANH R16, R16 ;  /* 0x0000001000107308 */ /* 0x000e620000002400 */
[----:B----4-:R-:W4:Y:S01]  /*d000*/  LDSM.16.M88.4 R4, [R227+0x2800] ;  /* 0x00280000e304783b */ /* 0x010f220000000200 */
[----:B---3--:R-:W-:Y:S08]  /*d010*/  FMNMX.FTZ R2, R210, R2, !PT ;  /* 0x00000002d2027209 */ /* 0x008ff00007810000 */
[----:B------:R-:W3:Y:S10]  /*d020*/  MUFU.TANH R17, R17 ;  /* 0x0000001100117308 */ /* 0x000ef40000002400 */
[----:B------:R-:W4:Y:S01]  /*d030*/  MUFU.TANH R18, R18 ;  /* 0x0000001200127308 */ /* 0x000f220000002400 */
[----:B-1----:R-:W-:Y:S09]  /*d040*/  FMNMX.FTZ R0, R16, R0, !PT ;  /* 0x0000000010007209 */ /* 0x002ff20007810000 */
[----:B------:R-:W1:Y:S01]  /*d050*/  MUFU.TANH R19, R19 ;  /* 0x0000001300137308 */ /* 0x000e620000002400 */
[----:B---3--:R-:W-:Y:S09]  /*d060*/  FMNMX.FTZ R0, R17, R0, !PT ;  /* 0x0000000011007209 */ /* 0x008ff20007810000 */
[----:B------:R-:W-:Y:S01]  /*d070*/  MUFU.TANH R211, R8 ;  /* 0x0000000800d37308 */ /* 0x000fe20000002400 */
[-C--:B----4-:R-:W-:Y:S03]  /*d080*/  HMMA.16816.F32.BF16 R20, R204, R4.reuse, R20 ;  /* 0x00000004cc14723c */ /* 0x090fe60000041814 */
[----:B------:R-:W-:Y:S06]  /*d090*/  FMNMX.FTZ R2, R18, R2, !PT ;  /* 0x0000000212027209 */ /* 0x000fec0007810000 */
[----:B------:R-:W-:Y:S01]  /*d0a0*/  MUFU.TANH R217, R12 ;  /* 0x0000000c00d97308 */ /* 0x000fe20000002400 */
[C---:B------:R-:W-:Y:S04]  /*d0b0*/  HMMA.16816.F32.BF16 R24, R212.reuse, R4, R24 ;  /* 0x00000004d418723c */ /* 0x040fe80000041818 */
[----:B-1----:R-:W-:Y:S05]  /*d0c0*/  FMNMX.FTZ R2, R19, R2, !PT ;  /* 0x0000000213027209 */ /* 0x002fea0007810000 */
[----:B------:R-:W-:Y:S01]  /*d0d0*/  MUFU.TANH R221, R13 ;  /* 0x0000000d00dd7308 */ /* 0x000fe20000002400 */
        /* <DEDUP_REMOVED lines=23> */
[----:B---3--:R-:W-:Y:S06]  /*d250*/  FMNMX.FTZ R0, R20, R0, !PT ;  /* 0x0000000014007209 */ /* 0x008fec0007810000 */
[----:B------:R-:W3:Y:S01]  /*d260*/  MUFU.TANH R32, R32 ;  /* 0x0000002000207308 */ /* 0x000ee20000002400 */
[-C--:B-1----:R-:W-:Y:S03]  /*d270*/  HMMA.16816.F32.BF16 R36, R204, R4.reuse, R36 ;  /* 0x00000004cc24723c */ /* 0x082fe60000041824 */
[----:B----4-:R-:W-:Y:S05]  /*d280*/  FMNMX.FTZ R0, R21, R0, !PT ;  /* 0x0000000015007209 */ /* 0x010fea0007810000 */
[C---:B------:R-:W-:Y:S01]  /*d290*/  HMMA.16816.F32.BF16 R40, R212.reuse, R4, R40 ;  /* 0x00000004d428723c */ /* 0x040fe20000041828 */
[----:B------:R-:W1:Y:S03]  /*d2a0*/  MUFU.TANH R23, R23 ;  /* 0x0000001700177308 */ /* 0x000e660000002400 */
[----:B------:R-:W-:Y:S04]  /*d2b0*/  FMNMX.FTZ R2, R22, R2, !PT ;  /* 0x0000000216027209 */ /* 0x000fe80007810000 */
[-C--:B------:R-:W-:Y:S03]  /*d2c0*/  HMMA.16816.F32.BF16 R44, R212, R6.reuse, R44 ;  /* 0x00000006d42c723c */ /* 0x080fe6000004182c */
[----:B------:R-:W4:Y:S01]  /*d2d0*/  MUFU.TANH R33, R33 ;  /* 0x0000002100217308 */ /* 0x000f220000002400 */
[----:B---3--:R-:W-:Y:S04]  /*d2e0*/  FMNMX.FTZ R0, R32, R0, !PT ;  /* 0x0000000020007209 */ /* 0x008fe80007810000 */
[C---:B------:R-:W-:Y:S01]  /*d2f0*/  HMMA.16816.F32.BF16 R48, R204.reuse, R6, R48 ;  /* 0x00000006cc30723c */ /* 0x040fe20000041830 */
[----:B------:R-:W3:Y:S01]  /*d300*/  LDSM.16.M88.4 R4, [R227+0x3800] ;  /* 0x00380000e304783b */ /* 0x000ee20000000200 */
[----:B------:R-:W-:Y:S04]  /*d310*/  DEPBAR.LE SB0, 0x0 ;  /* 0x000080000000791a */ /* 0x000fe80000000000 */
[----:B------:R-:W3:Y:S01]  /*d320*/  MUFU.TANH R34, R34 ;  /* 0x0000002200227308 */ /* 0x000ee20000002400 */
[----:B------:R-:W-:Y:S02]  /*d330*/  FMUL.FTZ R36, R36, c[0x0][0x320] ;  /* 0x0000c80024247a20 */ /* 0x000fe40000410000 */
[----:B------:R-:W-:Y:S03]  /*d340*/  FMUL.FTZ R37, R37, c[0x0][0x320] ;  /* 0x0000c80025257a20 */ /* 0x000fe60000410000 */
[----:B-1----:R-:W-:Y:S01]  /*d350*/  FMNMX.FTZ R2, R23, R2, !PT ;  /* 0x0000000217027209 */ /* 0x002fe20007810000 */
[----:B------:R-:W-:Y:S02]  /*d360*/  FMUL.FTZ R38, R38, c[0x0][0x320] ;  /* 0x0000c80026267a20 */ /* 0x000fe40000410000 */
[----:B------:R-:W-:Y:S01]  /*d370*/  FMUL.FTZ R39, R39, c[0x0][0x320] ;  /* 0x0000c80027277a20 */ /* 0x000fe20000410000 */
[----:B------:R-:W1:Y:S01]  /*d380*/  MUFU.TANH R36, R36 ;  /* 0x0000002400247308 */ /* 0x000e620000002400 */
[----:B------:R-:W-:Y:S01]  /*d390*/  BAR.SYNC.DEFER_BLOCKING 0x0 ;  /* 0x0000000000007b1d */ /* 0x000fe20000010000 */
[----:B------:R-:W-:Y:S01]  /*d3a0*/  FMUL.FTZ R40, R40, c[0x0][0x320] ;  /* 0x0000c80028287a20 */ /* 0x000fe20000410000 */
[----:B----4-:R-:W-:Y:S01]  /*d3b0*/  FMNMX.FTZ R0, R33, R0, !PT ;  /* 0x0000000021007209 */ /* 0x010fe20007810000 */
[----:B------:R-:W-:Y:S02]  /*d3c0*/  FMUL.FTZ R41, R41, c[0x0][0x320] ;  /* 0x0000c80029297a20 */ /* 0x000fe40000410000 */
[----:B------:R-:W-:Y:S02]  /*d3d0*/  FMUL.FTZ R44, R44, c[0x0][0x320] ;  /* 0x0000c8002c2c7a20 */ /* 0x000fe40000410000 */
[----:B------:R-:W-:Y:S02]  /*d3e0*/  FMUL.FTZ R48, R48, c[0x0][0x320] ;  /* 0x0000c80030307a20 */ /* 0x000fe40000410000 */
[----:B------:R-:W4:Y:S01]  /*d3f0*/  MUFU.TANH R35, R35 ;  /* 0x0000002300237308 */ /* 0x000f220000002400 */
[----:B------:R-:W-:Y:S02]  /*d400*/  FMUL.FTZ R49, R49, c[0x0][0x320] ;  /* 0x0000c80031317a20 */ /* 0x000fe40000410000 */
[----:B------:R-:W-:Y:S01]  /*d410*/  FMUL.FTZ R45, R45, c[0x0][0x320] ;  /* 0x0000c8002d2d7a20 */ /* 0x000fe20000410000 */
[----:B---3--:R-:W-:Y:S01]  /*d420*/  FMNMX.FTZ R2, R34, R2, !PT ;  /* 0x0000000222027209 */ /* 0x008fe20007810000 */
[----:B------:R-:W-:Y:S02]  /*d430*/  FMUL.FTZ R43, R43, c[0x0][0x320] ;  /* 0x0000c8002b2b7a20 */ /* 0x000fe40000410000 */
[----:B------:R-:W-:Y:S02]  /*d440*/  FMUL.FTZ R46, R46, c[0x0][0x320] ;  /* 0x0000c8002e2e7a20 */ /* 0x000fe40000410000 */
[----:B------:R-:W-:Y:S01]  /*d450*/  FMUL.FTZ R47, R47, c[0x0][0x320] ;  /* 0x0000c8002f2f7a20 */ /* 0x000fe20000410000 */
[----:B------:R-:W3:Y:S01]  /*d460*/  MUFU.TANH R37, R37 ;  /* 0x0000002500257308 */ /* 0x000ee20000002400 */
[----:B------:R-:W-:Y:S02]  /*d470*/  FMUL.FTZ R50, R50, c[0x0][0x320] ;  /* 0x0000c80032327a20 */ /* 0x000fe40000410000 */
[----:B------:R-:W-:Y:S01]  /*d480*/  FMUL.FTZ R51, R51, c[0x0][0x320] ;  /* 0x0000c80033337a20 */ /* 0x000fe20000410000 */
[----:B-1----:R-:W-:Y:S01]  /*d490*/  FMNMX.FTZ R0, R36, R0, !PT ;  /* 0x0000000024007209 */ /* 0x002fe20007810000 */
[-C--:B------:R-:W-:Y:S05]  /*d4a0*/  HMMA.16816.F32.BF16 R52, R204, R4.reuse, R52 ;  /* 0x00000004cc34723c */ /* 0x080fea0000041834 */
[----:B------:R-:W1:Y:S01]  /*d4b0*/  MUFU.TANH R38, R38 ;  /* 0x0000002600267308 */ /* 0x000e620000002400 */
[----:B------:R-:W-:Y:S02]  /*d4c0*/  FMUL.FTZ R42, R42, c[0x0][0x320] ;  /* 0x0000c8002a2a7a20 */ /* 0x000fe40000410000 */
[C---:B------:R-:W-:Y:S04]  /*d4d0*/  HMMA.16816.F32.BF16 R56, R212.reuse, R4, R56 ;  /* 0x00000004d438723c */ /* 0x040fe80000041838 */
[----:B----4-:R-:W-:Y:S03]  /*d4e0*/  FMNMX.FTZ R2, R35, R2, !PT ;  /* 0x0000000223027209 */ /* 0x010fe60007810000 */
[----:B------:R-:W4:Y:S01]  /*d4f0*/  MUFU.TANH R48, R48 ;  /* 0x0000003000307308 */ /* 0x000f220000002400 */
[-C--:B------:R-:W-:Y:S04]  /*d500*/  HMMA.16816.F32.BF16 R60, R212, R6.reuse, R60 ;  /* 0x00000006d43c723c */ /* 0x080fe8000004183c */
[----:B---3--:R-:W-:Y:S02]  /*d510*/  FMNMX.FTZ R0, R37, R0, !PT ;  /* 0x0000000025007209 */ /* 0x008fe40007810000 */
[----:B------:R-:W-:Y:S02]  /*d520*/  FMNMX.FTZ R4, R211, R138, !PT ;  /* 0x0000008ad3047209 */ /* 0x000fe40007810000 */
[----:B------:R-:W-:Y:S01]  /*d530*/  HMMA.16816.F32.BF16 R64, R204, R6, R64 ;  /* 0x00000006cc40723c */ /* 0x000fe20000041840 */
[----:B------:R-:W3:Y:S01]  /*d540*/  MUFU.TANH R39, R39 ;  /* 0x0000002700277308 */ /* 0x000ee20000002400 */
[----:B------:R-:W2:Y:S02]  /*d550*/  LDL.LU R206, [R1+0xc] ;  /* 0x00000c0001ce7983 */ /* 0x000ea40000300800 */
[----:B------:R-:W-:Y:S01]  /*d560*/  FMUL.FTZ R52, R52, c[0x0][0x320] ;  /* 0x0000c80034347a20 */ /* 0x000fe20000410000 */
[----:B-1----:R-:W-:Y:S01]  /*d570*/  FMNMX.FTZ R2, R38, R2, !PT ;  /* 0x0000000226027209 */ /* 0x002fe20007810000 */
[----:B------:R-:W-:Y:S01]  /*d580*/  FMUL.FTZ R53, R53, c[0x0][0x320] ;  /* 0x0000c80035357a20 */ /* 0x000fe20000410000 */
[----:B------:R-:W-:Y:S01]  /*d590*/  FMNMX.FTZ R4, R218, R4, !PT ;  /* 0x00000004da047209 */ /* 0x000fe20007810000 */
[----:B------:R-:W-:Y:S01]  /*d5a0*/  FMUL.FTZ R54, R54, c[0x0][0x320] ;  /* 0x0000c80036367a20 */ /* 0x000fe20000410000 */
[----:B------:R-:W-:Y:S02]  /*d5b0*/  FMNMX.FTZ R5, R223, R139, !PT ;  /* 0x0000008bdf057209 */ /* 0x000fe40007810000 */
[----:B------:R-:W1:Y:S01]  /*d5c0*/  MUFU.TANH R49, R49 ;  /* 0x0000003100317308 */ /* 0x000e620000002400 */
[----:B------:R-:W-:Y:S01]  /*d5d0*/  FMNMX.FTZ R4, R217, R4, !PT ;  /* 0x00000004d9047209 */ /* 0x000fe20007810000 */
[----:B------:R-:W-:Y:S01]  /*d5e0*/  FMUL.FTZ R55, R55, c[0x0][0x320] ;  /* 0x0000c80037377a20 */ /* 0x000fe20000410000 */
[----:B------:R-:W-:Y:S01]  /*d5f0*/  FMNMX.FTZ R5, R246, R5, !PT ;  /* 0x00000005f6057209 */ /* 0x000fe20007810000 */
[----:B------:R-:W-:Y:S01]  /*d600*/  FMUL.FTZ R56, R56, c[0x0][0x320] ;  /* 0x0000c80038387a20 */ /* 0x000fe20000410000 */
[----:B----4-:R-:W-:Y:S01]  /*d610*/  FMNMX.FTZ R0, R48, R0, !PT ;  /* 0x0000000030007209 */ /* 0x010fe20007810000 */
[----:B------:R-:W-:Y:S01]  /*d620*/  FMUL.FTZ R62, R62, c[0x0][0x320] ;  /* 0x0000c8003e3e7a20 */ /* 0x000fe20000410000 */
[----:B------:R-:W-:Y:S01]  /*d630*/  FMNMX.FTZ R4, R221, R4, !PT ;  /* 0x00000004dd047209 */ /* 0x000fe20007810000 */
        /* <DEDUP_REMOVED lines=12> */
[----:B------:R-:W-:Y:S05]  /*d700*/  FMUL.FTZ R61, R61, c[0x0][0x320] ;  /* 0x0000c8003d3d7a20 */ /* 0x000fea0000410000 */
[----:B------:R-:W1:Y:S01]  /*d710*/  MUFU.TANH R53, R53 ;  /* 0x0000003500357308 */ /* 0x000e620000002400 */
[----:B----4-:R-:W-:Y:S09]  /*d720*/  FMNMX.FTZ R2, R50, R2, !PT ;  /* 0x0000000232027209 */ /* 0x010ff20007810000 */
[----:B------:R-:W4:Y:S01]  /*d730*/  MUFU.TANH R51, R51 ;  /* 0x0000003300337308 */ /* 0x000f220000002400 */
[----:B---3--:R-:W-:Y:S09]  /*d740*/  FMNMX.FTZ R0, R52, R0, !PT ;  /* 0x0000000034007209 */ /* 0x008ff20007810000 */
[----:B------:R-:W3:Y:S01]  /*d750*/  MUFU.TANH R24, R24 ;  /* 0x0000001800187308 */ /* 0x000ee20000002400 */
[----:B-1----:R-:W-:Y:S09]  /*d760*/  FMNMX.FTZ R0, R53, R0, !PT ;  /* 0x0000000035007209 */ /* 0x002ff20007810000 */
        /* <DEDUP_REMOVED lines=13> */
[----:B----4-:R-:W-:Y:S05]  /*d840*/  FMNMX.FTZ R0, R65, R0, !PT ;  /* 0x0000000041007209 */ /* 0x010fea0007810000 */
[----:B------:R-:W4:Y:S04]  /*d850*/  SHFL.BFLY PT, R137, R0, 0x2, 0x1f ;  /* 0x0c401f0000897f89 */ /* 0x000f2800000e0000 */
[----:B------:R-:W4:Y:S01]  /*d860*/  MUFU.TANH R29, R29 ;  /* 0x0000001d001d7308 */ /* 0x000f220000002400 */
[----:B---3--:R-:W-:Y:S09]  /*d870*/  FMNMX.FTZ R4, R28, R4, !PT ;  /* 0x000000041c047209 */ /* 0x008ff20007810000 */
[----:B------:R-:W3:Y:S01]  /*d880*/  MUFU.TANH R67, R67 ;  /* 0x0000004300437308 */ /* 0x000ee20000002400 */
[----:B-1----:R-:W-:Y:S09]  /*d890*/  FMNMX.FTZ R2, R66, R2, !PT ;  /* 0x0000000242027209 */ /* 0x002ff20007810000 */
[----:B------:R-:W1:Y:S01]  /*d8a0*/  MUFU.TANH R40, R40 ;  /* 0x0000002800287308 */ /* 0x000e620000002400 */
[----:B----4-:R-:W-:Y:S02]  /*d8b0*/  FMNMX.FTZ R137, R0, R137, !PT ;  /* 0x0000008900897209 */ /* 0x010fe40007810000 */
[----:B------:R-:W-:Y:S03]  /*d8c0*/  FMNMX.FTZ R4, R29, R4, !PT ;  /* 0x000000041d047209 */ /* 0x000fe60007810000 */
[----:B------:R-:W4:Y:S04]  /*d8d0*/  SHFL.BFLY PT, R8, R137, 0x1, 0x1f ;  /* 0x0c201f0089087f89 */ /* 0x000f2800000e0000 */
[----:B------:R-:W4:Y:S01]  /*d8e0*/  MUFU.TANH R247, R14 ;  /* 0x0000000e00f77308 */ /* 0x000f220000002400 */
[----:B---3--:R-:W-:Y:S05]  /*d8f0*/  FMNMX.FTZ R2, R67, R2, !PT ;  /* 0x0000000243027209 */ /* 0x008fea0007810000 */
[----:B------:R-:W3:Y:S04]  /*d900*/  SHFL.BFLY PT, R136, R2, 0x2, 0x1f ;  /* 0x0c401f0002887f89 */ /* 0x000ee800000e0000 */
[----:B------:R-:W3:Y:S01]  /*d910*/  MUFU.TANH R41, R41 ;  /* 0x0000002900297308 */ /* 0x000ee20000002400 */
[----:B-1----:R-:W-:Y:S09]  /*d920*/  FMNMX.FTZ R4, R40, R4, !PT ;  /* 0x0000000428047209 */ /* 0x002ff20007810000 */
[----:B------:R-:W1:Y:S01]  /*d930*/  MUFU.TANH R26, R26 ;  /* 0x0000001a001a7308 */ /* 0x000e620000002400 */
[----:B----4-:R-:W-:Y:S02]  /*d940*/  FMNMX.FTZ R137, R137, R8, !PT ;  /* 0x0000000889897209 */ /* 0x010fe40007810000 */
[----:B------:R-:W-:Y:S03]  /*d950*/  FMNMX.FTZ R5, R247, R5, !PT ;  /* 0x00000005f7057209 */ /* 0x000fe60007810000 */
[----:B------:R-:W-:Y:S01]  /*d960*/  FMUL.FTZ R12, R137, c[0x0][0x2d0] ;  /* 0x0000b400890c7a20 */ /* 0x000fe20000410000 */
[----:B------:R-:W-:Y:S03]  /*d970*/  FMNMX.FTZ R5, R245, R5, !PT ;  /* 0x00000005f5057209 */ /* 0x000fe60007810000 */
[----:B------:R-:W4:Y:S01]  /*d980*/  MUFU.TANH R44, R44 ;  /* 0x0000002c002c7308 */ /* 0x000f220000002400 */
[--C-:B------:R-:W-:Y:S01]  /*d990*/  FFMA.FTZ R14, R134, c[0x0][0x2d0], -R12.reuse ;  /* 0x0000b400860e7a23 */ /* 0x100fe2000001080c */
[----:B---3--:R-:W-:Y:S01]  /*d9a0*/  FMNMX.FTZ R136, R2, R136, !PT ;  /* 0x0000008802887209 */ /* 0x008fe20007810000 */
[--C-:B------:R-:W-:Y:S01]  /*d9b0*/  FFMA.FTZ R52, R52, c[0x0][0x2d0], -R12.reuse ;  /* 0x0000b40034347a23 */ /* 0x100fe2000001080c */
[----:B------:R-:W-:Y:S01]  /*d9c0*/  FMNMX.FTZ R4, R41, R4, !PT ;  /* 0x0000000429047209 */ /* 0x000fe20007810000 */
[--C-:B------:R-:W-:Y:S02]  /*d9d0*/  FFMA.FTZ R248, R20, c[0x0][0x2d0], -R12.reuse ;  /* 0x0000b40014f87a23 */ /* 0x100fe4000001080c */
[----:B------:R-:W3:Y:S01]  /*d9e0*/  SHFL.BFLY PT, R7, R136, 0x1, 0x1f ;  /* 0x0c201f0088077f89 */ /* 0x000ee200000e0000 */
[--C-:B------:R-:W-:Y:S02]  /*d9f0*/  FFMA.FTZ R220, R21, c[0x0][0x2d0], -R12.reuse ;  /* 0x0000b40015dc7a23 */ /* 0x100fe4000001080c */
[----:B------:R-:W3:Y:S01]  /*da00*/  MUFU.TANH R27, R27 ;  /* 0x0000001b001b7308 */ /* 0x000ee20000002400 */
[--C-:B------:R-:W-:Y:S01]  /*da10*/  FFMA.FTZ R131, R65, c[0x0][0x2d0], -R12.reuse ;  /* 0x0000b40041837a23 */ /* 0x100fe2000001080c */
[----:B-1----:R-:W-:Y:S08]  /*da20*/  FMNMX.FTZ R5, R26, R5, !PT ;  /* 0x000000051a057209 */ /* 0x002ff00007810000 */
[----:B------:R-:W1:Y:S01]  /*da30*/  MUFU.TANH R45, R45 ;  /* 0x0000002d002d7308 */ /* 0x000e620000002400 */
[----:B----4-:R-:W-:Y:S09]  /*da40*/  FMNMX.FTZ R4, R44, R4, !PT ;  /* 0x000000042c047209 */ /* 0x010ff20007810000 */
[----:B------:R-:W4:Y:S01]  /*da50*/  MUFU.TANH R30, R30 ;  /* 0x0000001e001e7308 */ /* 0x000f220000002400 */
[----:B---3--:R-:W-:Y:S02]  /*da60*/  FMNMX.FTZ R136, R136, R7, !PT ;  /* 0x0000000788887209 */ /* 0x008fe40007810000 */
[----:B------:R-:W-:Y:S03]  /*da70*/  FMNMX.FTZ R5, R27, R5, !PT ;  /* 0x000000051b057209 */ /* 0x000fe60007810000 */
[----:B------:R-:W-:Y:S04]  /*da80*/  FMUL.FTZ R11, R136, c[0x0][0x2d0] ;  /* 0x0000b400880b7a20 */ /* 0x000fe80000410000 */
[----:B------:R-:W3:Y:S01]  /*da90*/  MUFU.TANH R56, R56 ;  /* 0x0000003800387308 */ /* 0x000ee20000002400 */
[--C-:B------:R-:W-:Y:S02]  /*daa0*/  FFMA.FTZ R13, R209, c[0x0][0x2d0], -R11.reuse ;  /* 0x0000b400d10d7a23 */ /* 0x100fe4000001080b */
[--C-:B------:R-:W-:Y:S01]  /*dab0*/  FFMA.FTZ R54, R54, c[0x0][0x2d0], -R11.reuse ;  /* 0x0000b40036367a23 */ /* 0x100fe2000001080b */
[----:B-1----:R-:W-:Y:S01]  /*dac0*/  FMNMX.FTZ R4, R45, R4, !PT ;  /* 0x000000042d047209 */ /* 0x002fe20007810000 */
[--C-:B------:R-:W-:Y:S02]  /*dad0*/  FFMA.FTZ R55, R55, c[0x0][0x2d0], -R11.reuse ;  /* 0x0000b40037377a23 */ /* 0x100fe4000001080b */
[----:B------:R-:W-:Y:S03]  /*dae0*/  FFMA.FTZ R35, R35, c[0x0][0x2d0], -R11 ;  /* 0x0000b40023237a23 */ /* 0x000fe6000001080b */
[----:B------:R-:W-:Y:S01]  /*daf0*/  MUFU.TANH R31, R31 ;  /* 0x0000001f001f7308 */ /* 0x000fe20000002400 */
[----:B----4-:R-:W-:Y:S09]  /*db00*/  FMNMX.FTZ R5, R30, R5, !PT ;  /* 0x000000051e057209 */ /* 0x010ff20007810000 */
[----:B------:R-:W1:Y:S01]  /*db10*/  MUFU.TANH R57, R57 ;  /* 0x0000003900397308 */ /* 0x000e620000002400 */
[----:B---3--:R-:W-:Y:S09]  /*db20*/  FMNMX.FTZ R4, R56, R4, !PT ;  /* 0x0000000438047209 */ /* 0x008ff20007810000 */
[----:B------:R-:W3:Y:S10]  /*db30*/  MUFU.TANH R42, R42 ;  /* 0x0000002a002a7308 */ /* 0x000ef40000002400 */
[----:B------:R-:W4:Y:S01]  /*db40*/  MUFU.TANH R60, R60 ;  /* 0x0000003c003c7308 */ /* 0x000f220000002400 */
[----:B-1----:R-:W-:Y:S02]  /*db50*/  FMNMX.FTZ R0, R57, R4, !PT ;  /* 0x0000000439007209 */ /* 0x002fe40007810000 */
[----:B------:R-:W-:Y:S07]  /*db60*/  FMNMX.FTZ R4, R31, R5, !PT ;  /* 0x000000051f047209 */ /* 0x000fee0007810000 */
[----:B------:R-:W1:Y:S01]  /*db70*/  MUFU.TANH R43, R43 ;  /* 0x0000002b002b7308 */ /* 0x000e620000002400 */
[----:B---3--:R-:W-:Y:S09]  /*db80*/  FMNMX.FTZ R4, R42, R4, !PT ;  /* 0x000000042a047209 */ /* 0x008ff20007810000 */
[----:B------:R-:W3:Y:S01]  /*db90*/  MUFU.TANH R46, R46 ;  /* 0x0000002e002e7308 */ /* 0x000ee20000002400 */
[----:B----4-:R-:W-:Y:S01]  /*dba0*/  FMNMX.FTZ R6, R60, R0, !PT ;  /* 0x000000003c067209 */ /* 0x010fe20007810000 */
[----:B------:R-:W-:Y:S08]  /*dbb0*/  FMUL.FTZ R0, R63, c[0x0][0x320] ;  /* 0x0000c8003f007a20 */ /* 0x000ff00000410000 */
[----:B------:R-:W4:Y:S01]  /*dbc0*/  MUFU.TANH R47, R47 ;  /* 0x0000002f002f7308 */ /* 0x000f220000002400 */
[----:B-1----:R-:W-:Y:S09]  /*dbd0*/  FMNMX.FTZ R2, R43, R4, !PT ;  /* 0x000000042b027209 */ /* 0x002ff20007810000 */
[----:B------:R3:W-:Y:S10]  /*dbe0*/  MUFU.TANH R4, R0 ;  /* 0x0000000000047308 */ /* 0x0007f40000002400 */
[----:B------:R-:W1:Y:S10]  /*dbf0*/  MUFU.TANH R58, R58 ;  /* 0x0000003a003a7308 */ /* 0x000e740000002400 */
[----:B------:R-:W2:Y:S01]  /*dc00*/  MUFU.TANH R59, R59 ;  /* 0x0000003b003b7308 */ /* 0x000ea20000002400 */
[----:B---3--:R-:W-:Y:S04]  /*dc10*/  FMNMX.FTZ R0, R46, R2, !PT ;  /* 0x000000022e007209 */ /* 0x008fe80007810000 */
[----:B----4-:R-:W-:Y:S05]  /*dc20*/  FMNMX.FTZ R0, R47, R0, !PT ;  /* 0x000000002f007209 */ /* 0x010fea0007810000 */
[----:B------:R-:W3:Y:S01]  /*dc30*/  MUFU.TANH R5, R62 ;  /* 0x0000003e00057308 */ /* 0x000ee20000002400 */
[----:B-1----:R-:W-:Y:S09]  /*dc40*/  FMNMX.FTZ R0, R58, R0, !PT ;  /* 0x000000003a007209 */ /* 0x002ff20007810000 */
[----:B------:R-:W1:Y:S01]  /*dc50*/  MUFU.TANH R61, R61 ;  /* 0x0000003d003d7308 */ /* 0x000e620000002400 */
[----:B--2---:R-:W-:Y:S09]  /*dc60*/  FMNMX.FTZ R0, R59, R0, !PT ;  /* 0x000000003b007209 */ /* 0x004ff20007810000 */
[----:B------:R-:W-:Y:S01]  /*dc70*/  MUFU.EX2 R14, R14 ;  /* 0x0000000e000e7308 */ /* 0x000fe20000000800 */
[----:B---3--:R-:W-:Y:S01]  /*dc80*/  FMNMX.FTZ R0, R5, R0, !PT ;  /* 0x0000000005007209 */ /* 0x008fe20007810000 */
[--C-:B------:R-:W-:Y:S02]  /*dc90*/  FFMA.FTZ R62, R37, c[0x0][0x2d0], -R12.reuse ;  /* 0x0000b400253e7a23 */ /* 0x100fe4000001080c */
[--C-:B------:R-:W-:Y:S01]  /*dca0*/  FFMA.FTZ R37, R48, c[0x0][0x2d0], -R12.reuse ;  /* 0x0000b40030257a23 */ /* 0x100fe2000001080c */
[----:B------:R-:W-:Y:S01]  /*dcb0*/  FMNMX.FTZ R2, R4, R0, !PT ;  /* 0x0000000004027209 */ /* 0x000fe20007810000 */
[----:B------:R-:W-:Y:S04]  /*dcc0*/  FADD.FTZ R0, -R137, R3 ;  /* 0x0000000389007221 */ /* 0x000fe80000010100 */
[----:B------:R-:W-:Y:S01]  /*dcd0*/  MUFU.EX2 R13, R13 ;  /* 0x0000000d000d7308 */ /* 0x000fe20000000800 */
[----:B------:R-:W-:Y:S02]  /*dce0*/  FFMA.FTZ R48, R53, c[0x0][0x2d0], -R12 ;  /* 0x0000b40035307a23 */ /* 0x000fe4000001080c */
[----:B------:R-:W-:Y:S01]  /*dcf0*/  FMUL.FTZ R0, R0, c[0x0][0x2d0] ;  /* 0x0000b40000007a20 */ /* 0x000fe20000410000 */
[----:B-1----:R-:W-:Y:S01]  /*dd00*/  FMNMX.FTZ R6, R61, R6, !PT ;  /* 0x000000063d067209 */ /* 0x002fe20007810000 */
[----:B------:R-:W-:Y:S05]  /*dd10*/  SHFL.BFLY PT, R3, R2, 0x2, 0x1f ;  /* 0x0c401f0002037f89 */ /* 0x000fea00000e0000 */
[----:B------:R1:W2:Y:S03]  /*dd20*/  MUFU.EX2 R133, R0 ;  /* 0x0000000000857308 */ /* 0x0002a60000000800 */
[----:B------:R-:W3:Y:S01]  /*dd30*/  SHFL.BFLY PT, R135, R6, 0x2, 0x1f ;  /* 0x0c401f0006877f89 */ /* 0x000ee200000e0000 */
[----:B-1----:R-:W-:Y:S02]  /*dd40*/  FADD.FTZ R0, -R136, R132 ;  /* 0x0000008488007221 */ /* 0x002fe40000010100 */
[C---:B--2---:R-:W-:Y:S01]  /*dd50*/  FFMA.FTZ R207, R133.reuse, R206, R14 ;  /* 0x000000ce85cf7223 */ /* 0x044fe2000001000e */
[----:B---3--:R-:W-:Y:S01]  /*dd60*/  FMNMX.FTZ R135, R6, R135, !PT ;  /* 0x0000008706877209 */ /* 0x008fe20007810000 */
[----:B------:R-:W-:Y:S01]  /*dd70*/  FMUL.FTZ R0, R0, c[0x0][0x2d0] ;  /* 0x0000b40000007a20 */ /* 0x000fe20000410000 */
[----:B------:R-:W-:Y:S01]  /*dd80*/  @P0 SHF.R.S32.HI R6, RZ, 0x1f, R222 ;  /* 0x0000001fff060819 */ /* 0x000fe200000114de */
[C---:B------:R-:W-:Y:S02]  /*dd90*/  FMUL.FTZ R68, R133.reuse, R68 ;  /* 0x0000004485447220 */ /* 0x040fe40000410000 */
[----:B------:R1:W2:Y:S01]  /*dda0*/  MUFU.EX2 R132, R0 ;  /* 0x0000000000847308 */ /* 0x0002a20000000800 */
[----:B------:R-:W3:Y:S01]  /*ddb0*/  SHFL.BFLY PT, R9, R135, 0x1, 0x1f ;  /* 0x0c201f0087097f89 */ /* 0x000ee200000e0000 */
[----:B------:R-:W-:Y:S02]  /*ddc0*/  @P0 IMAD R10, R6, c[0x0][0x1e0], RZ ;  /* 0x00007800060a0a24 */ /* 0x000fe400078e02ff */
[C---:B------:R-:W-:Y:S04]  /*ddd0*/  @P0 IMAD.WIDE.U32 R6, R222.reuse, c[0x0][0x1e0], RZ ;  /* 0x00007800de060a25 */ /* 0x040fe800078e00ff */
[----:B------:R-:W-:Y:S01]  /*dde0*/  @P0 IMAD R10, R222, c[0x0][0x1e4], R10 ;  /* 0x00007900de0a0a24 */ /* 0x000fe200078e020a */
[----:B------:R-:W-:Y:S01]  /*ddf0*/  @P0 SHF.L.U32 R8, R6, 0x6, RZ ;  /* 0x0000000606080819 */ /* 0x000fe200000006ff */
[C---:B------:R-:W-:Y:S02]  /*de00*/  FMUL.FTZ R69, R133.reuse, R69 ;  /* 0x0000004585457220 */ /* 0x040fe40000410000 */
[----:B------:R-:W-:Y:S01]  /*de10*/  FMUL.FTZ R80, R133, R80 ;  /* 0x0000005085507220 */ /* 0x000fe20000410000 */
[----:B------:R-:W-:Y:S01]  /*de20*/  @P0 IADD3 R10, R7, R10, RZ ;  /* 0x0000000a070a0210 */ /* 0x000fe20007ffe0ff */
[----:B------:R-:W-:Y:S02]  /*de30*/  FFMA.FTZ R7, R208, c[0x0][0x2d0], -R12 ;  /* 0x0000b400d0077a23 */ /* 0x000fe4000001080c */
[C---:B------:R-:W-:Y:S01]  /*de40*/  FMUL.FTZ R81, R133.reuse, R81 ;  /* 0x0000005185517220 */ /* 0x040fe20000410000 */
[----:B------:R-:W-:Y:S01]  /*de50*/  @P0 SHF.L.U64.HI R10, R6, 0x6, R10 ;  /* 0x00000006060a0819 */ /* 0x000fe2000001020a */
[----:B------:R4:W-:Y:S01]  /*de60*/  MUFU.EX2 R216, R7 ;  /* 0x0000000700d87308 */ /* 0x0009e20000000800 */
[C---:B------:R-:W-:Y:S02]  /*de70*/  FMUL.FTZ R84, R133.reuse, R84 ;  /* 0x0000005485547220 */ /* 0x040fe40000410000 */
[C---:B------:R-:W-:Y:S02]  /*de80*/  FMUL.FTZ R85, R133.reuse, R85 ;  /* 0x0000005585557220 */ /* 0x040fe40000410000 */
[----:B------:R-:W-:Y:S01]  /*de90*/  FMUL.FTZ R96, R133, R96 ;  /* 0x0000006085607220 */ /* 0x000fe20000410000 */
[----:B-1----:R-:W-:Y:S01]  /*dea0*/  FMNMX.FTZ R0, R2, R3, !PT ;  /* 0x0000000302007209 */ /* 0x002fe20007810000 */
[----:B--2---:R-:W-:Y:S01]  /*deb0*/  FMUL.FTZ R70, R132, R70 ;  /* 0x0000004684467220 */ /* 0x004fe20000410000 */
[----:B------:R-:W-:Y:S01]  /*dec0*/  @P0 IADD3 R2, P2, R8, R130, RZ ;  /* 0x0000008208020210 */ /* 0x000fe20007f5e0ff */
[C---:B------:R-:W-:Y:S01]  /*ded0*/  FMUL.FTZ R71, R132.reuse, R71 ;  /* 0x0000004784477220 */ /* 0x040fe20000410000 */
[----:B---3--:R-:W-:Y:S01]  /*dee0*/  FMNMX.FTZ R135, R135, R9, !PT ;  /* 0x0000000987877209 */ /* 0x008fe20007810000 */
[----:B------:R-:W-:Y:S01]  /*def0*/  FMUL.FTZ R82, R132, R82 ;  /* 0x0000005284527220 */ /* 0x000fe20000410000 */
[----:B------:R-:W-:Y:S01]  /*df00*/  @P0 LEA R6, P1, R2, c[0x0][0x1c8], 0x1 ;  /* 0x0000720002060a11 */ /* 0x000fe200078208ff */
[----:B------:R-:W-:Y:S01]  /*df10*/  FMUL.FTZ R83, R132, R83 ;  /* 0x0000005384537220 */ /* 0x000fe20000410000 */
[----:B------:R-:W-:Y:S01]  /*df20*/  @P0 IADD3.X R3, R10, R15, RZ, P2, !PT ;  /* 0x0000000f0a030210 */ /* 0x000fe200017fe4ff */
[----:B------:R-:W-:Y:S01]  /*df30*/  FMUL.FTZ R86, R132, R86 ;  /* 0x0000005684567220 */ /* 0x000fe20000410000 */
[----:B------:R-:W-:Y:S01]  /*df40*/  @P0 IADD3 R9, P3, P2, R8, 0x40, R130 ;  /* 0x0000004008090810 */ /* 0x000fe20007a7e082 */
[----:B------:R-:W-:Y:S02]  /*df50*/  FMUL.FTZ R87, R132, R87 ;  /* 0x0000005784577220 */ /* 0x000fe40000410000 */
[----:B------:R-:W-:Y:S01]  /*df60*/  FMUL.FTZ R97, R133, R97 ;  /* 0x0000006185617220 */ /* 0x000fe20000410000 */
[----:B------:R-:W-:Y:S01]  /*df70*/  @P0 IADD3.X R10, R10, RZ, R15, P3, P2 ;  /* 0x000000ff0a0a0210 */ /* 0x000fe20001fe440f */
[C---:B------:R-:W-:Y:S02]  /*df80*/  FMUL.FTZ R98, R132.reuse, R98 ;  /* 0x0000006284627220 */ /* 0x040fe40000410000 */
[----:B------:R-:W-:Y:S01]  /*df90*/  FMUL.FTZ R99, R132, R99 ;  /* 0x0000006384637220 */ /* 0x000fe20000410000 */
[----:B----4-:R-:W-:Y:S01]  /*dfa0*/  @P0 LEA.HI.X R7, R2, c[0x0][0x1cc], R3, 0x1, P1 ;  /* 0x0000730002070a11 */ /* 0x010fe200008f0c03 */
[--C-:B------:R-:W-:Y:S01]  /*dfb0*/  FFMA.FTZ R2, R210, c[0x0][0x2d0], -R11.reuse ;  /* 0x0000b400d2027a23 */ /* 0x100fe2000001080b */
[----:B------:R-:W1:Y:S01]  /*dfc0*/  SHFL.BFLY PT, R3, R0, 0x1, 0x1f ;  /* 0x0c201f0000037f89 */ /* 0x000e6200000e0000 */
[----:B------:R-:W-:Y:S01]  /*dfd0*/  @P0 LEA R8, P1, R9, c[0x0][0x1c8], 0x1 ;  /* 0x0000720009080a11 */ /* 0x000fe200078208ff */
[C---:B------:R-:W-:Y:S01]  /*dfe0*/  FMUL.FTZ R100, R133.reuse, R100 ;  /* 0x0000006485647220 */ /* 0x040fe20000410000 */
[----:B------:R2:W-:Y:S01]  /*dff0*/  MUFU.EX2 R214, R2 ;  /* 0x0000000200d67308 */ /* 0x0005e20000000800 */
[----:B------:R-:W-:Y:S01]  /*e000*/  FMUL.FTZ R101, R133, R101 ;  /* 0x0000006585657220 */ /* 0x000fe20000410000 */
[----:B------:R-:W-:Y:S01]  /*e010*/  @P0 LEA.HI.X R9, R9, c[0x0][0x1cc], R10, 0x1, P1 ;  /* 0x0000730009090a11 */ /* 0x000fe200008f0c0a */
[----:B------:R-:W-:Y:S02]  /*e020*/  FFMA.FTZ R10, R16, c[0x0][0x2d0], -R12 ;  /* 0x0000b400100a7a23 */ /* 0x000fe4000001080c */
[----:B------:R3:W-:Y:S01]  /*e030*/  @P0 LDGSTS.E.BYPASS.LTC128B.128 [R244+0x4100], [R6.64], !P6 ;  /* 0x0410000006f40fae */ /* 0x0007e2000f101d48 */
[C---:B------:R-:W-:Y:S02]  /*e040*/  FMUL.FTZ R102, R132.reuse, R102 ;  /* 0x0000006684667220 */ /* 0x040fe40000410000 */
[C---:B------:R-:W-:Y:S02]  /*e050*/  FMUL.FTZ R103, R132.reuse, R103 ;  /* 0x0000006784677220 */ /* 0x040fe40000410000 */
[----:B------:R4:W-:Y:S01]  /*e060*/  MUFU.EX2 R215, R10 ;  /* 0x0000000a00d77308 */ /* 0x0009e20000000800 */
[C---:B------:R-:W-:Y:S02]  /*e070*/  FMUL.FTZ R112, R133.reuse, R112 ;  /* 0x0000007085707220 */ /* 0x040fe40000410000 */
[----:B------:R4:W-:Y:S01]  /*e080*/  @P0 LDGSTS.E.BYPASS.LTC128B.128 [R244+0x6100], [R8.64], !P5 ;  /* 0x0610000008f40fae */ /* 0x0009e2000e901d48 */
[C---:B------:R-:W-:Y:S02]  /*e090*/  FMUL.FTZ R113, R133.reuse, R113 ;  /* 0x0000007185717220 */ /* 0x040fe40000410000 */
[C---:B------:R-:W-:Y:S02]  /*e0a0*/  FMUL.FTZ R114, R132.reuse, R114 ;  /* 0x0000007284727220 */ /* 0x040fe40000410000 */
[----:B------:R-:W-:Y:S02]  /*e0b0*/  FMUL.FTZ R115, R132, R115 ;  /* 0x0000007384737220 */ /* 0x000fe40000410000 */
[C---:B------:R-:W-:Y:S01]  /*e0c0*/  FMUL.FTZ R116, R133.reuse, R116 ;  /* 0x0000007485747220 */ /* 0x040fe20000410000 */
[----:B-1----:R-:W-:Y:S01]  /*e0d0*/  FMNMX.FTZ R134, R0, R3, !PT ;  /* 0x0000000300867209 */ /* 0x002fe20007810000 */
[----:B------:R-:W-:Y:S01]  /*e0e0*/  FMUL.FTZ R117, R133, R117 ;  /* 0x0000007585757220 */ /* 0x000fe20000410000 */
[----:B------:R-:W-:Y:S01]  /*e0f0*/  @P0 MOV R0, c[0x0][0x1e0] ;  /* 0x0000780000000a02 */ /* 0x000fe20000000f00 */
[----:B--2---:R-:W-:Y:S02]  /*e100*/  FADD.FTZ R2, -R135, R138 ;  /* 0x0000008a87027221 */ /* 0x004fe40000010100 */
[----:B------:R-:W-:Y:S01]  /*e110*/  FMUL.FTZ R118, R132, R118 ;  /* 0x0000007684767220 */ /* 0x000fe20000410000 */
[----:B------:R-:W-:Y:S01]  /*e120*/  @P0 SHF.L.U64.HI R3, R0, R219, c[0x0][0x1e4] ;  /* 0x0000790000030619 */ /* 0x000fe200000102db */
[--C-:B------:R-:W-:Y:S01]  /*e130*/  FFMA.FTZ R219, R32, c[0x0][0x2d0], -R12.reuse ;  /* 0x0000b40020db7a23 */ /* 0x100fe2000001080c */
[----:B------:R-:W-:Y:S01]  /*e140*/  @P0 SHF.L.U32 R0, R0, 0x5, RZ ;  /* 0x0000000500000819 */ /* 0x000fe200000006ff */
[--C-:B------:R-:W-:Y:S02]  /*e150*/  FFMA.FTZ R32, R64, c[0x0][0x2d0], -R12.reuse ;  /* 0x0000b40040207a23 */ /* 0x100fe4000001080c */
[----:B------:R-:W-:Y:S01]  /*e160*/  FMUL.FTZ R2, R2, c[0x0][0x2d0] ;  /* 0x0000b40002027a20 */ /* 0x000fe20000410000 */
[----:B---3--:R-:W-:Y:S01]  /*e170*/  @P0 IADD3 R6, P1, R6, R0, RZ ;  /* 0x0000000006060210 */ /* 0x008fe20007f3e0ff */
[--C-:B----4-:R-:W-:Y:S01]  /*e180*/  FFMA.FTZ R10, R39, c[0x0][0x2d0], -R11.reuse ;  /* 0x0000b400270a7a23 */ /* 0x110fe2000001080b */
[----:B------:R-:W-:Y:S01]  /*e190*/  MOV R39, R52 ;  /* 0x0000003400277202 */ /* 0x000fe20000000f00 */
[--C-:B------:R-:W-:Y:S01]  /*e1a0*/  FFMA.FTZ R64, R34, c[0x0][0x2d0], -R11.reuse ;  /* 0x0000b40022407a23 */ /* 0x100fe2000001080b */
[----:B------:R-:W-:Y:S01]  /*e1b0*/  @P0 IADD3.X R7, R7, R3, RZ, P1, !PT ;  /* 0x0000000307070210 */ /* 0x000fe20000ffe4ff */
[----:B------:R-:W1:Y:S01]  /*e1c0*/  MUFU.EX2 R2, R2 ;  /* 0x0000000200027308 */ /* 0x000e620000000800 */
[----:B------:R-:W-:Y:S02]  /*e1d0*/  FMUL.FTZ R119, R132, R119 ;  /* 0x0000007784777220 */ /* 0x000fe40000410000 */
[----:B------:R-:W-:Y:S01]  /*e1e0*/  FFMA.FTZ R8, R17, c[0x0][0x2d0], -R12 ;  /* 0x0000b40011087a23 */ /* 0x000fe2000001080c */
[----:B------:R4:W-:Y:S01]  /*e1f0*/  @P0 LDGSTS.E.BYPASS.LTC128B.128 [R244+0x4900], [R6.64], !P6 ;  /* 0x0490000006f40fae */ /* 0x0009e2000f101d48 */
[--C-:B------:R-:W-:Y:S02]  /*e200*/  FFMA.FTZ R17, R38, c[0x0][0x2d0], -R11.reuse ;  /* 0x0000b40026117a23 */ /* 0x100fe4000001080b */
[--C-:B------:R-:W-:Y:S01]  /*e210*/  FFMA.FTZ R38, R66, c[0x0][0x2d0], -R11.reuse ;  /* 0x0000b40042267a23 */ /* 0x100fe2000001080b */
[----:B------:R-:W-:Y:S01]  /*e220*/  MOV R66, R10 ;  /* 0x0000000a00427202 */ /* 0x000fe20000000f00 */
[--C-:B------:R-:W-:Y:S01]  /*e230*/  FFMA.FTZ R10, R67, c[0x0][0x2d0], -R11.reuse ;  /* 0x0000b400430a7a23 */ /* 0x100fe2000001080b */
[----:B------:R3:W4:Y:S01]  /*e240*/  MUFU.EX2 R130, R8 ;  /* 0x0000000800827308 */ /* 0x0007220000000800 */
[C---:B------:R-:W-:Y:S01]  /*e250*/  FMUL.FTZ R128, R133.reuse, R128 ;  /* 0x0000008085807220 */ /* 0x040fe20000410000 */
[----:B------:R4:W-:Y:S01]  /*e260*/  @P0 LDGSTS.E.BYPASS.LTC128B.128 [R244+0x6900], [R6.64+0x80], !P5 ;  /* 0x0690008006f40fae */ /* 0x0009e2000e901d48 */
[----:B------:R-:W-:Y:S07]  /*e270*/  FMUL.FTZ R129, R133, R129 ;  /* 0x0000008185817220 */ /* 0x000fee0000410000 */
[----:B------:R-:W4:Y:S01]  /*e280*/  LDL.LU R67, [R1+0x4] ;  /* 0x0000040001437983 */ /* 0x000f220000300800 */
[C---:B-1----:R-:W-:Y:S02]  /*e290*/  FMUL.FTZ R72, R2.reuse, R72 ;  /* 0x0000004802487220 */ /* 0x042fe40000410000 */
[C---:B------:R-:W-:Y:S02]  /*e2a0*/  FMUL.FTZ R73, R2.reuse, R73 ;  /* 0x0000004902497220 */ /* 0x040fe40000410000 */
[C---:B------:R-:W-:Y:S02]  /*e2b0*/  FMUL.FTZ R76, R2.reuse, R76 ;  /* 0x0000004c024c7220 */ /* 0x040fe40000410000 */
[C---:B------:R-:W-:Y:S02]  /*e2c0*/  FMUL.FTZ R77, R2.reuse, R77 ;  /* 0x0000004d024d7220 */ /* 0x040fe40000410000 */
[----:B------:R-:W-:Y:S02]  /*e2d0*/  FMUL.FTZ R88, R2, R88 ;  /* 0x0000005802587220 */ /* 0x000fe40000410000 */
[--C-:B---3--:R-:W-:Y:S01]  /*e2e0*/  FFMA.FTZ R8, R18, c[0x0][0x2d0], -R11.reuse ;  /* 0x0000b40012087a23 */ /* 0x108fe2000001080b */
[----:B----4-:R-:W-:Y:S01]  /*e2f0*/  MOV R53, R130 ;  /* 0x0000008200357202 */ /* 0x010fe20000000f00 */
[--C-:B------:R-:W-:Y:S01]  /*e300*/  FFMA.FTZ R18, R50, c[0x0][0x2d0], -R11.reuse ;  /* 0x0000b40032127a23 */ /* 0x100fe2000001080b */
[----:B------:R-:W-:Y:S01]  /*e310*/  MOV R50, R17 ;  /* 0x0000001100327202 */ /* 0x000fe20000000f00 */
[----:B------:R1:W-:Y:S01]  /*e320*/  MUFU.EX2 R213, R8 ;  /* 0x0000000800d57308 */ /* 0x0003e20000000800 */
[----:B------:R-:W-:Y:S01]  /*e330*/  @P0 IADD3 R6, P1, R6, R0, RZ ;  /* 0x0000000006060210 */ /* 0x000fe20007f3e0ff */
[C---:B------:R-:W-:Y:S02]  /*e340*/  FMUL.FTZ R89, R2.reuse, R89 ;  /* 0x0000005902597220 */ /* 0x040fe40000410000 */
[C---:B------:R-:W-:Y:S01]  /*e350*/  FMUL.FTZ R92, R2.reuse, R92 ;  /* 0x0000005c025c7220 */ /* 0x040fe20000410000 */
[----:B------:R-:W-:Y:S01]  /*e360*/  @P0 IADD3.X R7, R7, R3, RZ, P1, !PT ;  /* 0x0000000307070210 */ /* 0x000fe20000ffe4ff */
[C---:B------:R-:W-:Y:S02]  /*e370*/  FMUL.FTZ R93, R2.reuse, R93 ;  /* 0x0000005d025d7220 */ /* 0x040fe40000410000 */
[C---:B------:R-:W-:Y:S02]  /*e380*/  FMUL.FTZ R104, R2.reuse, R104 ;  /* 0x0000006802687220 */ /* 0x040fe40000410000 */
[----:B------:R3:W-:Y:S01]  /*e390*/  @P0 LDGSTS.E.BYPASS.LTC128B.128 [R244+0x5100], [R6.64], !P6 ;  /* 0x0510000006f40fae */ /* 0x0007e2000f101d48 */
[C---:B------:R-:W-:Y:S02]  /*e3a0*/  FMUL.FTZ R105, R2.reuse, R105 ;  /* 0x0000006902697220 */ /* 0x040fe40000410000 */
[C---:B------:R-:W-:Y:S02]  /*e3b0*/  FMUL.FTZ R108, R2.reuse, R108 ;  /* 0x0000006c026c7220 */ /* 0x040fe40000410000 */
[C---:B------:R-:W-:Y:S02]  /*e3c0*/  FMUL.FTZ R109, R2.reuse, R109 ;  /* 0x0000006d026d7220 */ /* 0x040fe40000410000 */
[C---:B------:R-:W-:Y:S01]  /*e3d0*/  FMUL.FTZ R120, R2.reuse, R120 ;  /* 0x0000007802787220 */ /* 0x040fe20000410000 */
[----:B------:R3:W-:Y:S01]  /*e3e0*/  @P0 LDGSTS.E.BYPASS.LTC128B.128 [R244+0x7100], [R6.64+0x80], !P5 ;  /* 0x0710008006f40fae */ /* 0x0007e2000e901d48 */
[C---:B------:R-:W-:Y:S02]  /*e3f0*/  FMUL.FTZ R121, R2.reuse, R121 ;  /* 0x0000007902797220 */ /* 0x040fe40000410000 */
[C---:B------:R-:W-:Y:S02]  /*e400*/  FMUL.FTZ R124, R2.reuse, R124 ;  /* 0x0000007c027c7220 */ /* 0x040fe40000410000 */
[----:B------:R-:W-:Y:S02]  /*e410*/  FMUL.FTZ R125, R2, R125 ;  /* 0x0000007d027d7220 */ /* 0x000fe40000410000 */
[--C-:B-1----:R-:W-:Y:S02]  /*e420*/  FFMA.FTZ R8, R19, c[0x0][0x2d0], -R11.reuse ;  /* 0x0000b40013087a23 */ /* 0x102fe4000001080b */
[----:B------:R-:W-:Y:S02]  /*e430*/  FFMA.FTZ R19, R51, c[0x0][0x2d0], -R11 ;  /* 0x0000b40033137a23 */ /* 0x000fe4000001080b */
[----:B------:R-:W1:Y:S01]  /*e440*/  MUFU.EX2 R63, R8 ;  /* 0x00000008003f7308 */ /* 0x000e620000000800 */
[----:B---3--:R-:W-:Y:S01]  /*e450*/  @P0 IADD3 R6, P1, R6, R0, RZ ;  /* 0x0000000006060210 */ /* 0x008fe20007f3e0ff */
[C---:B------:R-:W-:Y:S03]  /*e460*/  FADD.FTZ R0, -R134.reuse, R139 ;  /* 0x0000008b86007221 */ /* 0x040fe60000010100 */
[----:B------:R-:W-:Y:S01]  /*e470*/  @P0 IADD3.X R7, R7, R3, RZ, P1, !PT ;  /* 0x0000000307070210 */ /* 0x000fe20000ffe4ff */
[----:B------:R-:W-:Y:S02]  /*e480*/  FMUL.FTZ R3, R134, c[0x0][0x2d0] ;  /* 0x0000b40086037a20 */ /* 0x000fe40000410000 */
[----:B------:R-:W-:Y:S01]  /*e490*/  FMUL.FTZ R0, R0, c[0x0][0x2d0] ;  /* 0x0000b40000007a20 */ /* 0x000fe20000410000 */
[----:B-1----:R-:W-:Y:S01]  /*e4a0*/  MOV R52, R63 ;  /* 0x0000003f00347202 */ /* 0x002fe20000000f00 */
[----:B------:R1:W-:Y:S01]  /*e4b0*/  @P0 LDGSTS.E.BYPASS.LTC128B.128 [R244+0x5900], [R6.64], !P6 ;  /* 0x0590000006f40fae */ /* 0x0003e2000f101d48 */
[----:B------:R-:W-:Y:S02]  /*e4c0*/  FMUL.FTZ R8, R135, c[0x0][0x2d0] ;  /* 0x0000b40087087a20 */ /* 0x000fe40000410000 */
[--C-:B------:R-:W-:Y:S01]  /*e4d0*/  FFMA.FTZ R63, R5, c[0x0][0x2d0], -R3.reuse ;  /* 0x0000b400053f7a23 */ /* 0x100fe20000010803 */
[----:B------:R-:W-:Y:S01]  /*e4e0*/  MUFU.EX2 R0, R0 ;  /* 0x0000000000007308 */ /* 0x000fe20000000800 */
[--C-:B------:R-:W-:Y:S02]  /*e4f0*/  FFMA.FTZ R208, R26, c[0x0][0x2d0], -R3.reuse ;  /* 0x0000b4001ad07a23 */ /* 0x100fe40000010803 */
[--C-:B------:R-:W-:Y:S01]  /*e500*/  FFMA.FTZ R209, R27, c[0x0][0x2d0], -R3.reuse ;  /* 0x0000b4001bd17a23 */ /* 0x100fe20000010803 */
[----:B------:R1:W-:Y:S01]  /*e510*/  @P0 LDGSTS.E.BYPASS.LTC128B.128 [R244+0x7900], [R6.64+0x80], !P5 ;  /* 0x0790008006f40fae */ /* 0x0003e2000e901d48 */
[--C-:B------:R-:W-:Y:S02]  /*e520*/  FFMA.FTZ R210, R31, c[0x0][0x2d0], -R3.reuse ;  /* 0x0000b4001fd27a23 */ /* 0x100fe40000010803 */
[--C-:B------:R-:W-:Y:S02]  /*e530*/  FFMA.FTZ R58, R58, c[0x0][0x2d0], -R3.reuse ;  /* 0x0000b4003a3a7a23 */ /* 0x100fe40000010803 */
[--C-:B------:R-:W-:Y:S02]  /*e540*/  FFMA.FTZ R59, R59, c[0x0][0x2d0], -R3.reuse ;  /* 0x0000b4003b3b7a23 */ /* 0x100fe40000010803 */
[--C-:B------:R-:W-:Y:S01]  /*e550*/  FFMA.FTZ R9, R218, c[0x0][0x2d0], -R8.reuse ;  /* 0x0000b400da097a23 */ /* 0x100fe20000010808 */
[----:B------:R-:W0:Y:S01]  /*e560*/  LDGDEPBAR ;  /* 0x00000000000079af */ /* 0x000e220000000000 */
[----:B------:R-:W-:Y:S02]  /*e570*/  FFMA.FTZ R15, R211, c[0x0][0x2d0], -R8 ;  /* 0x0000b400d30f7a23 */ /* 0x000fe40000010808 */
[----:B------:R3:W-:Y:S01]  /*e580*/  MUFU.EX2 R211, R9 ;  /* 0x0000000900d37308 */ /* 0x0007e20000000800 */
[----:B------:R-:W-:Y:S02]  /*e590*/  FFMA.FTZ R218, R33, c[0x0][0x2d0], -R12 ;  /* 0x0000b40021da7a23 */ /* 0x000fe4000001080c */
[----:B------:R-:W-:Y:S01]  /*e5a0*/  FMUL.FTZ R5, R133, R141 ;  /* 0x0000008d85057220 */ /* 0x000fe20000410000 */
[----:B------:R-:W-:Y:S01]  /*e5b0*/  F2FP.BF16.PACK_AB R141, R214, R13 ;  /* 0x0000000dd68d723e */ /* 0x000fe200000010ff */
[--C-:B------:R-:W-:Y:S02]  /*e5c0*/  FFMA.FTZ R130, R40, c[0x0][0x2d0], -R8.reuse ;  /* 0x0000b40028827a23 */ /* 0x100fe40000010808 */
[--C-:B------:R-:W-:Y:S02]  /*e5d0*/  FFMA.FTZ R250, R24, c[0x0][0x2d0], -R8.reuse ;  /* 0x0000b40018fa7a23 */ /* 0x100fe40000010808 */
[--C-:B------:R-:W-:Y:S01]  /*e5e0*/  FFMA.FTZ R249, R25, c[0x0][0x2d0], -R8.reuse ;  /* 0x0000b40019f97a23 */ /* 0x100fe20000010808 */
[----:B------:R-:W-:Y:S01]  /*e5f0*/  MUFU.EX2 R15, R15 ;  /* 0x0000000f000f7308 */ /* 0x000fe20000000800 */
[--C-:B------:R-:W-:Y:S02]  /*e600*/  FFMA.FTZ R251, R29, c[0x0][0x2d0], -R8.reuse ;  /* 0x0000b4001dfb7a23 */ /* 0x100fe40000010808 */
[--C-:B------:R-:W-:Y:S02]  /*e610*/  FFMA.FTZ R17, R45, c[0x0][0x2d0], -R8.reuse ;  /* 0x0000b4002d117a23 */ /* 0x100fe40000010808 */
[--C-:B------:R-:W-:Y:S02]  /*e620*/  FFMA.FTZ R34, R60, c[0x0][0x2d0], -R8.reuse ;  /* 0x0000b4003c227a23 */ /* 0x100fe40000010808 */
[----:B-1----:R-:W-:Y:S02]  /*e630*/  FFMA.FTZ R6, R217, c[0x0][0x2d0], -R8 ;  /* 0x0000b400d9067a23 */ /* 0x002fe40000010808 */
[--C-:B------:R-:W-:Y:S02]  /*e640*/  FFMA.FTZ R7, R223, c[0x0][0x2d0], -R3.reuse ;  /* 0x0000b400df077a23 */ /* 0x100fe40000010803 */
[----:B------:R1:W-:Y:S01]  /*e650*/  MUFU.EX2 R212, R6 ;  /* 0x0000000600d47308 */ /* 0x0003e20000000800 */
[----:B------:R-:W-:Y:S01]  /*e660*/  FFMA.FTZ R223, R47, c[0x0][0x2d0], -R3 ;  /* 0x0000b4002fdf7a23 */ /* 0x000fe20000010803 */
[----:B------:R-:W-:Y:S01]  /*e670*/  MOV R47, R66 ;  /* 0x00000042002f7202 */ /* 0x000fe20000000f00 */
[--C-:B------:R-:W-:Y:S01]  /*e680*/  FFMA.FTZ R217, R22, c[0x0][0x2d0], -R11.reuse ;  /* 0x0000b40016d97a23 */ /* 0x100fe2000001080b */
[----:B------:R-:W-:Y:S01]  /*e690*/  MOV R66, R39 ;  /* 0x0000002700427202 */ /* 0x000fe20000000f00 */
[--C-:B---3--:R-:W-:Y:S02]  /*e6a0*/  FFMA.FTZ R9, R36, c[0x0][0x2d0], -R12.reuse ;  /* 0x0000b40024097a23 */ /* 0x108fe4000001080c */
[----:B------:R-:W-:Y:S01]  /*e6b0*/  FFMA.FTZ R36, R49, c[0x0][0x2d0], -R12 ;  /* 0x0000b40031247a23 */ /* 0x000fe2000001080c */
[----:B------:R-:W-:Y:S01]  /*e6c0*/  MOV R12, R62 ;  /* 0x0000003e000c7202 */ /* 0x000fe20000000f00 */
[----:B------:R-:W-:Y:S01]  /*e6d0*/  FFMA.FTZ R62, R23, c[0x0][0x2d0], -R11 ;  /* 0x0000b400173e7a23 */ /* 0x000fe2000001080b */
[----:B------:R3:W-:Y:S01]  /*e6e0*/  MUFU.EX2 R138, R7 ;  /* 0x00000007008a7308 */ /* 0x0007e20000000800 */
[----:B------:R-:W4:Y:S01]  /*e6f0*/  LDSM.16.MT88.4 R20, [R225] ;  /* 0x00000000e114783b */ /* 0x000f220000004200 */
[--C-:B------:R-:W-:Y:S02]  /*e700*/  FFMA.FTZ R252, R28, c[0x0][0x2d0], -R8.reuse ;  /* 0x0000b4001cfc7a23 */ /* 0x100fe40000010808 */
[--C-:B------:R-:W-:Y:S02]  /*e710*/  FFMA.FTZ R49, R41, c[0x0][0x2d0], -R8.reuse ;  /* 0x0000b40029317a23 */ /* 0x100fe40000010808 */
[--C-:B------:R-:W-:Y:S02]  /*e720*/  FFMA.FTZ R51, R56, c[0x0][0x2d0], -R8.reuse ;  /* 0x0000b40038337a23 */ /* 0x100fe40000010808 */
[--C-:B------:R-:W-:Y:S02]  /*e730*/  FFMA.FTZ R65, R57, c[0x0][0x2d0], -R8.reuse ;  /* 0x0000b40039417a23 */ /* 0x100fe40000010808 */
[--C-:B------:R-:W-:Y:S01]  /*e740*/  FFMA.FTZ R33, R61, c[0x0][0x2d0], -R8.reuse ;  /* 0x0000b4003d217a23 */ /* 0x100fe20000010808 */
[----:B------:R-:W-:Y:S01]  /*e750*/  MUFU.EX2 R223, R223 ;  /* 0x000000df00df7308 */ /* 0x000fe20000000800 */
[----:B------:R-:W-:Y:S02]  /*e760*/  FMUL.FTZ R24, R2, R152 ;  /* 0x0000009802187220 */ /* 0x000fe40000410000 */
[--C-:B-1----:R-:W-:Y:S02]  /*e770*/  FFMA.FTZ R6, R221, c[0x0][0x2d0], -R8.reuse ;  /* 0x0000b400dd067a23 */ /* 0x102fe40000010808 */
[--C-:B------:R-:W-:Y:S02]  /*e780*/  FFMA.FTZ R221, R30, c[0x0][0x2d0], -R3.reuse ;  /* 0x0000b4001edd7a23 */ /* 0x100fe40000010803 */
[C---:B------:R-:W-:Y:S01]  /*e790*/  FMUL.FTZ R25, R2.reuse, R153 ;  /* 0x0000009902197220 */ /* 0x040fe20000410000 */
[----:B------:R-:W-:Y:S01]  /*e7a0*/  MOV R153, R18 ;  /* 0x0000001200997202 */ /* 0x000fe20000000f00 */
[C---:B------:R-:W-:Y:S01]  /*e7b0*/  FMUL.FTZ R28, R2.reuse, R156 ;  /* 0x0000009c021c7220 */ /* 0x040fe20000410000 */
[----:B------:R-:W1:Y:S01]  /*e7c0*/  MUFU.EX2 R16, R6 ;  /* 0x0000000600107308 */ /* 0x000e620000000800 */
[----:B------:R-:W-:Y:S01]  /*e7d0*/  FMUL.FTZ R29, R2, R157 ;  /* 0x0000009d021d7220 */ /* 0x000fe20000410000 */
[----:B------:R-:W-:Y:S01]  /*e7e0*/  MOV R156, R19 ;  /* 0x00000013009c7202 */ /* 0x000fe20000000f00 */
[--C-:B---3--:R-:W-:Y:S01]  /*e7f0*/  FFMA.FTZ R7, R245, c[0x0][0x2d0], -R3.reuse ;  /* 0x0000b400f5077a23 */ /* 0x108fe20000010803 */
[----:B------:R-:W-:Y:S01]  /*e800*/  MOV R157, R47 ;  /* 0x0000002f009d7202 */ /* 0x000fe20000000f00 */
[--C-:B------:R-:W-:Y:S02]  /*e810*/  FFMA.FTZ R245, R46, c[0x0][0x2d0], -R3.reuse ;  /* 0x0000b4002ef57a23 */ /* 0x100fe40000010803 */
[C---:B------:R-:W-:Y:S02]  /*e820*/  FMUL.FTZ R40, R2.reuse, R164 ;  /* 0x000000a402287220 */ /* 0x040fe40000410000 */
[C---:B------:R-:W-:Y:S01]  /*e830*/  FMUL.FTZ R41, R2.reuse, R165 ;  /* 0x000000a502297220 */ /* 0x040fe20000410000 */
[----:B------:R3:W-:Y:S01]  /*e840*/  MUFU.EX2 R204, R7 ;  /* 0x0000000700cc7308 */ /* 0x0007e20000000800 */
[C---:B------:R-:W-:Y:S01]  /*e850*/  FMUL.FTZ R45, R2.reuse, R169 ;  /* 0x000000a9022d7220 */ /* 0x040fe20000410000 */
[----:B------:R-:W-:Y:S01]  /*e860*/  MOV R165, R34 ;  /* 0x0000002200a57202 */ /* 0x000fe20000000f00 */
[C---:B------:R-:W-:Y:S01]  /*e870*/  FMUL.FTZ R56, R2.reuse, R176 ;  /* 0x000000b002387220 */ /* 0x040fe20000410000 */
[----:B------:R-:W-:Y:S01]  /*e880*/  MOV R176, R64 ;  /* 0x0000004000b07202 */ /* 0x000fe20000000f00 */
[C---:B------:R-:W-:Y:S02]  /*e890*/  FMUL.FTZ R57, R2.reuse, R177 ;  /* 0x000000b102397220 */ /* 0x040fe40000410000 */
[C---:B------:R-:W-:Y:S01]  /*e8a0*/  FMUL.FTZ R60, R2.reuse, R180 ;  /* 0x000000b4023c7220 */ /* 0x040fe20000410000 */
[----:B------:R-:W-:Y:S01]  /*e8b0*/  MOV R180, R59 ;  /* 0x0000003b00b47202 */ /* 0x000fe20000000f00 */
[----:B------:R-:W-:Y:S01]  /*e8c0*/  FMUL.FTZ R61, R2, R181 ;  /* 0x000000b5023d7220 */ /* 0x000fe20000410000 */
[----:B------:R-:W-:Y:S01]  /*e8d0*/  MUFU.EX2 R164, R248 ;  /* 0x000000f800a47308 */ /* 0x000fe20000000800 */
[C---:B------:R-:W-:Y:S01]  /*e8e0*/  FMUL.FTZ R18, R132.reuse, R162 ;  /* 0x000000a284127220 */ /* 0x040fe20000410000 */
[----:B------:R-:W-:Y:S01]  /*e8f0*/  MOV R162, R48 ;  /* 0x0000003000a27202 */ /* 0x000fe20000000f00 */
[----:B------:R-:W-:Y:S01]  /*e900*/  FMUL.FTZ R19, R132, R163 ;  /* 0x000000a384137220 */ /* 0x000fe20000410000 */
[----:B-1----:R-:W-:Y:S01]  /*e910*/  MOV R11, R16 ;  /* 0x00000010000b7202 */ /* 0x002fe20000000f00 */
[--C-:B------:R-:W-:Y:S01]  /*e920*/  FFMA.FTZ R6, R246, c[0x0][0x2d0], -R3.reuse ;  /* 0x0000b400f6067a23 */ /* 0x100fe20000010803 */
[----:B------:R-:W-:Y:S01]  /*e930*/  MOV R163, R63 ;  /* 0x0000003f00a37202 */ /* 0x000fe20000000f00 */
[--C-:B------:R-:W-:Y:S01]  /*e940*/  FFMA.FTZ R246, R43, c[0x0][0x2d0], -R3.reuse ;  /* 0x0000b4002bf67a23 */ /* 0x100fe20000010803 */
[----:B------:R-:W-:Y:S01]  /*e950*/  MOV R43, R11 ;  /* 0x0000000b002b7202 */ /* 0x000fe20000000f00 */
[----:B------:R-:W-:Y:S01]  /*e960*/  FFMA.FTZ R16, R44, c[0x0][0x2d0], -R8 ;  /* 0x0000b4002c107a23 */ /* 0x000fe20000010808 */
[----:B------:R1:W1:Y:S01]  /*e970*/  MUFU.EX2 R139, R6 ;  /* 0x00000006008b7308 */ /* 0x0002620000000800 */
[----:B------:R-:W-:Y:S01]  /*e980*/  MOV R11, R50 ;  /* 0x00000032000b7202 */ /* 0x000fe20000000f00 */
[----:B------:R-:W-:Y:S01]  /*e990*/  FMUL.FTZ R8, R2, R144 ;  /* 0x0000009002087220 */ /* 0x000fe20000410000 */
[----:B------:R-:W-:Y:S01]  /*e9a0*/  F2FP.BF16.PACK_AB R144, R211, R15 ;  /* 0x0000000fd390723e */ /* 0x000fe200000010ff */
[----:B---3--:R-:W-:Y:S01]  /*e9b0*/  FMUL.FTZ R7, R132, R143 ;  /* 0x0000008f84077220 */ /* 0x008fe20000410000 */
[----:B------:R-:W-:Y:S01]  /*e9c0*/  F2FP.BF16.PACK_AB R143, R52, R213 ;  /* 0x000000d5348f723e */ /* 0x000fe200000010ff */
        /* <DEDUP_REMOVED lines=19> */
[----:B------:R-:W-:Y:S01]  /*eb00*/  F2FP.BF16.PACK_AB R145, R139, R138 ;  /* 0x0000008a8b91723e */ /* 0x000fe200000010ff */
[--C-:B------:R-:W-:Y:S01]  /*eb10*/  FFMA.FTZ R247, R42, c[0x0][0x2d0], -R3.reuse ;  /* 0x0000b4002af77a23 */ /* 0x100fe20000010803 */
[----:B------:R-:W-:Y:S01]  /*eb20*/  MOV R42, R10 ;  /* 0x0000000a002a7202 */ /* 0x000fe20000000f00 */
[----:B------:R-:W-:Y:S01]  /*eb30*/  FFMA.FTZ R3, R4, c[0x0][0x2d0], -R3 ;  /* 0x0000b40004037a23 */ /* 0x000fe20000010803 */
[----:B------:R1:W3:Y:S01]  /*eb40*/  MUFU.EX2 R205, R6 ;  /* 0x0000000600cd7308 */ /* 0x0002e20000000800 */
[----:B------:R-:W-:Y:S01]  /*eb50*/  FMUL.FTZ R4, R133, R140 ;  /* 0x0000008c85047220 */ /* 0x000fe20000410000 */
[----:B------:R-:W-:Y:S01]  /*eb60*/  F2FP.BF16.PACK_AB R140, R216, R14 ;  /* 0x0000000ed88c723e */ /* 0x000fe200000010ff */
[C---:B------:R-:W-:Y:S01]  /*eb70*/  FMUL.FTZ R10, R0.reuse, R146 ;  /* 0x00000092000a7220 */ /* 0x040fe20000410000 */
[----:B------:R-:W2:Y:S01]  /*eb80*/  LDL.LU R14, [R1+0x10] ;  /* 0x00001000010e7983 */ /* 0x000ea20000300800 */
[----:B------:R-:W-:Y:S01]  /*eb90*/  F2FP.BF16.PACK_AB R146, R43, R212 ;  /* 0x000000d42b92723e */ /* 0x000fe200000010ff */
        /* <DEDUP_REMOVED lines=9> */
[----:B------:R-:W-:Y:S01]  /*ec30*/  MUFU.EX2 R169, R217 ;  /* 0x000000d900a97308 */ /* 0x000fe20000000800 */
[C---:B------:R-:W-:Y:S02]  /*ec40*/  FMUL.FTZ R63, R0.reuse, R183 ;  /* 0x000000b7003f7220 */ /* 0x040fe40000410000 */
[----:B------:R-:W-:Y:S01]  /*ec50*/  FMUL.FTZ R64, R133, R200 ;  /* 0x000000c885407220 */ /* 0x000fe20000410000 */
[----:B------:R-:W-:Y:S01]  /*ec60*/  MOV R200, R157 ;  /* 0x0000009d00c87202 */ /* 0x000fe20000000f00 */
[C---:B------:R-:W-:Y:S02]  /*ec70*/  FMUL.FTZ R74, R0.reuse, R74 ;  /* 0x0000004a004a7220 */ /* 0x040fe40000410000 */
[----:B------:R-:W-:Y:S02]  /*ec80*/  FMUL.FTZ R75, R0, R75 ;  /* 0x0000004b004b7220 */ /* 0x000fe40000410000 */
[----:B-1----:R-:W-:Y:S01]  /*ec90*/  FMUL.FTZ R6, R132, R142 ;  /* 0x0000008e84067220 */ /* 0x002fe20000410000 */
[----:B------:R-:W-:Y:S01]  /*eca0*/  F2FP.BF16.PACK_AB R142, R53, R215 ;  /* 0x000000d7358e723e */ /* 0x000fe200000010ff */
[----:B------:R-:W-:Y:S01]  /*ecb0*/  MUFU.EX2 R200, R200 ;  /* 0x000000c800c87308 */ /* 0x000fe20000000800 */
[----:B---3--:R-:W-:Y:S01]  /*ecc0*/  F2FP.BF16.PACK_AB R147, R204, R205 ;  /* 0x000000cdcc93723e */ /* 0x008fe200000010ff */
[C---:B------:R-:W-:Y:S02]  /*ecd0*/  FMUL.FTZ R78, R0.reuse, R78 ;  /* 0x0000004e004e7220 */ /* 0x040fe40000410000 */
[C---:B------:R-:W-:Y:S02]  /*ece0*/  FMUL.FTZ R79, R0.reuse, R79 ;  /* 0x0000004f004f7220 */ /* 0x040fe40000410000 */
[-C--:B----4-:R-:W-:Y:S04]  /*ecf0*/  HMMA.16816.F32.BF16 R4, R140, R20.reuse, R4 ;  /* 0x000000148c04723c */ /* 0x090fe80000041804 */
[----:B------:R-:W-:Y:S01]  /*ed00*/  MUFU.EX2 R177, R220 ;  /* 0x000000dc00b17308 */ /* 0x000fe20000000800 */
[C---:B------:R-:W-:Y:S02]  /*ed10*/  FMUL.FTZ R90, R0.reuse, R90 ;  /* 0x0000005a005a7220 */ /* 0x040fe40000410000 */
[C---:B------:R-:W-:Y:S01]  /*ed20*/  FMUL.FTZ R91, R0.reuse, R91 ;  /* 0x0000005b005b7220 */ /* 0x040fe20000410000 */
[C---:B------:R-:W-:Y:S04]  /*ed30*/  HMMA.16816.F32.BF16 R8, R144.reuse, R20, R8 ;  /* 0x000000149008723c */ /* 0x040fe80000041808 */
[C---:B------:R-:W-:Y:S02]  /*ed40*/  FMUL.FTZ R94, R0.reuse, R94 ;  /* 0x0000005e005e7220 */ /* 0x040fe40000410000 */
[C---:B------:R-:W-:Y:S01]  /*ed50*/  FMUL.FTZ R95, R0.reuse, R95 ;  /* 0x0000005f005f7220 */ /* 0x040fe20000410000 */
[----:B------:R-:W-:Y:S01]  /*ed60*/  MUFU.EX2 R221, R221 ;  /* 0x000000dd00dd7308 */ /* 0x000fe20000000800 */
[C---:B------:R-:W-:Y:S01]  /*ed70*/  FMUL.FTZ R20, R133.reuse, R172 ;  /* 0x000000ac85147220 */ /* 0x040fe20000410000 */
[----:B------:R-:W-:Y:S02]  /*ed80*/  MOV R172, R54 ;  /* 0x0000003600ac7202 */ /* 0x000fe40000000f00 */
[----:B------:R-:W-:Y:S01]  /*ed90*/  LDSM.16.MT88.4 R52, [R229] ;  /* 0x00000000e534783b */ /* 0x000fe20000004200 */
[C---:B------:R-:W-:Y:S01]  /*eda0*/  FMUL.FTZ R21, R133.reuse, R173 ;  /* 0x000000ad85157220 */ /* 0x040fe20000410000 */
[----:B------:R-:W-:Y:S01]  /*edb0*/  MOV R173, R33 ;  /* 0x0000002100ad7202 */ /* 0x000fe20000000f00 */
[C---:B------:R-:W-:Y:S01]  /*edc0*/  FMUL.FTZ R33, R133.reuse, R185 ;  /* 0x000000b985217220 */ /* 0x040fe20000410000 */
[----:B------:R-:W-:Y:S01]  /*edd0*/  MOV R185, R49 ;  /* 0x0000003100b97202 */ /* 0x000fe20000000f00 */
[----:B------:R-:W-:Y:S01]  /*ede0*/  FMUL.FTZ R49, R133, R193 ;  /* 0x000000c185317220 */ /* 0x000fe20000410000 */
[----:B------:R1:W-:Y:S01]  /*edf0*/  MUFU.EX2 R179, R218 ;  /* 0x000000da00b37308 */ /* 0x0003e20000000800 */
        /* <DEDUP_REMOVED lines=8> */
[----:B------:R-:W-:Y:S05]  /*ee80*/  FMUL.FTZ R127, R0, R127 ;  /* 0x0000007f007f7220 */ /* 0x000fea0000410000 */
[----:B------:R-:W-:Y:S10]  /*ee90*/  MUFU.EX2 R247, R247 ;  /* 0x000000f700f77308 */ /* 0x000ff40000000800 */
[----:B------:R-:W-:Y:S10]  /*eea0*/  MUFU.EX2 R246, R246 ;  /* 0x000000f600f67308 */ /* 0x000ff40000000800 */
[----:B------:R-:W-:Y:S01]  /*eeb0*/  MUFU.EX2 R245, R245 ;  /* 0x000000f500f57308 */ /* 0x000fe20000000800 */
[----:B------:R-:W-:Y:S01]  /*eec0*/  FFMA.FTZ R206, R132, R67, R13 ;  /* 0x0000004384ce7223 */ /* 0x000fe2000001000d */
[----:B------:R-:W-:Y:S01]  /*eed0*/  MOV R67, R12 ;  /* 0x0000000c00437202 */ /* 0x000fe20000000f00 */
[C---:B------:R-:W-:Y:S01]  /*eee0*/  FMUL.FTZ R12, R2.reuse, R148 ;  /* 0x00000094020c7220 */ /* 0x040fe20000410000 */
[----:B------:R-:W-:Y:S01]  /*eef0*/  MOV R148, R37 ;  /* 0x0000002500947202 */ /* 0x000fe20000000f00 */
[----:B------:R-:W-:Y:S01]  /*ef00*/  FMUL.FTZ R13, R2, R149 ;  /* 0x00000095020d7220 */ /* 0x000fe20000410000 */
[----:B------:R-:W-:Y:S02]  /*ef10*/  MOV R149, R36 ;  /* 0x0000002400957202 */ /* 0x000fe40000000f00 */
[----:B------:R-:W-:Y:S02]  /*ef20*/  MOV R31, R67 ;  /* 0x00000043001f7202 */ /* 0x000fe40000000f00 */
[----:B------:R-:W-:Y:S02]  /*ef30*/  MOV R67, R38 ;  /* 0x0000002600437202 */ /* 0x000fe40000000f00 */
[----:B------:R-:W3:Y:S01]  /*ef40*/  LDSM.16.MT88.4 R36, [R226] ;  /* 0x00000000e224783b */ /* 0x000ee20000004200 */
[----:B------:R-:W-:Y:S01]  /*ef50*/  MOV R153, R31 ;  /* 0x0000001f00997202 */ /* 0x000fe20000000f00 */
[C---:B------:R-:W-:Y:S01]  /*ef60*/  FMUL.FTZ R31, R0.reuse, R159 ;  /* 0x0000009f001f7220 */ /* 0x040fe20000410000 */
[----:B------:R-:W-:Y:S02]  /*ef70*/  MOV R154, R149 ;  /* 0x00000095009a7202 */ /* 0x000fe40000000f00 */
[----:B------:R-:W-:Y:S02]  /*ef80*/  MOV R181, R148 ;  /* 0x0000009400b57202 */ /* 0x000fe40000000f00 */
[----:B------:R-:W-:Y:S01]  /*ef90*/  MOV R159, R58 ;  /* 0x0000003a009f7202 */ /* 0x000fe20000000f00 */
[----:B------:R-:W-:Y:S02]  /*efa0*/  FMUL.FTZ R58, R0, R178 ;  /* 0x000000b2003a7220 */ /* 0x000fe40000410000 */
[----:B------:R4:W-:Y:S01]  /*efb0*/  MUFU.EX2 R178, R219 ;  /* 0x000000db00b27308 */ /* 0x0009e20000000800 */
[----:B--2---:R-:W-:Y:S02]  /*efc0*/  FFMA.FTZ R2, R2, R14, R15 ;  /* 0x0000000e02027223 */ /* 0x004fe4000001000f */
[C---:B------:R-:W-:Y:S02]  /*efd0*/  FMUL.FTZ R14, R0.reuse, R150 ;  /* 0x00000096000e7220 */ /* 0x040fe40000410000 */
[----:B------:R-:W-:Y:S02]  /*efe0*/  FMUL.FTZ R15, R0, R151 ;  /* 0x00000097000f7220 */ /* 0x000fe40000410000 */
[----:B------:R-:W2:Y:S01]  /*eff0*/  LDSM.16.MT88.4 R148, [R228] ;  /* 0x00000000e494783b */ /* 0x000ea20000004200 */
[----:B------:R-:W-:Y:S04]  /*f000*/  FADD.FTZ R2, R211, R2 ;  /* 0x00000002d3027221 */ /* 0x000fe80000010000 */
[-C--:B------:R-:W-:Y:S08]  /*f010*/  HMMA.16816.F32.BF16 R12, R144, R22.reuse, R12 ;  /* 0x00000016900c723c */ /* 0x080ff0000004180c */
[C---:B------:R-:W-:Y:S07]  /*f020*/  HMMA.16816.F32.BF16 R16, R140.reuse, R22, R16 ;  /* 0x000000168c10723c */ /* 0x040fee0000041810 */
[C---:B------:R-:W-:Y:S01]  /*f030*/  FMUL.FTZ R22, R132.reuse, R174 ;  /* 0x000000ae84167220 */ /* 0x040fe20000410000 */
[----:B------:R-:W-:Y:S01]  /*f040*/  MOV R174, R62 ;  /* 0x0000003e00ae7202 */ /* 0x000fe20000000f00 */
[----:B------:R-:W-:Y:S03]  /*f050*/  FMUL.FTZ R23, R132, R175 ;  /* 0x000000af84177220 */ /* 0x000fe60000410000 */
[----:B------:R-:W-:Y:S01]  /*f060*/  FMUL.FTZ R62, R0, R182 ;  /* 0x000000b6003e7220 */ /* 0x000fe20000410000 */
[----:B------:R-:W-:Y:S01]  /*f070*/  MOV R175, R32 ;  /* 0x0000002000af7202 */ /* 0x000fe20000000f00 */
[C---:B------:R-:W-:Y:S01]  /*f080*/  FMUL.FTZ R32, R133.reuse, R184 ;  /* 0x000000b885207220 */ /* 0x040fe20000410000 */
[----:B------:R-:W-:Y:S01]  /*f090*/  MOV R184, R66 ;  /* 0x0000004200b87202 */ /* 0x000fe20000000f00 */
[-C--:B---3--:R-:W-:Y:S01]  /*f0a0*/  HMMA.16816.F32.BF16 R20, R140, R36.reuse, R20 ;  /* 0x000000248c14723c */ /* 0x088fe20000041814 */
[----:B------:R-:W-:Y:S02]  /*f0b0*/  MUFU.EX2 R174, R174 ;  /* 0x000000ae00ae7308 */ /* 0x000fe40000000800 */
[----:B------:R-:W-:Y:S05]  /*f0c0*/  FMUL.FTZ R66, R132, R202 ;  /* 0x000000ca84427220 */ /* 0x000fea0000410000 */
[C---:B------:R-:W-:Y:S03]  /*f0d0*/  HMMA.16816.F32.BF16 R24, R144.reuse, R36, R24 ;  /* 0x000000249018723c */ /* 0x040fe60000041818 */
[----:B------:R-:W-:Y:S04]  /*f0e0*/  MUFU.EX2 R184, R184 ;  /* 0x000000b800b87308 */ /* 0x000fe80000000800 */
[C---:B------:R-:W-:Y:S01]  /*f0f0*/  FMUL.FTZ R36, R133.reuse, R188 ;  /* 0x000000bc85247220 */ /* 0x040fe20000410000 */
[-C--:B------:R-:W-:Y:S04]  /*f100*/  HMMA.16816.F32.BF16 R28, R144, R38.reuse, R28 ;  /* 0x00000026901c723c */ /* 0x080fe8000004181c */
[C---:B------:R-:W-:Y:S01]  /*f110*/  FMUL.FTZ R37, R133.reuse, R189 ;  /* 0x000000bd85257220 */ /* 0x040fe20000410000 */
[----:B------:R-:W-:Y:S01]  /*f120*/  MOV R188, R43 ;  /* 0x0000002b00bc7202 */ /* 0x000fe20000000f00 */
[C---:B------:R-:W-:Y:S01]  /*f130*/  FMUL.FTZ R43, R0.reuse, R167 ;  /* 0x000000a7002b7220 */ /* 0x040fe20000410000 */
        /* <DEDUP_REMOVED lines=10> */
[C---:B------:R-:W-:Y:S01]  /*f1e0*/  FMUL.FTZ R51, R132.reuse, R195 ;  /* 0x000000c384337220 */ /* 0x040fe20000410000 */
[----:B------:R-:W-:Y:S01]  /*f1f0*/  MOV R170, R167 ;  /* 0x000000a700aa7202 */ /* 0x000fe20000000f00 */
[C---:B------:R-:W-:Y:S01]  /*f200*/  FMUL.FTZ R65, R133.reuse, R201 ;  /* 0x000000c985417220 */ /* 0x040fe20000410000 */
[----:B------:R-:W-:Y:S01]  /*f210*/  MOV R248, R191 ;  /* 0x000000bf00f87202 */ /* 0x000fe20000000f00 */
[----:B------:R-:W-:Y:S01]  /*f220*/  FMUL.FTZ R67, R132, R203 ;  /* 0x000000cb84437220 */ /* 0x000fe20000410000 */
[-C--:B------:R-:W-:Y:S03]  /*f230*/  HMMA.16816.F32.BF16 R36, R140, R52.reuse, R36 ;  /* 0x000000348c24723c */ /* 0x080fe60000041824 */
[----:B------:R-:W-:Y:S02]  /*f240*/  MOV R191, R162 ;  /* 0x000000a200bf7202 */ /* 0x000fe40000000f00 */
[----:B------:R-:W-:Y:S02]  /*f250*/  MOV R171, R170 ;  /* 0x000000aa00ab7202 */ /* 0x000fe40000000f00 */
[----:B------:R-:W-:Y:S01]  /*f260*/  MOV R167, R166 ;  /* 0x000000a600a77202 */ /* 0x000fe20000000f00 */
[C---:B------:R-:W-:Y:S01]  /*f270*/  HMMA.16816.F32.BF16 R40, R144.reuse, R52, R40 ;  /* 0x000000349028723c */ /* 0x040fe20000041828 */
[----:B------:R-:W-:Y:S03]  /*f280*/  MUFU.EX2 R191, R191 ;  /* 0x000000bf00bf7308 */ /* 0x000fe60000000800 */
[----:B------:R-:W-:Y:S02]  /*f290*/  MOV R170, R167 ;  /* 0x000000a700aa7202 */ /* 0x000fe40000000f00 */
[----:B------:R-:W-:Y:S01]  /*f2a0*/  MOV R166, R189 ;  /* 0x000000bd00a67202 */ /* 0x000fe20000000f00 */
[C---:B------:R-:W-:Y:S01]  /*f2b0*/  FMUL.FTZ R52, R133.reuse, R196 ;  /* 0x000000c485347220 */ /* 0x040fe20000410000 */
[-C--:B------:R-:W-:Y:S04]  /*f2c0*/  HMMA.16816.F32.BF16 R44, R144, R54.reuse, R44 ;  /* 0x00000036902c723c */ /* 0x080fe8000004182c */
[----:B------:R-:W-:Y:S01]  /*f2d0*/  FMUL.FTZ R53, R133, R197 ;  /* 0x000000c585357220 */ /* 0x000fe20000410000 */
[----:B------:R-:W-:Y:S01]  /*f2e0*/  MOV R192, R170 ;  /* 0x000000aa00c07202 */ /* 0x000fe20000000f00 */
[----:B------:R-:W-:Y:S01]  /*f2f0*/  FADD.FTZ R133, R216, R207 ;  /* 0x000000cfd8857221 */ /* 0x000fe20000010000 */
[----:B------:R-:W-:Y:S01]  /*f300*/  MOV R167, R166 ;  /* 0x000000a600a77202 */ /* 0x000fe20000000f00 */
[C---:B------:R-:W-:Y:S01]  /*f310*/  HMMA.16816.F32.BF16 R48, R140.reuse, R54, R48 ;  /* 0x000000368c30723c */ /* 0x040fe20000041830 */
[----:B------:R-:W-:Y:S03]  /*f320*/  MUFU.EX2 R197, R171 ;  /* 0x000000ab00c57308 */ /* 0x000fe60000000800 */
[----:B------:R-:W-:Y:S02]  /*f330*/  MOV R189, R188 ;  /* 0x000000bc00bd7202 */ /* 0x000fe40000000f00 */
[----:B------:R-:W-:Y:S01]  /*f340*/  MOV R188, R187 ;  /* 0x000000bb00bc7202 */ /* 0x000fe20000000f00 */
[C---:B------:R-:W-:Y:S01]  /*f350*/  FMUL.FTZ R54, R132.reuse, R198 ;  /* 0x000000c684367220 */ /* 0x040fe20000410000 */
[----:B------:R-:W-:Y:S01]  /*f360*/  MOV R187, R186 ;  /* 0x000000ba00bb7202 */ /* 0x000fe20000000f00 */
[----:B------:R-:W-:Y:S02]  /*f370*/  FMUL.FTZ R55, R132, R199 ;  /* 0x000000c784377220 */ /* 0x000fe40000410000 */
[----:B------:R-:W-:Y:S01]  /*f380*/  MUFU.EX2 R171, R208 ;  /* 0x000000d000ab7308 */ /* 0x000fe20000000800 */
[----:B------:R-:W-:Y:S02]  /*f390*/  MOV R199, R153 ;  /* 0x0000009900c77202 */ /* 0x000fe40000000f00 */
[----:B------:R-:W-:Y:S02]  /*f3a0*/  MOV R186, R159 ;  /* 0x0000009f00ba7202 */ /* 0x000fe40000000f00 */
[-C--:B--2---:R-:W-:Y:S03]  /*f3b0*/  HMMA.16816.F32.BF16 R52, R140, R148.reuse, R52 ;  /* 0x000000948c34723c */ /* 0x084fe60000041834 */
[----:B------:R-:W-:Y:S02]  /*f3c0*/  MOV R159, R130 ;  /* 0x00000082009f7202 */ /* 0x000fe40000000f00 */
[----:B------:R-:W2:Y:S01]  /*f3d0*/  LDL.LU R130, [R1+0x74] ;  /* 0x0000740001827983 */ /* 0x000ea20000300800 */
[----:B------:R-:W-:Y:S01]  /*f3e0*/  MOV R166, R189 ;  /* 0x000000bd00a67202 */ /* 0x000fe20000000f00 */
[----:B------:R-:W-:Y:S01]  /*f3f0*/  MUFU.EX2 R199, R199 ;  /* 0x000000c700c77308 */ /* 0x000fe20000000800 */
[C---:B------:R-:W-:Y:S04]  /*f400*/  HMMA.16816.F32.BF16 R56, R144.reuse, R148, R56 ;  /* 0x000000949038723c */ /* 0x040fe80000041838 */
[----:B------:R-:W-:Y:S02]  /*f410*/  MOV R189, R188 ;  /* 0x000000bc00bd7202 */ /* 0x000fe40000000f00 */
[----:B------:R-:W-:Y:S02]  /*f420*/  MOV R188, R187 ;  /* 0x000000bb00bc7202 */ /* 0x000fe40000000f00 */
[-C--:B------:R-:W-:Y:S04]  /*f430*/  HMMA.16816.F32.BF16 R60, R144, R150.reuse, R60 ;  /* 0x00000096903c723c */ /* 0x080fe8000004183c */
[----:B------:R-:W-:Y:S02]  /*f440*/  MOV R193, R188 ;  /* 0x000000bc00c17202 */ /* 0x000fe40000000f00 */
[----:B------:R-:W-:Y:S02]  /*f450*/  MOV R188, R180 ;  /* 0x000000b400bc7202 */ /* 0x000fe40000000f00 */
[C---:B------:R-:W-:Y:S01]  /*f460*/  HMMA.16816.F32.BF16 R64, R140.reuse, R150, R64 ;  /* 0x000000968c40723c */ /* 0x040fe20000041840 */
[----:B------:R-:W3:Y:S01]  /*f470*/  LDSM.16.MT88.4 R148, [R225+0x2000] ;  /* 0x00200000e194783b */ /* 0x000ee20000004200 */
[----:B------:R-:W-:Y:S02]  /*f480*/  MUFU.EX2 R180, R251 ;  /* 0x000000fb00b47308 */ /* 0x000fe40000000800 */
[----:B------:R-:W-:Y:S02]  /*f490*/  MOV R203, R193 ;  /* 0x000000c100cb7202 */ /* 0x000fe40000000f00 */
[----:B------:R-:W-:Y:S02]  /*f4a0*/  MOV R193, R155 ;  /* 0x0000009b00c17202 */ /* 0x000fe40000000f00 */
[----:B-1----:R-:W-:Y:S04]  /*f4b0*/  MOV R218, R203 ;  /* 0x000000cb00da7202 */ /* 0x002fe80000000f00 */
[----:B------:R-:W-:Y:S01]  /*f4c0*/  MUFU.EX2 R193, R193 ;  /* 0x000000c100c17308 */ /* 0x000fe20000000800 */
[----:B------:R-:W-:Y:S02]  /*f4d0*/  MOV R187, R186 ;  /* 0x000000ba00bb7202 */ /* 0x000fe40000000f00 */
[----:B------:R-:W-:Y:S02]  /*f4e0*/  MOV R186, R185 ;  /* 0x000000b900ba7202 */ /* 0x000fe40000000f00 */
[----:B------:R-:W-:Y:S02]  /*f4f0*/  MOV R185, R131 ;  /* 0x0000008300b97202 */ /* 0x000fe40000000f00 */
[----:B------:R-:W2:Y:S01]  /*f500*/  LDL.LU R131, [R1+0x70] ;  /* 0x0000700001837983 */ /* 0x000ea20000300800 */
[----:B------:R-:W-:Y:S02]  /*f510*/  MOV R196, R167 ;  /* 0x000000a700c47202 */ /* 0x000fe40000000f00 */
[----:B------:R-:W-:Y:S02]  /*f520*/  MOV R167, R175 ;  /* 0x000000af00a77202 */ /* 0x000fe40000000f00 */
[----:B------:R-:W-:Y:S01]  /*f530*/  MUFU.EX2 R175, R252 ;  /* 0x000000fc00af7308 */ /* 0x000fe20000000800 */
[----:B------:R-:W-:Y:S02]  /*f540*/  MOV R195, R166 ;  /* 0x000000a600c37202 */ /* 0x000fe40000000f00 */
[----:B------:R-:W-:Y:S02]  /*f550*/  MOV R166, R173 ;  /* 0x000000ad00a67202 */ /* 0x000fe40000000f00 */
[----:B------:R-:W-:Y:S02]  /*f560*/  MOV R183, R167 ;  /* 0x000000a700b77202 */ /* 0x000fe40000000f00 */
[----:B------:R-:W-:Y:S02]  /*f570*/  MOV R194, R189 ;  /* 0x000000bd00c27202 */ /* 0x000fe40000000f00 */
[----:B------:R-:W-:Y:S01]  /*f580*/  MOV R189, R172 ;  /* 0x000000ac00bd7202 */ /* 0x000fe20000000f00 */
[----:B------:R-:W-:Y:S01]  /*f590*/  MUFU.EX2 R173, R249 ;  /* 0x000000f900ad7308 */ /* 0x000fe20000000800 */
[----:B------:R-:W-:Y:S02]  /*f5a0*/  MOV R201, R194 ;  /* 0x000000c200c97202 */ /* 0x000fe40000000f00 */
[----:B------:R-:W-:Y:S02]  /*f5b0*/  MOV R167, R189 ;  /* 0x000000bd00a77202 */ /* 0x000fe40000000f00 */
[----:B------:R-:W-:Y:S01]  /*f5c0*/  MOV R189, R159 ;  /* 0x0000009f00bd7202 */ /* 0x000fe20000000f00 */
[-C--:B---3--:R-:W-:Y:S04]  /*f5d0*/  HMMA.16816.F32.BF16 R68, R140, R148.reuse, R68 ;  /* 0x000000948c44723c */ /* 0x088fe80000041844 */
[----:B------:R-:W-:Y:S01]  /*f5e0*/  MUFU.EX2 R172, R209 ;  /* 0x000000d100ac7308 */ /* 0x000fe20000000800 */
[----:B------:R-:W-:Y:S02]  /*f5f0*/  MOV R194, R181 ;  /* 0x000000b500c27202 */ /* 0x000fe40000000f00 */
[----:B------:R-:W-:Y:S01]  /*f600*/  MOV R181, R156 ;  /* 0x0000009c00b57202 */ /* 0x000fe20000000f00 */
[C---:B------:R-:W-:Y:S04]  /*f610*/  HMMA.16816.F32.BF16 R72, R144.reuse, R148, R72 ;  /* 0x000000949048723c */ /* 0x040fe80000041848 */
[----:B----4-:R-:W-:Y:S02]  /*f620*/  MOV R219, R201 ;  /* 0x000000c900db7202 */ /* 0x010fe40000000f00 */
[----:B------:R-:W-:Y:S01]  /*f630*/  MUFU.EX2 R194, R194 ;  /* 0x000000c200c27308 */ /* 0x000fe20000000800 */
[----:B------:R-:W-:Y:S01]  /*f640*/  MOV R201, R163 ;  /* 0x000000a300c97202 */ /* 0x000fe20000000f00 */
[-C--:B------:R-:W-:Y:S04]  /*f650*/  HMMA.16816.F32.BF16 R76, R144, R150.reuse, R76 ;  /* 0x00000096904c723c */ /* 0x080fe8000004184c */
[----:B------:R-:W-:Y:S02]  /*f660*/  MOV R170, R187 ;  /* 0x000000bb00aa7202 */ /* 0x000fe40000000f00 */
[----:B------:R-:W-:Y:S02]  /*f670*/  MOV R187, R168 ;  /* 0x000000a800bb7202 */ /* 0x000fe40000000f00 */
[----:B------:R-:W-:Y:S01]  /*f680*/  MUFU.EX2 R252, R210 ;  /* 0x000000d200fc7308 */ /* 0x000fe20000000800 */
[C---:B------:R-:W-:Y:S01]  /*f690*/  HMMA.16816.F32.BF16 R80, R140.reuse, R150, R80 ;  /* 0x000000968c50723c */ /* 0x040fe20000041850 */
[----:B------:R-:W1:Y:S03]  /*f6a0*/  LDSM.16.MT88.4 R148, [R226+0x2000] ;  /* 0x00200000e294783b */ /* 0x000e660000004200 */
[----:B------:R-:W-:Y:S02]  /*f6b0*/  MOV R202, R170 ;  /* 0x000000aa00ca7202 */ /* 0x000fe40000000f00 */
[----:B------:R-:W-:Y:S02]  /*f6c0*/  MOV R170, R187 ;  /* 0x000000bb00aa7202 */ /* 0x000fe40000000f00 */
[----:B------:R-:W-:Y:S01]  /*f6d0*/  MOV R187, R154 ;  /* 0x0000009a00bb7202 */ /* 0x000fe20000000f00 */
[----:B------:R-:W-:Y:S03]  /*f6e0*/  MUFU.EX2 R168, R250 ;  /* 0x000000fa00a87308 */ /* 0x000fe60000000800 */
[----:B------:R-:W-:Y:S02]  /*f6f0*/  MOV R198, R196 ;  /* 0x000000c400c67202 */ /* 0x000fe40000000f00 */
[----:B------:R-:W-:Y:S02]  /*f700*/  MOV R196, R166 ;  /* 0x000000a600c47202 */ /* 0x000fe40000000f00 */
[----:B------:R-:W-:Y:S02]  /*f710*/  MOV R166, R188 ;  /* 0x000000bc00a67202 */ /* 0x000fe40000000f00 */
[----:B------:R-:W-:Y:S01]  /*f720*/  MOV R188, R152 ;  /* 0x0000009800bc7202 */ /* 0x000fe20000000f00 */
[----:B------:R-:W-:Y:S01]  /*f730*/  MUFU.EX2 R187, R187 ;  /* 0x000000bb00bb7308 */ /* 0x000fe20000000800 */
[----:B------:R-:W-:Y:S01]  /*f740*/  LDSM.16.MT88.4 R152, [R226+0x800] ;  /* 0x00080000e298783b */ /* 0x000fe20000004200 */
[----:B------:R-:W-:Y:S02]  /*f750*/  MOV R182, R195 ;  /* 0x000000c300b67202 */ /* 0x000fe40000000f00 */
[----:B------:R-:W-:Y:S02]  /*f760*/  MOV R195, R186 ;  /* 0x000000ba00c37202 */ /* 0x000fe40000000f00 */
[----:B------:R-:W-:Y:S02]  /*f770*/  MOV R186, R158 ;  /* 0x0000009e00ba7202 */ /* 0x000fe40000000f00 */
[----:B------:R-:W-:Y:S01]  /*f780*/  MOV R220, R182 ;  /* 0x000000b600dc7202 */ /* 0x000fe20000000f00 */
[----:B------:R-:W-:Y:S01]  /*f790*/  LDSM.16.MT88.4 R156, [R229+0x800] ;  /* 0x00080000e59c783b */ /* 0x000fe20000004200 */
[----:B------:R-:W-:Y:S01]  /*f7a0*/  MUFU.EX2 R195, R195 ;  /* 0x000000c300c37308 */ /* 0x000fe20000000800 */
[----:B------:R-:W-:Y:S02]  /*f7b0*/  MOV R182, R192 ;  /* 0x000000c000b67202 */ /* 0x000fe40000000f00 */
[----:B------:R-:W-:Y:S02]  /*f7c0*/  MOV R203, R190 ;  /* 0x000000be00cb7202 */ /* 0x000fe40000000f00 */
[----:B------:R-:W-:Y:S05]  /*f7d0*/  MOV R190, R185 ;  /* 0x000000b900be7202 */ /* 0x000fea0000000f00 */
[----:B------:R-:W-:Y:S01]  /*f7e0*/  MUFU.EX2 R192, R161 ;  /* 0x000000a100c07308 */ /* 0x000fe20000000800 */
[-C--:B-1----:R-:W-:Y:S08]  /*f7f0*/  HMMA.16816.F32.BF16 R84, R140, R148.reuse, R84 ;  /* 0x000000948c54723c */ /* 0x082ff00000041854 */
[C---:B------:R-:W-:Y:S01]  /*f800*/  HMMA.16816.F32.BF16 R88, R144.reuse, R148, R88 ;  /* 0x000000949058723c */ /* 0x040fe20000041858 */
[----:B------:R1:W-:Y:S07]  /*f810*/  MUFU.EX2 R185, R160 ;  /* 0x000000a000b97308 */ /* 0x0003ee0000000800 */
[-C--:B------:R-:W-:Y:S03]  /*f820*/  HMMA.16816.F32.BF16 R92, R144, R150.reuse, R92 ;  /* 0x00000096905c723c */ /* 0x080fe6000004185c */
[----:B------:R-:W-:Y:S05]  /*f830*/  MUFU.EX2 R186, R186 ;  /* 0x000000ba00ba7308 */ /* 0x000fea0000000800 */
[C---:B------:R-:W-:Y:S01]  /*f840*/  HMMA.16816.F32.BF16 R96, R140.reuse, R150, R96 ;  /* 0x000000968c60723c */ /* 0x040fe20000041860 */
[----:B------:R-:W3:Y:S04]  /*f850*/  LDSM.16.MT88.4 R148, [R229+0x2000] ;  /* 0x00200000e594783b */ /* 0x000ee80000004200 */
[----:B------:R-:W-:Y:S04]  /*f860*/  MUFU.EX2 R181, R181 ;  /* 0x000000b500b57308 */ /* 0x000fe80000000800 */
[----:B-1----:R-:W-:Y:S06]  /*f870*/  LDSM.16.MT88.4 R160, [R226+0x1000] ;  /* 0x00100000e2a0783b */ /* 0x002fec0000004200 */
[----:B------:R-:W-:Y:S10]  /*f880*/  MUFU.EX2 R189, R189 ;  /* 0x000000bd00bd7308 */ /* 0x000ff40000000800 */
[----:B------:R-:W-:Y:S10]  /*f890*/  MUFU.EX2 R188, R188 ;  /* 0x000000bc00bc7308 */ /* 0x000ff40000000800 */
[----:B------:R-:W-:Y:S01]  /*f8a0*/  MUFU.EX2 R183, R183 ;  /* 0x000000b700b77308 */ /* 0x000fe20000000800 */
[-C--:B---3--:R-:W-:Y:S09]  /*f8b0*/  HMMA.16816.F32.BF16 R100, R140, R148.reuse, R100 ;  /* 0x000000948c64723c */ /* 0x088ff20000041864 */
[----:B------:R-:W-:Y:S01]  /*f8c0*/  MUFU.EX2 R190, R190 ;  /* 0x000000be00be7308 */ /* 0x000fe20000000800 */
[C---:B------:R-:W-:Y:S09]  /*f8d0*/  HMMA.16816.F32.BF16 R104, R144.reuse, R148, R104 ;  /* 0x000000949068723c */ /* 0x040ff20000041868 */
[----:B------:R-:W-:Y:S01]  /*f8e0*/  MUFU.EX2 R182, R182 ;  /* 0x000000b600b67308 */ /* 0x000fe20000000800 */
[-C--:B------:R-:W-:Y:S08]  /*f8f0*/  HMMA.16816.F32.BF16 R108, R144, R150.reuse, R108 ;  /* 0x00000096906c723c */ /* 0x080ff0000004186c */
[C---:B------:R-:W-:Y:S01]  /*f900*/  HMMA.16816.F32.BF16 R112, R140.reuse, R150, R112 ;  /* 0x000000968c70723c */ /* 0x040fe20000041870 */
[----:B------:R-:W1:Y:S01]  /*f910*/  LDSM.16.MT88.4 R148, [R228+0x2000] ;  /* 0x00200000e494783b */ /* 0x000e620000004200 */
[----:B------:R-:W3:Y:S02]  /*f920*/  MUFU.EX2 R198, R198 ;  /* 0x000000c600c67308 */ /* 0x000ee40000000800 */
[----:B---3--:R-:W-:Y:S04]  /*f930*/  F2FP.BF16.PACK_AB R207, R198, R182 ;  /* 0x000000b6c6cf723e */ /* 0x008fe800000010ff */
[-C--:B-1----:R-:W-:Y:S08]  /*f940*/  HMMA.16816.F32.BF16 R116, R140, R148.reuse, R116 ;  /* 0x000000948c74723c */ /* 0x082ff00000041874 */
[C---:B------:R-:W-:Y:S01]  /*f950*/  HMMA.16816.F32.BF16 R120, R144.reuse, R148, R120 ;  /* 0x000000949078723c */ /* 0x040fe20000041878 */
[----:B------:R-:W3:Y:S06]  /*f960*/  LDL.LU R148, [R1+0x14] ;  /* 0x0000140001947983 */ /* 0x000eec0000300800 */
[----:B------:R-:W-:Y:S01]  /*f970*/  F2FP.BF16.PACK_AB R149, R172, R171 ;  /* 0x000000abac95723e */ /* 0x000fe200000010ff */
[-C--:B------:R-:W-:Y:S01]  /*f980*/  HMMA.16816.F32.BF16 R124, R144, R150.reuse, R124 ;  /* 0x00000096907c723c */ /* 0x080fe2000004187c */
[----:B------:R-:W1:Y:S03]  /*f990*/  LDSM.16.MT88.4 R144, [R225+0x800] ;  /* 0x00080000e190783b */ /* 0x000e660000004200 */
[C---:B--2---:R-:W-:Y:S02]  /*f9a0*/  FMUL.FTZ R130, R132.reuse, R130 ;  /* 0x0000008284827220 */ /* 0x044fe40000410000 */
[----:B------:R-:W-:Y:S02]  /*f9b0*/  FMUL.FTZ R131, R132, R131 ;  /* 0x0000008384837220 */ /* 0x000fe40000410000 */
[----:B------:R-:W-:Y:S01]  /*f9c0*/  FADD.FTZ R132, R214, R206 ;  /* 0x000000ced6847221 */ /* 0x000fe20000010000 */
[----:B------:R-:W-:Y:S04]  /*f9d0*/  F2FP.BF16.PACK_AB R206, R190, R183 ;  /* 0x000000b7bece723e */ /* 0x000fe800000010ff */
[----:B------:R-:W-:Y:S07]  /*f9e0*/  HMMA.16816.F32.BF16 R128, R140, R150, R128 ;  /* 0x000000968c80723c */ /* 0x000fee0000041880 */
[----:B------:R-:W-:Y:S02]  /*f9f0*/  F2FP.BF16.PACK_AB R140, R177, R164 ;  /* 0x000000a4b18c723e */ /* 0x000fe400000010ff */
[----:B------:R-:W-:Y:S03]  /*fa00*/  F2FP.BF16.PACK_AB R142, R179, R178 ;  /* 0x000000b2b38e723e */ /* 0x000fe600000010ff */
[----:B------:R-:W-:Y:S02]  /*fa10*/  F2FP.BF16.PACK_AB R141, R174, R169 ;  /* 0x000000a9ae8d723e */ /* 0x000fe400000010ff */
[----:B------:R-:W-:Y:S02]  /*fa20*/  F2FP.BF16.PACK_AB R143, R197, R176 ;  /* 0x000000b0c58f723e */ /* 0x000fe400000010ff */
[----:B------:R-:W-:Y:S02]  /*fa30*/  F2FP.BF16.PACK_AB R150, R180, R175 ;  /* 0x000000afb496723e */ /* 0x000fe400000010ff */
[----:B------:R-:W-:Y:S03]  /*fa40*/  F2FP.BF16.PACK_AB R151, R252, R221 ;  /* 0x000000ddfc97723e */ /* 0x000fe600000010ff */
[-C--:B-1----:R-:W-:Y:S03]  /*fa50*/  HMMA.16816.F32.BF16 R4, R140, R144.reuse, R4 ;  /* 0x000000908c04723c */ /* 0x082fe60000041804 */
[----:B---3--:R-:W-:Y:S01]  /*fa60*/  FFMA.FTZ R0, R0, R148, R138 ;  /* 0x0000009400007223 */ /* 0x008fe2000001008a */
[----:B------:R-:W-:Y:S01]  /*fa70*/  F2FP.BF16.PACK_AB R148, R173, R168 ;  /* 0x000000a8ad94723e */ /* 0x000fe200000010ff */
[----:B------:R-:W-:Y:S02]  /*fa80*/  MUFU.EX2 R138, R201 ;  /* 0x000000c9008a7308 */ /* 0x000fe40000000800 */
[----:B------:R-:W-:Y:S02]  /*fa90*/  FADD.FTZ R139, R139, R0 ;  /* 0x000000008b8b7221 */ /* 0x000fe40000010000 */
[----:B------:R-:W-:Y:S02]  /*faa0*/  FADD.FTZ R0, R215, R133 ;  /* 0x00000085d7007221 */ /* 0x000fe40000010000 */
[C---:B------:R-:W-:Y:S04]  /*fab0*/  HMMA.16816.F32.BF16 R8, R148.reuse, R144, R8 ;  /* 0x000000909408723c */ /* 0x040fe80000041808 */
[----:B------:R-:W-:Y:S02]  /*fac0*/  FADD.FTZ R133, R213, R132 ;  /* 0x00000084d5857221 */ /* 0x000fe40000010000 */
[----:B------:R-:W-:Y:S02]  /*fad0*/  FADD.FTZ R132, R212, R2 ;  /* 0x00000002d4847221 */ /* 0x000fe40000010000 */
[-C--:B------:R-:W-:Y:S01]  /*fae0*/  HMMA.16816.F32.BF16 R12, R148, R146.reuse, R12 ;  /* 0x00000092940c723c */ /* 0x080fe2000004180c */
[----:B------:R-:W-:Y:S03]  /*faf0*/  LDSM.16.MT88.4 R212, [R225+0x3800] ;  /* 0x00380000e1d4783b */ /* 0x000fe60000004200 */
[----:B------:R-:W-:Y:S01]  /*fb00*/  FADD.FTZ R132, R220, R132 ;  /* 0x00000084dc847221 */ /* 0x000fe20000010000 */
[----:B------:R-:W-:Y:S01]  /*fb10*/  MOV R220, R248 ;  /* 0x000000f800dc7202 */ /* 0x000fe20000000f00 */
[----:B------:R-:W-:Y:S01]  /*fb20*/  FADD.FTZ R2, R205, R139 ;  /* 0x0000008bcd027221 */ /* 0x000fe20000010000 */
[----:B------:R-:W-:Y:S01]  /*fb30*/  MOV R248, R203 ;  /* 0x000000cb00f87202 */ /* 0x000fe20000000f00 */
[C---:B------:R-:W-:Y:S01]  /*fb40*/  HMMA.16816.F32.BF16 R16, R140.reuse, R146, R16 ;  /* 0x000000928c10723c */ /* 0x040fe20000041810 */
[----:B------:R-:W1:Y:S03]  /*fb50*/  LDSM.16.MT88.4 R144, [R228+0x800] ;  /* 0x00080000e490783b */ /* 0x000e660000004200 */
[----:B------:R-:W-:Y:S01]  /*fb60*/  FADD.FTZ R168, R168, R132 ;  /* 0x00000084a8a87221 */ /* 0x000fe20000010000 */
[----:B------:R-:W-:Y:S01]  /*fb70*/  MOV R203, R202 ;  /* 0x000000ca00cb7202 */ /* 0x000fe20000000f00 */
[----:B------:R2:W3:Y:S01]  /*fb80*/  MUFU.EX2 R132, R167 ;  /* 0x000000a700847308 */ /* 0x0004e20000000800 */
[----:B------:R-:W-:Y:S01]  /*fb90*/  MOV R202, R196 ;  /* 0x000000c400ca7202 */ /* 0x000fe20000000f00 */
[-C--:B------:R-:W-:Y:S04]  /*fba0*/  HMMA.16816.F32.BF16 R20, R140, R152.reuse, R20 ;  /* 0x000000988c14723c */ /* 0x080fe80000041814 */
[----:B------:R-:W-:Y:S01]  /*fbb0*/  FADD.FTZ R0, R218, R0 ;  /* 0x00000000da007221 */ /* 0x000fe20000010000 */
[----:B------:R-:W-:Y:S01]  /*fbc0*/  MOV R218, R220 ;  /* 0x000000dc00da7202 */ /* 0x000fe20000000f00 */
[----:B------:R-:W-:Y:S01]  /*fbd0*/  FADD.FTZ R133, R219, R133 ;  /* 0x00000085db857221 */ /* 0x000fe20000010000 */
[----:B------:R-:W-:Y:S01]  /*fbe0*/  MOV R219, R248 ;  /* 0x000000f800db7202 */ /* 0x000fe20000000f00 */
[C---:B------:R-:W-:Y:S01]  /*fbf0*/  HMMA.16816.F32.BF16 R24, R148.reuse, R152, R24 ;  /* 0x000000989418723c */ /* 0x040fe20000041818 */
[----:B------:R-:W-:Y:S03]  /*fc00*/  MUFU.EX2 R251, R218 ;  /* 0x000000da00fb7308 */ /* 0x000fe60000000800 */
[----:B------:R-:W-:Y:S01]  /*fc10*/  MOV R248, R166 ;  /* 0x000000a600f87202 */ /* 0x000fe20000000f00 */
[----:B------:R-:W-:Y:S01]  /*fc20*/  FADD.FTZ R169, R169, R133 ;  /* 0x00000085a9a97221 */ /* 0x000fe20000010000 */
[----:B------:R-:W-:Y:S02]  /*fc30*/  MOV R220, R203 ;  /* 0x000000cb00dc7202 */ /* 0x000fe40000000f00 */
[-C--:B------:R-:W-:Y:S03]  /*fc40*/  HMMA.16816.F32.BF16 R28, R148, R154.reuse, R28 ;  /* 0x0000009a941c723c */ /* 0x080fe6000004181c */
[----:B------:R4:W1:Y:S01]  /*fc50*/  MUFU.EX2 R250, R219 ;  /* 0x000000db00fa7308 */ /* 0x0008620000000800 */
[----:B------:R-:W-:Y:S02]  /*fc60*/  MOV R203, R165 ;  /* 0x000000a500cb7202 */ /* 0x000fe40000000f00 */
[----:B------:R-:W-:Y:S01]  /*fc70*/  MOV R196, R170 ;  /* 0x000000aa00c47202 */ /* 0x000fe20000000f00 */
[----:B------:R-:W-:Y:S01]  /*fc80*/  FADD.FTZ R170, R204, R2 ;  /* 0x00000002ccaa7221 */ /* 0x000fe20000010000 */
[C---:B------:R-:W-:Y:S01]  /*fc90*/  HMMA.16816.F32.BF16 R32, R140.reuse, R154, R32 ;  /* 0x0000009a8c20723c */ /* 0x040fe20000041820 */
[----:B------:R-:W1:Y:S03]  /*fca0*/  LDSM.16.MT88.4 R152, [R225+0x2800] ;  /* 0x00280000e198783b */ /* 0x000e660000004200 */
[----:B------:R-:W-:Y:S01]  /*fcb0*/  FADD.FTZ R2, R164, R0 ;  /* 0x00000000a4027221 */ /* 0x000fe20000010000 */
[----:B------:R-:W-:Y:S01]  /*fcc0*/  MUFU.EX2 R249, R203 ;  /* 0x000000cb00f97308 */ /* 0x000fe20000000800 */
[----:B------:R-:W-:Y:S01]  /*fcd0*/  FADD.FTZ R0, R171, R170 ;  /* 0x000000aaab007221 */ /* 0x000fe20000010000 */
[----:B------:R-:W-:Y:S01]  /*fce0*/  MOV R170, R184 ;  /* 0x000000b800aa7202 */ /* 0x000fe20000000f00 */
[-C--:B------:R-:W-:Y:S01]  /*fcf0*/  HMMA.16816.F32.BF16 R36, R140, R156.reuse, R36 ;  /* 0x0000009c8c24723c */ /* 0x080fe20000041824 */
[----:B--2---:R-:W-:Y:S03]  /*fd00*/  LDSM.16.MT88.4 R164, [R226+0x3000] ;  /* 0x00300000e2a4783b */ /* 0x004fe60000004200 */
[----:B------:R-:W-:Y:S01]  /*fd10*/  F2FP.BF16.PACK_AB R204, R191, R170 ;  /* 0x000000aabfcc723e */ /* 0x000fe200000010ff */
[----:B------:R-:W-:Y:S01]  /*fd20*/  FADD.FTZ R0, R172, R0 ;  /* 0x00000000ac007221 */ /* 0x000fe20000010000 */
[----:B---3--:R-:W-:Y:S01]  /*fd30*/  MOV R171, R132 ;  /* 0x0000008400ab7202 */ /* 0x008fe20000000f00 */
[----:B------:R-:W-:Y:S01]  /*fd40*/  MUFU.EX2 R139, R248 ;  /* 0x000000f8008b7308 */ /* 0x000fe20000000800 */
[C---:B------:R-:W-:Y:S01]  /*fd50*/  HMMA.16816.F32.BF16 R40, R148.reuse, R156, R40 ;  /* 0x0000009c9428723c */ /* 0x040fe20000041828 */
[----:B----4-:R-:W-:Y:S03]  /*fd60*/  LDSM.16.MT88.4 R216, [R226+0x3800] ;  /* 0x00380000e2d8783b */ /* 0x010fe60000004200 */
[----:B-1----:R-:W-:Y:S01]  /*fd70*/  F2FP.BF16.PACK_AB R208, R250, R251 ;  /* 0x000000fbfad0723e */ /* 0x002fe200000010ff */
[----:B------:R-:W-:Y:S02]  /*fd80*/  FADD.FTZ R132, R174, R169 ;  /* 0x000000a9ae847221 */ /* 0x000fe40000010000 */
[----:B------:R-:W-:Y:S01]  /*fd90*/  FADD.FTZ R221, R221, R0 ;  /* 0x00000000dddd7221 */ /* 0x000fe20000010000 */
[-C--:B------:R-:W-:Y:S01]  /*fda0*/  HMMA.16816.F32.BF16 R44, R148, R158.reuse, R44 ;  /* 0x0000009e942c723c */ /* 0x080fe2000004182c */
[----:B------:R-:W1:Y:S03]  /*fdb0*/  MUFU.EX2 R248, R202 ;  /* 0x000000ca00f87308 */ /* 0x000e660000000800 */
[----:B------:R-:W-:Y:S01]  /*fdc0*/  MOV R0, R197 ;  /* 0x000000c500007202 */ /* 0x000fe20000000f00 */
[----:B------:R-:W-:Y:S02]  /*fdd0*/  FADD.FTZ R132, R176, R132 ;  /* 0x00000084b0847221 */ /* 0x000fe40000010000 */
[----:B------:R-:W-:Y:S01]  /*fde0*/  FADD.FTZ R2, R177, R2 ;  /* 0x00000002b1027221 */ /* 0x000fe20000010000 */
[C---:B------:R-:W-:Y:S01]  /*fdf0*/  HMMA.16816.F32.BF16 R48, R140.reuse, R158, R48 ;  /* 0x0000009e8c30723c */ /* 0x040fe20000041830 */
[----:B------:R-:W2:Y:S02]  /*fe00*/  LDSM.16.MT88.4 R156, [R226+0x2800] ;  /* 0x00280000e29c783b */ /* 0x000ea40000004200 */
[----:B------:R-:W3:Y:S01]  /*fe10*/  MUFU.EX2 R133, R3 ;  /* 0x0000000300857308 */ /* 0x000ee20000000800 */
[----:B------:R-:W-:Y:S01]  /*fe20*/  FADD.FTZ R0, R0, R132 ;  /* 0x0000008400007221 */ /* 0x000fe20000010000 */
[----:B------:R-:W-:Y:S01]  /*fe30*/  MOV R132, R136 ;  /* 0x0000008800847202 */ /* 0x000fe20000000f00 */
[----:B------:R-:W-:Y:S02]  /*fe40*/  FADD.FTZ R2, R178, R2 ;  /* 0x00000002b2027221 */ /* 0x000fe40000010000 */
[-C--:B------:R-:W-:Y:S04]  /*fe50*/  HMMA.16816.F32.BF16 R52, R140, R144.reuse, R52 ;  /* 0x000000908c34723c */ /* 0x080fe80000041834 */
[----:B------:R-:W-:Y:S01]  /*fe60*/  FADD.FTZ R2, R179, R2 ;  /* 0x00000002b3027221 */ /* 0x000fe20000010000 */
[----:B------:R-:W4:Y:S03]  /*fe70*/  MUFU.EX2 R196, R196 ;  /* 0x000000c400c47308 */ /* 0x000f260000000800 */
[C---:B------:R-:W-:Y:S04]  /*fe80*/  HMMA.16816.F32.BF16 R56, R148.reuse, R144, R56 ;  /* 0x000000909438723c */ /* 0x040fe80000041838 */
[----:B-1----:R-:W-:Y:S03]  /*fe90*/  F2FP.BF16.PACK_AB R210, R248, R249 ;  /* 0x000000f9f8d2723e */ /* 0x002fe600000010ff */
[----:B------:R-:W1:Y:S01]  /*fea0*/  MUFU.EX2 R220, R220 ;  /* 0x000000dc00dc7308 */ /* 0x000e620000000800 */
[-C--:B------:R-:W-:Y:S04]  /*feb0*/  HMMA.16816.F32.BF16 R60, R148, R146.reuse, R60 ;  /* 0x00000092943c723c */ /* 0x080fe8000004183c */
[----:B---3--:R-:W-:Y:S01]  /*fec0*/  F2FP.BF16.PACK_AB R211, R133, R138 ;  /* 0x0000008a85d3723e */ /* 0x008fe200000010ff */
[----:B------:R-:W-:Y:S03]  /*fed0*/  FADD.FTZ R3, R173, R168 ;  /* 0x000000a8ad037221 */ /* 0x000fe60000010000 */
[C---:B------:R-:W-:Y:S01]  /*fee0*/  HMMA.16816.F32.BF16 R64, R140.reuse, R146, R64 ;  /* 0x000000928c40723c */ /* 0x040fe20000041840 */
[----:B------:R-:W3:Y:S03]  /*fef0*/  LDSM.16.MT88.4 R144, [R229+0x2800] ;  /* 0x00280000e590783b */ /* 0x000ee60000004200 */
[----:B------:R-:W-:Y:S01]  /*ff00*/  FADD.FTZ R3, R175, R3 ;  /* 0x00000003af037221 */ /* 0x000fe20000010000 */
[----:B----4-:R-:W-:Y:S03]  /*ff10*/  F2FP.BF16.PACK_AB R205, R196, R171 ;  /* 0x000000abc4cd723e */ /* 0x010fe600000010ff */
[-C--:B------:R-:W-:Y:S04]  /*ff20*/  HMMA.16816.F32.BF16 R68, R140, R152.reuse, R68 ;  /* 0x000000988c44723c */ /* 0x080fe80000041844 */
[----:B-1----:R-:W-:Y:S04]  /*ff30*/  F2FP.BF16.PACK_AB R209, R139, R220 ;  /* 0x000000dc8bd1723e */ /* 0x002fe800000010ff */
[C---:B------:R-:W-:Y:S08]  /*ff40*/  HMMA.16816.F32.BF16 R72, R148.reuse, R152, R72 ;  /* 0x000000989448723c */ /* 0x040ff00000041848 */
[-C--:B------:R-:W-:Y:S08]  /*ff50*/  HMMA.16816.F32.BF16 R76, R148, R154.reuse, R76 ;  /* 0x0000009a944c723c */ /* 0x080ff0000004184c */
[C---:B------:R-:W-:Y:S01]  /*ff60*/  HMMA.16816.F32.BF16 R80, R140.reuse, R154, R80 ;  /* 0x0000009a8c50723c */ /* 0x040fe20000041850 */
[----:B------:R-:W1:Y:S07]  /*ff70*/  LDSM.16.MT88.4 R152, [R228+0x2800] ;  /* 0x00280000e498783b */ /* 0x000e6e0000004200 */
[-C--:B--2---:R-:W-:Y:S08]  /*ff80*/  HMMA.16816.F32.BF16 R84, R140, R156.reuse, R84 ;  /* 0x0000009c8c54723c */ /* 0x084ff00000041854 */
[C---:B------:R-:W-:Y:S08]  /*ff90*/  HMMA.16816.F32.BF16 R88, R148.reuse, R156, R88 ;  /* 0x0000009c9458723c */ /* 0x040ff00000041858 */
[-C--:B------:R-:W-:Y:S08]  /*ffa0*/  HMMA.16816.F32.BF16 R92, R148, R158.reuse, R92 ;  /* 0x0000009e945c723c */ /* 0x080ff0000004185c */
[C---:B------:R-:W-:Y:S01]  /*ffb0*/  HMMA.16816.F32.BF16 R96, R140.reuse, R158, R96 ;  /* 0x0000009e8c60723c */ /* 0x040fe20000041860 */
[----:B------:R-:W2:Y:S07]  /*ffc0*/  LDSM.16.MT88.4 R156, [R225+0x1000] ;  /* 0x00100000e19c783b */ /* 0x000eae0000004200 */
[-C--:B---3--:R-:W-:Y:S08]  /*ffd0*/  HMMA.16816.F32.BF16 R100, R140, R144.reuse, R100 ;  /* 0x000000908c64723c */ /* 0x088ff00000041864 */
[C---:B------:R-:W-:Y:S07]  /*ffe0*/  HMMA.16816.F32.BF16 R104, R148.reuse, R144, R104 ;  /* 0x000000909468723c */ /* 0x040fee0000041868 */
[----:B------:R-:W-:Y:S01]  /*fff0*/  F2FP.BF16.PACK_AB R144, R195, R189 ;  /* 0x000000bdc390723e */ /* 0x000fe200000010ff */
[-C--:B------:R-:W-:Y:S04]  /*10000*/  HMMA.16816.F32.BF16 R108, R148, R146.reuse, R108 ;  /* 0x00000092946c723c */ /* 0x080fe8000004186c */
[----:B------:R-:W-:Y:S04]  /*10010*/  F2FP.BF16.PACK_AB R145, R246, R247 ;  /* 0x000000f7f691723e */ /* 0x000fe800000010ff */
[C---:B------:R-:W-:Y:S07]  /*10020*/  HMMA.16816.F32.BF16 R112, R140.reuse, R146, R112 ;  /* 0x000000928c70723c */ /* 0x040fee0000041870 */
[----:B------:R-:W-:Y:S01]  /*10030*/  F2FP.BF16.PACK_AB R146, R185, R192 ;  /* 0x000000c0b992723e */ /* 0x000fe200000010ff */
[-C--:B-1----:R-:W-:Y:S04]  /*10040*/  HMMA.16816.F32.BF16 R116, R140, R152.reuse, R116 ;  /* 0x000000988c74723c */ /* 0x082fe80000041874 */
[----:B------:R-:W-:Y:S04]  /*10050*/  F2FP.BF16.PACK_AB R147, R223, R245 ;  /* 0x000000f5df93723e */ /* 0x000fe800000010ff */
[C---:B------:R-:W-:Y:S08]  /*10060*/  HMMA.16816.F32.BF16 R120, R148.reuse, R152, R120 ;  /* 0x000000989478723c */ /* 0x040ff00000041878 */
[-C--:B------:R-:W-:Y:S01]  /*10070*/  HMMA.16816.F32.BF16 R124, R148, R154.reuse, R124 ;  /* 0x0000009a947c723c */ /* 0x080fe2000004187c */
[----:B------:R-:W1:Y:S07]  /*10080*/  LDSM.16.MT88.4 R148, [R229+0x1000] ;  /* 0x00100000e594783b */ /* 0x000e6e0000004200 */
[----:B------:R-:W-:Y:S01]  /*10090*/  HMMA.16816.F32.BF16 R128, R140, R154, R128 ;  /* 0x0000009a8c80723c */ /* 0x000fe20000041880 */
[----:B------:R-:W3:Y:S06]  /*100a0*/  LDSM.16.MT88.4 R152, [R228+0x1000] ;  /* 0x00100000e498783b */ /* 0x000eec0000004200 */
[----:B------:R-:W-:Y:S02]  /*100b0*/  F2FP.BF16.PACK_AB R141, R200, R181 ;  /* 0x000000b5c88d723e */ /* 0x000fe400000010ff */
[----:B------:R-:W-:Y:S03]  /*100c0*/  F2FP.BF16.PACK_AB R142, R187, R194 ;  /* 0x000000c2bb8e723e */ /* 0x000fe600000010ff */
[----:B------:R-:W-:Y:S02]  /*100d0*/  F2FP.BF16.PACK_AB R143, R186, R193 ;  /* 0x000000c1ba8f723e */ /* 0x000fe400000010ff */
[----:B------:R-:W-:Y:S07]  /*100e0*/  F2FP.BF16.PACK_AB R140, R199, R188 ;  /* 0x000000bcc78c723e */ /* 0x000fee00000010ff */
[-C--:B--2---:R-:W-:Y:S08]  /*100f0*/  HMMA.16816.F32.BF16 R4, R140, R156.reuse, R4 ;  /* 0x0000009c8c04723c */ /* 0x084ff00000041804 */
        /* <DEDUP_REMOVED lines=9> */
[-C--:B-1----:R-:W-:Y:S08]  /*10190*/  HMMA.16816.F32.BF16 R36, R140, R148.reuse, R36 ;  /* 0x000000948c24723c */ /* 0x082ff00000041824 */
[C---:B------:R-:W-:Y:S08]  /*101a0*/  HMMA.16816.F32.BF16 R40, R144.reuse, R148, R40 ;  /* 0x000000949028723c */ /* 0x040ff00000041828 */
[-C--:B------:R-:W-:Y:S08]  /*101b0*/  HMMA.16816.F32.BF16 R44, R144, R150.reuse, R44 ;  /* 0x00000096902c723c */ /* 0x080ff0000004182c */
[C---:B------:R-:W-:Y:S01]  /*101c0*/  HMMA.16816.F32.BF16 R48, R140.reuse, R150, R48 ;  /* 0x000000968c30723c */ /* 0x040fe20000041830 */
[----:B------:R-:W1:Y:S07]  /*101d0*/  LDSM.16.MT88.4 R148, [R228+0x3000] ;  /* 0x00300000e494783b */ /* 0x000e6e0000004200 */
[-C--:B---3--:R-:W-:Y:S08]  /*101e0*/  HMMA.16816.F32.BF16 R52, R140, R152.reuse, R52 ;  /* 0x000000988c34723c */ /* 0x088ff00000041834 */
[C---:B------:R-:W-:Y:S08]  /*101f0*/  HMMA.16816.F32.BF16 R56, R144.reuse, R152, R56 ;  /* 0x000000989038723c */ /* 0x040ff00000041838 */
[-C--:B------:R-:W-:Y:S08]  /*10200*/  HMMA.16816.F32.BF16 R60, R144, R154.reuse, R60 ;  /* 0x0000009a903c723c */ /* 0x080ff0000004183c */
[C---:B------:R-:W-:Y:S01]  /*10210*/  HMMA.16816.F32.BF16 R64, R140.reuse, R154, R64 ;  /* 0x0000009a8c40723c */ /* 0x040fe20000041840 */
[----:B------:R-:W3:Y:S07]  /*10220*/  LDSM.16.MT88.4 R152, [R225+0x1800] ;  /* 0x00180000e198783b */ /* 0x000eee0000004200 */
[-C--:B--2---:R-:W-:Y:S08]  /*10230*/  HMMA.16816.F32.BF16 R68, R140, R156.reuse, R68 ;  /* 0x0000009c8c44723c */ /* 0x084ff00000041844 */
[C---:B------:R-:W-:Y:S07]  /*10240*/  HMMA.16816.F32.BF16 R72, R144.reuse, R156, R72 ;  /* 0x0000009c9048723c */ /* 0x040fee0000041848 */
[----:B------:R-:W-:Y:S01]  /*10250*/  MOV R156, R195 ;  /* 0x000000c3009c7202 */ /* 0x000fe20000000f00 */
[-C--:B------:R-:W-:Y:S04]  /*10260*/  HMMA.16816.F32.BF16 R76, R144, R158.reuse, R76 ;  /* 0x0000009e904c723c */ /* 0x080fe8000004184c */
[----:B------:R-:W-:Y:S02]  /*10270*/  MOV R157, R200 ;  /* 0x000000c8009d7202 */ /* 0x000fe40000000f00 */
[----:B------:R-:W-:Y:S02]  /*10280*/  LDSM.16.MT88.4 R200, [R228+0x1800] ;  /* 0x00180000e4c8783b */ /* 0x000fe40000004200 */
[C---:B------:R-:W-:Y:S07]  /*10290*/  HMMA.16816.F32.BF16 R80, R140.reuse, R158, R80 ;  /* 0x0000009e8c50723c */ /* 0x040fee0000041850 */
[----:B------:R-:W-:Y:S01]  /*102a0*/  MOV R159, R194 ;  /* 0x000000c2009f7202 */ /* 0x000fe20000000f00 */
[-C--:B------:R-:W-:Y:S04]  /*102b0*/  HMMA.16816.F32.BF16 R84, R140, R164.reuse, R84 ;  /* 0x000000a48c54723c */ /* 0x080fe80000041854 */
[----:B------:R-:W-:Y:S04]  /*102c0*/  MOV R158, R193 ;  /* 0x000000c1009e7202 */ /* 0x000fe80000000f00 */
[C---:B------:R-:W-:Y:S07]  /*102d0*/  HMMA.16816.F32.BF16 R88, R144.reuse, R164, R88 ;  /* 0x000000a49058723c */ /* 0x040fee0000041858 */
[----:B------:R-:W-:Y:S01]  /*102e0*/  MOV R164, R187 ;  /* 0x000000bb00a47202 */ /* 0x000fe20000000f00 */
[-C--:B------:R-:W-:Y:S04]  /*102f0*/  HMMA.16816.F32.BF16 R92, R144, R166.reuse, R92 ;  /* 0x000000a6905c723c */ /* 0x080fe8000004185c */
[----:B------:R-:W-:Y:S02]  /*10300*/  MOV R165, R192 ;  /* 0x000000c000a57202 */ /* 0x000fe40000000f00 */
[----:B------:R-:W-:Y:S02]  /*10310*/  LDSM.16.MT88.4 R192, [R229+0x1800] ;  /* 0x00180000e5c0783b */ /* 0x000fe40000004200 */
[C---:B------:R-:W-:Y:S07]  /*10320*/  HMMA.16816.F32.BF16 R96, R140.reuse, R166, R96 ;  /* 0x000000a68c60723c */ /* 0x040fee0000041860 */
[----:B------:R-:W-:Y:S01]  /*10330*/  MOV R167, R186 ;  /* 0x000000ba00a77202 */ /* 0x000fe20000000f00 */
[-C--:B----4-:R-:W-:Y:S04]  /*10340*/  HMMA.16816.F32.BF16 R100, R140, R160.reuse, R100 ;  /* 0x000000a08c64723c */ /* 0x090fe80000041864 */
[----:B------:R-:W-:Y:S02]  /*10350*/  MOV R166, R185 ;  /* 0x000000b900a67202 */ /* 0x000fe40000000f00 */
[----:B------:R-:W2:Y:S02]  /*10360*/  LDSM.16.MT88.4 R184, [R226+0x1800] ;  /* 0x00180000e2b8783b */ /* 0x000ea40000004200 */
[C---:B------:R-:W-:Y:S08]  /*10370*/  HMMA.16816.F32.BF16 R104, R144.reuse, R160, R104 ;  /* 0x000000a09068723c */ /* 0x040ff00000041868 */
[-C--:B------:R-:W-:Y:S08]  /*10380*/  HMMA.16816.F32.BF16 R108, R144, R162.reuse, R108 ;  /* 0x000000a2906c723c */ /* 0x080ff0000004186c */
[C---:B------:R-:W-:Y:S08]  /*10390*/  HMMA.16816.F32.BF16 R112, R140.reuse, R162, R112 ;  /* 0x000000a28c70723c */ /* 0x040ff00000041870 */
[-C--:B-1----:R-:W-:Y:S08]  /*103a0*/  HMMA.16816.F32.BF16 R116, R140, R148.reuse, R116 ;  /* 0x000000948c74723c */ /* 0x082ff00000041874 */
[C---:B------:R-:W-:Y:S08]  /*103b0*/  HMMA.16816.F32.BF16 R120, R144.reuse, R148, R120 ;  /* 0x000000949078723c */ /* 0x040ff00000041878 */
[-C--:B------:R-:W-:Y:S08]  /*103c0*/  HMMA.16816.F32.BF16 R124, R144, R150.reuse, R124 ;  /* 0x00000096907c723c */ /* 0x080ff0000004187c */
[----:B------:R-:W-:Y:S08]  /*103d0*/  HMMA.16816.F32.BF16 R128, R140, R150, R128 ;  /* 0x000000968c80723c */ /* 0x000ff00000041880 */
[-C--:B---3--:R-:W-:Y:S01]  /*103e0*/  HMMA.16816.F32.BF16 R140, R204, R152.reuse, R4 ;  /* 0x00000098cc8c723c */ /* 0x088fe20000041804 */
[----:B------:R-:W1:Y:S07]  /*103f0*/  LDSM.16.MT88.4 R4, [R229+0x3800] ;  /* 0x00380000e504783b */ /* 0x000e6e0000004200 */
[C---:B------:R-:W-:Y:S01]  /*10400*/  HMMA.16816.F32.BF16 R144, R208.reuse, R152, R8 ;  /* 0x00000098d090723c */ /* 0x040fe20000041808 */
[----:B------:R-:W3:Y:S07]  /*10410*/  LDSM.16.MT88.4 R8, [R228+0x3800] ;  /* 0x00380000e408783b */ /* 0x000eee0000004200 */
[-C--:B------:R-:W-:Y:S07]  /*10420*/  HMMA.16816.F32.BF16 R148, R208, R154.reuse, R12 ;  /* 0x0000009ad094723c */ /* 0x080fee000004180c */
[----:B------:R-:W-:Y:S01]  /*10430*/  MOV R14, R190 ;  /* 0x000000be000e7202 */ /* 0x000fe20000000f00 */
[C---:B------:R-:W-:Y:S04]  /*10440*/  HMMA.16816.F32.BF16 R160, R204.reuse, R154, R16 ;  /* 0x0000009acca0723c */ /* 0x040fe80000041810 */
[----:B------:R-:W-:Y:S02]  /*10450*/  MOV R15, R198 ;  /* 0x000000c6000f7202 */ /* 0x000fe40000000f00 */
[----:B------:R-:W-:Y:S02]  /*10460*/  MOV R12, R183 ;  /* 0x000000b7000c7202 */ /* 0x000fe40000000f00 */
[-C--:B--2---:R-:W-:Y:S04]  /*10470*/  HMMA.16816.F32.BF16 R172, R204, R184.reuse, R20 ;  /* 0x000000b8ccac723c */ /* 0x084fe80000041814 */
[----:B------:R-:W-:Y:S02]  /*10480*/  MOV R13, R182 ;  /* 0x000000b6000d7202 */ /* 0x000fe40000000f00 */
[----:B------:R-:W-:Y:S02]  /*10490*/  MOV R18, R191 ;  /* 0x000000bf00127202 */ /* 0x000fe40000000f00 */
[C---:B------:R-:W-:Y:S04]  /*104a0*/  HMMA.16816.F32.BF16 R152, R208.reuse, R184, R24 ;  /* 0x000000b8d098723c */ /* 0x040fe80000041818 */
[----:B------:R-:W-:Y:S02]  /*104b0*/  MOV R23, R166 ;  /* 0x000000a600177202 */ /* 0x000fe40000000f00 */
[----:B------:R-:W-:Y:S02]  /*104c0*/  MOV R22, R167 ;  /* 0x000000a700167202 */ /* 0x000fe40000000f00 */
[----:B------:R-:W-:Y:S04]  /*104d0*/  MOV R27, R158 ;  /* 0x0000009e001b7202 */ /* 0x000fe80000000f00 */
[----:B------:R-:W-:Y:S02]  /*104e0*/  MOV R26, R159 ;  /* 0x0000009f001a7202 */ /* 0x000fe40000000f00 */
[----:B------:R-:W-:Y:S02]  /*104f0*/  MOV R25, R156 ;  /* 0x0000009c00197202 */ /* 0x000fe40000000f00 */
[----:B------:R-:W-:Y:S02]  /*10500*/  MOV R24, R157 ;  /* 0x0000009d00187202 */ /* 0x000fe40000000f00 */
[-C--:B------:R-:W-:Y:S03]  /*10510*/  HMMA.16816.F32.BF16 R156, R208, R186.reuse, R28 ;  /* 0x000000bad09c723c */ /* 0x080fe6000004181c */
[----:B------:R-:W-:Y:S02]  /*10520*/  MOV R17, R171 ;  /* 0x000000ab00117202 */ /* 0x000fe40000000f00 */
[----:B------:R-:W-:Y:S02]  /*10530*/  MOV R16, R170 ;  /* 0x000000aa00107202 */ /* 0x000fe40000000f00 */
[----:B------:R-:W-:Y:S01]  /*10540*/  MOV R19, R196 ;  /* 0x000000c400137202 */ /* 0x000fe20000000f00 */
[C---:B------:R-:W-:Y:S04]  /*10550*/  HMMA.16816.F32.BF16 R184, R204.reuse, R186, R32 ;  /* 0x000000baccb8723c */ /* 0x040fe80000041820 */
[----:B------:R-:W-:Y:S02]  /*10560*/  MOV R30, R189 ;  /* 0x000000bd001e7202 */ /* 0x000fe40000000f00 */
[----:B------:R-:W-:Y:S02]  /*10570*/  MOV R28, R188 ;  /* 0x000000bc001c7202 */ /* 0x000fe40000000f00 */
[-C--:B------:R-:W-:Y:S04]  /*10580*/  HMMA.16816.F32.BF16 R188, R204, R192.reuse, R36 ;  /* 0x000000c0ccbc723c */ /* 0x080fe80000041824 */
[----:B------:R-:W-:Y:S01]  /*10590*/  MOV R21, R164 ;  /* 0x000000a400157202 */ /* 0x000fe20000000f00 */
[----:B------:R-:W-:Y:S01]  /*105a0*/  FADD.FTZ R2, R28, R2 ;  /* 0x000000021c027221 */ /* 0x000fe20000010000 */
[----:B------:R-:W-:Y:S02]  /*105b0*/  MOV R20, R165 ;  /* 0x000000a500147202 */ /* 0x000fe40000000f00 */
[C---:B------:R-:W-:Y:S04]  /*105c0*/  HMMA.16816.F32.BF16 R164, R208.reuse, R192, R40 ;  /* 0x000000c0d0a4723c */ /* 0x040fe80000041828 */
[----:B------:R-:W-:Y:S02]  /*105d0*/  MOV R31, R199 ;  /* 0x000000c7001f7202 */ /* 0x000fe40000000f00 */
[----:B------:R-:W-:Y:S02]  /*105e0*/  MOV R29, R181 ;  /* 0x000000b5001d7202 */ /* 0x000fe40000000f00 */
[-C--:B------:R-:W-:Y:S04]  /*105f0*/  HMMA.16816.F32.BF16 R168, R208, R194.reuse, R44 ;  /* 0x000000c2d0a8723c */ /* 0x080fe8000004182c */
[----:B------:R-:W-:Y:S01]  /*10600*/  FADD.FTZ R0, R29, R0 ;  /* 0x000000001d007221 */ /* 0x000fe20000010000 */
[----:B------:R-:W-:Y:S03]  /*10610*/  MOV R35, R180 ;  /* 0x000000b400237202 */ /* 0x000fe60000000f00 */
        /* <DEDUP_REMOVED lines=14> */
[C---:B------:R-:W-:Y:S07]  /*10700*/  HMMA.16816.F32.BF16 R104, R208.reuse, R4, R104 ;  /* 0x00000004d068723c */ /* 0x040fee0000041868 */
[----:B------:R-:W-:Y:S01]  /*10710*/  FADD.FTZ R4, R35, R3 ;  /* 0x0000000323047221 */ /* 0x000fe20000010000 */
[-C--:B------:R-:W-:Y:S04]  /*10720*/  HMMA.16816.F32.BF16 R108, R208, R6.reuse, R108 ;  /* 0x00000006d06c723c */ /* 0x080fe8000004186c */
[----:B------:R-:W-:Y:S02]  /*10730*/  FADD.FTZ R3, R252, R221 ;  /* 0x000000ddfc037221 */ /* 0x000fe40000010000 */
[----:B------:R-:W-:Y:S02]  /*10740*/  FADD.FTZ R5, R31, R2 ;  /* 0x000000021f057221 */ /* 0x000fe40000010000 */
[C---:B------:R-:W-:Y:S07]  /*10750*/  HMMA.16816.F32.BF16 R112, R204.reuse, R6, R112 ;  /* 0x00000006cc70723c */ /* 0x040fee0000041870 */
[----:B------:R-:W-:Y:S01]  /*10760*/  FADD.FTZ R7, R30, R4 ;  /* 0x000000041e077221 */ /* 0x000fe20000010000 */
[-C--:B---3--:R-:W-:Y:S04]  /*10770*/  HMMA.16816.F32.BF16 R116, R204, R8.reuse, R116 ;  /* 0x00000008cc74723c */ /* 0x088fe80000041874 */
[----:B------:R-:W-:Y:S02]  /*10780*/  FADD.FTZ R6, R247, R3 ;  /* 0x00000003f7067221 */ /* 0x000fe40000010000 */
[----:B------:R-:W-:Y:S02]  /*10790*/  FADD.FTZ R4, R24, R0 ;  /* 0x0000000018047221 */ /* 0x000fe40000010000 */
[----:B------:R-:W-:Y:S01]  /*107a0*/  FADD.FTZ R3, R25, R7 ;  /* 0x0000000719037221 */ /* 0x000fe20000010000 */
[C---:B------:R-:W-:Y:S04]  /*107b0*/  HMMA.16816.F32.BF16 R120, R208.reuse, R8, R120 ;  /* 0x00000008d078723c */ /* 0x040fe80000041878 */
[----:B------:R-:W-:Y:S02]  /*107c0*/  FADD.FTZ R0, R26, R5 ;  /* 0x000000051a007221 */ /* 0x000fe40000010000 */
[----:B------:R-:W-:Y:S02]  /*107d0*/  FADD.FTZ R2, R246, R6 ;  /* 0x00000006f6027221 */ /* 0x000fe40000010000 */
[----:B------:R-:W-:Y:S01]  /*107e0*/  FADD.FTZ R7, R27, R4 ;  /* 0x000000041b077221 */ /* 0x000fe20000010000 */
[-C--:B------:R-:W-:Y:S03]  /*107f0*/  HMMA.16816.F32.BF16 R124, R208, R10.reuse, R124 ;  /* 0x0000000ad07c723c */ /* 0x080fe6000004187c */
        /* <DEDUP_REMOVED lines=23> */
[----:B------:R-:W-:Y:S01]  /*10970*/  FADD.FTZ R0, R138, R6 ;  /* 0x000000068a007221 */ /* 0x000fe20000010000 */
[----:B------:R1:W-:Y:S01]  /*10980*/  STL [R1+0x4], R3 ;  /* 0x0000040301007387 */ /* 0x0003e20000100800 */
[----:B------:R-:W-:Y:S02]  /*10990*/  MOV R138, R135 ;  /* 0x00000087008a7202 */ /* 0x000fe40000000f00 */
[----:B------:R-:W-:Y:S01]  /*109a0*/  FADD.FTZ R0, R133, R0 ;  /* 0x0000000085007221 */ /* 0x000fe20000010000 */
[----:B------:R2:W-:Y:S04]  /*109b0*/  STL [R1+0x10], R2 ;  /* 0x0000100201007387 */ /* 0x0005e80000100800 */
[----:B------:R2:W-:Y:S01]  /*109c0*/  STL [R1+0x14], R0 ;  /* 0x0000140001007387 */ /* 0x0005e20000100800 */
[----:B-1----:R-:W-:Y:S01]  /*109d0*/  MOV R3, R137 ;  /* 0x0000008900037202 */ /* 0x002fe20000000f00 */
[----:B------:R-:W-:-:S05]  /*109e0*/  @P0 BRA `(.L_x_961) ;  /* 0xffffb74000000947 */ /* 0x000fca000383ffff */
.L_x_960:
[----:B------:R-:W-:Y:S02]  /*109f0*/  MOV R10, 0x1f ;  /* 0x0000001f000a7802 */ /* 0x000fe40000000f00 */
[----:B------:R-:W-:Y:S01]  /*10a00*/  MOV R9, 0xffffffff ;  /* 0xffffffff00097802 */ /* 0x000fe20000000f00 */
[----:B------:R-:W-:Y:S05]  /*10a10*/  BRA.DIV ~URZ, `(.L_x_962) ;  /* 0x000032727f007947 */ /* 0x000fea000b800000 */
[----:B--2---:R-:W2:Y:S04]  /*10a20*/  LDL R0, [R1+0xc] ;  /* 0x00000c0001007983 */ /* 0x004ea80000100800 */
[----:B--2---:R1:W2:Y:S02]  /*10a30*/  SHFL.BFLY PT, R7, R0, 0x2, 0x1f ;  /* 0x0c401f0000077f89 */ /* 0x0042a400000e0000 */
.L_x_992:
[----:B-1----:R-:W3:Y:S02]  /*10a40*/  LDL.LU R0, [R1+0xc] ;  /* 0x00000c0001007983 */ /* 0x002ee40000300800 */
[----:B--23--:R-:W-:Y:S01]  /*10a50*/  FADD.FTZ R7, R7, R0 ;  /* 0x0000000007077221 */ /* 0x00cfe20000010000 */
[----:B------:R-:W-:Y:S05]  /*10a60*/  BRA.DIV ~URZ, `(.L_x_963) ;  /* 0x000032827f007947 */ /* 0x000fea000b800000 */
[----:B------:R-:W2:Y:S04]  /*10a70*/  LDL.LU R2, [R1+0x4] ;  /* 0x0000040001027983 */ /* 0x000ea80000300800 */
[----:B------:R-:W3:Y:S04]  /*10a80*/  LDL.LU R0, [R1+0x10] ;  /* 0x0000100001007983 */ /* 0x000ee80000300800 */
[----:B------:R-:W4:Y:S04]  /*10a90*/  LDL.LU R9, [R1+0x14] ;  /* 0x0000140001097983 */ /* 0x000f280000300800 */
[----:B--2---:R-:W1:Y:S04]  /*10aa0*/  SHFL.BFLY PT, R4, R2, 0x2, 0x1f ;  /* 0x0c401f0002047f89 */ /* 0x004e6800000e0000 */
[----:B---3--:R-:W2:Y:S04]  /*10ab0*/  SHFL.BFLY PT, R6, R0, 0x2, 0x1f ;  /* 0x0c401f0000067f89 */ /* 0x008ea800000e0000 */
[----:B----4-:R-:W3:Y:S01]  /*10ac0*/  SHFL.BFLY PT, R5, R9, 0x2, 0x1f ;  /* 0x0c401f0009057f89 */ /* 0x010ee200000e0000 */
[----:B-1----:R-:W-:-:S02]  /*10ad0*/  FADD.FTZ R4, R4, R2 ;  /* 0x0000000204047221 */ /* 0x002fc40000010000 */
[----:B--2---:R-:W-:-:S03]  /*10ae0*/  FADD.FTZ R6, R6, R0 ;  /* 0x0000000006067221 */ /* 0x004fc60000010000 */
[----:B------:R-:W1:Y:S01]  /*10af0*/  SHFL.BFLY PT, R2, R4, 0x1, 0x1f ;  /* 0x0c201f0004027f89 */ /* 0x000e6200000e0000 */
[----:B---3--:R-:W-:-:S03]  /*10b00*/  FADD.FTZ R5, R5, R9 ;  /* 0x0000000905057221 */ /* 0x008fc60000010000 */
[----:B------:R-:W2:Y:S04]  /*10b10*/  SHFL.BFLY PT, R0, R7, 0x1, 0x1f ;  /* 0x0c201f0007007f89 */ /* 0x000ea800000e0000 */
[----:B------:R-:W3:Y:S04]  /*10b20*/  SHFL.BFLY PT, R3, R6, 0x1, 0x1f ;  /* 0x0c201f0006037f89 */ /* 0x000ee800000e0000 */
[----:B------:R4:W4:Y:S01]  /*10b30*/  SHFL.BFLY PT, R8, R5, 0x1, 0x1f ;  /* 0x0c201f0005087f89 */ /* 0x00092200000e0000 */
[----:B-1----:R-:W-:Y:S02]  /*10b40*/  FADD.FTZ R4, R4, R2 ;  /* 0x0000000204047221 */ /* 0x002fe40000010000 */
[----:B--2---:R-:W-:-:S02]  /*10b50*/  FADD.FTZ R7, R7, R0 ;  /* 0x0000000007077221 */ /* 0x004fc40000010000 */
[----:B---3--:R-:W-:-:S03]  /*10b60*/  FADD.FTZ R6, R6, R3 ;  /* 0x0000000306067221 */ /* 0x008fc60000010000 */
.L_x_993:
[----:B------:R-:W-:Y:S01]  /*10b70*/  FSETP.NE.FTZ.AND P3, PT, R7, RZ, PT ;  /* 0x000000ff0700720b */ /* 0x000fe20003f75000 */
[----:B------:R-:W-:Y:S01]  /*10b80*/  CS2R R2, SRZ ;  /* 0x0000000000027805 */ /* 0x000fe2000001ff00 */
[----:B------:R-:W-:Y:S01]  /*10b90*/  MOV R0, RZ ;  /* 0x000000ff00007202 */ /* 0x000fe20000000f00 */
[----:B----4-:R-:W-:Y:S01]  /*10ba0*/  FADD.FTZ R5, R8, R5 ;  /* 0x0000000508057221 */ /* 0x010fe20000010000 */
[----:B------:R-:W-:Y:S02]  /*10bb0*/  FSETP.NE.FTZ.AND P2, PT, R4, RZ, PT ;  /* 0x000000ff0400720b */ /* 0x000fe40003f55000 */
[----:B------:R-:W-:Y:S02]  /*10bc0*/  FSETP.NE.FTZ.AND P1, PT, R6, RZ, PT ;  /* 0x000000ff0600720b */ /* 0x000fe40003f35000 */
[----:B------:R-:W-:Y:S02]  /*10bd0*/  FSETP.NE.FTZ.AND P0, PT, R5, RZ, PT ;  /* 0x000000ff0500720b */ /* 0x000fe40003f15000 */
[----:B------:R-:W-:-:S02]  /*10be0*/  MOV R21, 0xff800000 ;  /* 0xff80000000157802 */ /* 0x000fc40000000f00 */
[----:B------:R-:W-:Y:S01]  /*10bf0*/  MOV R20, 0xff800000 ;  /* 0xff80000000147802 */ /* 0x000fe20000000f00 */
[----:B------:R-:W1:Y:S01]  /*10c00*/  @P3 MUFU.RCP R0, R7 ;  /* 0x0000000700003308 */ /* 0x000e620000001000 */
[----:B------:R-:W-:Y:S02]  /*10c10*/  MOV R19, 0xff800000 ;  /* 0xff80000000137802 */ /* 0x000fe40000000f00 */
[----:B------:R-:W-:-:S03]  /*10c20*/  MOV R18, 0xff800000 ;  /* 0xff80000000127802 */ /* 0x000fc60000000f00 */
[----:B------:R-:W-:Y:S02]  /*10c30*/  @P1 MOV R10, 0x3f317218 ;  /* 0x3f317218000a1802 */ /* 0x000fe40000000f00 */
[----:B------:R-:W2:Y:S08]  /*10c40*/  @P3 MUFU.LG2 R7, R7 ;  /* 0x0000000700073308 */ /* 0x000eb00000000c00 */
[----:B------:R-:W3:Y:S01]  /*10c50*/  @P2 MUFU.RCP R3, R4 ;  /* 0x0000000400032308 */ /* 0x000ee20000001000 */
[----:B-1----:R-:W-:-:S02]  /*10c60*/  FMUL.FTZ R140, R0, R140 ;  /* 0x0000008c008c7220 */ /* 0x002fc40000410000 */
[C---:B------:R-:W-:Y:S02]  /*10c70*/  FMUL.FTZ R141, R0.reuse, R141 ;  /* 0x0000008d008d7220 */ /* 0x040fe40000410000 */
[C---:B------:R-:W-:Y:S02]  /*10c80*/  FMUL.FTZ R160, R0.reuse, R160 ;  /* 0x000000a000a07220 */ /* 0x040fe40000410000 */
[C---:B------:R-:W-:Y:S01]  /*10c90*/  FMUL.FTZ R161, R0.reuse, R161 ;  /* 0x000000a100a17220 */ /* 0x040fe20000410000 */
[----:B------:R-:W1:Y:S01]  /*10ca0*/  @P1 MUFU.RCP R2, R6 ;  /* 0x0000000600021308 */ /* 0x000e620000001000 */
[C---:B------:R-:W-:Y:S02]  /*10cb0*/  FMUL.FTZ R172, R0.reuse, R172 ;  /* 0x000000ac00ac7220 */ /* 0x040fe40000410000 */
[C---:B------:R-:W-:Y:S02]  /*10cc0*/  FMUL.FTZ R173, R0.reuse, R173 ;  /* 0x000000ad00ad7220 */ /* 0x040fe40000410000 */
[----:B------:R-:W-:-:S02]  /*10cd0*/  FMUL.FTZ R184, R0, R184 ;  /* 0x000000b800b87220 */ /* 0x000fc40000410000 */
[C---:B------:R-:W-:Y:S01]  /*10ce0*/  FMUL.FTZ R185, R0.reuse, R185 ;  /* 0x000000b900b97220 */ /* 0x040fe20000410000 */
[----:B------:R-:W4:Y:S01]  /*10cf0*/  @P2 MUFU.LG2 R4, R4 ;  /* 0x0000000400042308 */ /* 0x000f220000000c00 */
[C---:B------:R-:W-:Y:S02]  /*10d00*/  FMUL.FTZ R188, R0.reuse, R188 ;  /* 0x000000bc00bc7220 */ /* 0x040fe40000410000 */
[C---:B------:R-:W-:Y:S02]  /*10d10*/  FMUL.FTZ R189, R0.reuse, R189 ;  /* 0x000000bd00bd7220 */ /* 0x040fe40000410000 */
[C---:B------:R-:W-:Y:S02]  /*10d20*/  FMUL.FTZ R192, R0.reuse, R192 ;  /* 0x000000c000c07220 */ /* 0x040fe40000410000 */
[C---:B------:R-:W-:Y:S01]  /*10d30*/  FMUL.FTZ R193, R0.reuse, R193 ;  /* 0x000000c100c17220 */ /* 0x040fe20000410000 */
[----:B------:R-:W1:Y:S01]  /*10d40*/  @P1 MUFU.LG2 R6, R6 ;  /* 0x0000000600061308 */ /* 0x000e620000000c00 */
        /* <DEDUP_REMOVED lines=21> */
[----:B--2---:R-:W-:Y:S02]  /*10ea0*/  @P3 FMUL.FTZ R9, R7, 0.69314718246459960938 ;  /* 0x3f31721807093820 */ /* 0x004fe40000410000 */
[C---:B---3--:R-:W-:Y:S02]  /*10eb0*/  FMUL.FTZ R142, R3.reuse, R142 ;  /* 0x0000008e038e7220 */ /* 0x048fe40000410000 */
[----:B------:R-:W-:Y:S01]  /*10ec0*/  @P3 FMUL.FTZ R7, R0, c[0x0][0x2d0] ;  /* 0x0000b40000073a20 */ /* 0x000fe20000410000 */
[----:B------:R-:W-:Y:S01]  /*10ed0*/  MOV R0, RZ ;  /* 0x000000ff00007202 */ /* 0x000fe20000000f00 */
[C---:B------:R-:W-:Y:S02]  /*10ee0*/  FMUL.FTZ R143, R3.reuse, R143 ;  /* 0x0000008f038f7220 */ /* 0x040fe40000410000 */
[----:B------:R-:W-:-:S02]  /*10ef0*/  FMUL.FTZ R162, R3, R162 ;  /* 0x000000a203a27220 */ /* 0x000fc40000410000 */
[C---:B------:R-:W-:Y:S01]  /*10f00*/  FMUL.FTZ R163, R3.reuse, R163 ;  /* 0x000000a303a37220 */ /* 0x040fe20000410000 */
[----:B------:R-:W2:Y:S01]  /*10f10*/  @P0 MUFU.RCP R0, R5 ;  /* 0x0000000500000308 */ /* 0x000ea20000001000 */
        /* <DEDUP_REMOVED lines=60> */
[----:B------:R-:W-:Y:S02]  /*112e0*/  FMUL.FTZ R125, R2, R125 ;  /* 0x0000007d027d7220 */ /* 0x000fe40000410000 */
[----:B------:R-:W1:Y:S01]  /*112f0*/  @P0 MUFU.LG2 R2, R5 ;  /* 0x0000000500020308 */ /* 0x000e620000000c00 */
[----:B----4-:R-:W-:Y:S02]  /*11300*/  @P2 FMUL.FTZ R8, R4, 0.69314718246459960938 ;  /* 0x3f31721804082820 */ /* 0x010fe40000410000 */
[----:B------:R-:W-:Y:S02]  /*11310*/  @P2 FMUL.FTZ R4, R3, c[0x0][0x2d0] ;  /* 0x0000b40003042a20 */ /* 0x000fe40000410000 */
[----:B------:R-:W-:Y:S02]  /*11320*/  @P1 FMUL.FTZ R6, R6, 0.69314718246459960938 ;  /* 0x3f31721806061820 */ /* 0x000fe40000410000 */
[----:B------:R-:W-:Y:S02]  /*11330*/  @P1 FMUL.FTZ R3, R10, c[0x0][0x2d0] ;  /* 0x0000b4000a031a20 */ /* 0x000fe40000410000 */
[----:B------:R-:W-:Y:S01]  /*11340*/  @P2 FFMA.FTZ R20, R4, R136, R8 ;  /* 0x0000008804142223 */ /* 0x000fe20000010008 */
[----:B------:R-:W-:Y:S01]  /*11350*/  MOV R4, 0x1 ;  /* 0x0000000100047802 */ /* 0x000fe20000000f00 */
[----:B------:R-:W-:Y:S01]  /*11360*/  @P1 FFMA.FTZ R21, R3, R135, R6 ;  /* 0x0000008703151223 */ /* 0x000fe20000010006 */
[----:B------:R-:W-:Y:S01]  /*11370*/  @P0 MOV R3, 0x3f317218 ;  /* 0x3f31721800030802 */ /* 0x000fe20000000f00 */
[----:B--2---:R-:W-:-:S02]  /*11380*/  FMUL.FTZ R146, R0, R146 ;  /* 0x0000009200927220 */ /* 0x004fc40000410000 */
[----:B------:R-:W-:Y:S02]  /*11390*/  FMUL.FTZ R147, R0, R147 ;  /* 0x0000009300937220 */ /* 0x000fe40000410000 */
[----:B-1----:R-:W-:Y:S02]  /*113a0*/  @P0 FMUL.FTZ R2, R2, 0.69314718246459960938 ;  /* 0x3f31721802020820 */ /* 0x002fe40000410000 */
[----:B------:R-:W-:Y:S02]  /*113b0*/  @P0 FMUL.FTZ R3, R3, c[0x0][0x2d0] ;  /* 0x0000b40003030a20 */ /* 0x000fe40000410000 */
        /* <DEDUP_REMOVED lines=30> */
[----:B------:R-:W-:Y:S01]  /*115a0*/  PRMT R0, R4, 0x7610, R0 ;  /* 0x0000761004007816 */ /* 0x000fe20000000000 */
[----:B------:R-:W-:Y:S02]  /*115b0*/  @P3 FFMA.FTZ R19, R7, R137, R9 ;  /* 0x0000008907133223 */ /* 0x000fe40000010009 */
[----:B------:R-:W-:Y:S02]  /*115c0*/  @P0 FFMA.FTZ R18, R3, R134, R2 ;  /* 0x0000008603120223 */ /* 0x000fe40000010002 */
.L_x_929:
        /* <DEDUP_REMOVED lines=19> */
.L_x_965:
[----:B--2---:R-:W-:Y:S05]  /*11700*/  BSYNC B0 ;  /* 0x0000000000007941 */ /* 0x004fea0003800000 */
.L_x_964:
[----:B------:R-:W-:Y:S01]  /*11710*/  PRMT R0, R0, 0x9910, RZ ;  /* 0x0000991000007816 */ /* 0x000fe200000000ff */
[----:B------:R-:W-:Y:S01]  /*11720*/  BSSY B1, `(.L_x_966) ;  /* 0x00001d5000017945 */ /* 0x000fe20003800000 */
[----:B-----5:R-:W-:Y:S02]  /*11730*/  IMAD.MOV.U32 R44, RZ, RZ, R7 ;  /* 0x000000ffff2c7224 */ /* 0x020fe400078e0007 */
[----:B------:R-:W-:-:S13]  /*11740*/  ISETP.NE.AND P0, PT, R0, RZ, PT ;  /* 0x000000ff0000720c */ /* 0x000fda0003f05270 */
[----:B------:R-:W-:Y:S05]  /*11750*/  @!P0 BRA `(.L_x_967) ;  /* 0x00001a5000008947 */ /* 0x000fea0003800000 */
[----:B------:R-:W-:Y:S01]  /*11760*/  WARPSYNC 0xffffffff ;  /* 0xffffffff00007948 */ /* 0x000fe20003800000 */
[----:B------:R-:W-:Y:S06]  /*11770*/  BAR.SYNC.DEFER_BLOCKING 0x1, 0x80 ;  /* 0x0042000000007b1d */ /* 0x000fec0000010000 */
[----:B------:R-:W-:Y:S05]  /*11780*/  BRA.CONV ~URZ, `(.L_x_968) ;  /* 0x000000737f007947 */ /* 0x000fea000b800000 */
[----:B------:R-:W-:Y:S01]  /*11790*/  SHF.R.S32.HI R9, RZ, 0x1f, R6 ;  /* 0x0000001fff097819 */ /* 0x000fe20000011406 */
[----:B------:R-:W-:Y:S01]  /*117a0*/  IMAD.MOV.U32 R8, RZ, RZ, RZ ;  /* 0x000000ffff087224 */ /* 0x000fe200078e00ff */
[----:B------:R-:W-:Y:S01]  /*117b0*/  MOV R2, 0x11800 ;  /* 0x0001180000027802 */ /* 0x000fe20000000f00 */
[----:B------:R-:W-:Y:S01]  /*117c0*/  IMAD.MOV.U32 R3, RZ, RZ, 0x1f ;  /* 0x0000001fff037424 */ /* 0x000fe200078e00ff */
[----:B------:R-:W-:-:S04]  /*117d0*/  LEA.HI R9, R9, R6, RZ, 0x7 ;  /* 0x0000000609097211 */ /* 0x000fc800078f38ff */
[----:B------:R-:W-:Y:S02]  /*117e0*/  SHF.R.S32.HI R9, RZ, 0x7, R9 ;  /* 0x00000007ff097819 */ /* 0x000fe40000011409 */
[----:B-1----:R-:W-:Y:S05]  /*117f0*/  CALL.REL.NOINC `($__internal_19_$__cuda_sm70_shflsync_idx_p) ;  /* 0x0000280000007944 */ /* 0x002fea0003c00000 */
.L_x_968:
[----:B------:R-:W2:Y:S04]  /*11800*/  LDL R8, [R1+0x64] ;  /* 0x0000640001087983 */ /* 0x000ea80000100800 */
[----:B------:R-:W3:Y:S04]  /*11810*/  LDL.LU R5, [R1+0x44] ;  /* 0x0000440001057983 */ /* 0x000ee80000300800 */
[----:B-1----:R-:W4:Y:S04]  /*11820*/  LDL.LU R11, [R1+0x50] ;  /* 0x00005000010b7983 */ /* 0x002f280000300800 */
[----:B------:R-:W5:Y:S04]  /*11830*/  LDL.LU R17, [R1+0x54] ;  /* 0x0000540001117983 */ /* 0x000f680000300800 */
[----:B------:R-:W2:Y:S01]  /*11840*/  LDL.LU R16, [R1+0x58] ;  /* 0x0000580001107983 */ /* 0x000ea20000300800 */
[----:B------:R-:W-:-:S03]  /*11850*/  IMAD.MOV.U32 R3, RZ, RZ, 0x1 ;  /* 0x00000001ff037424 */ /* 0x000fc600078e00ff */
[----:B------:R-:W5:Y:S02]  /*11860*/  LDL R15, [R1+0x68] ;  /* 0x00006800010f7983 */ /* 0x000f640000100800 */
[----:B------:R-:W-:Y:S02]  /*11870*/  ISETP.NE.AND P1, PT, R3, c[0x0][0x4e8], PT ;  /* 0x00013a0003007a0c */ /* 0x000fe40003f25270 */
[----:B------:R-:W5:Y:S01]  /*11880*/  LDL R45, [R1+0x40] ;  /* 0x00004000012d7983 */ /* 0x000f620000100800 */
[----:B------:R-:W-:Y:S02]  /*11890*/  ULDC UR5, c[0x0][0x4e8] ;  /* 0x00013a0000057ab9 */ /* 0x000fe40000000800 */
[----:B------:R-:W-:Y:S02]  /*118a0*/  ULDC UR4, c[0x0][0x388] ;  /* 0x0000e20000047ab9 */ /* 0x000fe40000000800 */
[----:B------:R-:W-:Y:S01]  /*118b0*/  UIMAD UR4, UR5, UR4, URZ ;  /* 0x00000004050472a4 */ /* 0x000fe2000f8e023f */
[----:B------:R-:W-:Y:S01]  /*118c0*/  BSSY B0, `(.L_x_969) ;  /* 0x00000bf000007945 */ /* 0x000fe20003800000 */
[----:B---3--:R-:W-:Y:S01]  /*118d0*/  SHF.R.S32.HI R0, RZ, 0x1f, R5 ;  /* 0x0000001fff007819 */ /* 0x008fe20000011405 */
[----:B------:R-:W-:-:S04]  /*118e0*/  IMAD.WIDE.U32 R6, R5, c[0x0][0x4d0], RZ ;  /* 0x0001340005067a25 */ /* 0x000fc800078e00ff */
[C---:B------:R-:W-:Y:S02]  /*118f0*/  IMAD R2, R0.reuse, c[0x0][0x4d0], RZ ;  /* 0x0001340000027a24 */ /* 0x040fe400078e02ff */
[----:B------:R-:W-:Y:S02]  /*11900*/  IMAD R4, R0, c[0x0][0x438], RZ ;  /* 0x00010e0000047a24 */ /* 0x000fe400078e02ff */
[----:B------:R-:W-:Y:S01]  /*11910*/  IMAD R3, R5, c[0x0][0x4d4], R2 ;  /* 0x0001350005037a24 */ /* 0x000fe200078e0202 */
[----:B----4-:R-:W-:Y:S01]  /*11920*/  SHF.R.S32.HI R2, RZ, 0x1f, R11 ;  /* 0x0000001fff027819 */ /* 0x010fe2000001140b */
[----:B--2---:R-:W-:Y:S02]  /*11930*/  IMAD.IADD R0, R8, 0x1, R16 ;  /* 0x0000000108007824 */ /* 0x004fe400078e0210 */
[----:B------:R-:W-:Y:S02]  /*11940*/  IMAD.IADD R7, R7, 0x1, R3 ;  /* 0x0000000107077824 */ /* 0x000fe400078e0203 */
[----:B------:R-:W-:-:S02]  /*11950*/  IMAD R9, R2, c[0x0][0x4d8], RZ ;  /* 0x0001360002097a24 */ /* 0x000fc400078e02ff */
[----:B------:R-:W-:-:S04]  /*11960*/  IMAD.WIDE.U32 R6, R11, c[0x0][0x4d8], R6 ;  /* 0x000136000b067a25 */ /* 0x000fc800078e0006 */
[----:B------:R-:W-:Y:S02]  /*11970*/  IMAD R9, R11, c[0x0][0x4dc], R9 ;  /* 0x000137000b097a24 */ /* 0x000fe400078e0209 */
[----:B------:R-:W-:Y:S02]  /*11980*/  IMAD R8, R5, c[0x0][0x43c], R4 ;  /* 0x00010f0005087a24 */ /* 0x000fe400078e0204 */
[----:B------:R-:W-:-:S04]  /*11990*/  @P1 IMAD.HI.U32 R10, R0, c[0x0][0x4ec], RZ ;  /* 0x00013b00000a1a27 */ /* 0x000fc800078e00ff */
[----:B------:R-:W-:Y:S01]  /*119a0*/  IMAD.IADD R7, R7, 0x1, R9 ;  /* 0x0000000107077824 */ /* 0x000fe200078e0209 */
[----:B-----5:R-:W-:Y:S01]  /*119b0*/  SHF.R.S32.HI R9, RZ, 0x1f, R17 ;  /* 0x0000001fff097819 */ /* 0x020fe20000011411 */
[----:B------:R-:W-:-:S04]  /*119c0*/  IMAD.WIDE.U32 R4, R5, c[0x0][0x438], RZ ;  /* 0x00010e0005047a25 */ /* 0x000fc800078e00ff */
[----:B------:R-:W-:Y:S01]  /*119d0*/  IMAD.MOV.U32 R3, RZ, RZ, R0 ;  /* 0x000000ffff037224 */ /* 0x000fe200078e0000 */
[----:B------:R-:W-:Y:S01]  /*119e0*/  @P1 SHF.R.U32.HI R3, RZ, c[0x0][0x4f0], R10 ;  /* 0x00013c00ff031a19 */ /* 0x000fe2000001160a */
[----:B------:R-:W-:Y:S02]  /*119f0*/  IMAD.IADD R5, R5, 0x1, R8 ;  /* 0x0000000105057824 */ /* 0x000fe400078e0208 */
[----:B------:R-:W-:Y:S02]  /*11a00*/  IMAD R2, R2, c[0x0][0x440], RZ ;  /* 0x0001100002027a24 */ /* 0x000fe400078e02ff */
[----:B------:R-:W-:Y:S02]  /*11a10*/  IMAD R10, R9, c[0x0][0x4e0], RZ ;  /* 0x00013800090a7a24 */ /* 0x000fe400078e02ff */
[C---:B------:R-:W-:Y:S02]  /*11a20*/  IMAD R14, R11.reuse, c[0x0][0x444], R2 ;  /* 0x000111000b0e7a24 */ /* 0x040fe400078e0202 */
[----:B------:R-:W-:-:S04]  /*11a30*/  IMAD.WIDE.U32 R4, R11, c[0x0][0x440], R4 ;  /* 0x000110000b047a25 */ /* 0x000fc800078e0004 */
[----:B------:R-:W-:-:S04]  /*11a40*/  IMAD.WIDE.U32 R6, R17, c[0x0][0x4e0], R6 ;  /* 0x0001380011067a25 */ /* 0x000fc800078e0006 */
[----:B------:R-:W-:Y:S02]  /*11a50*/  IMAD R11, R17, c[0x0][0x4e4], R10 ;  /* 0x00013900110b7a24 */ /* 0x000fe400078e020a */
[----:B------:R-:W-:Y:S01]  /*11a60*/  @P1 IMAD.HI.U32 R10, R0, c[0x0][0x4ec], RZ ;  /* 0x00013b00000a1a27 */ /* 0x000fe200078e00ff */
[----:B------:R-:W-:Y:S02]  /*11a70*/  SHF.R.S32.HI R12, RZ, 0x1f, R3 ;  /* 0x0000001fff0c7819 */ /* 0x000fe40000011403 */
[----:B------:R-:W-:Y:S01]  /*11a80*/  IADD3 R6, P0, R3, R6, RZ ;  /* 0x0000000603067210 */ /* 0x000fe20007f1e0ff */
[----:B------:R-:W-:Y:S01]  /*11a90*/  IMAD.MOV.U32 R2, RZ, RZ, R0 ;  /* 0x000000ffff027224 */ /* 0x000fe200078e0000 */
[----:B------:R-:W-:Y:S01]  /*11aa0*/  @P1 SHF.R.U32.HI R2, RZ, c[0x0][0x4f0], R10 ;  /* 0x00013c00ff021a19 */ /* 0x000fe2000001160a */
[----:B------:R-:W-:Y:S01]  /*11ab0*/  IMAD.IADD R5, R5, 0x1, R14 ;  /* 0x0000000105057824 */ /* 0x000fe200078e020e */
[----:B------:R-:W-:Y:S01]  /*11ac0*/  IADD3.X R7, R12, R7, R11, P0, !PT ;  /* 0x000000070c077210 */ /* 0x000fe200007fe40b */
[----:B------:R-:W-:-:S02]  /*11ad0*/  IMAD.MOV R8, RZ, RZ, -R3 ;  /* 0x000000ffff087224 */ /* 0x000fc400078e0a03 */
[----:B------:R-:W-:Y:S01]  /*11ae0*/  IMAD.WIDE.U32 R10, R17, c[0x0][0x448], R4 ;  /* 0x00011200110a7a25 */ /* 0x000fe200078e0004 */
[----:B------:R-:W-:-:S03]  /*11af0*/  SHF.R.S32.HI R5, RZ, 0x1f, R2 ;  /* 0x0000001fff057819 */ /* 0x000fc60000011402 */
[----:B------:R-:W-:Y:S02]  /*11b00*/  IMAD.MOV R14, RZ, RZ, -R2 ;  /* 0x000000ffff0e7224 */ /* 0x000fe400078e0a02 */
[--C-:B------:R-:W-:Y:S02]  /*11b10*/  IMAD R8, R8, c[0x0][0x4e8], R0.reuse ;  /* 0x00013a0008087a24 */ /* 0x100fe400078e0200 */
[----:B------:R-:W-:Y:S02]  /*11b20*/  IMAD R9, R9, c[0x0][0x448], RZ ;  /* 0x0001120009097a24 */ /* 0x000fe400078e02ff */
[----:B------:R-:W-:Y:S02]  /*11b30*/  IMAD R14, R14, c[0x0][0x4e8], R0 ;  /* 0x00013a000e0e7a24 */ /* 0x000fe400078e0200 */
[----:B------:R-:W-:Y:S02]  /*11b40*/  IMAD R0, R5, c[0x0][0x430], RZ ;  /* 0x00010c0005007a24 */ /* 0x000fe400078e02ff */
[----:B------:R-:W-:-:S02]  /*11b50*/  IMAD R9, R17, c[0x0][0x44c], R9 ;  /* 0x0001130011097a24 */ /* 0x000fc400078e0209 */
[----:B------:R-:W-:Y:S02]  /*11b60*/  IMAD R17, R2, c[0x0][0x434], R0 ;  /* 0x00010d0002117a24 */ /* 0x000fe400078e0200 */
[----:B------:R-:W-:Y:S02]  /*11b70*/  IMAD.IADD R0, R15, 0x1, R16 ;  /* 0x000000010f007824 */ /* 0x000fe400078e0210 */
[----:B------:R-:W1:Y:S01]  /*11b80*/  S2R R16, SR_TID.X ;  /* 0x0000000000107919 */ /* 0x000e620000002100 */
[----:B------:R-:W-:Y:S01]  /*11b90*/  SHF.R.S32.HI R13, RZ, 0x1f, R8 ;  /* 0x0000001fff0d7819 */ /* 0x000fe20000011408 */
[----:B------:R-:W-:-:S04]  /*11ba0*/  IMAD.WIDE.U32 R6, R8, c[0x0][0x4c8], R6 ;  /* 0x0001320008067a25 */ /* 0x000fc800078e0006 */
[----:B------:R-:W-:-:S04]  /*11bb0*/  IMAD R3, R13, c[0x0][0x4c8], RZ ;  /* 0x000132000d037a24 */ /* 0x000fc800078e02ff */
[----:B------:R-:W-:Y:S01]  /*11bc0*/  IMAD R3, R8, c[0x0][0x4cc], R3 ;  /* 0x0001330008037a24 */ /* 0x000fe200078e0203 */
[----:B------:R-:W-:-:S03]  /*11bd0*/  LEA R4, P0, R6, c[0x0][0x4a8], 0x2 ;  /* 0x00012a0006047a11 */ /* 0x000fc600078010ff */
[----:B------:R-:W-:Y:S01]  /*11be0*/  IMAD.IADD R3, R7, 0x1, R3 ;  /* 0x0000000107037824 */ /* 0x000fe200078e0203 */
[----:B-1----:R-:W-:-:S04]  /*11bf0*/  SHF.R.S32.HI R15, RZ, 0x1f, R16 ;  /* 0x0000001fff0f7819 */ /* 0x002fc80000011410 */
[----:B------:R-:W-:Y:S02]  /*11c00*/  LEA.HI.X R3, R6, c[0x0][0x4ac], R3, 0x2, P0 ;  /* 0x00012b0006037a11 */ /* 0x000fe400000f1403 */
[----:B------:R-:W-:Y:S01]  /*11c10*/  LEA.HI R15, R15, R16, RZ, 0x5 ;  /* 0x000000100f0f7211 */ /* 0x000fe200078f28ff */
[----:B------:R-:W-:-:S03]  /*11c20*/  IMAD.IADD R9, R11, 0x1, R9 ;  /* 0x000000010b097824 */ /* 0x000fc600078e0209 */
[----:B------:R-:W-:Y:S01]  /*11c30*/  LOP3.LUT R15, R15, 0xffffffe0, RZ, 0xc0, !PT ;  /* 0xffffffe00f0f7812 */ /* 0x000fe200078ec0ff */
[----:B------:R-:W-:Y:S01]  /*11c40*/  IMAD.MOV.U32 R8, RZ, RZ, R10 ;  /* 0x000000ffff087224 */ /* 0x000fe200078e000a */
[----:B------:R-:W-:Y:S04]  /*11c50*/  SHFL.IDX PT, R12, R4, RZ, 0x1c1f ;  /* 0x001c1fff040c7589 */ /* 0x000fe800000e0000 */
[----:B------:R-:W1:Y:S01]  /*11c60*/  SHFL.IDX PT, R13, R3, RZ, 0x1c1f ;  /* 0x001c1fff030d7589 */ /* 0x000e6200000e0000 */
[----:B------:R-:W-:-:S03]  /*11c70*/  IMAD.IADD R15, R16, 0x1, -R15 ;  /* 0x00000001100f7824 */ /* 0x000fc600078e0a0f */
[----:B------:R-:W-:Y:S04]  /*11c80*/  SHFL.IDX PT, R10, R4, 0x1, 0x1c1f ;  /* 0x003c1f00040a7f89 */ /* 0x000fe800000e0000 */
[----:B------:R-:W2:Y:S01]  /*11c90*/  SHFL.IDX PT, R11, R3, 0x1, 0x1c1f ;  /* 0x003c1f00030b7f89 */ /* 0x000ea200000e0000 */
[----:B------:R-:W-:Y:S01]  /*11ca0*/  IMAD.WIDE.U32 R8, R2, c[0x0][0x430], R8 ;  /* 0x00010c0002087a25 */ /* 0x000fe200078e0008 */
[----:B------:R-:W-:Y:S02]  /*11cb0*/  LOP3.LUT P5, RZ, R15, 0x3, RZ, 0xc0, !PT ;  /* 0x000000030fff7812 */ /* 0x000fe400078ac0ff */
[C---:B------:R-:W-:Y:S01]  /*11cc0*/  IADD3 R2, R0.reuse, 0x8, RZ ;  /* 0x0000000800027810 */ /* 0x040fe20007ffe0ff */
[----:B------:R-:W-:Y:S01]  /*11cd0*/  SHFL.IDX PT, R6, R4, 0x2, 0x1c1f ;  /* 0x005c1f0004067f89 */ /* 0x000fe200000e0000 */
[----:B------:R-:W-:-:S03]  /*11ce0*/  ISETP.GE.OR P1, PT, R0, UR4, P5 ;  /* 0x0000000400007c0c */ /* 0x000fc6000af26670 */
[----:B------:R-:W3:Y:S01]  /*11cf0*/  SHFL.IDX PT, R7, R3, 0x2, 0x1c1f ;  /* 0x005c1f0003077f89 */ /* 0x000ee200000e0000 */
[----:B------:R-:W-:-:S03]  /*11d00*/  SHF.R.S32.HI R16, RZ, 0x1f, R14 ;  /* 0x0000001fff107819 */ /* 0x000fc6000001140e */
[----:B------:R-:W-:Y:S01]  /*11d10*/  SHFL.IDX PT, R4, R4, 0x3, 0x1c1f ;  /* 0x007c1f0004047f89 */ /* 0x000fe200000e0000 */
[----:B------:R-:W-:-:S03]  /*11d20*/  ISETP.GE.OR P4, PT, R2, UR4, P5 ;  /* 0x0000000402007c0c */ /* 0x000fc6000af86670 */
[----:B------:R4:W5:Y:S01]  /*11d30*/  SHFL.IDX PT, R5, R3, 0x3, 0x1c1f ;  /* 0x007c1f0003057f89 */ /* 0x00096200000e0000 */
[C---:B------:R-:W-:Y:S02]  /*11d40*/  IADD3 R15, R0.reuse, 0x40, RZ ;  /* 0x00000040000f7810 */ /* 0x040fe40007ffe0ff */
[----:B------:R-:W-:Y:S02]  /*11d50*/  ISETP.GE.AND P3, PT, R0, UR4, PT ;  /* 0x0000000400007c0c */ /* 0x000fe4000bf66270 */
[----:B------:R-:W-:Y:S01]  /*11d60*/  ISETP.GE.AND P2, PT, R2, UR4, PT ;  /* 0x0000000402007c0c */ /* 0x000fe2000bf46270 */
[----:B------:R-:W-:Y:S01]  /*11d70*/  IMAD.MOV.U32 R2, RZ, RZ, R8 ;  /* 0x000000ffff027224 */ /* 0x000fe200078e0008 */
[----:B------:R-:W-:Y:S02]  /*11d80*/  IADD3 R0, R0, 0x48, RZ ;  /* 0x0000004800007810 */ /* 0x000fe40007ffe0ff */
[----:B------:R-:W-:Y:S02]  /*11d90*/  ISETP.GE.OR P0, PT, R15, UR4, P5 ;  /* 0x000000040f007c0c */ /* 0x000fe4000af06670 */
[----:B------:R-:W-:Y:S01]  /*11da0*/  ISETP.GE.OR P5, PT, R0, UR4, P5 ;  /* 0x0000000400007c0c */ /* 0x000fe2000afa6670 */
[----:B-1----:R1:W-:Y:S01]  /*11db0*/  @!P1 ST.E [R12.64], R19 ;  /* 0x000000130c009985 */ /* 0x0023e2000c101908 */
[----:B----4-:R-:W-:-:S02]  /*11dc0*/  IMAD.IADD R3, R9, 0x1, R17 ;  /* 0x0000000109037824 */ /* 0x010fc400078e0211 */
[----:B------:R-:W-:Y:S02]  /*11dd0*/  IMAD R9, R16, c[0x0][0x428], RZ ;  /* 0x00010a0010097a24 */ /* 0x000fe400078e02ff */
[----:B------:R-:W-:-:S04]  /*11de0*/  IMAD.WIDE.U32 R2, R14, c[0x0][0x428], R2 ;  /* 0x00010a000e027a25 */ /* 0x000fc800078e0002 */
[----:B------:R-:W-:Y:S01]  /*11df0*/  IMAD R8, R14, c[0x0][0x42c], R9 ;  /* 0x00010b000e087a24 */ /* 0x000fe200078e0209 */
[----:B--2---:R2:W-:Y:S01]  /*11e00*/  @!P4 ST.E [R10.64], R20 ;  /* 0x000000140a00c985 */ /* 0x0045e2000c101908 */
[----:B------:R-:W-:Y:S02]  /*11e10*/  LEA R29, P4, R2, c[0x0][0x400], 0x2 ;  /* 0x00010000021d7a11 */ /* 0x000fe400078810ff */
[----:B------:R-:W-:Y:S01]  /*11e20*/  IMAD.IADD R3, R3, 0x1, R8 ;  /* 0x0000000103037824 */ /* 0x000fe200078e0208 */
[----:B---3--:R3:W-:Y:S01]  /*11e30*/  @!P0 ST.E [R6.64], R21 ;  /* 0x0000001506008985 */ /* 0x0087e2000c101908 */
[----:B------:R-:W-:-:S03]  /*11e40*/  ISETP.GE.AND P1, PT, R15, UR4, PT ;  /* 0x000000040f007c0c */ /* 0x000fc6000bf26270 */
[----:B------:R-:W-:Y:S01]  /*11e50*/  LEA.HI.X R26, R2, c[0x0][0x404], R3, 0x2, P4 ;  /* 0x00010100021a7a11 */ /* 0x000fe200020f1403 */
[----:B-----5:R4:W-:Y:S01]  /*11e60*/  @!P5 ST.E [R4.64], R18 ;  /* 0x000000120400d985 */ /* 0x0209e2000c101908 */
[----:B------:R-:W-:Y:S02]  /*11e70*/  ISETP.GE.AND P0, PT, R0, UR4, PT ;  /* 0x0000000400007c0c */ /* 0x000fe4000bf06270 */
[C---:B------:R-:W-:Y:S01]  /*11e80*/  IADD3 R17, R45.reuse, 0x8, RZ ;  /* 0x000000082d117810 */ /* 0x040fe20007ffe0ff */
[----:B------:R4:W4:Y:S01]  /*11e90*/  SHFL.IDX PT, R0, R29, RZ, 0x1c1f ;  /* 0x001c1fff1d007589 */ /* 0x00092200000e0000 */
[C---:B------:R-:W-:Y:S02]  /*11ea0*/  IADD3 R16, R45.reuse, 0x10, RZ ;  /* 0x000000102d107810 */ /* 0x040fe40007ffe0ff */
[C---:B------:R-:W-:Y:S01]  /*11eb0*/  IADD3 R15, R45.reuse, 0x18, RZ ;  /* 0x000000182d0f7810 */ /* 0x040fe20007ffe0ff */
[----:B------:R4:W4:Y:S01]  /*11ec0*/  SHFL.IDX PT, R2, R26, RZ, 0x1c1f ;  /* 0x001c1fff1a027589 */ /* 0x00092200000e0000 */
[----:B------:R-:W-:-:S02]  /*11ed0*/  IADD3 R14, R45, 0x20, RZ ;  /* 0x000000202d0e7810 */ /* 0x000fc40007ffe0ff */
[C---:B-1----:R-:W-:Y:S02]  /*11ee0*/  IADD3 R13, R45.reuse, 0x28, RZ ;  /* 0x000000282d0d7810 */ /* 0x042fe40007ffe0ff */
[C---:B------:R-:W-:Y:S02]  /*11ef0*/  IADD3 R12, R45.reuse, 0x30, RZ ;  /* 0x000000302d0c7810 */ /* 0x040fe40007ffe0ff */
[C---:B------:R-:W-:Y:S02]  /*11f00*/  IADD3 R9, R45.reuse, 0x48, RZ ;  /* 0x000000482d097810 */ /* 0x040fe40007ffe0ff */
[C---:B------:R-:W-:Y:S02]  /*11f10*/  IADD3 R8, R45.reuse, 0x50, RZ ;  /* 0x000000502d087810 */ /* 0x040fe40007ffe0ff */
[C---:B--2---:R-:W-:Y:S02]  /*11f20*/  IADD3 R11, R45.reuse, 0x38, RZ ;  /* 0x000000382d0b7810 */ /* 0x044fe40007ffe0ff */
[----:B------:R-:W-:-:S02]  /*11f30*/  IADD3 R10, R45, 0x40, RZ ;  /* 0x000000402d0a7810 */ /* 0x000fc40007ffe0ff */
[C---:B---3--:R-:W-:Y:S02]  /*11f40*/  IADD3 R7, R45.reuse, 0x58, RZ ;  /* 0x000000582d077810 */ /* 0x048fe40007ffe0ff */
[C---:B------:R-:W-:Y:S02]  /*11f50*/  IADD3 R3, R45.reuse, 0x60, RZ ;  /* 0x000000602d037810 */ /* 0x040fe40007ffe0ff */
[C---:B------:R-:W-:Y:S02]  /*11f60*/  IADD3 R6, R45.reuse, 0x68, RZ ;  /* 0x000000682d067810 */ /* 0x040fe40007ffe0ff */
[C---:B----4-:R-:W-:Y:S02]  /*11f70*/  IADD3 R5, R45.reuse, 0x70, RZ ;  /* 0x000000702d057810 */ /* 0x050fe40007ffe0ff */
[----:B------:R-:W-:Y:S02]  /*11f80*/  IADD3 R4, R45, 0x78, RZ ;  /* 0x000000782d047810 */ /* 0x000fe40007ffe0ff */
        /* <DEDUP_REMOVED lines=15> */
[----:B------:R-:W-:Y:S01]  /*12080*/  SHF.R.S32.HI R43, RZ, 0x1f, R4 ;  /* 0x0000001fff2b7819 */ /* 0x000fe20000011404 */
[----:B------:R-:W-:Y:S05]  /*12090*/  @P3 BRA `(.L_x_970) ;  /* 0x0000041000003947 */ /* 0x000fea0003800000 */
[----:B------:R-:W-:Y:S02]  /*120a0*/  ISETP.GE.AND P5, PT, R45, c[0x0][0x3c8], PT ;  /* 0x0000f2002d007a0c */ /* 0x000fe40003fa6270 */
[----:B------:R-:W-:Y:S02]  /*120b0*/  ISETP.GE.AND P4, PT, R17, c[0x0][0x3c8], PT ;  /* 0x0000f20011007a0c */ /* 0x000fe40003f86270 */
[----:B------:R-:W-:-:S09]  /*120c0*/  ISETP.GE.AND P6, PT, R6, c[0x0][0x3c8], PT ;  /* 0x0000f20006007a0c */ /* 0x000fd20003fc6270 */
[----:B------:R-:W-:-:S04]  /*120d0*/  @!P5 LEA R18, P3, R45, R0, 0x2 ;  /* 0x000000002d12d211 */ /* 0x000fc800078610ff */
[----:B------:R-:W-:Y:S02]  /*120e0*/  @!P5 LEA.HI.X R19, R45, R2, R27, 0x2, P3 ;  /* 0x000000022d13d211 */ /* 0x000fe400018f141b */
[----:B------:R-:W-:-:S03]  /*120f0*/  ISETP.GE.AND P3, PT, R16, c[0x0][0x3c8], PT ;  /* 0x0000f20010007a0c */ /* 0x000fc60003f66270 */
[----:B------:R1:W-:Y:S02]  /*12100*/  @!P5 ST.E.64 [R18.64], R140 ;  /* 0x0000008c1200d985 */ /* 0x0003e4000c101b08 */
[----:B-1----:R-:W-:-:S04]  /*12110*/  @!P4 LEA R18, P5, R17, R0, 0x2 ;  /* 0x000000001112c211 */ /* 0x002fc800078a10ff */
        /* <DEDUP_REMOVED lines=42> */
[----:B------:R1:W-:Y:S01]  /*123c0*/  @!P3 ST.E.64 [R18.64], R96 ;  /* 0x000000601200b985 */ /* 0x0003e2000c101b08 */
[----:B------:R-:W-:-:S04]  /*123d0*/  @!P5 LEA R24, P3, R3, R0, 0x2 ;  /* 0x000000000318d211 */ /* 0x000fc800078610ff */
[----:B------:R-:W-:Y:S02]  /*123e0*/  @!P5 LEA.HI.X R25, R3, R2, R40, 0x2, P3 ;  /* 0x000000020319d211 */ /* 0x000fe400018f1428 */
[----:B------:R-:W-:Y:S02]  /*123f0*/  ISETP.GE.AND P5, PT, R5, c[0x0][0x3c8], PT ;  /* 0x0000f20005007a0c */ /* 0x000fe40003fa6270 */
[----:B------:R-:W-:-:S04]  /*12400*/  @!P6 LEA R22, P3, R6, R0, 0x2 ;  /* 0x000000000616e211 */ /* 0x000fc800078610ff */
[----:B------:R-:W-:-:S07]  /*12410*/  @!P6 LEA.HI.X R23, R6, R2, R41, 0x2, P3 ;  /* 0x000000020617e211 */ /* 0x000fce00018f1429 */
[----:B------:R-:W-:-:S04]  /*12420*/  @!P5 LEA R20, P3, R5, R0, 0x2 ;  /* 0x000000000514d211 */ /* 0x000fc800078610ff */
[----:B------:R-:W-:Y:S02]  /*12430*/  @!P5 LEA.HI.X R21, R5, R2, R42, 0x2, P3 ;  /* 0x000000020515d211 */ /* 0x000fe400018f142a */
[----:B-1----:R-:W-:-:S04]  /*12440*/  @!P4 LEA R18, P3, R4, R0, 0x2 ;  /* 0x000000000412c211 */ /* 0x002fc800078610ff */
[----:B------:R-:W-:Y:S02]  /*12450*/  @!P4 LEA.HI.X R19, R4, R2, R43, 0x2, P3 ;  /* 0x000000020413c211 */ /* 0x000fe400018f142b */
[----:B------:R-:W-:-:S13]  /*12460*/  ISETP.GE.AND P3, PT, R3, c[0x0][0x3c8], PT ;  /* 0x0000f20003007a0c */ /* 0x000fda0003f66270 */
[----:B------:R1:W-:Y:S04]  /*12470*/  @!P3 ST.E.64 [R24.64], R100 ;  /* 0x000000641800b985 */ /* 0x0003e8000c101b08 */
[----:B------:R1:W-:Y:S04]  /*12480*/  @!P6 ST.E.64 [R22.64], R112 ;  /* 0x000000701600e985 */ /* 0x0003e8000c101b08 */
[----:B------:R1:W-:Y:S04]  /*12490*/  @!P5 ST.E.64 [R20.64], R116 ;  /* 0x000000741400d985 */ /* 0x0003e8000c101b08 */
[----:B------:R1:W-:Y:S02]  /*124a0*/  @!P4 ST.E.64 [R18.64], R128 ;  /* 0x000000801200c985 */ /* 0x0003e4000c101b08 */
.L_x_970:
[----:B------:R-:W-:Y:S05]  /*124b0*/  BSYNC B0 ;  /* 0x0000000000007941 */ /* 0x000fea0003800000 */
.L_x_969:
[----:B------:R2:W3:Y:S01]  /*124c0*/  SHFL.IDX PT, R2, R26, 0x1, 0x1c1f ;  /* 0x003c1f001a027f89 */ /* 0x0004e200000e0000 */
[----:B------:R-:W-:Y:S03]  /*124d0*/  BSSY B0, `(.L_x_971) ;  /* 0x0000043000007945 */ /* 0x000fe60003800000 */
[----:B------:R2:W4:Y:S01]  /*124e0*/  SHFL.IDX PT, R0, R29, 0x1, 0x1c1f ;  /* 0x003c1f001d007f89 */ /* 0x00052200000e0000 */
[----:B------:R-:W-:Y:S05]  /*124f0*/  @P2 BRA `(.L_x_972) ;  /* 0x0000040000002947 */ /* 0x000fea0003800000 */
[----:B------:R-:W-:Y:S02]  /*12500*/  ISETP.GE.AND P5, PT, R45, c[0x0][0x3c8], PT ;  /* 0x0000f2002d007a0c */ /* 0x000fe40003fa6270 */
[----:B------:R-:W-:-:S02]  /*12510*/  ISETP.GE.AND P2, PT, R17, c[0x0][0x3c8], PT ;  /* 0x0000f20011007a0c */ /* 0x000fc40003f46270 */
[----:B------:R-:W-:-:S09]  /*12520*/  ISETP.GE.AND P3, PT, R16, c[0x0][0x3c8], PT ;  /* 0x0000f20010007a0c */ /* 0x000fd20003f66270 */
[----:B-1--4-:R-:W-:-:S04]  /*12530*/  @!P5 LEA R18, P4, R45, R0, 0x2 ;  /* 0x000000002d12d211 */ /* 0x012fc800078810ff */
[----:B---3--:R-:W-:Y:S02]  /*12540*/  @!P5 LEA.HI.X R19, R45, R2, R27, 0x2, P4 ;  /* 0x000000022d13d211 */ /* 0x008fe400020f141b */
[----:B------:R-:W-:-:S03]  /*12550*/  @!P2 LEA R20, P4, R17, R0, 0x2 ;  /* 0x000000001114a211 */ /* 0x000fc600078810ff */
[----:B------:R1:W-:Y:S01]  /*12560*/  @!P5 ST.E.64 [R18.64], R142 ;  /* 0x0000008e1200d985 */ /* 0x0003e2000c101b08 */
[----:B------:R-:W-:Y:S02]  /*12570*/  ISETP.GE.AND P5, PT, R15, c[0x0][0x3c8], PT ;  /* 0x0000f2000f007a0c */ /* 0x000fe40003fa6270 */
[----:B------:R-:W-:-:S05]  /*12580*/  @!P2 LEA.HI.X R21, R17, R2, R28, 0x2, P4 ;  /* 0x000000021115a211 */ /* 0x000fca00020f141c */
[----:B------:R3:W-:Y:S01]  /*12590*/  @!P2 ST.E.64 [R20.64], R162 ;  /* 0x000000a21400a985 */ /* 0x0007e2000c101b08 */
[----:B------:R-:W-:Y:S02]  /*125a0*/  ISETP.GE.AND P2, PT, R14, c[0x0][0x3c8], PT ;  /* 0x0000f2000e007a0c */ /* 0x000fe40003f46270 */
[----:B-1----:R-:W-:-:S04]  /*125b0*/  @!P3 LEA R18, P4, R16, R0, 0x2 ;  /* 0x000000001012b211 */ /* 0x002fc800078810ff */
[----:B------:R-:W-:Y:S02]  /*125c0*/  @!P3 LEA.HI.X R19, R16, R2, R30, 0x2, P4 ;  /* 0x000000021013b211 */ /* 0x000fe400020f141e */
[----:B---3--:R-:W-:-:S03]  /*125d0*/  @!P5 LEA R20, P4, R15, R0, 0x2 ;  /* 0x000000000f14d211 */ /* 0x008fc600078810ff */
        /* <DEDUP_REMOVED lines=33> */
[----:B------:R-:W-:Y:S02]  /*127f0*/  @!P3 LEA.HI.X R21, R7, R2, R38, 0x2, P4 ;  /* 0x000000020715b211 */ /* 0x000fe400020f1426 */
[----:B------:R-:W-:-:S03]  /*12800*/  ISETP.GE.AND P4, PT, R6, c[0x0][0x3c8], PT ;  /* 0x0000f20006007a0c */ /* 0x000fc60003f86270 */
[----:B------:R3:W-:Y:S01]  /*12810*/  @!P3 ST.E.64 [R20.64], R98 ;  /* 0x000000621400b985 */ /* 0x0007e2000c101b08 */
[----:B------:R-:W-:Y:S02]  /*12820*/  ISETP.GE.AND P3, PT, R5, c[0x0][0x3c8], PT ;  /* 0x0000f20005007a0c */ /* 0x000fe40003f66270 */
[----:B-1----:R-:W-:-:S04]  /*12830*/  @!P5 LEA R18, P2, R3, R0, 0x2 ;  /* 0x000000000312d211 */ /* 0x002fc800078410ff */
[----:B------:R-:W-:Y:S02]  /*12840*/  @!P5 LEA.HI.X R19, R3, R2, R40, 0x2, P2 ;  /* 0x000000020313d211 */ /* 0x000fe400010f1428 */
[----:B------:R-:W-:-:S03]  /*12850*/  ISETP.GE.AND P2, PT, R4, c[0x0][0x3c8], PT ;  /* 0x0000f20004007a0c */ /* 0x000fc60003f46270 */
[----:B------:R1:W-:Y:S01]  /*12860*/  @!P5 ST.E.64 [R18.64], R102 ;  /* 0x000000661200d985 */ /* 0x0003e2000c101b08 */
[----:B------:R-:W-:-:S04]  /*12870*/  @!P4 LEA R22, P5, R6, R0, 0x2 ;  /* 0x000000000616c211 */ /* 0x000fc800078a10ff */
[----:B------:R-:W-:Y:S02]  /*12880*/  @!P4 LEA.HI.X R23, R6, R2, R41, 0x2, P5 ;  /* 0x000000020617c211 */ /* 0x000fe400028f1429 */
[----:B---3--:R-:W-:-:S03]  /*12890*/  @!P3 LEA R20, P5, R5, R0, 0x2 ;  /* 0x000000000514b211 */ /* 0x008fc600078a10ff */
[----:B------:R3:W-:Y:S01]  /*128a0*/  @!P4 ST.E.64 [R22.64], R114 ;  /* 0x000000721600c985 */ /* 0x0007e2000c101b08 */
[----:B------:R-:W-:-:S05]  /*128b0*/  @!P3 LEA.HI.X R21, R5, R2, R42, 0x2, P5 ;  /* 0x000000020515b211 */ /* 0x000fca00028f142a */
[----:B------:R3:W-:Y:S01]  /*128c0*/  @!P3 ST.E.64 [R20.64], R118 ;  /* 0x000000761400b985 */ /* 0x0007e2000c101b08 */
[----:B-1----:R-:W-:-:S04]  /*128d0*/  @!P2 LEA R18, P5, R4, R0, 0x2 ;  /* 0x000000000412a211 */ /* 0x002fc800078a10ff */
[----:B------:R-:W-:-:S05]  /*128e0*/  @!P2 LEA.HI.X R19, R4, R2, R43, 0x2, P5 ;  /* 0x000000020413a211 */ /* 0x000fca00028f142b */
[----:B------:R3:W-:Y:S04]  /*128f0*/  @!P2 ST.E.64 [R18.64], R130 ;  /* 0x000000821200a985 */ /* 0x0007e8000c101b08 */
.L_x_972:
[----:B------:R-:W-:Y:S05]  /*12900*/  BSYNC B0 ;  /* 0x0000000000007941 */ /* 0x000fea0003800000 */
.L_x_971:
[----:B---3--:R3:W1:Y:S01]  /*12910*/  SHFL.IDX PT, R2, R26, 0x2, 0x1c1f ;  /* 0x005c1f001a027f89 */ /* 0x00866200000e0000 */
[----:B------:R-:W-:Y:S03]  /*12920*/  BSSY B0, `(.L_x_973) ;  /* 0x0000043000007945 */ /* 0x000fe60003800000 */
[----:B----4-:R3:W4:Y:S01]  /*12930*/  SHFL.IDX PT, R0, R29, 0x2, 0x1c1f ;  /* 0x005c1f001d007f89 */ /* 0x01072200000e0000 */
[----:B------:R-:W-:Y:S05]  /*12940*/  @P1 BRA `(.L_x_974) ;  /* 0x0000040000001947 */ /* 0x000fea0003800000 */
[----:B------:R-:W-:Y:S02]  /*12950*/  ISETP.GE.AND P3, PT, R45, c[0x0][0x3c8], PT ;  /* 0x0000f2002d007a0c */ /* 0x000fe40003f66270 */
[----:B------:R-:W-:Y:S02]  /*12960*/  ISETP.GE.AND P5, PT, R17, c[0x0][0x3c8], PT ;  /* 0x0000f20011007a0c */ /* 0x000fe40003fa6270 */
[----:B------:R-:W-:Y:S02]  /*12970*/  ISETP.GE.AND P2, PT, R16, c[0x0][0x3c8], PT ;  /* 0x0000f20010007a0c */ /* 0x000fe40003f46270 */
[----:B------:R-:W-:-:S07]  /*12980*/  ISETP.GE.AND P1, PT, R15, c[0x0][0x3c8], PT ;  /* 0x0000f2000f007a0c */ /* 0x000fce0003f26270 */
[----:B-1--4-:R-:W-:-:S04]  /*12990*/  @!P3 LEA R18, P4, R45, R0, 0x2 ;  /* 0x000000002d12b211 */ /* 0x012fc800078810ff */
[----:B------:R-:W-:Y:S02]  /*129a0*/  @!P3 LEA.HI.X R19, R45, R2, R27, 0x2, P4 ;  /* 0x000000022d13b211 */ /* 0x000fe400020f141b */
        /* <DEDUP_REMOVED lines=8> */
[----:B----4-:R-:W-:-:S03]  /*12a30*/  @!P1 LEA R20, P4, R15, R0, 0x2 ;  /* 0x000000000f149211 */ /* 0x010fc600078810ff */
        /* <DEDUP_REMOVED lines=23> */
[----:B------:R-:W-:-:S03]  /*12bb0*/  @!P5 LEA R22, P4, R9, R0, 0x2 ;  /* 0x000000000916d211 */ /* 0x000fc600078810ff */
[----:B------:R1:W-:Y:S01]  /*12bc0*/  @!P3 ST.E.64 [R18.64], R72 ;  /* 0x000000481200b985 */ /* 0x0003e2000c101b08 */
[----:B------:R-:W-:Y:S02]  /*12bd0*/  @!P5 LEA.HI.X R23, R9, R2, R37, 0x2, P4 ;  /* 0x000000020917d211 */ /* 0x000fe400020f1425 */
[----:B------:R-:W-:Y:S02]  /*12be0*/  ISETP.GE.AND P4, PT, R3, c[0x0][0x3c8], PT ;  /* 0x0000f20003007a0c */ /* 0x000fe40003f86270 */
[C---:B----4-:R-:W-:Y:S01]  /*12bf0*/  @!P2 LEA R20, P3, R8.reuse, R0, 0x2 ;  /* 0x000000000814a211 */ /* 0x050fe200078610ff */
[----:B------:R4:W-:Y:S03]  /*12c00*/  @!P5 ST.E.64 [R22.64], R76 ;  /* 0x0000004c1600d985 */ /* 0x0009e6000c101b08 */
        /* <DEDUP_REMOVED lines=8> */
[----:B------:R-:W-:Y:S02]  /*12c90*/  ISETP.GE.AND P1, PT, R4, c[0x0][0x3c8], PT ;  /* 0x0000f20004007a0c */ /* 0x000fe40003f26270 */
[----:B------:R-:W-:Y:S02]  /*12ca0*/  @!P4 LEA.HI.X R25, R3, R2, R40, 0x2, P5 ;  /* 0x000000020319c211 */ /* 0x000fe400028f1428 */
[----:B----4-:R-:W-:-:S03]  /*12cb0*/  @!P3 LEA R22, P5, R6, R0, 0x2 ;  /* 0x000000000616b211 */ /* 0x010fc600078a10ff */
[----:B------:R4:W-:Y:S01]  /*12cc0*/  @!P4 ST.E.64 [R24.64], R104 ;  /* 0x000000681800c985 */ /* 0x0009e2000c101b08 */
[----:B------:R-:W-:Y:S02]  /*12cd0*/  @!P3 LEA.HI.X R23, R6, R2, R41, 0x2, P5 ;  /* 0x000000020617b211 */ /* 0x000fe400028f1429 */
[----:B-----5:R-:W-:-:S03]  /*12ce0*/  @!P2 LEA R20, P5, R5, R0, 0x2 ;  /* 0x000000000514a211 */ /* 0x020fc600078a10ff */
[----:B------:R4:W-:Y:S01]  /*12cf0*/  @!P3 ST.E.64 [R22.64], R108 ;  /* 0x0000006c1600b985 */ /* 0x0009e2000c101b08 */
[----:B------:R-:W-:-:S05]  /*12d00*/  @!P2 LEA.HI.X R21, R5, R2, R42, 0x2, P5 ;  /* 0x000000020515a211 */ /* 0x000fca00028f142a */
[----:B------:R4:W-:Y:S01]  /*12d10*/  @!P2 ST.E.64 [R20.64], R120 ;  /* 0x000000781400a985 */ /* 0x0009e2000c101b08 */
[----:B-1----:R-:W-:-:S04]  /*12d20*/  @!P1 LEA R18, P5, R4, R0, 0x2 ;  /* 0x0000000004129211 */ /* 0x002fc800078a10ff */
[----:B------:R-:W-:-:S05]  /*12d30*/  @!P1 LEA.HI.X R19, R4, R2, R43, 0x2, P5 ;  /* 0x0000000204139211 */ /* 0x000fca00028f142b */
[----:B------:R4:W-:Y:S04]  /*12d40*/  @!P1 ST.E.64 [R18.64], R124 ;  /* 0x0000007c12009985 */ /* 0x0009e8000c101b08 */
.L_x_974:
[----:B------:R-:W-:Y:S05]  /*12d50*/  BSYNC B0 ;  /* 0x0000000000007941 */ /* 0x000fea0003800000 */
.L_x_973:
[----:B-1----:R1:W2:Y:S04]  /*12d60*/  SHFL.IDX PT, R2, R26, 0x3, 0x1c1f ;  /* 0x007c1f001a027f89 */ /* 0x0022a800000e0000 */
[----:B----4-:R1:W4:Y:S01]  /*12d70*/  SHFL.IDX PT, R0, R29, 0x3, 0x1c1f ;  /* 0x007c1f001d007f89 */ /* 0x01032200000e0000 */
[----:B------:R-:W-:Y:S05]  /*12d80*/  @P0 BRA `(.L_x_975) ;  /* 0x000006e000000947 */ /* 0x000fea0003800000 */
[----:B------:R-:W-:Y:S02]  /*12d90*/  ISETP.GE.AND P3, PT, R45, c[0x0][0x3c8], PT ;  /* 0x0000f2002d007a0c */ /* 0x000fe40003f66270 */
[----:B------:R-:W-:Y:S02]  /*12da0*/  ISETP.GE.AND P2, PT, R17, c[0x0][0x3c8], PT ;  /* 0x0000f20011007a0c */ /* 0x000fe40003f46270 */
[----:B------:R-:W-:Y:S02]  /*12db0*/  ISETP.GE.AND P1, PT, R16, c[0x0][0x3c8], PT ;  /* 0x0000f20010007a0c */ /* 0x000fe40003f26270 */
[----:B------:R-:W-:-:S02]  /*12dc0*/  ISETP.GE.AND P0, PT, R15, c[0x0][0x3c8], PT ;  /* 0x0000f2000f007a0c */ /* 0x000fc40003f06270 */
[----:B------:R-:W-:-:S05]  /*12dd0*/  ISETP.GE.AND P4, PT, R14, c[0x0][0x3c8], PT ;  /* 0x0000f2000e007a0c */ /* 0x000fca0003f86270 */
[----:B----4-:R-:W-:-:S04]  /*12de0*/  @!P3 LEA R18, P5, R45, R0, 0x2 ;  /* 0x000000002d12b211 */ /* 0x010fc800078a10ff */
[----:B--2---:R-:W-:Y:S02]  /*12df0*/  @!P3 LEA.HI.X R19, R45, R2, R27, 0x2, P5 ;  /* 0x000000022d13b211 */ /* 0x004fe400028f141b */
[----:B------:R-:W-:-:S03]  /*12e00*/  @!P2 LEA R20, P5, R17, R0, 0x2 ;  /* 0x000000001114a211 */ /* 0x000fc600078a10ff */
[----:B------:R2:W-:Y:S01]  /*12e10*/  @!P3 ST.E.64 [R18.64], R146 ;  /* 0x000000921200b985 */ /* 0x0005e2000c101b08 */
[----:B------:R-:W-:Y:S02]  /*12e20*/  @!P2 LEA.HI.X R21, R17, R2, R28, 0x2, P5 ;  /* 0x000000021115a211 */ /* 0x000fe400028f141c */
[----:B------:R-:W-:-:S03]  /*12e30*/  ISETP.GE.AND P3, PT, R13, c[0x0][0x3c8], PT ;  /* 0x0000f2000d007a0c */ /* 0x000fc60003f66270 */
[----:B------:R4:W-:Y:S01]  /*12e40*/  @!P2 ST.E.64 [R20.64], R150 ;  /* 0x000000961400a985 */ /* 0x0009e2000c101b08 */
[----:B--2---:R-:W-:-:S04]  /*12e50*/  @!P1 LEA R18, P5, R16, R0, 0x2 ;  /* 0x0000000010129211 */ /* 0x004fc800078a10ff */
[----:B------:R-:W-:Y:S02]  /*12e60*/  @!P1 LEA.HI.X R19, R16, R2, R30, 0x2, P5 ;  /* 0x0000000210139211 */ /* 0x000fe400028f141e */
[CC--:B----4-:R-:W-:Y:S02]  /*12e70*/  @!P0 LEA R20, P2, R15.reuse, R0.reuse, 0x2 ;  /* 0x000000000f148211 */ /* 0x0d0fe400078410ff */
[----:B------:R-:W-:Y:S01]  /*12e80*/  @!P4 LEA R22, P5, R14, R0, 0x2 ;  /* 0x000000000e16c211 */ /* 0x000fe200078a10ff */
[----:B------:R2:W-:Y:S01]  /*12e90*/  @!P1 ST.E.64 [R18.64], R154 ;  /* 0x0000009a12009985 */ /* 0x0005e2000c101b08 */
[-C--:B------:R-:W-:Y:S02]  /*12ea0*/  @!P0 LEA.HI.X R21, R15, R2.reuse, R32, 0x2, P2 ;  /* 0x000000020f158211 */ /* 0x080fe400010f1420 */
[----:B------:R-:W-:Y:S02]  /*12eb0*/  ISETP.GE.AND P2, PT, R12, c[0x0][0x3c8], PT ;  /* 0x0000f2000c007a0c */ /* 0x000fe40003f46270 */
[----:B------:R-:W-:Y:S01]  /*12ec0*/  ISETP.GE.AND P1, PT, R11, c[0x0][0x3c8], PT ;  /* 0x0000f2000b007a0c */ /* 0x000fe20003f26270 */
[----:B------:R-:W-:Y:S01]  /*12ed0*/  @!P0 ST.E.64 [R20.64], R158 ;  /* 0x0000009e14008985 */ /* 0x000fe2000c101b08 */
[----:B------:R-:W-:-:S02]  /*12ee0*/  @!P4 LEA.HI.X R23, R14, R2, R31, 0x2, P5 ;  /* 0x000000020e17c211 */ /* 0x000fc400028f141f */
[----:B------:R-:W-:-:S03]  /*12ef0*/  ISETP.GE.AND P0, PT, R10, c[0x0][0x3c8], PT ;  /* 0x0000f2000a007a0c */ /* 0x000fc60003f06270 */
[----:B------:R-:W-:Y:S01]  /*12f00*/  @!P4 ST.E.64 [R22.64], R166 ;  /* 0x000000a61600c985 */ /* 0x000fe2000c101b08 */
[----:B--2---:R-:W-:-:S04]  /*12f10*/  @!P3 LEA R18, P5, R13, R0, 0x2 ;  /* 0x000000000d12b211 */ /* 0x004fc800078a10ff */
[----:B------:R-:W-:Y:S02]  /*12f20*/  @!P3 LEA.HI.X R19, R13, R2, R33, 0x2, P5 ;  /* 0x000000020d13b211 */ /* 0x000fe400028f1421 */
[----:B------:R-:W-:-:S03]  /*12f30*/  @!P2 LEA R16, P5, R12, R0, 0x2 ;  /* 0x000000000c10a211 */ /* 0x000fc600078a10ff */
[----:B------:R-:W-:Y:S01]  /*12f40*/  @!P3 ST.E.64 [R18.64], R170 ;  /* 0x000000aa1200b985 */ /* 0x000fe2000c101b08 */
[----:B------:R-:W-:Y:S02]  /*12f50*/  @!P2 LEA.HI.X R17, R12, R2, R34, 0x2, P5 ;  /* 0x000000020c11a211 */ /* 0x000fe400028f1422 */
        /* <DEDUP_REMOVED lines=16> */
[----:B----4-:R-:W-:Y:S02]  /*13060*/  @!P3 LEA R12, P5, R7, R0, 0x2 ;  /* 0x00000000070cb211 */ /* 0x010fe400078a10ff */
[-C--:B------:R-:W-:Y:S02]  /*13070*/  @!P4 LEA.HI.X R15, R8, R2.reuse, R39, 0x2, P0 ;  /* 0x00000002080fc211 */ /* 0x080fe400000f1427 */
[----:B------:R-:W-:Y:S02]  /*13080*/  ISETP.GE.AND P0, PT, R5, c[0x0][0x3c8], PT ;  /* 0x0000f20005007a0c */ /* 0x000fe40003f06270 */
[----:B------:R-:W-:Y:S01]  /*13090*/  @!P3 LEA.HI.X R13, R7, R2, R38, 0x2, P5 ;  /* 0x00000002070db211 */ /* 0x000fe200028f1426 */
[----:B------:R2:W-:Y:S04]  /*130a0*/  @!P4 ST.E.64 [R14.64], R90 ;  /* 0x0000005a0e00c985 */ /* 0x0005e8000c101b08 */
[----:B------:R2:W-:Y:S01]  /*130b0*/  @!P3 ST.E.64 [R12.64], R94 ;  /* 0x0000005e0c00b985 */ /* 0x0005e2000c101b08 */
[----:B-----5:R-:W-:-:S04]  /*130c0*/  @!P2 LEA R10, P5, R3, R0, 0x2 ;  /* 0x00000000030aa211 */ /* 0x020fc800078a10ff */
        /* <DEDUP_REMOVED lines=10> */
[----:B--2---:R-:W-:-:S04]  /*13170*/  LEA R6, P0, R4, R0, 0x2 ;  /* 0x0000000004067211 */ /* 0x004fc800078010ff */
[----:B------:R-:W-:-:S05]  /*13180*/  LEA.HI.X R7, R4, R2, R43, 0x2, P0 ;  /* 0x0000000204077211 */ /* 0x000fca00000f142b */
[----:B------:R2:W-:Y:S01]  /*13190*/  ST.E.64 [R6.64], R126 ;  /* 0x0000007e06007985 */ /* 0x0005e2000c101b08 */
[----:B------:R-:W-:Y:S05]  /*131a0*/  BRA `(.L_x_975) ;  /* 0x000002c000007947 */ /* 0x000fea0003800000 */
.L_x_967:
        /* <DEDUP_REMOVED lines=44> */
.L_x_975:
[----:B------:R-:W-:Y:S05]  /*13470*/  BSYNC B1 ;  /* 0x0000000000017941 */ /* 0x000fea0003800000 */
.L_x_966:
[----:B------:R-:W-:-:S13]  /*13480*/  ISETP.NE.AND P0, PT, RZ, UR6, PT ;  /* 0x00000006ff007c0c */ /* 0x000fda000bf05270 */
[----:B------:R-:W-:Y:S01]  /*13490*/  @P0 WARPSYNC 0xffffffff ;  /* 0xffffffff00000948 */ /* 0x000fe20003800000 */
[----:B------:R-:W-:Y:S06]  /*134a0*/  @P0 BAR.SYNC.DEFER_BLOCKING 0x5, 0x80 ;  /* 0x0142000000000b1d */ /* 0x000fec0000010000 */
[----:B--2-4-:R-:W2:Y:S04]  /*134b0*/  @P0 LDS R0, [0x10100] ;  /* 0x01010000ff000984 */ /* 0x014ea80000000800 */
[----:B--2---:R2:W-:Y:S04]  /*134c0*/  @P0 STL [R1+0x5c], R0 ;  /* 0x00005c0001000387 */ /* 0x0045e80000100800 */
[----:B------:R-:W-:Y:S06]  /*134d0*/  @P0 BAR.ARV 0x4, 0x80 ;  /* 0x0102000000000b1d */ /* 0x000fec0000002000 */
[----:B------:R-:W-:Y:S05]  /*134e0*/  @P0 BRA `(.L_x_976) ;  /* 0x0000009000000947 */ /* 0x000fea0003800000 */
[----:B------:R-:W-:Y:S05]  /*134f0*/  BRA.DIV ~URZ, `(.L_x_977) ;  /* 0x00000a527f007947 */ /* 0x000fea000b800000 */
[----:B--2---:R2:W4:Y:S02]  /*13500*/  SHFL.IDX PT, R0, R44, RZ, 0x1f ;  /* 0x00001fff2c007589 */ /* 0x00452400000e0000 */
.L_x_994:
[----:B------:R-:W5:Y:S01]  /*13510*/  S2R R2, SR_TID.X ;  /* 0x0000000000027919 */ /* 0x000f620000002100 */
[----:B------:R-:W-:Y:S03]  /*13520*/  WARPSYNC 0xffffffff ;  /* 0xffffffff00007948 */ /* 0x000fe60003800000 */
[----:B------:R-:W-:Y:S06]  /*13530*/  BAR.SYNC.DEFER_BLOCKING 0x4, 0x80 ;  /* 0x0102000000007b1d */ /* 0x000fec0000010000 */
[----:B----4-:R4:W-:Y:S01]  /*13540*/  STL [R1+0x5c], R0 ;  /* 0x00005c0001007387 */ /* 0x0109e20000100800 */
[----:B-----5:R-:W-:-:S13]  /*13550*/  LOP3.LUT P0, RZ, R2, 0x7f, RZ, 0xc0, !PT ;  /* 0x0000007f02ff7812 */ /* 0x020fda000780c0ff */
[----:B------:R4:W-:Y:S04]  /*13560*/  @!P0 STS [0x10100], R44 ;  /* 0x0101002cff008388 */ /* 0x0009e80000000800 */
[----:B------:R-:W-:Y:S06]  /*13570*/  BAR.ARV 0x5, 0x80 ;  /* 0x0142000000007b1d */ /* 0x000fec0000002000 */
.L_x_976:
[----:B--2-4-:R-:W2:Y:S02]  /*13580*/  LDL R0, [R1+0x5c] ;  /* 0x00005c0001007983 */ /* 0x014ea40000100800 */
[----:B--2---:R-:W-:-:S13]  /*13590*/  ISETP.GE.AND P0, PT, R0, c[0x0][0x538], PT ;  /* 0x00014e0000007a0c */ /* 0x004fda0003f06270 */
[----:B-1-3--:R-:W-:Y:S01]  /*135a0*/  @P0 CALL.REL.NOINC `(.L_x_978) ;  /* 0x0000001000000944 */ /* 0x00afe20003c00000 */
[----:B------:R-:W-:Y:S05]  /*135b0*/  BRA `(.L_x_979) ;  /* 0xfffed1c000007947 */ /* 0x000fea000383ffff */
.L_x_978:
[----:B------:R-:W-:Y:S05]  /*135c0*/  EXIT ;  /* 0x000000000000794d */ /* 0x000fea0003800000 */
.L_x_930:
[----:B-1----:R-:W-:Y:S01]  /*135d0*/  IMAD.MOV.U32 R9, RZ, RZ, R5 ;  /* 0x000000ffff097224 */ /* 0x002fe200078e0005 */
[----:B------:R-:W-:Y:S01]  /*135e0*/  MOV R8, RZ ;  /* 0x000000ff00087202 */ /* 0x000fe20000000f00 */
[----:B------:R-:W-:Y:S01]  /*135f0*/  IMAD.MOV.U32 R3, RZ, RZ, 0x181f ;  /* 0x0000181fff037424 */ /* 0x000fe200078e00ff */
[----:B------:R-:W-:Y:S02]  /*13600*/  MOV R2, 0x13620 ;  /* 0x0001362000027802 */ /* 0x000fe40000000f00 */
[----:B------:R-:W-:Y:S05]  /*13610*/  CALL.REL.NOINC `($__internal_19_$__cuda_sm70_shflsync_idx_p) ;  /* 0x000009e000007944 */ /* 0x000fea0003c00000 */
[----:B------:R-:W-:Y:S01]  /*13620*/  MOV R7, R8 ;  /* 0x0000000800077202 */ /* 0x000fe20000000f00 */
[----:B------:R-:W-:Y:S05]  /*13630*/  BRA `(.L_x_980) ;  /* 0xfffee1e000007947 */ /* 0x000fea000383ffff */
.L_x_931:
[----:B-1----:R-:W-:Y:S01]  /*13640*/  IMAD.MOV.U32 R9, RZ, RZ, R6 ;  /* 0x000000ffff097224 */ /* 0x002fe200078e0006 */
[----:B------:R-:W-:Y:S01]  /*13650*/  MOV R8, RZ ;  /* 0x000000ff00087202 */ /* 0x000fe20000000f00 */
[----:B------:R-:W-:Y:S01]  /*13660*/  IMAD.MOV.U32 R3, RZ, RZ, 0x181f ;  /* 0x0000181fff037424 */ /* 0x000fe200078e00ff */
[----:B------:R-:W-:Y:S02]  /*13670*/  MOV R2, 0x13690 ;  /* 0x0001369000027802 */ /* 0x000fe40000000f00 */
[----:B--23--:R-:W-:Y:S05]  /*13680*/  CALL.REL.NOINC `($__internal_19_$__cuda_sm70_shflsync_idx_p) ;  /* 0x0000097000007944 */ /* 0x00cfea0003c00000 */
[----:B------:R-:W-:Y:S01]  /*13690*/  MOV R3, R8 ;  /* 0x0000000800037202 */ /* 0x000fe20000000f00 */
[----:B------:R-:W-:Y:S05]  /*136a0*/  BRA `(.L_x_981) ;  /* 0xfffee19000007947 */ /* 0x000fea000383ffff */
.L_x_934:
[----:B--2---:R-:W-:Y:S01]  /*136b0*/  IMAD.MOV.U32 R9, RZ, RZ, R5 ;  /* 0x000000ffff097224 */ /* 0x004fe200078e0005 */
[----:B------:R-:W-:Y:S01]  /*136c0*/  MOV R8, 0x1 ;  /* 0x0000000100087802 */ /* 0x000fe20000000f00 */
[----:B----4-:R-:W-:Y:S01]  /*136d0*/  IMAD.MOV.U32 R3, RZ, RZ, 0x181f ;  /* 0x0000181fff037424 */ /* 0x010fe200078e00ff */
[----:B------:R-:W-:-:S02]  /*136e0*/  MOV R2, 0x13700 ;  /* 0x0001370000027802 */ /* 0x000fc40000000f00 */
[----:B-1-3--:R-:W-:Y:S05]  /*136f0*/  CALL.REL.NOINC `($__internal_19_$__cuda_sm70_shflsync_idx_p) ;  /* 0x0000090000007944 */ /* 0x00afea0003c00000 */
[----:B------:R-:W-:Y:S01]  /*13700*/  IMAD.MOV.U32 R7, RZ, RZ, R8 ;  /* 0x000000ffff077224 */ /* 0x000fe200078e0008 */
[----:B------:R-:W-:Y:S01]  /*13710*/  MOV R8, 0x1 ;  /* 0x0000000100087802 */ /* 0x000fe20000000f00 */
[----:B------:R-:W-:Y:S01]  /*13720*/  IMAD.MOV.U32 R9, RZ, RZ, R6 ;  /* 0x000000ffff097224 */ /* 0x000fe200078e0006 */
[----:B------:R-:W-:-:S02]  /*13730*/  MOV R3, 0x181f ;  /* 0x0000181f00037802 */ /* 0x000fc40000000f00 */
[----:B------:R-:W-:Y:S02]  /*13740*/  MOV R2, 0x13760 ;  /* 0x0001376000027802 */ /* 0x000fe40000000f00 */
[----:B------:R-:W-:Y:S05]  /*13750*/  CALL.REL.NOINC `($__internal_19_$__cuda_sm70_shflsync_idx_p) ;  /* 0x000008a000007944 */ /* 0x000fea0003c00000 */
[----:B------:R-:W-:Y:S01]  /*13760*/  MOV R3, R8 ;  /* 0x0000000800037202 */ /* 0x000fe20000000f00 */
[----:B------:R-:W-:Y:S05]  /*13770*/  BRA `(.L_x_982) ;  /* 0xfffee21000007947 */ /* 0x000fea000383ffff */
.L_x_937:
[----:B-1----:R-:W-:Y:S01]  /*13780*/  IMAD.MOV.U32 R9, RZ, RZ, R5 ;  /* 0x000000ffff097224 */ /* 0x002fe200078e0005 */
[----:B------:R-:W-:Y:S01]  /*13790*/  MOV R8, 0x2 ;  /* 0x0000000200087802 */ /* 0x000fe20000000f00 */
[----:B--2---:R-:W-:Y:S01]  /*137a0*/  IMAD.MOV.U32 R3, RZ, RZ, 0x181f ;  /* 0x0000181fff037424 */ /* 0x004fe200078e00ff */
[----:B------:R-:W-:Y:S02]  /*137b0*/  MOV R2, 0x137d0 ;  /* 0x000137d000027802 */ /* 0x000fe40000000f00 */
[----:B---3--:R-:W-:Y:S05]  /*137c0*/  CALL.REL.NOINC `($__internal_19_$__cuda_sm70_shflsync_idx_p) ;  /* 0x0000083000007944 */ /* 0x008fea0003c00000 */
[----:B------:R-:W-:Y:S01]  /*137d0*/  MOV R7, R8 ;  /* 0x0000000800077202 */ /* 0x000fe20000000f00 */
[----:B------:R-:W-:Y:S05]  /*137e0*/  BRA `(.L_x_983) ;  /* 0xfffee2d000007947 */ /* 0x000fea000383ffff */
.L_x_938:
[----:B------:R-:W-:Y:S01]  /*137f0*/  IMAD.MOV.U32 R9, RZ, RZ, R6 ;  /* 0x000000ffff097224 */ /* 0x000fe200078e0006 */
[----:B------:R-:W-:Y:S01]  /*13800*/  MOV R8, 0x2 ;  /* 0x0000000200087802 */ /* 0x000fe20000000f00 */
[----:B--2---:R-:W-:Y:S01]  /*13810*/  IMAD.MOV.U32 R3, RZ, RZ, 0x181f ;  /* 0x0000181fff037424 */ /* 0x004fe200078e00ff */
[----:B------:R-:W-:Y:S02]  /*13820*/  MOV R2, 0x13840 ;  /* 0x0001384000027802 */ /* 0x000fe40000000f00 */
[----:B-1-34-:R-:W-:Y:S05]  /*13830*/  CALL.REL.NOINC `($__internal_19_$__cuda_sm70_shflsync_idx_p) ;  /* 0x000007c000007944 */ /* 0x01afea0003c00000 */
[----:B------:R-:W-:Y:S01]  /*13840*/  MOV R3, R8 ;  /* 0x0000000800037202 */ /* 0x000fe20000000f00 */
[----:B------:R-:W-:Y:S05]  /*13850*/  BRA `(.L_x_984) ;  /* 0xfffee28000007947 */ /* 0x000fea000383ffff */
.L_x_941:
[----:B-1----:R-:W-:Y:S01]  /*13860*/  IMAD.MOV.U32 R9, RZ, RZ, R5 ;  /* 0x000000ffff097224 */ /* 0x002fe200078e0005 */
[----:B------:R-:W-:Y:S01]  /*13870*/  MOV R8, 0x3 ;  /* 0x0000000300087802 */ /* 0x000fe20000000f00 */
[----:B------:R-:W-:Y:S01]  /*13880*/  IMAD.MOV.U32 R3, RZ, RZ, 0x181f ;  /* 0x0000181fff037424 */ /* 0x000fe200078e00ff */
[----:B------:R-:W-:-:S02]  /*13890*/  MOV R2, 0x138b0 ;  /* 0x000138b000027802 */ /* 0x000fc40000000f00 */
[----:B--234-:R-:W-:Y:S05]  /*138a0*/  CALL.REL.NOINC `($__internal_19_$__cuda_sm70_shflsync_idx_p) ;  /* 0x0000075000007944 */ /* 0x01cfea0003c00000 */
        /* <DEDUP_REMOVED lines=8> */
.L_x_944:
[----:B-1----:R-:W-:Y:S01]  /*13930*/  IMAD.MOV.U32 R9, RZ, RZ, R5 ;  /* 0x000000ffff097224 */ /* 0x002fe200078e0005 */
[----:B------:R-:W-:Y:S01]  /*13940*/  MOV R8, 0x4 ;  /* 0x0000000400087802 */ /* 0x000fe20000000f00 */
[----:B------:R-:W-:Y:S01]  /*13950*/  IMAD.MOV.U32 R3, RZ, RZ, 0x181f ;  /* 0x0000181fff037424 */ /* 0x000fe200078e00ff */
[----:B------:R-:W-:Y:S02]  /*13960*/  MOV R2, 0x13980 ;  /* 0x0001398000027802 */ /* 0x000fe40000000f00 */
[----:B--234-:R-:W-:Y:S05]  /*13970*/  CALL.REL.NOINC `($__internal_19_$__cuda_sm70_shflsync_idx_p) ;  /* 0x0000068000007944 */ /* 0x01cfea0003c00000 */
[----:B------:R-:W-:Y:S01]  /*13980*/  MOV R7, R8 ;  /* 0x0000000800077202 */ /* 0x000fe20000000f00 */
[----:B------:R-:W-:Y:S05]  /*13990*/  BRA `(.L_x_986) ;  /* 0xfffee3b000007947 */ /* 0x000fea000383ffff */
.L_x_945:
[----:B-1----:R-:W-:Y:S01]  /*139a0*/  IMAD.MOV.U32 R9, RZ, RZ, R6 ;  /* 0x000000ffff097224 */ /* 0x002fe200078e0006 */
[----:B------:R-:W-:Y:S01]  /*139b0*/  MOV R8, 0x4 ;  /* 0x0000000400087802 */ /* 0x000fe20000000f00 */
[----:B------:R-:W-:Y:S01]  /*139c0*/  IMAD.MOV.U32 R3, RZ, RZ, 0x181f ;  /* 0x0000181fff037424 */ /* 0x000fe200078e00ff */
[----:B------:R-:W-:Y:S02]  /*139d0*/  MOV R2, 0x139f0 ;  /* 0x000139f000027802 */ /* 0x000fe40000000f00 */
[----:B--234-:R-:W-:Y:S05]  /*139e0*/  CALL.REL.NOINC `($__internal_19_$__cuda_sm70_shflsync_idx_p) ;  /* 0x0000061000007944 */ /* 0x01cfea0003c00000 */
[----:B------:R-:W-:Y:S01]  /*139f0*/  MOV R3, R8 ;  /* 0x0000000800037202 */ /* 0x000fe20000000f00 */
[----:B------:R-:W-:Y:S05]  /*13a00*/  BRA `(.L_x_987) ;  /* 0xfffee36000007947 */ /* 0x000fea000383ffff */
.L_x_948:
[----:B--2---:R-:W-:Y:S01]  /*13a10*/  IMAD.MOV.U32 R9, RZ, RZ, R5 ;  /* 0x000000ffff097224 */ /* 0x004fe200078e0005 */
[----:B------:R-:W-:Y:S01]  /*13a20*/  MOV R8, 0x5 ;  /* 0x0000000500087802 */ /* 0x000fe20000000f00 */
[----:B------:R-:W-:Y:S01]  /*13a30*/  IMAD.MOV.U32 R3, RZ, RZ, 0x181f ;  /* 0x0000181fff037424 */ /* 0x000fe200078e00ff */
[----:B------:R-:W-:-:S02]  /*13a40*/  MOV R2, 0x13a60 ;  /* 0x00013a6000027802 */ /* 0x000fc40000000f00 */
[----:B-1-34-:R-:W-:Y:S05]  /*13a50*/  CALL.REL.NOINC `($__internal_19_$__cuda_sm70_shflsync_idx_p) ;  /* 0x000005a000007944 */ /* 0x01afea0003c00000 */
        /* <DEDUP_REMOVED lines=8> */
.L_x_951:
[----:B-1----:R-:W-:Y:S01]  /*13ae0*/  IMAD.MOV.U32 R9, RZ, RZ, R5 ;  /* 0x000000ffff097224 */ /* 0x002fe200078e0005 */
[----:B------:R-:W-:Y:S01]  /*13af0*/  MOV R8, 0x6 ;  /* 0x0000000600087802 */ /* 0x000fe20000000f00 */
[----:B--2---:R-:W-:Y:S01]  /*13b00*/  IMAD.MOV.U32 R3, RZ, RZ, 0x181f ;  /* 0x0000181fff037424 */ /* 0x004fe200078e00ff */
[----:B------:R-:W-:Y:S02]  /*13b10*/  MOV R2, 0x13b30 ;  /* 0x00013b3000027802 */ /* 0x000fe40000000f00 */
[----:B---34-:R-:W-:Y:S05]  /*13b20*/  CALL.REL.NOINC `($__internal_19_$__cuda_sm70_shflsync_idx_p) ;  /* 0x000004d000007944 */ /* 0x018fea0003c00000 */
[----:B------:R-:W-:Y:S01]  /*13b30*/  MOV R7, R8 ;  /* 0x0000000800077202 */ /* 0x000fe20000000f00 */
[----:B------:R-:W-:Y:S05]  /*13b40*/  BRA `(.L_x_989) ;  /* 0xfffee49000007947 */ /* 0x000fea000383ffff */
.L_x_952:
[----:B------:R-:W-:Y:S01]  /*13b50*/  IMAD.MOV.U32 R9, RZ, RZ, R6 ;  /* 0x000000ffff097224 */ /* 0x000fe200078e0006 */
[----:B------:R-:W-:Y:S01]  /*13b60*/  MOV R8, 0x6 ;  /* 0x0000000600087802 */ /* 0x000fe20000000f00 */
[----:B--2---:R-:W-:Y:S01]  /*13b70*/  IMAD.MOV.U32 R3, RZ, RZ, 0x181f ;  /* 0x0000181fff037424 */ /* 0x004fe200078e00ff */
[----:B------:R-:W-:Y:S02]  /*13b80*/  MOV R2, 0x13ba0 ;  /* 0x00013ba000027802 */ /* 0x000fe40000000f00 */
[----:B-1-34-:R-:W-:Y:S05]  /*13b90*/  CALL.REL.NOINC `($__internal_19_$__cuda_sm70_shflsync_idx_p) ;  /* 0x0000046000007944 */ /* 0x01afea0003c00000 */
[----:B------:R-:W-:Y:S01]  /*13ba0*/  MOV R3, R8 ;  /* 0x0000000800037202 */ /* 0x000fe20000000f00 */
[----:B------:R-:W-:Y:S05]  /*13bb0*/  BRA `(.L_x_990) ;  /* 0xfffee44000007947 */ /* 0x000fea000383ffff */
.L_x_955:
        /* <DEDUP_REMOVED lines=13> */
.L_x_962:
[----:B--2---:R1:W5:Y:S01]  /*13c90*/  LDL R0, [R1+0xc] ;  /* 0x00000c0001007983 */ /* 0x0043620000100800 */
[----:B------:R-:W-:Y:S02]  /*13ca0*/  MOV R3, 0x2 ;  /* 0x0000000200037802 */ /* 0x000fe40000000f00 */
[----:B------:R-:W-:Y:S02]  /*13cb0*/  MOV R2, 0x13cd0 ;  /* 0x00013cd000027802 */ /* 0x000fe40000000f00 */
[----:B-1---5:R-:W-:Y:S05]  /*13cc0*/  CALL.REL.NOINC `($__internal_18_$__cuda_sm70_shflsync_bfly_p) ;  /* 0x000002f000007944 */ /* 0x022fea0003c00000 */
[----:B------:R-:W-:Y:S01]  /*13cd0*/  MOV R7, R8 ;  /* 0x0000000800077202 */ /* 0x000fe20000000f00 */
[----:B------:R-:W-:Y:S05]  /*13ce0*/  BRA `(.L_x_992) ;  /* 0xffffcd5000007947 */ /* 0x000fea000383ffff */
.L_x_963:
[----:B------:R-:W-:Y:S01]  /*13cf0*/  IMAD.MOV.U32 R0, RZ, RZ, R7 ;  /* 0x000000ffff007224 */ /* 0x000fe200078e0007 */
[----:B------:R-:W-:Y:S02]  /*13d00*/  MOV R3, 0x1 ;  /* 0x0000000100037802 */ /* 0x000fe40000000f00 */
[----:B------:R-:W-:Y:S02]  /*13d10*/  MOV R2, 0x13d30 ;  /* 0x00013d3000027802 */ /* 0x000fe40000000f00 */
[----:B-----5:R-:W-:Y:S05]  /*13d20*/  CALL.REL.NOINC `($__internal_18_$__cuda_sm70_shflsync_bfly_p) ;  /* 0x0000029000007944 */ /* 0x020fea0003c00000 */
[----:B------:R1:W5:Y:S01]  /*13d30*/  LDL R0, [R1+0x4] ;  /* 0x0000040001007983 */ /* 0x0003620000100800 */
[----:B------:R-:W-:Y:S01]  /*13d40*/  FADD.FTZ R7, R7, R8 ;  /* 0x0000000807077221 */ /* 0x000fe20000010000 */
[----:B------:R-:W-:-:S02]  /*13d50*/  MOV R3, 0x2 ;  /* 0x0000000200037802 */ /* 0x000fc40000000f00 */
[----:B------:R-:W-:Y:S02]  /*13d60*/  MOV R2, 0x13d80 ;  /* 0x00013d8000027802 */ /* 0x000fe40000000f00 */
[----:B-1---5:R-:W-:Y:S05]  /*13d70*/  CALL.REL.NOINC `($__internal_18_$__cuda_sm70_shflsync_bfly_p) ;  /* 0x0000024000007944 */ /* 0x022fea0003c00000 */
[----:B------:R-:W2:Y:S01]  /*13d80*/  LDL.LU R0, [R1+0x4] ;  /* 0x0000040001007983 */ /* 0x000ea20000300800 */
[----:B------:R-:W-:Y:S02]  /*13d90*/  MOV R3, 0x1 ;  /* 0x0000000100037802 */ /* 0x000fe40000000f00 */
[----:B------:R-:W-:Y:S01]  /*13da0*/  MOV R2, 0x13de0 ;  /* 0x00013de000027802 */ /* 0x000fe20000000f00 */
[----:B--2---:R-:W-:-:S05]  /*13db0*/  FADD.FTZ R4, R0, R8 ;  /* 0x0000000800047221 */ /* 0x004fca0000010000 */
[----:B------:R-:W-:Y:S02]  /*13dc0*/  MOV R0, R4 ;  /* 0x0000000400007202 */ /* 0x000fe40000000f00 */
[----:B------:R-:W-:Y:S05]  /*13dd0*/  CALL.REL.NOINC `($__internal_18_$__cuda_sm70_shflsync_bfly_p) ;  /* 0x000001e000007944 */ /* 0x000fea0003c00000 */
[----:B------:R1:W5:Y:S01]  /*13de0*/  LDL R0, [R1+0x10] ;  /* 0x0000100001007983 */ /* 0x0003620000100800 */
[----:B------:R-:W-:Y:S01]  /*13df0*/  FADD.FTZ R4, R4, R8 ;  /* 0x0000000804047221 */ /* 0x000fe20000010000 */
[----:B------:R-:W-:Y:S02]  /*13e00*/  MOV R3, 0x2 ;  /* 0x0000000200037802 */ /* 0x000fe40000000f00 */
        /* <DEDUP_REMOVED lines=19> */
[----:B------:R-:W-:Y:S05]  /*13f40*/  BRA `(.L_x_993) ;  /* 0xffffcc2000007947 */ /* 0x000fea000383ffff */
.L_x_977:
[----:B------:R-:W-:Y:S01]  /*13f50*/  IMAD.MOV.U32 R9, RZ, RZ, R44 ;  /* 0x000000ffff097224 */ /* 0x000fe200078e002c */
[----:B------:R-:W-:Y:S01]  /*13f60*/  MOV R8, RZ ;  /* 0x000000ff00087202 */ /* 0x000fe20000000f00 */
[----:B------:R-:W-:Y:S01]  /*13f70*/  IMAD.MOV.U32 R3, RZ, RZ, 0x1f ;  /* 0x0000001fff037424 */ /* 0x000fe200078e00ff */
[----:B------:R-:W-:Y:S02]  /*13f80*/  MOV R2, 0x13fa0 ;  /* 0x00013fa000027802 */ /* 0x000fe40000000f00 */
[----:B-123--:R-:W-:Y:S05]  /*13f90*/  CALL.REL.NOINC `($__internal_19_$__cuda_sm70_shflsync_idx_p) ;  /* 0x0000006000007944 */ /* 0x00efea0003c00000 */
[----:B------:R-:W-:Y:S01]  /*13fa0*/  MOV R0, R8 ;  /* 0x0000000800007202 */ /* 0x000fe20000000f00 */
[----:B------:R-:W-:Y:S05]  /*13fb0*/  BRA `(.L_x_994) ;  /* 0xfffff55000007947 */ /* 0x000fea000383ffff */
        .weak           $__internal_18_$__cuda_sm70_shflsync_bfly_p
        .type           $__internal_18_$__cuda_sm70_shflsync_bfly_p,@function
        .size           $__internal_18_$__cuda_sm70_shflsync_bfly_p,($__internal_19_$__cuda_sm70_shflsync_idx_p - $__internal_18_$__cuda_sm70_shflsync_bfly_p)
$__internal_18_$__cuda_sm70_shflsync_bfly_p:
[----:B------:R-:W-:Y:S04]  /*13fc0*/  WARPSYNC R9 ;  /* 0x0000000900007348 */ /* 0x000fe80003800000 */
[----:B------:R1:W2:Y:S02]  /*13fd0*/  SHFL.BFLY PT, R8, R0, R3, R10 ;  /* 0x0c00000300087389 */ /* 0x0002a400000e000a */
[----:B-1----:R-:W-:-:S04]  /*13fe0*/  MOV R3, 0x0 ;  /* 0x0000000000037802 */ /* 0x002fc80000000f00 */
[----:B--2---:R-:W-:Y:S05]  /*13ff0*/  RET.REL.NODEC R2 `(_ZN7cutlass13device_kernelIN5flash19enable_sm80_to_sm89INS1_16FlashAttnFwdSm80INS1_25CollectiveMainloopFwdSm80ILi4ELi1ELb0EN4cute5tupleIJNS5_1CILi128EEENS7_ILi64EEES8_EEELi128ENS_10bfloat16_tEfNS_4arch4Sm80ELb1ELb0ELb1ELb0ELb0ELb0ELb1ELb1EEENS1_21CollectiveEpilogueFwdINS6_IJS8_S8_S9_EEENS6_IJNS7_ILi1EEESH_SH_EEESB_SD_Li128ELb0ELb1ELb1ELb0EEENS1_30DynamicPersistentTileSchedulerILi128ELi128ELb1ELb1ELb0EEEEEEEEEvNT_6ParamsE) ;  /* 0xfffec00002007950 */ /* 0x004fea0003c3ffff */
        .weak           $__internal_19_$__cuda_sm70_shflsync_idx_p
        .type           $__internal_19_$__cuda_sm70_shflsync_idx_p,@function
        .size           $__internal_19_$__cuda_sm70_shflsync_idx_p,(.L_x_2699 - $__internal_19_$__cuda_sm70_shflsync_idx_p)
$__internal_19_$__cuda_sm70_shflsync_idx_p:
[----:B------:R-:W-:-:S04]  /*14000*/  MOV R12, 0xffffffff ;  /* 0xffffffff000c7802 */ /* 0x000fc80000000f00 */
[----:B------:R-:W-:Y:S04]  /*14010*/  WARPSYNC R12 ;  /* 0x0000000c00007348 */ /* 0x000fe80003800000 */
[----:B------:R1:W2:Y:S02]  /*14020*/  SHFL.IDX PT, R8, R9, R8, R3 ;  /* 0x0000000809087389 */ /* 0x0002a400000e0003 */
[----:B-1----:R-:W-:-:S04]  /*14030*/  MOV R3, 0x0 ;  /* 0x0000000000037802 */ /* 0x002fc80000000f00 */
[----:B--2---:R-:W-:Y:S05]  /*14040*/  RET.REL.NODEC R2 `(_ZN7cutlass13device_kernelIN5flash19enable_sm80_to_sm89INS1_16FlashAttnFwdSm80INS1_25CollectiveMainloopFwdSm80ILi4ELi1ELb0EN4cute5tupleIJNS5_1CILi128EEENS7_ILi64EEES8_EEELi128ENS_10bfloat16_tEfNS_4arch4Sm80ELb1ELb0ELb1ELb0ELb0ELb0ELb1ELb1EEENS1_21CollectiveEpilogueFwdINS6_IJS8_S8_S9_EEENS6_IJNS7_ILi1EEESH_SH_EEESB_SD_Li128ELb0ELb1ELb1ELb0EEENS1_30DynamicPersistentTileSchedulerILi128ELi128ELb1ELb1ELb0EEEEEEEEEvNT_6ParamsE) ;  /* 0xfffebfb002007950 */ /* 0x004fea0003c3ffff */
.L_x_995:
        /* <DEDUP_REMOVED lines=11> */
.L_x_2699:


//--------------------- .text._ZN7cutlass13device_kernelIN5flash19enable_sm80_to_sm89INS1_16FlashAttnFwdSm80INS1_25CollectiveMainloopFwdSm80ILi8ELi1ELb1EN4cute5tupleIJNS5_1CILi128EEENS7_ILi112EEES8_EEELi128ENS_10bfloat16_tEfNS_4arch4Sm80ELb1ELb0ELb1ELb1ELb0ELb0ELb1ELb1EEENS1_21CollectiveEpilogueFwdINS6_IJS8_S8_S9_EEENS6_IJNS7_ILi1EEESH_SH_EEESB_SD_Li256ELb1ELb1ELb1ELb0EEENS1_36VarlenDynamicPersistentTileSchedulerILi128ELi112ELi256ELi256ELb1ELb1ELb0ELb1ELb1ELb1EEEEEEEEEvNT_6ParamsE --------------------------
	.section	.text._ZN7cutlass13device_kernelIN5flash19enable_sm80_to_sm89INS1_16FlashAttnFwdSm80INS1_25CollectiveMainloopFwdSm80ILi8ELi1ELb1EN4cute5tupleIJNS5_1CILi128EEENS7_ILi112EEES8_EEELi128ENS_10bfloat16_tEfNS_4arch4Sm80ELb1ELb0ELb1ELb1ELb0ELb0ELb1ELb1EEENS1_21CollectiveEpilogueFwdINS6_IJS8_S8_S9_EEENS6_IJNS7_ILi1EEESH_SH_EEESB_SD_Li256ELb1ELb1ELb1ELb0EEENS1_36VarlenDynamicPersistentTileSchedulerILi128ELi112ELi256ELi256ELb1ELb1ELb0ELb1ELb1ELb1EEEEEEEEEvNT_6ParamsE,"ax",@progbits
	.sectioninfo	@"SHI_REGISTERS=255"
	.align	128
.text._ZN7cutlass13device_kernelIN5flash19enable_sm80_to_sm89INS1_16FlashAttnFwdSm80INS1_25CollectiveMainloopFwdSm80ILi8ELi1ELb1EN4cute5tupleIJNS5_1CILi128EEENS7_ILi112EEES8_EEELi128ENS_10bfloat16_tEfNS_4arch4Sm80ELb1ELb0ELb1ELb1ELb0ELb0ELb1ELb1EEENS1_21CollectiveEpilogueFwdINS6_IJS8_S8_S9_EEENS6_IJNS7_ILi1EEESH_SH_EEESB_SD_Li256ELb1ELb1ELb1ELb0EEENS1_36VarlenDynamicPersistentTileSchedulerILi128ELi112ELi256ELi256ELb1ELb1ELb0ELb1ELb1ELb1EEEEEEEEEvNT_6ParamsE:
        .type           _ZN7cutlass13device_kernelIN5flash19enable_sm80_to_sm89INS1_16FlashAttnFwdSm80INS1_25CollectiveMainloopFwdSm80ILi8ELi1ELb1EN4cute5tupleIJNS5_1CILi128EEENS7_ILi112EEES8_EEELi128ENS_10bfloat16_tEfNS_4arch4Sm80ELb1ELb0ELb1ELb1ELb0ELb0ELb1ELb1EEENS1_21CollectiveEpilogueFwdINS6_IJS8_S8_S9_EEENS6_IJNS7_ILi1EEESH_SH_EEESB_SD_Li256ELb1ELb1ELb1ELb0EEENS1_36VarlenDynamicPersistentTileSchedulerILi128ELi112ELi256ELi256ELb1ELb1ELb0ELb1ELb1ELb1EEEEEEEEEvNT_6ParamsE,@function
        .size           _ZN7cutlass13device_kernelIN5flash19enable_sm80_to_sm89INS1_16FlashAttnFwdSm80INS1_25CollectiveMainloopFwdSm80ILi8ELi1ELb1EN4cute5tupleIJNS5_1CILi128EEENS7_ILi112EEES8_EEELi128ENS_10bfloat16_tEfNS_4arch4Sm80ELb1ELb0ELb1ELb1ELb0ELb0ELb1ELb1EEENS1_21CollectiveEpilogueFwdINS6_IJS8_S8_S9_EEENS6_IJNS7_ILi1EEESH_SH_EEESB_SD_Li256ELb1ELb1ELb1ELb0EEENS1_36VarlenDynamicPersistentTileSchedulerILi128ELi112ELi256ELi256ELb1ELb1ELb0ELb1ELb1ELb1EEEEEEEEEvNT_6ParamsE,(.L_x_2702 - _ZN7cutlass13device_kernelIN5flash19enable_sm80_to_sm89INS1_16FlashAttnFwdSm80INS1_25CollectiveMainloopFwdSm80ILi8ELi1ELb1EN4cute5tupleIJNS5_1CILi128EEENS7_ILi112EEES8_EEELi128ENS_10bfloat16_tEfNS_4arch4Sm80ELb1ELb0ELb1ELb1ELb0ELb0ELb1ELb1EEENS1_21CollectiveEpilogueFwdINS6_IJS8_S8_S9_EEENS6_IJNS7_ILi1EEESH_SH_EEESB_SD_Li256ELb1ELb1ELb1ELb0EEENS1_36VarlenDynamicPersistentTileSchedulerILi128ELi112ELi256ELi256ELb1ELb1ELb0ELb1ELb1ELb1EEEEEEEEEvNT_6ParamsE)
        .other          _ZN7cutlass13device_kernelIN5flash19enable_sm80_to_sm89INS1_16FlashAttnFwdSm80INS1_25CollectiveMainloopFwdSm80ILi8ELi1ELb1EN4cute5tupleIJNS5_1CILi128EEENS7_ILi112EEES8_EEELi128ENS_10bfloat16_tEfNS_4arch4Sm80ELb1ELb0ELb1ELb1ELb0ELb0ELb1ELb1EEENS1_21CollectiveEpilogueFwdINS6_IJS8_S8_S9_EEENS6_IJNS7_ILi1EEESH_SH_EEESB_SD_Li256ELb1ELb1ELb1ELb0EEENS1_36VarlenDynamicPersistentTileSchedulerILi128ELi112ELi256ELi256ELb1ELb1ELb0ELb1ELb1ELb1EEEEEEEEEvNT_6ParamsE,@"STO_CUDA_ENTRY STV_DEFAULT"
_ZN7cutlass13device_kernelIN5flash19enable_sm80_to_sm89INS1_16FlashAttnFwdSm80INS1_25CollectiveMainloopFwdSm80ILi8ELi1ELb1EN4cute5tupleIJNS5_1CILi128EEENS7_ILi112EEES8_EEELi128ENS_10bfloat16_tEfNS_4arch4Sm80ELb1ELb0ELb1ELb1ELb0ELb0ELb1ELb1EEENS1_21CollectiveEpilogueFwdINS6_IJS8_S8_S9_EEENS6_IJNS7_ILi1EEESH_SH_EEESB_SD_Li256ELb1ELb1ELb1ELb0EEENS1_36VarlenDynamicPersistentTileSchedulerILi128ELi112ELi256ELi256ELb1ELb1ELb0ELb1ELb1ELb1EEEEEEEEEvNT_6ParamsE:
        /* <DEDUP_REMOVED lines=54> */
.L_x_1001:
        /* <DEDUP_REMOVED lines=16> */
.L_x_1092:
        /* <DEDUP_REMOVED lines=16> */
.L_x_1093:
[----:B--2---:R-:W-:-:S05]  /*0560*/  IMAD R0, R0, c[0x0][0x538], RZ ;  /* 0x00014e0000007a24 */ /* 0x004fca00078e02ff */
[----:B------:R-:W-:-:S04]  /*0570*/  IADD3 R6, R0, R6, RZ ;  /* 0x0000000600067210 */ /* 0x000fc80007ffe0ff */
[----:B------:R-:W-:-:S13]  /*0580*/  ISETP.GT.AND P0, PT, R6, UR4, PT ;  /* 0x0000000406007c0c */ /* 0x000fda000bf04270 */
[----:B-1----:R-:W-:Y:S05]  /*0590*/  @!P0 BRA `(.L_x_1001) ;  /* 0xfffffdc000008947 */ /* 0x002fea000383ffff */
.L_x_997:
[----:B------:R-:W-:-:S05]  /*05a0*/  IADD3 R11, -R0, R6, RZ ;  /* 0x00000006000b7210 */ /* 0x000fca0007ffe1ff */
[----:B------:R-:W-:-:S05]  /*05b0*/  IMAD R0, R4, c[0x0][0x538], R11 ;  /* 0x00014e0004007a24 */ /* 0x000fca00078e020b */
[----:B------:R-:W-:Y:S01]  /*05c0*/  ISETP.GT.AND P0, PT, R0, UR4, PT ;  /* 0x0000000400007c0c */ /* 0x000fe2000bf04270 */
[----:B------:R-:W-:-:S12]  /*05d0*/  BRA.DIV ~URZ, `(.L_x_1002) ;  /* 0x00012af27f007947 */ /* 0x000fd8000b800000 */
[----:B------:R-:W-:-:S04]  /*05e0*/  VOTE.ANY R10, PT, !P0 ;  /* 0x00000000000a7806 */ /* 0x000fc800040e0100 */
.L_x_1094:
[----:B------:R-:W1:Y:S02]  /*05f0*/  POPC R6, R10 ;  /* 0x0000000a00067309 */ /* 0x000e640000000000 */
[----:B-1----:R-:W-:-:S05]  /*0600*/  IADD3 R0, R6, R7, RZ ;  /* 0x0000000706007210 */ /* 0x002fca0007ffe0ff */
[----:B------:R1:W-:Y:S01]  /*0610*/  STL [R1+0x5c], R0 ;  /* 0x00005c0001007387 */ /* 0x0003e20000100800 */
[----:B------:R-:W-:Y:S05]  /*0620*/  BRA.DIV ~URZ, `(.L_x_1003) ;  /* 0x00012af27f007947 */ /* 0x000fea000b800000 */
[----:B------:R2:W3:Y:S01]  /*0630*/  SHFL.IDX PT, R12, R9, R6, 0x1f ;  /* 0x00001f06090c7589 */ /* 0x0004e200000e0000 */
[----:B------:R-:W-:-:S03]  /*0640*/  MOV R7, RZ ;  /* 0x000000ff00077202 */ /* 0x000fc60000000f00 */
[----:B------:R2:W4:Y:S04]  /*0650*/  SHFL.IDX PT, R9, R8, R6, 0x1f ;  /* 0x00001f0608097589 */ /* 0x00052800000e0000 */
.L_x_1095:
[----:B------:R-:W-:Y:S01]  /*0660*/  ISETP.NE.AND P0, PT, R10, RZ, PT ;  /* 0x000000ff0a00720c */ /* 0x000fe20003f05270 */
[----:B------:R-:W-:-:S12]  /*0670*/  BSSY B0, `(.L_x_1004) ;  /* 0x0000005000007945 */ /* 0x000fd80003800000 */
[----:B------:R-:W-:Y:S05]  /*0680*/  @!P0 BRA `(.L_x_1005) ;  /* 0x0000003000008947 */ /* 0x000fea0003800000 */
[----:B------:R-:W-:Y:S01]  /*0690*/  IADD3 R3, R6, -0x1, RZ ;  /* 0xffffffff06037810 */ /* 0x000fe20007ffe0ff */
[----:B------:R-:W-:Y:S05]  /*06a0*/  BRA.DIV ~URZ, `(.L_x_1006) ;  /* 0x00012b527f007947 */ /* 0x000fea000b800000 */
[----:B------:R1:W2:Y:S02]  /*06b0*/  SHFL.IDX PT, R7, R4, R3, 0x1f ;  /* 0x00001f0304077589 */ /* 0x0002a400000e0000 */
.L_x_1005:
[----:B------:R-:W-:Y:S05]  /*06c0*/  BSYNC B0 ;  /* 0x0000000000007941 */ /* 0x000fea0003800000 */
.L_x_1004:
        /* <DEDUP_REMOVED lines=69> */
.L_x_1008:
        /* <DEDUP_REMOVED lines=70> */
.L_x_1009:
[----:B------:R-:W-:Y:S05]  /*0f80*/  BSYNC B0 ;  /* 0x0000000000007941 */ /* 0x000fea0003800000 */
.L_x_1007:
[----:B------:R-:W-:-:S04]  /*0f90*/  LOP3.LUT R0, RZ, R0, RZ, 0x33, !PT ;  /* 0x00000000ff007212 */ /* 0x000fc800078e33ff */
[----:B------:R-:W-:-:S05]  /*0fa0*/  IADD3 R0, R0, R12, RZ ;  /* 0x0000000c00007210 */ /* 0x000fca0007ffe0ff */
[----:B------:R2:W-:Y:S01]  /*0fb0*/  STL [R1+0x54], R0 ;  /* 0x0000540001007387 */ /* 0x0005e20000100800 */
[----:B------:R-:W-:Y:S05]  /*0fc0*/  BRA `(.L_x_1010) ;  /* 0x0000006000007947 */ /* 0x000fea0003800000 */
.L_x_998:
[----:B------:R-:W-:Y:S01]  /*0fd0*/  MOV R0, UR4 ;  /* 0x0000000400007c02 */ /* 0x000fe20008000f00 */
[----:B------:R-:W-:Y:S04]  /*0fe0*/  STL [R1+0x54], RZ ;  /* 0x000054ff01007387 */ /* 0x000fe80000100800 */
[----:B------:R-:W-:Y:S04]  /*0ff0*/  STL [R1+0x58], RZ ;  /* 0x000058ff01007387 */ /* 0x000fe80000100800 */
[----:B------:R1:W-:Y:S02]  /*1000*/  STL [R1+0x50], R0 ;  /* 0x0000500001007387 */ /* 0x0003e40000100800 */
[----:B-1----:R-:W-:-:S05]  /*1010*/  MOV R0, c[0x0][0x53c] ;  /* 0x00014f0000007a02 */ /* 0x002fca0000000f00 */
[----:B------:R1:W-:Y:S02]  /*1020*/  STL [R1+0x5c], R0 ;  /* 0x00005c0001007387 */ /* 0x0003e40000100800 */
.L_x_1010:
        /* <DEDUP_REMOVED lines=8> */
.L_x_996:
        /* <DEDUP_REMOVED lines=13> */
[----:B------:R-:W-:Y:S01]  /*1180*/  LEA.HI R8, R9, R20, RZ, 0x5 ;  /* 0x0000001409087211 */ /* 0x000fe200078f28ff */
[----:B------:R-:W-:Y:S01]  /*1190*/  IMAD.IADD R13, R3, 0x1, -R0 ;  /* 0x00000001030d7824 */ /* 0x000fe200078e0a00 */
[----:B------:R-:W-:Y:S01]  /*11a0*/  LOP3.LUT R0, R2, 0xfffffff0, RZ, 0xc0, !PT ;  /* 0xfffffff002007812 */ /* 0x000fe200078ec0ff */
[----:B------:R-:W-:Y:S01]  /*11b0*/  IMAD.SHL.U32 R4, R17, 0x40, RZ ;  /* 0x0000004011047824 */ /* 0x000fe200078e00ff */
[----:B------:R-:W-:Y:S02]  /*11c0*/  SHF.R.S32.HI R2, RZ, 0x1f, R14 ;  /* 0x0000001fff027819 */ /* 0x000fe4000001140e */
[----:B------:R-:W-:Y:S01]  /*11d0*/  LOP3.LUT R3, R10, 0xfffffff8, RZ, 0xc0, !PT ;  /* 0xfffffff80a037812 */ /* 0x000fe200078ec0ff */
[----:B------:R-:W-:Y:S01]  /*11e0*/  IMAD.IADD R0, R20, 0x1, -R0 ;  /* 0x0000000114007824 */ /* 0x000fe200078e0a00 */
[----:B------:R-:W-:-:S02]  /*11f0*/  LEA.HI R2, R2, R6, RZ, 0x3 ;  /* 0x0000000602027211 */ /* 0x000fc400078f18ff */
[----:B------:R-:W-:Y:S01]  /*1200*/  SHF.R.S32.HI R210, RZ, 0x5, R8 ;  /* 0x00000005ffd27819 */ /* 0x000fe20000011408 */
[----:B------:R-:W-:Y:S01]  /*1210*/  IMAD.IADD R7, R20, 0x1, -R3 ;  /* 0x0000000114077824 */ /* 0x000fe200078e0a03 */
[----:B------:R-:W-:Y:S02]  /*1220*/  SHF.R.S32.HI R5, RZ, 0x1f, R0 ;  /* 0x0000001fff057819 */ /* 0x000fe40000011400 */
[----:B------:R-:W-:Y:S01]  /*1230*/  LOP3.LUT R3, R2, 0xfffffff8, RZ, 0xc0, !PT ;  /* 0xfffffff802037812 */ /* 0x000fe200078ec0ff */
[C---:B------:R-:W-:Y:S01]  /*1240*/  IMAD.SHL.U32 R18, R7.reuse, 0x8, RZ ;  /* 0x0000000807127824 */ /* 0x040fe200078e00ff */
[----:B------:R-:W-:Y:S01]  /*1250*/  LOP3.LUT R2, R4, 0x1c0, RZ, 0xc0, !PT ;  /* 0x000001c004027812 */ /* 0x000fe200078ec0ff */
[----:B------:R-:W-:Y:S01]  /*1260*/  IMAD.SHL.U32 R4, R7, 0x40, RZ ;  /* 0x0000004007047824 */ /* 0x000fe200078e00ff */
[----:B------:R-:W-:Y:S01]  /*1270*/  LEA.HI R11, R5, R0, RZ, 0x3 ;  /* 0x00000000050b7211 */ /* 0x000fe200078f18ff */
[----:B------:R-:W-:Y:S01]  /*1280*/  IMAD.IADD R6, R6, 0x1, -R3 ;  /* 0x0000000106067824 */ /* 0x000fe200078e0a03 */
[----:B------:R-:W-:Y:S01]  /*1290*/  SHF.R.U32.HI R5, RZ, 0x3, R2 ;  /* 0x00000003ff057819 */ /* 0x000fe20000011602 */
[----:B------:R-:W-:Y:S01]  /*12a0*/  STL [R1+0x40], R18 ;  /* 0x0000401201007387 */ /* 0x000fe20000100800 */
[----:B------:R-:W-:-:S02]  /*12b0*/  LOP3.LUT R3, R2, 0x38, R18, 0xf8, !PT ;  /* 0x0000003802037812 */ /* 0x000fc400078ef812 */
[----:B------:R-:W-:Y:S02]  /*12c0*/  LOP3.LUT R2, R11, 0xfffffff8, RZ, 0xc0, !PT ;  /* 0xfffffff80b027812 */ /* 0x000fe400078ec0ff */
[----:B------:R-:W-:Y:S02]  /*12d0*/  LOP3.LUT R7, R3, R5, RZ, 0x3c, !PT ;  /* 0x0000000503077212 */ /* 0x000fe400078e3cff */
[----:B------:R-:W-:Y:S01]  /*12e0*/  SHF.R.S32.HI R3, RZ, 0x1f, R8 ;  /* 0x0000001fff037819 */ /* 0x000fe20000011408 */
[----:B------:R-:W-:Y:S01]  /*12f0*/  IMAD.IADD R5, R0, 0x1, -R2 ;  /* 0x0000000100057824 */ /* 0x000fe200078e0a02 */
[----:B------:R-:W-:Y:S02]  /*1300*/  LOP3.LUT R2, R8, 0xffffffe0, RZ, 0xc0, !PT ;  /* 0xffffffe008027812 */ /* 0x000fe400078ec0ff */
[----:B------:R-:W-:Y:S02]  /*1310*/  LOP3.LUT R0, R4, 0x1c0, RZ, 0xc0, !PT ;  /* 0x000001c004007812 */ /* 0x000fe400078ec0ff */
[----:B------:R-:W-:Y:S01]  /*1320*/  LEA.HI R8, R9, R20, RZ, 0x6 ;  /* 0x0000001409087211 */ /* 0x000fe200078f30ff */
[----:B------:R-:W-:Y:S01]  /*1330*/  IMAD.IADD R16, R20, 0x1, -R2 ;  /* 0x0000000114107824 */ /* 0x000fe200078e0a02 */
[----:B------:R-:W-:-:S02]  /*1340*/  LOP3.LUT R4, R0, 0x8, R10, 0xf8, !PT ;  /* 0x0000000800047812 */ /* 0x000fc400078ef80a */
[----:B------:R-:W-:Y:S02]  /*1350*/  SHF.R.U32.HI R2, RZ, 0x3, R0 ;  /* 0x00000003ff027819 */ /* 0x000fe40000011600 */
[----:B------:R-:W-:Y:S02]  /*1360*/  LEA.HI R0, R3, R210, RZ, 0x3 ;  /* 0x000000d203007211 */ /* 0x000fe400078f18ff */
[----:B------:R-:W-:Y:S02]  /*1370*/  SHF.R.S32.HI R9, RZ, 0x1f, R16 ;  /* 0x0000001fff097819 */ /* 0x000fe40000011410 */
[----:B------:R-:W-:Y:S01]  /*1380*/  LOP3.LUT R12, R4, R2, RZ, 0x3c, !PT ;  /* 0x00000002040c7212 */ /* 0x000fe200078e3cff */
[----:B------:R-:W-:Y:S01]  /*1390*/  IMAD.SHL.U32 R2, R8, 0x8, RZ ;  /* 0x0000000808027824 */ /* 0x000fe200078e00ff */
[----:B------:R-:W-:Y:S02]  /*13a0*/  LOP3.LUT R0, R0, 0xffffff8, RZ, 0xc0, !PT ;  /* 0x0ffffff800007812 */ /* 0x000fe400078ec0ff */
[----:B------:R-:W-:-:S02]  /*13b0*/  LEA.HI R9, R9, R16, RZ, 0x2 ;  /* 0x0000001009097211 */ /* 0x000fc400078f10ff */
[----:B------:R-:W-:Y:S02]  /*13c0*/  LOP3.LUT R3, R6, 0x1, RZ, 0xc0, !PT ;  /* 0x0000000106037812 */ /* 0x000fe400078ec0ff */
[----:B------:R-:W-:Y:S01]  /*13d0*/  LOP3.LUT R214, R7, 0x7ffffe00, R2, 0xf8, !PT ;  /* 0x7ffffe0007d67812 */ /* 0x000fe200078ef802 */
[----:B------:R-:W-:Y:S01]  /*13e0*/  IMAD.IADD R2, R210, 0x1, -R0 ;  /* 0x00000001d2027824 */ /* 0x000fe200078e0a00 */
[----:B------:R-:W-:Y:S02]  /*13f0*/  SHF.R.S32.HI R0, RZ, 0x2, R9 ;  /* 0x00000002ff007819 */ /* 0x000fe40000011409 */
[----:B------:R-:W-:Y:S01]  /*1400*/  ISETP.NE.U32.AND P4, PT, R3, 0x1, PT ;  /* 0x000000010300780c */ /* 0x000fe20003f85070 */
[C---:B------:R-:W-:Y:S01]  /*1410*/  IMAD.SHL.U32 R3, R5.reuse, 0x40, RZ ;  /* 0x0000004005037824 */ /* 0x040fe200078e00ff */
[----:B------:R-:W-:Y:S01]  /*1420*/  LOP3.LUT R4, R14, 0xfffffffc, RZ, 0xc0, !PT ;  /* 0xfffffffc0e047812 */ /* 0x000fe200078ec0ff */
[----:B------:R-:W-:Y:S01]  /*1430*/  IMAD R15, R2, 0x10, R0 ;  /* 0x00000010020f7824 */ /* 0x000fe200078e0200 */
[----:B------:R-:W-:Y:S01]  /*1440*/  LOP3.LUT P3, RZ, R5, 0x2, RZ, 0xc0, !PT ;  /* 0x0000000205ff7812 */ /* 0x000fe2000786c0ff */
[----:B------:R-:W-:Y:S01]  /*1450*/  IMAD.SHL.U32 R2, R13, 0x8, RZ ;  /* 0x000000080d027824 */ /* 0x000fe200078e00ff */
[----:B------:R-:W-:Y:S01]  /*1460*/  LOP3.LUT R0, R3, 0x1c0, RZ, 0xc0, !PT ;  /* 0x000001c003007812 */ /* 0x000fe200078ec0ff */
[----:B------:R-:W-:Y:S01]  /*1470*/  IMAD.IADD R3, R20, 0x1, -R4 ;  /* 0x0000000114037824 */ /* 0x000fe200078e0a04 */
[----:B------:R-:W-:Y:S01]  /*1480*/  LOP3.LUT P0, RZ, R5, 0x4, RZ, 0xc0, !PT ;  /* 0x0000000405ff7812 */ /* 0x000fe2000780c0ff */
[----:B------:R-:W-:Y:S01]  /*1490*/  IMAD.SHL.U32 R4, R6, 0x40, RZ ;  /* 0x0000004006047824 */ /* 0x000fe200078e00ff */
[----:B------:R-:W-:Y:S01]  /*14a0*/  LOP3.LUT R5, R0, 0x8, R2, 0xf8, !PT ;  /* 0x0000000800057812 */ /* 0x000fe200078ef802 */
[----:B------:R-:W-:Y:S01]  /*14b0*/  IMAD.MOV.U32 R14, RZ, RZ, 0x20 ;  /* 0x00000020ff0e7424 */ /* 0x000fe200078e00ff */
[----:B------:R-:W-:Y:S01]  /*14c0*/  SHF.R.U32.HI R2, RZ, 0x3, R0 ;  /* 0x00000003ff027819 */ /* 0x000fe20000011600 */
[----:B------:R-:W-:Y:S01]  /*14d0*/  STL [R1+0x9c], R15 ;  /* 0x00009c0f01007387 */ /* 0x000fe20000100800 */
[----:B------:R-:W-:Y:S01]  /*14e0*/  LEA.HI R0, R3, R3, RZ, 0x1 ;  /* 0x0000000303007211 */ /* 0x000fe200078f08ff */
[----:B------:R-:W-:Y:S01]  /*14f0*/  IMAD.SHL.U32 R214, R214, 0x2, RZ ;  /* 0x00000002d6d67824 */ /* 0x000fe200078e00ff */
[----:B------:R-:W-:Y:S01]  /*1500*/  LOP3.LUT R7, R5, R2, RZ, 0x3c, !PT ;  /* 0x0000000205077212 */ /* 0x000fe200078e3cff */
[----:B------:R-:W-:Y:S01]  /*1510*/  IMAD R5, R210, 0x200, R3 ;  /* 0x00000200d2057824 */ /* 0x000fe200078e0203 */
[----:B------:R-:W-:-:S02]  /*1520*/  LOP3.LUT R2, R4, 0x1c0, RZ, 0xc0, !PT ;  /* 0x000001c004027812 */ /* 0x000fc400078ec0ff */
[----:B------:R-:W-:Y:S01]  /*1530*/  R2P PR, R6, 0x6 ;  /* 0x0000000606007804 */ /* 0x000fe20000000000 */
[----:B------:R-:W-:Y:S01]  /*1540*/  IMAD.MOV.U32 R6, RZ, RZ, 0x10 ;  /* 0x00000010ff067424 */ /* 0x000fe200078e00ff */
[----:B------:R-:W-:Y:S02]  /*1550*/  LOP3.LUT R0, R0, 0x1ffffffe, RZ, 0xc0, !PT ;  /* 0x1ffffffe00007812 */ /* 0x000fe400078ec0ff */
[----:B------:R-:W-:Y:S02]  /*1560*/  LEA.HI R2, R2, R2, RZ, 0x1d ;  /* 0x0000000202027211 */ /* 0x000fe400078fe8ff */
[----:B------:R-:W-:Y:S01]  /*1570*/  SEL R4, R6, 0xfffffff0, !P3 ;  /* 0xfffffff006047807 */ /* 0x000fe20005800000 */
[----:B------:R-:W-:Y:S01]  /*1580*/  IMAD.IADD R10, R3, 0x1, -R0 ;  /* 0x00000001030a7824 */ /* 0x000fe200078e0a00 */
[----:B------:R-:W-:Y:S01]  /*1590*/  SEL R3, R14, 0xffffffe0, !P0 ;  /* 0xffffffe00e037807 */ /* 0x000fe20004000000 */
[----:B------:R-:W-:Y:S01]  /*15a0*/  IMAD.U32 R8, R5, 0x2, R2 ;  /* 0x0000000205087824 */ /* 0x000fe200078e0002 */
[----:B------:R-:W-:Y:S01]  /*15b0*/  LOP3.LUT R2, R9, 0x7ffffffc, RZ, 0xc0, !PT ;  /* 0x7ffffffc09027812 */ /* 0x000fe200078ec0ff */
[----:B------:R-:W-:Y:S01]  /*15c0*/  IMAD.SHL.U32 R6, R11, 0x40, RZ ;  /* 0x000000400b067824 */ /* 0x000fe200078e00ff */
[----:B------:R-:W-:Y:S01]  /*15d0*/  IADD3 R5, R18, 0x40, RZ ;  /* 0x0000004012057810 */ /* 0x000fe20007ffe0ff */
[----:B------:R-:W-:Y:S01]  /*15e0*/  IMAD.IADD R4, R4, 0x1, R3 ;  /* 0x0000000104047824 */ /* 0x000fe200078e0203 */
[----:B------:R-:W-:Y:S01]  /*15f0*/  LEA R11, R8, 0x80, 0x1 ;  /* 0x00000080080b7811 */ /* 0x000fe200078e08ff */
[----:B------:R-:W-:Y:S01]  /*1600*/  IMAD.IADD R2, R16, 0x1, -R2 ;  /* 0x0000000110027824 */ /* 0x000fe200078e0a02 */
[----:B------:R-:W-:Y:S01]  /*1610*/  LOP3.LUT R3, R7, 0x7ffffe00, R6, 0xf8, !PT ;  /* 0x7ffffe0007037812 */ /* 0x000fe200078ef806 */
[----:B------:R-:W-:Y:S01]  /*1620*/  IMAD.MOV.U32 R7, RZ, RZ, 0x40 ;  /* 0x00000040ff077424 */ /* 0x000fe200078e00ff */
[----:B------:R-:W-:Y:S01]  /*1630*/  SEL R6, R14, 0xffffffe0, !P1 ;  /* 0xffffffe00e067807 */ /* 0x000fe20004800000 */
[----:B------:R-:W-:Y:S01]  /*1640*/  IMAD R0, R13, 0x200, R12 ;  /* 0x000002000d007824 */ /* 0x000fe200078e020c */
[----:B------:R1:W-:Y:S01]  /*1650*/  STL [R1+0x3c], R5 ;  /* 0x00003c0501007387 */ /* 0x0003e20000100800 */
[----:B------:R-:W-:Y:S01]  /*1660*/  IMAD.SHL.U32 R8, R2, 0x2, RZ ;  /* 0x0000000202087824 */ /* 0x000fe200078e00ff */
[----:B------:R-:W-:Y:S01]  /*1670*/  LEA R191, R3, 0x100, 0x1 ;  /* 0x0000010003bf7811 */ /* 0x000fe200078e08ff */
[----:B------:R-:W-:Y:S01]  /*1680*/  IMAD R2, R10, 0x8, R15 ;  /* 0x000000080a027824 */ /* 0x000fe200078e020f */
[----:B------:R-:W-:Y:S01]  /*1690*/  LEA R188, R0, 0x8100, 0x1 ;  /* 0x0000810000bc7811 */ /* 0x000fe200078e08ff */
[----:B------:R-:W-:Y:S01]  /*16a0*/  IMAD.IADD R9, R11, 0x1, R6 ;  /* 0x000000010b097824 */ /* 0x000fe200078e0206 */
[----:B------:R2:W-:Y:S01]  /*16b0*/  STL [R1+0x48], R8 ;  /* 0x0000480801007387 */ /* 0x0005e20000100800 */
[----:B------:R-:W-:Y:S01]  /*16c0*/  SEL R0, R7, 0xffffffc0, !P0 ;  /* 0xffffffc007007807 */ /* 0x000fe20004000000 */
[--C-:B------:R-:W-:Y:S01]  /*16d0*/  IMAD R210, R210, 0x800, R191.reuse ;  /* 0x00000800d2d27824 */ /* 0x100fe200078e02bf */
[----:B------:R-:W-:Y:S01]  /*16e0*/  IADD3 R228, -R17, 0x70, RZ ;  /* 0x0000007011e47810 */ /* 0x000fe20007ffe1ff */
[----:B------:R-:W-:Y:S01]  /*16f0*/  STL [R1+0x70], R11 ;  /* 0x0000700b01007387 */ /* 0x000fe20000100800 */
[----:B------:R-:W-:-:S02]  /*1700*/  IMAD R196, R4, 0x2, R191 ;  /* 0x0000000204c47824 */ /* 0x000fc400078e02bf */
[----:B------:R-:W-:Y:S01]  /*1710*/  IMAD.IADD R192, R191, 0x1, R0 ;  /* 0x00000001bfc07824 */ /* 0x000fe200078e0200 */
[----:B------:R3:W-:Y:S01]  /*1720*/  STL [R1+0x94], R2 ;  /* 0x0000940201007387 */ /* 0x0007e20000100800 */
[----:B------:R-:W-:-:S03]  /*1730*/  IMAD.IADD R213, R0, 0x1, R210 ;  /* 0x0000000100d57824 */ /* 0x000fc600078e02d2 */
[----:B------:R-:W-:Y:S01]  /*1740*/  STL [R1+0x7c], R9 ;  /* 0x00007c0901007387 */ /* 0x000fe20000100800 */
[----:B-1----:R-:W-:-:S05]  /*1750*/  SEL R5, R7, 0xffffffc0, !P2 ;  /* 0xffffffc007057807 */ /* 0x002fca0005000000 */
[C---:B------:R-:W-:Y:S01]  /*1760*/  IMAD.IADD R7, R11.reuse, 0x1, R5 ;  /* 0x000000010b077824 */ /* 0x040fe200078e0205 */
[C---:B--2---:R-:W-:Y:S02]  /*1770*/  IADD3 R8, R11.reuse, -0x10, RZ ;  /* 0xfffffff00b087810 */ /* 0x044fe40007ffe0ff */
[----:B------:R-:W-:Y:S02]  /*1780*/  @P4 IADD3 R8, R11, 0x10, RZ ;  /* 0x000000100b084810 */ /* 0x000fe40007ffe0ff */
[----:B------:R1:W-:Y:S03]  /*1790*/  STL [R1+0x8c], R7 ;  /* 0x00008c0701007387 */ /* 0x0003e60000100800 */
[--C-:B------:R-:W-:Y:S01]  /*17a0*/  IMAD.IADD R3, R6, 0x1, R8.reuse ;  /* 0x0000000106037824 */ /* 0x100fe200078e0208 */
[----:B---3--:R-:W-:Y:S01]  /*17b0*/  SEL R2, R14, 0xffffffe0, !P3 ;  /* 0xffffffe00e027807 */ /* 0x008fe20005800000 */
[----:B------:R-:W-:Y:S01]  /*17c0*/  IMAD.IADD R6, R5, 0x1, R8 ;  /* 0x0000000105067824 */ /* 0x000fe200078e0208 */
[----:B------:R2:W-:Y:S02]  /*17d0*/  STL [R1+0x74], R8 ;  /* 0x0000740801007387 */ /* 0x0005e40000100800 */
[--C-:B------:R-:W-:Y:S01]  /*17e0*/  IADD3 R194, R0, R191, R2.reuse ;  /* 0x000000bf00c27210 */ /* 0x100fe20007ffe002 */
[----:B------:R-:W-:-:S02]  /*17f0*/  IMAD.IADD R193, R191, 0x1, R2 ;  /* 0x00000001bfc17824 */ /* 0x000fc400078e0202 */
[----:B------:R-:W-:Y:S02]  /*1800*/  IMAD.IADD R211, R2, 0x1, R210 ;  /* 0x0000000102d37824 */ /* 0x000fe400078e02d2 */
[----:B------:R-:W-:Y:S02]  /*1810*/  IMAD.IADD R2, R3, 0x1, R5 ;  /* 0x0000000103027824 */ /* 0x000fe400078e0205 */
[----:B------:R-:W-:Y:S02]  /*1820*/  IMAD.IADD R212, R0, 0x1, R211 ;  /* 0x0000000100d47824 */ /* 0x000fe400078e02d3 */
[----:B-1----:R-:W-:-:S05]  /*1830*/  IMAD.IADD R7, R9, 0x1, R5 ;  /* 0x0000000109077824 */ /* 0x002fca00078e0205 */
[----:B------:R2:W-:Y:S04]  /*1840*/  STL [R1+0x88], R7 ;  /* 0x0000880701007387 */ /* 0x0005e80000100800 */
[----:B------:R2:W-:Y:S04]  /*1850*/  STL [R1+0x84], R6 ;  /* 0x0000840601007387 */ /* 0x0005e80000100800 */
[----:B------:R2:W-:Y:S04]  /*1860*/  STL [R1+0x78], R3 ;  /* 0x0000780301007387 */ /* 0x0005e80000100800 */
[----:B------:R2:W-:Y:S02]  /*1870*/  STL [R1+0x80], R2 ;  /* 0x0000800201007387 */ /* 0x0005e40000100800 */
.L_x_1091:
[----:B------:R-:W3:Y:S01]  /*1880*/  LDL R0, [R1+0x5c] ;  /* 0x00005c0001007983 */ /* 0x000ee20000100800 */
[----:B------:R-:W-:Y:S01]  /*1890*/  IMAD.MOV.U32 R12, RZ, RZ, 0x4 ;  /* 0x00000004ff0c7424 */ /* 0x000fe200078e00ff */
[----:B------:R-:W-:-:S02]  /*18a0*/  ISETP.NE.U32.AND P0, PT, RZ, c[0x0][0x370], PT ;  /* 0x0000dc00ff007a0c */ /* 0x000fc40003f05070 */
[----:B------:R-:W-:Y:S01]  /*18b0*/  ISETP.NE.U32.AND P3, PT, RZ, c[0x0][0x360], PT ;  /* 0x0000d800ff007a0c */ /* 0x000fe20003f65070 */
[----:B------:R-:W4:Y:S01]  /*18c0*/  LDL R10, [R1+0x58] ;  /* 0x00005800010a7983 */ /* 0x000f220000100800 */
[----:B------:R-:W-:Y:S01]  /*18d0*/  ISETP.NE.AND.EX P1, PT, RZ, c[0x0][0x374], PT, P0 ;  /* 0x0000dd00ff007a0c */ /* 0x000fe20003f25300 */
[----:B--23--:R-:W-:-:S05]  /*18e0*/  IMAD.WIDE R2, R0, R12, c[0x0][0x588] ;  /* 0x0001620000027625 */ /* 0x00cfca00078e020c */
[----:B------:R-:W2:Y:S01]  /*18f0*/  LDG.E R17, [R2.64] ;  /* 0x0000000602117981 */ /* 0x000ea2000c1e1900 */
[----:B------:R-:W-:Y:S01]  /*1900*/  ISETP.NE.AND.EX P3, PT, RZ, c[0x0][0x364], PT, P3 ;  /* 0x0000d900ff007a0c */ /* 0x000fe20003f65330 */
[----:B------:R-:W-:Y:S01]  /*1910*/  CS2R R8, SRZ ;  /* 0x0000000000087805 */ /* 0x000fe2000001ff00 */
[----:B------:R-:W-:Y:S02]  /*1920*/  ISETP.NE.U32.AND P4, PT, RZ, c[0x0][0x348], PT ;  /* 0x0000d200ff007a0c */ /* 0x000fe40003f85070 */
        /* <DEDUP_REMOVED lines=8> */
[C---:B------:R-:W-:Y:S02]  /*19b0*/  @P3 LEA R6, P0, R17.reuse, c[0x0][0x360], 0x2 ;  /* 0x0000d80011063a11 */ /* 0x040fe400078010ff */
[C---:B------:R-:W-:Y:S01]  /*19c0*/  LEA R4, P2, R17.reuse, c[0x0][0x348], 0x2 ;  /* 0x0000d20011047a11 */ /* 0x040fe200078410ff */
[----:B------:R2:W5:Y:S01]  /*19d0*/  @P1 LDG.E R8, [R2.64] ;  /* 0x0000000602081981 */ /* 0x000562000c1e1900 */
[C-C-:B------:R-:W-:Y:S02]  /*19e0*/  @P3 LEA.HI.X R7, R17.reuse, c[0x0][0x364], R13.reuse, 0x2, P0 ;  /* 0x0000d90011073a11 */ /* 0x140fe400000f140d */
[----:B------:R-:W-:-:S03]  /*19f0*/  LEA.HI.X R5, R17, c[0x0][0x34c], R13, 0x2, P2 ;  /* 0x0000d30011057a11 */ /* 0x000fc600010f140d */
[----:B------:R-:W3:Y:S04]  /*1a00*/  @P3 LDG.E R0, [R6.64] ;  /* 0x0000000606003981 */ /* 0x000ee8000c1e1900 */
[----:B------:R1:W5:Y:S01]  /*1a10*/  @P4 LDG.E R11, [R4.64] ;  /* 0x00000006040b4981 */ /* 0x000362000c1e1900 */
[----:B--2---:R-:W-:-:S04]  /*1a20*/  LEA R2, P1, R17, c[0x0][0x350], 0x2 ;  /* 0x0000d40011027a11 */ /* 0x004fc800078210ff */
[----:B------:R-:W-:-:S05]  /*1a30*/  LEA.HI.X R3, R17, c[0x0][0x354], R13, 0x2, P1 ;  /* 0x0000d50011037a11 */ /* 0x000fca00008f140d */
[----:B------:R1:W5:Y:S01]  /*1a40*/  @P6 LDG.E R9, [R2.64] ;  /* 0x0000000602096981 */ /* 0x000362000c1e1900 */
[----:B----4-:R-:W-:-:S05]  /*1a50*/  LOP3.LUT R26, R10, 0xffff, RZ, 0xc0, !PT ;  /* 0x0000ffff0a1a7812 */ /* 0x010fca00078ec0ff */
[----:B------:R1:W-:Y:S01]  /*1a60*/  STL [R1+0x64], R26 ;  /* 0x0000641a01007387 */ /* 0x0003e20000100800 */
[----:B------:R-:W-:Y:S03]  /*1a70*/  YIELD ;  /* 0x0000000000007946 */ /* 0x000fe60003800000 */
[----:B---3--:R1:W-:Y:S01]  /*1a80*/  @P3 STL [R1+0x2c], R0 ;  /* 0x00002c0001003387 */ /* 0x0083e20000100800 */
        /* <DEDUP_REMOVED lines=8> */
.L_x_1011:
[----:B------:R-:W-:-:S04]  /*1b10*/  ISETP.NE.U32.AND P0, PT, RZ, c[0x0][0x368], PT ;  /* 0x0000da00ff007a0c */ /* 0x000fc80003f05070 */
[----:B------:R-:W-:-:S13]  /*1b20*/  ISETP.NE.AND.EX P0, PT, RZ, c[0x0][0x36c], PT, P0 ;  /* 0x0000db00ff007a0c */ /* 0x000fda0003f05300 */
[----:B------:R-:W-:Y:S05]  /*1b30*/  @!P0 BRA `(.L_x_1012) ;  /* 0x0000004000008947 */ /* 0x000fea0003800000 */
[----:B-1----:R-:W-:-:S04]  /*1b40*/  LEA R2, P0, R17, c[0x0][0x368], 0x2 ;  /* 0x0000da0011027a11 */ /* 0x002fc800078010ff */
[----:B------:R-:W-:-:S05]  /*1b50*/  LEA.HI.X R3, R17, c[0x0][0x36c], R13, 0x2, P0 ;  /* 0x0000db0011037a11 */ /* 0x000fca00000f140d */
[----:B------:R1:W5:Y:S01]  /*1b60*/  LDG.E R0, [R2.64] ;  /* 0x0000000602007981 */ /* 0x000362000c1e1900 */
[----:B------:R-:W-:Y:S05]  /*1b70*/  BRA `(.L_x_1013) ;  /* 0x0000005000007947 */ /* 0x000fea0003800000 */
.L_x_1012:
[----:B-1----:R-:W-:Y:S01]  /*1b80*/  MOV R0, c[0x0][0x1d0] ;  /* 0x0000740000007a02 */ /* 0x002fe20000000f00 */
[----:B------:R-:W-:Y:S05]  /*1b90*/  @!P6 BRA `(.L_x_1013) ;  /* 0x000000300000e947 */ /* 0x000fea0003800000 */
[----:B------:R-:W2:Y:S04]  /*1ba0*/  LDG.E R4, [R2.64] ;  /* 0x0000000602047981 */ /* 0x000ea8000c1e1900 */
[----:B------:R-:W2:Y:S02]  /*1bb0*/  LDG.E R0, [R2.64+0x4] ;  /* 0x0000040602007981 */ /* 0x000ea4000c1e1900 */
[----:B--2---:R-:W-:Y:S02]  /*1bc0*/  IADD3 R0, -R4, R0, RZ ;  /* 0x0000000004007210 */ /* 0x004fe40007ffe1ff */
.L_x_1013:
[----:B------:R-:W2:Y:S04]  /*1bd0*/  LDL R5, [R1+0x2c] ;  /* 0x00002c0001057983 */ /* 0x000ea80000100800 */
[----:B-1----:R-:W3:Y:S04]  /*1be0*/  LDL.LU R2, [R1+0x54] ;  /* 0x0000540001027983 */ /* 0x002ee80000300800 */
[----:B------:R-:W4:Y:S01]  /*1bf0*/  LDL.LU R3, [R1+0x90] ;  /* 0x0000900001037983 */ /* 0x000f220000300800 */
[----:B------:R-:W-:Y:S01]  /*1c00*/  IMAD.MOV.U32 R143, RZ, RZ, c[0x0][0x2c4] ;  /* 0x0000b100ff8f7624 */ /* 0x000fe200078e00ff */
[----:B------:R-:W-:Y:S01]  /*1c10*/  BSSY B0, `(.L_x_1014) ;  /* 0x0000043000007945 */ /* 0x000fe20003800000 */
[----:B-----5:R-:W-:-:S02]  /*1c20*/  IMAD.IADD R153, R0, 0x1, -R8 ;  /* 0x0000000100997824 */ /* 0x020fc400078e0a08 */
[----:B------:R-:W-:Y:S01]  /*1c30*/  IMAD.MOV.U32 R4, RZ, RZ, RZ ;  /* 0x000000ffff047224 */ /* 0x000fe200078e00ff */
[----:B------:R-:W-:Y:S01]  /*1c40*/  ISETP.NE.AND P3, PT, R143, 0x1, PT ;  /* 0x000000018f00780c */ /* 0x000fe20003f65270 */
[----:B------:R-:W-:Y:S02]  /*1c50*/  IMAD.IADD R16, R9, 0x1, R8 ;  /* 0x0000000109107824 */ /* 0x000fe400078e0208 */
[----:B--2---:R-:W-:Y:S01]  /*1c60*/  IMAD.MOV.U32 R151, RZ, RZ, R5 ;  /* 0x000000ffff977224 */ /* 0x004fe200078e0005 */
[----:B------:R-:W-:Y:S01]  /*1c70*/  IADD3 R5, R153, 0x6f, RZ ;  /* 0x0000006f99057810 */ /* 0x000fe20007ffe0ff */
[----:B---3--:R-:W-:Y:S01]  /*1c80*/  IMAD.SHL.U32 R142, R2, 0x80, RZ ;  /* 0x00000080028e7824 */ /* 0x008fe200078e00ff */
[----:B----4-:R-:W-:-:S04]  /*1c90*/  LOP3.LUT R3, R3, 0xfffffffd, RZ, 0xc0, !PT ;  /* 0xfffffffd03037812 */ /* 0x010fc800078ec0ff */
[----:B------:R-:W-:Y:S01]  /*1ca0*/  STL [R1+0x68], R142 ;  /* 0x0000688e01007387 */ /* 0x000fe20000100800 */
[----:B------:R-:W-:Y:S02]  /*1cb0*/  IADD3 R2, R142, 0x7f, RZ ;  /* 0x0000007f8e027810 */ /* 0x000fe40007ffe0ff */
[----:B------:R-:W-:Y:S01]  /*1cc0*/  @P3 LOP3.LUT R3, R3, 0x2, RZ, 0xfc, !PT ;  /* 0x0000000203033812 */ /* 0x000fe200078efcff */
[----:B------:R-:W-:Y:S02]  /*1cd0*/  STL [R1+0x54], R153 ;  /* 0x0000549901007387 */ /* 0x000fe40000100800 */
[----:B------:R-:W-:Y:S02]  /*1ce0*/  @P3 IMAD.HI.U32 R0, R2, c[0x0][0x2c8], RZ ;  /* 0x0000b20002003a27 */ /* 0x000fe400078e00ff */
[----:B------:R1:W-:Y:S03]  /*1cf0*/  STL [R1+0x90], R3 ;  /* 0x0000900301007387 */ /* 0x0003e60000100800 */
[----:B------:R-:W-:Y:S01]  /*1d00*/  @P3 SHF.R.U32.HI R2, RZ, c[0x0][0x2cc], R0 ;  /* 0x0000b300ff023a19 */ /* 0x000fe20000011600 */
[----:B------:R-:W-:-:S05]  /*1d10*/  IMAD.HI R0, R5, -0x6db6db6d, R4 ;  /* 0x9249249305007827 */ /* 0x000fca00078e0204 */
[----:B------:R-:W-:-:S04]  /*1d20*/  SHF.R.U32.HI R4, RZ, 0x1f, R0 ;  /* 0x0000001fff047819 */ /* 0x000fc80000011600 */
[----:B------:R-:W-:Y:S02]  /*1d30*/  LEA.HI.SX32 R4, R0, R4, 0x1a ;  /* 0x0000000400047211 */ /* 0x000fe400078fd2ff */
[----:B------:R-:W-:-:S04]  /*1d40*/  LOP3.LUT R0, R10, 0xff000000, RZ, 0xc0, !PT ;  /* 0xff0000000a007812 */ /* 0x000fc800078ec0ff */
[----:B------:R-:W-:Y:S02]  /*1d50*/  SHF.R.U32.HI R0, RZ, 0x8, R0 ;  /* 0x00000008ff007819 */ /* 0x000fe40000011600 */
[----:B-1----:R-:W-:-:S05]  /*1d60*/  IADD3 R3, R153, 0x70, -R151 ;  /* 0x0000007099037810 */ /* 0x002fca0007ffe897 */
[----:B------:R-:W-:Y:S02]  /*1d70*/  IMAD.IADD R3, R3, 0x1, R2 ;  /* 0x0000000103037824 */ /* 0x000fe400078e0202 */
[----:B------:R-:W-:-:S04]  /*1d80*/  IMAD.MOV.U32 R2, RZ, RZ, RZ ;  /* 0x000000ffff027224 */ /* 0x000fc800078e00ff */
[----:B------:R-:W-:-:S05]  /*1d90*/  IMAD.HI R2, R3, -0x6db6db6d, R2 ;  /* 0x9249249303027827 */ /* 0x000fca00078e0202 */
[----:B------:R-:W-:-:S04]  /*1da0*/  SHF.R.U32.HI R3, RZ, 0x1f, R2 ;  /* 0x0000001fff037819 */ /* 0x000fc80000011602 */
[----:B------:R-:W-:Y:S02]  /*1db0*/  LEA.HI.SX32 R2, R2, R3, 0x1a ;  /* 0x0000000302027211 */ /* 0x000fe400078fd2ff */
[----:B------:R-:W-:Y:S02]  /*1dc0*/  LOP3.LUT R3, R10, 0xff0000, RZ, 0xc0, !PT ;  /* 0x00ff00000a037812 */ /* 0x000fe400078ec0ff */
[----:B------:R-:W-:Y:S01]  /*1dd0*/  IMNMX R6, R4, R2, PT ;  /* 0x0000000204067217 */ /* 0x000fe20003800200 */
[----:B------:R-:W-:Y:S01]  /*1de0*/  IMAD.MOV.U32 R2, RZ, RZ, RZ ;  /* 0x000000ffff027224 */ /* 0x000fe200078e00ff */
[----:B------:R-:W-:Y:S02]  /*1df0*/  LEA.HI R3, R3, R0, RZ, 0x10 ;  /* 0x0000000003037211 */ /* 0x000fe400078f80ff */
[----:B------:R-:W-:Y:S02]  /*1e00*/  ISETP.GE.AND P0, PT, R6, 0x1, PT ;  /* 0x000000010600780c */ /* 0x000fe40003f06270 */
[----:B------:R-:W-:-:S02]  /*1e10*/  LOP3.LUT R14, R3, 0xff, RZ, 0xc0, !PT ;  /* 0x000000ff030e7812 */ /* 0x000fc400078ec0ff */
        /* <DEDUP_REMOVED lines=34> */
.L_x_1015:
[----:B------:R-:W-:Y:S05]  /*2040*/  BSYNC B0 ;  /* 0x0000000000007941 */ /* 0x000fea0003800000 */
.L_x_1014:
[----:B------:R-:W-:Y:S01]  /*2050*/  IMAD R148, R14, R2, RZ ;  /* 0x000000020e947224 */ /* 0x000fe200078e02ff */
[----:B------:R-:W-:Y:S01]  /*2060*/  PRMT R0, RZ, 0x7610, R0 ;  /* 0x00007610ff007816 */ /* 0x000fe20000000000 */
[----:B------:R-:W-:Y:S01]  /*2070*/  IMAD.MOV.U32 R20, RZ, RZ, RZ ;  /* 0x000000ffff147224 */ /* 0x000fe200078e00ff */
[----:B------:R-:W-:Y:S01]  /*2080*/  MOV R15, RZ ;  /* 0x000000ff000f7202 */ /* 0x000fe20000000f00 */
        /* <DEDUP_REMOVED lines=37> */
[----:B--2---:R-:W2:Y:S01]  /*22e0*/  LDL.64 R8, [R1+0x40] ;  /* 0x0000400001087983 */ /* 0x004ea20000100a00 */
[----:B------:R-:W-:-:S03]  /*22f0*/  ISETP.NE.U32.AND P2, PT, RZ, c[0x0][0x340], PT ;  /* 0x0000d000ff007a0c */ /* 0x000fc60003f45070 */
[----:B------:R3:W2:Y:S01]  /*2300*/  LDL.64 R28, [R1+0x40] ;  /* 0x00004000011c7983 */ /* 0x0006a20000100a00 */
[----:B------:R-:W-:-:S03]  /*2310*/  ISETP.NE.AND.EX P2, PT, RZ, c[0x0][0x344], PT, P2 ;  /* 0x0000d100ff007a0c */ /* 0x000fc60003f45320 */
[----:B------:R-:W4:Y:S04]  /*2320*/  LDL R27, [R1+0x3c] ;  /* 0x00003c00011b7983 */ /* 0x000f280000100800 */
[----:B------:R-:W5:Y:S06]  /*2330*/  S2R R4, SR_TID.X ;  /* 0x0000000000047919 */ /* 0x000f6c0000002100 */
[----:B------:R-:W-:-:S05]  /*2340*/  @P2 IMAD.WIDE R2, R17, R12, c[0x0][0x340] ;  /* 0x0000d00011022625 */ /* 0x000fca00078e020c */
[----:B-1----:R1:W3:Y:S01]  /*2350*/  @P2 LDG.E R14, [R2.64] ;  /* 0x00000006020e2981 */ /* 0x0022e2000c1e1900 */
[----:B------:R-:W-:Y:S02]  /*2360*/  SHF.R.S32.HI R0, RZ, 0x1f, R11 ;  /* 0x0000001fff007819 */ /* 0x000fe4000001140b */
[--C-:B-----5:R-:W-:Y:S02]  /*2370*/  SHF.R.S32.HI R106, RZ, 0x1f, R4.reuse ;  /* 0x0000001fff6a7819 */ /* 0x120fe40000011404 */
[----:B------:R-:W-:Y:S02]  /*2380*/  SHF.R.S32.HI R25, RZ, 0x1f, R4 ;  /* 0x0000001fff197819 */ /* 0x000fe40000011404 */
[-C--:B------:R-:W-:Y:S02]  /*2390*/  LEA.HI R106, R106, R4.reuse, RZ, 0x3 ;  /* 0x000000046a6a7211 */ /* 0x080fe400078f18ff */
[----:B------:R-:W-:Y:S02]  /*23a0*/  LEA.HI R25, R25, R4, RZ, 0x3 ;  /* 0x0000000419197211 */ /* 0x000fe400078f18ff */
[----:B------:R-:W-:Y:S01]  /*23b0*/  LOP3.LUT R106, R106, 0xfffffff8, RZ, 0xc0, !PT ;  /* 0xfffffff86a6a7812 */ /* 0x000fe200078ec0ff */
[----:B------:R-:W-:Y:S01]  /*23c0*/  IMAD R0, R0, c[0x0][0x178], RZ ;  /* 0x00005e0000007a24 */ /* 0x000fe200078e02ff */
[----:B------:R-:W-:-:S03]  /*23d0*/  SHF.R.S32.HI R25, RZ, 0x3, R25 ;  /* 0x00000003ff197819 */ /* 0x000fc60000011419 */
[----:B------:R-:W-:Y:S02]  /*23e0*/  IMAD.IADD R106, R4, 0x1, -R106 ;  /* 0x00000001046a7824 */ /* 0x000fe400078e0a6a */
[----:B-1----:R-:W-:-:S04]  /*23f0*/  IMAD.WIDE.U32 R2, R11, c[0x0][0x178], RZ ;  /* 0x00005e000b027a25 */ /* 0x002fc800078e00ff */
[----:B------:R-:W-:Y:S02]  /*2400*/  IMAD R0, R11, c[0x0][0x17c], R0 ;  /* 0x00005f000b007a24 */ /* 0x000fe400078e0200 */
[----:B------:R-:W-:-:S03]  /*2410*/  IMAD R5, R106, 0x20, R25 ;  /* 0x000000206a057824 */ /* 0x000fc600078e0219 */
[----:B------:R-:W-:Y:S01]  /*2420*/  IADD3 R3, R3, R0, RZ ;  /* 0x0000000003037210 */ /* 0x000fe20007ffe0ff */
[----:B------:R-:W-:Y:S01]  /*2430*/  IMAD.IADD R5, R142, 0x1, R5 ;  /* 0x000000018e057824 */ /* 0x000fe200078e0205 */
[----:B------:R-:W-:-:S03]  /*2440*/  SEL R6, R13, RZ, !P4 ;  /* 0x000000ff0d067207 */ /* 0x000fc60006000000 */
[----:B------:R-:W-:Y:S01]  /*2450*/  IMAD.WIDE.U32 R2, R26, c[0x0][0x1b8], R2 ;  /* 0x00006e001a027a25 */ /* 0x000fe200078e0002 */
[----:B------:R-:W-:-:S03]  /*2460*/  SEL R4, R17, RZ, !P4 ;  /* 0x000000ff11047207 */ /* 0x000fc60006000000 */
[----:B------:R-:W-:-:S04]  /*2470*/  @P3 IMAD.HI.U32 R7, R5, c[0x0][0x2c8], RZ ;  /* 0x0000b20005073a27 */ /* 0x000fc800078e00ff */
[----:B------:R-:W-:Y:S01]  /*2480*/  IMAD.MOV.U32 R0, RZ, RZ, R5 ;  /* 0x000000ffff007224 */ /* 0x000fe200078e0005 */
[----:B------:R-:W-:Y:S01]  /*2490*/  @P3 SHF.R.U32.HI R0, RZ, c[0x0][0x2cc], R7 ;  /* 0x0000b300ff003a19 */ /* 0x000fe20000011607 */
[----:B------:R-:W-:Y:S02]  /*24a0*/  IMAD R3, R26, c[0x0][0x1bc], R3 ;  /* 0x00006f001a037a24 */ /* 0x000fe400078e0203 */
[----:B------:R-:W-:Y:S02]  /*24b0*/  IMAD R6, R6, c[0x0][0x1c0], RZ ;  /* 0x0000700006067a24 */ /* 0x000fe400078e02ff */
[----:B------:R-:W-:Y:S01]  /*24c0*/  IMAD.WIDE.U32 R2, R4, c[0x0][0x1c0], R2 ;  /* 0x0000700004027a25 */ /* 0x000fe200078e0002 */
[----:B------:R-:W-:-:S03]  /*24d0*/  SHF.R.S32.HI R7, RZ, 0x1f, R0 ;  /* 0x0000001fff077819 */ /* 0x000fc60000011400 */
[----:B------:R-:W-:Y:S01]  /*24e0*/  IMAD R6, R4, c[0x0][0x1c4], R6 ;  /* 0x0000710004067a24 */ /* 0x000fe200078e0206 */
[----:B------:R-:W-:-:S05]  /*24f0*/  IADD3 R4, -R0, RZ, RZ ;  /* 0x000000ff00047210 */ /* 0x000fca0007ffe1ff */
        /* <DEDUP_REMOVED lines=9> */
[----:B------:R-:W-:Y:S01]  /*2590*/  IMAD.WIDE.U32 R4, R4, c[0x0][0x1a8], R2 ;  /* 0x00006a0004047a25 */ /* 0x000fe200078e0002 */
[----:B------:R-:W-:Y:S01]  /*25a0*/  WARPSYNC 0xffffffff ;  /* 0xffffffff00007948 */ /* 0x000fe20003800000 */
[----:B------:R-:W-:Y:S03]  /*25b0*/  BAR.SYNC.DEFER_BLOCKING 0x0 ;  /* 0x0000000000007b1d */ /* 0x000fe60000010000 */
[----:B------:R-:W-:-:S02]  /*25c0*/  IADD3 R0, R5, R0, RZ ;  /* 0x0000000005007210 */ /* 0x000fc40007ffe0ff */
[C---:B------:R-:W-:Y:S01]  /*25d0*/  LEA R2, P0, R4.reuse, c[0x0][0x160], 0x1 ;  /* 0x0000580004027a11 */ /* 0x040fe200078008ff */
[----:B------:R-:W-:Y:S02]  /*25e0*/  IMAD R11, R151, c[0x0][0x2c4], RZ ;  /* 0x0000b100970b7a24 */ /* 0x000fe400078e02ff */
[----:B------:R-:W-:Y:S01]  /*25f0*/  IMAD.MOV.U32 R23, RZ, RZ, 0x70 ;  /* 0x00000070ff177424 */ /* 0x000fe200078e00ff */
[----:B------:R-:W-:Y:S01]  /*2600*/  LEA.HI.X R0, R4, c[0x0][0x164], R0, 0x1, P0 ;  /* 0x0000590004007a11 */ /* 0x000fe200000f0c00 */
[----:B------:R-:W-:Y:S01]  /*2610*/  IMAD.IADD R3, R25, 0x1, R142 ;  /* 0x0000000119037824 */ /* 0x000fe200078e028e */
[----:B------:R-:W1:Y:S01]  /*2620*/  SHFL.IDX PT, R4, R2, RZ, 0x181f ;  /* 0x00181fff02047589 */ /* 0x000e6200000e0000 */
[----:B------:R-:W-:Y:S01]  /*2630*/  IADD3 R141, R152, -0x1, RZ ;  /* 0xffffffff988d7810 */ /* 0x000fe20007ffe0ff */
[----:B------:R-:W-:Y:S01]  /*2640*/  IMAD.MOV.U32 R76, RZ, RZ, 0x40 ;  /* 0x00000040ff4c7424 */ /* 0x000fe200078e00ff */
[----:B------:R-:W-:Y:S01]  /*2650*/  ULDC.64 UR4, c[0x0][0x208] ;  /* 0x0000820000047ab9 */ /* 0x000fe20000000a00 */
[----:B------:R-:W5:Y:S01]  /*2660*/  SHFL.IDX PT, R5, R0, RZ, 0x181f ;  /* 0x00181fff00057589 */ /* 0x000f6200000e0000 */
[----:B------:R-:W-:-:S03]  /*2670*/  ISETP.GE.AND P0, PT, R3, R11, PT ;  /* 0x0000000b0300720c */ /* 0x000fc60003f06270 */
[----:B------:R-:W1:Y:S04]  /*2680*/  SHFL.IDX PT, R10, R2, 0x1, 0x181f ;  /* 0x00381f00020a7f89 */ /* 0x000e6800000e0000 */
[----:B------:R-:W-:Y:S04]  /*2690*/  SHFL.IDX PT, R12, R2, 0x2, 0x181f ;  /* 0x00581f00020c7f89 */ /* 0x000fe800000e0000 */
[----:B------:R-:W-:Y:S01]  /*26a0*/  SHFL.IDX PT, R18, R0, 0x2, 0x181f ;  /* 0x00581f0000127f89 */ /* 0x000fe200000e0000 */
[----:B------:R-:W-:Y:S01]  /*26b0*/  IADD3 R15, R3, 0x60, RZ ;  /* 0x00000060030f7810 */ /* 0x000fe20007ffe0ff */
[----:B------:R-:W-:-:S05]  /*26c0*/  IMAD R23, R152, -0x70, R23 ;  /* 0xffffff9098177824 */ /* 0x000fca00078e0217 */
[----:B------:R-:W-:Y:S02]  /*26d0*/  IADD3 R140, R153, R23, RZ ;  /* 0x00000017998c7210 */ /* 0x000fe40007ffe0ff */
[----:B------:R-:W-:Y:S01]  /*26e0*/  SHF.R.S32.HI R24, RZ, 0x1f, R141 ;  /* 0x0000001fff187819 */ /* 0x000fe2000001148d */
[----:B--2---:R-:W-:-:S05]  /*26f0*/  IMAD.MOV.U32 R28, RZ, RZ, R8 ;  /* 0x000000ffff1c7224 */ /* 0x004fca00078e0008 */
[C---:B------:R-:W-:Y:S02]  /*2700*/  ISETP.GE.AND P5, PT, R28.reuse, c[0x0][0x198], PT ;  /* 0x000066001c007a0c */ /* 0x040fe40003fa6270 */
[----:B------:R-:W-:Y:S02]  /*2710*/  SHF.R.S32.HI R29, RZ, 0x1f, R28 ;  /* 0x0000001fff1d7819 */ /* 0x000fe4000001141c */
[C---:B-1----:R-:W-:Y:S02]  /*2720*/  @!P0 LEA R6, P1, R28.reuse, R4, 0x1 ;  /* 0x000000041c068211 */ /* 0x042fe400078208ff */
[----:B----4-:R-:W-:Y:S02]  /*2730*/  ISETP.GE.AND P3, PT, R27, c[0x0][0x198], PT ;  /* 0x000066001b007a0c */ /* 0x010fe40003f66270 */
[----:B-----5:R-:W-:Y:S02]  /*2740*/  @!P0 LEA.HI.X R7, R28, R5, R29, 0x1, P1 ;  /* 0x000000051c078211 */ /* 0x020fe400008f0c1d */
[----:B------:R-:W-:-:S02]  /*2750*/  SHF.R.S32.HI R19, RZ, 0x1f, R27 ;  /* 0x0000001fff137819 */ /* 0x000fc4000001141b */
[----:B------:R-:W-:Y:S01]  /*2760*/  @!P0 LEA R4, P1, R27, R4, 0x1 ;  /* 0x000000041b048211 */ /* 0x000fe200078208ff */
[----:B------:R1:W-:Y:S01]  /*2770*/  @!P0 LDGSTS.E.BYPASS.LTC128B.128 [R214+0x100], [R6.64], !P5 ;  /* 0x0010000006d68fae */ /* 0x0003e2000e901d46 */
[----:B------:R-:W-:Y:S02]  /*2780*/  IADD3 R8, R3, 0x20, RZ ;  /* 0x0000002003087810 */ /* 0x000fe40007ffe0ff */
[----:B------:R-:W-:Y:S02]  /*2790*/  @!P0 LEA.HI.X R5, R27, R5, R19, 0x1, P1 ;  /* 0x000000051b058211 */ /* 0x000fe400008f0c13 */
[----:B------:R-:W-:-:S03]  /*27a0*/  ISETP.GE.AND P1, PT, R8, R11, PT ;  /* 0x0000000b0800720c */ /* 0x000fc60003f26270 */
[----:B------:R2:W-:Y:S01]  /*27b0*/  @!P0 LDGSTS.E.BYPASS.LTC128B.128 [R214+0x4100], [R4.64], !P3 ;  /* 0x0410000004d68fae */ /* 0x0005e2000d901d46 */
[----:B------:R-:W-:-:S03]  /*27c0*/  IADD3 R8, R3, 0x40, RZ ;  /* 0x0000004003087810 */ /* 0x000fc60007ffe0ff */
[----:B-1----:R-:W1:Y:S01]  /*27d0*/  SHFL.IDX PT, R7, R0, 0x1, 0x181f ;  /* 0x00381f0000077f89 */ /* 0x002e6200000e0000 */
[----:B------:R-:W-:Y:S02]  /*27e0*/  SHF.R.S32.HI R6, RZ, 0x1f, R16 ;  /* 0x0000001fff067819 */ /* 0x000fe40000011410 */
[C---:B--2---:R-:W-:Y:S02]  /*27f0*/  IADD3 R4, P0, R25.reuse, R16, RZ ;  /* 0x0000001019047210 */ /* 0x044fe40007f1e0ff */
[----:B---3--:R-:W-:Y:S02]  /*2800*/  @P2 SHF.R.S32.HI R5, RZ, 0x1f, R14 ;  /* 0x0000001fff052819 */ /* 0x008fe4000001140e */
[----:B------:R-:W-:Y:S02]  /*2810*/  @!P2 MOV R5, R13 ;  /* 0x0000000d0005a202 */ /* 0x000fe40000000f00 */
[----:B------:R-:W-:Y:S01]  /*2820*/  LEA.HI.X.SX32 R6, R25, R6, 0x1, P0 ;  /* 0x0000000619067211 */ /* 0x000fe200000f0eff */
[----:B------:R2:W3:Y:S01]  /*2830*/  SHFL.IDX PT, R13, R2, 0x3, 0x181f ;  /* 0x00781f00020d7f89 */ /* 0x0004e200000e0000 */
[----:B------:R-:W-:-:S03]  /*2840*/  ISETP.GE.AND P0, PT, R8, R11, PT ;  /* 0x0000000b0800720c */ /* 0x000fc60003f06270 */
[----:B------:R-:W4:Y:S01]  /*2850*/  SHFL.IDX PT, R0, R0, 0x3, 0x181f ;  /* 0x00781f0000007f89 */ /* 0x000f2200000e0000 */
[----:B------:R-:W-:Y:S01]  /*2860*/  @!P2 IMAD.MOV.U32 R14, RZ, RZ, R17 ;  /* 0x000000ffff0ea224 */ /* 0x000fe200078e0011 */
[----:B------:R-:W-:Y:S01]  /*2870*/  @!P1 LEA R8, P2, R28, R10, 0x1 ;  /* 0x0000000a1c089211 */ /* 0x000fe200078408ff */
[----:B------:R-:W-:Y:S01]  /*2880*/  IMAD R9, R6, c[0x0][0x1e0], RZ ;  /* 0x0000780006097a24 */ /* 0x000fe200078e02ff */
[----:B------:R-:W-:Y:S02]  /*2890*/  SEL R20, R5, RZ, !P6 ;  /* 0x000000ff05147207 */ /* 0x000fe40007000000 */
[----:B------:R-:W-:Y:S01]  /*28a0*/  ISETP.GE.AND P3, PT, R15, R11, PT ;  /* 0x0000000b0f00720c */ /* 0x000fe20003f66270 */
[----:B------:R-:W-:Y:S01]  /*28b0*/  IMAD R5, R4, c[0x0][0x1e4], R9 ;  /* 0x0000790004057a24 */ /* 0x000fe200078e0209 */
[----:B------:R-:W-:Y:S01]  /*28c0*/  SEL R21, R14, RZ, !P6 ;  /* 0x000000ff0e157207 */ /* 0x000fe20007000000 */
[----:B------:R-:W-:Y:S01]  /*28d0*/  IMAD R6, R6, c[0x0][0x208], RZ ;  /* 0x0000820006067a24 */ /* 0x000fe200078e02ff */
[----:B-1----:R-:W-:-:S02]  /*28e0*/  @!P1 LEA.HI.X R9, R28, R7, R29, 0x1, P2 ;  /* 0x000000071c099211 */ /* 0x002fc400010f0c1d */
[----:B------:R-:W-:Y:S01]  /*28f0*/  @!P0 LEA R14, P2, R28, R12, 0x1 ;  /* 0x0000000c1c0e8211 */ /* 0x000fe200078408ff */
[C---:B------:R-:W-:Y:S01]  /*2900*/  IMAD R22, R4.reuse, c[0x0][0x20c], R6 ;  /* 0x0000830004167a24 */ /* 0x040fe200078e0206 */
[C---:B------:R-:W-:Y:S01]  /*2910*/  @!P1 LEA R10, P4, R27.reuse, R10, 0x1 ;  /* 0x0000000a1b0a9211 */ /* 0x040fe200078808ff */
[--C-:B------:R-:W-:Y:S01]  /*2920*/  IMAD.WIDE.U32 R16, R4, c[0x0][0x208], R28.reuse ;  /* 0x0000820004107a25 */ /* 0x100fe200078e001c */
[--C-:B------:R-:W-:Y:S01]  /*2930*/  @!P0 LEA.HI.X R15, R28, R18, R29.reuse, 0x1, P2 ;  /* 0x000000121c0f8211 */ /* 0x100fe200010f0c1d */
[----:B------:R1:W-:Y:S01]  /*2940*/  @!P1 LDGSTS.E.BYPASS.LTC128B.128 [R214+0x1100], [R8.64], !P5 ;  /* 0x0110000008d69fae */ /* 0x0003e2000e901d46 */
[C---:B------:R-:W-:Y:S01]  /*2950*/  @!P0 LEA R6, P2, R27.reuse, R12, 0x1 ;  /* 0x0000000c1b068211 */ /* 0x040fe200078408ff */
[----:B--2---:R-:W-:Y:S01]  /*2960*/  IMAD.WIDE.U32 R2, R4, c[0x0][0x1e0], R28 ;  /* 0x0000780004027a25 */ /* 0x004fe200078e001c */
[C-C-:B------:R-:W-:Y:S02]  /*2970*/  @!P1 LEA.HI.X R11, R27.reuse, R7, R19.reuse, 0x1, P4 ;  /* 0x000000071b0b9211 */ /* 0x140fe400020f0c13 */
[----:B------:R-:W-:-:S02]  /*2980*/  @!P0 LEA.HI.X R7, R27, R18, R19, 0x1, P2 ;  /* 0x000000121b078211 */ /* 0x000fc400010f0c13 */
[C---:B---3--:R-:W-:Y:S02]  /*2990*/  @!P3 LEA R4, P2, R28.reuse, R13, 0x1 ;  /* 0x0000000d1c04b211 */ /* 0x048fe400078408ff */
[----:B------:R-:W-:Y:S02]  /*29a0*/  ISETP.GE.AND P6, PT, R27, c[0x0][0x198], PT ;  /* 0x000066001b007a0c */ /* 0x000fe40003fc6270 */
[----:B------:R-:W-:Y:S02]  /*29b0*/  IADD3 R3, R3, R5, RZ ;  /* 0x0000000503037210 */ /* 0x000fe40007ffe0ff */
[----:B----4-:R-:W-:Y:S02]  /*29c0*/  @!P3 LEA.HI.X R5, R28, R0, R29, 0x1, P2 ;  /* 0x000000001c05b211 */ /* 0x010fe400010f0c1d */
[----:B------:R-:W-:Y:S01]  /*29d0*/  @!P3 LEA R12, P2, R27, R13, 0x1 ;  /* 0x0000000d1b0cb211 */ /* 0x000fe200078408ff */
[----:B------:R-:W-:-:S03]  /*29e0*/  IMAD.WIDE.U32 R2, R26, c[0x0][0x1e8], R2 ;  /* 0x00007a001a027a25 */ /* 0x000fc600078e0002 */
[C---:B------:R-:W-:Y:S02]  /*29f0*/  @!P3 LEA.HI.X R13, R27.reuse, R0, R19, 0x1, P2 ;  /* 0x000000001b0db211 */ /* 0x040fe400010f0c13 */
[----:B------:R-:W-:Y:S01]  /*2a00*/  IMNMX R0, R140, 0x70, PT ;  /* 0x000000708c007817 */ /* 0x000fe20003800200 */
[----:B------:R-:W-:Y:S01]  /*2a10*/  IMAD R3, R26, c[0x0][0x1ec], R3 ;  /* 0x00007b001a037a24 */ /* 0x000fe200078e0203 */
[----:B------:R2:W-:Y:S01]  /*2a20*/  @!P1 LDGSTS.E.BYPASS.LTC128B.128 [R214+0x5100], [R10.64], !P6 ;  /* 0x051000000ad69fae */ /* 0x0005e2000f101d46 */
[----:B------:R-:W-:Y:S01]  /*2a30*/  IMAD R18, R20, c[0x0][0x1f0], RZ ;  /* 0x00007c0014127a24 */ /* 0x000fe200078e02ff */
[----:B------:R-:W-:Y:S01]  /*2a40*/  ISETP.GE.AND P1, PT, R27, c[0x0][0x198], PT ;  /* 0x000066001b007a0c */ /* 0x000fe20003f26270 */
[----:B------:R-:W-:Y:S01]  /*2a50*/  IMAD.IADD R0, R0, 0x1, -R25 ;  /* 0x0000000100007824 */ /* 0x000fe200078e0a19 */
[----:B------:R3:W-:Y:S01]  /*2a60*/  @!P0 LDGSTS.E.BYPASS.LTC128B.128 [R214+0x2100], [R14.64], !P5 ;  /* 0x021000000ed68fae */ /* 0x0007e2000e901d46 */
[----:B------:R-:W-:Y:S02]  /*2a70*/  IMAD R19, R24, c[0x0][0x1e0], RZ ;  /* 0x0000780018137a24 */ /* 0x000fe400078e02ff */
[----:B------:R-:W-:-:S02]  /*2a80*/  IMAD R18, R21, c[0x0][0x1f4], R18 ;  /* 0x00007d0015127a24 */ /* 0x000fc400078e0212 */
[----:B------:R-:W-:Y:S01]  /*2a90*/  IMAD.WIDE.U32 R146, R21, c[0x0][0x1f0], R2 ;  /* 0x00007c0015927a25 */ /* 0x000fe200078e0002 */
[----:B------:R-:W-:-:S03]  /*2aa0*/  ISETP.GE.AND P4, PT, R0, 0x1, PT ;  /* 0x000000010000780c */ /* 0x000fc60003f86270 */
[----:B------:R-:W-:Y:S01]  /*2ab0*/  IMAD.WIDE.U32 R2, R141, c[0x0][0x1e0], RZ ;  /* 0x000078008d027a25 */ /* 0x000fe200078e00ff */
[----:B------:R-:W-:Y:S01]  /*2ac0*/  IADD3 R145, R147, R18, RZ ;  /* 0x0000001293917210 */ /* 0x000fe20007ffe0ff */
[----:B------:R4:W-:Y:S02]  /*2ad0*/  @!P0 LDGSTS.E.BYPASS.LTC128B.128 [R214+0x6100], [R6.64], !P1 ;  /* 0x0610000006d68fae */ /* 0x0009e4000c901d46 */
[----:B-1----:R-:W-:Y:S01]  /*2ae0*/  IMAD R8, R141, c[0x0][0x1e4], R19 ;  /* 0x000079008d087a24 */ /* 0x002fe200078e0213 */
[----:B------:R-:W-:Y:S01]  /*2af0*/  MOV R144, R146 ;  /* 0x0000009200907202 */ /* 0x000fe20000000f00 */
[----:B------:R1:W-:Y:S02]  /*2b00*/  @!P3 LDGSTS.E.BYPASS.LTC128B.128 [R214+0x3100], [R4.64], !P5 ;  /* 0x0310000004d6bfae */ /* 0x0003e4000e901d46 */
[----:B------:R-:W-:Y:S01]  /*2b10*/  IMAD.IADD R8, R3, 0x1, R8 ;  /* 0x0000000103087824 */ /* 0x000fe200078e0208 */
[----:B------:R-:W-:Y:S01]  /*2b20*/  ISETP.GE.AND P6, PT, R28, c[0x0][0x1d4], PT ;  /* 0x000075001c007a0c */ /* 0x000fe20003fc6270 */
[----:B------:R-:W-:Y:S01]  /*2b30*/  IMAD.WIDE.U32 R2, R2, 0x70, R144 ;  /* 0x0000007002027825 */ /* 0x000fe200078e0090 */
[----:B------:R-:W-:Y:S01]  /*2b40*/  ISETP.GE.AND P5, PT, R27, c[0x0][0x1d4], PT ;  /* 0x000075001b007a0c */ /* 0x000fe20003fa6270 */
[----:B------:R5:W-:Y:S02]  /*2b50*/  @!P3 LDGSTS.E.BYPASS.LTC128B.128 [R214+0x7100], [R12.64], !P1 ;  /* 0x071000000cd6bfae */ /* 0x000be4000c901d46 */
[----:B------:R-:W-:Y:S01]  /*2b60*/  IMAD R8, R8, 0x70, RZ ;  /* 0x0000007008087824 */ /* 0x000fe200078e02ff */
[----:B------:R-:W-:Y:S01]  /*2b70*/  ISETP.GE.AND P2, PT, R0, 0x21, PT ;  /* 0x000000210000780c */ /* 0x000fe20003f46270 */
[----:B------:R-:W0:Y:S01]  /*2b80*/  LDGDEPBAR ;  /* 0x00000000000079af */ /* 0x000e220000000000 */
[----:B--2---:R-:W-:-:S02]  /*2b90*/  MOV R10, 0x20 ;  /* 0x00000020000a7802 */ /* 0x004fc40000000f00 */
[----:B------:R-:W-:-:S03]  /*2ba0*/  IADD3 R3, R3, R8, RZ ;  /* 0x0000000803037210 */ /* 0x000fc60007ffe0ff */
[----:B------:R-:W-:Y:S01]  /*2bb0*/  IMAD.WIDE.U32 R8, R10, c[0x0][0x1e0], RZ ;  /* 0x000078000a087a25 */ /* 0x000fe200078e00ff */
[----:B----4-:R-:W-:-:S04]  /*2bc0*/  @P4 LEA R6, P0, R2, c[0x0][0x1c8], 0x1 ;  /* 0x0000720002064a11 */ /* 0x010fc800078008ff */
[----:B------:R-:W-:Y:S02]  /*2bd0*/  @P4 LEA.HI.X R7, R2, c[0x0][0x1cc], R3, 0x1, P0 ;  /* 0x0000730002074a11 */ /* 0x000fe400000f0c03 */
[C---:B------:R-:W-:Y:S02]  /*2be0*/  ISETP.GE.AND P1, PT, R0.reuse, 0x41, PT ;  /* 0x000000410000780c */ /* 0x040fe40003f26270 */
[----:B------:R-:W-:Y:S01]  /*2bf0*/  ISETP.GE.AND P0, PT, R0, 0x61, PT ;  /* 0x000000610000780c */ /* 0x000fe20003f06270 */
[----:B------:R2:W-:Y:S01]  /*2c00*/  @P4 LDGSTS.E.BYPASS.LTC128B.128 [R214+0x8100], [R6.64], !P6 ;  /* 0x0810000006d64fae */ /* 0x0005e2000f101d46 */
[----:B------:R-:W-:-:S03]  /*2c10*/  @P2 IADD3 R0, P3, R2, R8, RZ ;  /* 0x0000000802002210 */ /* 0x000fc60007f7e0ff */
[----:B------:R2:W-:Y:S01]  /*2c20*/  @P4 LDGSTS.E.BYPASS.LTC128B.128 [R214+0xb900], [R6.64+0x80], !P5 ;  /* 0x0b90008006d64fae */ /* 0x0005e2000e901d46 */
[----:B-1----:R-:W-:Y:S02]  /*2c30*/  IMAD.IADD R5, R17, 0x1, R22 ;  /* 0x0000000111057824 */ /* 0x002fe400078e0216 */
[----:B------:R-:W-:-:S04]  /*2c40*/  IMAD.MOV.U32 R4, RZ, RZ, R16 ;  /* 0x000000ffff047224 */ /* 0x000fc800078e0010 */
[----:B------:R-:W-:-:S04]  /*2c50*/  IMAD.WIDE.U32 R4, R26, c[0x0][0x210], R4 ;  /* 0x000084001a047a25 */ /* 0x000fc800078e0004 */
[----:B------:R-:W-:Y:S02]  /*2c60*/  IMAD R5, R26, c[0x0][0x214], R5 ;  /* 0x000085001a057a24 */ /* 0x000fe400078e0205 */
[----:B-----5:R-:W-:Y:S02]  /*2c70*/  IMAD R13, R76, c[0x0][0x1e4], RZ ;  /* 0x000079004c0d7a24 */ /* 0x020fe400078e02ff */
[----:B--2---:R-:W-:-:S05]  /*2c80*/  IMAD R6, R10, c[0x0][0x1e4], RZ ;  /* 0x000079000a067a24 */ /* 0x004fca00078e02ff */
[----:B------:R-:W-:Y:S01]  /*2c90*/  @P2 IADD3.X R6, R3, R9, R6, P3, !PT ;  /* 0x0000000903062210 */ /* 0x000fe20001ffe406 */
[----:B------:R-:W-:Y:S01]  /*2ca0*/  IMAD.WIDE.U32 R8, R76, c[0x0][0x1e0], RZ ;  /* 0x000078004c087a25 */ /* 0x000fe200078e00ff */
[----:B------:R-:W-:-:S04]  /*2cb0*/  @P2 LEA R10, P3, R0, c[0x0][0x1c8], 0x1 ;  /* 0x00007200000a2a11 */ /* 0x000fc800078608ff */
[----:B------:R-:W-:Y:S01]  /*2cc0*/  @P2 LEA.HI.X R11, R0, c[0x0][0x1cc], R6, 0x1, P3 ;  /* 0x00007300000b2a11 */ /* 0x000fe200018f0c06 */
[----:B------:R-:W-:Y:S01]  /*2cd0*/  IMAD R6, R20, c[0x0][0x218], RZ ;  /* 0x0000860014067a24 */ /* 0x000fe200078e02ff */
[----:B------:R-:W-:Y:S02]  /*2ce0*/  @P1 IADD3 R7, P3, R2, R8, RZ ;  /* 0x0000000802071210 */ /* 0x000fe40007f7e0ff */
[----:B------:R-:W-:Y:S01]  /*2cf0*/  @P0 MOV R0, 0x60 ;  /* 0x0000006000000802 */ /* 0x000fe20000000f00 */
[----:B------:R-:W-:Y:S01]  /*2d00*/  IMAD.WIDE.U32 R16, R21, c[0x0][0x218], R4 ;  /* 0x0000860015107a25 */ /* 0x000fe200078e0004 */
[----:B------:R-:W-:Y:S01]  /*2d10*/  @P1 IADD3.X R4, R3, R9, R13, P3, !PT ;  /* 0x0000000903041210 */ /* 0x000fe20001ffe40d */
[----:B------:R1:W-:Y:S02]  /*2d20*/  @P2 LDGSTS.E.BYPASS.LTC128B.128 [R214+0x9100], [R10.64], !P6 ;  /* 0x091000000ad62fae */ /* 0x0003e4000f101d46 */
[----:B------:R-:W-:Y:S01]  /*2d30*/  IMAD R12, R21, c[0x0][0x21c], R6 ;  /* 0x00008700150c7a24 */ /* 0x000fe200078e0206 */
[----:B------:R-:W-:Y:S01]  /*2d40*/  @P1 LEA R6, P3, R7, c[0x0][0x1c8], 0x1 ;  /* 0x0000720007061a11 */ /* 0x000fe200078608ff */
[----:B------:R-:W-:Y:S01]  /*2d50*/  @P0 IMAD.WIDE.U32 R2, R0, c[0x0][0x1e0], R2 ;  /* 0x0000780000020a25 */ /* 0x000fe200078e0002 */
[----:B------:R1:W-:Y:S03]  /*2d60*/  @P2 LDGSTS.E.BYPASS.LTC128B.128 [R214+0xc900], [R10.64+0x80], !P5 ;  /* 0x0c9000800ad62fae */ /* 0x0003e6000e901d46 */
[----:B------:R-:W-:-:S02]  /*2d70*/  IMAD R5, R24, c[0x0][0x208], RZ ;  /* 0x0000820018057a24 */ /* 0x000fc400078e02ff */
[----:B------:R-:W-:Y:S01]  /*2d80*/  @P0 IMAD R0, R0, c[0x0][0x1e4], RZ ;  /* 0x0000790000000a24 */ /* 0x000fe200078e02ff */
[----:B------:R-:W-:Y:S01]  /*2d90*/  @P1 LEA.HI.X R7, R7, c[0x0][0x1cc], R4, 0x1, P3 ;  /* 0x0000730007071a11 */ /* 0x000fe200018f0c04 */
[----:B------:R-:W-:Y:S01]  /*2da0*/  IMAD.WIDE.U32 R8, R141, c[0x0][0x208], RZ ;  /* 0x000082008d087a25 */ /* 0x000fe200078e00ff */
[C---:B------:R-:W-:Y:S02]  /*2db0*/  @P0 LEA R4, P3, R2.reuse, c[0x0][0x1c8], 0x1 ;  /* 0x0000720002040a11 */ /* 0x040fe400078608ff */
[----:B------:R-:W-:Y:S01]  /*2dc0*/  @P0 IADD3 R0, R3, R0, RZ ;  /* 0x0000000003000210 */ /* 0x000fe20007ffe0ff */
[----:B------:R-:W-:Y:S01]  /*2dd0*/  IMAD R5, R141, c[0x0][0x20c], R5 ;  /* 0x000083008d057a24 */ /* 0x000fe200078e0205 */
[----:B------:R2:W-:Y:S03]  /*2de0*/  @P1 LDGSTS.E.BYPASS.LTC128B.128 [R214+0xa100], [R6.64], !P6 ;  /* 0x0a10000006d61fae */ /* 0x0005e6000f101d46 */
[----:B------:R-:W-:Y:S01]  /*2df0*/  IMAD.IADD R3, R9, 0x1, R5 ;  /* 0x0000000109037824 */ /* 0x000fe200078e0205 */
[----:B------:R-:W-:Y:S01]  /*2e00*/  @P0 LEA.HI.X R5, R2, c[0x0][0x1cc], R0, 0x1, P3 ;  /* 0x0000730002050a11 */ /* 0x000fe200018f0c00 */
[----:B------:R2:W-:Y:S04]  /*2e10*/  @P1 LDGSTS.E.BYPASS.LTC128B.128 [R214+0xd900], [R6.64+0x80], !P5 ;  /* 0x0d90008006d61fae */ /* 0x0005e8000e901d46 */
[----:B------:R4:W-:Y:S04]  /*2e20*/  @P0 LDGSTS.E.BYPASS.LTC128B.128 [R214+0xb100], [R4.64], !P6 ;  /* 0x0b10000004d60fae */ /* 0x0009e8000f101d46 */
[----:B------:R4:W-:Y:S04]  /*2e30*/  @P0 LDGSTS.E.BYPASS.LTC128B.128 [R214+0xe900], [R4.64+0x80], !P5 ;  /* 0x0e90008004d60fae */ /* 0x0009e8000e901d46 */
[----:B------:R-:W0:Y:S01]  /*2e40*/  LDGDEPBAR ;  /* 0x00000000000079af */ /* 0x000e220000000000 */
[----:B---3--:R-:W-:Y:S01]  /*2e50*/  IMAD.IADD R15, R17, 0x1, R12 ;  /* 0x00000001110f7824 */ /* 0x008fe200078e020c */
[----:B------:R-:W-:-:S02]  /*2e60*/  MOV R14, R16 ;  /* 0x00000010000e7202 */ /* 0x000fc40000000f00 */
[----:B------:R-:W-:Y:S01]  /*2e70*/  STL [R1+0x44], R29 ;  /* 0x0000441d01007387 */ /* 0x000fe20000100800 */
[----:B------:R-:W-:-:S04]  /*2e80*/  DEPBAR.LE SB0, 0x1 ;  /* 0x000080400000791a */ /* 0x000fc80000000000 */
[----:B------:R-:W-:Y:S01]  /*2e90*/  BAR.SYNC.DEFER_BLOCKING 0x0 ;  /* 0x0000000000007b1d */ /* 0x000fe20000010000 */
[----:B------:R-:W-:-:S05]  /*2ea0*/  IMAD.WIDE.U32 R8, R8, 0x70, R14 ;  /* 0x0000007008087825 */ /* 0x000fca00078e000e */
[----:B------:R-:W-:Y:S04]  /*2eb0*/  STL.64 [R1+0x18], R146 ;  /* 0x0000189201007387 */ /* 0x000fe80000100a00 */
[----:B------:R-:W-:Y:S04]  /*2ec0*/  STL.64 [R1+0x10], R144 ;  /* 0x0000109001007387 */ /* 0x000fe80000100a00 */
[----:B------:R-:W-:Y:S04]  /*2ed0*/  STL.64 [R1+0x8], R16 ;  /* 0x0000081001007387 */ /* 0x000fe80000100a00 */
[----:B------:R3:W-:Y:S04]  /*2ee0*/  STL.64 [R1], R14 ;  /* 0x0000000e01007387 */ /* 0x0007e80000100a00 */
[----:B------:R-:W-:Y:S04]  /*2ef0*/  LDSM.16.M88.4 R128, [R210] ;  /* 0x00000000d280783b */ /* 0x000fe80000000200 */
[----:B------:R-:W-:Y:S04]  /*2f00*/  LDSM.16.M88.4 R132, [R211] ;  /* 0x00000000d384783b */ /* 0x000fe80000000200 */
[----:B------:R-:W-:Y:S04]  /*2f10*/  LDSM.16.M88.4 R164, [R213] ;  /* 0x00000000d5a4783b */ /* 0x000fe80000000200 */
[----:B------:R-:W-:Y:S04]  /*2f20*/  LDSM.16.M88.4 R168, [R212] ;  /* 0x00000000d4a8783b */ /* 0x000fe80000000200 */
[----:B------:R-:W-:Y:S04]  /*2f30*/  LDSM.16.M88.4 R172, [R210+0x4000] ;  /* 0x00400000d2ac783b */ /* 0x000fe80000000200 */
[----:B------:R-:W-:Y:S04]  /*2f40*/  LDSM.16.M88.4 R176, [R211+0x4000] ;  /* 0x00400000d3b0783b */ /* 0x000fe80000000200 */
[----:B---3--:R-:W3:Y:S04]  /*2f50*/  S2R R14, SR_TID.X ;  /* 0x00000000000e7919 */ /* 0x008ee80000002100 */
[----:B------:R-:W-:Y:S04]  /*2f60*/  LDSM.16.M88.4 R180, [R213+0x4000] ;  /* 0x00400000d5b4783b */ /* 0x000fe80000000200 */
[----:B------:R-:W-:Y:S04]  /*2f70*/  LDSM.16.M88.4 R184, [R212+0x4000] ;  /* 0x00400000d4b8783b */ /* 0x000fe80000000200 */
[----:B------:R-:W-:Y:S01]  /*2f80*/  BAR.SYNC.DEFER_BLOCKING 0x0 ;  /* 0x0000000000007b1d */ /* 0x000fe20000010000 */
[----:B------:R-:W-:Y:S01]  /*2f90*/  IMAD R0, R3, 0x70, RZ ;  /* 0x0000007003007824 */ /* 0x000fe200078e02ff */
[----:B------:R-:W-:Y:S01]  /*2fa0*/  USHF.L.U32 UR9, UR4, 0x6, URZ ;  /* 0x0000000604097899 */ /* 0x000fe2000800063f */
[----:B-1----:R-:W-:-:S02]  /*2fb0*/  LEA R10, P0, R8, c[0x0][0x1f8], 0x1 ;  /* 0x00007e00080a7a11 */ /* 0x002fc400078008ff */
[----:B------:R-:W-:Y:S01]  /*2fc0*/  IMAD.IADD R0, R9, 0x1, R0 ;  /* 0x0000000109007824 */ /* 0x000fe200078e0200 */
[----:B------:R-:W-:Y:S01]  /*2fd0*/  UMOV UR8, 0x6 ;  /* 0x0000000600087882 */ /* 0x000fe20000000000 */
[----:B------:R-:W-:Y:S01]  /*2fe0*/  LOP3.LUT P1, RZ, R106, 0x2, RZ, 0xc0, !PT ;  /* 0x000000026aff7812 */ /* 0x000fe2000782c0ff */
[----:B------:R-:W-:Y:S02]  /*2ff0*/  USHF.L.U64.HI UR5, UR4, UR8, UR5 ;  /* 0x0000000804057299 */ /* 0x000fe40008010205 */
[----:B------:R-:W-:Y:S02]  /*3000*/  LEA.HI.X R11, R8, c[0x0][0x1fc], R0, 0x1, P0 ;  /* 0x00007f00080b7a11 */ /* 0x000fe400000f0c00 */
[----:B---3--:R-:W-:Y:S02]  /*3010*/  ISETP.GT.AND P3, PT, R14, 0x7f, PT ;  /* 0x0000007f0e00780c */ /* 0x008fe40003f64270 */
[----:B----4-:R-:W-:Y:S02]  /*3020*/  IADD3 R4, P0, R10, UR9, RZ ;  /* 0x000000090a047c10 */ /* 0x010fe4000ff1e0ff */
[----:B------:R-:W-:-:S02]  /*3030*/  SEL R2, RZ, 0x1, P6 ;  /* 0x00000001ff027807 */ /* 0x000fc40003000000 */
[----:B------:R-:W-:Y:S02]  /*3040*/  SEL R0, RZ, 0x2, P5 ;  /* 0x00000002ff007807 */ /* 0x000fe40002800000 */
[----:B------:R-:W-:Y:S01]  /*3050*/  IADD3.X R5, R11, UR5, RZ, P0, !PT ;  /* 0x000000050b057c10 */ /* 0x000fe200087fe4ff */
[----:B------:R-:W-:-:S04]  /*3060*/  DEPBAR.LE SB0, 0x0 ;  /* 0x000080000000791a */ /* 0x000fc80000000000 */
[----:B------:R-:W-:Y:S01]  /*3070*/  BAR.SYNC.DEFER_BLOCKING 0x0 ;  /* 0x0000000000007b1d */ /* 0x000fe20000010000 */
[----:B--2---:R-:W-:Y:S02]  /*3080*/  IADD3 R6, P0, R4, UR9, RZ ;  /* 0x0000000904067c10 */ /* 0x004fe4000ff1e0ff */
[----:B------:R-:W-:Y:S02]  /*3090*/  IADD3 R0, R2, R0, RZ ;  /* 0x0000000002007210 */ /* 0x000fe40007ffe0ff */
[C---:B------:R-:W-:Y:S02]  /*30a0*/  IADD3 R195, R188.reuse, 0x20, RZ ;  /* 0x00000020bcc37810 */ /* 0x040fe40007ffe0ff */
[----:B------:R-:W-:Y:S02]  /*30b0*/  IADD3.X R7, R5, UR5, RZ, P0, !PT ;  /* 0x0000000505077c10 */ /* 0x000fe400087fe4ff */
[----:B------:R-:W-:Y:S02]  /*30c0*/  @P1 IADD3 R195, R188, -0x20, RZ ;  /* 0xffffffe0bcc31810 */ /* 0x000fe40007ffe0ff */
[----:B------:R-:W-:-:S02]  /*30d0*/  @!P3 IADD3 R8, P0, R6, UR9, RZ ;  /* 0x000000090608bc10 */ /* 0x000fc4000ff1e0ff */
[----:B------:R-:W-:Y:S02]  /*30e0*/  LOP3.LUT P1, RZ, R0, 0x1, RZ, 0xc0, !PT ;  /* 0x0000000100ff7812 */ /* 0x000fe4000782c0ff */
[----:B------:R-:W-:Y:S02]  /*30f0*/  IADD3 R2, R23, R153, -R25 ;  /* 0x0000009917027210 */ /* 0x000fe40007ffe819 */
[----:B------:R-:W-:Y:S02]  /*3100*/  @!P3 IADD3.X R9, R7, UR5, RZ, P0, !PT ;  /* 0x000000050709bc10 */ /* 0x000fe400087fe4ff */
[----:B------:R-:W-:Y:S02]  /*3110*/  ISETP.LT.OR P0, PT, R2, 0x1, !P1 ;  /* 0x000000010200780c */ /* 0x000fe40004f01670 */
[----:B------:R-:W-:Y:S01]  /*3120*/  LOP3.LUT P2, RZ, R0, 0x2, RZ, 0xc0, !PT ;  /* 0x0000000200ff7812 */ /* 0x000fe2000784c0ff */
[----:B------:R-:W1:Y:S04]  /*3130*/  LDSM.16.M88.4 R20, [R188] ;  /* 0x00000000bc14783b */ /* 0x000e680000000200 */
[----:B------:R-:W-:Y:S04]  /*3140*/  LDSM.16.M88.4 R16, [R188+0x800] ;  /* 0x00080000bc10783b */ /* 0x000fe80000000200 */
[----:B------:R-:W2:Y:S04]  /*3150*/  LDSM.16.M88.4 R12, [R188+0x1000] ;  /* 0x00100000bc0c783b */ /* 0x000ea80000000200 */
[----:B------:R-:W-:Y:S04]  /*3160*/  LDSM.16.M88.4 R32, [R188+0x1800] ;  /* 0x00180000bc20783b */ /* 0x000fe80000000200 */
[----:B------:R-:W3:Y:S04]  /*3170*/  LDSM.16.M88.4 R52, [R188+0x2000] ;  /* 0x00200000bc34783b */ /* 0x000ee80000000200 */
[----:B------:R-:W-:Y:S04]  /*3180*/  LDSM.16.M88.4 R72, [R188+0x2800] ;  /* 0x00280000bc48783b */ /* 0x000fe80000000200 */
[----:B------:R-:W-:Y:S04]  /*3190*/  LDSM.16.M88.4 R84, [R188+0x3000] ;  /* 0x00300000bc54783b */ /* 0x000fe80000000200 */
[----:B------:R-:W4:Y:S04]  /*31a0*/  LDSM.16.M88.4 R56, [R195] ;  /* 0x00000000c338783b */ /* 0x000f280000000200 */
[----:B------:R-:W-:Y:S04]  /*31b0*/  LDSM.16.M88.4 R68, [R195+0x800] ;  /* 0x00080000c344783b */ /* 0x000fe80000000200 */
[----:B------:R-:W5:Y:S04]  /*31c0*/  LDSM.16.M88.4 R64, [R195+0x1000] ;  /* 0x00100000c340783b */ /* 0x000f680000000200 */
[----:B------:R-:W-:Y:S04]  /*31d0*/  LDSM.16.M88.4 R60, [R195+0x1800] ;  /* 0x00180000c33c783b */ /* 0x000fe80000000200 */
[----:B------:R-:W1:Y:S04]  /*31e0*/  LDSM.16.M88.4 R88, [R195+0x2000] ;  /* 0x00200000c358783b */ /* 0x000e680000000200 */
[----:B------:R-:W-:Y:S04]  /*31f0*/  LDSM.16.M88.4 R116, [R195+0x2800] ;  /* 0x00280000c374783b */ /* 0x000fe80000000200 */
[----:B------:R-:W-:Y:S04]  /*3200*/  LDSM.16.M88.4 R120, [R195+0x3000] ;  /* 0x00300000c378783b */ /* 0x000fe80000000200 */
[----:B------:R-:W-:Y:S01]  /*3210*/  @!PT LDS RZ, [RZ] ;  /* 0x00000000fffff984 */ /* 0x000fe20000000800 */
[----:B------:R-:W-:Y:S01]  /*3220*/  @!PT LDS RZ, [RZ] ;  /* 0x00000000fffff984 */ /* 0x000fe20000000800 */
[----:B------:R-:W-:Y:S01]  /*3230*/  @!PT LDS RZ, [RZ] ;  /* 0x00000000fffff984 */ /* 0x000fe20000000800 */
[----:B------:R1:W-:Y:S01]  /*3240*/  LDGSTS.E.BYPASS.LTC128B.128 [R214+0x100], [R10.64], !P0 ;  /* 0x001000000ad67fae */ /* 0x0003e2000c101d46 */
[----:B------:R-:W-:-:S13]  /*3250*/  ISETP.LT.OR P0, PT, R2, 0x1, !P2 ;  /* 0x000000010200780c */ /* 0x000fda0005701670 */
[----:B------:R1:W-:Y:S01]  /*3260*/  LDGSTS.E.BYPASS.LTC128B.128 [R214+0x3900], [R10.64+0x80], !P0 ;  /* 0x039000800ad67fae */ /* 0x0003e2000c101d46 */
[C---:B------:R-:W-:Y:S02]  /*3270*/  ISETP.LT.OR P0, PT, R2.reuse, 0x21, !P1 ;  /* 0x000000210200780c */ /* 0x040fe40004f01670 */
[----:B------:R-:W-:-:S11]  /*3280*/  ISETP.LT.OR P1, PT, R2, 0x41, !P1 ;  /* 0x000000410200780c */ /* 0x000fd60004f21670 */
[----:B------:R2:W-:Y:S01]  /*3290*/  LDGSTS.E.BYPASS.LTC128B.128 [R214+0x1100], [R4.64], !P0 ;  /* 0x0110000004d67fae */ /* 0x0005e2000c101d46 */
[C---:B------:R-:W-:Y:S02]  /*32a0*/  ISETP.LT.OR P0, PT, R2.reuse, 0x21, !P2 ;  /* 0x000000210200780c */ /* 0x040fe40005701670 */
[----:B------:R-:W-:-:S11]  /*32b0*/  ISETP.LT.OR P2, PT, R2, 0x41, !P2 ;  /* 0x000000410200780c */ /* 0x000fd60005741670 */
[----:B------:R3:W-:Y:S01]  /*32c0*/  LDGSTS.E.BYPASS.LTC128B.128 [R214+0x4900], [R4.64+0x80], !P0 ;  /* 0x0490008004d67fae */ /* 0x0007e2000c101d46 */
[----:B------:R-:W-:-:S03]  /*32d0*/  LOP3.LUT P0, RZ, R106, 0x4, RZ, 0xc0, !PT ;  /* 0x000000046aff7812 */ /* 0x000fc6000780c0ff */
[----:B------:R3:W-:Y:S01]  /*32e0*/  LDGSTS.E.BYPASS.LTC128B.128 [R214+0x2100], [R6.64], !P1 ;  /* 0x0210000006d67fae */ /* 0x0007e2000c901d46 */
[----:B------:R-:W-:Y:S02]  /*32f0*/  SEL R0, R76, 0xffffffc0, !P0 ;  /* 0xffffffc04c007807 */ /* 0x000fe40004000000 */
[C---:B------:R-:W-:Y:S01]  /*3300*/  @!P3 ISETP.LT.OR P1, PT, R2.reuse, 0x61, P6 ;  /* 0x000000610200b80c */ /* 0x040fe20003721670 */
[C---:B-1----:R-:W-:Y:S01]  /*3310*/  HMMA.16816.F32.BF16 R48, R128.reuse, R20, RZ ;  /* 0x000000148030723c */ /* 0x042fe200000418ff */
[----:B------:R-:W-:Y:S01]  /*3320*/  @!P3 ISETP.LT.OR P0, PT, R2, 0x61, P5 ;  /* 0x000000610200b80c */ /* 0x000fe20002f01670 */
[----:B------:R-:W-:Y:S01]  /*3330*/  IMAD.IADD R190, R188, 0x1, R0 ;  /* 0x00000001bcbe7824 */ /* 0x000fe200078e0200 */
[----:B------:R1:W-:Y:S05]  /*3340*/  LDGSTS.E.BYPASS.LTC128B.128 [R214+0x5900], [R6.64+0x80], !P2 ;  /* 0x0590008006d67fae */ /* 0x0003ea000d101d46 */
[C---:B--2---:R-:W-:Y:S04]  /*3350*/  HMMA.16816.F32.BF16 R28, R128.reuse, R12, RZ ;  /* 0x0000000c801c723c */ /* 0x044fe800000418ff */
[----:B------:R2:W-:Y:S04]  /*3360*/  @!P3 LDGSTS.E.BYPASS.LTC128B.128 [R214+0x3100], [R8.64], !P1 ;  /* 0x0310000008d6bfae */ /* 0x0005e8000c901d46 */
[----:B------:R2:W-:Y:S04]  /*3370*/  @!P3 LDGSTS.E.BYPASS.LTC128B.128 [R214+0x6900], [R8.64+0x80], !P0 ;  /* 0x0690008008d6bfae */ /* 0x0005e8000c101d46 */
[----:B------:R-:W1:Y:S01]  /*3380*/  LDSM.16.M88.4 R76, [R190] ;  /* 0x00000000be4c783b */ /* 0x000e620000000200 */
[----:B------:R-:W-:Y:S01]  /*3390*/  HMMA.16816.F32.BF16 R44, R128, R22, RZ ;  /* 0x00000016802c723c */ /* 0x000fe200000418ff */
[----:B------:R-:W-:-:S02]  /*33a0*/  IADD3 R189, R195, R0, RZ ;  /* 0x00000000c3bd7210 */ /* 0x000fc40007ffe0ff */
[----:B------:R-:W0:Y:S05]  /*33b0*/  LDGDEPBAR ;  /* 0x00000000000079af */ /* 0x000e2a0000000000 */
[C---:B------:R-:W-:Y:S08]  /*33c0*/  HMMA.16816.F32.BF16 R24, R128.reuse, R14, RZ ;  /* 0x0000000e8018723c */ /* 0x040ff000000418ff */
[----:B---3--:R-:W-:Y:S08]  /*33d0*/  HMMA.16816.F32.BF16 R12, R128, R52, RZ ;  /* 0x00000034800c723c */ /* 0x008ff000000418ff */
[----:B----4-:R-:W-:Y:S08]  /*33e0*/  HMMA.16816.F32.BF16 R48, R132, R56, R48 ;  /* 0x000000388430723c */ /* 0x010ff00000041830 */
[----:B------:R-:W-:Y:S08]  /*33f0*/  HMMA.16816.F32.BF16 R40, R128, R16, RZ ;  /* 0x000000108028723c */ /* 0x000ff000000418ff */
[----:B-----5:R-:W-:Y:S01]  /*3400*/  HMMA.16816.F32.BF16 R96, R132, R64, R28 ;  /* 0x000000408460723c */ /* 0x020fe2000004181c */
[----:B------:R-:W3:Y:S07]  /*3410*/  LDSM.16.M88.4 R28, [R189] ;  /* 0x00000000bd1c783b */ /* 0x000eee0000000200 */
[C---:B------:R-:W-:Y:S08]  /*3420*/  HMMA.16816.F32.BF16 R20, R128.reuse, R32, RZ ;  /* 0x000000208014723c */ /* 0x040ff000000418ff */
[C---:B------:R-:W-:Y:S08]  /*3430*/  HMMA.16816.F32.BF16 R36, R128.reuse, R18, RZ ;  /* 0x000000128024723c */ /* 0x040ff000000418ff */
[C---:B------:R-:W-:Y:S01]  /*3440*/  HMMA.16816.F32.BF16 R16, R128.reuse, R34, RZ ;  /* 0x000000228010723c */ /* 0x040fe200000418ff */
[----:B------:R-:W4:Y:S07]  /*3450*/  LDSM.16.M88.4 R32, [R190+0x800] ;  /* 0x00080000be20783b */ /* 0x000f2e0000000200 */
[----:B-1----:R-:W-:Y:S08]  /*3460*/  HMMA.16816.F32.BF16 R4, R128, R86, RZ ;  /* 0x000000568004723c */ /* 0x002ff000000418ff */
[C---:B------:R-:W-:Y:S08]  /*3470*/  HMMA.16816.F32.BF16 R80, R132.reuse, R58, R44 ;  /* 0x0000003a8450723c */ /* 0x040ff0000004182c */
[C---:B------:R-:W-:Y:S08]  /*3480*/  HMMA.16816.F32.BF16 R108, R132.reuse, R88, R12 ;  /* 0x00000058846c723c */ /* 0x040ff0000004180c */
[----:B------:R-:W-:Y:S08]  /*3490*/  HMMA.16816.F32.BF16 R92, R132, R66, R24 ;  /* 0x00000042845c723c */ /* 0x000ff00000041818 */
[----:B------:R-:W-:Y:S08]  /*34a0*/  HMMA.16816.F32.BF16 R12, R128, R74, RZ ;  /* 0x0000004a800c723c */ /* 0x000ff000000418ff */
[----:B------:R-:W-:Y:S01]  /*34b0*/  HMMA.16816.F32.BF16 R24, R164, R76, R48 ;  /* 0x0000004ca418723c */ /* 0x000fe20000041830 */
[----:B------:R-:W-:Y:S07]  /*34c0*/  LDSM.16.M88.4 R48, [R188+0x3800] ;  /* 0x00380000bc30783b */ /* 0x000fee0000000200 */
[----:B------:R-:W-:Y:S01]  /*34d0*/  HMMA.16816.F32.BF16 R100, R132, R68, R40 ;  /* 0x000000448464723c */ /* 0x000fe20000041828 */
[----:B------:R-:W1:Y:S07]  /*34e0*/  LDSM.16.M88.4 R40, [R190+0x1000] ;  /* 0x00100000be28783b */ /* 0x000e6e0000000200 */
[----:B--2---:R-:W-:Y:S08]  /*34f0*/  HMMA.16816.F32.BF16 R8, R128, R84, RZ ;  /* 0x000000548008723c */ /* 0x004ff000000418ff */
[----:B------:R-:W-:Y:S08]  /*3500*/  HMMA.16816.F32.BF16 R64, R132, R60, R20 ;  /* 0x0000003c8440723c */ /* 0x000ff00000041814 */
[----:B------:R-:W-:Y:S01]  /*3510*/  HMMA.16816.F32.BF16 R20, R128, R54, RZ ;  /* 0x000000368014723c */ /* 0x000fe200000418ff */
[----:B------:R-:W2:Y:S07]  /*3520*/  LDSM.16.M88.4 R52, [R190+0x1800] ;  /* 0x00180000be34783b */ /* 0x000eae0000000200 */
[----:B------:R-:W-:Y:S08]  /*3530*/  HMMA.16816.F32.BF16 R112, R132, R62, R16 ;  /* 0x0000003e8470723c */ /* 0x000ff00000041810 */
[----:B------:R-:W-:Y:S08]  /*3540*/  HMMA.16816.F32.BF16 R16, R128, R72, RZ ;  /* 0x000000488010723c */ /* 0x000ff000000418ff */
[C---:B------:R-:W-:Y:S01]  /*3550*/  HMMA.16816.F32.BF16 R104, R132.reuse, R70, R36 ;  /* 0x000000468468723c */ /* 0x040fe20000041824 */
[----:B------:R-:W5:Y:S04]  /*3560*/  LDSM.16.M88.4 R36, [R189+0x800] ;  /* 0x00080000bd24783b */ /* 0x000f680000000200 */
[----:B------:R-:W-:Y:S03]  /*3570*/  LDSM.16.M88.4 R68, [R195+0x3800] ;  /* 0x00380000c344783b */ /* 0x000fe60000000200 */
[----:B------:R-:W-:Y:S08]  /*3580*/  HMMA.16816.F32.BF16 R72, R132, R122, R4 ;  /* 0x0000007a8448723c */ /* 0x000ff00000041804 */
[----:B------:R-:W-:Y:S01]  /*3590*/  HMMA.16816.F32.BF16 R4, R164, R78, R80 ;  /* 0x0000004ea404723c */ /* 0x000fe20000041850 */
[----:B------:R-:W-:Y:S07]  /*35a0*/  LDSM.16.M88.4 R76, [R188+0x4000] ;  /* 0x00400000bc4c783b */ /* 0x000fee0000000200 */
[----:B------:R-:W-:Y:S08]  /*35b0*/  HMMA.16816.F32.BF16 R124, R132, R118, R12 ;  /* 0x00000076847c723c */ /* 0x000ff0000004180c */
[----:B---3--:R-:W-:Y:S08]  /*35c0*/  HMMA.16816.F32.BF16 R12, R168, R28, R24 ;  /* 0x0000001ca80c723c */ /* 0x008ff00000041818 */
[C---:B------:R-:W-:Y:S01]  /*35d0*/  HMMA.16816.F32.BF16 R136, R132.reuse, R120, R8 ;  /* 0x000000788488723c */ /* 0x040fe20000041808 */
[----:B------:R-:W3:Y:S07]  /*35e0*/  LDSM.16.M88.4 R8, [R190+0x2000] ;  /* 0x00200000be08783b */ /* 0x000eee0000000200 */
[----:B------:R-:W-:Y:S08]  /*35f0*/  HMMA.16816.F32.BF16 R44, R132, R116, R16 ;  /* 0x00000074842c723c */ /* 0x000ff00000041810 */
[C---:B----4-:R-:W-:Y:S01]  /*3600*/  HMMA.16816.F32.BF16 R16, R164.reuse, R32, R100 ;  /* 0x00000020a410723c */ /* 0x050fe20000041864 */
[----:B------:R-:W-:Y:S07]  /*3610*/  LDSM.16.M88.4 R100, [R189+0x3800] ;  /* 0x00380000bd64783b */ /* 0x000fee0000000200 */
[----:B------:R-:W-:Y:S01]  /*3620*/  HMMA.16816.F32.BF16 R60, R164, R34, R104 ;  /* 0x00000022a43c723c */ /* 0x000fe20000041868 */
[----:B------:R-:W-:Y:S07]  /*3630*/  LDSM.16.M88.4 R32, [R189+0x2800] ;  /* 0x00280000bd20783b */ /* 0x000fee0000000200 */
[----:B------:R-:W-:Y:S01]  /*3640*/  HMMA.16816.F32.BF16 R56, R132, R90, R20 ;  /* 0x0000005a8438723c */ /* 0x000fe20000041814 */
[----:B------:R-:W4:Y:S04]  /*3650*/  LDSM.16.M88.4 R20, [R190+0x2800] ;  /* 0x00280000be14783b */ /* 0x000f280000000200 */
[----:B------:R-:W-:Y:S03]  /*3660*/  LDSM.16.M88.4 R88, [R195+0x4000] ;  /* 0x00400000c358783b */ /* 0x000fe60000000200 */
[C---:B-1----:R-:W-:Y:S08]  /*3670*/  HMMA.16816.F32.BF16 R84, R164.reuse, R40, R96 ;  /* 0x00000028a454723c */ /* 0x042ff00000041860 */
[----:B------:R-:W-:Y:S01]  /*3680*/  HMMA.16816.F32.BF16 R104, R164, R42, R92 ;  /* 0x0000002aa468723c */ /* 0x000fe2000004185c */
[----:B------:R-:W1:Y:S04]  /*3690*/  LDSM.16.M88.4 R40, [R190+0x3000] ;  /* 0x00300000be28783b */ /* 0x000e680000000200 */
[----:B------:R-:W-:Y:S03]  /*36a0*/  LDSM.16.M88.4 R92, [R190+0x3800] ;  /* 0x00380000be5c783b */ /* 0x000fe60000000200 */
[----:B------:R-:W-:Y:S08]  /*36b0*/  HMMA.16816.F32.BF16 R4, R168, R30, R4 ;  /* 0x0000001ea804723c */ /* 0x000ff00000041804 */
[----:B------:R-:W-:Y:S08]  /*36c0*/  HMMA.16816.F32.BF16 R12, R172, R48, R12 ;  /* 0x00000030ac0c723c */ /* 0x000ff0000004180c */
[----:B--2---:R-:W-:Y:S01]  /*36d0*/  HMMA.16816.F32.BF16 R116, R164, R52, R64 ;  /* 0x00000034a474723c */ /* 0x004fe20000041840 */
[----:B------:R-:W2:Y:S07]  /*36e0*/  LDSM.16.M88.4 R64, [R189+0x1000] ;  /* 0x00100000bd40783b */ /* 0x000eae0000000200 */
[----:B-----5:R-:W-:Y:S08]  /*36f0*/  HMMA.16816.F32.BF16 R16, R168, R36, R16 ;  /* 0x00000024a810723c */ /* 0x020ff00000041810 */
[----:B---3--:R-:W-:Y:S01]  /*3700*/  HMMA.16816.F32.BF16 R96, R164, R10, R56 ;  /* 0x0000000aa460723c */ /* 0x008fe20000041838 */
[----:B------:R-:W3:Y:S07]  /*3710*/  LDSM.16.M88.4 R56, [R189+0x3000] ;  /* 0x00300000bd38783b */ /* 0x000eee0000000200 */
[----:B------:R-:W-:Y:S01]  /*3720*/  HMMA.16816.F32.BF16 R4, R172, R50, R4 ;  /* 0x00000032ac04723c */ /* 0x000fe20000041804 */
[----:B------:R-:W5:Y:S07]  /*3730*/  LDSM.16.M88.4 R48, [R189+0x1800] ;  /* 0x00180000bd30783b */ /* 0x000f6e0000000200 */
[----:B------:R-:W-:Y:S08]  /*3740*/  HMMA.16816.F32.BF16 R12, R176, R68, R12 ;  /* 0x00000044b00c723c */ /* 0x000ff0000004180c */
[C---:B----4-:R-:W-:Y:S01]  /*3750*/  HMMA.16816.F32.BF16 R80, R164.reuse, R20, R44 ;  /* 0x00000014a450723c */ /* 0x050fe2000004182c */
[----:B------:R-:W-:Y:S07]  /*3760*/  LDSM.16.M88.4 R44, [R189+0x2000] ;  /* 0x00200000bd2c783b */ /* 0x000fee0000000200 */
[C---:B------:R-:W-:Y:S08]  /*3770*/  HMMA.16816.F32.BF16 R28, R164.reuse, R22, R124 ;  /* 0x00000016a41c723c */ /* 0x040ff0000004187c */
[----:B-1----:R-:W-:Y:S08]  /*3780*/  HMMA.16816.F32.BF16 R24, R164, R40, R136 ;  /* 0x00000028a418723c */ /* 0x002ff00000041888 */
[----:B------:R-:W-:Y:S01]  /*3790*/  HMMA.16816.F32.BF16 R20, R168, R38, R60 ;  /* 0x00000026a814723c */ /* 0x000fe2000004183c */
[----:B------:R-:W1:Y:S07]  /*37a0*/  LDSM.16.M88.4 R36, [R188+0x4800] ;  /* 0x00480000bc24783b */ /* 0x000e6e0000000200 */
[----:B------:R-:W-:Y:S08]  /*37b0*/  HMMA.16816.F32.BF16 R16, R172, R76, R16 ;  /* 0x0000004cac10723c */ /* 0x000ff00000041810 */
[C---:B------:R-:W-:Y:S08]  /*37c0*/  HMMA.16816.F32.BF16 R112, R164.reuse, R54, R112 ;  /* 0x00000036a470723c */ /* 0x040ff00000041870 */
[----:B------:R-:W-:Y:S08]  /*37d0*/  HMMA.16816.F32.BF16 R108, R164, R8, R108 ;  /* 0x00000008a46c723c */ /* 0x000ff0000004186c */
[----:B------:R-:W-:Y:S01]  /*37e0*/  HMMA.16816.F32.BF16 R8, R176, R70, R4 ;  /* 0x00000046b008723c */ /* 0x000fe20000041804 */
[----:B------:R-:W-:Y:S07]  /*37f0*/  LDSM.16.M88.4 R68, [R188+0x5000] ;  /* 0x00500000bc44783b */ /* 0x000fee0000000200 */
[----:B------:R-:W-:Y:S08]  /*3800*/  HMMA.16816.F32.BF16 R72, R164, R42, R72 ;  /* 0x0000002aa448723c */ /* 0x000ff00000041848 */
[C---:B--2---:R-:W-:Y:S08]  /*3810*/  HMMA.16816.F32.BF16 R60, R168.reuse, R64, R84 ;  /* 0x00000040a83c723c */ /* 0x044ff00000041854 */
[----:B------:R-:W-:Y:S01]  /*3820*/  HMMA.16816.F32.BF16 R40, R168, R66, R104 ;  /* 0x00000042a828723c */ /* 0x000fe20000041868 */
[----:B------:R-:W2:Y:S07]  /*3830*/  LDSM.16.M88.4 R64, [R190+0x4000] ;  /* 0x00400000be40783b */ /* 0x000eae0000000200 */
[----:B------:R-:W-:Y:S08]  /*3840*/  HMMA.16816.F32.BF16 R4, R180, R92, R12 ;  /* 0x0000005cb404723c */ /* 0x000ff0000004180c */
[----:B---3--:R-:W-:Y:S08]  /*3850*/  HMMA.16816.F32.BF16 R104, R168, R56, R24 ;  /* 0x00000038a868723c */ /* 0x008ff00000041818 */
[----:B------:R-:W-:Y:S08]  /*3860*/  HMMA.16816.F32.BF16 R24, R172, R78, R20 ;  /* 0x0000004eac18723c */ /* 0x000ff00000041814 */
[----:B------:R-:W-:Y:S08]  /*3870*/  HMMA.16816.F32.BF16 R20, R176, R88, R16 ;  /* 0x00000058b014723c */ /* 0x000ff00000041810 */
[C---:B-----5:R-:W-:Y:S08]  /*3880*/  HMMA.16816.F32.BF16 R52, R168.reuse, R48, R116 ;  /* 0x00000030a834723c */ /* 0x060ff00000041874 */
[C---:B------:R-:W-:Y:S08]  /*3890*/  HMMA.16816.F32.BF16 R48, R168.reuse, R50, R112 ;  /* 0x00000032a830723c */ /* 0x040ff00000041870 */
[C---:B------:R-:W-:Y:S08]  /*38a0*/  HMMA.16816.F32.BF16 R80, R168.reuse, R32, R80 ;  /* 0x00000020a850723c */ /* 0x040ff00000041850 */
[----:B------:R-:W-:Y:S01]  /*38b0*/  HMMA.16816.F32.BF16 R84, R168, R34, R28 ;  /* 0x00000022a854723c */ /* 0x000fe2000004181c */
[----:B------:R-:W3:Y:S04]  /*38c0*/  LDSM.16.M88.4 R32, [R195+0x4800] ;  /* 0x00480000c320783b */ /* 0x000ee80000000200 */
[----:B------:R-:W-:Y:S03]  /*38d0*/  LDSM.16.M88.4 R28, [R195+0x5000] ;  /* 0x00500000c31c783b */ /* 0x000fe60000000200 */
[----:B------:R-:W-:Y:S08]  /*38e0*/  HMMA.16816.F32.BF16 R16, R180, R94, R8 ;  /* 0x0000005eb410723c */ /* 0x000ff00000041808 */
[----:B------:R-:W-:Y:S01]  /*38f0*/  HMMA.16816.F32.BF16 R92, R168, R58, R72 ;  /* 0x0000003aa85c723c */ /* 0x000fe20000041848 */
[----:B------:R-:W4:Y:S07]  /*3900*/  LDSM.16.M88.4 R56, [R189+0x4000] ;  /* 0x00400000bd38783b */ /* 0x000f2e0000000200 */
[----:B------:R-:W-:Y:S08]  /*3910*/  HMMA.16816.F32.BF16 R4, R184, R100, R4 ;  /* 0x00000064b804723c */ /* 0x000ff00000041804 */
[----:B-1----:R-:W-:Y:S08]  /*3920*/  HMMA.16816.F32.BF16 R12, R172, R36, R60 ;  /* 0x00000024ac0c723c */ /* 0x002ff0000004183c */
[----:B--2---:R-:W-:Y:S08]  /*3930*/  HMMA.16816.F32.BF16 R8, R180, R64, R20 ;  /* 0x00000040b408723c */ /* 0x004ff00000041814 */
[----:B------:R-:W-:Y:S01]  /*3940*/  HMMA.16816.F32.BF16 R24, R176, R90, R24 ;  /* 0x0000005ab018723c */ /* 0x000fe20000041818 */
[----:B------:R-:W-:-:S07]  /*3950*/  FMUL.FTZ R0, R4, c[0x0][0x320] ;  /* 0x0000c80004007a20 */ /* 0x000fce0000410000 */
[----:B------:R-:W-:Y:S01]  /*3960*/  HMMA.16816.F32.BF16 R76, R172, R70, R48 ;  /* 0x00000046ac4c723c */ /* 0x000fe20000041830 */
[----:B------:R-:W1:Y:S07]  /*3970*/  LDSM.16.M88.4 R48, [R190+0x4800] ;  /* 0x00480000be30783b */ /* 0x000e6e0000000200 */
[----:B------:R-:W-:Y:S01]  /*3980*/  HMMA.16816.F32.BF16 R16, R184, R102, R16 ;  /* 0x00000066b810723c */ /* 0x000fe20000041810 */
[----:B------:R2:W1:Y:S07]  /*3990*/  MUFU.TANH R113, R0 ;  /* 0x0000000000717308 */ /* 0x00046e0000002400 */
[----:B------:R-:W-:Y:S01]  /*39a0*/  HMMA.16816.F32.BF16 R108, R168, R44, R108 ;  /* 0x0000002ca86c723c */ /* 0x000fe2000004186c */
[----:B--2---:R-:W-:-:S07]  /*39b0*/  FMUL.FTZ R0, R5, c[0x0][0x320] ;  /* 0x0000c80005007a20 */ /* 0x004fce0000410000 */
[----:B------:R-:W-:Y:S01]  /*39c0*/  HMMA.16816.F32.BF16 R96, R168, R46, R96 ;  /* 0x0000002ea860723c */ /* 0x000fe20000041860 */
[----:B------:R2:W1:Y:S07]  /*39d0*/  MUFU.TANH R112, R0 ;  /* 0x0000000000707308 */ /* 0x00046e0000002400 */
[----:B------:R-:W-:Y:S01]  /*39e0*/  HMMA.16816.F32.BF16 R44, R172, R38, R40 ;  /* 0x00000026ac2c723c */ /* 0x000fe20000041828 */
[----:B------:R-:W5:Y:S04]  /*39f0*/  LDSM.16.M88.4 R40, [R188+0x5800] ;  /* 0x00580000bc28783b */ /* 0x000f680000000200 */
[----:B------:R-:W1:Y:S03]  /*3a00*/  LDSM.16.M88.4 R36, [R189+0x4800] ;  /* 0x00480000bd24783b */ /* 0x000e660000000200 */
[----:B---3--:R-:W-:Y:S01]  /*3a10*/  HMMA.16816.F32.BF16 R12, R176, R32, R12 ;  /* 0x00000020b00c723c */ /* 0x008fe2000004180c */
[----:B--2---:R-:W-:-:S04]  /*3a20*/  FMUL.FTZ R0, R6, c[0x0][0x320] ;  /* 0x0000c80006007a20 */ /* 0x004fc80000410000 */
[----:B------:R2:W3:Y:S02]  /*3a30*/  MUFU.TANH R115, R0 ;  /* 0x0000000000737308 */ /* 0x0004e40000002400 */
[----:B--2---:R-:W-:Y:S02]  /*3a40*/  FMUL.FTZ R0, R7, c[0x0][0x320] ;  /* 0x0000c80007007a20 */ /* 0x004fe40000410000 */
[----:B----4-:R-:W-:Y:S04]  /*3a50*/  HMMA.16816.F32.BF16 R4, R184, R56, R8 ;  /* 0x00000038b804723c */ /* 0x010fe80000041808 */
[----:B------:R2:W4:Y:S04]  /*3a60*/  MUFU.TANH R114, R0 ;  /* 0x0000000000727308 */ /* 0x0005280000002400 */
[----:B------:R-:W-:Y:S01]  /*3a70*/  HMMA.16816.F32.BF16 R8, R180, R66, R24 ;  /* 0x00000042b408723c */ /* 0x000fe20000041818 */
[----:B--2---:R-:W-:-:S04]  /*3a80*/  FMUL.FTZ R0, R16, c[0x0][0x320] ;  /* 0x0000c80010007a20 */ /* 0x004fc80000410000 */
[----:B------:R2:W1:Y:S03]  /*3a90*/  MUFU.TANH R101, R0 ;  /* 0x0000000000657308 */ /* 0x0004660000002400 */
[----:B------:R-:W-:Y:S01]  /*3aa0*/  HMMA.16816.F32.BF16 R20, R176, R34, R44 ;  /* 0x00000022b014723c */ /* 0x000fe2000004182c */
[----:B------:R-:W-:Y:S04]  /*3ab0*/  LDSM.16.M88.4 R32, [R190+0x5000] ;  /* 0x00500000be20783b */ /* 0x000fe80000000200 */
[----:B------:R-:W-:Y:S01]  /*3ac0*/  LDSM.16.M88.4 R44, [R190+0x5800] ;  /* 0x00580000be2c783b */ /* 0x000fe20000000200 */
[----:B--2---:R-:W-:-:S04]  /*3ad0*/  FMUL.FTZ R0, R17, c[0x0][0x320] ;  /* 0x0000c80011007a20 */ /* 0x004fc80000410000 */
[----:B------:R2:W1:Y:S01]  /*3ae0*/  MUFU.TANH R100, R0 ;  /* 0x0000000000647308 */ /* 0x0004620000002400 */
[----:B------:R-:W-:Y:S01]  /*3af0*/  HMMA.16816.F32.BF16 R72, R172, R68, R52 ;  /* 0x00000044ac48723c */ /* 0x000fe20000041834 */
[----:B------:R-:W3:Y:S01]  /*3b00*/  LDSM.16.M88.4 R52, [R188+0x6000] ;  /* 0x00600000bc34783b */ /* 0x000ee20000000200 */
[----:B--2---:R-:W-:-:S05]  /*3b10*/  FMUL.FTZ R0, R18, c[0x0][0x320] ;  /* 0x0000c80012007a20 */ /* 0x004fca0000410000 */
[----:B------:R2:W1:Y:S02]  /*3b20*/  MUFU.TANH R103, R0 ;  /* 0x0000000000677308 */ /* 0x0004640000002400 */
[----:B--2---:R-:W-:Y:S02]  /*3b30*/  FMUL.FTZ R0, R19, c[0x0][0x320] ;  /* 0x0000c80013007a20 */ /* 0x004fe40000410000 */
[----:B-1----:R-:W-:Y:S04]  /*3b40*/  HMMA.16816.F32.BF16 R16, R180, R48, R12 ;  /* 0x00000030b410723c */ /* 0x002fe8000004180c */
[----:B------:R1:W2:Y:S04]  /*3b50*/  MUFU.TANH R102, R0 ;  /* 0x0000000000667308 */ /* 0x0002a80000002400 */
[----:B------:R-:W-:Y:S01]  /*3b60*/  HMMA.16816.F32.BF16 R12, R184, R58, R8 ;  /* 0x0000003ab80c723c */ /* 0x000fe20000041808 */
[----:B------:R-:W-:Y:S01]  /*3b70*/  LDSM.16.M88.4 R56, [R188+0x6800] ;  /* 0x00680000bc38783b */ /* 0x000fe20000000200 */
[----:B-1----:R-:W-:-:S04]  /*3b80*/  FMUL.FTZ R0, R4, c[0x0][0x320] ;  /* 0x0000c80004007a20 */ /* 0x002fc80000410000 */
[----:B------:R1:W1:Y:S02]  /*3b90*/  MUFU.TANH R91, R0 ;  /* 0x00000000005b7308 */ /* 0x0002640000002400 */
[----:B-----5:R-:W-:Y:S01]  /*3ba0*/  HMMA.16816.F32.BF16 R60, R172, R42, R96 ;  /* 0x0000002aac3c723c */ /* 0x020fe20000041860 */
[----:B-1----:R-:W-:-:S05]  /*3bb0*/  FMUL.FTZ R0, R5, c[0x0][0x320] ;  /* 0x0000c80005007a20 */ /* 0x002fca0000410000 */
[----:B------:R1:W1:Y:S02]  /*3bc0*/  MUFU.TANH R90, R0 ;  /* 0x00000000005a7308 */ /* 0x0002640000002400 */
        /* <DEDUP_REMOVED lines=14> */
[----:B---3--:R-:W-:Y:S01]  /*3cb0*/  HMMA.16816.F32.BF16 R68, R172, R52, R80 ;  /* 0x00000034ac44723c */ /* 0x008fe20000041850 */
[----:B--2---:R-:W-:-:S05]  /*3cc0*/  FMUL.FTZ R0, R13, c[0x0][0x320] ;  /* 0x0000c8000d007a20 */ /* 0x004fca0000410000 */
[----:B------:R2:W3:Y:S02]  /*3cd0*/  MUFU.TANH R88, R0 ;  /* 0x0000000000587308 */ /* 0x0004e40000002400 */
[----:B------:R-:W-:Y:S01]  /*3ce0*/  HMMA.16816.F32.BF16 R4, R184, R38, R4 ;  /* 0x00000026b804723c */ /* 0x000fe20000041804 */
[----:B------:R-:W1:Y:S07]  /*3cf0*/  LDSM.16.M88.4 R36, [R189+0x5800] ;  /* 0x00580000bd24783b */ /* 0x000e6e0000000200 */
[----:B------:R-:W-:Y:S01]  /*3d00*/  HMMA.16816.F32.BF16 R16, R180, R32, R8 ;  /* 0x00000020b410723c */ /* 0x000fe20000041808 */
[----:B--2---:R-:W-:-:S04]  /*3d10*/  FMUL.FTZ R0, R14, c[0x0][0x320] ;  /* 0x0000c8000e007a20 */ /* 0x004fc80000410000 */
[----:B------:R2:W1:Y:S02]  /*3d20*/  MUFU.TANH R80, R0 ;  /* 0x0000000000507308 */ /* 0x0004640000002400 */
[----:B--2---:R-:W-:-:S06]  /*3d30*/  FMUL.FTZ R0, R15, c[0x0][0x320] ;  /* 0x0000c8000f007a20 */ /* 0x004fcc0000410000 */
[----:B------:R2:W1:Y:S01]  /*3d40*/  MUFU.TANH R78, R0 ;  /* 0x00000000004e7308 */ /* 0x0004620000002400 */
[----:B------:R-:W-:Y:S01]  /*3d50*/  HMMA.16816.F32.BF16 R8, R180, R34, R20 ;  /* 0x00000022b408723c */ /* 0x000fe20000041814 */
[----:B--2---:R-:W-:-:S06]  /*3d60*/  FMUL.FTZ R0, R24, c[0x0][0x320] ;  /* 0x0000c80018007a20 */ /* 0x004fcc0000410000 */
[----:B------:R2:W1:Y:S01]  /*3d70*/  MUFU.TANH R75, R0 ;  /* 0x00000000004b7308 */ /* 0x0004620000002400 */
[----:B-----5:R-:W-:Y:S01]  /*3d80*/  HMMA.16816.F32.BF16 R12, R176, R40, R64 ;  /* 0x00000028b00c723c */ /* 0x020fe20000041840 */
[----:B--2---:R-:W-:-:S06]  /*3d90*/  FMUL.FTZ R0, R25, c[0x0][0x320] ;  /* 0x0000c80019007a20 */ /* 0x004fcc0000410000 */
        /* <DEDUP_REMOVED lines=119> */
[----:B------:R-:W-:Y:S01]  /*4510*/  IADD3 R197, R195, 0x4000, RZ ;  /* 0x00004000c3c57810 */ /* 0x000fe20007ffe0ff */
[----:B------:R-:W-:Y:S06]  /*4520*/  BAR.SYNC.DEFER_BLOCKING 0x0 ;  /* 0x0000000000007b1d */ /* 0x000fec0000010000 */
[----:B------:R-:W-:Y:S05]  /*4530*/  @!P0 BRA `(.L_x_1018) ;  /* 0x0000034000008947 */ /* 0x000fea0003800000 */
[----:B-1234-:R-:W-:Y:S02]  /*4540*/  IADD3 R0, R152, -0x2, RZ ;  /* 0xfffffffe98007810 */ /* 0x01efe40007ffe0ff */
[----:B------:R-:W-:Y:S02]  /*4550*/  ISETP.GE.AND P0, PT, R228, 0x1, PT ;  /* 0x00000001e400780c */ /* 0x000fe40003f06270 */
[----:B------:R-:W-:-:S02]  /*4560*/  SHF.R.S32.HI R2, RZ, 0x1f, R0 ;  /* 0x0000001fff027819 */ /* 0x000fc40000011400 */
[----:B------:R-:W-:-:S03]  /*4570*/  ISETP.GE.AND P2, PT, R228, 0x21, PT ;  /* 0x00000021e400780c */ /* 0x000fc60003f46270 */
        /* <DEDUP_REMOVED lines=8> */
[----:B------:R-:W-:Y:S01]  /*4600*/  IMAD.IADD R3, R3, 0x1, R4 ;  /* 0x0000000103037824 */ /* 0x000fe200078e0204 */
[----:B------:R-:W-:Y:S01]  /*4610*/  @P0 LEA R4, P4, R0, c[0x0][0x1c8], 0x1 ;  /* 0x0000720000040a11 */ /* 0x000fe200078808ff */
[----:B------:R-:W-:Y:S01]  /*4620*/  @P2 IMAD.MOV.U32 R8, RZ, RZ, c[0x0][0x1e4] ;  /* 0x00007900ff082624 */ /* 0x000fe200078e00ff */
[----:B------:R-:W-:Y:S01]  /*4630*/  @P2 LEA R7, P3, R6, R2, 0x5 ;  /* 0x0000000206072211 */ /* 0x000fe200078628ff */
[----:B------:R-:W-:Y:S01]  /*4640*/  @P0 IMAD.X R5, R3, 0x1, R145, P1 ;  /* 0x0000000103050824 */ /* 0x000fe200008e0691 */
[----:B------:R-:W-:Y:S02]  /*4650*/  ISETP.GE.AND P1, PT, R228, 0x41, PT ;  /* 0x00000041e400780c */ /* 0x000fe40003f26270 */
[----:B------:R-:W-:-:S02]  /*4660*/  @P2 LEA.HI.X R6, R6, R3, R8, 0x5, P3 ;  /* 0x0000000306062211 */ /* 0x000fc400018f2c08 */
[----:B------:R-:W-:Y:S02]  /*4670*/  @P0 LEA.HI.X R5, R0, c[0x0][0x1cc], R5, 0x1, P4 ;  /* 0x0000730000050a11 */ /* 0x000fe400020f0c05 */
[----:B------:R-:W-:-:S03]  /*4680*/  @P2 IADD3 R0, P3, R7, R146, RZ ;  /* 0x0000009207002210 */ /* 0x000fc60007f7e0ff */
[----:B------:R-:W-:Y:S01]  /*4690*/  @!PT LDS RZ, [RZ] ;  /* 0x00000000fffff984 */ /* 0x000fe20000000800 */
[----:B------:R-:W-:Y:S01]  /*46a0*/  @!PT LDS RZ, [RZ] ;  /* 0x00000000fffff984 */ /* 0x000fe20000000800 */
[----:B------:R-:W-:Y:S01]  /*46b0*/  @!PT LDS RZ, [RZ] ;  /* 0x00000000fffff984 */ /* 0x000fe20000000800 */
[----:B------:R1:W-:Y:S04]  /*46c0*/  @P0 LDGSTS.E.BYPASS.LTC128B.128 [R214+0x8100], [R4.64], !P6 ;  /* 0x0810000004d60fae */ /* 0x0003e8000f101d46 */
[----:B------:R1:W-:Y:S01]  /*46d0*/  @P0 LDGSTS.E.BYPASS.LTC128B.128 [R214+0xb900], [R4.64+0x80], !P5 ;  /* 0x0b90008004d60fae */ /* 0x0003e2000e901d46 */
[----:B------:R-:W-:-:S13]  /*46e0*/  ISETP.GE.AND P0, PT, R228, 0x61, PT ;  /* 0x00000061e400780c */ /* 0x000fda0003f06270 */
[----:B------:R-:W-:Y:S02]  /*46f0*/  @P0 IMAD.MOV.U32 R9, RZ, RZ, c[0x0][0x1e0] ;  /* 0x00007800ff090624 */ /* 0x000fe400078e00ff */
[----:B------:R-:W-:-:S04]  /*4700*/  @P0 IMAD.MOV.U32 R8, RZ, RZ, c[0x0][0x1e4] ;  /* 0x00007900ff080624 */ /* 0x000fc800078e00ff */
[----:B------:R-:W-:Y:S02]  /*4710*/  @P0 IMAD R8, R8, 0x60, RZ ;  /* 0x0000006008080824 */ /* 0x000fe400078e02ff */
[----:B-1----:R-:W-:Y:S01]  /*4720*/  @P2 IMAD.X R4, R6, 0x1, R145, P3 ;  /* 0x0000000106042824 */ /* 0x002fe200018e0691 */
[----:B------:R-:W-:Y:S01]  /*4730*/  @P2 LEA R6, P3, R0, c[0x0][0x1c8], 0x1 ;  /* 0x0000720000062a11 */ /* 0x000fe200078608ff */
[----:B------:R-:W-:-:S03]  /*4740*/  @P1 IMAD.MOV.U32 R5, RZ, RZ, c[0x0][0x1e0] ;  /* 0x00007800ff051624 */ /* 0x000fc600078e00ff */
[----:B------:R-:W-:Y:S01]  /*4750*/  @P2 LEA.HI.X R7, R0, c[0x0][0x1cc], R4, 0x1, P3 ;  /* 0x0000730000072a11 */ /* 0x000fe200018f0c04 */
[----:B------:R-:W-:Y:S01]  /*4760*/  @P1 IMAD.MOV.U32 R4, RZ, RZ, c[0x0][0x1e4] ;  /* 0x00007900ff041624 */ /* 0x000fe200078e00ff */
[----:B------:R-:W-:-:S03]  /*4770*/  @P1 LEA R0, P3, R5, R2, 0x6 ;  /* 0x0000000205001211 */ /* 0x000fc600078630ff */
[----:B------:R1:W-:Y:S01]  /*4780*/  @P2 LDGSTS.E.BYPASS.LTC128B.128 [R214+0x9100], [R6.64], !P6 ;  /* 0x0910000006d62fae */ /* 0x0003e2000f101d46 */
[----:B------:R-:W-:Y:S01]  /*4790*/  @P1 LEA.HI.X R4, R5, R3, R4, 0x6, P3 ;  /* 0x0000000305041211 */ /* 0x000fe200018f3404 */
[----:B------:R-:W-:Y:S01]  /*47a0*/  @P0 IMAD.WIDE.U32 R2, R9, 0x60, R2 ;  /* 0x0000006009020825 */ /* 0x000fe200078e0002 */
[----:B------:R-:W-:Y:S01]  /*47b0*/  @P1 IADD3 R0, P3, R0, R146, RZ ;  /* 0x0000009200001210 */ /* 0x000fe20007f7e0ff */
[----:B------:R1:W-:Y:S04]  /*47c0*/  @P2 LDGSTS.E.BYPASS.LTC128B.128 [R214+0xc900], [R6.64+0x80], !P5 ;  /* 0x0c90008006d62fae */ /* 0x0003e8000e901d46 */
[----:B------:R-:W-:Y:S01]  /*47d0*/  @P1 IMAD.X R5, R4, 0x1, R145, P3 ;  /* 0x0000000104051824 */ /* 0x000fe200018e0691 */
[----:B------:R-:W-:-:S04]  /*47e0*/  @P1 LEA R4, P3, R0, c[0x0][0x1c8], 0x1 ;  /* 0x0000720000041a11 */ /* 0x000fc800078608ff */
[----:B------:R-:W-:Y:S02]  /*47f0*/  @P1 LEA.HI.X R5, R0, c[0x0][0x1cc], R5, 0x1, P3 ;  /* 0x0000730000051a11 */ /* 0x000fe400018f0c05 */
        /* <DEDUP_REMOVED lines=8> */
.L_x_1018:
[----:B-1234-:R-:W-:Y:S05]  /*4880*/  BSYNC B0 ;  /* 0x0000000000007941 */ /* 0x01efea0003800000 */
.L_x_1017:
[----:B------:R-:W2:Y:S04]  /*4890*/  LDL R0, [R1+0x94] ;  /* 0x0000940001007983 */ /* 0x000ea80000100800 */
[----:B------:R-:W3:Y:S01]  /*48a0*/  LDL R3, [R1+0x48] ;  /* 0x0000480001037983 */ /* 0x000ee20000100800 */
[----:B------:R-:W-:-:S03]  /*48b0*/  ISETP.NE.AND P0, PT, R143, 0x1, PT ;  /* 0x000000018f00780c */ /* 0x000fc60003f05270 */
[----:B------:R-:W0:Y:S01]  /*48c0*/  LDGDEPBAR ;  /* 0x00000000000079af */ /* 0x000e220000000000 */
[----:B--2---:R-:W-:-:S09]  /*48d0*/  IMAD.IADD R0, R0, 0x1, R142 ;  /* 0x0000000100007824 */ /* 0x004fd200078e028e */
[----:B------:R-:W-:-:S05]  /*48e0*/  @P0 IMAD.HI.U32 R2, R0, c[0x0][0x2c8], RZ ;  /* 0x0000b20000020a27 */ /* 0x000fca00078e00ff */
[----:B------:R-:W-:-:S05]  /*48f0*/  @P0 SHF.R.U32.HI R0, RZ, c[0x0][0x2cc], R2 ;  /* 0x0000b300ff000a19 */ /* 0x000fca0000011602 */
[----:B------:R-:W1:Y:S04]  /*4900*/  SHFL.IDX PT, R4, R0, RZ, 0x1c1f ;  /* 0x001c1fff00047589 */ /* 0x000e6800000e0000 */
[----:B------:R3:W2:Y:S02]  /*4910*/  SHFL.IDX PT, R2, R0, 0x1, 0x1c1f ;  /* 0x003c1f0000027f89 */ /* 0x0006a400000e0000 */
[----:B---3--:R-:W-:Y:S01]  /*4920*/  IADD3 R0, -R3, 0x1, R140 ;  /* 0x0000000103007810 */ /* 0x008fe20007ffe18c */
[----:B------:R-:W-:-:S04]  /*4930*/  IMAD.IADD R3, R140, 0x1, -R3 ;  /* 0x000000018c037824 */ /* 0x000fc800078e0a03 */
[----:B------:R-:W-:-:S04]  /*4940*/  IMAD.IADD R0, R0, 0x1, -R151 ;  /* 0x0000000100007824 */ /* 0x000fc800078e0a97 */
[C---:B-1----:R-:W-:Y:S02]  /*4950*/  IMAD.IADD R4, R0.reuse, 0x1, R4 ;  /* 0x0000000100047824 */ /* 0x042fe400078e0204 */
[----:B--2---:R-:W-:-:S03]  /*4960*/  IMAD.IADD R0, R0, 0x1, R2 ;  /* 0x0000000100007824 */ /* 0x004fc600078e0202 */
        /* <DEDUP_REMOVED lines=31> */
[----:B------:R-:W-:Y:S02]  /*4b60*/  FMNMX.FTZ R3, R6, R7, !PT ;  /* 0x0000000706037209 */ /* 0x000fe40007810000 */
[----:B------:R-:W-:Y:S02]  /*4b70*/  ISETP.GT.AND P2, PT, R2, 0x48, PT ;  /* 0x000000480200780c */ /* 0x000fe40003f44270 */
[----:B------:R-:W-:Y:S02]  /*4b80*/  FSEL R146, R49, -INF , P0 ;  /* 0xff80000031927808 */ /* 0x000fe40000000000 */
[----:B------:R-:W-:Y:S02]  /*4b90*/  FSEL R147, R48, -INF , P1 ;  /* 0xff80000030937808 */ /* 0x000fe40000800000 */
[----:B------:R-:W-:-:S02]  /*4ba0*/  ISETP.GT.AND P0, PT, R2, 0x50, PT ;  /* 0x000000500200780c */ /* 0x000fc40003f04270 */
[----:B------:R-:W-:Y:S02]  /*4bb0*/  ISETP.GT.AND P1, PT, R2, 0x51, PT ;  /* 0x000000510200780c */ /* 0x000fe40003f24270 */
[----:B------:R-:W-:Y:S02]  /*4bc0*/  FSEL R38, R88, -INF , P3 ;  /* 0xff80000058267808 */ /* 0x000fe40001800000 */
[C---:B------:R-:W-:Y:S02]  /*4bd0*/  ISETP.GT.AND P3, PT, R2.reuse, 0x29, PT ;  /* 0x000000290200780c */ /* 0x040fe40003f64270 */
[----:B------:R-:W-:Y:S02]  /*4be0*/  FMNMX.FTZ R3, R9, R3, !PT ;  /* 0x0000000309037209 */ /* 0x000fe40007810000 */
[----:B------:R-:W-:Y:S02]  /*4bf0*/  FSEL R155, R37, -INF , P2 ;  /* 0xff800000259b7808 */ /* 0x000fe40001000000 */
[----:B------:R-:W-:-:S02]  /*4c00*/  ISETP.GT.AND P2, PT, R2, 0x58, PT ;  /* 0x000000580200780c */ /* 0x000fc40003f44270 */
[----:B------:R-:W-:Y:S02]  /*4c10*/  FSEL R220, R24, -INF , P0 ;  /* 0xff80000018dc7808 */ /* 0x000fe40000000000 */
[----:B------:R-:W-:Y:S02]  /*4c20*/  FSEL R221, R20, -INF , P1 ;  /* 0xff80000014dd7808 */ /* 0x000fe40000800000 */
[C---:B------:R-:W-:Y:S02]  /*4c30*/  ISETP.GT.AND P0, PT, R2.reuse, 0x60, PT ;  /* 0x000000600200780c */ /* 0x040fe40003f04270 */
[----:B------:R-:W-:Y:S02]  /*4c40*/  ISETP.GT.AND P1, PT, R2, 0x61, PT ;  /* 0x000000610200780c */ /* 0x000fe40003f24270 */
[----:B------:R-:W-:Y:S02]  /*4c50*/  FSEL R93, R64, -INF , P3 ;  /* 0xff800000405d7808 */ /* 0x000fe40001800000 */
[----:B------:R-:W-:-:S02]  /*4c60*/  FMNMX.FTZ R3, R10, R3, !PT ;  /* 0x000000030a037209 */ /* 0x000fc40007810000 */
[C---:B------:R-:W-:Y:S02]  /*4c70*/  ISETP.GT.AND P3, PT, R2.reuse, 0x39, PT ;  /* 0x000000390200780c */ /* 0x040fe40003f64270 */
[----:B------:R-:W-:Y:S02]  /*4c80*/  FSEL R222, R15, -INF , P2 ;  /* 0xff8000000fde7808 */ /* 0x000fe40001000000 */
[----:B------:R-:W-:Y:S02]  /*4c90*/  ISETP.GT.AND P2, PT, R2, 0x68, PT ;  /* 0x000000680200780c */ /* 0x000fe40003f44270 */
[----:B------:R-:W-:Y:S02]  /*4ca0*/  FSEL R250, R13, -INF , P0 ;  /* 0xff8000000dfa7808 */ /* 0x000fe40000000000 */
[----:B------:R-:W-:Y:S02]  /*4cb0*/  FSEL R252, R12, -INF , P1 ;  /* 0xff8000000cfc7808 */ /* 0x000fe40000800000 */
[----:B------:R-:W-:-:S02]  /*4cc0*/  ISETP.GT.AND P0, PT, R0, RZ, PT ;  /* 0x000000ff0000720c */ /* 0x000fc40003f04270 */
[----:B------:R-:W-:Y:S02]  /*4cd0*/  ISETP.GT.AND P1, PT, R0, 0x1, PT ;  /* 0x000000010000780c */ /* 0x000fe40003f24270 */
[----:B------:R-:W-:Y:S02]  /*4ce0*/  FMNMX.FTZ R3, R19, R3, !PT ;  /* 0x0000000313037209 */ /* 0x000fe40007810000 */
[----:B------:R-:W-:Y:S02]  /*4cf0*/  FSEL R143, R56, -INF , P3 ;  /* 0xff800000388f7808 */ /* 0x000fe40001800000 */
[----:B------:R-:W-:Y:S02]  /*4d00*/  ISETP.GT.AND P3, PT, R2, 0x49, PT ;  /* 0x000000490200780c */ /* 0x000fe40003f64270 */
[----:B------:R-:W-:Y:S02]  /*4d10*/  FSEL R251, R11, -INF , P2 ;  /* 0xff8000000bfb7808 */ /* 0x000fe40001000000 */
[----:B------:R-:W-:-:S02]  /*4d20*/  ISETP.GT.AND P2, PT, R0, 0x8, PT ;  /* 0x000000080000780c */ /* 0x000fc40003f44270 */
[----:B------:R-:W-:Y:S02]  /*4d30*/  FSEL R8, R115, -INF , P0 ;  /* 0xff80000073087808 */ /* 0x000fe40000000000 */
[----:B------:R-:W-:Y:S02]  /*4d40*/  FSEL R18, R114, -INF , P1 ;  /* 0xff80000072127808 */ /* 0x000fe40000800000 */
[----:B------:R-:W-:Y:S02]  /*4d50*/  FMNMX.FTZ R3, R32, R3, !PT ;  /* 0x0000000320037209 */ /* 0x000fe40007810000 */
[----:B------:R-:W-:Y:S02]  /*4d60*/  FSEL R159, R36, -INF , P3 ;  /* 0xff800000249f7808 */ /* 0x000fe40001800000 */
[C---:B------:R-:W-:Y:S02]  /*4d70*/  ISETP.GT.AND P3, PT, R2.reuse, 0x59, PT ;  /* 0x000000590200780c */ /* 0x040fe40003f64270 */
[----:B------:R-:W-:-:S02]  /*4d80*/  ISETP.GT.AND P4, PT, R2, 0x69, PT ;  /* 0x000000690200780c */ /* 0x000fc40003f84270 */
        /* <DEDUP_REMOVED lines=44> */
[----:B------:R-:W-:Y:S02]  /*5050*/  FSEL R223, R14, -INF , P3 ;  /* 0xff8000000edf7808 */ /* 0x000fe40001800000 */
[----:B------:R-:W-:Y:S01]  /*5060*/  ISETP.GT.AND P3, PT, R0, 0x38, PT ;  /* 0x000000380000780c */ /* 0x000fe20003f64270 */
[----:B------:R-:W-:Y:S01]  /*5070*/  LDSM.16.MT88.4 R12, [R193] ;  /* 0x00000000c10c783b */ /* 0x000fe20000004200 */
        /* <DEDUP_REMOVED lines=38> */
[----:B------:R-:W-:Y:S01]  /*52e0*/  FMNMX.FTZ R2, R163, R2, !PT ;  /* 0x00000002a3027209 */ /* 0x000fe20007810000 */
[----:B------:R-:W-:Y:S01]  /*52f0*/  LDSM.16.MT88.4 R28, [R196] ;  /* 0x00000000c41c783b */ /* 0x000fe20000004200 */
[----:B------:R-:W-:Y:S02]  /*5300*/  FMNMX.FTZ R3, R251, R3, !PT ;  /* 0x00000003fb037209 */ /* 0x000fe40007810000 */
[----:B------:R-:W-:Y:S02]  /*5310*/  ISETP.GT.AND P0, PT, R0, 0x60, PT ;  /* 0x000000600000780c */ /* 0x000fe40003f04270 */
[----:B------:R-:W-:Y:S02]  /*5320*/  FSEL R215, R27, -INF , P1 ;  /* 0xff8000001bd77808 */ /* 0x000fe40000800000 */
[----:B------:R-:W-:Y:S02]  /*5330*/  FMNMX.FTZ R2, R162, R2, !PT ;  /* 0x00000002a2027209 */ /* 0x000fe40007810000 */
[----:B------:R-:W-:-:S02]  /*5340*/  FMNMX.FTZ R3, R230, R3, !PT ;  /* 0x00000003e6037209 */ /* 0x000fc40007810000 */
[----:B------:R-:W-:Y:S02]  /*5350*/  ISETP.GT.AND P2, PT, R0, 0x61, PT ;  /* 0x000000610000780c */ /* 0x000fe40003f44270 */
[----:B------:R-:W-:Y:S01]  /*5360*/  FSEL R229, R26, -INF , P0 ;  /* 0xff8000001ae57808 */ /* 0x000fe20000000000 */
[----:B------:R-:W1:Y:S01]  /*5370*/  SHFL.BFLY PT, R5, R3, 0x2, 0x1f ;  /* 0x0c401f0003057f89 */ /* 0x000e6200000e0000 */
[----:B------:R-:W-:Y:S02]  /*5380*/  FMNMX.FTZ R2, R215, R2, !PT ;  /* 0x00000002d7027209 */ /* 0x000fe40007810000 */
[C---:B------:R-:W-:Y:S02]  /*5390*/  ISETP.GT.AND P1, PT, R0.reuse, 0x68, PT ;  /* 0x000000680000780c */ /* 0x040fe40003f24270 */
[----:B------:R-:W-:Y:S02]  /*53a0*/  FSEL R233, R25, -INF , P2 ;  /* 0xff80000019e97808 */ /* 0x000fe40001000000 */
[----:B------:R-:W-:Y:S01]  /*53b0*/  FMNMX.FTZ R2, R229, R2, !PT ;  /* 0x00000002e5027209 */ /* 0x000fe20007810000 */
[----:B------:R-:W-:Y:S01]  /*53c0*/  LDSM.16.MT88.4 R24, [R191+0x3800] ;  /* 0x00380000bf18783b */ /* 0x000fe20000004200 */
[----:B------:R-:W-:-:S02]  /*53d0*/  ISETP.GT.AND P0, PT, R0, 0x69, PT ;  /* 0x000000690000780c */ /* 0x000fc40003f04270 */
[----:B------:R-:W-:Y:S02]  /*53e0*/  FSEL R232, R23, -INF , P1 ;  /* 0xff80000017e87808 */ /* 0x000fe40000800000 */
[----:B------:R-:W-:Y:S02]  /*53f0*/  FMNMX.FTZ R2, R233, R2, !PT ;  /* 0x00000002e9027209 */ /* 0x000fe40007810000 */
[----:B------:R-:W-:Y:S02]  /*5400*/  FSEL R231, R22, -INF , P0 ;  /* 0xff80000016e77808 */ /* 0x000fe40000000000 */
[----:B------:R-:W-:Y:S01]  /*5410*/  FMNMX.FTZ R2, R232, R2, !PT ;  /* 0x00000002e8027209 */ /* 0x000fe20007810000 */
[----:B------:R-:W-:Y:S03]  /*5420*/  LDSM.16.MT88.4 R20, [R192] ;  /* 0x00000000c014783b */ /* 0x000fe60000004200 */
[----:B------:R-:W-:-:S02]  /*5430*/  FMNMX.FTZ R2, R231, R2, !PT ;  /* 0x00000002e7027209 */ /* 0x000fc40007810000 */
        /* <DEDUP_REMOVED lines=9> */
[----:B------:R-:W-:-:S04]  /*54d0*/  FFMA.FTZ R0, R6, c[0x0][0x2d0], -R2 ;  /* 0x0000b40006007a23 */ /* 0x000fc80000010802 */
[----:B------:R2:W-:Y:S01]  /*54e0*/  MUFU.EX2 R248, R0 ;  /* 0x0000000000f87308 */ /* 0x0005e20000000800 */
[----:B-1----:R-:W-:Y:S01]  /*54f0*/  FMNMX.FTZ R68, R3, R4, !PT ;  /* 0x0000000403447209 */ /* 0x002fe20007810000 */
[----:B------:R-:W-:-:S03]  /*5500*/  FFMA.FTZ R3, R9, c[0x0][0x2d0], -R2 ;  /* 0x0000b40009037a23 */ /* 0x000fc60000010802 */
[----:B------:R-:W-:-:S03]  /*5510*/  FSETP.NEU.FTZ.AND P0, PT, R68, -INF , PT ;  /* 0xff8000004400780b */ /* 0x000fc60003f1d000 */
[----:B------:R1:W-:Y:S01]  /*5520*/  MUFU.EX2 R246, R3 ;  /* 0x0000000300f67308 */ /* 0x0003e20000000800 */
[----:B--2---:R-:W-:-:S07]  /*5530*/  FFMA.FTZ R0, R7, c[0x0][0x2d0], -R2 ;  /* 0x0000b40007007a23 */ /* 0x004fce0000010802 */
[----:B------:R2:W3:Y:S01]  /*5540*/  MUFU.EX2 R247, R0 ;  /* 0x0000000000f77308 */ /* 0x0004e20000000800 */
[----:B-1----:R-:W-:-:S07]  /*5550*/  FFMA.FTZ R3, R10, c[0x0][0x2d0], -R2 ;  /* 0x0000b4000a037a23 */ /* 0x002fce0000010802 */
[----:B------:R1:W4:Y:S01]  /*5560*/  MUFU.EX2 R249, R3 ;  /* 0x0000000300f97308 */ /* 0x0003220000000800 */
[----:B--2---:R-:W-:Y:S01]  /*5570*/  FMUL.FTZ R0, R68, c[0x0][0x2d0] ;  /* 0x0000b40044007a20 */ /* 0x004fe20000410000 */
[----:B---3--:R-:W-:-:S04]  /*5580*/  F2FP.BF16.PACK_AB R4, R247, R248 ;  /* 0x000000f8f704723e */ /* 0x008fc800000010ff */
[----:B------:R-:W-:-:S05]  /*5590*/  FSEL R0, R0, RZ, P0 ;  /* 0x000000ff00007208 */ /* 0x000fca0000000000 */
[--C-:B-1----:R-:W-:Y:S01]  /*55a0*/  FFMA.FTZ R3, R8, c[0x0][0x2d0], -R0.reuse ;  /* 0x0000b40008037a23 */ /* 0x102fe20000010800 */
[----:B----4-:R-:W-:Y:S01]  /*55b0*/  F2FP.BF16.PACK_AB R6, R249, R246 ;  /* 0x000000f6f906723e */ /* 0x010fe200000010ff */
[----:B------:R-:W1:Y:S02]  /*55c0*/  LDSM.16.MT88.4 R8, [R191] ;  /* 0x00000000bf08783b */ /* 0x000e640000004200 */
[----:B------:R2:W-:Y:S02]  /*55d0*/  MUFU.EX2 R242, R3 ;  /* 0x0000000300f27308 */ /* 0x0005e40000000800 */
[----:B--2---:R-:W-:-:S06]  /*55e0*/  FFMA.FTZ R3, R18, c[0x0][0x2d0], -R0 ;  /* 0x0000b40012037a23 */ /* 0x004fcc0000010800 */
[----:B------:R2:W3:Y:S02]  /*55f0*/  MUFU.EX2 R239, R3 ;  /* 0x0000000300ef7308 */ /* 0x0004e40000000800 */
[----:B--2---:R-:W-:Y:S01]  /*5600*/  FFMA.FTZ R3, R17, c[0x0][0x2d0], -R0 ;  /* 0x0000b40011037a23 */ /* 0x004fe20000010800 */
[----:B---3--:R-:W-:-:S05]  /*5610*/  F2FP.BF16.PACK_AB R5, R239, R242 ;  /* 0x000000f2ef05723e */ /* 0x008fca00000010ff */
[----:B------:R2:W-:Y:S02]  /*5620*/  MUFU.EX2 R238, R3 ;  /* 0x0000000300ee7308 */ /* 0x0005e40000000800 */
[----:B--2---:R-:W-:-:S06]  /*5630*/  FFMA.FTZ R3, R16, c[0x0][0x2d0], -R0 ;  /* 0x0000b40010037a23 */ /* 0x004fcc0000010800 */
[----:B------:R-:W2:Y:S02]  /*5640*/  MUFU.EX2 R245, R3 ;  /* 0x0000000300f57308 */ /* 0x000ea40000000800 */
[----:B--2---:R-:W-:Y:S01]  /*5650*/  F2FP.BF16.PACK_AB R7, R245, R238 ;  /* 0x000000eef507723e */ /* 0x004fe200000010ff */
[--C-:B------:R-:W-:Y:S02]  /*5660*/  FFMA.FTZ R3, R19, c[0x0][0x2d0], -R2.reuse ;  /* 0x0000b40013037a23 */ /* 0x100fe40000010802 */
[----:B------:R-:W-:Y:S03]  /*5670*/  LDSM.16.MT88.4 R16, [R193+0x3800] ;  /* 0x00380000c110783b */ /* 0x000fe60000004200 */
[----:B------:R2:W-:Y:S01]  /*5680*/  MUFU.EX2 R241, R3 ;  /* 0x0000000300f17308 */ /* 0x0005e20000000800 */
[C---:B------:R-:W-:Y:S08]  /*5690*/  HMMA.16816.F32.BF16 R80, R4.reuse, R12, RZ ;  /* 0x0000000c0450723c */ /* 0x040ff000000418ff */
[----:B------:R-:W-:Y:S01]  /*56a0*/  HMMA.16816.F32.BF16 R72, R4, R14, RZ ;  /* 0x0000000e0448723c */ /* 0x000fe200000418ff */
[----:B------:R-:W3:Y:S01]  /*56b0*/  LDSM.16.MT88.4 R12, [R192+0x3800] ;  /* 0x00380000c00c783b */ /* 0x000ee20000004200 */
[----:B--2---:R-:W-:-:S06]  /*56c0*/  FFMA.FTZ R3, R32, c[0x0][0x2d0], -R2 ;  /* 0x0000b40020037a23 */ /* 0x004fcc0000010802 */
[C---:B-1----:R-:W-:Y:S01]  /*56d0*/  HMMA.16816.F32.BF16 R60, R4.reuse, R8, RZ ;  /* 0x00000008043c723c */ /* 0x042fe200000418ff */
[----:B------:R1:W2:Y:S07]  /*56e0*/  MUFU.EX2 R243, R3 ;  /* 0x0000000300f37308 */ /* 0x0002ae0000000800 */
[C---:B------:R-:W-:Y:S01]  /*56f0*/  HMMA.16816.F32.BF16 R76, R4.reuse, R10, RZ ;  /* 0x0000000a044c723c */ /* 0x040fe200000418ff */
[----:B------:R-:W4:Y:S07]  /*5700*/  LDSM.16.MT88.4 R8, [R194+0x3800] ;  /* 0x00380000c208783b */ /* 0x000f2e0000004200 */
[----:B------:R-:W-:Y:S01]  /*5710*/  HMMA.16816.F32.BF16 R40, R4, R24, RZ ;  /* 0x000000180428723c */ /* 0x000fe200000418ff */
[----:B-1----:R-:W-:-:S04]  /*5720*/  FFMA.FTZ R3, R33, c[0x0][0x2d0], -R2 ;  /* 0x0000b40021037a23 */ /* 0x002fc80000010802 */
[----:B------:R1:W-:Y:S03]  /*5730*/  MUFU.EX2 R240, R3 ;  /* 0x0000000300f07308 */ /* 0x0003e60000000800 */
[C---:B------:R-:W-:Y:S08]  /*5740*/  HMMA.16816.F32.BF16 R64, R4.reuse, R20, RZ ;  /* 0x000000140440723c */ /* 0x040ff000000418ff */
[----:B------:R-:W-:Y:S01]  /*5750*/  HMMA.16816.F32.BF16 R56, R4, R22, RZ ;  /* 0x000000160438723c */ /* 0x000fe200000418ff */
[----:B------:R-:W-:Y:S01]  /*5760*/  LDSM.16.MT88.4 R20, [R191+0x800] ;  /* 0x00080000bf14783b */ /* 0x000fe20000004200 */
[----:B-1----:R-:W-:-:S06]  /*5770*/  FFMA.FTZ R3, R38, c[0x0][0x2d0], -R2 ;  /* 0x0000b40026037a23 */ /* 0x002fcc0000010802 */
[C---:B---3--:R-:W-:Y:S01]  /*5780*/  HMMA.16816.F32.BF16 R52, R4.reuse, R14, RZ ;  /* 0x0000000e0434723c */ /* 0x048fe200000418ff */
[----:B------:R1:W-:Y:S07]  /*5790*/  MUFU.EX2 R244, R3 ;  /* 0x0000000300f47308 */ /* 0x0003ee0000000800 */
[C---:B------:R-:W-:Y:S08]  /*57a0*/  HMMA.16816.F32.BF16 R48, R4.reuse, R28, RZ ;  /* 0x0000001c0430723c */ /* 0x040ff000000418ff */
[----:B----4-:R-:W-:Y:S01]  /*57b0*/  HMMA.16816.F32.BF16 R112, R4, R8, RZ ;  /* 0x000000080470723c */ /* 0x010fe200000418ff */
[----:B-1----:R-:W-:-:S04]  /*57c0*/  FFMA.FTZ R3, R34, c[0x0][0x2d0], -R0 ;  /* 0x0000b40022037a23 */ /* 0x002fc80000010800 */
[----:B------:R1:W-:Y:S03]  /*57d0*/  MUFU.EX2 R235, R3 ;  /* 0x0000000300eb7308 */ /* 0x0003e60000000800 */
[C---:B------:R-:W-:Y:S01]  /*57e0*/  HMMA.16816.F32.BF16 R104, R4.reuse, R10, RZ ;  /* 0x0000000a0468723c */ /* 0x040fe200000418ff */
[----:B------:R-:W3:Y:S07]  /*57f0*/  LDSM.16.MT88.4 R8, [R192+0x800] ;  /* 0x00080000c008783b */ /* 0x000eee0000004200 */
[----:B------:R-:W-:Y:S01]  /*5800*/  HMMA.16816.F32.BF16 R44, R4, R30, RZ ;  /* 0x0000001e042c723c */ /* 0x000fe200000418ff */
[----:B-1----:R-:W-:-:S07]  /*5810*/  FFMA.FTZ R3, R37, c[0x0][0x2d0], -R0 ;  /* 0x0000b40025037a23 */ /* 0x002fce0000010800 */
[----:B------:R-:W-:Y:S01]  /*5820*/  HMMA.16816.F32.BF16 R28, R4, R18, RZ ;  /* 0x00000012041c723c */ /* 0x000fe200000418ff */
[----:B------:R1:W4:Y:S02]  /*5830*/  MUFU.EX2 R236, R3 ;  /* 0x0000000300ec7308 */ /* 0x0003240000000800 */
[----:B-1----:R-:W-:-:S05]  /*5840*/  FFMA.FTZ R3, R36, c[0x0][0x2d0], -R0 ;  /* 0x0000b40024037a23 */ /* 0x002fca0000010800 */
[C---:B------:R-:W-:Y:S01]  /*5850*/  HMMA.16816.F32.BF16 R36, R4.reuse, R26, RZ ;  /* 0x0000001a0424723c */ /* 0x040fe200000418ff */
[----:B------:R1:W-:Y:S07]  /*5860*/  MUFU.EX2 R234, R3 ;  /* 0x0000000300ea7308 */ /* 0x0003ee0000000800 */
[----:B------:R-:W-:Y:S01]  /*5870*/  HMMA.16816.F32.BF16 R24, R4, R12, RZ ;  /* 0x0000000c0418723c */ /* 0x000fe200000418ff */
[----:B------:R-:W5:Y:S01]  /*5880*/  LDSM.16.MT88.4 R12, [R193+0x800] ;  /* 0x00080000c10c783b */ /* 0x000f620000004200 */
[----:B-1----:R-:W-:-:S06]  /*5890*/  FFMA.FTZ R3, R35, c[0x0][0x2d0], -R0 ;  /* 0x0000b40023037a23 */ /* 0x002fcc0000010800 */
[----:B------:R-:W-:Y:S01]  /*58a0*/  HMMA.16816.F32.BF16 R32, R4, R16, RZ ;  /* 0x000000100420723c */ /* 0x000fe200000418ff */
[----:B------:R-:W1:Y:S01]  /*58b0*/  LDSM.16.MT88.4 R16, [R194+0x800] ;  /* 0x00080000c210783b */ /* 0x000e620000004200 */
[----:B------:R-:W3:Y:S05]  /*58c0*/  MUFU.EX2 R237, R3 ;  /* 0x0000000300ed7308 */ /* 0x000eea0000000800 */
[----:B--2---:R-:W-:Y:S02]  /*58d0*/  F2FP.BF16.PACK_AB R4, R243, R241 ;  /* 0x000000f1f304723e */ /* 0x004fe400000010ff */
[----:B----4-:R-:W-:Y:S02]  /*58e0*/  F2FP.BF16.PACK_AB R5, R236, R235 ;  /* 0x000000ebec05723e */ /* 0x010fe400000010ff */
[----:B------:R-:W-:-:S02]  /*58f0*/  F2FP.BF16.PACK_AB R6, R244, R240 ;  /* 0x000000f0f406723e */ /* 0x000fc400000010ff */
[----:B---3--:R-:W-:Y:S01]  /*5900*/  F2FP.BF16.PACK_AB R7, R237, R234 ;  /* 0x000000eaed07723e */ /* 0x008fe200000010ff */
[----:B------:R-:W-:-:S04]  /*5910*/  FFMA.FTZ R3, R85, c[0x0][0x2d0], -R2 ;  /* 0x0000b40055037a23 */ /* 0x000fc80000010802 */
[----:B------:R2:W-:Y:S02]  /*5920*/  MUFU.EX2 R225, R3 ;  /* 0x0000000300e17308 */ /* 0x0005e40000000800 */
[C---:B------:R-:W-:Y:S08]  /*5930*/  HMMA.16816.F32.BF16 R124, R4.reuse, R8, R64 ;  /* 0x00000008047c723c */ /* 0x040ff00000041840 */
[----:B-----5:R-:W-:Y:S01]  /*5940*/  HMMA.16816.F32.BF16 R120, R4, R14, R72 ;  /* 0x0000000e0478723c */ /* 0x020fe20000041848 */
[----:B--2---:R-:W-:-:S07]  /*5950*/  FFMA.FTZ R3, R86, c[0x0][0x2d0], -R2 ;  /* 0x0000b40056037a23 */ /* 0x004fce0000010802 */
[C---:B------:R-:W-:Y:S01]  /*5960*/  HMMA.16816.F32.BF16 R72, R4.reuse, R10, R56 ;  /* 0x0000000a0448723c */ /* 0x040fe20000041838 */
[----:B------:R-:W2:Y:S01]  /*5970*/  LDSM.16.MT88.4 R8, [R193+0x4000] ;  /* 0x00400000c108783b */ /* 0x000ea20000004200 */
[----:B------:R3:W4:Y:S06]  /*5980*/  MUFU.EX2 R227, R3 ;  /* 0x0000000300e37308 */ /* 0x00072c0000000800 */
[C---:B------:R-:W-:Y:S08]  /*5990*/  HMMA.16816.F32.BF16 R108, R4.reuse, R20, R60 ;  /* 0x00000014046c723c */ /* 0x040ff0000004183c */
[----:B------:R-:W-:Y:S01]  /*59a0*/  HMMA.16816.F32.BF16 R100, R4, R22, R76 ;  /* 0x000000160464723c */ /* 0x000fe2000004184c */
[----:B------:R-:W5:Y:S01]  /*59b0*/  LDSM.16.MT88.4 R20, [R191+0x4000] ;  /* 0x00400000bf14783b */ /* 0x000f620000004200 */
[----:B---3--:R-:W-:-:S04]  /*59c0*/  FFMA.FTZ R3, R92, c[0x0][0x2d0], -R2 ;  /* 0x0000b4005c037a23 */ /* 0x008fc80000010802 */
[----:B------:R3:W-:Y:S02]  /*59d0*/  MUFU.EX2 R224, R3 ;  /* 0x0000000300e07308 */ /* 0x0007e40000000800 */
[C---:B------:R-:W-:Y:S01]  /*59e0*/  HMMA.16816.F32.BF16 R88, R4.reuse, R12, R80 ;  /* 0x0000000c0458723c */ /* 0x040fe20000041850 */
[----:B------:R-:W4:Y:S07]  /*59f0*/  LDSM.16.MT88.4 R12, [R192+0x4000] ;  /* 0x00400000c00c783b */ /* 0x000f2e0000004200 */
[----:B-1----:R-:W-:Y:S01]  /*5a00*/  HMMA.16816.F32.BF16 R116, R4, R16, R48 ;  /* 0x000000100474723c */ /* 0x002fe20000041830 */
[----:B---3--:R-:W-:-:S07]  /*5a10*/  FFMA.FTZ R3, R93, c[0x0][0x2d0], -R2 ;  /* 0x0000b4005d037a23 */ /* 0x008fce0000010802 */
[C---:B------:R-:W-:Y:S01]  /*5a20*/  HMMA.16816.F32.BF16 R96, R4.reuse, R18, R44 ;  /* 0x000000120460723c */ /* 0x040fe2000004182c */
[----:B------:R-:W-:Y:S01]  /*5a30*/  LDSM.16.MT88.4 R16, [R191+0x4800] ;  /* 0x00480000bf10783b */ /* 0x000fe20000004200 */
[----:B------:R1:W-:Y:S06]  /*5a40*/  MUFU.EX2 R226, R3 ;  /* 0x0000000300e27308 */ /* 0x0003ec0000000800 */
[C---:B--2---:R-:W-:Y:S08]  /*5a50*/  HMMA.16816.F32.BF16 R64, R4.reuse, R8, R32 ;  /* 0x000000080440723c */ /* 0x044ff00000041820 */
[----:B------:R-:W-:Y:S01]  /*5a60*/  HMMA.16816.F32.BF16 R60, R4, R10, R28 ;  /* 0x0000000a043c723c */ /* 0x000fe2000004181c */
[----:B------:R-:W2:Y:S01]  /*5a70*/  LDSM.16.MT88.4 R8, [R194+0x4000] ;  /* 0x00400000c208783b */ /* 0x000ea20000004200 */
[----:B-1----:R-:W-:-:S02]  /*5a80*/  FFMA.FTZ R3, R70, c[0x0][0x2d0], -R0 ;  /* 0x0000b40046037a23 */ /* 0x002fc40000010800 */
[----:B------:R-:W-:Y:S02]  /*5a90*/  IMAD.MOV.U32 R70, RZ, RZ, R151 ;  /* 0x000000ffff467224 */ /* 0x000fe400078e0097 */
[----:B------:R1:W-:Y:S02]  /*5aa0*/  MUFU.EX2 R219, R3 ;  /* 0x0000000300db7308 */ /* 0x0003e40000000800 */
[C---:B-----5:R-:W-:Y:S08]  /*5ab0*/  HMMA.16816.F32.BF16 R80, R4.reuse, R20, R40 ;  /* 0x000000140450723c */ /* 0x060ff00000041828 */
[----:B----4-:R-:W-:Y:S01]  /*5ac0*/  HMMA.16816.F32.BF16 R40, R4, R12, R24 ;  /* 0x0000000c0428723c */ /* 0x010fe20000041818 */
[----:B-1----:R-:W-:-:S07]  /*5ad0*/  FFMA.FTZ R3, R84, c[0x0][0x2d0], -R0 ;  /* 0x0000b40054037a23 */ /* 0x002fce0000010800 */
[C---:B------:R-:W-:Y:S01]  /*5ae0*/  HMMA.16816.F32.BF16 R32, R4.reuse, R14, R52 ;  /* 0x0000000e0420723c */ /* 0x040fe20000041834 */
[----:B------:R-:W1:Y:S01]  /*5af0*/  LDSM.16.MT88.4 R12, [R191+0x1000] ;  /* 0x00100000bf0c783b */ /* 0x000e620000004200 */
[----:B------:R3:W4:Y:S06]  /*5b00*/  MUFU.EX2 R217, R3 ;  /* 0x0000000300d97308 */ /* 0x00072c0000000800 */
[C---:B------:R-:W-:Y:S01]  /*5b10*/  HMMA.16816.F32.BF16 R76, R4.reuse, R22, R36 ;  /* 0x00000016044c723c */ /* 0x040fe20000041824 */
[----:B------:R-:W5:Y:S07]  /*5b20*/  LDSM.16.MT88.4 R20, [R193+0x1000] ;  /* 0x00100000c114783b */ /* 0x000f6e0000004200 */
[----:B--2---:R-:W-:Y:S01]  /*5b30*/  HMMA.16816.F32.BF16 R28, R4, R8, R112 ;  /* 0x00000008041c723c */ /* 0x004fe20000041870 */
[----:B---3--:R-:W-:-:S02]  /*5b40*/  FFMA.FTZ R3, R71, c[0x0][0x2d0], -R0 ;  /* 0x0000b40047037a23 */ /* 0x008fc40000010800 */
[----:B------:R-:W-:Y:S02]  /*5b50*/  IMAD.MOV.U32 R71, RZ, RZ, R153 ;  /* 0x000000ffff477224 */ /* 0x000fe400078e0099 */
[----:B------:R2:W-:Y:S03]  /*5b60*/  MUFU.EX2 R216, R3 ;  /* 0x0000000300d87308 */ /* 0x0005e60000000800 */
[----:B------:R-:W-:Y:S01]  /*5b70*/  HMMA.16816.F32.BF16 R24, R4, R10, R104 ;  /* 0x0000000a0418723c */ /* 0x000fe20000041868 */
[----:B------:R-:W3:Y:S06]  /*5b80*/  LDSM.16.MT88.4 R8, [R194+0x1000] ;  /* 0x00100000c208783b */ /* 0x000eec0000004200 */
[----:B------:R-:W-:-:S02]  /*5b90*/  F2FP.BF16.PACK_AB R4, R227, R225 ;  /* 0x000000e1e304723e */ /* 0x000fc400000010ff */
[----:B----4-:R-:W-:Y:S02]  /*5ba0*/  F2FP.BF16.PACK_AB R5, R217, R219 ;  /* 0x000000dbd905723e */ /* 0x010fe400000010ff */
[----:B------:R-:W-:Y:S01]  /*5bb0*/  F2FP.BF16.PACK_AB R6, R226, R224 ;  /* 0x000000e0e206723e */ /* 0x000fe200000010ff */
[----:B--2---:R-:W-:-:S04]  /*5bc0*/  FFMA.FTZ R3, R87, c[0x0][0x2d0], -R0 ;  /* 0x0000b40057037a23 */ /* 0x004fc80000010800 */
[----:B------:R-:W2:Y:S02]  /*5bd0*/  MUFU.EX2 R218, R3 ;  /* 0x0000000300da7308 */ /* 0x000ea40000000800 */
[----:B--2---:R-:W-:Y:S01]  /*5be0*/  F2FP.BF16.PACK_AB R7, R218, R216 ;  /* 0x000000d8da07723e */ /* 0x004fe200000010ff */
[----:B------:R-:W-:-:S05]  /*5bf0*/  FFMA.FTZ R3, R140, c[0x0][0x2d0], -R2 ;  /* 0x0000b4008c037a23 */ /* 0x000fca0000010802 */
[----:B------:R2:W-:Y:S01]  /*5c00*/  MUFU.EX2 R160, R3 ;  /* 0x0000000300a07308 */ /* 0x0005e20000000800 */
[C---:B-1----:R-:W-:Y:S08]  /*5c10*/  HMMA.16816.F32.BF16 R56, R4.reuse, R12, R108 ;  /* 0x0000000c0438723c */ /* 0x042ff0000004186c */
[----:B------:R-:W-:Y:S01]  /*5c20*/  HMMA.16816.F32.BF16 R52, R4, R14, R100 ;  /* 0x0000000e0434723c */ /* 0x000fe20000041864 */
[----:B------:R-:W1:Y:S01]  /*5c30*/  LDSM.16.MT88.4 R12, [R192+0x1000] ;  /* 0x00100000c00c783b */ /* 0x000e620000004200 */
[----:B--2---:R-:W-:-:S06]  /*5c40*/  FFMA.FTZ R3, R142, c[0x0][0x2d0], -R2 ;  /* 0x0000b4008e037a23 */ /* 0x004fcc0000010802 */
[C---:B-----5:R-:W-:Y:S01]  /*5c50*/  HMMA.16816.F32.BF16 R48, R4.reuse, R20, R88 ;  /* 0x000000140430723c */ /* 0x060fe20000041858 */
[----:B------:R2:W4:Y:S07]  /*5c60*/  MUFU.EX2 R158, R3 ;  /* 0x00000003009e7308 */ /* 0x00052e0000000800 */
[C---:B------:R-:W-:Y:S01]  /*5c70*/  HMMA.16816.F32.BF16 R44, R4.reuse, R22, R120 ;  /* 0x00000016042c723c */ /* 0x040fe20000041878 */
[----:B------:R-:W5:Y:S07]  /*5c80*/  LDSM.16.MT88.4 R20, [R193+0x4800] ;  /* 0x00480000c114783b */ /* 0x000f6e0000004200 */
[----:B---3--:R-:W-:Y:S01]  /*5c90*/  HMMA.16816.F32.BF16 R120, R4, R8, R116 ;  /* 0x000000080478723c */ /* 0x008fe20000041874 */
[----:B--2---:R-:W-:-:S04]  /*5ca0*/  FFMA.FTZ R3, R141, c[0x0][0x2d0], -R2 ;  /* 0x0000b4008d037a23 */ /* 0x004fc80000010802 */
[----:B------:R2:W-:Y:S03]  /*5cb0*/  MUFU.EX2 R157, R3 ;  /* 0x00000003009d7308 */ /* 0x0005e60000000800 */
[C---:B------:R-:W-:Y:S01]  /*5cc0*/  HMMA.16816.F32.BF16 R112, R4.reuse, R10, R96 ;  /* 0x0000000a0470723c */ /* 0x040fe20000041860 */
[----:B------:R-:W3:Y:S07]  /*5cd0*/  LDSM.16.MT88.4 R8, [R192+0x4800] ;  /* 0x00480000c008783b */ /* 0x000eee0000004200 */
[----:B------:R-:W-:Y:S01]  /*5ce0*/  HMMA.16816.F32.BF16 R100, R4, R16, R80 ;  /* 0x000000100464723c */ /* 0x000fe20000041850 */
[----:B--2---:R-:W-:-:S07]  /*5cf0*/  FFMA.FTZ R3, R143, c[0x0][0x2d0], -R2 ;  /* 0x0000b4008f037a23 */ /* 0x004fce0000010802 */
[C---:B-1----:R-:W-:Y:S01]  /*5d00*/  HMMA.16816.F32.BF16 R36, R4.reuse, R12, R124 ;  /* 0x0000000c0424723c */ /* 0x042fe2000004187c */
[----:B------:R1:W-:Y:S06]  /*5d10*/  MUFU.EX2 R156, R3 ;  /* 0x00000003009c7308 */ /* 0x0003ec0000000800 */
[----:B------:R-:W-:Y:S01]  /*5d20*/  IMAD.MOV.U32 R127, RZ, RZ, R152 ;  /* 0x000000ffff7f7224 */ /* 0x000fe200078e0098 */
[----:B------:R-:W-:Y:S01]  /*5d30*/  HMMA.16816.F32.BF16 R72, R4, R14, R72 ;  /* 0x0000000e0448723c */ /* 0x000fe20000041848 */
[----:B------:R-:W2:Y:S01]  /*5d40*/  LDSM.16.MT88.4 R12, [R194+0x4800] ;  /* 0x00480000c20c783b */ /* 0x000ea20000004200 */
[----:B------:R-:W-:-:S06]  /*5d50*/  IMAD.MOV.U32 R126, RZ, RZ, R148 ;  /* 0x000000ffff7e7224 */ /* 0x000fcc00078e0094 */
[----:B-----5:R-:W-:Y:S01]  /*5d60*/  HMMA.16816.F32.BF16 R88, R4, R20, R64 ;  /* 0x000000140458723c */ /* 0x020fe20000041840 */
[----:B-1----:R-:W-:-:S04]  /*5d70*/  FFMA.FTZ R3, R137, c[0x0][0x2d0], -R0 ;  /* 0x0000b40089037a23 */ /* 0x002fc80000010800 */
[----:B------:R1:W-:Y:S03]  /*5d80*/  MUFU.EX2 R154, R3 ;  /* 0x00000003009a7308 */ /* 0x0003e60000000800 */
[C---:B------:R-:W-:Y:S01]  /*5d90*/  HMMA.16816.F32.BF16 R92, R4.reuse, R18, R76 ;  /* 0x00000012045c723c */ /* 0x040fe2000004184c */
[----:B------:R-:W-:Y:S07]  /*5da0*/  LDSM.16.MT88.4 R16, [R191+0x1800] ;  /* 0x00180000bf10783b */ /* 0x000fee0000004200 */
[----:B---3--:R-:W-:Y:S01]  /*5db0*/  HMMA.16816.F32.BF16 R64, R4, R8, R40 ;  /* 0x000000080440723c */ /* 0x008fe20000041828 */
[----:B-1----:R-:W-:-:S07]  /*5dc0*/  FFMA.FTZ R3, R136, c[0x0][0x2d0], -R0 ;  /* 0x0000b40088037a23 */ /* 0x002fce0000010800 */
[C---:B------:R-:W-:Y:S01]  /*5dd0*/  HMMA.16816.F32.BF16 R80, R4.reuse, R10, R32 ;  /* 0x0000000a0450723c */ /* 0x040fe20000041820 */
[----:B------:R-:W1:Y:S01]  /*5de0*/  LDSM.16.MT88.4 R8, [R193+0x1800] ;  /* 0x00180000c108783b */ /* 0x000e620000004200 */
[----:B------:R3:W5:Y:S06]  /*5df0*/  MUFU.EX2 R151, R3 ;  /* 0x0000000300977308 */ /* 0x00076c0000000800 */
[C---:B------:R-:W-:Y:S01]  /*5e00*/  HMMA.16816.F32.BF16 R84, R4.reuse, R22, R60 ;  /* 0x000000160454723c */ /* 0x040fe2000004183c */
[----:B------:R-:W1:Y:S07]  /*5e10*/  LDSM.16.MT88.4 R20, [R192+0x1800] ;  /* 0x00180000c014783b */ /* 0x000e6e0000004200 */
[----:B--2---:R-:W-:Y:S01]  /*5e20*/  HMMA.16816.F32.BF16 R96, R4, R12, R28 ;  /* 0x0000000c0460723c */ /* 0x004fe2000004181c */
[----:B---3--:R-:W-:-:S04]  /*5e30*/  FFMA.FTZ R3, R139, c[0x0][0x2d0], -R0 ;  /* 0x0000b4008b037a23 */ /* 0x008fc80000010800 */
[----:B------:R2:W-:Y:S03]  /*5e40*/  MUFU.EX2 R153, R3 ;  /* 0x0000000300997308 */ /* 0x0005e60000000800 */
[----:B------:R-:W-:Y:S01]  /*5e50*/  HMMA.16816.F32.BF16 R76, R4, R14, R24 ;  /* 0x0000000e044c723c */ /* 0x000fe20000041818 */
[----:B------:R-:W3:Y:S06]  /*5e60*/  LDSM.16.MT88.4 R12, [R194+0x1800] ;  /* 0x00180000c20c783b */ /* 0x000eec0000004200 */
[----:B----4-:R-:W-:-:S02]  /*5e70*/  F2FP.BF16.PACK_AB R4, R158, R160 ;  /* 0x000000a09e04723e */ /* 0x010fc400000010ff */
[----:B-----5:R-:W-:Y:S02]  /*5e80*/  F2FP.BF16.PACK_AB R5, R151, R154 ;  /* 0x0000009a9705723e */ /* 0x020fe400000010ff */
[----:B------:R-:W-:Y:S01]  /*5e90*/  F2FP.BF16.PACK_AB R6, R156, R157 ;  /* 0x0000009d9c06723e */ /* 0x000fe200000010ff */
[----:B--2---:R-:W-:-:S04]  /*5ea0*/  FFMA.FTZ R3, R138, c[0x0][0x2d0], -R0 ;  /* 0x0000b4008a037a23 */ /* 0x004fc80000010800 */
[----:B------:R-:W2:Y:S02]  /*5eb0*/  MUFU.EX2 R152, R3 ;  /* 0x0000000300987308 */ /* 0x000ea40000000800 */
[----:B--2---:R-:W-:Y:S01]  /*5ec0*/  F2FP.BF16.PACK_AB R7, R152, R153 ;  /* 0x000000999807723e */ /* 0x004fe200000010ff */
[----:B------:R-:W-:-:S06]  /*5ed0*/  FFMA.FTZ R3, R146, c[0x0][0x2d0], -R2 ;  /* 0x0000b40092037a23 */ /* 0x000fcc0000010802 */
[C---:B-1----:R-:W-:Y:S08]  /*5ee0*/  HMMA.16816.F32.BF16 R116, R4.reuse, R8, R48 ;  /* 0x000000080474723c */ /* 0x042ff00000041830 */
[C---:B------:R-:W-:Y:S01]  /*5ef0*/  HMMA.16816.F32.BF16 R104, R4.reuse, R10, R44 ;  /* 0x0000000a0468723c */ /* 0x040fe2000004182c */
[----:B------:R-:W1:Y:S07]  /*5f00*/  LDSM.16.MT88.4 R8, [R191+0x5000] ;  /* 0x00500000bf08783b */ /* 0x000e6e0000004200 */
[C---:B------:R-:W-:Y:S08]  /*5f10*/  HMMA.16816.F32.BF16 R44, R4.reuse, R20, R36 ;  /* 0x00000014042c723c */ /* 0x040ff00000041824 */
[C---:B------:R-:W-:Y:S01]  /*5f20*/  HMMA.16816.F32.BF16 R40, R4.reuse, R22, R72 ;  /* 0x000000160428723c */ /* 0x040fe20000041848 */
[----:B------:R-:W2:Y:S07]  /*5f30*/  LDSM.16.MT88.4 R20, [R192+0x5000] ;  /* 0x00500000c014783b */ /* 0x000eae0000004200 */
[C---:B------:R-:W-:Y:S08]  /*5f40*/  HMMA.16816.F32.BF16 R60, R4.reuse, R16, R56 ;  /* 0x00000010043c723c */ /* 0x040ff00000041838 */
[C---:B------:R-:W-:Y:S01]  /*5f50*/  HMMA.16816.F32.BF16 R108, R4.reuse, R18, R52 ;  /* 0x00000012046c723c */ /* 0x040fe20000041834 */
[----:B------:R-:W4:Y:S07]  /*5f60*/  LDSM.16.MT88.4 R16, [R193+0x5000] ;  /* 0x00500000c110783b */ /* 0x000f2e0000004200 */
[C---:B---3--:R-:W-:Y:S01]  /*5f70*/  HMMA.16816.F32.BF16 R28, R4.reuse, R12, R120 ;  /* 0x0000000c041c723c */ /* 0x048fe20000041878 */
[----:B------:R3:W-:Y:S07]  /*5f80*/  MUFU.EX2 R120, R3 ;  /* 0x0000000300787308 */ /* 0x0007ee0000000800 */
[C---:B-1----:R-:W-:Y:S08]  /*5f90*/  HMMA.16816.F32.BF16 R24, R4.reuse, R8, R100 ;  /* 0x000000080418723c */ /* 0x042ff00000041864 */
[----:B------:R-:W-:Y:S01]  /*5fa0*/  HMMA.16816.F32.BF16 R32, R4, R10, R92 ;  /* 0x0000000a0420723c */ /* 0x000fe2000004185c */
[----:B------:R-:W1:Y:S01]  /*5fb0*/  LDSM.16.MT88.4 R8, [R194+0x5000] ;  /* 0x00500000c208783b */ /* 0x000e620000004200 */
[----:B---3--:R-:W-:-:S04]  /*5fc0*/  FFMA.FTZ R3, R147, c[0x0][0x2d0], -R2 ;  /* 0x0000b40093037a23 */ /* 0x008fc80000010802 */
[----:B------:R3:W5:Y:S02]  /*5fd0*/  MUFU.EX2 R148, R3 ;  /* 0x0000000300947308 */ /* 0x0007640000000800 */
[C---:B--2---:R-:W-:Y:S08]  /*5fe0*/  HMMA.16816.F32.BF16 R56, R4.reuse, R20, R64 ;  /* 0x000000140438723c */ /* 0x044ff00000041840 */
[----:B------:R-:W-:Y:S01]  /*5ff0*/  HMMA.16816.F32.BF16 R36, R4, R14, R112 ;  /* 0x0000000e0424723c */ /* 0x000fe20000041870 */
[----:B------:R-:W-:Y:S01]  /*6000*/  LDSM.16.MT88.4 R12, [R193+0x2000] ;  /* 0x00200000c10c783b */ /* 0x000fe20000004200 */
[----:B---3--:R-:W-:-:S06]  /*6010*/  FFMA.FTZ R3, R155, c[0x0][0x2d0], -R2 ;  /* 0x0000b4009b037a23 */ /* 0x008fcc0000010802 */
[C---:B----4-:R-:W-:Y:S01]  /*6020*/  HMMA.16816.F32.BF16 R48, R4.reuse, R16, R88 ;  /* 0x000000100430723c */ /* 0x050fe20000041858 */
[----:B------:R-:W-:Y:S01]  /*6030*/  IMAD.MOV.U32 R155, RZ, RZ, R126 ;  /* 0x000000ffff9b7224 */ /* 0x000fe200078e007e */
[----:B------:R2:W-:Y:S06]  /*6040*/  MUFU.EX2 R146, R3 ;  /* 0x0000000300927308 */ /* 0x0005ec0000000800 */
[----:B------:R-:W-:Y:S01]  /*6050*/  HMMA.16816.F32.BF16 R52, R4, R18, R84 ;  /* 0x000000120434723c */ /* 0x000fe20000041854 */
[----:B------:R-:W-:Y:S01]  /*6060*/  LDSM.16.MT88.4 R16, [R194+0x2000] ;  /* 0x00200000c210783b */ /* 0x000fe20000004200 */
[----:B--2---:R-:W-:-:S03]  /*6070*/  FFMA.FTZ R3, R159, c[0x0][0x2d0], -R2 ;  /* 0x0000b4009f037a23 */ /* 0x004fc60000010802 */
[----:B------:R-:W2:Y:S03]  /*6080*/  LDL R159, [R1+0x68] ;  /* 0x00006800019f7983 */ /* 0x000ea60000100800 */
[C---:B------:R-:W-:Y:S01]  /*6090*/  HMMA.16816.F32.BF16 R64, R4.reuse, R22, R80 ;  /* 0x000000160440723c */ /* 0x040fe20000041850 */
[----:B------:R3:W4:Y:S01]  /*60a0*/  MUFU.EX2 R147, R3 ;  /* 0x0000000300937308 */ /* 0x0007220000000800 */
[----:B------:R-:W4:Y:S06]  /*60b0*/  LDSM.16.MT88.4 R20, [R191+0x2000] ;  /* 0x00200000bf14783b */ /* 0x000f2c0000004200 */
[C---:B-1----:R-:W-:Y:S08]  /*60c0*/  HMMA.16816.F32.BF16 R88, R4.reuse, R8, R96 ;  /* 0x000000080458723c */ /* 0x042ff00000041860 */
[----:B------:R-:W-:Y:S01]  /*60d0*/  HMMA.16816.F32.BF16 R76, R4, R10, R76 ;  /* 0x0000000a044c723c */ /* 0x000fe2000004184c */
[----:B---3--:R-:W-:Y:S01]  /*60e0*/  FFMA.FTZ R3, R144, c[0x0][0x2d0], -R0 ;  /* 0x0000b40090037a23 */ /* 0x008fe20000010800 */
[----:B------:R-:W1:Y:S03]  /*60f0*/  LDSM.16.MT88.4 R8, [R192+0x2000] ;  /* 0x00200000c008783b */ /* 0x000e660000004200 */
[----:B------:R3:W-:Y:S02]  /*6100*/  MUFU.EX2 R142, R3 ;  /* 0x00000003008e7308 */ /* 0x0007e40000000800 */
[----:B-----5:R-:W-:-:S02]  /*6110*/  F2FP.BF16.PACK_AB R4, R148, R120 ;  /* 0x000000789404723e */ /* 0x020fc400000010ff */
[----:B----4-:R-:W-:Y:S01]  /*6120*/  F2FP.BF16.PACK_AB R6, R147, R146 ;  /* 0x000000929306723e */ /* 0x010fe200000010ff */
[--C-:B---3--:R-:W-:Y:S02]  /*6130*/  FFMA.FTZ R3, R150, c[0x0][0x2d0], -R0.reuse ;  /* 0x0000b40096037a23 */ /* 0x108fe40000010800 */
[----:B------:R-:W-:Y:S02]  /*6140*/  IMAD.MOV.U32 R150, RZ, RZ, R127 ;  /* 0x000000ffff967224 */ /* 0x000fe400078e007f */
[----:B------:R3:W4:Y:S01]  /*6150*/  MUFU.EX2 R143, R3 ;  /* 0x00000003008f7308 */ /* 0x0007220000000800 */
[----:B------:R-:W-:Y:S01]  /*6160*/  LDSM.16.MT88.4 R124, [R192+0x6800] ;  /* 0x00680000c07c783b */ /* 0x000fe20000004200 */
[----:B---3--:R-:W-:Y:S01]  /*6170*/  FFMA.FTZ R3, R149, c[0x0][0x2d0], -R0 ;  /* 0x0000b40095037a23 */ /* 0x008fe20000010800 */
[----:B----4-:R-:W-:Y:S01]  /*6180*/  F2FP.BF16.PACK_AB R5, R143, R142 ;  /* 0x0000008e8f05723e */ /* 0x010fe200000010ff */
[----:B------:R-:W-:-:S04]  /*6190*/  IMAD.MOV.U32 R149, RZ, RZ, R71 ;  /* 0x000000ffff957224 */ /* 0x000fc800078e0047 */
[----:B------:R3:W-:Y:S02]  /*61a0*/  MUFU.EX2 R144, R3 ;  /* 0x0000000300907308 */ /* 0x0007e40000000800 */
[----:B---3--:R-:W-:-:S06]  /*61b0*/  FFMA.FTZ R3, R145, c[0x0][0x2d0], -R0 ;  /* 0x0000b40091037a23 */ /* 0x008fcc0000010800 */
[----:B------:R-:W3:Y:S02]  /*61c0*/  MUFU.EX2 R145, R3 ;  /* 0x0000000300917308 */ /* 0x000ee40000000800 */
[----:B---3--:R-:W-:Y:S01]  /*61d0*/  F2FP.BF16.PACK_AB R7, R145, R144 ;  /* 0x000000909107723e */ /* 0x008fe200000010ff */
[----:B------:R-:W-:Y:S02]  /*61e0*/  FFMA.FTZ R3, R220, c[0x0][0x2d0], -R2 ;  /* 0x0000b400dc037a23 */ /* 0x000fe40000010802 */
[----:B------:R-:W-:-:S03]  /*61f0*/  IMAD.MOV.U32 R220, RZ, RZ, R70 ;  /* 0x000000ffffdc7224 */ /* 0x000fc600078e0046 */
[----:B------:R3:W-:Y:S01]  /*6200*/  MUFU.EX2 R138, R3 ;  /* 0x00000003008a7308 */ /* 0x0007e20000000800 */
[C---:B------:R-:W-:Y:S08]  /*6210*/  HMMA.16816.F32.BF16 R72, R4.reuse, R20, R60 ;  /* 0x000000140448723c */ /* 0x040ff0000004183c */
[----:B------:R-:W-:Y:S01]  /*6220*/  HMMA.16816.F32.BF16 R80, R4, R22, R108 ;  /* 0x000000160450723c */ /* 0x000fe2000004186c */
[----:B------:R-:W4:Y:S01]  /*6230*/  LDSM.16.MT88.4 R20, [R191+0x5800] ;  /* 0x00580000bf14783b */ /* 0x000f220000004200 */
[----:B---3--:R-:W-:-:S06]  /*6240*/  FFMA.FTZ R3, R221, c[0x0][0x2d0], -R2 ;  /* 0x0000b400dd037a23 */ /* 0x008fcc0000010802 */
[C---:B-1----:R-:W-:Y:S01]  /*6250*/  HMMA.16816.F32.BF16 R108, R4.reuse, R8, R44 ;  /* 0x00000008046c723c */ /* 0x042fe2000004182c */
[----:B------:R-:W-:Y:S01]  /*6260*/  IMAD.MOV.U32 R221, RZ, RZ, c[0x0][0x2c4] ;  /* 0x0000b100ffdd7624 */ /* 0x000fe200078e00ff */
[----:B------:R1:W3:Y:S04]  /*6270*/  MUFU.EX2 R140, R3 ;  /* 0x00000003008c7308 */ /* 0x0002e80000000800 */
[----:B------:R-:W-:Y:S02]  /*6280*/  ISETP.NE.AND P3, PT, R221, 0x1, PT ;  /* 0x00000001dd00780c */ /* 0x000fe40003f65270 */
[C---:B------:R-:W-:Y:S01]  /*6290*/  HMMA.16816.F32.BF16 R96, R4.reuse, R10, R40 ;  /* 0x0000000a0460723c */ /* 0x040fe20000041828 */
[----:B------:R-:W5:Y:S07]  /*62a0*/  LDSM.16.MT88.4 R8, [R193+0x5800] ;  /* 0x00580000c108783b */ /* 0x000f6e0000004200 */
[----:B------:R-:W-:Y:S01]  /*62b0*/  HMMA.16816.F32.BF16 R92, R4, R18, R36 ;  /* 0x00000012045c723c */ /* 0x000fe20000041824 */
[----:B-1----:R-:W-:-:S04]  /*62c0*/  FFMA.FTZ R3, R222, c[0x0][0x2d0], -R2 ;  /* 0x0000b400de037a23 */ /* 0x002fc80000010802 */
[----:B------:R1:W-:Y:S03]  /*62d0*/  MUFU.EX2 R139, R3 ;  /* 0x00000003008b7308 */ /* 0x0003e60000000800 */
[C---:B------:R-:W-:Y:S01]  /*62e0*/  HMMA.16816.F32.BF16 R84, R4.reuse, R12, R116 ;  /* 0x0000000c0454723c */ /* 0x040fe20000041874 */
[----:B------:R-:W-:Y:S07]  /*62f0*/  LDSM.16.MT88.4 R116, [R193+0x6800] ;  /* 0x00680000c174783b */ /* 0x000fee0000004200 */
[----:B------:R-:W-:Y:S01]  /*6300*/  HMMA.16816.F32.BF16 R100, R4, R14, R104 ;  /* 0x0000000e0464723c */ /* 0x000fe20000041868 */
[----:B------:R-:W3:Y:S01]  /*6310*/  LDSM.16.MT88.4 R12, [R192+0x5800] ;  /* 0x00580000c00c783b */ /* 0x000ee20000004200 */
[----:B-1----:R-:W-:-:S06]  /*6320*/  FFMA.FTZ R3, R223, c[0x0][0x2d0], -R2 ;  /* 0x0000b400df037a23 */ /* 0x002fcc0000010802 */
[C---:B----4-:R-:W-:Y:S01]  /*6330*/  HMMA.16816.F32.BF16 R60, R4.reuse, R20, R24 ;  /* 0x00000014043c723c */ /* 0x050fe20000041818 */
[----:B------:R1:W-:Y:S07]  /*6340*/  MUFU.EX2 R141, R3 ;  /* 0x00000003008d7308 */ /* 0x0003ee0000000800 */
[C---:B------:R-:W-:Y:S01]  /*6350*/  HMMA.16816.F32.BF16 R40, R4.reuse, R22, R32 ;  /* 0x000000160428723c */ /* 0x040fe20000041820 */
[----:B------:R-:W-:Y:S07]  /*6360*/  LDSM.16.MT88.4 R20, [R193+0x2800] ;  /* 0x00280000c114783b */ /* 0x000fee0000004200 */
[----:B-----5:R-:W-:Y:S01]  /*6370*/  HMMA.16816.F32.BF16 R36, R4, R8, R48 ;  /* 0x000000080424723c */ /* 0x020fe20000041830 */
[----:B-1----:R-:W-:-:S04]  /*6380*/  FFMA.FTZ R3, R161, c[0x0][0x2d0], -R0 ;  /* 0x0000b400a1037a23 */ /* 0x002fc80000010800 */
[----:B------:R1:W-:Y:S03]  /*6390*/  MUFU.EX2 R137, R3 ;  /* 0x0000000300897308 */ /* 0x0003e60000000800 */
[C---:B------:R-:W-:Y:S01]  /*63a0*/  HMMA.16816.F32.BF16 R24, R4.reuse, R10, R52 ;  /* 0x0000000a0418723c */ /* 0x040fe20000041834 */
[----:B------:R-:W4:Y:S07]  /*63b0*/  LDSM.16.MT88.4 R8, [R194+0x5800] ;  /* 0x00580000c208783b */ /* 0x000f2e0000004200 */
[----:B------:R-:W-:Y:S01]  /*63c0*/  HMMA.16816.F32.BF16 R104, R4, R16, R28 ;  /* 0x000000100468723c */ /* 0x000fe2000004181c */
[----:B------:R-:W5:Y:S01]  /*63d0*/  LDSM.16.MT88.4 R16, [R192+0x2800] ;  /* 0x00280000c010783b */ /* 0x000f620000004200 */
[----:B-1----:R-:W-:-:S06]  /*63e0*/  FFMA.FTZ R3, R163, c[0x0][0x2d0], -R0 ;  /* 0x0000b400a3037a23 */ /* 0x002fcc0000010800 */
[C---:B---3--:R-:W-:Y:S01]  /*63f0*/  HMMA.16816.F32.BF16 R44, R4.reuse, R12, R56 ;  /* 0x0000000c042c723c */ /* 0x048fe20000041838 */
[----:B------:R1:W3:Y:S07]  /*6400*/  MUFU.EX2 R71, R3 ;  /* 0x0000000300477308 */ /* 0x0002ee0000000800 */
[----:B------:R-:W-:Y:S01]  /*6410*/  HMMA.16816.F32.BF16 R28, R4, R14, R64 ;  /* 0x0000000e041c723c */ /* 0x000fe20000041840 */
[----:B------:R-:W5:Y:S01]  /*6420*/  LDSM.16.MT88.4 R12, [R191+0x2800] ;  /* 0x00280000bf0c783b */ /* 0x000f620000004200 */
[----:B-1----:R-:W-:-:S04]  /*6430*/  FFMA.FTZ R3, R162, c[0x0][0x2d0], -R0 ;  /* 0x0000b400a2037a23 */ /* 0x002fc80000010800 */
[----:B------:R1:W-:Y:S02]  /*6440*/  MUFU.EX2 R70, R3 ;  /* 0x0000000300467308 */ /* 0x0003e40000000800 */
[C---:B----4-:R-:W-:Y:S08]  /*6450*/  HMMA.16816.F32.BF16 R48, R4.reuse, R8, R88 ;  /* 0x000000080430723c */ /* 0x050ff00000041858 */
[----:B------:R-:W-:Y:S01]  /*6460*/  HMMA.16816.F32.BF16 R32, R4, R10, R76 ;  /* 0x0000000a0420723c */ /* 0x000fe2000004184c */
[----:B------:R-:W4:Y:S01]  /*6470*/  LDSM.16.MT88.4 R8, [R191+0x6000] ;  /* 0x00600000bf08783b */ /* 0x000f220000004200 */
[----:B-1----:R-:W-:-:S03]  /*6480*/  FFMA.FTZ R3, R215, c[0x0][0x2d0], -R0 ;  /* 0x0000b400d7037a23 */ /* 0x002fc60000010800 */
[----:B------:R-:W-:Y:S02]  /*6490*/  LDSM.16.MT88.4 R76, [R191+0x3000] ;  /* 0x00300000bf4c783b */ /* 0x000fe40000004200 */
[----:B------:R-:W-:Y:S01]  /*64a0*/  F2FP.BF16.PACK_AB R4, R140, R138 ;  /* 0x0000008a8c04723e */ /* 0x000fe200000010ff */
[----:B------:R-:W1:Y:S01]  /*64b0*/  MUFU.EX2 R136, R3 ;  /* 0x0000000300887308 */ /* 0x000e620000000800 */
[----:B---3--:R-:W-:Y:S02]  /*64c0*/  F2FP.BF16.PACK_AB R5, R71, R137 ;  /* 0x000000894705723e */ /* 0x008fe400000010ff */
[----:B------:R-:W-:Y:S02]  /*64d0*/  F2FP.BF16.PACK_AB R6, R141, R139 ;  /* 0x0000008b8d06723e */ /* 0x000fe400000010ff */
[----:B-1----:R-:W-:Y:S01]  /*64e0*/  F2FP.BF16.PACK_AB R7, R136, R70 ;  /* 0x000000468807723e */ /* 0x002fe200000010ff */
[----:B------:R-:W-:-:S06]  /*64f0*/  FFMA.FTZ R3, R250, c[0x0][0x2d0], -R2 ;  /* 0x0000b400fa037a23 */ /* 0x000fcc0000010802 */
[C---:B-----5:R-:W-:Y:S01]  /*6500*/  HMMA.16816.F32.BF16 R88, R4.reuse, R16, R108 ;  /* 0x000000100458723c */ /* 0x060fe2000004186c */
[----:B------:R1:W-:Y:S01]  /*6510*/  MUFU.EX2 R17, R3 ;  /* 0x0000000300117308 */ /* 0x0003e20000000800 */
[----:B------:R-:W-:Y:S06]  /*6520*/  LDSM.16.MT88.4 R108, [R191+0x6800] ;  /* 0x00680000bf6c783b */ /* 0x000fec0000004200 */
[C---:B------:R-:W-:Y:S08]  /*6530*/  HMMA.16816.F32.BF16 R52, R4.reuse, R14, R80 ;  /* 0x0000000e0434723c */ /* 0x040ff00000041850 */
[----:B----4-:R-:W-:Y:S01]  /*6540*/  HMMA.16816.F32.BF16 R60, R4, R8, R60 ;  /* 0x00000008043c723c */ /* 0x010fe2000004183c */
[----:B-1----:R-:W-:-:S07]  /*6550*/  FFMA.FTZ R3, R252, c[0x0][0x2d0], -R2 ;  /* 0x0000b400fc037a23 */ /* 0x002fce0000010802 */
[C---:B------:R-:W-:Y:S01]  /*6560*/  HMMA.16816.F32.BF16 R40, R4.reuse, R10, R40 ;  /* 0x0000000a0428723c */ /* 0x040fe20000041828 */
[----:B------:R-:W1:Y:S07]  /*6570*/  LDSM.16.MT88.4 R8, [R192+0x6000] ;  /* 0x00600000c008783b */ /* 0x000e6e0000004200 */
[C---:B------:R-:W-:Y:S01]  /*6580*/  HMMA.16816.F32.BF16 R80, R4.reuse, R20, R84 ;  /* 0x000000140450723c */ /* 0x040fe20000041854 */
[----:B------:R-:W-:Y:S07]  /*6590*/  LDSM.16.MT88.4 R84, [R193+0x3000] ;  /* 0x00300000c154783b */ /* 0x000fee0000004200 */
[C---:B------:R-:W-:Y:S01]  /*65a0*/  HMMA.16816.F32.BF16 R56, R4.reuse, R22, R100 ;  /* 0x000000160438723c */ /* 0x040fe20000041864 */
[----:B------:R-:W3:Y:S04]  /*65b0*/  LDSM.16.MT88.4 R20, [R193+0x6000] ;  /* 0x00600000c114783b */ /* 0x000ee80000004200 */
[----:B------:R-:W-:Y:S03]  /*65c0*/  LDSM.16.MT88.4 R100, [R194+0x3000] ;  /* 0x00300000c264783b */ /* 0x000fe60000004200 */
[C---:B------:R-:W-:Y:S01]  /*65d0*/  HMMA.16816.F32.BF16 R96, R4.reuse, R18, R96 ;  /* 0x000000120460723c */ /* 0x040fe20000041860 */
[----:B------:R4:W5:Y:S07]  /*65e0*/  MUFU.EX2 R18, R3 ;  /* 0x0000000300127308 */ /* 0x00096e0000000800 */
[----:B------:R-:W-:Y:S01]  /*65f0*/  HMMA.16816.F32.BF16 R72, R4, R12, R72 ;  /* 0x0000000c0448723c */ /* 0x000fe20000041848 */
[----:B------:R-:W2:Y:S01]  /*6600*/  LDSM.16.MT88.4 R12, [R194+0x2800] ;  /* 0x00280000c20c783b */ /* 0x000ea20000004200 */
[----:B----4-:R-:W-:-:S06]  /*6610*/  FFMA.FTZ R3, R251, c[0x0][0x2d0], -R2 ;  /* 0x0000b400fb037a23 */ /* 0x010fcc0000010802 */
[----:B-1----:R-:W-:Y:S01]  /*6620*/  HMMA.16816.F32.BF16 R44, R4, R8, R44 ;  /* 0x00000008042c723c */ /* 0x002fe2000004182c */
[----:B------:R-:W-:Y:S01]  /*6630*/  FFMA.FTZ R2, R230, c[0x0][0x2d0], -R2 ;  /* 0x0000b400e6027a23 */ /* 0x000fe20000010802 */
[----:B-----5:R-:W-:-:S03]  /*6640*/  F2FP.BF16.PACK_AB R64, R18, R17 ;  /* 0x000000111240723e */ /* 0x020fc600000010ff */
[----:B------:R1:W-:Y:S03]  /*6650*/  MUFU.EX2 R19, R2 ;  /* 0x0000000200137308 */ /* 0x0003e60000000800 */
[C---:B------:R-:W-:Y:S08]  /*6660*/  HMMA.16816.F32.BF16 R28, R4.reuse, R10, R28 ;  /* 0x0000000a041c723c */ /* 0x040ff0000004181c */
[----:B---3--:R-:W-:Y:S01]  /*6670*/  HMMA.16816.F32.BF16 R36, R4, R20, R36 ;  /* 0x000000140424723c */ /* 0x008fe20000041824 */
[----:B------:R-:W3:Y:S01]  /*6680*/  MUFU.EX2 R20, R3 ;  /* 0x0000000300147308 */ /* 0x000ee20000000800 */
[----:B-1----:R-:W-:-:S06]  /*6690*/  FFMA.FTZ R2, R229, c[0x0][0x2d0], -R0 ;  /* 0x0000b400e5027a23 */ /* 0x002fcc0000010800 */
[C---:B------:R-:W-:Y:S01]  /*66a0*/  HMMA.16816.F32.BF16 R24, R4.reuse, R22, R24 ;  /* 0x000000160418723c */ /* 0x040fe20000041818 */
[----:B------:R1:W-:Y:S07]  /*66b0*/  MUFU.EX2 R16, R2 ;  /* 0x0000000200107308 */ /* 0x0003ee0000000800 */
[----:B--2---:R-:W-:Y:S01]  /*66c0*/  HMMA.16816.F32.BF16 R104, R4, R12, R104 ;  /* 0x0000000c0468723c */ /* 0x004fe20000041868 */
[----:B---3--:R-:W-:-:S07]  /*66d0*/  F2FP.BF16.PACK_AB R66, R19, R20 ;  /* 0x000000141342723e */ /* 0x008fce00000010ff */
[----:B------:R-:W-:Y:S01]  /*66e0*/  HMMA.16816.F32.BF16 R112, R4, R14, R92 ;  /* 0x0000000e0470723c */ /* 0x000fe2000004185c */
[--C-:B-1----:R-:W-:Y:S01]  /*66f0*/  FFMA.FTZ R2, R233, c[0x0][0x2d0], -R0.reuse ;  /* 0x0000b400e9027a23 */ /* 0x102fe20000010800 */
[----:B------:R-:W1:Y:S03]  /*6700*/  LDSM.16.MT88.4 R12, [R194+0x6000] ;  /* 0x00600000c20c783b */ /* 0x000e660000004200 */
[----:B------:R2:W3:Y:S01]  /*6710*/  MUFU.EX2 R9, R2 ;  /* 0x0000000200097308 */ /* 0x0004e20000000800 */
[----:B------:R-:W4:Y:S01]  /*6720*/  LDSM.16.MT88.4 R92, [R192+0x3000] ;  /* 0x00300000c05c783b */ /* 0x000f220000004200 */
[--C-:B--2---:R-:W-:Y:S01]  /*6730*/  FFMA.FTZ R2, R232, c[0x0][0x2d0], -R0.reuse ;  /* 0x0000b400e8027a23 */ /* 0x104fe20000010800 */
[----:B---3--:R-:W-:Y:S01]  /*6740*/  F2FP.BF16.PACK_AB R65, R9, R16 ;  /* 0x000000100941723e */ /* 0x008fe200000010ff */
[----:B------:R-:W-:-:S04]  /*6750*/  FFMA.FTZ R0, R231, c[0x0][0x2d0], -R0 ;  /* 0x0000b400e7007a23 */ /* 0x000fc80000010800 */
[----:B------:R2:W-:Y:S08]  /*6760*/  MUFU.EX2 R10, R2 ;  /* 0x00000002000a7308 */ /* 0x0005f00000000800 */
[----:B------:R3:W5:Y:S01]  /*6770*/  MUFU.EX2 R8, R0 ;  /* 0x0000000000087308 */ /* 0x0007620000000800 */
[----:B--2---:R-:W-:Y:S01]  /*6780*/  FADD.FTZ R2, R248, R247 ;  /* 0x000000f7f8027221 */ /* 0x004fe20000010000 */
[----:B-1----:R-:W-:Y:S03]  /*6790*/  HMMA.16816.F32.BF16 R48, R4, R12, R48 ;  /* 0x0000000c0430723c */ /* 0x002fe60000041830 */
[----:B------:R-:W-:-:S02]  /*67a0*/  FADD.FTZ R2, R246, R2 ;  /* 0x00000002f6027221 */ /* 0x000fc40000010000 */
[----:B---3--:R-:W-:-:S03]  /*67b0*/  FADD.FTZ R0, R242, R239 ;  /* 0x000000eff2007221 */ /* 0x008fc60000010000 */
[----:B------:R-:W-:Y:S01]  /*67c0*/  HMMA.16816.F32.BF16 R32, R4, R14, R32 ;  /* 0x0000000e0420723c */ /* 0x000fe20000041820 */
[----:B------:R-:W-:Y:S01]  /*67d0*/  FADD.FTZ R2, R249, R2 ;  /* 0x00000002f9027221 */ /* 0x000fe20000010000 */
[----:B------:R-:W1:Y:S01]  /*67e0*/  LDSM.16.MT88.4 R12, [R194+0x6800] ;  /* 0x00680000c20c783b */ /* 0x000e620000004200 */
[----:B------:R-:W-:Y:S01]  /*67f0*/  FADD.FTZ R0, R238, R0 ;  /* 0x00000000ee007221 */ /* 0x000fe20000010000 */
[----:B-----5:R-:W-:Y:S01]  /*6800*/  F2FP.BF16.PACK_AB R67, R8, R10 ;  /* 0x0000000a0843723e */ /* 0x020fe200000010ff */
[----:B------:R-:W-:Y:S02]  /*6810*/  FADD.FTZ R2, R241, R2 ;  /* 0x00000002f1027221 */ /* 0x000fe40000010000 */
[----:B------:R-:W-:Y:S02]  /*6820*/  FADD.FTZ R0, R245, R0 ;  /* 0x00000000f5007221 */ /* 0x000fe40000010000 */
[----:B------:R-:W-:Y:S02]  /*6830*/  FADD.FTZ R2, R243, R2 ;  /* 0x00000002f3027221 */ /* 0x000fe40000010000 */
[----:B------:R-:W-:Y:S01]  /*6840*/  FADD.FTZ R0, R235, R0 ;  /* 0x00000000eb007221 */ /* 0x000fe20000010000 */
[----:B----4-:R-:W-:Y:S01]  /*6850*/  HMMA.16816.F32.BF16 R88, R64, R92, R88 ;  /* 0x0000005c4058723c */ /* 0x010fe20000041858 */
[----:B------:R-:W-:-:S02]  /*6860*/  FADD.FTZ R3, R240, R2 ;  /* 0x00000002f0037221 */ /* 0x000fc40000010000 */
[----:B------:R-:W-:Y:S02]  /*6870*/  FADD.FTZ R0, R236, R0 ;  /* 0x00000000ec007221 */ /* 0x000fe40000010000 */
[----:B------:R-:W-:-:S03]  /*6880*/  @P3 IMAD.HI.U32 R4, R159, c[0x0][0x2c8], RZ ;  /* 0x0000b2009f043a27 */ /* 0x000fc600078e00ff */
[C---:B------:R-:W-:Y:S01]  /*6890*/  HMMA.16816.F32.BF16 R92, R64.reuse, R94, R96 ;  /* 0x0000005e405c723c */ /* 0x040fe20000041860 */
[----:B------:R-:W-:Y:S02]  /*68a0*/  FADD.FTZ R2, R234, R0 ;  /* 0x00000000ea027221 */ /* 0x000fe40000010000 */
[----:B------:R-:W-:Y:S02]  /*68b0*/  FADD.FTZ R0, R244, R3 ;  /* 0x00000003f4007221 */ /* 0x000fe40000010000 */
[----:B------:R-:W-:Y:S02]  /*68c0*/  FADD.FTZ R2, R237, R2 ;  /* 0x00000002ed027221 */ /* 0x000fe40000010000 */
[----:B------:R-:W-:Y:S01]  /*68d0*/  FADD.FTZ R0, R225, R0 ;  /* 0x00000000e1007221 */ /* 0x000fe20000010000 */
[----:B------:R-:W-:Y:S01]  /*68e0*/  HMMA.16816.F32.BF16 R96, R64, R100, R104 ;  /* 0x000000644060723c */ /* 0x000fe20000041868 */
[----:B------:R-:W-:Y:S02]  /*68f0*/  FADD.FTZ R2, R219, R2 ;  /* 0x00000002db027221 */ /* 0x000fe40000010000 */
[----:B------:R-:W-:-:S02]  /*6900*/  FADD.FTZ R0, R227, R0 ;  /* 0x00000000e3007221 */ /* 0x000fc40000010000 */
[----:B------:R-:W-:Y:S02]  /*6910*/  FADD.FTZ R2, R217, R2 ;  /* 0x00000002d9027221 */ /* 0x000fe40000010000 */
[----:B------:R-:W-:Y:S01]  /*6920*/  FADD.FTZ R0, R224, R0 ;  /* 0x00000000e0007221 */ /* 0x000fe20000010000 */
[C---:B------:R-:W-:Y:S01]  /*6930*/  HMMA.16816.F32.BF16 R100, R64.reuse, R102, R112 ;  /* 0x000000664064723c */ /* 0x040fe20000041870 */
[----:B------:R-:W-:Y:S01]  /*6940*/  FADD.FTZ R2, R216, R2 ;  /* 0x00000002d8027221 */ /* 0x000fe20000010000 */
[----:B------:R-:W-:Y:S01]  /*6950*/  IADD3 R216, R150, -0x2, RZ ;  /* 0xfffffffe96d87810 */ /* 0x000fe20007ffe0ff */
        /* <DEDUP_REMOVED lines=19> */
[----:B------:R-:W-:Y:S01]  /*6a90*/  IMAD.MOV.U32 R0, RZ, RZ, R159 ;  /* 0x000000ffff007224 */ /* 0x000fe200078e009f */
[----:B------:R-:W-:Y:S01]  /*6aa0*/  @P3 SHF.R.U32.HI R0, RZ, c[0x0][0x2cc], R4 ;  /* 0x0000b300ff003a19 */ /* 0x000fe20000011604 */
[----:B------:R-:W-:-:S02]  /*6ab0*/  FADD.FTZ R2, R147, R2 ;  /* 0x0000000293027221 */ /* 0x000fc40000010000 */
[----:B------:R-:W-:Y:S02]  /*6ac0*/  FADD.FTZ R3, R144, R3 ;  /* 0x0000000390037221 */ /* 0x000fe40000010000 */
[----:B------:R-:W-:Y:S01]  /*6ad0*/  FADD.FTZ R2, R138, R2 ;  /* 0x000000028a027221 */ /* 0x000fe20000010000 */
[C---:B------:R-:W-:Y:S01]  /*6ae0*/  HMMA.16816.F32.BF16 R120, R64.reuse, R124, R44 ;  /* 0x0000007c4078723c */ /* 0x040fe2000004182c */
[----:B------:R-:W-:Y:S01]  /*6af0*/  FADD.FTZ R4, R145, R3 ;  /* 0x0000000391047221 */ /* 0x000fe20000010000 */
[----:B------:R-:W-:Y:S01]  /*6b00*/  IADD3 R3, R0, R149, -R220 ;  /* 0x0000009500037210 */ /* 0x000fe20007ffe8dc */
[----:B------:R-:W-:Y:S02]  /*6b10*/  FADD.FTZ R0, R140, R2 ;  /* 0x000000028c007221 */ /* 0x000fe40000010000 */
[----:B------:R-:W-:Y:S02]  /*6b20*/  IMAD.MOV.U32 R2, RZ, RZ, RZ ;  /* 0x000000ffff027224 */ /* 0x000fe400078e00ff */
[----:B------:R-:W-:Y:S01]  /*6b30*/  FADD.FTZ R4, R137, R4 ;  /* 0x0000000489047221 */ /* 0x000fe20000010000 */
[----:B------:R-:W-:Y:S01]  /*6b40*/  HMMA.16816.F32.BF16 R76, R64, R78, R52 ;  /* 0x0000004e404c723c */ /* 0x000fe20000041834 */
[----:B------:R-:W-:-:S04]  /*6b50*/  IMAD.HI R2, R3, -0x6db6db6d, R2 ;  /* 0x9249249303027827 */ /* 0x000fc800078e0202 */
[----:B------:R-:W-:Y:S02]  /*6b60*/  FADD.FTZ R3, R71, R4 ;  /* 0x0000000447037221 */ /* 0x000fe40000010000 */
[----:B------:R-:W-:Y:S01]  /*6b70*/  FADD.FTZ R0, R139, R0 ;  /* 0x000000008b007221 */ /* 0x000fe20000010000 */
[----:B------:R-:W-:Y:S01]  /*6b80*/  HMMA.16816.F32.BF16 R84, R64, R86, R56 ;  /* 0x000000564054723c */ /* 0x000fe20000041838 */
[----:B------:R-:W-:Y:S02]  /*6b90*/  FADD.FTZ R3, R70, R3 ;  /* 0x0000000346037221 */ /* 0x000fe40000010000 */
[----:B------:R-:W-:Y:S01]  /*6ba0*/  FADD.FTZ R4, R141, R0 ;  /* 0x000000008d047221 */ /* 0x000fe20000010000 */
[----:B------:R-:W-:Y:S01]  /*6bb0*/  SHF.R.U32.HI R0, RZ, 0x1f, R2 ;  /* 0x0000001fff007819 */ /* 0x000fe20000011602 */
[----:B------:R-:W-:-:S03]  /*6bc0*/  FADD.FTZ R3, R136, R3 ;  /* 0x0000000388037221 */ /* 0x000fc60000010000 */
[----:B------:R-:W-:Y:S01]  /*6bd0*/  LEA.HI.SX32 R2, R2, R0, 0x1a ;  /* 0x0000000002027211 */ /* 0x000fe200078fd2ff */
[----:B------:R-:W-:Y:S01]  /*6be0*/  FADD.FTZ R0, R17, R4 ;  /* 0x0000000411007221 */ /* 0x000fe20000010000 */
[C---:B------:R-:W-:Y:S01]  /*6bf0*/  HMMA.16816.F32.BF16 R108, R64.reuse, R110, R40 ;  /* 0x0000006e406c723c */ /* 0x040fe20000041828 */
[----:B------:R-:W-:Y:S01]  /*6c00*/  FADD.FTZ R3, R16, R3 ;  /* 0x0000000310037221 */ /* 0x000fe20000010000 */
[----:B------:R-:W-:Y:S01]  /*6c10*/  IMNMX R4, R155, R2, !PT ;  /* 0x000000029b047217 */ /* 0x000fe20007800200 */
[----:B------:R-:W-:Y:S02]  /*6c20*/  FADD.FTZ R0, R18, R0 ;  /* 0x0000000012007221 */ /* 0x000fe40000010000 */
[----:B------:R-:W-:Y:S01]  /*6c30*/  FADD.FTZ R2, R9, R3 ;  /* 0x0000000309027221 */ /* 0x000fe20000010000 */
[----:B------:R-:W-:Y:S01]  /*6c40*/  ISETP.GE.AND P0, PT, R216, R4, PT ;  /* 0x00000004d800720c */ /* 0x000fe20003f06270 */
[----:B------:R-:W-:Y:S01]  /*6c50*/  FADD.FTZ R0, R20, R0 ;  /* 0x0000000014007221 */ /* 0x000fe20000010000 */
[----:B------:R2:W-:Y:S01]  /*6c60*/  STL [R1+0x24], R4 ;  /* 0x0000240401007387 */ /* 0x0005e20000100800 */
[----:B------:R-:W-:Y:S01]  /*6c70*/  FADD.FTZ R2, R10, R2 ;  /* 0x000000020a027221 */ /* 0x000fe20000010000 */
[----:B------:R-:W-:Y:S01]  /*6c80*/  HMMA.16816.F32.BF16 R116, R64, R118, R24 ;  /* 0x000000764074723c */ /* 0x000fe20000041818 */
[----:B------:R-:W-:-:S02]  /*6c90*/  FADD.FTZ R3, R19, R0 ;  /* 0x0000000013037221 */ /* 0x000fc40000010000 */
[----:B------:R-:W-:-:S05]  /*6ca0*/  FADD.FTZ R0, R8, R2 ;  /* 0x0000000208007221 */ /* 0x000fca0000010000 */
[----:B------:R2:W-:Y:S01]  /*6cb0*/  STL [R1+0x30], R0 ;  /* 0x0000300001007387 */ /* 0x0005e20000100800 */
[C---:B------:R-:W-:Y:S03]  /*6cc0*/  HMMA.16816.F32.BF16 R124, R64.reuse, R126, R28 ;  /* 0x0000007e407c723c */ /* 0x040fe6000004181c */
[----:B------:R2:W-:Y:S05]  /*6cd0*/  STL [R1+0x34], R3 ;  /* 0x0000340301007387 */ /* 0x0005ea0000100800 */
[C---:B-1----:R-:W-:Y:S08]  /*6ce0*/  HMMA.16816.F32.BF16 R60, R64.reuse, R12, R48 ;  /* 0x0000000c403c723c */ /* 0x042ff00000041830 */
[----:B------:R-:W-:Y:S01]  /*6cf0*/  HMMA.16816.F32.BF16 R64, R64, R14, R32 ;  /* 0x0000000e4040723c */ /* 0x000fe20000041820 */
[----:B------:R-:W-:Y:S07]  /*6d00*/  @!P0 BRA `(.L_x_1019) ;  /* 0x000042e000008947 */ /* 0x000fee0003800000 */
[----:B------:R-:W3:Y:S01]  /*6d10*/  LDL R155, [R1+0x94] ;  /* 0x00009400019b7983 */ /* 0x000ee20000100800 */
[----:B------:R-:W-:Y:S01]  /*6d20*/  IMAD.MOV.U32 R70, RZ, RZ, R68 ;  /* 0x000000ffff467224 */ /* 0x000fe200078e0044 */
[----:B--2---:R-:W-:-:S02]  /*6d30*/  MOV R3, R69 ;  /* 0x0000004500037202 */ /* 0x004fc40000000f00 */
[----:B------:R-:W-:Y:S01]  /*6d40*/  MOV R215, R216 ;  /* 0x000000d800d77202 */ /* 0x000fe20000000f00 */
[----:B---3--:R-:W-:-:S05]  /*6d50*/  IMAD.IADD R0, R155, 0x1, R159 ;  /* 0x000000019b007824 */ /* 0x008fca00078e029f */
[----:B------:R1:W-:Y:S02]  /*6d60*/  STL [R1+0x20], R0 ;  /* 0x0000200001007387 */ /* 0x0003e40000100800 */
[----:B-1----:R-:W-:-:S05]  /*6d70*/  @P3 IMAD.HI.U32 R0, R0, c[0x0][0x2c8], RZ ;  /* 0x0000b20000003a27 */ /* 0x002fca00078e00ff */
[----:B------:R-:W-:-:S05]  /*6d80*/  @P3 SHF.R.U32.HI R0, RZ, c[0x0][0x2cc], R0 ;  /* 0x0000b300ff003a19 */ /* 0x000fca0000011600 */
[----:B------:R1:W-:Y:S02]  /*6d90*/  @P3 STL [R1+0x28], R0 ;  /* 0x0000280001003387 */ /* 0x0003e40000100800 */
.L_x_1024:
[----:B------:R-:W2:Y:S01]  /*6da0*/  LDL R216, [R1+0x38] ;  /* 0x0000380001d87983 */ /* 0x000ea20000100800 */
[----:B------:R-:W-:Y:S04]  /*6db0*/  DEPBAR.LE SB0, 0x0 ;  /* 0x000080000000791a */ /* 0x000fe80000000000 */
[----:B------:R-:W-:Y:S01]  /*6dc0*/  WARPSYNC 0xffffffff ;  /* 0xffffffff00007948 */ /* 0x000fe20003800000 */
[----:B------:R-:W-:Y:S06]  /*6dd0*/  BAR.SYNC.DEFER_BLOCKING 0x0 ;  /* 0x0000000000007b1d */ /* 0x000fec0000010000 */
[----:B------:R3:W4:Y:S01]  /*6de0*/  LDSM.16.M88.4 R8, [R188] ;  /* 0x00000000bc08783b */ /* 0x0007220000000200 */
[----:B------:R-:W-:Y:S03]  /*6df0*/  BSSY B0, `(.L_x_1020) ;  /* 0x000004b000007945 */ /* 0x000fe60003800000 */
[----:B------:R3:W1:Y:S04]  /*6e00*/  LDSM.16.M88.4 R16, [R188+0x800] ;  /* 0x00080000bc10783b */ /* 0x0006680000000200 */
[----:B------:R3:W1:Y:S04]  /*6e10*/  LDSM.16.M88.4 R24, [R188+0x1000] ;  /* 0x00100000bc18783b */ /* 0x0006680000000200 */
[----:B------:R3:W1:Y:S04]  /*6e20*/  LDSM.16.M88.4 R32, [R188+0x1800] ;  /* 0x00180000bc20783b */ /* 0x0006680000000200 */
[----:B------:R3:W1:Y:S04]  /*6e30*/  LDSM.16.M88.4 R40, [R188+0x2000] ;  /* 0x00200000bc28783b */ /* 0x0006680000000200 */
[----:B------:R3:W1:Y:S04]  /*6e40*/  LDSM.16.M88.4 R48, [R188+0x2800] ;  /* 0x00280000bc30783b */ /* 0x0006680000000200 */
[----:B------:R3:W1:Y:S04]  /*6e50*/  LDSM.16.M88.4 R56, [R188+0x3000] ;  /* 0x00300000bc38783b */ /* 0x0006680000000200 */
[----:B------:R3:W1:Y:S04]  /*6e60*/  LDSM.16.M88.4 R136, [R195] ;  /* 0x00000000c388783b */ /* 0x0006680000000200 */
[----:B------:R3:W1:Y:S04]  /*6e70*/  LDSM.16.M88.4 R140, [R204] ;  /* 0x00000000cc8c783b */ /* 0x0006680000000200 */
[----:B------:R3:W1:Y:S04]  /*6e80*/  LDSM.16.M88.4 R144, [R205] ;  /* 0x00000000cd90783b */ /* 0x0006680000000200 */
[----:B------:R3:W1:Y:S04]  /*6e90*/  LDSM.16.M88.4 R148, [R206] ;  /* 0x00000000ce94783b */ /* 0x0006680000000200 */
[----:B------:R3:W1:Y:S04]  /*6ea0*/  LDSM.16.M88.4 R152, [R207] ;  /* 0x00000000cf98783b */ /* 0x0006680000000200 */
[----:B------:R3:W1:Y:S04]  /*6eb0*/  LDSM.16.M88.4 R156, [R208] ;  /* 0x00000000d09c783b */ /* 0x0006680000000200 */
[----:B------:R3:W1:Y:S01]  /*6ec0*/  LDSM.16.M88.4 R160, [R209] ;  /* 0x00000000d1a0783b */ /* 0x0006620000000200 */
[----:B--2---:R-:W-:Y:S11]  /*6ed0*/  ISETP.GT.AND P0, PT, R216, R215, PT ;  /* 0x000000d7d800720c */ /* 0x004ff60003f04270 */
[----:B------:R-:W-:Y:S02]  /*6ee0*/  @!UPT UIADD3 URZ, URZ, URZ, URZ ;  /* 0x0000003f3f3ff290 */ /* 0x000fe4000fffe03f */
[----:B------:R-:W-:-:S05]  /*6ef0*/  @P0 BRA `(.L_x_1021) ;  /* 0x000003a000000947 */ /* 0x000fca0003800000 */
[C---:B-1-34-:R-:W-:Y:S01]  /*6f00*/  IMAD.WIDE.U32 R22, R215.reuse, c[0x0][0x208], RZ ;  /* 0x00008200d7167a25 */ /* 0x05afe200078e00ff */
[----:B------:R-:W2:Y:S01]  /*6f10*/  LDL.64 R30, [R1+0x8] ;  /* 0x00000800011e7983 */ /* 0x000ea20000100a00 */
[----:B------:R-:W-:Y:S01]  /*6f20*/  ULDC.64 UR4, c[0x0][0x208] ;  /* 0x0000820000047ab9 */ /* 0x000fe20000000a00 */
[----:B------:R-:W-:Y:S01]  /*6f30*/  SHF.R.S32.HI R0, RZ, 0x1f, R215 ;  /* 0x0000001fff007819 */ /* 0x000fe200000114d7 */
[----:B------:R-:W-:Y:S01]  /*6f40*/  USHF.L.U32 UR9, UR4, 0x5, URZ ;  /* 0x0000000504097899 */ /* 0x000fe2000800063f */
[----:B------:R-:W3:Y:S01]  /*6f50*/  LDL.64 R28, [R1] ;  /* 0x00000000011c7983 */ /* 0x000ee20000100a00 */
[----:B------:R-:W-:Y:S02]  /*6f60*/  UMOV UR8, 0x5 ;  /* 0x0000000500087882 */ /* 0x000fe40000000000 */
[----:B------:R-:W-:Y:S01]  /*6f70*/  IMAD R0, R0, c[0x0][0x208], RZ ;  /* 0x0000820000007a24 */ /* 0x000fe200078e02ff */
[----:B------:R-:W1:Y:S01]  /*6f80*/  S2R R12, SR_TID.X ;  /* 0x00000000000c7919 */ /* 0x000e620000002100 */
[----:B------:R-:W-:Y:S01]  /*6f90*/  USHF.L.U64.HI UR5, UR4, UR8, UR5 ;  /* 0x0000000804057299 */ /* 0x000fe20008010205 */
[----:B------:R-:W-:Y:S01]  /*6fa0*/  IMAD.U32 R4, RZ, RZ, UR9 ;  /* 0x00000009ff047e24 */ /* 0x000fe2000f8e00ff */
[----:B------:R-:W-:Y:S01]  /*6fb0*/  UIADD3 UR8, UP0, UR9, UR9, URZ ;  /* 0x0000000909087290 */ /* 0x000fe2000ff1e03f */
[----:B------:R-:W-:Y:S03]  /*6fc0*/  IMAD R0, R215, c[0x0][0x20c], R0 ;  /* 0x00008300d7007a24 */ /* 0x000fe600078e0200 */
[----:B------:R-:W-:Y:S01]  /*6fd0*/  IMAD.U32 R5, RZ, RZ, UR5 ;  /* 0x00000005ff057e24 */ /* 0x000fe2000f8e00ff */
[----:B------:R-:W-:Y:S01]  /*6fe0*/  UIADD3.X UR4, UR5, UR5, URZ, UP0, !UPT ;  /* 0x0000000505047290 */ /* 0x000fe200087fe43f */
[----:B------:R-:W-:Y:S02]  /*6ff0*/  IMAD.IADD R0, R23, 0x1, R0 ;  /* 0x0000000117007824 */ /* 0x000fe400078e0200 */
[----:B------:R-:W-:Y:S04]  /*7000*/  IMAD.WIDE.U32 R6, R22, 0x70, R4 ;  /* 0x0000007016067825 */ /* 0x000fe800078e0004 */
[----:B------:R-:W-:Y:S01]  /*7010*/  IMAD R21, R0, 0x70, RZ ;  /* 0x0000007000157824 */ /* 0x000fe200078e02ff */
[----:B------:R-:W-:Y:S01]  /*7020*/  IADD3 R20, P1, R6, UR9, RZ ;  /* 0x0000000906147c10 */ /* 0x000fe2000ff3e0ff */
[----:B------:R-:W-:Y:S02]  /*7030*/  IMAD.U32 R14, RZ, RZ, UR8 ;  /* 0x00000008ff0e7e24 */ /* 0x000fe4000f8e00ff */
[----:B------:R-:W-:Y:S02]  /*7040*/  IMAD.IADD R0, R21, 0x1, R7 ;  /* 0x0000000115007824 */ /* 0x000fe400078e0207 */
[----:B------:R-:W-:Y:S01]  /*7050*/  IMAD.U32 R15, RZ, RZ, UR4 ;  /* 0x00000004ff0f7e24 */ /* 0x000fe2000f8e00ff */
[----:B-1----:R-:W-:Y:S03]  /*7060*/  ISETP.GT.AND P3, PT, R12, 0x7f, PT ;  /* 0x0000007f0c00780c */ /* 0x002fe60003f64270 */
[----:B------:R-:W-:Y:S01]  /*7070*/  IMAD.WIDE.U32 R14, R22, 0x70, R14 ;  /* 0x00000070160e7825 */ /* 0x000fe200078e000e */
[----:B--2---:R-:W-:Y:S03]  /*7080*/  IADD3 R2, P0, R30, R6, RZ ;  /* 0x000000061e027210 */ /* 0x004fe60007f1e0ff */
[----:B------:R-:W-:Y:S02]  /*7090*/  IMAD.MOV.U32 R4, RZ, RZ, R30 ;  /* 0x000000ffff047224 */ /* 0x000fe400078e001e */
[--C-:B---3--:R-:W-:Y:S02]  /*70a0*/  IMAD.MOV.U32 R5, RZ, RZ, R29.reuse ;  /* 0x000000ffff057224 */ /* 0x108fe400078e001d */
[----:B------:R-:W-:Y:S01]  /*70b0*/  IMAD.X R7, R0, 0x1, R29, P0 ;  /* 0x0000000100077824 */ /* 0x000fe200000e061d */
[----:B------:R-:W-:Y:S01]  /*70c0*/  LEA R6, P0, R2, c[0x0][0x1f8], 0x1 ;  /* 0x00007e0002067a11 */ /* 0x000fe200078008ff */
[----:B------:R-:W-:Y:S01]  /*70d0*/  IMAD.WIDE.U32 R4, R22, 0x70, R4 ;  /* 0x0000007016047825 */ /* 0x000fe200078e0004 */
[----:B------:R-:W-:Y:S02]  /*70e0*/  IADD3.X R0, R0, UR5, RZ, P1, !PT ;  /* 0x0000000500007c10 */ /* 0x000fe40008ffe4ff */
[----:B------:R-:W-:Y:S01]  /*70f0*/  LEA.HI.X R7, R2, c[0x0][0x1fc], R7, 0x1, P0 ;  /* 0x00007f0002077a11 */ /* 0x000fe200000f0c07 */
[----:B------:R-:W-:Y:S01]  /*7100*/  IMAD.IADD R5, R5, 0x1, R21 ;  /* 0x0000000105057824 */ /* 0x000fe200078e0215 */
[C---:B------:R-:W-:Y:S04]  /*7110*/  LEA R12, P2, R4.reuse, c[0x0][0x1f8], 0x1 ;  /* 0x00007e00040c7a11 */ /* 0x040fe800078408ff */
[----:B------:R-:W-:Y:S02]  /*7120*/  LEA.HI.X R13, R4, c[0x0][0x1fc], R5, 0x1, P2 ;  /* 0x00007f00040d7a11 */ /* 0x000fe400010f0c05 */
[----:B------:R-:W-:Y:S02]  /*7130*/  IADD3 R2, P2, R20, R30, RZ ;  /* 0x0000001e14027210 */ /* 0x000fe40007f5e0ff */
[----:B------:R-:W-:Y:S01]  /*7140*/  @!P3 IADD3 R5, P1, P0, R30, UR9, R20 ;  /* 0x000000091e05bc10 */ /* 0x000fe2000f83e014 */
[----:B------:R-:W-:Y:S01]  /*7150*/  @!PT LDS RZ, [RZ] ;  /* 0x00000000fffff984 */ /* 0x000fe20000000800 */
[----:B------:R-:W-:Y:S01]  /*7160*/  @!PT LDS RZ, [RZ] ;  /* 0x00000000fffff984 */ /* 0x000fe20000000800 */
[----:B------:R-:W-:Y:S01]  /*7170*/  @!PT LDS RZ, [RZ] ;  /* 0x00000000fffff984 */ /* 0x000fe20000000800 */
[----:B------:R1:W-:Y:S02]  /*7180*/  LDGSTS.E.BYPASS.LTC128B.128 [R214+0x100], [R12.64], !P6 ;  /* 0x001000000cd67fae */ /* 0x0003e4000f101d46 */
[----:B------:R-:W-:Y:S01]  /*7190*/  IMAD.X R23, R0, 0x1, R29, P2 ;  /* 0x0000000100177824 */ /* 0x000fe200010e061d */
[----:B------:R-:W-:Y:S01]  /*71a0*/  LEA R20, P2, R2, c[0x0][0x1f8], 0x1 ;  /* 0x00007e0002147a11 */ /* 0x000fe200078408ff */
[----:B------:R1:W-:Y:S01]  /*71b0*/  LDGSTS.E.BYPASS.LTC128B.128 [R214+0x3900], [R12.64+0x80], !P5 ;  /* 0x039000800cd67fae */ /* 0x0003e2000e901d46 */
[----:B------:R-:W-:Y:S02]  /*71c0*/  @!P3 IADD3.X R22, R29, UR5, R0, P1, P0 ;  /* 0x000000051d16bc10 */ /* 0x000fe40008fe0400 */
[C---:B------:R-:W-:Y:S01]  /*71d0*/  @!P3 LEA R4, P0, R5.reuse, c[0x0][0x1f8], 0x1 ;  /* 0x00007e000504ba11 */ /* 0x040fe200078008ff */
[----:B------:R1:W-:Y:S01]  /*71e0*/  LDGSTS.E.BYPASS.LTC128B.128 [R214+0x1100], [R6.64], !P6 ;  /* 0x0110000006d67fae */ /* 0x0003e2000f101d46 */
[----:B------:R-:W-:Y:S02]  /*71f0*/  IADD3 R0, P1, R30, R14, RZ ;  /* 0x0000000e1e007210 */ /* 0x000fe40007f3e0ff */
[----:B------:R-:W-:Y:S01]  /*7200*/  @!P3 LEA.HI.X R5, R5, c[0x0][0x1fc], R22, 0x1, P0 ;  /* 0x00007f000505ba11 */ /* 0x000fe200000f0c16 */
[----:B------:R1:W-:Y:S01]  /*7210*/  LDGSTS.E.BYPASS.LTC128B.128 [R214+0x4900], [R6.64+0x80], !P5 ;  /* 0x0490008006d67fae */ /* 0x0003e2000e901d46 */
[----:B------:R-:W-:Y:S02]  /*7220*/  LEA R14, P0, R0, c[0x0][0x1f8], 0x1 ;  /* 0x00007e00000e7a11 */ /* 0x000fe400078008ff */
[----:B------:R-:W-:Y:S02]  /*7230*/  IADD3.X R15, R29, R21, R15, P1, !PT ;  /* 0x000000151d0f7210 */ /* 0x000fe40000ffe40f */
[----:B------:R-:W-:Y:S02]  /*7240*/  LEA.HI.X R21, R2, c[0x0][0x1fc], R23, 0x1, P2 ;  /* 0x00007f0002157a11 */ /* 0x000fe400010f0c17 */
[----:B------:R-:W-:Y:S03]  /*7250*/  LEA.HI.X R15, R0, c[0x0][0x1fc], R15, 0x1, P0 ;  /* 0x00007f00000f7a11 */ /* 0x000fe600000f0c0f */
[----:B------:R1:W-:Y:S04]  /*7260*/  LDGSTS.E.BYPASS.LTC128B.128 [R214+0x2100], [R20.64], !P6 ;  /* 0x0210000014d67fae */ /* 0x0003e8000f101d46 */
[----:B------:R1:W-:Y:S04]  /*7270*/  LDGSTS.E.BYPASS.LTC128B.128 [R214+0x5900], [R14.64+0x80], !P5 ;  /* 0x059000800ed67fae */ /* 0x0003e8000e901d46 */
[----:B------:R1:W-:Y:S04]  /*7280*/  @!P3 LDGSTS.E.BYPASS.LTC128B.128 [R214+0x3100], [R4.64], !P6 ;  /* 0x0310000004d6bfae */ /* 0x0003e8000f101d46 */
[----:B------:R1:W-:Y:S02]  /*7290*/  @!P3 LDGSTS.E.BYPASS.LTC128B.128 [R214+0x6900], [R4.64+0x80], !P5 ;  /* 0x0690008004d6bfae */ /* 0x0003e4000e901d46 */
.L_x_1021:
[----:B-1-34-:R-:W-:Y:S05]  /*72a0*/  BSYNC B0 ;  /* 0x0000000000007941 */ /* 0x01afea0003800000 */
.L_x_1020:
[C---:B------:R-:W-:Y:S01]  /*72b0*/  HMMA.16816.F32.BF16 R4, R128.reuse, R8, RZ ;  /* 0x000000088004723c */ /* 0x040fe200000418ff */
[----:B------:R-:W0:Y:S01]  /*72c0*/  LDGDEPBAR ;  /* 0x00000000000079af */ /* 0x000e220000000000 */
[----:B------:R-:W-:Y:S01]  /*72d0*/  BSSY B0, `(.L_x_1022) ;  /* 0x0000144000007945 */ /* 0x000fe20003800000 */
[----:B------:R-:W-:Y:S05]  /*72e0*/  ISETP.GT.AND P0, PT, R215, R216, PT ;  /* 0x000000d8d700720c */ /* 0x000fea0003f04270 */
[C---:B------:R-:W-:Y:S08]  /*72f0*/  HMMA.16816.F32.BF16 R8, R128.reuse, R10, RZ ;  /* 0x0000000a8008723c */ /* 0x040ff000000418ff */
        /* <DEDUP_REMOVED lines=11> */
[----:B------:R-:W-:Y:S08]  /*73b0*/  HMMA.16816.F32.BF16 R56, R128, R58, RZ ;  /* 0x0000003a8038723c */ /* 0x000ff000000418ff */
[C---:B------:R-:W-:Y:S08]  /*73c0*/  HMMA.16816.F32.BF16 R4, R132.reuse, R136, R4 ;  /* 0x000000888404723c */ /* 0x040ff00000041804 */
[C---:B------:R-:W-:Y:S01]  /*73d0*/  HMMA.16816.F32.BF16 R8, R132.reuse, R138, R8 ;  /* 0x0000008a8408723c */ /* 0x040fe20000041808 */
[----:B------:R-:W1:Y:S07]  /*73e0*/  LDSM.16.M88.4 R136, [R190] ;  /* 0x00000000be88783b */ /* 0x000e6e0000000200 */
[C---:B------:R-:W-:Y:S08]  /*73f0*/  HMMA.16816.F32.BF16 R12, R132.reuse, R140, R12 ;  /* 0x0000008c840c723c */ /* 0x040ff0000004180c */
[C---:B------:R-:W-:Y:S01]  /*7400*/  HMMA.16816.F32.BF16 R16, R132.reuse, R142, R16 ;  /* 0x0000008e8410723c */ /* 0x040fe20000041810 */
[----:B------:R-:W2:Y:S07]  /*7410*/  LDSM.16.M88.4 R140, [R190+0x800] ;  /* 0x00080000be8c783b */ /* 0x000eae0000000200 */
[C---:B------:R-:W-:Y:S08]  /*7420*/  HMMA.16816.F32.BF16 R20, R132.reuse, R144, R20 ;  /* 0x000000908414723c */ /* 0x040ff00000041814 */
[C---:B------:R-:W-:Y:S01]  /*7430*/  HMMA.16816.F32.BF16 R24, R132.reuse, R146, R24 ;  /* 0x000000928418723c */ /* 0x040fe20000041818 */
[----:B------:R-:W3:Y:S07]  /*7440*/  LDSM.16.M88.4 R144, [R190+0x1000] ;  /* 0x00100000be90783b */ /* 0x000eee0000000200 */
        /* <DEDUP_REMOVED lines=8> */
[----:B------:R-:W3:Y:S07]  /*74d0*/  LDSM.16.M88.4 R156, [R190+0x2800] ;  /* 0x00280000be9c783b */ /* 0x000eee0000000200 */
[C---:B------:R-:W-:Y:S08]  /*74e0*/  HMMA.16816.F32.BF16 R52, R132.reuse, R160, R52 ;  /* 0x000000a08434723c */ /* 0x040ff00000041834 */
[----:B------:R-:W-:Y:S08]  /*74f0*/  HMMA.16816.F32.BF16 R56, R132, R162, R56 ;  /* 0x000000a28438723c */ /* 0x000ff00000041838 */
[C---:B-1----:R-:W-:Y:S08]  /*7500*/  HMMA.16816.F32.BF16 R4, R164.reuse, R136, R4 ;  /* 0x00000088a404723c */ /* 0x042ff00000041804 */
[C---:B------:R-:W-:Y:S01]  /*7510*/  HMMA.16816.F32.BF16 R8, R164.reuse, R138, R8 ;  /* 0x0000008aa408723c */ /* 0x040fe20000041808 */
[----:B------:R-:W1:Y:S07]  /*7520*/  LDSM.16.M88.4 R136, [R190+0x3000] ;  /* 0x00300000be88783b */ /* 0x000e6e0000000200 */
[C---:B--2---:R-:W-:Y:S08]  /*7530*/  HMMA.16816.F32.BF16 R12, R164.reuse, R140, R12 ;  /* 0x0000008ca40c723c */ /* 0x044ff0000004180c */
[C---:B------:R-:W-:Y:S01]  /*7540*/  HMMA.16816.F32.BF16 R16, R164.reuse, R142, R16 ;  /* 0x0000008ea410723c */ /* 0x040fe20000041810 */
[----:B------:R-:W2:Y:S07]  /*7550*/  LDSM.16.M88.4 R140, [R189] ;  /* 0x00000000bd8c783b */ /* 0x000eae0000000200 */
        /* <DEDUP_REMOVED lines=11> */
[----:B------:R-:W4:Y:S07]  /*7610*/  LDSM.16.M88.4 R156, [R189+0x2000] ;  /* 0x00200000bd9c783b */ /* 0x000f2e0000000200 */
[C---:B-1----:R-:W-:Y:S08]  /*7620*/  HMMA.16816.F32.BF16 R52, R164.reuse, R136, R52 ;  /* 0x00000088a434723c */ /* 0x042ff00000041834 */
[----:B------:R-:W-:Y:S01]  /*7630*/  HMMA.16816.F32.BF16 R56, R164, R138, R56 ;  /* 0x0000008aa438723c */ /* 0x000fe20000041838 */
[----:B------:R-:W1:Y:S07]  /*7640*/  LDSM.16.M88.4 R136, [R189+0x2800] ;  /* 0x00280000bd88783b */ /* 0x000e6e0000000200 */
        /* <DEDUP_REMOVED lines=16> */
[C---:B------:R-:W-:Y:S01]  /*7750*/  HMMA.16816.F32.BF16 R48, R168.reuse, R138, R48 ;  /* 0x0000008aa830723c */ /* 0x040fe20000041830 */
[----:B------:R-:W1:Y:S07]  /*7760*/  LDSM.16.M88.4 R136, [R188+0x5800] ;  /* 0x00580000bc88783b */ /* 0x000e6e0000000200 */
[C---:B--2---:R-:W-:Y:S08]  /*7770*/  HMMA.16816.F32.BF16 R52, R168.reuse, R140, R52 ;  /* 0x0000008ca834723c */ /* 0x044ff00000041834 */
[----:B------:R-:W-:Y:S01]  /*7780*/  HMMA.16816.F32.BF16 R56, R168, R142, R56 ;  /* 0x0000008ea838723c */ /* 0x000fe20000041838 */
[----:B------:R-:W2:Y:S07]  /*7790*/  LDSM.16.M88.4 R140, [R188+0x6000] ;  /* 0x00600000bc8c783b */ /* 0x000eae0000000200 */
[C---:B---3--:R-:W-:Y:S08]  /*77a0*/  HMMA.16816.F32.BF16 R4, R172.reuse, R144, R4 ;  /* 0x00000090ac04723c */ /* 0x048ff00000041804 */
[C---:B------:R-:W-:Y:S01]  /*77b0*/  HMMA.16816.F32.BF16 R8, R172.reuse, R146, R8 ;  /* 0x00000092ac08723c */ /* 0x040fe20000041808 */
[----:B------:R-:W3:Y:S07]  /*77c0*/  LDSM.16.M88.4 R144, [R188+0x6800] ;  /* 0x00680000bc90783b */ /* 0x000eee0000000200 */
[C---:B----4-:R-:W-:Y:S08]  /*77d0*/  HMMA.16816.F32.BF16 R12, R172.reuse, R148, R12 ;  /* 0x00000094ac0c723c */ /* 0x050ff0000004180c */
[C---:B------:R-:W-:Y:S01]  /*77e0*/  HMMA.16816.F32.BF16 R16, R172.reuse, R150, R16 ;  /* 0x00000096ac10723c */ /* 0x040fe20000041810 */
[----:B------:R-:W4:Y:S07]  /*77f0*/  LDSM.16.M88.4 R148, [R203] ;  /* 0x00000000cb94783b */ /* 0x000f2e0000000200 */
[C---:B-----5:R-:W-:Y:S08]  /*7800*/  HMMA.16816.F32.BF16 R20, R172.reuse, R152, R20 ;  /* 0x00000098ac14723c */ /* 0x060ff00000041814 */
[C---:B------:R-:W-:Y:S01]  /*7810*/  HMMA.16816.F32.BF16 R24, R172.reuse, R154, R24 ;  /* 0x0000009aac18723c */ /* 0x040fe20000041818 */
[----:B------:R-:W5:Y:S07]  /*7820*/  LDSM.16.M88.4 R152, [R197] ;  /* 0x00000000c598783b */ /* 0x000f6e0000000200 */
[C---:B------:R-:W-:Y:S08]  /*7830*/  HMMA.16816.F32.BF16 R28, R172.reuse, R156, R28 ;  /* 0x0000009cac1c723c */ /* 0x040ff0000004181c */
[C---:B------:R-:W-:Y:S01]  /*7840*/  HMMA.16816.F32.BF16 R32, R172.reuse, R158, R32 ;  /* 0x0000009eac20723c */ /* 0x040fe20000041820 */
[----:B------:R-:W4:Y:S07]  /*7850*/  LDSM.16.M88.4 R156, [R198] ;  /* 0x00000000c69c783b */ /* 0x000f2e0000000200 */
[C---:B-1----:R-:W-:Y:S08]  /*7860*/  HMMA.16816.F32.BF16 R36, R172.reuse, R136, R36 ;  /* 0x00000088ac24723c */ /* 0x042ff00000041824 */
[C---:B------:R-:W-:Y:S01]  /*7870*/  HMMA.16816.F32.BF16 R40, R172.reuse, R138, R40 ;  /* 0x0000008aac28723c */ /* 0x040fe20000041828 */
[----:B------:R-:W1:Y:S07]  /*7880*/  LDSM.16.M88.4 R136, [R199] ;  /* 0x00000000c788783b */ /* 0x000e6e0000000200 */
[C---:B--2---:R-:W-:Y:S08]  /*7890*/  HMMA.16816.F32.BF16 R44, R172.reuse, R140, R44 ;  /* 0x0000008cac2c723c */ /* 0x044ff0000004182c */
[C---:B------:R-:W-:Y:S01]  /*78a0*/  HMMA.16816.F32.BF16 R48, R172.reuse, R142, R48 ;  /* 0x0000008eac30723c */ /* 0x040fe20000041830 */
[----:B------:R-:W2:Y:S07]  /*78b0*/  LDSM.16.M88.4 R140, [R200] ;  /* 0x00000000c88c783b */ /* 0x000eae0000000200 */
[C---:B---3--:R-:W-:Y:S08]  /*78c0*/  HMMA.16816.F32.BF16 R52, R172.reuse, R144, R52 ;  /* 0x00000090ac34723c */ /* 0x048ff00000041834 */
[----:B------:R-:W-:Y:S01]  /*78d0*/  HMMA.16816.F32.BF16 R56, R172, R146, R56 ;  /* 0x00000092ac38723c */ /* 0x000fe20000041838 */
[----:B------:R-:W3:Y:S07]  /*78e0*/  LDSM.16.M88.4 R144, [R201] ;  /* 0x00000000c990783b */ /* 0x000eee0000000200 */
[C---:B----4-:R-:W-:Y:S08]  /*78f0*/  HMMA.16816.F32.BF16 R4, R176.reuse, R148, R4 ;  /* 0x00000094b004723c */ /* 0x050ff00000041804 */
[C---:B------:R-:W-:Y:S01]  /*7900*/  HMMA.16816.F32.BF16 R8, R176.reuse, R150, R8 ;  /* 0x00000096b008723c */ /* 0x040fe20000041808 */
[----:B------:R-:W4:Y:S07]  /*7910*/  LDSM.16.M88.4 R148, [R202] ;  /* 0x00000000ca94783b */ /* 0x000f2e0000000200 */
        /* <DEDUP_REMOVED lines=16> */
[----:B------:R-:W-:Y:S01]  /*7a20*/  HMMA.16816.F32.BF16 R56, R176, R150, R56 ;  /* 0x00000096b038723c */ /* 0x000fe20000041838 */
        /* <DEDUP_REMOVED lines=11> */
[C---:B------:R-:W-:Y:S08]  /*7ae0*/  HMMA.16816.F32.BF16 R32, R180.reuse, R142, R32 ;  /* 0x0000008eb420723c */ /* 0x040ff00000041820 */
[C---:B---3--:R-:W-:Y:S08]  /*7af0*/  HMMA.16816.F32.BF16 R36, R180.reuse, R144, R36 ;  /* 0x00000090b424723c */ /* 0x048ff00000041824 */
[C---:B------:R-:W-:Y:S08]  /*7b00*/  HMMA.16816.F32.BF16 R40, R180.reuse, R146, R40 ;  /* 0x00000092b428723c */ /* 0x040ff00000041828 */
[C---:B----4-:R-:W-:Y:S08]  /*7b10*/  HMMA.16816.F32.BF16 R44, R180.reuse, R148, R44 ;  /* 0x00000094b42c723c */ /* 0x050ff0000004182c */
[C---:B------:R-:W-:Y:S08]  /*7b20*/  HMMA.16816.F32.BF16 R48, R180.reuse, R150, R48 ;  /* 0x00000096b430723c */ /* 0x040ff00000041830 */
[C---:B-----5:R-:W-:Y:S08]  /*7b30*/  HMMA.16816.F32.BF16 R52, R180.reuse, R152, R52 ;  /* 0x00000098b434723c */ /* 0x060ff00000041834 */
        /* <DEDUP_REMOVED lines=11> */
[----:B---3--:R-:W-:Y:S02]  /*7bf0*/  FMUL.FTZ R2, R19, c[0x0][0x320] ;  /* 0x0000c80013027a20 */ /* 0x008fe40000410000 */
[----:B-1----:R-:W-:Y:S07]  /*7c00*/  FMUL.FTZ R0, R6, c[0x0][0x320] ;  /* 0x0000c80006007a20 */ /* 0x002fee0000410000 */
[----:B------:R1:W3:Y:S02]  /*7c10*/  MUFU.TANH R159, R0 ;  /* 0x00000000009f7308 */ /* 0x0002e40000002400 */
        /* <DEDUP_REMOVED lines=9> */
[----:B------:R1:W1:Y:S04]  /*7cb0*/  MUFU.TANH R158, R0 ;  /* 0x00000000009e7308 */ /* 0x0002680000002400 */
[----:B-1----:R-:W-:Y:S02]  /*7cc0*/  FMUL.FTZ R0, R10, c[0x0][0x320] ;  /* 0x0000c8000a007a20 */ /* 0x002fe40000410000 */
[----:B------:R-:W1:Y:S04]  /*7cd0*/  LDSM.16.M88.4 R8, [R189+0x5000] ;  /* 0x00500000bd08783b */ /* 0x000e680000000200 */
[----:B------:R5:W1:Y:S02]  /*7ce0*/  MUFU.TANH R151, R0 ;  /* 0x0000000000977308 */ /* 0x000a640000002400 */
[----:B-----5:R-:W-:Y:S08]  /*7cf0*/  FMUL.FTZ R0, R12, c[0x0][0x320] ;  /* 0x0000c8000c007a20 */ /* 0x020ff00000410000 */
[----:B------:R5:W2:Y:S10]  /*7d00*/  MUFU.TANH R12, R2 ;  /* 0x00000002000c7308 */ /* 0x000ab40000002400 */
[----:B------:R2:W2:Y:S01]  /*7d10*/  MUFU.TANH R156, R0 ;  /* 0x00000000009c7308 */ /* 0x0004a20000002400 */
[C---:B-1----:R-:W-:Y:S08]  /*7d20*/  HMMA.16816.F32.BF16 R28, R184.reuse, R8, R28 ;  /* 0x00000008b81c723c */ /* 0x042ff0000004181c */
[C---:B------:R-:W-:Y:S01]  /*7d30*/  HMMA.16816.F32.BF16 R32, R184.reuse, R10, R32 ;  /* 0x0000000ab820723c */ /* 0x040fe20000041820 */
[----:B------:R-:W1:Y:S03]  /*7d40*/  LDSM.16.M88.4 R8, [R189+0x6000] ;  /* 0x00600000bd08783b */ /* 0x000e660000000200 */
[----:B-----5:R-:W-:Y:S04]  /*7d50*/  FMUL.FTZ R2, R27, c[0x0][0x320] ;  /* 0x0000c8001b027a20 */ /* 0x020fe80000410000 */
[----:B------:R5:W1:Y:S01]  /*7d60*/  MUFU.TANH R137, R2 ;  /* 0x0000000200897308 */ /* 0x000a620000002400 */
[C---:B------:R-:W-:Y:S03]  /*7d70*/  HMMA.16816.F32.BF16 R36, R184.reuse, R4, R36 ;  /* 0x00000004b824723c */ /* 0x040fe60000041824 */
[----:B--2---:R-:W-:Y:S05]  /*7d80*/  FMUL.FTZ R0, R13, c[0x0][0x320] ;  /* 0x0000c8000d007a20 */ /* 0x004fea0000410000 */
[C---:B------:R-:W-:Y:S01]  /*7d90*/  HMMA.16816.F32.BF16 R40, R184.reuse, R6, R40 ;  /* 0x00000006b828723c */ /* 0x040fe20000041828 */
[----:B------:R2:W2:Y:S01]  /*7da0*/  MUFU.TANH R153, R0 ;  /* 0x0000000000997308 */ /* 0x0004a20000002400 */
[----:B------:R-:W3:Y:S01]  /*7db0*/  LDSM.16.M88.4 R4, [R189+0x6800] ;  /* 0x00680000bd04783b */ /* 0x000ee20000000200 */
[----:B------:R-:W-:Y:S07]  /*7dc0*/  DEPBAR.LE SB0, 0x0 ;  /* 0x000080000000791a */ /* 0x000fee0000000000 */
[----:B------:R-:W-:Y:S02]  /*7dd0*/  BAR.SYNC.DEFER_BLOCKING 0x0 ;  /* 0x0000000000007b1d */ /* 0x000fe40000010000 */
[----:B-----5:R-:W-:Y:S01]  /*7de0*/  FMUL.FTZ R2, R35, c[0x0][0x320] ;  /* 0x0000c80023027a20 */ /* 0x020fe20000410000 */
[C---:B-1----:R-:W-:Y:S05]  /*7df0*/  HMMA.16816.F32.BF16 R44, R184.reuse, R8, R44 ;  /* 0x00000008b82c723c */ /* 0x042fea000004182c */
[----:B--2---:R-:W-:Y:S03]  /*7e00*/  FMUL.FTZ R0, R14, c[0x0][0x320] ;  /* 0x0000c8000e007a20 */ /* 0x004fe60000410000 */
[C---:B------:R-:W-:Y:S01]  /*7e10*/  HMMA.16816.F32.BF16 R48, R184.reuse, R10, R48 ;  /* 0x0000000ab830723c */ /* 0x040fe20000041830 */
[----:B------:R1:W2:Y:S07]  /*7e20*/  MUFU.TANH R146, R0 ;  /* 0x0000000000927308 */ /* 0x0002ae0000002400 */
[C---:B---3--:R-:W-:Y:S08]  /*7e30*/  HMMA.16816.F32.BF16 R52, R184.reuse, R4, R52 ;  /* 0x00000004b834723c */ /* 0x048ff00000041834 */
[----:B------:R-:W-:Y:S04]  /*7e40*/  HMMA.16816.F32.BF16 R56, R184, R6, R56 ;  /* 0x00000006b838723c */ /* 0x000fe80000041838 */
[----:B-1----:R-:W-:Y:S04]  /*7e50*/  FMUL.FTZ R0, R15, c[0x0][0x320] ;  /* 0x0000c8000f007a20 */ /* 0x002fe80000410000 */
[----:B------:R1:W3:Y:S04]  /*7e60*/  MUFU.TANH R143, R0 ;  /* 0x00000000008f7308 */ /* 0x0002e80000002400 */
[----:B-1----:R-:W-:Y:S06]  /*7e70*/  FMUL.FTZ R0, R16, c[0x0][0x320] ;  /* 0x0000c80010007a20 */ /* 0x002fec0000410000 */
        /* <DEDUP_REMOVED lines=30> */
[----:B-1----:R-:W-:Y:S09]  /*8060*/  FMUL.FTZ R2, R43, c[0x0][0x320] ;  /* 0x0000c8002b027a20 */ /* 0x002ff20000410000 */
[----:B------:R-:W1:Y:S01]  /*8070*/  MUFU.TANH R25, R2 ;  /* 0x0000000200197308 */ /* 0x000e620000002400 */
[----:B-----5:R-:W-:Y:S09]  /*8080*/  FMUL.FTZ R0, R33, c[0x0][0x320] ;  /* 0x0000c80021007a20 */ /* 0x020ff20000410000 */
[----:B------:R5:W1:Y:S02]  /*8090*/  MUFU.TANH R139, R0 ;  /* 0x00000000008b7308 */ /* 0x000a640000002400 */
[----:B-----5:R-:W-:Y:S08]  /*80a0*/  FMUL.FTZ R0, R34, c[0x0][0x320] ;  /* 0x0000c80022007a20 */ /* 0x020ff00000410000 */
        /* <DEDUP_REMOVED lines=46> */
[----:B------:R1:W1:Y:S01]  /*8390*/  MUFU.TANH R15, R0 ;  /* 0x00000000000f7308 */ /* 0x0002620000002400 */
[----:B------:R-:W-:-:S05]  /*83a0*/  @!P0 BRA `(.L_x_1023) ;  /* 0x0000036000008947 */ /* 0x000fca0003800000 */
[----:B-1234-:R-:W-:Y:S01]  /*83b0*/  IADD3 R0, R215, -0x1, RZ ;  /* 0xffffffffd7007810 */ /* 0x01efe20007ffe0ff */
[----:B------:R-:W2:Y:S01]  /*83c0*/  LDL.64 R218, [R1+0x18] ;  /* 0x0000180001da7983 */ /* 0x000ea20000100a00 */
[----:B------:R-:W-:Y:S02]  /*83d0*/  ISETP.GE.AND P2, PT, R228, 0x21, PT ;  /* 0x00000021e400780c */ /* 0x000fe40003f46270 */
[----:B------:R-:W-:Y:S01]  /*83e0*/  SHF.R.S32.HI R2, RZ, 0x1f, R0 ;  /* 0x0000001fff027819 */ /* 0x000fe20000011400 */
[----:B------:R-:W-:Y:S01]  /*83f0*/  IMAD.WIDE.U32 R4, R0, c[0x0][0x1e0], RZ ;  /* 0x0000780000047a25 */ /* 0x000fe200078e00ff */
[C---:B------:R-:W-:Y:S01]  /*8400*/  ISETP.GE.AND P1, PT, R228.reuse, 0x41, PT ;  /* 0x00000041e400780c */ /* 0x040fe20003f26270 */
[----:B------:R-:W3:Y:S01]  /*8410*/  LDL.64 R216, [R1+0x10] ;  /* 0x0000100001d87983 */ /* 0x000ee20000100a00 */
[----:B------:R-:W-:Y:S01]  /*8420*/  ISETP.GE.AND P3, PT, R228, 0x1, PT ;  /* 0x00000001e400780c */ /* 0x000fe20003f66270 */
[----:B------:R-:W-:Y:S04]  /*8430*/  IMAD R2, R2, c[0x0][0x1e0], RZ ;  /* 0x0000780002027a24 */ /* 0x000fe800078e02ff */
[----:B------:R-:W-:Y:S02]  /*8440*/  IMAD R0, R0, c[0x0][0x1e4], R2 ;  /* 0x0000790000007a24 */ /* 0x000fe400078e0202 */
[----:B------:R-:W-:Y:S02]  /*8450*/  @P2 IMAD.MOV.U32 R2, RZ, RZ, c[0x0][0x1e0] ;  /* 0x00007800ff022624 */ /* 0x000fe400078e00ff */
[----:B------:R-:W-:Y:S02]  /*8460*/  IMAD.IADD R0, R5, 0x1, R0 ;  /* 0x0000000105007824 */ /* 0x000fe400078e0200 */
[----:B------:R-:W-:Y:S04]  /*8470*/  IMAD.WIDE.U32 R4, R4, 0x70, RZ ;  /* 0x0000007004047825 */ /* 0x000fe800078e00ff */
[----:B------:R-:W-:Y:S01]  /*8480*/  IMAD R0, R0, 0x70, RZ ;  /* 0x0000007000007824 */ /* 0x000fe200078e02ff */
[CC--:B------:R-:W-:Y:S01]  /*8490*/  @P2 LEA R7, P0, R2.reuse, R4.reuse, 0x5 ;  /* 0x0000000402072211 */ /* 0x0c0fe200078028ff */
        /* <DEDUP_REMOVED lines=8> */
[--C-:B---3--:R-:W-:Y:S01]  /*8520*/  @P3 IMAD.X R2, R5, 0x1, R217.reuse, P0 ;  /* 0x0000000105023824 */ /* 0x108fe200000e06d9 */
        /* <DEDUP_REMOVED lines=25> */
[----:B------:R-:W-:Y:S02]  /*86c0*/  @P0 IADD3.X R2, R217, R2, R5, P4, !PT ;  /* 0x00000002d9020210 */ /* 0x000fe400027fe405 */
[C---:B------:R-:W-:Y:S04]  /*86d0*/  @P0 LEA R4, P4, R0.reuse, c[0x0][0x1c8], 0x1 ;  /* 0x0000720000040a11 */ /* 0x040fe800078808ff */
[----:B------:R-:W-:Y:S05]  /*86e0*/  @P0 LEA.HI.X R5, R0, c[0x0][0x1cc], R2, 0x1, P4 ;  /* 0x0000730000050a11 */ /* 0x000fea00020f0c02 */
[----:B------:R1:W-:Y:S04]  /*86f0*/  @P0 LDGSTS.E.BYPASS.LTC128B.128 [R214+0xb100], [R4.64], !P6 ;  /* 0x0b10000004d60fae */ /* 0x0003e8000f101d46 */
[----:B------:R1:W-:Y:S02]  /*8700*/  @P0 LDGSTS.E.BYPASS.LTC128B.128 [R214+0xe900], [R4.64+0x80], !P5 ;  /* 0x0e90008004d60fae */ /* 0x0003e4000e901d46 */
.L_x_1023:
[----:B--234-:R-:W-:Y:S05]  /*8710*/  BSYNC B0 ;  /* 0x0000000000007941 */ /* 0x01cfea0003800000 */
.L_x_1022:
[----:B-1----:R-:W-:Y:S01]  /*8720*/  IMAD.MOV.U32 R0, RZ, RZ, c[0x0][0x2c4] ;  /* 0x0000b100ff007624 */ /* 0x002fe200078e00ff */
[----:B------:R-:W2:Y:S04]  /*8730*/  LDL R2, [R1+0x28] ;  /* 0x0000280001027983 */ /* 0x000ea80000100800 */
[----:B------:R-:W-:Y:S01]  /*8740*/  ISETP.NE.AND P0, PT, R0, 0x1, PT ;  /* 0x000000010000780c */ /* 0x000fe20003f05270 */
[----:B------:R-:W3:Y:S04]  /*8750*/  LDL R8, [R1+0x48] ;  /* 0x0000480001087983 */ /* 0x000ee80000100800 */
[----:B------:R1:W2:Y:S04]  /*8760*/  LDL R0, [R1+0x20] ;  /* 0x0000200001007983 */ /* 0x0002a80000100800 */
[----:B------:R-:W4:Y:S04]  /*8770*/  LDL R7, [R1+0x54] ;  /* 0x0000540001077983 */ /* 0x000f280000100800 */
[----:B------:R-:W4:Y:S04]  /*8780*/  LDL R6, [R1+0x2c] ;  /* 0x00002c0001067983 */ /* 0x000f280000100800 */
[----:B------:R-:W-:Y:S08]  /*8790*/  LDSM.16.MT88.4 R44, [R191+0x3800] ;  /* 0x00380000bf2c783b */ /* 0x000ff00000004200 */
[----:B------:R-:W-:Y:S08]  /*87a0*/  LDSM.16.MT88.4 R52, [R193+0x3800] ;  /* 0x00380000c134783b */ /* 0x000ff00000004200 */
[----:B------:R-:W0:Y:S01]  /*87b0*/  LDGDEPBAR ;  /* 0x00000000000079af */ /* 0x000e220000000000 */
[----:B--2---:R-:W-:Y:S02]  /*87c0*/  @P0 IMAD.MOV.U32 R0, RZ, RZ, R2 ;  /* 0x000000ffff000224 */ /* 0x004fe400078e0002 */
[----:B------:R-:W-:Y:S05]  /*87d0*/  IMAD R2, R215, -0x70, RZ ;  /* 0xffffff90d7027824 */ /* 0x000fea00078e02ff */
[----:B------:R-:W2:Y:S01]  /*87e0*/  SHFL.IDX PT, R4, R0, 0x1, 0x1c1f ;  /* 0x003c1f0000047f89 */ /* 0x000ea200000e0000 */
[----:B---3--:R-:W-:Y:S04]  /*87f0*/  IADD3 R2, -R8, 0x1, R2 ;  /* 0x0000000108027810 */ /* 0x008fe80007ffe102 */
[----:B----4-:R-:W-:Y:S03]  /*8800*/  IADD3 R2, -R6, R2, R7 ;  /* 0x0000000206027210 */ /* 0x010fe60007ffe107 */
[----:B------:R2:W3:Y:S02]  /*8810*/  SHFL.IDX PT, R5, R0, RZ, 0x1c1f ;  /* 0x001c1fff00057589 */ /* 0x0004e400000e0000 */
[C---:B--2---:R-:W-:Y:S02]  /*8820*/  IMAD.IADD R0, R2.reuse, 0x1, R4 ;  /* 0x0000000102007824 */ /* 0x044fe400078e0204 */
[----:B---3--:R-:W-:Y:S03]  /*8830*/  IMAD.IADD R4, R2, 0x1, R5 ;  /* 0x0000000102047824 */ /* 0x008fe600078e0205 */
[C---:B------:R-:W-:Y:S02]  /*8840*/  ISETP.GT.AND P1, PT, R0.reuse, RZ, PT ;  /* 0x000000ff0000720c */ /* 0x040fe40003f24270 */
[C---:B------:R-:W-:Y:S02]  /*8850*/  ISETP.GT.AND P0, PT, R0.reuse, 0x1, PT ;  /* 0x000000010000780c */ /* 0x040fe40003f04270 */
[----:B------:R-:W-:Y:S02]  /*8860*/  FSEL R5, R159, -INF , P1 ;  /* 0xff8000009f057808 */ /* 0x000fe40000800000 */
[----:B------:R-:W-:Y:S02]  /*8870*/  FSEL R7, R157, -INF , P0 ;  /* 0xff8000009d077808 */ /* 0x000fe40000000000 */
[----:B------:R-:W-:Y:S02]  /*8880*/  FMNMX.FTZ R2, R5, R70, !PT ;  /* 0x0000004605027209 */ /* 0x000fe40007810000 */
[C---:B------:R-:W-:Y:S02]  /*8890*/  ISETP.GT.AND P4, PT, R0.reuse, 0x8, PT ;  /* 0x000000080000780c */ /* 0x040fe40003f84270 */
[----:B------:R-:W-:Y:S02]  /*88a0*/  FMNMX.FTZ R2, R7, R2, !PT ;  /* 0x0000000207027209 */ /* 0x000fe40007810000 */
[----:B------:R-:W-:Y:S02]  /*88b0*/  FSEL R8, R151, -INF , P4 ;  /* 0xff80000097087808 */ /* 0x000fe40002000000 */
[----:B------:R-:W-:Y:S02]  /*88c0*/  ISETP.GT.AND P3, PT, R0, 0x9, PT ;  /* 0x000000090000780c */ /* 0x000fe40003f64270 */
[----:B------:R-:W-:Y:S02]  /*88d0*/  FMNMX.FTZ R2, R8, R2, !PT ;  /* 0x0000000208027209 */ /* 0x000fe40007810000 */
[----:B------:R-:W-:Y:S02]  /*88e0*/  FSEL R10, R150, -INF , P3 ;  /* 0xff800000960a7808 */ /* 0x000fe40001800000 */
[----:B------:R-:W-:Y:S02]  /*88f0*/  ISETP.GT.AND P2, PT, R0, 0x10, PT ;  /* 0x000000100000780c */ /* 0x000fe40003f44270 */
[----:B------:R-:W-:Y:S02]  /*8900*/  FMNMX.FTZ R2, R10, R2, !PT ;  /* 0x000000020a027209 */ /* 0x000fe40007810000 */
[----:B------:R-:W-:Y:S02]  /*8910*/  ISETP.GT.AND P0, PT, R0, 0x11, PT ;  /* 0x000000110000780c */ /* 0x000fe40003f04270 */
[----:B------:R-:W-:Y:S02]  /*8920*/  FSEL R48, R146, -INF , P2 ;  /* 0xff80000092307808 */ /* 0x000fe40001000000 */
[----:B------:R-:W-:Y:S02]  /*8930*/  ISETP.GT.AND P4, PT, R4, RZ, PT ;  /* 0x000000ff0400720c */ /* 0x000fe40003f84270 */
[----:B------:R-:W-:Y:S02]  /*8940*/  FSEL R49, R143, -INF , P0 ;  /* 0xff8000008f317808 */ /* 0x000fe40000000000 */
[----:B------:R-:W-:Y:S02]  /*8950*/  ISETP.GT.AND P1, PT, R0, 0x18, PT ;  /* 0x000000180000780c */ /* 0x000fe40003f24270 */
[----:B------:R-:W-:Y:S02]  /*8960*/  FMNMX.FTZ R2, R48, R2, !PT ;  /* 0x0000000230027209 */ /* 0x000fe40007810000 */
[----:B------:R-:W-:Y:S02]  /*8970*/  FSEL R6, R162, -INF , P4 ;  /* 0xff800000a2067808 */ /* 0x000fe40002000000 */
[----:B------:R-:W-:Y:S02]  /*8980*/  ISETP.GT.AND P2, PT, R4, 0x1, PT ;  /* 0x000000010400780c */ /* 0x000fe40003f44270 */
[----:B------:R-:W-:Y:S02]  /*8990*/  FSEL R142, R142, -INF , P1 ;  /* 0xff8000008e8e7808 */ /* 0x000fe40000800000 */
[----:B------:R-:W-:Y:S02]  /*89a0*/  FMNMX.FTZ R2, R49, R2, !PT ;  /* 0x0000000231027209 */ /* 0x000fe40007810000 */
[----:B------:R-:W-:Y:S02]  /*89b0*/  ISETP.GT.AND P0, PT, R0, 0x19, PT ;  /* 0x000000190000780c */ /* 0x000fe40003f04270 */
[----:B------:R-:W-:Y:S02]  /*89c0*/  ISETP.GT.AND P3, PT, R4, 0x8, PT ;  /* 0x000000080400780c */ /* 0x000fe40003f64270 */
[----:B------:R-:W-:Y:S02]  /*89d0*/  FSEL R11, R161, -INF , P2 ;  /* 0xff800000a10b7808 */ /* 0x000fe40001000000 */
[----:B------:R-:W-:Y:S02]  /*89e0*/  FMNMX.FTZ R9, R6, R3, !PT ;  /* 0x0000000306097209 */ /* 0x000fe40007810000 */
[----:B------:R-:W-:Y:S02]  /*89f0*/  FSEL R143, R12, -INF , P0 ;  /* 0xff8000000c8f7808 */ /* 0x000fe40000000000 */
[----:B------:R-:W-:Y:S02]  /*8a00*/  FMNMX.FTZ R2, R142, R2, !PT ;  /* 0x000000028e027209 */ /* 0x000fe40007810000 */
[----:B------:R-:W-:Y:S02]  /*8a10*/  ISETP.GT.AND P1, PT, R0, 0x20, PT ;  /* 0x000000200000780c */ /* 0x000fe40003f24270 */
[----:B------:R-:W-:Y:S02]  /*8a20*/  FSEL R12, R160, -INF , P3 ;  /* 0xff800000a00c7808 */ /* 0x000fe40001800000 */
[----:B------:R-:W-:Y:S02]  /*8a30*/  ISETP.GT.AND P2, PT, R4, 0x9, PT ;  /* 0x000000090400780c */ /* 0x000fe40003f44270 */
[----:B------:R-:W-:Y:S02]  /*8a40*/  FMNMX.FTZ R9, R11, R9, !PT ;  /* 0x000000090b097209 */ /* 0x000fe40007810000 */
[----:B------:R-:W-:Y:S02]  /*8a50*/  FSEL R146, R13, -INF , P1 ;  /* 0xff8000000d927808 */ /* 0x000fe40000800000 */
[----:B------:R-:W-:Y:S02]  /*8a60*/  FMNMX.FTZ R2, R143, R2, !PT ;  /* 0x000000028f027209 */ /* 0x000fe40007810000 */
[----:B------:R-:W-:Y:S02]  /*8a70*/  ISETP.GT.AND P0, PT, R0, 0x21, PT ;  /* 0x000000210000780c */ /* 0x000fe40003f04270 */
[----:B------:R-:W-:Y:S02]  /*8a80*/  FSEL R13, R158, -INF , P2 ;  /* 0xff8000009e0d7808 */ /* 0x000fe40001000000 */
[----:B------:R-:W-:Y:S02]  /*8a90*/  FMNMX.FTZ R9, R12, R9, !PT ;  /* 0x000000090c097209 */ /* 0x000fe40007810000 */
[----:B------:R-:W-:Y:S02]  /*8aa0*/  ISETP.GT.AND P3, PT, R4, 0x10, PT ;  /* 0x000000100400780c */ /* 0x000fe40003f64270 */
[----:B------:R-:W-:Y:S02]  /*8ab0*/  FMNMX.FTZ R2, R146, R2, !PT ;  /* 0x0000000292027209 */ /* 0x000fe40007810000 */
[----:B------:R-:W-:Y:S02]  /*8ac0*/  ISETP.GT.AND P1, PT, R0, 0x28, PT ;  /* 0x000000280000780c */ /* 0x000fe40003f24270 */
[----:B------:R-:W-:Y:S02]  /*8ad0*/  FSEL R150, R144, -INF , P0 ;  /* 0xff80000090967808 */ /* 0x000fe40000000000 */
[----:B------:R-:W-:Y:S02]  /*8ae0*/  FMNMX.FTZ R9, R13, R9, !PT ;  /* 0x000000090d097209 */ /* 0x000fe40007810000 */
[----:B------:R-:W-:Y:S02]  /*8af0*/  FSEL R40, R156, -INF , P3 ;  /* 0xff8000009c287808 */ /* 0x000fe40001800000 */
[----:B------:R-:W-:Y:S02]  /*8b00*/  ISETP.GT.AND P2, PT, R4, 0x11, PT ;  /* 0x000000110400780c */ /* 0x000fe40003f44270 */
[----:B------:R-:W-:Y:S02]  /*8b10*/  FSEL R151, R138, -INF , P1 ;  /* 0xff8000008a977808 */ /* 0x000fe40000800000 */
[----:B------:R-:W-:Y:S02]  /*8b20*/  FMNMX.FTZ R2, R150, R2, !PT ;  /* 0x0000000296027209 */ /* 0x000fe40007810000 */
[----:B------:R-:W-:Y:S02]  /*8b30*/  ISETP.GT.AND P0, PT, R0, 0x29, PT ;  /* 0x000000290000780c */ /* 0x000fe40003f04270 */
[----:B------:R-:W-:Y:S02]  /*8b40*/  FSEL R41, R153, -INF , P2 ;  /* 0xff80000099297808 */ /* 0x000fe40001000000 */
[----:B------:R-:W-:Y:S02]  /*8b50*/  FMNMX.FTZ R9, R40, R9, !PT ;  /* 0x0000000928097209 */ /* 0x000fe40007810000 */
        /* <DEDUP_REMOVED lines=10> */
[----:B------:R-:W-:Y:S02]  /*8c00*/  ISETP.GT.AND P3, PT, R4, 0x20, PT ;  /* 0x000000200400780c */ /* 0x000fe40003f64270 */
[----:B------:R-:W-:Y:S02]  /*8c10*/  FSEL R57, R154, -INF , P2 ;  /* 0xff8000009a397808 */ /* 0x000fe40001000000 */
[----:B------:R-:W-:Y:S02]  /*8c20*/  FMNMX.FTZ R9, R56, R9, !PT ;  /* 0x0000000938097209 */ /* 0x000fe40007810000 */
[----:B------:R-:W-:Y:S02]  /*8c30*/  ISETP.GT.AND P1, PT, R0, 0x38, PT ;  /* 0x000000380000780c */ /* 0x000fe40003f24270 */
[----:B------:R-:W-:Y:S02]  /*8c40*/  FSEL R157, R68, -INF , P0 ;  /* 0xff800000449d7808 */ /* 0x000fe40000000000 */
[----:B------:R-:W-:Y:S02]  /*8c50*/  FMNMX.FTZ R2, R156, R2, !PT ;  /* 0x000000029c027209 */ /* 0x000fe40007810000 */
[----:B------:R-:W-:Y:S02]  /*8c60*/  FSEL R145, R145, -INF , P3 ;  /* 0xff80000091917808 */ /* 0x000fe40001800000 */
[----:B------:R-:W-:Y:S02]  /*8c70*/  FMNMX.FTZ R9, R57, R9, !PT ;  /* 0x0000000939097209 */ /* 0x000fe40007810000 */
[----:B------:R-:W-:Y:S02]  /*8c80*/  ISETP.GT.AND P2, PT, R4, 0x21, PT ;  /* 0x000000210400780c */ /* 0x000fe40003f44270 */
[----:B------:R-:W-:Y:S02]  /*8c90*/  ISETP.GT.AND P0, PT, R0, 0x39, PT ;  /* 0x000000390000780c */ /* 0x000fe40003f04270 */
[----:B------:R-:W-:Y:S02]  /*8ca0*/  FSEL R158, R33, -INF , P1 ;  /* 0xff800000219e7808 */ /* 0x000fe40000800000 */
[----:B------:R-:W-:Y:S02]  /*8cb0*/  FMNMX.FTZ R2, R157, R2, !PT ;  /* 0x000000029d027209 */ /* 0x000fe40007810000 */
[----:B------:R-:W-:Y:S02]  /*8cc0*/  FMNMX.FTZ R9, R145, R9, !PT ;  /* 0x0000000991097209 */ /* 0x000fe40007810000 */
[----:B------:R-:W-:Y:S02]  /*8cd0*/  FSEL R144, R152, -INF , P2 ;  /* 0xff80000098907808 */ /* 0x000fe40001000000 */
[----:B------:R-:W-:Y:S02]  /*8ce0*/  ISETP.GT.AND P3, PT, R4, 0x28, PT ;  /* 0x000000280400780c */ /* 0x000fe40003f64270 */
[----:B------:R-:W-:Y:S02]  /*8cf0*/  ISETP.GT.AND P1, PT, R0, 0x40, PT ;  /* 0x000000400000780c */ /* 0x000fe40003f24270 */
[----:B------:R-:W-:Y:S02]  /*8d00*/  FSEL R159, R32, -INF , P0 ;  /* 0xff800000209f7808 */ /* 0x000fe40000000000 */
[----:B------:R-:W-:Y:S02]  /*8d10*/  FMNMX.FTZ R2, R158, R2, !PT ;  /* 0x000000029e027209 */ /* 0x000fe40007810000 */
[----:B------:R-:W-:Y:S02]  /*8d20*/  FSEL R148, R148, -INF , P3 ;  /* 0xff80000094947808 */ /* 0x000fe40001800000 */
[----:B------:R-:W-:Y:S02]  /*8d30*/  ISETP.GT.AND P2, PT, R4, 0x29, PT ;  /* 0x000000290400780c */ /* 0x000fe40003f44270 */
        /* <DEDUP_REMOVED lines=8> */
[----:B------:R-:W-:Y:S02]  /*8dc0*/  ISETP.GT.AND P1, PT, R0, 0x48, PT ;  /* 0x000000480000780c */ /* 0x000fe40003f24270 */
[----:B------:R-:W-:Y:S02]  /*8dd0*/  FMNMX.FTZ R2, R222, R2, !PT ;  /* 0x00000002de027209 */ /* 0x000fe40007810000 */
[----:B------:R-:W-:Y:S02]  /*8de0*/  FSEL R152, R141, -INF , P3 ;  /* 0xff8000008d987808 */ /* 0x000fe40001800000 */
[----:B------:R-:W-:Y:S02]  /*8df0*/  FMNMX.FTZ R9, R149, R9, !PT ;  /* 0x0000000995097209 */ /* 0x000fe40007810000 */
[----:B------:R-:W-:Y:S02]  /*8e00*/  ISETP.GT.AND P2, PT, R4, 0x31, PT ;  /* 0x000000310400780c */ /* 0x000fe40003f44270 */
[----:B------:R-:W-:Y:S02]  /*8e10*/  FSEL R233, R21, -INF , P1 ;  /* 0xff80000015e97808 */ /* 0x000fe40000800000 */
[----:B------:R-:W-:Y:S02]  /*8e20*/  ISETP.GT.AND P0, PT, R0, 0x49, PT ;  /* 0x000000490000780c */ /* 0x000fe40003f04270 */
        /* <DEDUP_REMOVED lines=23> */
[----:B------:R-:W-:Y:S02]  /*8fa0*/  ISETP.GT.AND P3, PT, R4, 0x48, PT ;  /* 0x000000480400780c */ /* 0x000fe40003f64270 */
[----:B------:R-:W-:Y:S02]  /*8fb0*/  FSEL R244, R18, -INF , P1 ;  /* 0xff80000012f47808 */ /* 0x000fe40000800000 */
[----:B------:R-:W-:Y:S02]  /*8fc0*/  FMNMX.FTZ R2, R242, R2, !PT ;  /* 0x00000002f2027209 */ /* 0x000fe40007810000 */
[----:B------:R-:W-:Y:S02]  /*8fd0*/  FSEL R216, R136, -INF , P2 ;  /* 0xff80000088d87808 */ /* 0x000fe40001000000 */
[----:B------:R-:W-:Y:S02]  /*8fe0*/  FMNMX.FTZ R9, R163, R9, !PT ;  /* 0x00000009a3097209 */ /* 0x000fe40007810000 */
[----:B------:R-:W-:Y:S02]  /*8ff0*/  FSEL R246, R20, -INF , P0 ;  /* 0xff80000014f67808 */ /* 0x000fe40000000000 */
[----:B------:R-:W-:Y:S02]  /*9000*/  FSEL R218, R37, -INF , P3 ;  /* 0xff80000025da7808 */ /* 0x000fe40001800000 */
[C---:B------:R-:W-:Y:S02]  /*9010*/  ISETP.GT.AND P1, PT, R0.reuse, 0x60, PT ;  /* 0x000000600000780c */ /* 0x040fe40003f24270 */
[C---:B------:R-:W-:Y:S02]  /*9020*/  ISETP.GT.AND P3, PT, R0.reuse, 0x69, PT ;  /* 0x000000690000780c */ /* 0x040fe40003f64270 */
[C---:B------:R-:W-:Y:S02]  /*9030*/  ISETP.GT.AND P0, PT, R0.reuse, 0x61, PT ;  /* 0x000000610000780c */ /* 0x040fe40003f04270 */
[----:B------:R-:W-:Y:S02]  /*9040*/  ISETP.GT.AND P4, PT, R0, 0x68, PT ;  /* 0x000000680000780c */ /* 0x000fe40003f84270 */
[----:B------:R-:W-:Y:S02]  /*9050*/  FMNMX.FTZ R0, R244, R2, !PT ;  /* 0x00000002f4007209 */ /* 0x000fe40007810000 */
[----:B------:R-:W-:Y:S02]  /*9060*/  ISETP.GT.AND P2, PT, R4, 0x49, PT ;  /* 0x000000490400780c */ /* 0x000fe40003f44270 */
[----:B------:R-:W-:Y:S02]  /*9070*/  FMNMX.FTZ R2, R216, R9, !PT ;  /* 0x00000009d8027209 */ /* 0x000fe40007810000 */
[----:B------:R-:W-:Y:S02]  /*9080*/  FSEL R249, R14, -INF , P1 ;  /* 0xff8000000ef97808 */ /* 0x000fe40000800000 */
[----:B------:R-:W-:Y:S02]  /*9090*/  FMNMX.FTZ R0, R246, R0, !PT ;  /* 0x00000000f6007209 */ /* 0x000fe40007810000 */
[----:B------:R-:W-:Y:S02]  /*90a0*/  FSEL R217, R36, -INF , P2 ;  /* 0xff80000024d97808 */ /* 0x000fe40001000000 */
[----:B------:R-:W-:Y:S01]  /*90b0*/  ISETP.GT.AND P1, PT, R4, 0x50, PT ;  /* 0x000000500400780c */ /* 0x000fe20003f24270 */
[----:B------:R-:W-:Y:S01]  /*90c0*/  LDSM.16.MT88.4 R36, [R196] ;  /* 0x00000000c424783b */ /* 0x000fe20000004200 */
[----:B------:R-:W-:Y:S02]  /*90d0*/  FMNMX.FTZ R2, R218, R2, !PT ;  /* 0x00000002da027209 */ /* 0x000fe40007810000 */
        /* <DEDUP_REMOVED lines=12> */
[----:B------:R-:W-:Y:S02]  /*91a0*/  FSEL R229, R31, -INF , P1 ;  /* 0xff8000001fe57808 */ /* 0x000fe40000800000 */
[----:B------:R-:W-:Y:S02]  /*91b0*/  FMNMX.FTZ R2, R230, R2, !PT ;  /* 0x00000002e6027209 */ /* 0x000fe40007810000 */
[----:B------:R-:W-:Y:S02]  /*91c0*/  FMNMX.FTZ R0, R71, R0, !PT ;  /* 0x0000000047007209 */ /* 0x000fe40007810000 */
[----:B------:R-:W-:Y:S02]  /*91d0*/  FMNMX.FTZ R9, R229, R2, !PT ;  /* 0x00000002e5097209 */ /* 0x000fe40007810000 */
[C---:B------:R-:W-:Y:S01]  /*91e0*/  ISETP.GT.AND P0, PT, R4.reuse, 0x59, PT ;  /* 0x000000590400780c */ /* 0x040fe20003f04270 */
[----:B------:R-:W2:Y:S01]  /*91f0*/  SHFL.BFLY PT, R2, R0, 0x2, 0x1f ;  /* 0x0c401f0000027f89 */ /* 0x000ea200000e0000 */
[----:B------:R-:W-:Y:S02]  /*9200*/  ISETP.GT.AND P1, PT, R4, 0x60, PT ;  /* 0x000000600400780c */ /* 0x000fe40003f24270 */
[----:B------:R-:W-:Y:S02]  /*9210*/  FSEL R226, R30, -INF , P0 ;  /* 0xff8000001ee27808 */ /* 0x000fe40000000000 */
[----:B------:R-:W-:Y:S02]  /*9220*/  ISETP.GT.AND P0, PT, R4, 0x61, PT ;  /* 0x000000610400780c */ /* 0x000fe40003f04270 */
[----:B------:R-:W-:Y:S02]  /*9230*/  FSEL R224, R29, -INF , P1 ;  /* 0xff8000001de07808 */ /* 0x000fe40000800000 */
[----:B------:R-:W-:Y:S01]  /*9240*/  FSEL R223, R26, -INF , P0 ;  /* 0xff8000001adf7808 */ /* 0x000fe20000000000 */
[----:B------:R-:W-:Y:S01]  /*9250*/  LDSM.16.MT88.4 R28, [R192] ;  /* 0x00000000c01c783b */ /* 0x000fe20000004200 */
[----:B------:R-:W-:Y:S02]  /*9260*/  ISETP.GT.AND P0, PT, R4, 0x69, PT ;  /* 0x000000690400780c */ /* 0x000fe40003f04270 */
[----:B------:R-:W-:Y:S02]  /*9270*/  FMNMX.FTZ R9, R226, R9, !PT ;  /* 0x00000009e2097209 */ /* 0x000fe40007810000 */
[----:B------:R-:W-:Y:S02]  /*9280*/  FSEL R220, R22, -INF , P0 ;  /* 0xff80000016dc7808 */ /* 0x000fe40000000000 */
[----:B------:R-:W-:Y:S01]  /*9290*/  ISETP.GT.AND P1, PT, R4, 0x68, PT ;  /* 0x000000680400780c */ /* 0x000fe20003f24270 */
[----:B------:R-:W-:Y:S01]  /*92a0*/  LDSM.16.MT88.4 R20, [R193] ;  /* 0x00000000c114783b */ /* 0x000fe20000004200 */
[----:B------:R-:W-:Y:S02]  /*92b0*/  FMNMX.FTZ R9, R224, R9, !PT ;  /* 0x00000009e0097209 */ /* 0x000fe40007810000 */
[----:B------:R-:W-:Y:S02]  /*92c0*/  FSEL R221, R24, -INF , P1 ;  /* 0xff80000018dd7808 */ /* 0x000fe40000800000 */
[----:B------:R-:W-:Y:S02]  /*92d0*/  FMNMX.FTZ R4, R223, R9, !PT ;  /* 0x00000009df047209 */ /* 0x000fe40007810000 */
[----:B--2---:R-:W-:Y:S02]  /*92e0*/  FMNMX.FTZ R0, R0, R2, !PT ;  /* 0x0000000200007209 */ /* 0x004fe40007810000 */
[----:B------:R-:W-:Y:S03]  /*92f0*/  FMNMX.FTZ R4, R221, R4, !PT ;  /* 0x00000004dd047209 */ /* 0x000fe60007810000 */
[----:B------:R-:W2:Y:S01]  /*9300*/  SHFL.BFLY PT, R2, R0, 0x1, 0x1f ;  /* 0x0c201f0000027f89 */ /* 0x000ea200000e0000 */
[----:B------:R-:W-:Y:S07]  /*9310*/  FMNMX.FTZ R4, R220, R4, !PT ;  /* 0x00000004dc047209 */ /* 0x000fee0007810000 */
[----:B------:R-:W3:Y:S01]  /*9320*/  SHFL.BFLY PT, R9, R4, 0x2, 0x1f ;  /* 0x0c401f0004097f89 */ /* 0x000ee200000e0000 */
[----:B--2---:R-:W-:Y:S04]  /*9330*/  FMNMX.FTZ R68, R0, R2, !PT ;  /* 0x0000000200447209 */ /* 0x004fe80007810000 */
[C---:B------:R-:W-:Y:S01]  /*9340*/  FSETP.NEU.FTZ.AND P0, PT, R68.reuse, -INF , PT ;  /* 0xff8000004400780b */ /* 0x040fe20003f1d000 */
[----:B------:R-:W-:Y:S01]  /*9350*/  FMUL.FTZ R0, R68, c[0x0][0x2d0] ;  /* 0x0000b40044007a20 */ /* 0x000fe20000410000 */
[----:B---3--:R-:W-:Y:S04]  /*9360*/  FMNMX.FTZ R4, R4, R9, !PT ;  /* 0x0000000904047209 */ /* 0x008fe80007810000 */
[----:B------:R-:W-:Y:S01]  /*9370*/  FSEL R141, R0, RZ, P0 ;  /* 0x000000ff008d7208 */ /* 0x000fe20000000000 */
[----:B------:R-:W2:Y:S04]  /*9380*/  SHFL.BFLY PT, R2, R4, 0x1, 0x1f ;  /* 0x0c201f0004027f89 */ /* 0x000ea800000e0000 */
[--C-:B------:R-:W-:Y:S04]  /*9390*/  FFMA.FTZ R0, R5, c[0x0][0x2d0], -R141.reuse ;  /* 0x0000b40005007a23 */ /* 0x100fe8000001088d */
[----:B------:R3:W-:Y:S01]  /*93a0*/  MUFU.EX2 R237, R0 ;  /* 0x0000000000ed7308 */ /* 0x0007e20000000800 */
[----:B--2---:R-:W-:Y:S04]  /*93b0*/  FMNMX.FTZ R69, R4, R2, !PT ;  /* 0x0000000204457209 */ /* 0x004fe80007810000 */
[C---:B------:R-:W-:Y:S01]  /*93c0*/  FSETP.NEU.FTZ.AND P1, PT, R69.reuse, -INF , PT ;  /* 0xff8000004500780b */ /* 0x040fe20003f3d000 */
[----:B------:R-:W-:Y:S02]  /*93d0*/  FMUL.FTZ R2, R69, c[0x0][0x2d0] ;  /* 0x0000b40045027a20 */ /* 0x000fe40000410000 */
[--C-:B---3--:R-:W-:Y:S03]  /*93e0*/  FFMA.FTZ R0, R7, c[0x0][0x2d0], -R141.reuse ;  /* 0x0000b40007007a23 */ /* 0x108fe6000001088d */
[----:B------:R-:W-:Y:S01]  /*93f0*/  FSEL R140, R2, RZ, P1 ;  /* 0x000000ff028c7208 */ /* 0x000fe20000800000 */
[----:B------:R2:W3:Y:S04]  /*9400*/  MUFU.EX2 R239, R0 ;  /* 0x0000000000ef7308 */ /* 0x0004e80000000800 */
[--C-:B------:R-:W-:Y:S02]  /*9410*/  FFMA.FTZ R2, R13, c[0x0][0x2d0], -R140.reuse ;  /* 0x0000b4000d027a23 */ /* 0x100fe4000001088c */
[--C-:B------:R-:W-:Y:S04]  /*9420*/  FFMA.FTZ R4, R11, c[0x0][0x2d0], -R140.reuse ;  /* 0x0000b4000b047a23 */ /* 0x100fe8000001088c */
[----:B------:R4:W-:Y:S10]  /*9430*/  MUFU.EX2 R42, R2 ;  /* 0x00000002002a7308 */ /* 0x0009f40000000800 */
[----:B------:R-:W-:Y:S01]  /*9440*/  MUFU.EX2 R252, R4 ;  /* 0x0000000400fc7308 */ /* 0x000fe20000000800 */
[--C-:B--2---:R-:W-:Y:S01]  /*9450*/  FFMA.FTZ R0, R8, c[0x0][0x2d0], -R141.reuse ;  /* 0x0000b40008007a23 */ /* 0x104fe2000001088d */
[----:B---3--:R-:W-:Y:S08]  /*9460*/  F2FP.BF16.PACK_AB R137, R239, R237 ;  /* 0x000000edef89723e */ /* 0x008ff000000010ff */
[----:B------:R2:W-:Y:S01]  /*9470*/  MUFU.EX2 R51, R0 ;  /* 0x0000000000337308 */ /* 0x0005e20000000800 */
[----:B----4-:R-:W-:Y:S01]  /*9480*/  FSEL R2, R68, RZ, P0 ;  /* 0x000000ff44027208 */ /* 0x010fe20000000000 */
[----:B--2---:R-:W-:Y:S08]  /*9490*/  FFMA.FTZ R0, R10, c[0x0][0x2d0], -R141 ;  /* 0x0000b4000a007a23 */ /* 0x004ff0000001088d */
[----:B------:R2:W3:Y:S02]  /*94a0*/  MUFU.EX2 R43, R0 ;  /* 0x00000000002b7308 */ /* 0x0004e40000000800 */
[--C-:B--2---:R-:W-:Y:S01]  /*94b0*/  FFMA.FTZ R0, R6, c[0x0][0x2d0], -R140.reuse ;  /* 0x0000b40006007a23 */ /* 0x104fe2000001088c */
[----:B---3--:R-:W-:Y:S07]  /*94c0*/  F2FP.BF16.PACK_AB R139, R43, R51 ;  /* 0x000000332b8b723e */ /* 0x008fee00000010ff */
[----:B------:R2:W3:Y:S02]  /*94d0*/  MUFU.EX2 R238, R0 ;  /* 0x0000000000ee7308 */ /* 0x0004e40000000800 */
[----:B--2---:R-:W-:Y:S01]  /*94e0*/  FFMA.FTZ R0, R12, c[0x0][0x2d0], -R140 ;  /* 0x0000b4000c007a23 */ /* 0x004fe2000001088c */
[----:B---3--:R-:W-:Y:S01]  /*94f0*/  F2FP.BF16.PACK_AB R136, R252, R238 ;  /* 0x000000eefc88723e */ /* 0x008fe200000010ff */
[----:B------:R-:W2:Y:S06]  /*9500*/  LDSM.16.MT88.4 R12, [R191] ;  /* 0x00000000bf0c783b */ /* 0x000eac0000004200 */
[----:B------:R3:W4:Y:S02]  /*9510*/  MUFU.EX2 R50, R0 ;  /* 0x0000000000327308 */ /* 0x0007240000000800 */
[----:B---3--:R-:W-:Y:S02]  /*9520*/  FSEL R0, R69, RZ, P1 ;  /* 0x000000ff45007208 */ /* 0x008fe40000800000 */
[----:B----4-:R-:W-:Y:S03]  /*9530*/  F2FP.BF16.PACK_AB R138, R42, R50 ;  /* 0x000000322a8a723e */ /* 0x010fe600000010ff */
[----:B------:R-:W-:Y:S04]  /*9540*/  FADD.FTZ R0, -R0, R3 ;  /* 0x0000000300007221 */ /* 0x000fe80000010100 */
[----:B------:R-:W-:Y:S04]  /*9550*/  FMUL.FTZ R0, R0, c[0x0][0x2d0] ;  /* 0x0000b40000007a20 */ /* 0x000fe80000410000 */
[----:B------:R3:W4:Y:S02]  /*9560*/  MUFU.EX2 R3, R0 ;  /* 0x0000000000037308 */ /* 0x0007240000000800 */
[----:B---3--:R-:W-:Y:S02]  /*9570*/  FADD.FTZ R0, -R2, R70 ;  /* 0x0000004602007221 */ /* 0x008fe40000010100 */
[--C-:B------:R-:W-:Y:S02]  /*9580*/  FFMA.FTZ R2, R40, c[0x0][0x2d0], -R140.reuse ;  /* 0x0000b40028027a23 */ /* 0x100fe4000001088c */
[C---:B----4-:R-:W-:Y:S04]  /*9590*/  FMUL.FTZ R40, R3.reuse, R108 ;  /* 0x0000006c03287220 */ /* 0x050fe80000410000 */
[----:B------:R3:W-:Y:S01]  /*95a0*/  MUFU.EX2 R251, R2 ;  /* 0x0000000200fb7308 */ /* 0x0007e20000000800 */
[----:B------:R-:W-:Y:S02]  /*95b0*/  FMUL.FTZ R0, R0, c[0x0][0x2d0] ;  /* 0x0000b40000007a20 */ /* 0x000fe40000410000 */
[C---:B------:R-:W-:Y:S02]  /*95c0*/  FMUL.FTZ R4, R3.reuse, R72 ;  /* 0x0000004803047220 */ /* 0x040fe40000410000 */
[C---:B------:R-:W-:Y:S02]  /*95d0*/  FMUL.FTZ R5, R3.reuse, R73 ;  /* 0x0000004903057220 */ /* 0x040fe40000410000 */
[C---:B------:R-:W-:Y:S02]  /*95e0*/  FMUL.FTZ R8, R3.reuse, R76 ;  /* 0x0000004c03087220 */ /* 0x040fe40000410000 */
[C---:B------:R-:W-:Y:S01]  /*95f0*/  FMUL.FTZ R9, R3.reuse, R77 ;  /* 0x0000004d03097220 */ /* 0x040fe20000410000 */
[----:B------:R-:W4:Y:S01]  /*9600*/  MUFU.EX2 R0, R0 ;  /* 0x0000000000007308 */ /* 0x000f220000000800 */
[C---:B------:R-:W-:Y:S02]  /*9610*/  FMUL.FTZ R16, R3.reuse, R84 ;  /* 0x0000005403107220 */ /* 0x040fe40000410000 */
[C---:B------:R-:W-:Y:S02]  /*9620*/  FMUL.FTZ R17, R3.reuse, R85 ;  /* 0x0000005503117220 */ /* 0x040fe40000410000 */
[C---:B------:R-:W-:Y:S02]  /*9630*/  FMUL.FTZ R24, R3.reuse, R92 ;  /* 0x0000005c03187220 */ /* 0x040fe40000410000 */
[C---:B------:R-:W-:Y:S02]  /*9640*/  FMUL.FTZ R25, R3.reuse, R93 ;  /* 0x0000005d03197220 */ /* 0x040fe40000410000 */
[C---:B------:R-:W-:Y:S02]  /*9650*/  FMUL.FTZ R32, R3.reuse, R100 ;  /* 0x0000006403207220 */ /* 0x040fe40000410000 */
[----:B------:R-:W-:Y:S02]  /*9660*/  FMUL.FTZ R33, R3, R101 ;  /* 0x0000006503217220 */ /* 0x000fe40000410000 */
[--C-:B------:R-:W-:Y:S02]  /*9670*/  FFMA.FTZ R92, R229, c[0x0][0x2d0], -R140.reuse ;  /* 0x0000b400e55c7a23 */ /* 0x100fe4000001088c */
[--C-:B---3--:R-:W-:Y:S02]  /*9680*/  FFMA.FTZ R2, R41, c[0x0][0x2d0], -R140.reuse ;  /* 0x0000b40029027a23 */ /* 0x108fe4000001088c */
[--C-:B------:R-:W-:Y:S02]  /*9690*/  FFMA.FTZ R93, R226, c[0x0][0x2d0], -R140.reuse ;  /* 0x0000b400e25d7a23 */ /* 0x100fe4000001088c */
[----:B------:R3:W-:Y:S01]  /*96a0*/  MUFU.EX2 R250, R2 ;  /* 0x0000000200fa7308 */ /* 0x0007e20000000800 */
[----:B------:R-:W-:Y:S02]  /*96b0*/  FFMA.FTZ R101, R224, c[0x0][0x2d0], -R140 ;  /* 0x0000b400e0657a23 */ /* 0x000fe4000001088c */
[--C-:B------:R-:W-:Y:S02]  /*96c0*/  FFMA.FTZ R100, R247, c[0x0][0x2d0], -R141.reuse ;  /* 0x0000b400f7647a23 */ /* 0x100fe4000001088d */
[C---:B----4-:R-:W-:Y:S02]  /*96d0*/  FMUL.FTZ R6, R0.reuse, R74 ;  /* 0x0000004a00067220 */ /* 0x050fe40000410000 */
[C---:B------:R-:W-:Y:S02]  /*96e0*/  FMUL.FTZ R7, R0.reuse, R75 ;  /* 0x0000004b00077220 */ /* 0x040fe40000410000 */
[----:B------:R-:W4:Y:S01]  /*96f0*/  LDSM.16.MT88.4 R72, [R192+0x3800] ;  /* 0x00380000c048783b */ /* 0x000f220000004200 */
[C---:B------:R-:W-:Y:S02]  /*9700*/  FMUL.FTZ R10, R0.reuse, R78 ;  /* 0x0000004e000a7220 */ /* 0x040fe40000410000 */
[C---:B------:R-:W-:Y:S02]  /*9710*/  FMUL.FTZ R11, R0.reuse, R79 ;  /* 0x0000004f000b7220 */ /* 0x040fe40000410000 */
[C---:B--2---:R-:W-:Y:S03]  /*9720*/  HMMA.16816.F32.BF16 R4, R136.reuse, R12, R4 ;  /* 0x0000000c8804723c */ /* 0x044fe60000041804 */
[----:B------:R-:W2:Y:S02]  /*9730*/  LDSM.16.MT88.4 R76, [R194+0x3800] ;  /* 0x00380000c24c783b */ /* 0x000ea40000004200 */
[----:B------:R-:W-:Y:S02]  /*9740*/  FMUL.FTZ R18, R0, R86 ;  /* 0x0000005600127220 */ /* 0x000fe40000410000 */
[C---:B------:R-:W-:Y:S01]  /*9750*/  FMUL.FTZ R12, R3.reuse, R80 ;  /* 0x00000050030c7220 */ /* 0x040fe20000410000 */
[C---:B------:R-:W-:Y:S04]  /*9760*/  HMMA.16816.F32.BF16 R8, R136.reuse, R14, R8 ;  /* 0x0000000e8808723c */ /* 0x040fe80000041808 */
[--C-:B---3--:R-:W-:Y:S02]  /*9770*/  FFMA.FTZ R2, R48, c[0x0][0x2d0], -R141.reuse ;  /* 0x0000b40030027a23 */ /* 0x108fe4000001088d */
[C---:B------:R-:W-:Y:S02]  /*9780*/  FMUL.FTZ R13, R3.reuse, R81 ;  /* 0x00000051030d7220 */ /* 0x040fe40000410000 */
[----:B------:R3:W-:Y:S01]  /*9790*/  MUFU.EX2 R108, R2 ;  /* 0x00000002006c7308 */ /* 0x0007e20000000800 */
[C---:B------:R-:W-:Y:S03]  /*97a0*/  FMUL.FTZ R14, R0.reuse, R82 ;  /* 0x00000052000e7220 */ /* 0x040fe60000410000 */
[C---:B------:R-:W-:Y:S02]  /*97b0*/  FMUL.FTZ R15, R0.reuse, R83 ;  /* 0x00000053000f7220 */ /* 0x040fe40000410000 */
[----:B------:R-:W2:Y:S01]  /*97c0*/  LDSM.16.MT88.4 R80, [R191+0x800] ;  /* 0x00080000bf50783b */ /* 0x000ea20000004200 */
[C---:B------:R-:W-:Y:S02]  /*97d0*/  FMUL.FTZ R19, R0.reuse, R87 ;  /* 0x0000005700137220 */ /* 0x040fe40000410000 */
[C---:B------:R-:W-:Y:S02]  /*97e0*/  FMUL.FTZ R58, R0.reuse, R126 ;  /* 0x0000007e003a7220 */ /* 0x040fe40000410000 */
[C---:B------:R-:W-:Y:S03]  /*97f0*/  HMMA.16816.F32.BF16 R12, R136.reuse, R20, R12 ;  /* 0x00000014880c723c */ /* 0x040fe6000004180c */
[----:B------:R-:W1:Y:S01]  /*9800*/  LDSM.16.MT88.4 R84, [R193+0x800] ;  /* 0x00080000c154783b */ /* 0x000e620000004200 */
[C---:B------:R-:W-:Y:S02]  /*9810*/  FMUL.FTZ R59, R0.reuse, R127 ;  /* 0x0000007f003b7220 */ /* 0x040fe40000410000 */
[C---:B------:R-:W-:Y:S02]  /*9820*/  FMUL.FTZ R26, R0.reuse, R94 ;  /* 0x0000005e001a7220 */ /* 0x040fe40000410000 */
[C---:B------:R-:W-:Y:S04]  /*9830*/  HMMA.16816.F32.BF16 R16, R136.reuse, R22, R16 ;  /* 0x000000168810723c */ /* 0x040fe80000041810 */
[----:B------:R-:W-:Y:S02]  /*9840*/  FMUL.FTZ R20, R3, R88 ;  /* 0x0000005803147220 */ /* 0x000fe40000410000 */
[----:B---3--:R-:W-:Y:S02]  /*9850*/  FFMA.FTZ R2, R49, c[0x0][0x2d0], -R141 ;  /* 0x0000b40031027a23 */ /* 0x008fe4000001088d */
[C---:B------:R-:W-:Y:S02]  /*9860*/  FMUL.FTZ R21, R3.reuse, R89 ;  /* 0x0000005903157220 */ /* 0x040fe40000410000 */
[----:B------:R3:W1:Y:S02]  /*9870*/  MUFU.EX2 R245, R2 ;  /* 0x0000000200f57308 */ /* 0x0006640000000800 */
[C---:B------:R-:W-:Y:S02]  /*9880*/  FMUL.FTZ R22, R0.reuse, R90 ;  /* 0x0000005a00167220 */ /* 0x040fe40000410000 */
[C---:B------:R-:W-:Y:S02]  /*9890*/  FMUL.FTZ R23, R0.reuse, R91 ;  /* 0x0000005b00177220 */ /* 0x040fe40000410000 */
[----:B------:R-:W1:Y:S01]  /*98a0*/  LDSM.16.MT88.4 R88, [R192+0x800] ;  /* 0x00080000c058783b */ /* 0x000e620000004200 */
[----:B------:R-:W-:Y:S02]  /*98b0*/  IMAD.MOV.U32 R94, RZ, RZ, R51 ;  /* 0x000000ffff5e7224 */ /* 0x000fe400078e0033 */
[C---:B------:R-:W-:Y:S02]  /*98c0*/  FMUL.FTZ R49, R3.reuse, R117 ;  /* 0x0000007503317220 */ /* 0x040fe40000410000 */
[C---:B------:R-:W-:Y:S03]  /*98d0*/  HMMA.16816.F32.BF16 R20, R136.reuse, R28, R20 ;  /* 0x0000001c8814723c */ /* 0x040fe60000041814 */
[C---:B------:R-:W-:Y:S02]  /*98e0*/  FMUL.FTZ R27, R0.reuse, R95 ;  /* 0x0000005f001b7220 */ /* 0x040fe40000410000 */
[----:B------:R-:W-:Y:S02]  /*98f0*/  IMAD.MOV.U32 R95, RZ, RZ, R50 ;  /* 0x000000ffff5f7224 */ /* 0x000fe400078e0032 */
[C---:B------:R-:W-:Y:S02]  /*9900*/  FMUL.FTZ R50, R0.reuse, R118 ;  /* 0x0000007600327220 */ /* 0x040fe40000410000 */
[----:B------:R-:W-:Y:S01]  /*9910*/  FMUL.FTZ R51, R0, R119 ;  /* 0x0000007700337220 */ /* 0x000fe20000410000 */
[C---:B------:R-:W-:Y:S03]  /*9920*/  HMMA.16816.F32.BF16 R24, R136.reuse, R30, R24 ;  /* 0x0000001e8818723c */ /* 0x040fe60000041818 */
[----:B---3--:R-:W-:Y:S02]  /*9930*/  FFMA.FTZ R2, R56, c[0x0][0x2d0], -R140 ;  /* 0x0000b40038027a23 */ /* 0x008fe4000001088c */
[C---:B------:R-:W-:Y:S02]  /*9940*/  FMUL.FTZ R56, R3.reuse, R124 ;  /* 0x0000007c03387220 */ /* 0x040fe40000410000 */
[----:B------:R3:W-:Y:S01]  /*9950*/  MUFU.EX2 R243, R2 ;  /* 0x0000000200f37308 */ /* 0x0007e20000000800 */
[C---:B------:R-:W-:Y:S02]  /*9960*/  FMUL.FTZ R30, R0.reuse, R98 ;  /* 0x00000062001e7220 */ /* 0x040fe40000410000 */
[----:B------:R-:W5:Y:S02]  /*9970*/  LDL.LU R98, [R1+0x34] ;  /* 0x0000340001627983 */ /* 0x000f640000300800 */
[C---:B------:R-:W-:Y:S02]  /*9980*/  FMUL.FTZ R31, R0.reuse, R99 ;  /* 0x00000063001f7220 */ /* 0x040fe40000410000 */
[C---:B------:R-:W-:Y:S01]  /*9990*/  FMUL.FTZ R28, R3.reuse, R96 ;  /* 0x00000060031c7220 */ /* 0x040fe20000410000 */
[----:B------:R-:W5:Y:S01]  /*99a0*/  LDL.LU R99, [R1+0x30] ;  /* 0x0000300001637983 */ /* 0x000f620000300800 */
[----:B------:R-:W-:Y:S02]  /*99b0*/  FMUL.FTZ R29, R3, R97 ;  /* 0x00000061031d7220 */ /* 0x000fe40000410000 */
[----:B------:R-:W-:Y:S02]  /*99c0*/  IMAD.MOV.U32 R96, RZ, RZ, R43 ;  /* 0x000000ffff607224 */ /* 0x000fe400078e002b */
[----:B------:R-:W-:Y:S02]  /*99d0*/  IMAD.MOV.U32 R97, RZ, RZ, R42 ;  /* 0x000000ffff617224 */ /* 0x000fe400078e002a */
[C---:B------:R-:W-:Y:S01]  /*99e0*/  FMUL.FTZ R34, R0.reuse, R102 ;  /* 0x0000006600227220 */ /* 0x040fe20000410000 */
[C---:B------:R-:W-:Y:S03]  /*99f0*/  HMMA.16816.F32.BF16 R28, R136.reuse, R36, R28 ;  /* 0x00000024881c723c */ /* 0x040fe6000004181c */
[C---:B------:R-:W-:Y:S02]  /*9a00*/  FMUL.FTZ R35, R0.reuse, R103 ;  /* 0x0000006700237220 */ /* 0x040fe40000410000 */
[--C-:B------:R-:W-:Y:S02]  /*9a10*/  FFMA.FTZ R102, R223, c[0x0][0x2d0], -R140.reuse ;  /* 0x0000b400df667a23 */ /* 0x100fe4000001088c */
[--C-:B------:R-:W-:Y:S02]  /*9a20*/  FFMA.FTZ R103, R221, c[0x0][0x2d0], -R140.reuse ;  /* 0x0000b400dd677a23 */ /* 0x100fe4000001088c */
[----:B---3--:R-:W-:Y:S01]  /*9a30*/  FFMA.FTZ R2, R57, c[0x0][0x2d0], -R140 ;  /* 0x0000b40039027a23 */ /* 0x008fe2000001088c */
[C---:B------:R-:W-:Y:S03]  /*9a40*/  HMMA.16816.F32.BF16 R32, R136.reuse, R38, R32 ;  /* 0x000000268820723c */ /* 0x040fe60000041820 */
[----:B------:R3:W-:Y:S01]  /*9a50*/  MUFU.EX2 R241, R2 ;  /* 0x0000000200f17308 */ /* 0x0007e20000000800 */
[C---:B------:R-:W-:Y:S02]  /*9a60*/  FMUL.FTZ R57, R3.reuse, R125 ;  /* 0x0000007d03397220 */ /* 0x040fe40000410000 */
[C---:B------:R-:W-:Y:S02]  /*9a70*/  FMUL.FTZ R37, R3.reuse, R105 ;  /* 0x0000006903257220 */ /* 0x040fe40000410000 */
[C---:B------:R-:W-:Y:S04]  /*9a80*/  FMUL.FTZ R38, R0.reuse, R106 ;  /* 0x0000006a00267220 */ /* 0x040fe80000410000 */
[C---:B------:R-:W-:Y:S02]  /*9a90*/  FMUL.FTZ R39, R0.reuse, R107 ;  /* 0x0000006b00277220 */ /* 0x040fe40000410000 */
[C---:B------:R-:W-:Y:S02]  /*9aa0*/  FMUL.FTZ R36, R3.reuse, R104 ;  /* 0x0000006803247220 */ /* 0x040fe40000410000 */
[C---:B------:R-:W-:Y:S02]  /*9ab0*/  FMUL.FTZ R41, R3.reuse, R109 ;  /* 0x0000006d03297220 */ /* 0x040fe40000410000 */
[----:B------:R-:W-:Y:S02]  /*9ac0*/  IMAD.MOV.U32 R109, RZ, RZ, R97 ;  /* 0x000000ffff6d7224 */ /* 0x000fe400078e0061 */
[C---:B------:R-:W-:Y:S01]  /*9ad0*/  FMUL.FTZ R42, R0.reuse, R110 ;  /* 0x0000006e002a7220 */ /* 0x040fe20000410000 */
[C---:B------:R-:W-:Y:S03]  /*9ae0*/  HMMA.16816.F32.BF16 R36, R136.reuse, R44, R36 ;  /* 0x0000002c8824723c */ /* 0x040fe60000041824 */
[----:B------:R-:W-:Y:S02]  /*9af0*/  FMUL.FTZ R43, R0, R111 ;  /* 0x0000006f002b7220 */ /* 0x000fe40000410000 */
[----:B------:R-:W-:Y:S02]  /*9b00*/  IMAD.MOV.U32 R111, RZ, RZ, R95 ;  /* 0x000000ffff6f7224 */ /* 0x000fe400078e005f */
[--C-:B---3--:R-:W-:Y:S02]  /*9b10*/  FFMA.FTZ R2, R142, c[0x0][0x2d0], -R141.reuse ;  /* 0x0000b4008e027a23 */ /* 0x108fe4000001088d */
[----:B------:R-:W-:Y:S01]  /*9b20*/  IMAD.MOV.U32 R110, RZ, RZ, R96 ;  /* 0x000000ffff6e7224 */ /* 0x000fe200078e0060 */
[C---:B------:R-:W-:Y:S01]  /*9b30*/  HMMA.16816.F32.BF16 R40, R136.reuse, R46, R40 ;  /* 0x0000002e8828723c */ /* 0x040fe20000041828 */
[----:B------:R3:W-:Y:S02]  /*9b40*/  MUFU.EX2 R125, R2 ;  /* 0x00000002007d7308 */ /* 0x0007e40000000800 */
[C---:B------:R-:W-:Y:S02]  /*9b50*/  FMUL.FTZ R44, R3.reuse, R112 ;  /* 0x00000070032c7220 */ /* 0x040fe40000410000 */
[C---:B------:R-:W-:Y:S02]  /*9b60*/  FMUL.FTZ R45, R3.reuse, R113 ;  /* 0x00000071032d7220 */ /* 0x040fe40000410000 */
[C---:B------:R-:W-:Y:S02]  /*9b70*/  FMUL.FTZ R47, R0.reuse, R115 ;  /* 0x00000073002f7220 */ /* 0x040fe40000410000 */
[C---:B------:R-:W-:Y:S02]  /*9b80*/  FMUL.FTZ R46, R0.reuse, R114 ;  /* 0x00000072002e7220 */ /* 0x040fe40000410000 */
[----:B------:R-:W-:Y:S01]  /*9b90*/  MUFU.EX2 R142, R103 ;  /* 0x00000067008e7308 */ /* 0x000fe20000000800 */
[C---:B------:R-:W-:Y:S02]  /*9ba0*/  FMUL.FTZ R48, R3.reuse, R116 ;  /* 0x0000007403307220 */ /* 0x040fe40000410000 */
[----:B------:R-:W-:Y:S02]  /*9bb0*/  IMAD.MOV.U32 R116, RZ, RZ, R94 ;  /* 0x000000ffff747224 */ /* 0x000fe400078e005e */
[C---:B------:R-:W-:Y:S03]  /*9bc0*/  HMMA.16816.F32.BF16 R44, R136.reuse, R52, R44 ;  /* 0x00000034882c723c */ /* 0x040fe6000004182c */
[C---:B------:R-:W-:Y:S02]  /*9bd0*/  FMUL.FTZ R60, R3.reuse, R60 ;  /* 0x0000003c033c7220 */ /* 0x040fe40000410000 */
[----:B------:R-:W-:Y:S02]  /*9be0*/  FMUL.FTZ R61, R3, R61 ;  /* 0x0000003d033d7220 */ /* 0x000fe40000410000 */
[C---:B------:R-:W-:Y:S01]  /*9bf0*/  FMUL.FTZ R62, R0.reuse, R62 ;  /* 0x0000003e003e7220 */ /* 0x040fe20000410000 */
[C---:B------:R-:W-:Y:S04]  /*9c00*/  HMMA.16816.F32.BF16 R48, R136.reuse, R54, R48 ;  /* 0x000000368830723c */ /* 0x040fe80000041830 */
[--C-:B---3--:R-:W-:Y:S02]  /*9c10*/  FFMA.FTZ R2, R143, c[0x0][0x2d0], -R141.reuse ;  /* 0x0000b4008f027a23 */ /* 0x108fe4000001088d */
[C---:B------:R-:W-:Y:S02]  /*9c20*/  FMUL.FTZ R52, R3.reuse, R120 ;  /* 0x0000007803347220 */ /* 0x040fe40000410000 */
[----:B------:R3:W2:Y:S01]  /*9c30*/  MUFU.EX2 R124, R2 ;  /* 0x00000002007c7308 */ /* 0x0006a20000000800 */
[C---:B------:R-:W-:Y:S03]  /*9c40*/  FMUL.FTZ R54, R0.reuse, R122 ;  /* 0x0000007a00367220 */ /* 0x040fe60000410000 */
[C---:B------:R-:W-:Y:S02]  /*9c50*/  FMUL.FTZ R55, R0.reuse, R123 ;  /* 0x0000007b00377220 */ /* 0x040fe40000410000 */
[C---:B------:R-:W-:Y:S02]  /*9c60*/  FMUL.FTZ R53, R3.reuse, R121 ;  /* 0x0000007903357220 */ /* 0x040fe40000410000 */
[C---:B------:R-:W-:Y:S02]  /*9c70*/  FMUL.FTZ R63, R0.reuse, R63 ;  /* 0x0000003f003f7220 */ /* 0x040fe40000410000 */
[C---:B------:R-:W-:Y:S02]  /*9c80*/  FMUL.FTZ R64, R3.reuse, R64 ;  /* 0x0000004003407220 */ /* 0x040fe40000410000 */
[----:B------:R-:W-:Y:S01]  /*9c90*/  FMUL.FTZ R65, R3, R65 ;  /* 0x0000004103417220 */ /* 0x000fe20000410000 */
[C---:B----4-:R-:W-:Y:S03]  /*9ca0*/  HMMA.16816.F32.BF16 R52, R136.reuse, R72, R52 ;  /* 0x000000488834723c */ /* 0x050fe60000041834 */
[C---:B------:R-:W-:Y:S02]  /*9cb0*/  FMUL.FTZ R66, R0.reuse, R66 ;  /* 0x0000004200427220 */ /* 0x040fe40000410000 */
[----:B------:R-:W-:Y:S02]  /*9cc0*/  FMUL.FTZ R67, R0, R67 ;  /* 0x0000004300437220 */ /* 0x000fe40000410000 */
[----:B-1----:R-:W-:Y:S01]  /*9cd0*/  F2FP.BF16.PACK_AB R73, R245, R108 ;  /* 0x0000006cf549723e */ /* 0x002fe200000010ff */
[C---:B------:R-:W-:Y:S04]  /*9ce0*/  HMMA.16816.F32.BF16 R56, R136.reuse, R74, R56 ;  /* 0x0000004a8838723c */ /* 0x040fe80000041838 */
[--C-:B---3--:R-:W-:Y:S01]  /*9cf0*/  FFMA.FTZ R2, R145, c[0x0][0x2d0], -R140.reuse ;  /* 0x0000b40091027a23 */ /* 0x108fe2000001088c */
[----:B------:R-:W-:Y:S01]  /*9d00*/  F2FP.BF16.PACK_AB R72, R250, R251 ;  /* 0x000000fbfa48723e */ /* 0x000fe200000010ff */
[----:B------:R-:W-:Y:S01]  /*9d10*/  MUFU.EX2 R145, R101 ;  /* 0x0000006500917308 */ /* 0x000fe20000000800 */
[----:B--2---:R-:W-:Y:S01]  /*9d20*/  F2FP.BF16.PACK_AB R75, R124, R125 ;  /* 0x0000007d7c4b723e */ /* 0x004fe200000010ff */
[C---:B------:R-:W-:Y:S04]  /*9d30*/  HMMA.16816.F32.BF16 R60, R136.reuse, R76, R60 ;  /* 0x0000004c883c723c */ /* 0x040fe8000004183c */
[----:B------:R-:W-:Y:S01]  /*9d40*/  F2FP.BF16.PACK_AB R74, R241, R243 ;  /* 0x000000f3f14a723e */ /* 0x000fe200000010ff */
[--C-:B------:R-:W-:Y:S03]  /*9d50*/  FFMA.FTZ R70, R225, c[0x0][0x2d0], -R141.reuse ;  /* 0x0000b400e1467a23 */ /* 0x100fe6000001088d */
[----:B------:R-:W-:Y:S01]  /*9d60*/  HMMA.16816.F32.BF16 R64, R136, R78, R64 ;  /* 0x0000004e8840723c */ /* 0x000fe20000041840 */
[----:B------:R1:W-:Y:S01]  /*9d70*/  MUFU.EX2 R235, R2 ;  /* 0x0000000200eb7308 */ /* 0x0003e20000000800 */
[----:B------:R-:W2:Y:S06]  /*9d80*/  LDSM.16.MT88.4 R76, [R194+0x800] ;  /* 0x00080000c24c783b */ /* 0x000eac0000004200 */
[C---:B------:R-:W-:Y:S03]  /*9d90*/  HMMA.16816.F32.BF16 R4, R72.reuse, R80, R4 ;  /* 0x000000504804723c */ /* 0x040fe60000041804 */
[----:B------:R3:W-:Y:S05]  /*9da0*/  MUFU.EX2 R121, R70 ;  /* 0x0000004600797308 */ /* 0x0007ea0000000800 */
[C---:B------:R-:W-:Y:S01]  /*9db0*/  HMMA.16816.F32.BF16 R8, R72.reuse, R82, R8 ;  /* 0x000000524808723c */ /* 0x040fe20000041808 */
[----:B------:R-:W4:Y:S07]  /*9dc0*/  LDSM.16.MT88.4 R80, [R191+0x4000] ;  /* 0x00400000bf50783b */ /* 0x000f2e0000004200 */
[C---:B------:R-:W-:Y:S04]  /*9dd0*/  HMMA.16816.F32.BF16 R12, R72.reuse, R84, R12 ;  /* 0x00000054480c723c */ /* 0x040fe8000004180c */
[--C-:B-1----:R-:W-:Y:S04]  /*9de0*/  FFMA.FTZ R2, R144, c[0x0][0x2d0], -R140.reuse ;  /* 0x0000b40090027a23 */ /* 0x102fe8000001088c */
[C---:B------:R-:W-:Y:S01]  /*9df0*/  HMMA.16816.F32.BF16 R16, R72.reuse, R86, R16 ;  /* 0x000000564810723c */ /* 0x040fe20000041810 */
[----:B------:R1:W-:Y:S01]  /*9e00*/  MUFU.EX2 R234, R2 ;  /* 0x0000000200ea7308 */ /* 0x0003e20000000800 */
[----:B------:R-:W4:Y:S02]  /*9e10*/  LDSM.16.MT88.4 R84, [R193+0x4000] ;  /* 0x00400000c154783b */ /* 0x000f240000004200 */
[--C-:B---3--:R-:W-:Y:S04]  /*9e20*/  FFMA.FTZ R70, R230, c[0x0][0x2d0], -R140.reuse ;  /* 0x0000b400e6467a23 */ /* 0x108fe8000001088c */
[C---:B------:R-:W-:Y:S08]  /*9e30*/  HMMA.16816.F32.BF16 R20, R72.reuse, R88, R20 ;  /* 0x000000584814723c */ /* 0x040ff00000041814 */
[C---:B------:R-:W-:Y:S01]  /*9e40*/  HMMA.16816.F32.BF16 R24, R72.reuse, R90, R24 ;  /* 0x0000005a4818723c */ /* 0x040fe20000041818 */
[----:B------:R-:W3:Y:S07]  /*9e50*/  LDSM.16.MT88.4 R88, [R192+0x4000] ;  /* 0x00400000c058783b */ /* 0x000eee0000004200 */
[C---:B--2---:R-:W-:Y:S04]  /*9e60*/  HMMA.16816.F32.BF16 R28, R72.reuse, R76, R28 ;  /* 0x0000004c481c723c */ /* 0x044fe8000004181c */
[--C-:B-1----:R-:W-:Y:S02]  /*9e70*/  FFMA.FTZ R2, R146, c[0x0][0x2d0], -R141.reuse ;  /* 0x0000b40092027a23 */ /* 0x102fe4000001088d */
[----:B------:R-:W1:Y:S02]  /*9e80*/  MUFU.EX2 R146, R102 ;  /* 0x0000006600927308 */ /* 0x000e640000000800 */
[C---:B------:R-:W-:Y:S01]  /*9e90*/  HMMA.16816.F32.BF16 R32, R72.reuse, R78, R32 ;  /* 0x0000004e4820723c */ /* 0x040fe20000041820 */
[----:B------:R-:W2:Y:S07]  /*9ea0*/  LDSM.16.MT88.4 R76, [R194+0x4000] ;  /* 0x00400000c24c783b */ /* 0x000eae0000004200 */
[C---:B----4-:R-:W-:Y:S01]  /*9eb0*/  HMMA.16816.F32.BF16 R36, R72.reuse, R80, R36 ;  /* 0x000000504824723c */ /* 0x050fe20000041824 */
[----:B------:R4:W-:Y:S07]  /*9ec0*/  MUFU.EX2 R106, R2 ;  /* 0x00000002006a7308 */ /* 0x0009ee0000000800 */
[C---:B------:R-:W-:Y:S01]  /*9ed0*/  HMMA.16816.F32.BF16 R40, R72.reuse, R82, R40 ;  /* 0x000000524828723c */ /* 0x040fe20000041828 */
[----:B------:R-:W5:Y:S03]  /*9ee0*/  LDSM.16.MT88.4 R80, [R191+0x1000] ;  /* 0x00100000bf50783b */ /* 0x000f660000004200 */
[----:B-1----:R-:W-:Y:S04]  /*9ef0*/  F2FP.BF16.PACK_AB R136, R146, R145 ;  /* 0x000000919288723e */ /* 0x002fe800000010ff */
[C---:B------:R-:W-:Y:S08]  /*9f00*/  HMMA.16816.F32.BF16 R44, R72.reuse, R84, R44 ;  /* 0x00000054482c723c */ /* 0x040ff0000004182c */
[C---:B------:R-:W-:Y:S01]  /*9f10*/  HMMA.16816.F32.BF16 R48, R72.reuse, R86, R48 ;  /* 0x000000564830723c */ /* 0x040fe20000041830 */
[----:B------:R-:W1:Y:S03]  /*9f20*/  LDSM.16.MT88.4 R84, [R193+0x1000] ;  /* 0x00100000c154783b */ /* 0x000e660000004200 */
[----:B----4-:R-:W-:Y:S04]  /*9f30*/  FFMA.FTZ R2, R150, c[0x0][0x2d0], -R141 ;  /* 0x0000b40096027a23 */ /* 0x010fe8000001088d */
[C---:B---3--:R-:W-:Y:S01]  /*9f40*/  HMMA.16816.F32.BF16 R52, R72.reuse, R88, R52 ;  /* 0x000000584834723c */ /* 0x048fe20000041834 */
[----:B------:R3:W4:Y:S07]  /*9f50*/  MUFU.EX2 R107, R2 ;  /* 0x00000002006b7308 */ /* 0x00072e0000000800 */
[C---:B------:R-:W-:Y:S01]  /*9f60*/  HMMA.16816.F32.BF16 R56, R72.reuse, R90, R56 ;  /* 0x0000005a4838723c */ /* 0x040fe20000041838 */
[----:B------:R-:W1:Y:S07]  /*9f70*/  LDSM.16.MT88.4 R88, [R192+0x1000] ;  /* 0x00100000c058783b */ /* 0x000e6e0000004200 */
[C---:B--2---:R-:W-:Y:S08]  /*9f80*/  HMMA.16816.F32.BF16 R60, R72.reuse, R76, R60 ;  /* 0x0000004c483c723c */ /* 0x044ff0000004183c */
[----:B------:R-:W-:Y:S01]  /*9f90*/  HMMA.16816.F32.BF16 R64, R72, R78, R64 ;  /* 0x0000004e4840723c */ /* 0x000fe20000041840 */
[----:B------:R-:W2:Y:S03]  /*9fa0*/  LDSM.16.MT88.4 R76, [R194+0x1000] ;  /* 0x00100000c24c783b */ /* 0x000ea60000004200 */
[--C-:B---3--:R-:W-:Y:S03]  /*9fb0*/  FFMA.FTZ R2, R148, c[0x0][0x2d0], -R140.reuse ;  /* 0x0000b40094027a23 */ /* 0x108fe6000001088c */
[----:B------:R-:W-:Y:S01]  /*9fc0*/  F2FP.BF16.PACK_AB R72, R234, R235 ;  /* 0x000000ebea48723e */ /* 0x000fe200000010ff */
[----:B------:R3:W-:Y:S01]  /*9fd0*/  MUFU.EX2 R231, R2 ;  /* 0x0000000200e77308 */ /* 0x0007e20000000800 */
[----:B----4-:R-:W-:Y:S03]  /*9fe0*/  F2FP.BF16.PACK_AB R73, R107, R106 ;  /* 0x0000006a6b49723e */ /* 0x010fe600000010ff */
[----:B---3--:R-:W-:Y:S06]  /*9ff0*/  FFMA.FTZ R2, R149, c[0x0][0x2d0], -R140 ;  /* 0x0000b40095027a23 */ /* 0x008fec000001088c */
[----:B------:R3:W4:Y:S01]  /*a000*/  MUFU.EX2 R227, R2 ;  /* 0x0000000200e37308 */ /* 0x0007220000000800 */
[----:B-----5:R-:W-:Y:S02]  /*a010*/  FFMA.FTZ R104, R3, R98, R238 ;  /* 0x0000006203687223 */ /* 0x020fe400000100ee */
[----:B------:R-:W-:Y:S02]  /*a020*/  FFMA.FTZ R0, R0, R99, R237 ;  /* 0x0000006300007223 */ /* 0x000fe400000100ed */
[----:B------:R-:W-:Y:S02]  /*a030*/  LDSM.16.MT88.4 R96, [R193+0x6000] ;  /* 0x00600000c160783b */ /* 0x000fe40000004200 */
[----:B------:R-:W-:Y:S02]  /*a040*/  FADD.FTZ R0, R239, R0 ;  /* 0x00000000ef007221 */ /* 0x000fe40000010000 */
[--C-:B---3--:R-:W-:Y:S01]  /*a050*/  FFMA.FTZ R2, R151, c[0x0][0x2d0], -R141.reuse ;  /* 0x0000b40097027a23 */ /* 0x108fe2000001088d */
[----:B----4-:R-:W-:Y:S01]  /*a060*/  F2FP.BF16.PACK_AB R74, R227, R231 ;  /* 0x000000e7e34a723e */ /* 0x010fe200000010ff */
[----:B------:R-:W-:Y:S01]  /*a070*/  MUFU.EX2 R151, R93 ;  /* 0x0000005d00977308 */ /* 0x000fe20000000800 */
[----:B------:R-:W-:Y:S02]  /*a080*/  FADD.FTZ R0, R116, R0 ;  /* 0x0000000074007221 */ /* 0x000fe40000010000 */
[----:B------:R-:W-:Y:S02]  /*a090*/  LDSM.16.MT88.4 R116, [R193+0x6800] ;  /* 0x00680000c174783b */ /* 0x000fe40000004200 */
[----:B------:R-:W-:Y:S04]  /*a0a0*/  FADD.FTZ R0, R110, R0 ;  /* 0x000000006e007221 */ /* 0x000fe80000010000 */
[----:B------:R-:W-:Y:S01]  /*a0b0*/  FADD.FTZ R0, R108, R0 ;  /* 0x000000006c007221 */ /* 0x000fe20000010000 */
[----:B------:R3:W4:Y:S03]  /*a0c0*/  MUFU.EX2 R105, R2 ;  /* 0x0000000200697308 */ /* 0x0007260000000800 */
[----:B------:R-:W-:Y:S04]  /*a0d0*/  FADD.FTZ R0, R245, R0 ;  /* 0x00000000f5007221 */ /* 0x000fe80000010000 */
[----:B------:R-:W-:Y:S04]  /*a0e0*/  FADD.FTZ R0, R125, R0 ;  /* 0x000000007d007221 */ /* 0x000fe80000010000 */
[----:B------:R-:W-:Y:S02]  /*a0f0*/  FADD.FTZ R0, R124, R0 ;  /* 0x000000007c007221 */ /* 0x000fe40000010000 */
[----:B------:R-:W-:Y:S02]  /*a100*/  LDSM.16.MT88.4 R124, [R192+0x6800] ;  /* 0x00680000c07c783b */ /* 0x000fe40000004200 */
[----:B------:R-:W-:Y:S04]  /*a110*/  FADD.FTZ R0, R106, R0 ;  /* 0x000000006a007221 */ /* 0x000fe80000010000 */
[----:B------:R-:W-:Y:S02]  /*a120*/  FADD.FTZ R0, R107, R0 ;  /* 0x000000006b007221 */ /* 0x000fe40000010000 */
[--C-:B---3--:R-:W-:Y:S02]  /*a130*/  FFMA.FTZ R2, R153, c[0x0][0x2d0], -R141.reuse ;  /* 0x0000b40099027a23 */ /* 0x108fe4000001088d */
[----:B------:R3:W-:Y:S01]  /*a140*/  MUFU.EX2 R153, R70 ;  /* 0x0000004600997308 */ /* 0x0007e20000000800 */
[----:B----4-:R-:W-:Y:S09]  /*a150*/  FADD.FTZ R0, R105, R0 ;  /* 0x0000000069007221 */ /* 0x010ff20000010000 */
[----:B------:R4:W5:Y:S01]  /*a160*/  MUFU.EX2 R219, R2 ;  /* 0x0000000200db7308 */ /* 0x0009620000000800 */
[--C-:B---3--:R-:W-:Y:S09]  /*a170*/  FFMA.FTZ R70, R248, c[0x0][0x2d0], -R141.reuse ;  /* 0x0000b400f8467a23 */ /* 0x108ff2000001088d */
[----:B------:R-:W-:Y:S01]  /*a180*/  MUFU.EX2 R143, R70 ;  /* 0x00000046008f7308 */ /* 0x000fe20000000800 */
[----:B----4-:R-:W-:Y:S01]  /*a190*/  FFMA.FTZ R2, R152, c[0x0][0x2d0], -R140 ;  /* 0x0000b40098027a23 */ /* 0x010fe2000001088c */
[C---:B-----5:R-:W-:Y:S01]  /*a1a0*/  F2FP.BF16.PACK_AB R75, R219.reuse, R105 ;  /* 0x00000069db4b723e */ /* 0x060fe200000010ff */
[----:B------:R-:W-:Y:S07]  /*a1b0*/  FADD.FTZ R0, R219, R0 ;  /* 0x00000000db007221 */ /* 0x000fee0000010000 */
[----:B------:R3:W-:Y:S01]  /*a1c0*/  MUFU.EX2 R162, R2 ;  /* 0x0000000200a27308 */ /* 0x0007e20000000800 */
[C---:B------:R-:W-:Y:S09]  /*a1d0*/  HMMA.16816.F32.BF16 R4, R72.reuse, R80, R4 ;  /* 0x000000504804723c */ /* 0x040ff20000041804 */
[----:B------:R4:W-:Y:S01]  /*a1e0*/  MUFU.EX2 R152, R92 ;  /* 0x0000005c00987308 */ /* 0x0009e20000000800 */
[C---:B------:R-:W-:Y:S01]  /*a1f0*/  HMMA.16816.F32.BF16 R8, R72.reuse, R82, R8 ;  /* 0x000000524808723c */ /* 0x040fe20000041808 */
[----:B------:R-:W5:Y:S07]  /*a200*/  LDSM.16.MT88.4 R80, [R191+0x4800] ;  /* 0x00480000bf50783b */ /* 0x000f6e0000004200 */
[C---:B-1----:R-:W-:Y:S01]  /*a210*/  HMMA.16816.F32.BF16 R12, R72.reuse, R84, R12 ;  /* 0x00000054480c723c */ /* 0x042fe2000004180c */
[----:B------:R1:W-:Y:S03]  /*a220*/  MUFU.EX2 R70, R100 ;  /* 0x0000006400467308 */ /* 0x0003e60000000800 */
[----:B---3--:R-:W-:Y:S04]  /*a230*/  FFMA.FTZ R2, R147, c[0x0][0x2d0], -R140 ;  /* 0x0000b40093027a23 */ /* 0x008fe8000001088c */
[C---:B------:R-:W-:Y:S01]  /*a240*/  HMMA.16816.F32.BF16 R16, R72.reuse, R86, R16 ;  /* 0x000000564810723c */ /* 0x040fe20000041810 */
[----:B------:R-:W3:Y:S02]  /*a250*/  LDSM.16.MT88.4 R84, [R193+0x4800] ;  /* 0x00480000c154783b */ /* 0x000ee40000004200 */
[----:B------:R5:W-:Y:S05]  /*a260*/  MUFU.EX2 R115, R2 ;  /* 0x0000000200737308 */ /* 0x000bea0000000800 */
[C---:B------:R-:W-:Y:S01]  /*a270*/  HMMA.16816.F32.BF16 R20, R72.reuse, R88, R20 ;  /* 0x000000584814723c */ /* 0x040fe20000041814 */
[----:B----4-:R-:W-:Y:S07]  /*a280*/  LDSM.16.MT88.4 R92, [R191+0x6000] ;  /* 0x00600000bf5c783b */ /* 0x010fee0000004200 */
[C---:B------:R-:W-:Y:S01]  /*a290*/  HMMA.16816.F32.BF16 R24, R72.reuse, R90, R24 ;  /* 0x0000005a4818723c */ /* 0x040fe20000041818 */
[----:B------:R-:W4:Y:S07]  /*a2a0*/  LDSM.16.MT88.4 R88, [R192+0x4800] ;  /* 0x00480000c058783b */ /* 0x000f2e0000004200 */
[C---:B--2---:R-:W-:Y:S01]  /*a2b0*/  HMMA.16816.F32.BF16 R28, R72.reuse, R76, R28 ;  /* 0x0000004c481c723c */ /* 0x044fe2000004181c */
[----:B-1----:R-:W-:Y:S03]  /*a2c0*/  LDSM.16.MT88.4 R100, [R194+0x3000] ;  /* 0x00300000c264783b */ /* 0x002fe60000004200 */
[--C-:B-----5:R-:W-:Y:S04]  /*a2d0*/  FFMA.FTZ R2, R156, c[0x0][0x2d0], -R141.reuse ;  /* 0x0000b4009c027a23 */ /* 0x120fe8000001088d */
[C---:B------:R-:W-:Y:S01]  /*a2e0*/  HMMA.16816.F32.BF16 R32, R72.reuse, R78, R32 ;  /* 0x0000004e4820723c */ /* 0x040fe20000041820 */
[----:B------:R1:W2:Y:S01]  /*a2f0*/  MUFU.EX2 R113, R2 ;  /* 0x0000000200717308 */ /* 0x0002a20000000800 */
[----:B------:R-:W5:Y:S06]  /*a300*/  LDSM.16.MT88.4 R76, [R194+0x4800] ;  /* 0x00480000c24c783b */ /* 0x000f6c0000004200 */
[C---:B------:R-:W-:Y:S08]  /*a310*/  HMMA.16816.F32.BF16 R36, R72.reuse, R80, R36 ;  /* 0x000000504824723c */ /* 0x040ff00000041824 */
[C---:B------:R-:W-:Y:S01]  /*a320*/  HMMA.16816.F32.BF16 R40, R72.reuse, R82, R40 ;  /* 0x000000524828723c */ /* 0x040fe20000041828 */
[----:B------:R-:W5:Y:S07]  /*a330*/  LDSM.16.MT88.4 R80, [R191+0x1800] ;  /* 0x00180000bf50783b */ /* 0x000f6e0000004200 */
[C---:B---3--:R-:W-:Y:S04]  /*a340*/  HMMA.16816.F32.BF16 R44, R72.reuse, R84, R44 ;  /* 0x00000054482c723c */ /* 0x048fe8000004182c */
[--C-:B-1----:R-:W-:Y:S02]  /*a350*/  FFMA.FTZ R2, R157, c[0x0][0x2d0], -R141.reuse ;  /* 0x0000b4009d027a23 */ /* 0x102fe4000001088d */
[----:B--2---:R-:W-:Y:S02]  /*a360*/  FADD.FTZ R0, R113, R0 ;  /* 0x0000000071007221 */ /* 0x004fe40000010000 */
[C---:B------:R-:W-:Y:S01]  /*a370*/  HMMA.16816.F32.BF16 R48, R72.reuse, R86, R48 ;  /* 0x000000564830723c */ /* 0x040fe20000041830 */
[----:B------:R1:W2:Y:S01]  /*a380*/  MUFU.EX2 R114, R2 ;  /* 0x0000000200727308 */ /* 0x0002a20000000800 */
[----:B------:R-:W3:Y:S06]  /*a390*/  LDSM.16.MT88.4 R84, [R193+0x1800] ;  /* 0x00180000c154783b */ /* 0x000eec0000004200 */
[C---:B----4-:R-:W-:Y:S08]  /*a3a0*/  HMMA.16816.F32.BF16 R52, R72.reuse, R88, R52 ;  /* 0x000000584834723c */ /* 0x050ff00000041834 */
[C---:B------:R-:W-:Y:S01]  /*a3b0*/  HMMA.16816.F32.BF16 R56, R72.reuse, R90, R56 ;  /* 0x0000005a4838723c */ /* 0x040fe20000041838 */
[----:B------:R-:W4:Y:S07]  /*a3c0*/  LDSM.16.MT88.4 R88, [R192+0x1800] ;  /* 0x00180000c058783b */ /* 0x000f2e0000004200 */
[C---:B-----5:R-:W-:Y:S04]  /*a3d0*/  HMMA.16816.F32.BF16 R60, R72.reuse, R76, R60 ;  /* 0x0000004c483c723c */ /* 0x060fe8000004183c */
[----:B-1----:R-:W-:Y:S02]  /*a3e0*/  FFMA.FTZ R2, R155, c[0x0][0x2d0], -R140 ;  /* 0x0000b4009b027a23 */ /* 0x002fe4000001088c */
[C---:B--2---:R-:W-:Y:S02]  /*a3f0*/  FADD.FTZ R0, R114.reuse, R0 ;  /* 0x0000000072007221 */ /* 0x044fe40000010000 */
[----:B------:R-:W-:Y:S01]  /*a400*/  HMMA.16816.F32.BF16 R64, R72, R78, R64 ;  /* 0x0000004e4840723c */ /* 0x000fe20000041840 */
[----:B------:R1:W-:Y:S01]  /*a410*/  MUFU.EX2 R161, R2 ;  /* 0x0000000200a17308 */ /* 0x0003e20000000800 */
[----:B------:R-:W2:Y:S05]  /*a420*/  LDSM.16.MT88.4 R76, [R194+0x1800] ;  /* 0x00180000c24c783b */ /* 0x000eaa0000004200 */
[----:B------:R-:W-:Y:S02]  /*a430*/  F2FP.BF16.PACK_AB R72, R115, R162 ;  /* 0x000000a27348723e */ /* 0x000fe400000010ff */
[----:B------:R-:W-:Y:S03]  /*a440*/  F2FP.BF16.PACK_AB R73, R114, R113 ;  /* 0x000000717249723e */ /* 0x000fe600000010ff */
[----:B-1----:R-:W-:Y:S04]  /*a450*/  FFMA.FTZ R2, R154, c[0x0][0x2d0], -R140 ;  /* 0x0000b4009a027a23 */ /* 0x002fe8000001088c */
[----:B------:R1:W5:Y:S02]  /*a460*/  MUFU.EX2 R160, R2 ;  /* 0x0000000200a07308 */ /* 0x0003640000000800 */
[--C-:B-1----:R-:W-:Y:S01]  /*a470*/  FFMA.FTZ R2, R158, c[0x0][0x2d0], -R141.reuse ;  /* 0x0000b4009e027a23 */ /* 0x102fe2000001088d */
[----:B-----5:R-:W-:Y:S07]  /*a480*/  F2FP.BF16.PACK_AB R74, R160, R161 ;  /* 0x000000a1a04a723e */ /* 0x020fee00000010ff */
[----:B------:R1:W5:Y:S02]  /*a490*/  MUFU.EX2 R112, R2 ;  /* 0x0000000200707308 */ /* 0x0003640000000800 */
[--C-:B-1----:R-:W-:Y:S02]  /*a4a0*/  FFMA.FTZ R2, R159, c[0x0][0x2d0], -R141.reuse ;  /* 0x0000b4009f027a23 */ /* 0x102fe4000001088d */
[----:B-----5:R-:W-:Y:S06]  /*a4b0*/  FADD.FTZ R0, R112, R0 ;  /* 0x0000000070007221 */ /* 0x020fec0000010000 */
[----:B------:R1:W5:Y:S02]  /*a4c0*/  MUFU.EX2 R159, R2 ;  /* 0x00000002009f7308 */ /* 0x0003640000000800 */
[----:B-1----:R-:W-:Y:S01]  /*a4d0*/  FFMA.FTZ R2, R163, c[0x0][0x2d0], -R140 ;  /* 0x0000b400a3027a23 */ /* 0x002fe2000001088c */
[C---:B-----5:R-:W-:Y:S01]  /*a4e0*/  F2FP.BF16.PACK_AB R75, R159.reuse, R112 ;  /* 0x000000709f4b723e */ /* 0x060fe200000010ff */
[----:B------:R-:W-:Y:S06]  /*a4f0*/  FADD.FTZ R0, R159, R0 ;  /* 0x000000009f007221 */ /* 0x000fec0000010000 */
[----:B------:R1:W-:Y:S01]  /*a500*/  MUFU.EX2 R158, R2 ;  /* 0x00000002009e7308 */ /* 0x0003e20000000800 */
[C---:B------:R-:W-:Y:S08]  /*a510*/  HMMA.16816.F32.BF16 R4, R72.reuse, R80, R4 ;  /* 0x000000504804723c */ /* 0x040ff00000041804 */
[C---:B------:R-:W-:Y:S01]  /*a520*/  HMMA.16816.F32.BF16 R8, R72.reuse, R82, R8 ;  /* 0x000000524808723c */ /* 0x040fe20000041808 */
[----:B------:R-:W5:Y:S07]  /*a530*/  LDSM.16.MT88.4 R80, [R191+0x5000] ;  /* 0x00500000bf50783b */ /* 0x000f6e0000004200 */
[C---:B---3--:R-:W-:Y:S04]  /*a540*/  HMMA.16816.F32.BF16 R12, R72.reuse, R84, R12 ;  /* 0x00000054480c723c */ /* 0x048fe8000004180c */
[--C-:B-1----:R-:W-:Y:S01]  /*a550*/  FFMA.FTZ R2, R216, c[0x0][0x2d0], -R140.reuse ;  /* 0x0000b400d8027a23 */ /* 0x102fe2000001088c */
[----:B------:R-:W-:Y:S03]  /*a560*/  IADD3 R216, R215, -0x1, RZ ;  /* 0xffffffffd7d87810 */ /* 0x000fe60007ffe0ff */
[C---:B------:R-:W-:Y:S01]  /*a570*/  HMMA.16816.F32.BF16 R16, R72.reuse, R86, R16 ;  /* 0x000000564810723c */ /* 0x040fe20000041810 */
[----:B------:R1:W-:Y:S01]  /*a580*/  MUFU.EX2 R123, R2 ;  /* 0x00000002007b7308 */ /* 0x0003e20000000800 */
[----:B------:R-:W3:Y:S06]  /*a590*/  LDSM.16.MT88.4 R84, [R193+0x5000] ;  /* 0x00500000c154783b */ /* 0x000eec0000004200 */
[C---:B----4-:R-:W-:Y:S08]  /*a5a0*/  HMMA.16816.F32.BF16 R20, R72.reuse, R88, R20 ;  /* 0x000000584814723c */ /* 0x050ff00000041814 */
[C---:B------:R-:W-:Y:S01]  /*a5b0*/  HMMA.16816.F32.BF16 R24, R72.reuse, R90, R24 ;  /* 0x0000005a4818723c */ /* 0x040fe20000041818 */
[----:B------:R-:W4:Y:S07]  /*a5c0*/  LDSM.16.MT88.4 R88, [R192+0x5000] ;  /* 0x00500000c058783b */ /* 0x000f2e0000004200 */
[C---:B--2---:R-:W-:Y:S04]  /*a5d0*/  HMMA.16816.F32.BF16 R28, R72.reuse, R76, R28 ;  /* 0x0000004c481c723c */ /* 0x044fe8000004181c */
[--C-:B-1----:R-:W-:Y:S04]  /*a5e0*/  FFMA.FTZ R2, R222, c[0x0][0x2d0], -R141.reuse ;  /* 0x0000b400de027a23 */ /* 0x102fe8000001088d */
[C---:B------:R-:W-:Y:S01]  /*a5f0*/  HMMA.16816.F32.BF16 R32, R72.reuse, R78, R32 ;  /* 0x0000004e4820723c */ /* 0x040fe20000041820 */
[----:B------:R1:W2:Y:S01]  /*a600*/  MUFU.EX2 R122, R2 ;  /* 0x00000002007a7308 */ /* 0x0002a20000000800 */
[----:B------:R-:W4:Y:S06]  /*a610*/  LDSM.16.MT88.4 R76, [R194+0x5000] ;  /* 0x00500000c24c783b */ /* 0x000f2c0000004200 */
[C---:B-----5:R-:W-:Y:S08]  /*a620*/  HMMA.16816.F32.BF16 R36, R72.reuse, R80, R36 ;  /* 0x000000504824723c */ /* 0x060ff00000041824 */
[C---:B------:R-:W-:Y:S01]  /*a630*/  HMMA.16816.F32.BF16 R40, R72.reuse, R82, R40 ;  /* 0x000000524828723c */ /* 0x040fe20000041828 */
[----:B------:R-:W5:Y:S07]  /*a640*/  LDSM.16.MT88.4 R80, [R191+0x2000] ;  /* 0x00200000bf50783b */ /* 0x000f6e0000004200 */
[C---:B---3--:R-:W-:Y:S04]  /*a650*/  HMMA.16816.F32.BF16 R44, R72.reuse, R84, R44 ;  /* 0x00000054482c723c */ /* 0x048fe8000004182c */
[----:B-1----:R-:W-:Y:S02]  /*a660*/  FFMA.FTZ R2, R218, c[0x0][0x2d0], -R140 ;  /* 0x0000b400da027a23 */ /* 0x002fe4000001088c */
[----:B--2---:R-:W-:Y:S02]  /*a670*/  FADD.FTZ R0, R122, R0 ;  /* 0x000000007a007221 */ /* 0x004fe40000010000 */
[C---:B------:R-:W-:Y:S01]  /*a680*/  HMMA.16816.F32.BF16 R48, R72.reuse, R86, R48 ;  /* 0x000000564830723c */ /* 0x040fe20000041830 */
[----:B------:R1:W-:Y:S01]  /*a690*/  MUFU.EX2 R157, R2 ;  /* 0x00000002009d7308 */ /* 0x0003e20000000800 */
[----:B------:R-:W2:Y:S02]  /*a6a0*/  LDSM.16.MT88.4 R84, [R193+0x2000] ;  /* 0x00200000c154783b */ /* 0x000ea40000004200 */
[----:B------:R-:W-:Y:S04]  /*a6b0*/  FADD.FTZ R0, R121, R0 ;  /* 0x0000000079007221 */ /* 0x000fe80000010000 */
[C---:B----4-:R-:W-:Y:S08]  /*a6c0*/  HMMA.16816.F32.BF16 R52, R72.reuse, R88, R52 ;  /* 0x000000584834723c */ /* 0x050ff00000041834 */
[C---:B------:R-:W-:Y:S01]  /*a6d0*/  HMMA.16816.F32.BF16 R56, R72.reuse, R90, R56 ;  /* 0x0000005a4838723c */ /* 0x040fe20000041838 */
[----:B------:R-:W-:Y:S07]  /*a6e0*/  LDSM.16.MT88.4 R88, [R194+0x2000] ;  /* 0x00200000c258783b */ /* 0x000fee0000004200 */
[C---:B------:R-:W-:Y:S04]  /*a6f0*/  HMMA.16816.F32.BF16 R60, R72.reuse, R76, R60 ;  /* 0x0000004c483c723c */ /* 0x040fe8000004183c */
[----:B-1----:R-:W-:Y:S04]  /*a700*/  FFMA.FTZ R2, R217, c[0x0][0x2d0], -R140 ;  /* 0x0000b400d9027a23 */ /* 0x002fe8000001088c */
[----:B------:R-:W-:Y:S01]  /*a710*/  HMMA.16816.F32.BF16 R64, R72, R78, R64 ;  /* 0x0000004e4840723c */ /* 0x000fe20000041840 */
[----:B------:R1:W3:Y:S01]  /*a720*/  MUFU.EX2 R156, R2 ;  /* 0x00000002009c7308 */ /* 0x0002e20000000800 */
[----:B------:R-:W4:Y:S05]  /*a730*/  LDSM.16.MT88.4 R76, [R192+0x2000] ;  /* 0x00200000c04c783b */ /* 0x000f2a0000004200 */
[----:B------:R-:W-:Y:S02]  /*a740*/  F2FP.BF16.PACK_AB R72, R123, R158 ;  /* 0x0000009e7b48723e */ /* 0x000fe400000010ff */
[----:B------:R-:W-:Y:S03]  /*a750*/  F2FP.BF16.PACK_AB R73, R121, R122 ;  /* 0x0000007a7949723e */ /* 0x000fe600000010ff */
[--C-:B-1----:R-:W-:Y:S01]  /*a760*/  FFMA.FTZ R2, R233, c[0x0][0x2d0], -R141.reuse ;  /* 0x0000b400e9027a23 */ /* 0x102fe2000001088d */
[----:B---3--:R-:W-:Y:S03]  /*a770*/  F2FP.BF16.PACK_AB R74, R156, R157 ;  /* 0x0000009d9c4a723e */ /* 0x008fe600000010ff */
[----:B------:R1:W3:Y:S02]  /*a780*/  MUFU.EX2 R120, R2 ;  /* 0x0000000200787308 */ /* 0x0002e40000000800 */
[--C-:B-1----:R-:W-:Y:S02]  /*a790*/  FFMA.FTZ R2, R236, c[0x0][0x2d0], -R141.reuse ;  /* 0x0000b400ec027a23 */ /* 0x102fe4000001088d */
[----:B---3--:R-:W-:Y:S06]  /*a7a0*/  FADD.FTZ R0, R120, R0 ;  /* 0x0000000078007221 */ /* 0x008fec0000010000 */
[----:B------:R1:W3:Y:S02]  /*a7b0*/  MUFU.EX2 R155, R2 ;  /* 0x00000002009b7308 */ /* 0x0002e40000000800 */
[--C-:B-1----:R-:W-:Y:S01]  /*a7c0*/  FFMA.FTZ R2, R232, c[0x0][0x2d0], -R140.reuse ;  /* 0x0000b400e8027a23 */ /* 0x102fe2000001088c */
[C---:B---3--:R-:W-:Y:S01]  /*a7d0*/  F2FP.BF16.PACK_AB R75, R155.reuse, R120 ;  /* 0x000000789b4b723e */ /* 0x048fe200000010ff */
[----:B------:R-:W-:Y:S06]  /*a7e0*/  FFMA.FTZ R140, R220, c[0x0][0x2d0], -R140 ;  /* 0x0000b400dc8c7a23 */ /* 0x000fec000001088c */
[----:B------:R1:W-:Y:S01]  /*a7f0*/  MUFU.EX2 R154, R2 ;  /* 0x00000002009a7308 */ /* 0x0003e20000000800 */
[----:B------:R-:W-:Y:S01]  /*a800*/  FADD.FTZ R0, R155, R0 ;  /* 0x000000009b007221 */ /* 0x000fe20000010000 */
[C---:B-----5:R-:W-:Y:S08]  /*a810*/  HMMA.16816.F32.BF16 R4, R72.reuse, R80, R4 ;  /* 0x000000504804723c */ /* 0x060ff00000041804 */
[C---:B------:R-:W-:Y:S01]  /*a820*/  HMMA.16816.F32.BF16 R8, R72.reuse, R82, R8 ;  /* 0x000000524808723c */ /* 0x040fe20000041808 */
[----:B------:R-:W3:Y:S07]  /*a830*/  LDSM.16.MT88.4 R80, [R191+0x5800] ;  /* 0x00580000bf50783b */ /* 0x000eee0000004200 */
[C---:B--2---:R-:W-:Y:S04]  /*a840*/  HMMA.16816.F32.BF16 R12, R72.reuse, R84, R12 ;  /* 0x00000054480c723c */ /* 0x044fe8000004180c */
[--C-:B-1----:R-:W-:Y:S04]  /*a850*/  FFMA.FTZ R2, R240, c[0x0][0x2d0], -R141.reuse ;  /* 0x0000b400f0027a23 */ /* 0x102fe8000001088d */
[C---:B------:R-:W-:Y:S01]  /*a860*/  HMMA.16816.F32.BF16 R16, R72.reuse, R86, R16 ;  /* 0x000000564810723c */ /* 0x040fe20000041810 */
[----:B------:R1:W2:Y:S01]  /*a870*/  MUFU.EX2 R149, R2 ;  /* 0x0000000200957308 */ /* 0x0002a20000000800 */
[----:B------:R-:W5:Y:S06]  /*a880*/  LDSM.16.MT88.4 R84, [R193+0x5800] ;  /* 0x00580000c154783b */ /* 0x000f6c0000004200 */
[C---:B----4-:R-:W-:Y:S08]  /*a890*/  HMMA.16816.F32.BF16 R20, R72.reuse, R76, R20 ;  /* 0x0000004c4814723c */ /* 0x050ff00000041814 */
[C---:B------:R-:W-:Y:S01]  /*a8a0*/  HMMA.16816.F32.BF16 R24, R72.reuse, R78, R24 ;  /* 0x0000004e4818723c */ /* 0x040fe20000041818 */
[----:B------:R-:W4:Y:S07]  /*a8b0*/  LDSM.16.MT88.4 R76, [R192+0x5800] ;  /* 0x00580000c04c783b */ /* 0x000f2e0000004200 */
[C---:B------:R-:W-:Y:S04]  /*a8c0*/  HMMA.16816.F32.BF16 R28, R72.reuse, R88, R28 ;  /* 0x00000058481c723c */ /* 0x040fe8000004181c */
        /* <DEDUP_REMOVED lines=14> */
[C---:B----4-:R-:W-:Y:S08]  /*a9b0*/  HMMA.16816.F32.BF16 R52, R72.reuse, R76, R52 ;  /* 0x0000004c4834723c */ /* 0x050ff00000041834 */
[C---:B------:R-:W-:Y:S01]  /*a9c0*/  HMMA.16816.F32.BF16 R56, R72.reuse, R78, R56 ;  /* 0x0000004e4838723c */ /* 0x040fe20000041838 */
[----:B------:R-:W5:Y:S07]  /*a9d0*/  LDSM.16.MT88.4 R76, [R192+0x2800] ;  /* 0x00280000c04c783b */ /* 0x000f6e0000004200 */
[C---:B------:R-:W-:Y:S04]  /*a9e0*/  HMMA.16816.F32.BF16 R60, R72.reuse, R88, R60 ;  /* 0x00000058483c723c */ /* 0x040fe8000004183c */
[--C-:B-1----:R-:W-:Y:S02]  /*a9f0*/  FFMA.FTZ R2, R246, c[0x0][0x2d0], -R141.reuse ;  /* 0x0000b400f6027a23 */ /* 0x102fe4000001088d */
[----:B--2---:R-:W-:Y:S02]  /*aa00*/  FADD.FTZ R0, R148, R0 ;  /* 0x0000000094007221 */ /* 0x004fe40000010000 */
[----:B------:R-:W-:Y:S01]  /*aa10*/  HMMA.16816.F32.BF16 R64, R72, R90, R64 ;  /* 0x0000005a4840723c */ /* 0x000fe20000041840 */
[----:B------:R1:W2:Y:S01]  /*aa20*/  MUFU.EX2 R147, R2 ;  /* 0x0000000200937308 */ /* 0x0002a20000000800 */
[----:B------:R-:W5:Y:S05]  /*aa30*/  LDSM.16.MT88.4 R88, [R194+0x2800] ;  /* 0x00280000c258783b */ /* 0x000f6a0000004200 */
[----:B------:R-:W-:Y:S02]  /*aa40*/  F2FP.BF16.PACK_AB R72, R153, R154 ;  /* 0x0000009a9948723e */ /* 0x000fe400000010ff */
[----:B------:R-:W-:Y:S03]  /*aa50*/  F2FP.BF16.PACK_AB R73, R150, R149 ;  /* 0x000000959649723e */ /* 0x000fe600000010ff */
[----:B------:R-:W-:Y:S01]  /*aa60*/  F2FP.BF16.PACK_AB R74, R151, R152 ;  /* 0x00000098974a723e */ /* 0x000fe200000010ff */
[--C-:B-1----:R-:W-:Y:S01]  /*aa70*/  FFMA.FTZ R2, R249, c[0x0][0x2d0], -R141.reuse ;  /* 0x0000b400f9027a23 */ /* 0x102fe2000001088d */
[----:B--2---:R-:W-:Y:S01]  /*aa80*/  F2FP.BF16.PACK_AB R75, R147, R148 ;  /* 0x00000094934b723e */ /* 0x004fe200000010ff */
[----:B------:R-:W-:Y:S02]  /*aa90*/  FFMA.FTZ R141, R71, c[0x0][0x2d0], -R141 ;  /* 0x0000b400478d7a23 */ /* 0x000fe4000001088d */
[----:B------:R1:W2:Y:S01]  /*aaa0*/  MUFU.EX2 R71, R140 ;  /* 0x0000008c00477308 */ /* 0x0002a20000000800 */
[----:B------:R-:W-:Y:S03]  /*aab0*/  FADD.FTZ R0, R147, R0 ;  /* 0x0000000093007221 */ /* 0x000fe60000010000 */
[C---:B---3--:R-:W-:Y:S06]  /*aac0*/  HMMA.16816.F32.BF16 R4, R72.reuse, R80, R4 ;  /* 0x000000504804723c */ /* 0x048fec0000041804 */
[----:B------:R-:W3:Y:S02]  /*aad0*/  MUFU.EX2 R3, R141 ;  /* 0x0000008d00037308 */ /* 0x000ee40000000800 */
[C---:B------:R-:W-:Y:S01]  /*aae0*/  HMMA.16816.F32.BF16 R8, R72.reuse, R82, R8 ;  /* 0x000000524808723c */ /* 0x040fe20000041808 */
[----:B------:R-:W5:Y:S07]  /*aaf0*/  LDSM.16.MT88.4 R80, [R192+0x6000] ;  /* 0x00600000c050783b */ /* 0x000f6e0000004200 */
[C---:B-----5:R-:W-:Y:S01]  /*ab00*/  HMMA.16816.F32.BF16 R12, R72.reuse, R84, R12 ;  /* 0x00000054480c723c */ /* 0x060fe2000004180c */
[----:B------:R5:W5:Y:S01]  /*ab10*/  MUFU.EX2 R144, R2 ;  /* 0x0000000200907308 */ /* 0x000b620000000800 */
[----:B-1----:R-:W4:Y:S02]  /*ab20*/  LDL R140, [R1+0x24] ;  /* 0x00002400018c7983 */ /* 0x002f240000100800 */
[----:B--2---:R-:W-:Y:S04]  /*ab30*/  F2FP.BF16.PACK_AB R138, R71, R142 ;  /* 0x0000008e478a723e */ /* 0x004fe800000010ff */
[C---:B------:R-:W-:Y:S01]  /*ab40*/  HMMA.16816.F32.BF16 R16, R72.reuse, R86, R16 ;  /* 0x000000564810723c */ /* 0x040fe20000041810 */
[----:B------:R-:W1:Y:S03]  /*ab50*/  LDSM.16.MT88.4 R84, [R194+0x6000] ;  /* 0x00600000c254783b */ /* 0x000e660000004200 */
[----:B---3--:R-:W-:Y:S04]  /*ab60*/  F2FP.BF16.PACK_AB R139, R3, R70 ;  /* 0x00000046038b723e */ /* 0x008fe800000010ff */
[C---:B-----5:R-:W-:Y:S08]  /*ab70*/  HMMA.16816.F32.BF16 R20, R72.reuse, R76, R20 ;  /* 0x0000004c4814723c */ /* 0x060ff00000041814 */
[C---:B------:R-:W-:Y:S01]  /*ab80*/  HMMA.16816.F32.BF16 R24, R72.reuse, R78, R24 ;  /* 0x0000004e4818723c */ /* 0x040fe20000041818 */
[----:B------:R-:W2:Y:S03]  /*ab90*/  LDSM.16.MT88.4 R76, [R191+0x3000] ;  /* 0x00300000bf4c783b */ /* 0x000ea60000004200 */
[----:B------:R-:W-:Y:S01]  /*aba0*/  FADD.FTZ R2, R252, R104 ;  /* 0x00000068fc027221 */ /* 0x000fe20000010000 */
[----:B------:R-:W-:Y:S01]  /*abb0*/  F2FP.BF16.PACK_AB R137, R143, R144 ;  /* 0x000000908f89723e */ /* 0x000fe200000010ff */
[----:B------:R-:W-:Y:S02]  /*abc0*/  FADD.FTZ R0, R144, R0 ;  /* 0x0000000090007221 */ /* 0x000fe40000010000 */
[C---:B------:R-:W-:Y:S04]  /*abd0*/  HMMA.16816.F32.BF16 R28, R72.reuse, R88, R28 ;  /* 0x00000058481c723c */ /* 0x040fe8000004181c */
[----:B------:R-:W-:Y:S02]  /*abe0*/  FADD.FTZ R2, R111, R2 ;  /* 0x000000026f027221 */ /* 0x000fe40000010000 */
[----:B------:R-:W-:Y:S02]  /*abf0*/  FADD.FTZ R0, R143, R0 ;  /* 0x000000008f007221 */ /* 0x000fe40000010000 */
[C---:B------:R-:W-:Y:S01]  /*ac00*/  HMMA.16816.F32.BF16 R32, R72.reuse, R90, R32 ;  /* 0x0000005a4820723c */ /* 0x040fe20000041820 */
[----:B------:R-:W3:Y:S03]  /*ac10*/  LDSM.16.MT88.4 R88, [R193+0x3000] ;  /* 0x00300000c158783b */ /* 0x000ee60000004200 */
        /* <DEDUP_REMOVED lines=8> */
[----:B------:R-:W-:Y:S02]  /*aca0*/  FADD.FTZ R2, R250, R2 ;  /* 0x00000002fa027221 */ /* 0x000fe40000010000 */
[----:B------:R-:W-:Y:S02]  /*acb0*/  IMAD.MOV.U32 R70, RZ, RZ, R68 ;  /* 0x000000ffff467224 */ /* 0x000fe400078e0044 */
[C---:B------:R-:W-:Y:S01]  /*acc0*/  HMMA.16816.F32.BF16 R44, R72.reuse, R96, R44 ;  /* 0x00000060482c723c */ /* 0x040fe2000004182c */
[----:B------:R1:W-:Y:S03]  /*acd0*/  STL [R1+0x30], R3 ;  /* 0x0000300301007387 */ /* 0x0003e60000100800 */
[----:B------:R-:W-:Y:S04]  /*ace0*/  FADD.FTZ R2, R243, R2 ;  /* 0x00000002f3027221 */ /* 0x000fe80000010000 */
[C---:B------:R-:W-:Y:S04]  /*acf0*/  HMMA.16816.F32.BF16 R48, R72.reuse, R98, R48 ;  /* 0x000000624830723c */ /* 0x040fe80000041830 */
[----:B------:R-:W-:Y:S04]  /*ad00*/  FADD.FTZ R2, R241, R2 ;  /* 0x00000002f1027221 */ /* 0x000fe80000010000 */
[C---:B------:R-:W-:Y:S04]  /*ad10*/  HMMA.16816.F32.BF16 R52, R72.reuse, R80, R52 ;  /* 0x000000504834723c */ /* 0x040fe80000041834 */
[----:B------:R-:W-:Y:S04]  /*ad20*/  FADD.FTZ R2, R235, R2 ;  /* 0x00000002eb027221 */ /* 0x000fe80000010000 */
[C---:B------:R-:W-:Y:S04]  /*ad30*/  HMMA.16816.F32.BF16 R56, R72.reuse, R82, R56 ;  /* 0x000000524838723c */ /* 0x040fe80000041838 */
[----:B------:R-:W-:Y:S02]  /*ad40*/  FADD.FTZ R2, R234, R2 ;  /* 0x00000002ea027221 */ /* 0x000fe40000010000 */
[----:B-1----:R-:W-:Y:S02]  /*ad50*/  IMAD.MOV.U32 R3, RZ, RZ, R69 ;  /* 0x000000ffff037224 */ /* 0x002fe400078e0045 */
[C---:B------:R-:W-:Y:S04]  /*ad60*/  HMMA.16816.F32.BF16 R60, R72.reuse, R84, R60 ;  /* 0x00000054483c723c */ /* 0x040fe8000004183c */
[----:B------:R-:W-:Y:S04]  /*ad70*/  FADD.FTZ R2, R231, R2 ;  /* 0x00000002e7027221 */ /* 0x000fe80000010000 */
[----:B------:R-:W-:Y:S04]  /*ad80*/  HMMA.16816.F32.BF16 R64, R72, R86, R64 ;  /* 0x000000564840723c */ /* 0x000fe80000041840 */
[----:B------:R-:W-:Y:S04]  /*ad90*/  FADD.FTZ R2, R227, R2 ;  /* 0x00000002e3027221 */ /* 0x000fe80000010000 */
[C---:B--2---:R-:W-:Y:S01]  /*ada0*/  HMMA.16816.F32.BF16 R72, R136.reuse, R76, R4 ;  /* 0x0000004c8848723c */ /* 0x044fe20000041804 */
[----:B------:R-:W1:Y:S04]  /*adb0*/  LDSM.16.MT88.4 R4, [R194+0x6800] ;  /* 0x00680000c204783b */ /* 0x000e680000004200 */
[----:B------:R-:W-:Y:S03]  /*adc0*/  FADD.FTZ R2, R162, R2 ;  /* 0x00000002a2027221 */ /* 0x000fe60000010000 */
[C---:B------:R-:W-:Y:S04]  /*add0*/  HMMA.16816.F32.BF16 R76, R136.reuse, R78, R8 ;  /* 0x0000004e884c723c */ /* 0x040fe80000041808 */
[----:B------:R-:W-:Y:S04]  /*ade0*/  FADD.FTZ R2, R115, R2 ;  /* 0x0000000273027221 */ /* 0x000fe80000010000 */
[C---:B---3--:R-:W-:Y:S04]  /*adf0*/  HMMA.16816.F32.BF16 R80, R136.reuse, R88, R12 ;  /* 0x000000588850723c */ /* 0x048fe8000004180c */
[----:B------:R-:W-:Y:S04]  /*ae00*/  FADD.FTZ R2, R161, R2 ;  /* 0x00000002a1027221 */ /* 0x000fe80000010000 */
[C---:B------:R-:W-:Y:S04]  /*ae10*/  HMMA.16816.F32.BF16 R84, R136.reuse, R90, R16 ;  /* 0x0000005a8854723c */ /* 0x040fe80000041810 */
[----:B------:R-:W-:Y:S04]  /*ae20*/  FADD.FTZ R2, R160, R2 ;  /* 0x00000002a0027221 */ /* 0x000fe80000010000 */
[C---:B-----5:R-:W-:Y:S04]  /*ae30*/  HMMA.16816.F32.BF16 R88, R136.reuse, R92, R20 ;  /* 0x0000005c8858723c */ /* 0x060fe80000041814 */
        /* <DEDUP_REMOVED lines=19> */
[C---:B-1----:R-:W-:Y:S04]  /*af70*/  HMMA.16816.F32.BF16 R60, R136.reuse, R4, R60 ;  /* 0x00000004883c723c */ /* 0x042fe8000004183c */
[----:B------:R-:W-:Y:S04]  /*af80*/  FADD.FTZ R2, R142, R2 ;  /* 0x000000028e027221 */ /* 0x000fe80000010000 */
[----:B------:R-:W-:Y:S04]  /*af90*/  HMMA.16816.F32.BF16 R64, R136, R6, R64 ;  /* 0x000000068840723c */ /* 0x000fe80000041840 */
[----:B------:R-:W-:Y:S05]  /*afa0*/  FADD.FTZ R0, R71, R2 ;  /* 0x0000000247007221 */ /* 0x000fea0000010000 */
[----:B------:R1:W-:Y:S01]  /*afb0*/  STL [R1+0x34], R0 ;  /* 0x0000340001007387 */ /* 0x0003e20000100800 */
[----:B----4-:R-:W-:Y:S02]  /*afc0*/  ISETP.GT.AND P0, PT, R215, R140, PT ;  /* 0x0000008cd700720c */ /* 0x010fe40003f04270 */
[----:B------:R-:W-:Y:S11]  /*afd0*/  IMAD.MOV.U32 R215, RZ, RZ, R216 ;  /* 0x000000ffffd77224 */ /* 0x000ff600078e00d8 */
[----:B-1----:R-:W-:-:S05]  /*afe0*/  @P0 BRA `(.L_x_1024) ;  /* 0xffffbdb000000947 */ /* 0x002fca000383ffff */
.L_x_1019:
[----:B--2---:R-:W2:Y:S02]  /*aff0*/  LDL R0, [R1+0x38] ;  /* 0x0000380001007983 */ /* 0x004ea40000100800 */
[----:B--2---:R-:W-:-:S13]  /*b000*/  ISETP.GE.AND P0, PT, R216, R0, PT ;  /* 0x00000000d800720c */ /* 0x004fda0003f06270 */
[----:B------:R-:W-:Y:S05]  /*b010*/  @!P0 BRA `(.L_x_1025) ;  /* 0x000039f000008947 */ /* 0x000fea0003800000 */
.L_x_1028:
[----:B------:R-:W2:Y:S01]  /*b020*/  LDL.64 R218, [R1+0x8] ;  /* 0x0000080001da7983 */ /* 0x000ea20000100a00 */
[----:B------:R-:W-:Y:S04]  /*b030*/  DEPBAR.LE SB0, 0x0 ;  /* 0x000080000000791a */ /* 0x000fe80000000000 */
[----:B------:R-:W-:Y:S01]  /*b040*/  WARPSYNC 0xffffffff ;  /* 0xffffffff00007948 */ /* 0x000fe20003800000 */
[----:B------:R-:W3:Y:S01]  /*b050*/  LDL.64 R70, [R1] ;  /* 0x0000000001467983 */ /* 0x000ee20000100a00 */
[----:B-1----:R-:W-:Y:S01]  /*b060*/  SHF.R.S32.HI R0, RZ, 0x1f, R216 ;  /* 0x0000001fff007819 */ /* 0x002fe200000114d8 */
[----:B------:R-:W-:Y:S01]  /*b070*/  IMAD.WIDE.U32 R28, R216, c[0x0][0x208], RZ ;  /* 0x00008200d81c7a25 */ /* 0x000fe200078e00ff */
[----:B------:R-:W-:Y:S01]  /*b080*/  ULDC.64 UR4, c[0x0][0x208] ;  /* 0x0000820000047ab9 */ /* 0x000fe20000000a00 */
[----:B------:R-:W-:Y:S02]  /*b090*/  BSSY B0, `(.L_x_1026) ;  /* 0x0000192000007945 */ /* 0x000fe40003800000 */
[----:B------:R-:W4:Y:S01]  /*b0a0*/  LDL.64 R44, [R1+0x40] ;  /* 0x00004000012c7983 */ /* 0x000f220000100a00 */
[----:B------:R-:W-:Y:S02]  /*b0b0*/  IMAD R0, R0, c[0x0][0x208], RZ ;  /* 0x0000820000007a24 */ /* 0x000fe400078e02ff */
[----:B------:R-:W-:Y:S02]  /*b0c0*/  UMOV UR9, 0x5 ;  /* 0x0000000500097882 */ /* 0x000fe40000000000 */
[----:B------:R-:W-:Y:S01]  /*b0d0*/  IMAD R0, R216, c[0x0][0x20c], R0 ;  /* 0x00008300d8007a24 */ /* 0x000fe200078e0200 */
[----:B------:R-:W5:Y:S01]  /*b0e0*/  LDL R31, [R1+0x3c] ;  /* 0x00003c00011f7983 */ /* 0x000f620000100800 */
[----:B------:R-:W-:Y:S02]  /*b0f0*/  USHF.L.U32 UR8, UR4, 0x5, URZ ;  /* 0x0000000504087899 */ /* 0x000fe4000800063f */
[----:B------:R-:W-:Y:S01]  /*b100*/  USHF.L.U64.HI UR9, UR4, UR9, UR5 ;  /* 0x0000000904097299 */ /* 0x000fe20008010205 */
[----:B------:R-:W-:Y:S01]  /*b110*/  BAR.SYNC.DEFER_BLOCKING 0x0 ;  /* 0x0000000000007b1d */ /* 0x000fe20000010000 */
[----:B------:R-:W-:Y:S01]  /*b120*/  IADD3 R0, R29, R0, RZ ;  /* 0x000000001d007210 */ /* 0x000fe20007ffe0ff */
[----:B------:R-:W-:Y:S01]  /*b130*/  UIADD3 UR5, UP0, UR8, UR8, URZ ;  /* 0x0000000808057290 */ /* 0x000fe2000ff1e03f */
[----:B------:R-:W-:Y:S02]  /*b140*/  MOV R20, UR8 ;  /* 0x0000000800147c02 */ /* 0x000fe40008000f00 */
[----:B------:R-:W-:Y:S01]  /*b150*/  MOV R21, UR9 ;  /* 0x0000000900157c02 */ /* 0x000fe20008000f00 */
[----:B------:R-:W-:Y:S01]  /*b160*/  IMAD R47, R0, 0x70, RZ ;  /* 0x00000070002f7824 */ /* 0x000fe200078e02ff */
[----:B------:R-:W-:Y:S03]  /*b170*/  UIADD3.X UR4, UR9, UR9, URZ, UP0, !UPT ;  /* 0x0000000909047290 */ /* 0x000fe600087fe43f */
[----:B------:R-:W-:Y:S01]  /*b180*/  IMAD.WIDE.U32 R20, R28, 0x70, R20 ;  /* 0x000000701c147825 */ /* 0x000fe200078e0014 */
[----:B------:R-:W1:Y:S08]  /*b190*/  LDSM.16.M88.4 R8, [R188] ;  /* 0x00000000bc08783b */ /* 0x000e700000000200 */
[----:B------:R-:W1:Y:S08]  /*b1a0*/  LDSM.16.M88.4 R16, [R188+0x800] ;  /* 0x00080000bc10783b */ /* 0x000e700000000200 */
[----:B------:R-:W2:Y:S08]  /*b1b0*/  LDSM.16.M88.4 R24, [R188+0x1000] ;  /* 0x00100000bc18783b */ /* 0x000eb00000000200 */
[----:B------:R-:W5:Y:S04]  /*b1c0*/  LDL R244, [R1+0x38] ;  /* 0x0000380001f47983 */ /* 0x000f680000100800 */
[----:B------:R-:W2:Y:S08]  /*b1d0*/  LDSM.16.M88.4 R32, [R188+0x1800] ;  /* 0x00180000bc20783b */ /* 0x000eb00000000200 */
[----:B------:R-:W2:Y:S01]  /*b1e0*/  LDSM.16.M88.4 R40, [R188+0x2000] ;  /* 0x00200000bc28783b */ /* 0x000ea20000000200 */
[C---:B-1----:R-:W-:Y:S07]  /*b1f0*/  HMMA.16816.F32.BF16 R4, R128.reuse, R8, RZ ;  /* 0x000000088004723c */ /* 0x042fee00000418ff */
[----:B------:R-:W1:Y:S01]  /*b200*/  LDSM.16.M88.4 R48, [R188+0x2800] ;  /* 0x00280000bc30783b */ /* 0x000e620000000200 */
[C---:B------:R-:W-:Y:S07]  /*b210*/  HMMA.16816.F32.BF16 R8, R128.reuse, R10, RZ ;  /* 0x0000000a8008723c */ /* 0x040fee00000418ff */
[----:B------:R-:W1:Y:S01]  /*b220*/  LDSM.16.M88.4 R56, [R188+0x3000] ;  /* 0x00300000bc38783b */ /* 0x000e620000000200 */
[C---:B------:R-:W-:Y:S07]  /*b230*/  HMMA.16816.F32.BF16 R12, R128.reuse, R16, RZ ;  /* 0x00000010800c723c */ /* 0x040fee00000418ff */
[----:B------:R-:W1:Y:S01]  /*b240*/  LDSM.16.M88.4 R136, [R195] ;  /* 0x00000000c388783b */ /* 0x000e620000000200 */
[C---:B------:R-:W-:Y:S07]  /*b250*/  HMMA.16816.F32.BF16 R16, R128.reuse, R18, RZ ;  /* 0x000000128010723c */ /* 0x040fee00000418ff */
[----:B------:R-:W1:Y:S08]  /*b260*/  LDSM.16.M88.4 R140, [R204] ;  /* 0x00000000cc8c783b */ /* 0x000e700000000200 */
[----:B------:R-:W1:Y:S08]  /*b270*/  LDSM.16.M88.4 R144, [R205] ;  /* 0x00000000cd90783b */ /* 0x000e700000000200 */
[----:B------:R-:W1:Y:S08]  /*b280*/  LDSM.16.M88.4 R148, [R206] ;  /* 0x00000000ce94783b */ /* 0x000e700000000200 */
[----:B------:R-:W1:Y:S08]  /*b290*/  LDSM.16.M88.4 R152, [R207] ;  /* 0x00000000cf98783b */ /* 0x000e700000000200 */
[----:B------:R-:W1:Y:S08]  /*b2a0*/  LDSM.16.M88.4 R156, [R208] ;  /* 0x00000000d09c783b */ /* 0x000e700000000200 */
[----:B------:R-:W1:Y:S08]  /*b2b0*/  LDSM.16.M88.4 R160, [R209] ;  /* 0x00000000d1a0783b */ /* 0x000e700000000200 */
[----:B------:R-:W1:Y:S02]  /*b2c0*/  S2R R30, SR_TID.X ;  /* 0x00000000001e7919 */ /* 0x000e640000002100 */
[----:B-1----:R-:W-:Y:S02]  /*b2d0*/  ISETP.GT.AND P4, PT, R30, 0x7f, PT ;  /* 0x0000007f1e00780c */ /* 0x002fe40003f84270 */
[----:B--2---:R-:W-:Y:S02]  /*b2e0*/  MOV R2, R218 ;  /* 0x000000da00027202 */ /* 0x004fe40000000f00 */
[----:B------:R-:W-:Y:S02]  /*b2f0*/  IADD3 R38, P1, R218, R20, RZ ;  /* 0x00000014da267210 */ /* 0x000fe40007f3e0ff */
[----:B---3--:R-:W-:Y:S05]  /*b300*/  MOV R3, R71 ;  /* 0x0000004700037202 */ /* 0x008fea0000000f00 */
[----:B------:R-:W-:Y:S01]  /*b310*/  IMAD.WIDE.U32 R2, R28, 0x70, R2 ;  /* 0x000000701c027825 */ /* 0x000fe200078e0002 */
[----:B----4-:R-:W-:Y:S04]  /*b320*/  ISETP.GE.AND P5, PT, R44, c[0x0][0x1d4], PT ;  /* 0x000075002c007a0c */ /* 0x010fe80003fa6270 */
[C---:B------:R-:W-:Y:S02]  /*b330*/  LEA R36, P0, R2.reuse, c[0x0][0x1f8], 0x1 ;  /* 0x00007e0002247a11 */ /* 0x040fe400078008ff */
[----:B------:R-:W-:Y:S02]  /*b340*/  IADD3 R0, R3, R47, RZ ;  /* 0x0000002f03007210 */ /* 0x000fe40007ffe0ff */
[----:B-----5:R-:W-:Y:S02]  /*b350*/  ISETP.GE.AND P6, PT, R31, c[0x0][0x1d4], PT ;  /* 0x000075001f007a0c */ /* 0x020fe40003fc6270 */
[----:B------:R-:W-:Y:S02]  /*b360*/  LEA.HI.X R37, R2, c[0x0][0x1fc], R0, 0x1, P0 ;  /* 0x00007f0002257a11 */ /* 0x000fe400000f0c00 */
[----:B------:R-:W-:Y:S02]  /*b370*/  IADD3 R0, R47, R21, RZ ;  /* 0x000000152f007210 */ /* 0x000fe40007ffe0ff */
[----:B------:R-:W-:Y:S01]  /*b380*/  IADD3 R39, P0, R20, UR8, RZ ;  /* 0x0000000814277c10 */ /* 0x000fe2000ff1e0ff */
[----:B------:R-:W-:Y:S01]  /*b390*/  @!PT LDS RZ, [RZ] ;  /* 0x00000000fffff984 */ /* 0x000fe20000000800 */
[----:B------:R-:W-:Y:S01]  /*b3a0*/  @!PT LDS RZ, [RZ] ;  /* 0x00000000fffff984 */ /* 0x000fe20000000800 */
[----:B------:R-:W-:Y:S01]  /*b3b0*/  @!PT LDS RZ, [RZ] ;  /* 0x00000000fffff984 */ /* 0x000fe20000000800 */
[----:B------:R1:W-:Y:S01]  /*b3c0*/  LDGSTS.E.BYPASS.LTC128B.128 [R214+0x100], [R36.64], !P5 ;  /* 0x0010000024d67fae */ /* 0x0003e2000e901d46 */
[C---:B------:R-:W-:Y:S01]  /*b3d0*/  HMMA.16816.F32.BF16 R20, R128.reuse, R24, RZ ;  /* 0x000000188014723c */ /* 0x040fe200000418ff */
[----:B------:R-:W-:Y:S02]  /*b3e0*/  MOV R2, UR5 ;  /* 0x0000000500027c02 */ /* 0x000fe40008000f00 */
[----:B------:R-:W-:Y:S02]  /*b3f0*/  MOV R3, UR4 ;  /* 0x0000000400037c02 */ /* 0x000fe40008000f00 */
[----:B------:R-:W-:Y:S02]  /*b400*/  IADD3.X R44, R0, UR9, RZ, P0, !PT ;  /* 0x00000009002c7c10 */ /* 0x000fe400087fe4ff */
[----:B------:R1:W-:Y:S01]  /*b410*/  LDGSTS.E.BYPASS.LTC128B.128 [R214+0x3900], [R36.64+0x80], !P6 ;  /* 0x0390008024d67fae */ /* 0x0003e2000f101d46 */
[C---:B------:R-:W-:Y:S01]  /*b420*/  HMMA.16816.F32.BF16 R24, R128.reuse, R26, RZ ;  /* 0x0000001a8018723c */ /* 0x040fe200000418ff */
[----:B------:R-:W-:Y:S03]  /*b430*/  IMAD.WIDE.U32 R52, R28, 0x70, R2 ;  /* 0x000000701c347825 */ /* 0x000fe600078e0002 */
[----:B------:R-:W-:Y:S02]  /*b440*/  IADD3.X R3, R0, R71, RZ, P1, !PT ;  /* 0x0000004700037210 */ /* 0x000fe40000ffe4ff */
[C---:B------:R-:W-:Y:S02]  /*b450*/  LEA R2, P1, R38.reuse, c[0x0][0x1f8], 0x1 ;  /* 0x00007e0026027a11 */ /* 0x040fe400078208ff */
[C---:B------:R-:W-:Y:S01]  /*b460*/  HMMA.16816.F32.BF16 R28, R128.reuse, R32, RZ ;  /* 0x00000020801c723c */ /* 0x040fe200000418ff */
[----:B------:R-:W-:Y:S03]  /*b470*/  IADD3 R0, P0, R39, R218, RZ ;  /* 0x000000da27007210 */ /* 0x000fe60007f1e0ff */
[----:B------:R-:W-:Y:S02]  /*b480*/  LEA.HI.X R3, R38, c[0x0][0x1fc], R3, 0x1, P1 ;  /* 0x00007f0026037a11 */ /* 0x000fe400008f0c03 */
[----:B------:R-:W-:Y:S02]  /*b490*/  LEA R54, P2, R0, c[0x0][0x1f8], 0x1 ;  /* 0x00007e0000367a11 */ /* 0x000fe400078408ff */
[C---:B------:R-:W-:Y:S01]  /*b4a0*/  HMMA.16816.F32.BF16 R32, R128.reuse, R34, RZ ;  /* 0x000000228020723c */ /* 0x040fe200000418ff */
[----:B------:R2:W-:Y:S03]  /*b4b0*/  LDGSTS.E.BYPASS.LTC128B.128 [R214+0x1100], [R2.64], !P5 ;  /* 0x0110000002d67fae */ /* 0x0005e6000e901d46 */
[----:B------:R-:W-:Y:S04]  /*b4c0*/  IADD3 R45, P3, R218, R52, RZ ;  /* 0x00000034da2d7210 */ /* 0x000fe80007f7e0ff */
[C---:B------:R-:W-:Y:S01]  /*b4d0*/  IADD3.X R47, R71.reuse, R47, R53, P3, !PT ;  /* 0x0000002f472f7210 */ /* 0x040fe20001ffe435 */
[----:B------:R2:W-:Y:S03]  /*b4e0*/  LDGSTS.E.BYPASS.LTC128B.128 [R214+0x4900], [R2.64+0x80], !P6 ;  /* 0x0490008002d67fae */ /* 0x0005e6000f101d46 */
[----:B-1----:R-:W-:Y:S02]  /*b4f0*/  IADD3.X R36, R44, R71, RZ, P0, !PT ;  /* 0x000000472c247210 */ /* 0x002fe400007fe4ff */
[----:B------:R-:W-:Y:S02]  /*b500*/  @!P4 IADD3 R46, P1, P0, R218, UR8, R39 ;  /* 0x00000008da2ecc10 */ /* 0x000fe4000f83e027 */
[----:B------:R-:W-:Y:S02]  /*b510*/  LEA.HI.X R55, R0, c[0x0][0x1fc], R36, 0x1, P2 ;  /* 0x00007f0000377a11 */ /* 0x000fe400010f0c24 */
[C---:B------:R-:W-:Y:S01]  /*b520*/  HMMA.16816.F32.BF16 R36, R128.reuse, R40, RZ ;  /* 0x000000288024723c */ /* 0x040fe200000418ff */
[----:B------:R-:W-:Y:S02]  /*b530*/  @!P4 IADD3.X R0, R71, UR9, R44, P1, P0 ;  /* 0x000000094700cc10 */ /* 0x000fe40008fe042c */
[C---:B------:R-:W-:Y:S01]  /*b540*/  LEA R52, P1, R45.reuse, c[0x0][0x1f8], 0x1 ;  /* 0x00007e002d347a11 */ /* 0x040fe200078208ff */
[----:B------:R1:W-:Y:S01]  /*b550*/  LDGSTS.E.BYPASS.LTC128B.128 [R214+0x2100], [R54.64], !P5 ;  /* 0x0210000036d67fae */ /* 0x0003e2000e901d46 */
[C---:B------:R-:W-:Y:S02]  /*b560*/  @!P4 LEA R70, P0, R46.reuse, c[0x0][0x1f8], 0x1 ;  /* 0x00007e002e46ca11 */ /* 0x040fe400078008ff */
[----:B------:R-:W-:Y:S01]  /*b570*/  LEA.HI.X R53, R45, c[0x0][0x1fc], R47, 0x1, P1 ;  /* 0x00007f002d357a11 */ /* 0x000fe200008f0c2f */
[C---:B------:R-:W-:Y:S01]  /*b580*/  HMMA.16816.F32.BF16 R40, R128.reuse, R42, RZ ;  /* 0x0000002a8028723c */ /* 0x040fe200000418ff */
[----:B------:R-:W-:Y:S02]  /*b590*/  @!P4 LEA.HI.X R71, R46, c[0x0][0x1fc], R0, 0x1, P0 ;  /* 0x00007f002e47ca11 */ /* 0x000fe400000f0c00 */
[----:B------:R-:W-:Y:S01]  /*b5a0*/  ISETP.GT.AND P3, PT, R216, R244, PT ;  /* 0x000000f4d800720c */ /* 0x000fe20003f64270 */
[----:B------:R1:W-:Y:S04]  /*b5b0*/  LDGSTS.E.BYPASS.LTC128B.128 [R214+0x5900], [R52.64+0x80], !P6 ;  /* 0x0590008034d67fae */ /* 0x0003e8000f101d46 */
[C---:B------:R-:W-:Y:S04]  /*b5c0*/  HMMA.16816.F32.BF16 R44, R128.reuse, R48, RZ ;  /* 0x00000030802c723c */ /* 0x040fe800000418ff */
[----:B------:R3:W-:Y:S04]  /*b5d0*/  @!P4 LDGSTS.E.BYPASS.LTC128B.128 [R214+0x3100], [R70.64], !P5 ;  /* 0x0310000046d6cfae */ /* 0x0007e8000e901d46 */
[C---:B------:R-:W-:Y:S04]  /*b5e0*/  HMMA.16816.F32.BF16 R48, R128.reuse, R50, RZ ;  /* 0x000000328030723c */ /* 0x040fe800000418ff */
[----:B------:R3:W-:Y:S08]  /*b5f0*/  @!P4 LDGSTS.E.BYPASS.LTC128B.128 [R214+0x6900], [R70.64+0x80], !P6 ;  /* 0x0690008046d6cfae */ /* 0x0007f0000f101d46 */
[----:B------:R-:W0:Y:S01]  /*b600*/  LDGDEPBAR ;  /* 0x00000000000079af */ /* 0x000e220000000000 */
[C---:B-1----:R-:W-:Y:S08]  /*b610*/  HMMA.16816.F32.BF16 R52, R128.reuse, R56, RZ ;  /* 0x000000388034723c */ /* 0x042ff000000418ff */
[----:B------:R-:W-:Y:S08]  /*b620*/  HMMA.16816.F32.BF16 R56, R128, R58, RZ ;  /* 0x0000003a8038723c */ /* 0x000ff000000418ff */
[C---:B------:R-:W-:Y:S08]  /*b630*/  HMMA.16816.F32.BF16 R4, R132.reuse, R136, R4 ;  /* 0x000000888404723c */ /* 0x040ff00000041804 */
[C---:B------:R-:W-:Y:S01]  /*b640*/  HMMA.16816.F32.BF16 R8, R132.reuse, R138, R8 ;  /* 0x0000008a8408723c */ /* 0x040fe20000041808 */
[----:B------:R-:W1:Y:S07]  /*b650*/  LDSM.16.M88.4 R136, [R190] ;  /* 0x00000000be88783b */ /* 0x000e6e0000000200 */
        /* <DEDUP_REMOVED lines=8> */
[----:B------:R-:W1:Y:S07]  /*b6e0*/  LDSM.16.M88.4 R148, [R190+0x1800] ;  /* 0x00180000be94783b */ /* 0x000e6e0000000200 */
        /* <DEDUP_REMOVED lines=9> */
[C---:B-1----:R-:W-:Y:S08]  /*b780*/  HMMA.16816.F32.BF16 R4, R164.reuse, R136, R4 ;  /* 0x00000088a404723c */ /* 0x042ff00000041804 */
[C---:B------:R-:W-:Y:S01]  /*b790*/  HMMA.16816.F32.BF16 R8, R164.reuse, R138, R8 ;  /* 0x0000008aa408723c */ /* 0x040fe20000041808 */
[----:B------:R-:W1:Y:S07]  /*b7a0*/  LDSM.16.M88.4 R136, [R189] ;  /* 0x00000000bd88783b */ /* 0x000e6e0000000200 */
        /* <DEDUP_REMOVED lines=8> */
[----:B------:R-:W1:Y:S07]  /*b830*/  LDSM.16.M88.4 R148, [R189+0x1800] ;  /* 0x00180000bd94783b */ /* 0x000e6e0000000200 */
        /* <DEDUP_REMOVED lines=11> */
[----:B------:R-:W1:Y:S07]  /*b8f0*/  LDSM.16.M88.4 R136, [R188+0x3800] ;  /* 0x00380000bc88783b */ /* 0x000e6e0000000200 */
        /* <DEDUP_REMOVED lines=29> */
[----:B------:R-:W1:Y:S07]  /*bad0*/  LDSM.16.M88.4 R148, [R199] ;  /* 0x00000000c794783b */ /* 0x000e6e0000000200 */
[C---:B--2---:R-:W-:Y:S08]  /*bae0*/  HMMA.16816.F32.BF16 R36, R172.reuse, R152, R36 ;  /* 0x00000098ac24723c */ /* 0x044ff00000041824 */
[C---:B------:R-:W-:Y:S01]  /*baf0*/  HMMA.16816.F32.BF16 R40, R172.reuse, R154, R40 ;  /* 0x0000009aac28723c */ /* 0x040fe20000041828 */
[----:B------:R-:W2:Y:S07]  /*bb00*/  LDSM.16.M88.4 R152, [R200] ;  /* 0x00000000c898783b */ /* 0x000eae0000000200 */
[C---:B------:R-:W-:Y:S08]  /*bb10*/  HMMA.16816.F32.BF16 R44, R172.reuse, R156, R44 ;  /* 0x0000009cac2c723c */ /* 0x040ff0000004182c */
[C---:B------:R-:W-:Y:S01]  /*bb20*/  HMMA.16816.F32.BF16 R48, R172.reuse, R158, R48 ;  /* 0x0000009eac30723c */ /* 0x040fe20000041830 */
[----:B------:R-:W2:Y:S07]  /*bb30*/  LDSM.16.M88.4 R156, [R201] ;  /* 0x00000000c99c783b */ /* 0x000eae0000000200 */
[C---:B------:R-:W-:Y:S08]  /*bb40*/  HMMA.16816.F32.BF16 R52, R172.reuse, R160, R52 ;  /* 0x000000a0ac34723c */ /* 0x040ff00000041834 */
[----:B------:R-:W-:Y:S01]  /*bb50*/  HMMA.16816.F32.BF16 R56, R172, R162, R56 ;  /* 0x000000a2ac38723c */ /* 0x000fe20000041838 */
[----:B------:R-:W2:Y:S07]  /*bb60*/  LDSM.16.M88.4 R160, [R202] ;  /* 0x00000000caa0783b */ /* 0x000eae0000000200 */
        /* <DEDUP_REMOVED lines=28> */
[C---:B------:R-:W-:Y:S08]  /*bd30*/  HMMA.16816.F32.BF16 R24, R180.reuse, R146, R24 ;  /* 0x00000092b418723c */ /* 0x040ff00000041818 */
[C---:B------:R-:W-:Y:S08]  /*bd40*/  HMMA.16816.F32.BF16 R28, R180.reuse, R148, R28 ;  /* 0x00000094b41c723c */ /* 0x040ff0000004181c */
[C---:B------:R-:W-:Y:S08]  /*bd50*/  HMMA.16816.F32.BF16 R32, R180.reuse, R150, R32 ;  /* 0x00000096b420723c */ /* 0x040ff00000041820 */
[C---:B--2---:R-:W-:Y:S08]  /*bd60*/  HMMA.16816.F32.BF16 R36, R180.reuse, R152, R36 ;  /* 0x00000098b424723c */ /* 0x044ff00000041824 */
[C---:B------:R-:W-:Y:S08]  /*bd70*/  HMMA.16816.F32.BF16 R40, R180.reuse, R154, R40 ;  /* 0x0000009ab428723c */ /* 0x040ff00000041828 */
[C---:B------:R-:W-:Y:S08]  /*bd80*/  HMMA.16816.F32.BF16 R44, R180.reuse, R156, R44 ;  /* 0x0000009cb42c723c */ /* 0x040ff0000004182c */
[C---:B------:R-:W-:Y:S08]  /*bd90*/  HMMA.16816.F32.BF16 R48, R180.reuse, R158, R48 ;  /* 0x0000009eb430723c */ /* 0x040ff00000041830 */
[C---:B------:R-:W-:Y:S08]  /*bda0*/  HMMA.16816.F32.BF16 R52, R180.reuse, R160, R52 ;  /* 0x000000a0b434723c */ /* 0x040ff00000041834 */
[----:B------:R-:W-:Y:S08]  /*bdb0*/  HMMA.16816.F32.BF16 R56, R180, R162, R56 ;  /* 0x000000a2b438723c */ /* 0x000ff00000041838 */
[C---:B-1----:R-:W-:Y:S08]  /*bdc0*/  HMMA.16816.F32.BF16 R4, R184.reuse, R136, R4 ;  /* 0x00000088b804723c */ /* 0x042ff00000041804 */
[C---:B------:R-:W-:Y:S08]  /*bdd0*/  HMMA.16816.F32.BF16 R8, R184.reuse, R138, R8 ;  /* 0x0000008ab808723c */ /* 0x040ff00000041808 */
[C---:B----4-:R-:W-:Y:S08]  /*bde0*/  HMMA.16816.F32.BF16 R12, R184.reuse, R140, R12 ;  /* 0x0000008cb80c723c */ /* 0x050ff0000004180c */
[----:B------:R-:W-:Y:S01]  /*bdf0*/  FMUL.FTZ R0, R4, c[0x0][0x320] ;  /* 0x0000c80004007a20 */ /* 0x000fe20000410000 */
[C---:B------:R-:W-:Y:S03]  /*be00*/  HMMA.16816.F32.BF16 R16, R184.reuse, R142, R16 ;  /* 0x0000008eb810723c */ /* 0x040fe60000041810 */
[----:B------:R1:W2:Y:S04]  /*be10*/  MUFU.TANH R145, R0 ;  /* 0x0000000000917308 */ /* 0x0002a80000002400 */
[----:B------:R-:W-:Y:S02]  /*be20*/  FMUL.FTZ R10, R10, c[0x0][0x320] ;  /* 0x0000c8000a0a7a20 */ /* 0x000fe40000410000 */
[----:B------:R-:W-:Y:S04]  /*be30*/  FMUL.FTZ R3, R11, c[0x0][0x320] ;  /* 0x0000c8000b037a20 */ /* 0x000fe80000410000 */
[----:B------:R-:W4:Y:S02]  /*be40*/  MUFU.TANH R138, R10 ;  /* 0x0000000a008a7308 */ /* 0x000f240000002400 */
[----:B------:R-:W-:Y:S01]  /*be50*/  FMUL.FTZ R2, R12, c[0x0][0x320] ;  /* 0x0000c8000c027a20 */ /* 0x000fe20000410000 */
[----:B------:R-:W-:Y:S07]  /*be60*/  P2R R12, PR, RZ, 0x8 ;  /* 0x00000008ff0c7803 */ /* 0x000fee0000000000 */
[----:B------:R5:W2:Y:S01]  /*be70*/  MUFU.TANH R141, R2 ;  /* 0x00000002008d7308 */ /* 0x000aa20000002400 */
[----:B-1----:R-:W-:Y:S09]  /*be80*/  FMUL.FTZ R0, R5, c[0x0][0x320] ;  /* 0x0000c80005007a20 */ /* 0x002ff20000410000 */
[----:B------:R1:W1:Y:S10]  /*be90*/  MUFU.TANH R144, R0 ;  /* 0x0000000000907308 */ /* 0x0002740000002400 */
[----:B------:R-:W2:Y:S01]  /*bea0*/  MUFU.TANH R140, R3 ;  /* 0x00000003008c7308 */ /* 0x000ea20000002400 */
[----:B-----5:R-:W-:Y:S09]  /*beb0*/  FMUL.FTZ R2, R19, c[0x0][0x320] ;  /* 0x0000c80013027a20 */ /* 0x020ff20000410000 */
[----:B------:R-:W2:Y:S01]  /*bec0*/  MUFU.TANH R152, R2 ;  /* 0x0000000200987308 */ /* 0x000ea20000002400 */
        /* <DEDUP_REMOVED lines=124> */
[----:B------:R-:W3:Y:S01]  /*c690*/  LDL.64 R244, [R1+0x10] ;  /* 0x0000100001f47983 */ /* 0x000ee20000100a00 */
        /* <DEDUP_REMOVED lines=49> */
.L_x_1027:
[----:B---34-:R-:W-:Y:S05]  /*c9b0*/  BSYNC B0 ;  /* 0x0000000000007941 */ /* 0x018fea0003800000 */
.L_x_1026:
        /* <DEDUP_REMOVED lines=16> */
[----:B------:R-:W-:Y:S01]  /*cac0*/  LDSM.16.MT88.4 R44, [R191+0x3800] ;  /* 0x00380000bf2c783b */ /* 0x000fe20000004200 */
        /* <DEDUP_REMOVED lines=40> */
[----:B------:R-:W-:Y:S02]  /*cd50*/  ISETP.NE.AND P0, PT, R12, RZ, PT ;  /* 0x000000ff0c00720c */ /* 0x000fe40003f05270 */
[----:B------:R-:W-:Y:S01]  /*cd60*/  FMNMX.FTZ R3, R242, R0, !PT ;  /* 0x00000000f2037209 */ /* 0x000fe20007810000 */
[----:B------:R-:W-:Y:S01]  /*cd70*/  LDSM.16.MT88.4 R12, [R191] ;  /* 0x00000000bf0c783b */ /* 0x000fe20000004200 */
        /* <DEDUP_REMOVED lines=22> */
[----:B-1----:R-:W-:Y:S09]  /*cee0*/  FFMA.FTZ R4, R144, c[0x0][0x2d0], -R148 ;  /* 0x0000b40090047a23 */ /* 0x002ff20000010894 */
[----:B------:R1:W4:Y:S01]  /*cef0*/  MUFU.EX2 R8, R4 ;  /* 0x0000000400087308 */ /* 0x0003220000000800 */
[C---:B--2---:R-:W-:Y:S02]  /*cf00*/  FADD.FTZ R0, -R3.reuse, R68 ;  /* 0x0000004403007221 */ /* 0x044fe40000010100 */
[----:B------:R-:W-:Y:S02]  /*cf10*/  FMUL.FTZ R68, R3, c[0x0][0x2d0] ;  /* 0x0000b40003447a20 */ /* 0x000fe40000410000 */
[----:B------:R-:W-:Y:S02]  /*cf20*/  FMUL.FTZ R0, R0, c[0x0][0x2d0] ;  /* 0x0000b40000007a20 */ /* 0x000fe40000410000 */
[----:B------:R-:W-:Y:S03]  /*cf30*/  FFMA.FTZ R6, R137, c[0x0][0x2d0], -R68 ;  /* 0x0000b40089067a23 */ /* 0x000fe60000010844 */
[----:B------:R2:W-:Y:S01]  /*cf40*/  MUFU.EX2 R250, R48 ;  /* 0x0000003000fa7308 */ /* 0x0005e20000000800 */
[C---:B---3--:R-:W-:Y:S02]  /*cf50*/  FMUL.FTZ R5, R2.reuse, R73 ;  /* 0x0000004902057220 */ /* 0x048fe40000410000 */
[C---:B------:R-:W-:Y:S02]  /*cf60*/  FMUL.FTZ R9, R2.reuse, R77 ;  /* 0x0000004d02097220 */ /* 0x040fe40000410000 */
[C---:B------:R-:W-:Y:S02]  /*cf70*/  FMUL.FTZ R16, R2.reuse, R84 ;  /* 0x0000005402107220 */ /* 0x040fe40000410000 */
[C---:B------:R-:W-:Y:S02]  /*cf80*/  FMUL.FTZ R17, R2.reuse, R85 ;  /* 0x0000005502117220 */ /* 0x040fe40000410000 */
[C---:B------:R-:W-:Y:S01]  /*cf90*/  FMUL.FTZ R24, R2.reuse, R92 ;  /* 0x0000005c02187220 */ /* 0x040fe20000410000 */
[----:B------:R-:W3:Y:S01]  /*cfa0*/  MUFU.EX2 R0, R0 ;  /* 0x0000000000007308 */ /* 0x000ee20000000800 */
[----:B------:R-:W-:Y:S02]  /*cfb0*/  FMUL.FTZ R25, R2, R93 ;  /* 0x0000005d02197220 */ /* 0x000fe40000410000 */
[----:B-1----:R-:W-:Y:S01]  /*cfc0*/  FFMA.FTZ R4, R139, c[0x0][0x2d0], -R148 ;  /* 0x0000b4008b047a23 */ /* 0x002fe20000010894 */
[----:B----4-:R-:W-:Y:S01]  /*cfd0*/  MOV R139, R8 ;  /* 0x00000008008b7202 */ /* 0x010fe20000000f00 */
[--C-:B------:R-:W-:Y:S02]  /*cfe0*/  FFMA.FTZ R8, R146, c[0x0][0x2d0], -R68.reuse ;  /* 0x0000b40092087a23 */ /* 0x100fe40000010844 */
[C---:B------:R-:W-:Y:S02]  /*cff0*/  FMUL.FTZ R32, R2.reuse, R100 ;  /* 0x0000006402207220 */ /* 0x040fe40000410000 */
[C---:B------:R-:W-:Y:S01]  /*d000*/  FMUL.FTZ R33, R2.reuse, R101 ;  /* 0x0000006502217220 */ /* 0x040fe20000410000 */
[----:B------:R1:W4:Y:S01]  /*d010*/  MUFU.EX2 R59, R4 ;  /* 0x00000004003b7308 */ /* 0x0003220000000800 */
[--C-:B------:R-:W-:Y:S01]  /*d020*/  FFMA.FTZ R40, R143, c[0x0][0x2d0], -R68.reuse ;  /* 0x0000b4008f287a23 */ /* 0x100fe20000010844 */
[----:B------:R-:W5:Y:S01]  /*d030*/  LDL.LU R101, [R1+0x34] ;  /* 0x0000340001657983 */ /* 0x000f620000300800 */
[C---:B------:R-:W-:Y:S02]  /*d040*/  FMUL.FTZ R41, R2.reuse, R109 ;  /* 0x0000006d02297220 */ /* 0x040fe40000410000 */
[----:B------:R-:W-:Y:S01]  /*d050*/  FFMA.FTZ R56, R151, c[0x0][0x2d0], -R68 ;  /* 0x0000b40097387a23 */ /* 0x000fe20000010844 */
[----:B------:R-:W5:Y:S01]  /*d060*/  LDL.LU R100, [R1+0x30] ;  /* 0x0000300001647983 */ /* 0x000f620000300800 */
[C---:B--2---:R-:W-:Y:S02]  /*d070*/  FMUL.FTZ R48, R2.reuse, R116 ;  /* 0x0000007402307220 */ /* 0x044fe40000410000 */
[C---:B------:R-:W-:Y:S01]  /*d080*/  FMUL.FTZ R49, R2.reuse, R117 ;  /* 0x0000007502317220 */ /* 0x040fe20000410000 */
[----:B------:R2:W-:Y:S01]  /*d090*/  MUFU.EX2 R137, R6 ;  /* 0x0000000600897308 */ /* 0x0005e20000000800 */
[C---:B------:R-:W-:Y:S02]  /*d0a0*/  FMUL.FTZ R57, R2.reuse, R125 ;  /* 0x0000007d02397220 */ /* 0x040fe40000410000 */
[----:B------:R-:W-:Y:S02]  /*d0b0*/  FMUL.FTZ R60, R2, R60 ;  /* 0x0000003c023c7220 */ /* 0x000fe40000410000 */
[C---:B---3--:R-:W-:Y:S02]  /*d0c0*/  FMUL.FTZ R10, R0.reuse, R78 ;  /* 0x0000004e000a7220 */ /* 0x048fe40000410000 */
[C---:B------:R-:W-:Y:S02]  /*d0d0*/  FMUL.FTZ R11, R0.reuse, R79 ;  /* 0x0000004f000b7220 */ /* 0x040fe40000410000 */
[C---:B------:R-:W-:Y:S01]  /*d0e0*/  FMUL.FTZ R18, R0.reuse, R86 ;  /* 0x0000005600127220 */ /* 0x040fe20000410000 */
[----:B------:R3:W-:Y:S01]  /*d0f0*/  MUFU.EX2 R252, R40 ;  /* 0x0000002800fc7308 */ /* 0x0007e20000000800 */
[C---:B------:R-:W-:Y:S02]  /*d100*/  FMUL.FTZ R19, R0.reuse, R87 ;  /* 0x0000005700137220 */ /* 0x040fe40000410000 */
[----:B------:R-:W-:Y:S01]  /*d110*/  FMUL.FTZ R26, R0, R94 ;  /* 0x0000005e001a7220 */ /* 0x000fe20000410000 */
[----:B------:R-:W-:Y:S01]  /*d120*/  LDSM.16.MT88.4 R84, [R191+0x800] ;  /* 0x00080000bf54783b */ /* 0x000fe20000004200 */
[----:B-1----:R-:W-:Y:S02]  /*d130*/  FFMA.FTZ R4, R136, c[0x0][0x2d0], -R148 ;  /* 0x0000b40088047a23 */ /* 0x002fe40000010894 */
[C---:B------:R-:W-:Y:S02]  /*d140*/  FMUL.FTZ R27, R0.reuse, R95 ;  /* 0x0000005f001b7220 */ /* 0x040fe40000410000 */
[C---:B------:R-:W-:Y:S01]  /*d150*/  FMUL.FTZ R34, R0.reuse, R102 ;  /* 0x0000006600227220 */ /* 0x040fe20000410000 */
[----:B------:R-:W1:Y:S01]  /*d160*/  MUFU.EX2 R145, R4 ;  /* 0x0000000400917308 */ /* 0x000e620000000800 */
[C---:B------:R-:W-:Y:S01]  /*d170*/  FMUL.FTZ R35, R0.reuse, R103 ;  /* 0x0000006700237220 */ /* 0x040fe20000410000 */
[----:B------:R-:W-:Y:S01]  /*d180*/  LDSM.16.MT88.4 R92, [R194+0x800] ;  /* 0x00080000c25c783b */ /* 0x000fe20000004200 */
[C---:B------:R-:W-:Y:S02]  /*d190*/  FMUL.FTZ R42, R0.reuse, R110 ;  /* 0x0000006e002a7220 */ /* 0x040fe40000410000 */
[C---:B--2---:R-:W-:Y:S02]  /*d1a0*/  FMUL.FTZ R6, R0.reuse, R74 ;  /* 0x0000004a00067220 */ /* 0x044fe40000410000 */
[C---:B------:R-:W-:Y:S02]  /*d1b0*/  FMUL.FTZ R43, R0.reuse, R111 ;  /* 0x0000006f002b7220 */ /* 0x040fe40000410000 */
[C---:B------:R-:W-:Y:S01]  /*d1c0*/  FMUL.FTZ R50, R0.reuse, R118 ;  /* 0x0000007600327220 */ /* 0x040fe20000410000 */
[----:B------:R-:W2:Y:S01]  /*d1d0*/  MUFU.EX2 R136, R8 ;  /* 0x0000000800887308 */ /* 0x000ea20000000800 */
[----:B------:R-:W-:Y:S01]  /*d1e0*/  FMUL.FTZ R51, R0, R119 ;  /* 0x0000007700337220 */ /* 0x000fe20000410000 */
[----:B----4-:R-:W-:Y:S01]  /*d1f0*/  MOV R119, R59 ;  /* 0x0000003b00777202 */ /* 0x010fe20000000f00 */
[C---:B------:R-:W-:Y:S02]  /*d200*/  FMUL.FTZ R61, R2.reuse, R61 ;  /* 0x0000003d023d7220 */ /* 0x040fe40000410000 */
[----:B---3--:R-:W-:Y:S02]  /*d210*/  FMUL.FTZ R40, R2, R108 ;  /* 0x0000006c02287220 */ /* 0x008fe40000410000 */
[C---:B------:R-:W-:Y:S01]  /*d220*/  FMUL.FTZ R62, R0.reuse, R62 ;  /* 0x0000003e003e7220 */ /* 0x040fe20000410000 */
[----:B------:R-:W-:Y:S01]  /*d230*/  LDSM.16.MT88.4 R108, [R191+0x6800] ;  /* 0x00680000bf6c783b */ /* 0x000fe20000004200 */
[----:B------:R-:W-:Y:S01]  /*d240*/  FMUL.FTZ R63, R0, R63 ;  /* 0x0000003f003f7220 */ /* 0x000fe20000410000 */
[----:B------:R3:W-:Y:S01]  /*d250*/  MUFU.EX2 R248, R56 ;  /* 0x0000003800f87308 */ /* 0x0007e20000000800 */
[C---:B------:R-:W-:Y:S02]  /*d260*/  FMUL.FTZ R64, R2.reuse, R64 ;  /* 0x0000004002407220 */ /* 0x040fe40000410000 */
[----:B------:R-:W-:Y:S01]  /*d270*/  FMUL.FTZ R65, R2, R65 ;  /* 0x0000004102417220 */ /* 0x000fe20000410000 */
[----:B-1----:R-:W-:Y:S01]  /*d280*/  F2FP.BF16.PACK_AB R74, R145, R59 ;  /* 0x0000003b914a723e */ /* 0x002fe200000010ff */
[--C-:B------:R-:W-:Y:S01]  /*d290*/  FFMA.FTZ R4, R138, c[0x0][0x2d0], -R68.reuse ;  /* 0x0000b4008a047a23 */ /* 0x100fe20000010844 */
[----:B------:R-:W-:Y:S01]  /*d2a0*/  MOV R138, R7 ;  /* 0x00000007008a7202 */ /* 0x000fe20000000f00 */
[C---:B------:R-:W-:Y:S01]  /*d2b0*/  FMUL.FTZ R7, R0.reuse, R75 ;  /* 0x0000004b00077220 */ /* 0x040fe20000410000 */
[----:B------:R-:W-:Y:S01]  /*d2c0*/  MOV R117, R145 ;  /* 0x0000009100757202 */ /* 0x000fe20000000f00 */
[C---:B------:R-:W-:Y:S01]  /*d2d0*/  FMUL.FTZ R59, R0.reuse, R127 ;  /* 0x0000007f003b7220 */ /* 0x040fe20000410000 */
[----:B------:R1:W4:Y:S01]  /*d2e0*/  MUFU.EX2 R144, R4 ;  /* 0x0000000400907308 */ /* 0x0003220000000800 */
[C---:B------:R-:W-:Y:S02]  /*d2f0*/  FMUL.FTZ R66, R0.reuse, R66 ;  /* 0x0000004200427220 */ /* 0x040fe40000410000 */
[----:B------:R-:W-:Y:S01]  /*d300*/  FMUL.FTZ R67, R0, R67 ;  /* 0x0000004300437220 */ /* 0x000fe20000410000 */
[----:B--2---:R-:W-:Y:S01]  /*d310*/  F2FP.BF16.PACK_AB R73, R136, R137 ;  /* 0x000000898849723e */ /* 0x004fe200000010ff */
[----:B------:R-:W-:Y:S02]  /*d320*/  FMUL.FTZ R8, R2, R76 ;  /* 0x0000004c02087220 */ /* 0x000fe40000410000 */
[----:B------:R-:W2:Y:S01]  /*d330*/  LDSM.16.MT88.4 R76, [R192+0x3800] ;  /* 0x00380000c04c783b */ /* 0x000ea20000004200 */
[--C-:B------:R-:W-:Y:S02]  /*d340*/  FFMA.FTZ R70, R70, c[0x0][0x2d0], -R68.reuse ;  /* 0x0000b40046467a23 */ /* 0x100fe40000010844 */
[----:B---3--:R-:W-:Y:S04]  /*d350*/  FMUL.FTZ R56, R2, R124 ;  /* 0x0000007c02387220 */ /* 0x008fe80000410000 */
[----:B------:R-:W-:Y:S01]  /*d360*/  MUFU.EX2 R70, R70 ;  /* 0x0000004600467308 */ /* 0x000fe20000000800 */
[--C-:B-1----:R-:W-:Y:S01]  /*d370*/  FFMA.FTZ R4, R140, c[0x0][0x2d0], -R68.reuse ;  /* 0x0000b4008c047a23 */ /* 0x102fe20000010844 */
[----:B----4-:R-:W-:Y:S08]  /*d380*/  MOV R118, R144 ;  /* 0x0000009000767202 */ /* 0x010ff00000000f00 */
[----:B------:R1:W3:Y:S02]  /*d390*/  MUFU.EX2 R146, R4 ;  /* 0x0000000400927308 */ /* 0x0002e40000000800 */
[----:B-1----:R-:W-:Y:S01]  /*d3a0*/  FMUL.FTZ R4, R2, R72 ;  /* 0x0000004802047220 */ /* 0x002fe20000410000 */
[----:B------:R-:W-:Y:S02]  /*d3b0*/  F2FP.BF16.PACK_AB R72, R139, R138 ;  /* 0x0000008a8b48723e */ /* 0x000fe400000010ff */
[----:B---3--:R-:W-:Y:S02]  /*d3c0*/  F2FP.BF16.PACK_AB R75, R146, R144 ;  /* 0x00000090924b723e */ /* 0x008fe400000010ff */
[----:B------:R-:W-:Y:S05]  /*d3d0*/  MOV R116, R146 ;  /* 0x0000009200747202 */ /* 0x000fea0000000f00 */
        /* <DEDUP_REMOVED lines=13> */
[----:B------:R-:W3:Y:S05]  /*d4b0*/  LDSM.16.MT88.4 R88, [R193+0x800] ;  /* 0x00080000c158783b */ /* 0x000eea0000004200 */
[C---:B------:R-:W-:Y:S07]  /*d4c0*/  HMMA.16816.F32.BF16 R20, R72.reuse, R28, R20 ;  /* 0x0000001c4814723c */ /* 0x040fee0000041814 */
[C---:B------:R-:W-:Y:S01]  /*d4d0*/  FMUL.FTZ R29, R2.reuse, R97 ;  /* 0x00000061021d7220 */ /* 0x040fe20000410000 */
[C---:B------:R-:W-:Y:S04]  /*d4e0*/  HMMA.16816.F32.BF16 R24, R72.reuse, R30, R24 ;  /* 0x0000001e4818723c */ /* 0x040fe80000041818 */
[----:B------:R-:W-:Y:S02]  /*d4f0*/  FMUL.FTZ R28, R2, R96 ;  /* 0x00000060021c7220 */ /* 0x000fe40000410000 */
[----:B------:R-:W-:Y:S02]  /*d500*/  FFMA.FTZ R96, R160, c[0x0][0x2d0], -R68 ;  /* 0x0000b400a0607a23 */ /* 0x000fe40000010844 */
[C---:B------:R-:W-:Y:S04]  /*d510*/  FMUL.FTZ R30, R0.reuse, R98 ;  /* 0x00000062001e7220 */ /* 0x040fe80000410000 */
[----:B------:R-:W-:Y:S07]  /*d520*/  FMUL.FTZ R31, R0, R99 ;  /* 0x00000063001f7220 */ /* 0x000fee0000410000 */
[C---:B------:R-:W-:Y:S07]  /*d530*/  HMMA.16816.F32.BF16 R28, R72.reuse, R36, R28 ;  /* 0x00000024481c723c */ /* 0x040fee000004181c */
[----:B------:R-:W-:Y:S01]  /*d540*/  FFMA.FTZ R36, R142, c[0x0][0x2d0], -R148 ;  /* 0x0000b4008e247a23 */ /* 0x000fe20000010894 */
[C---:B------:R-:W-:Y:S03]  /*d550*/  HMMA.16816.F32.BF16 R32, R72.reuse, R38, R32 ;  /* 0x000000264820723c */ /* 0x040fe60000041820 */
[----:B------:R4:W1:Y:S01]  /*d560*/  MUFU.EX2 R58, R36 ;  /* 0x00000024003a7308 */ /* 0x0008620000000800 */
[----:B------:R-:W-:Y:S03]  /*d570*/  FMUL.FTZ R37, R2, R105 ;  /* 0x0000006902257220 */ /* 0x000fe60000410000 */
[C---:B------:R-:W-:Y:S02]  /*d580*/  FMUL.FTZ R38, R0.reuse, R106 ;  /* 0x0000006a00267220 */ /* 0x040fe40000410000 */
[----:B------:R-:W-:Y:S03]  /*d590*/  FMUL.FTZ R39, R0, R107 ;  /* 0x0000006b00277220 */ /* 0x000fe60000410000 */
[----:B----4-:R-:W-:Y:S01]  /*d5a0*/  FMUL.FTZ R36, R2, R104 ;  /* 0x0000006802247220 */ /* 0x010fe20000410000 */
[----:B-1----:R-:W-:Y:S01]  /*d5b0*/  MOV R125, R58 ;  /* 0x0000003a007d7202 */ /* 0x002fe20000000f00 */
[----:B------:R-:W-:Y:S01]  /*d5c0*/  FMUL.FTZ R58, R0, R126 ;  /* 0x0000007e003a7220 */ /* 0x000fe20000410000 */
[----:B------:R-:W-:Y:S02]  /*d5d0*/  MOV R126, R244 ;  /* 0x000000f4007e7202 */ /* 0x000fe40000000f00 */
[----:B------:R1:W-:Y:S02]  /*d5e0*/  MUFU.EX2 R244, R96 ;  /* 0x0000006000f47308 */ /* 0x0003e40000000800 */
[C---:B------:R-:W-:Y:S07]  /*d5f0*/  HMMA.16816.F32.BF16 R36, R72.reuse, R44, R36 ;  /* 0x0000002c4824723c */ /* 0x040fee0000041824 */
[--C-:B------:R-:W-:Y:S01]  /*d600*/  FFMA.FTZ R44, R147, c[0x0][0x2d0], -R68.reuse ;  /* 0x0000b400932c7a23 */ /* 0x100fe20000010844 */
[C---:B------:R-:W-:Y:S03]  /*d610*/  HMMA.16816.F32.BF16 R40, R72.reuse, R46, R40 ;  /* 0x0000002e4828723c */ /* 0x040fe60000041828 */
[----:B------:R4:W2:Y:S01]  /*d620*/  MUFU.EX2 R251, R44 ;  /* 0x0000002c00fb7308 */ /* 0x0008a20000000800 */
[----:B------:R-:W-:Y:S03]  /*d630*/  FMUL.FTZ R45, R2, R113 ;  /* 0x00000071022d7220 */ /* 0x000fe60000410000 */
[C---:B------:R-:W-:Y:S02]  /*d640*/  FMUL.FTZ R46, R0.reuse, R114 ;  /* 0x00000072002e7220 */ /* 0x040fe40000410000 */
[----:B------:R-:W-:Y:S03]  /*d650*/  FMUL.FTZ R47, R0, R115 ;  /* 0x00000073002f7220 */ /* 0x000fe60000410000 */
[----:B-1----:R-:W-:Y:S02]  /*d660*/  FFMA.FTZ R96, R220, c[0x0][0x2d0], -R68 ;  /* 0x0000b400dc607a23 */ /* 0x002fe40000010844 */
[----:B----4-:R-:W-:Y:S07]  /*d670*/  FMUL.FTZ R44, R2, R112 ;  /* 0x00000070022c7220 */ /* 0x010fee0000410000 */
[C---:B------:R-:W-:Y:S07]  /*d680*/  HMMA.16816.F32.BF16 R44, R72.reuse, R52, R44 ;  /* 0x00000034482c723c */ /* 0x040fee000004182c */
[----:B------:R-:W-:Y:S01]  /*d690*/  FFMA.FTZ R52, R150, c[0x0][0x2d0], -R148 ;  /* 0x0000b40096347a23 */ /* 0x000fe20000010894 */
[C---:B------:R-:W-:Y:S03]  /*d6a0*/  HMMA.16816.F32.BF16 R48, R72.reuse, R54, R48 ;  /* 0x000000364830723c */ /* 0x040fe60000041830 */
[----:B------:R1:W-:Y:S01]  /*d6b0*/  MUFU.EX2 R249, R52 ;  /* 0x0000003400f97308 */ /* 0x0003e20000000800 */
[----:B------:R-:W-:Y:S03]  /*d6c0*/  FMUL.FTZ R53, R2, R121 ;  /* 0x0000007902357220 */ /* 0x000fe60000410000 */
[C---:B------:R-:W-:Y:S02]  /*d6d0*/  FMUL.FTZ R54, R0.reuse, R122 ;  /* 0x0000007a00367220 */ /* 0x040fe40000410000 */
[C---:B------:R-:W-:Y:S03]  /*d6e0*/  FMUL.FTZ R55, R0.reuse, R123 ;  /* 0x0000007b00377220 */ /* 0x040fe60000410000 */
[----:B-----5:R-:W-:Y:S04]  /*d6f0*/  FFMA.FTZ R0, R0, R100, R137 ;  /* 0x0000006400007223 */ /* 0x020fe80000010089 */
[----:B------:R-:W-:Y:S04]  /*d700*/  FADD.FTZ R0, R136, R0 ;  /* 0x0000000088007221 */ /* 0x000fe80000010000 */
[----:B------:R-:W-:Y:S02]  /*d710*/  FADD.FTZ R0, R118, R0 ;  /* 0x0000000076007221 */ /* 0x000fe40000010000 */
[C---:B-1----:R-:W-:Y:S02]  /*d720*/  FMUL.FTZ R52, R2.reuse, R120 ;  /* 0x0000007802347220 */ /* 0x042fe40000410000 */
[----:B------:R-:W-:Y:S02]  /*d730*/  FFMA.FTZ R2, R2, R101, R138 ;  /* 0x0000006502027223 */ /* 0x000fe4000001008a */
[----:B------:R-:W-:Y:S01]  /*d740*/  LDSM.16.MT88.4 R100, [R194+0x3000] ;  /* 0x00300000c264783b */ /* 0x000fe20000004200 */
[----:B------:R-:W-:Y:S02]  /*d750*/  FADD.FTZ R0, R116, R0 ;  /* 0x0000000074007221 */ /* 0x000fe40000010000 */
[C---:B--2---:R-:W-:Y:S03]  /*d760*/  HMMA.16816.F32.BF16 R52, R72.reuse, R76, R52 ;  /* 0x0000004c4834723c */ /* 0x044fe60000041834 */
[----:B------:R-:W-:Y:S02]  /*d770*/  FADD.FTZ R2, R139, R2 ;  /* 0x000000028b027221 */ /* 0x000fe40000010000 */
[----:B------:R-:W-:Y:S02]  /*d780*/  FADD.FTZ R0, R252, R0 ;  /* 0x00000000fc007221 */ /* 0x000fe40000010000 */
[----:B------:R-:W-:Y:S01]  /*d790*/  FFMA.FTZ R76, R152, c[0x0][0x2d0], -R68 ;  /* 0x0000b400984c7a23 */ /* 0x000fe20000010844 */
[C---:B------:R-:W-:Y:S03]  /*d7a0*/  HMMA.16816.F32.BF16 R56, R72.reuse, R78, R56 ;  /* 0x0000004e4838723c */ /* 0x040fe60000041838 */
[----:B------:R-:W1:Y:S01]  /*d7b0*/  MUFU.EX2 R124, R76 ;  /* 0x0000004c007c7308 */ /* 0x000e620000000800 */
[----:B------:R-:W-:Y:S02]  /*d7c0*/  FADD.FTZ R2, R119, R2 ;  /* 0x0000000277027221 */ /* 0x000fe40000010000 */
[----:B------:R-:W-:Y:S02]  /*d7d0*/  FADD.FTZ R0, R251, R0 ;  /* 0x00000000fb007221 */ /* 0x000fe40000010000 */
[C---:B------:R-:W-:Y:S04]  /*d7e0*/  HMMA.16816.F32.BF16 R60, R72.reuse, R80, R60 ;  /* 0x00000050483c723c */ /* 0x040fe8000004183c */
[----:B------:R-:W-:Y:S02]  /*d7f0*/  FADD.FTZ R2, R117, R2 ;  /* 0x0000000275027221 */ /* 0x000fe40000010000 */
[----:B------:R-:W-:Y:S01]  /*d800*/  LDSM.16.MT88.4 R116, [R193+0x6800] ;  /* 0x00680000c174783b */ /* 0x000fe20000004200 */
[----:B------:R-:W-:Y:S01]  /*d810*/  FADD.FTZ R0, R248, R0 ;  /* 0x00000000f8007221 */ /* 0x000fe20000010000 */
[----:B------:R-:W-:Y:S04]  /*d820*/  HMMA.16816.F32.BF16 R64, R72, R82, R64 ;  /* 0x000000524840723c */ /* 0x000fe80000041840 */
[----:B------:R-:W-:Y:S02]  /*d830*/  FADD.FTZ R2, R126, R2 ;  /* 0x000000027e027221 */ /* 0x000fe40000010000 */
[----:B------:R-:W-:Y:S01]  /*d840*/  LDSM.16.MT88.4 R80, [R191+0x4000] ;  /* 0x00400000bf50783b */ /* 0x000fe20000004200 */
[C---:B------:R-:W-:Y:S01]  /*d850*/  F2FP.BF16.PACK_AB R72, R125.reuse, R126 ;  /* 0x0000007e7d48723e */ /* 0x040fe200000010ff */
[----:B------:R-:W-:Y:S01]  /*d860*/  FADD.FTZ R2, R125, R2 ;  /* 0x000000027d027221 */ /* 0x000fe20000010000 */
[----:B------:R-:W-:Y:S03]  /*d870*/  F2FP.BF16.PACK_AB R73, R251, R252 ;  /* 0x000000fcfb49723e */ /* 0x000fe600000010ff */
[C---:B-1----:R-:W-:Y:S01]  /*d880*/  F2FP.BF16.PACK_AB R75, R124.reuse, R248 ;  /* 0x000000f87c4b723e */ /* 0x042fe200000010ff */
[----:B------:R-:W-:Y:S01]  /*d890*/  FADD.FTZ R0, R124, R0 ;  /* 0x000000007c007221 */ /* 0x000fe20000010000 */
[----:B------:R-:W1:Y:S01]  /*d8a0*/  LDSM.16.MT88.4 R76, [R192+0x800] ;  /* 0x00080000c04c783b */ /* 0x000e620000004200 */
[C---:B------:R-:W-:Y:S01]  /*d8b0*/  F2FP.BF16.PACK_AB R74, R249.reuse, R250 ;  /* 0x000000faf94a723e */ /* 0x040fe200000010ff */
[----:B------:R-:W-:Y:S04]  /*d8c0*/  FADD.FTZ R2, R250, R2 ;  /* 0x00000002fa027221 */ /* 0x000fe80000010000 */
[----:B------:R-:W-:Y:S02]  /*d8d0*/  FADD.FTZ R2, R249, R2 ;  /* 0x00000002f9027221 */ /* 0x000fe40000010000 */
[C---:B------:R-:W-:Y:S01]  /*d8e0*/  HMMA.16816.F32.BF16 R4, R72.reuse, R84, R4 ;  /* 0x000000544804723c */ /* 0x040fe20000041804 */
[----:B------:R-:W-:Y:S06]  /*d8f0*/  LDSM.16.MT88.4 R124, [R192+0x6800] ;  /* 0x00680000c07c783b */ /* 0x000fec0000004200 */
[--C-:B------:R-:W-:Y:S01]  /*d900*/  FFMA.FTZ R84, R153, c[0x0][0x2d0], -R148.reuse ;  /* 0x0000b40099547a23 */ /* 0x100fe20000010894 */
[C---:B------:R-:W-:Y:S03]  /*d910*/  HMMA.16816.F32.BF16 R8, R72.reuse, R86, R8 ;  /* 0x000000564808723c */ /* 0x040fe60000041808 */
[----:B------:R2:W4:Y:S05]  /*d920*/  MUFU.EX2 R107, R84 ;  /* 0x00000054006b7308 */ /* 0x00052a0000000800 */
[C---:B---3--:R-:W-:Y:S08]  /*d930*/  HMMA.16816.F32.BF16 R12, R72.reuse, R88, R12 ;  /* 0x00000058480c723c */ /* 0x048ff0000004180c */
[C---:B------:R-:W-:Y:S01]  /*d940*/  HMMA.16816.F32.BF16 R16, R72.reuse, R90, R16 ;  /* 0x0000005a4810723c */ /* 0x040fe20000041810 */
[----:B------:R-:W-:Y:S07]  /*d950*/  LDSM.16.MT88.4 R88, [R194+0x4000] ;  /* 0x00400000c258783b */ /* 0x000fee0000004200 */
[C---:B-1----:R-:W-:Y:S04]  /*d960*/  HMMA.16816.F32.BF16 R20, R72.reuse, R76, R20 ;  /* 0x0000004c4814723c */ /* 0x042fe80000041814 */
[----:B--2---:R-:W-:Y:S02]  /*d970*/  FFMA.FTZ R84, R154, c[0x0][0x2d0], -R148 ;  /* 0x0000b4009a547a23 */ /* 0x004fe40000010894 */
[----:B----4-:R-:W-:Y:S02]  /*d980*/  FADD.FTZ R2, R107, R2 ;  /* 0x000000026b027221 */ /* 0x010fe40000010000 */
[C---:B------:R-:W-:Y:S01]  /*d990*/  HMMA.16816.F32.BF16 R24, R72.reuse, R78, R24 ;  /* 0x0000004e4818723c */ /* 0x040fe20000041818 */
[----:B------:R1:W2:Y:S03]  /*d9a0*/  MUFU.EX2 R106, R84 ;  /* 0x00000054006a7308 */ /* 0x0002a60000000800 */
[----:B------:R-:W-:Y:S04]  /*d9b0*/  FFMA.FTZ R76, R155, c[0x0][0x2d0], -R68 ;  /* 0x0000b4009b4c7a23 */ /* 0x000fe80000010844 */
[C---:B------:R-:W-:Y:S03]  /*d9c0*/  HMMA.16816.F32.BF16 R28, R72.reuse, R92, R28 ;  /* 0x0000005c481c723c */ /* 0x040fe6000004181c */
[----:B------:R3:W4:Y:S04]  /*d9d0*/  MUFU.EX2 R105, R76 ;  /* 0x0000004c00697308 */ /* 0x0007280000000800 */
[----:B------:R-:W-:Y:S01]  /*d9e0*/  FFMA.FTZ R92, R158, c[0x0][0x2d0], -R148 ;  /* 0x0000b4009e5c7a23 */ /* 0x000fe20000010894 */
[C---:B------:R-:W-:Y:S05]  /*d9f0*/  HMMA.16816.F32.BF16 R32, R72.reuse, R94, R32 ;  /* 0x0000005e4820723c */ /* 0x040fea0000041820 */
[----:B------:R5:W-:Y:S03]  /*da00*/  MUFU.EX2 R246, R92 ;  /* 0x0000005c00f67308 */ /* 0x000be60000000800 */
[C---:B------:R-:W-:Y:S01]  /*da10*/  HMMA.16816.F32.BF16 R36, R72.reuse, R80, R36 ;  /* 0x000000504824723c */ /* 0x040fe20000041824 */
[----:B-1----:R-:W1:Y:S03]  /*da20*/  LDSM.16.MT88.4 R84, [R193+0x4000] ;  /* 0x00400000c154783b */ /* 0x002e660000004200 */
[----:B--2---:R-:W-:Y:S03]  /*da30*/  FADD.FTZ R2, R106, R2 ;  /* 0x000000026a027221 */ /* 0x004fe60000010000 */
[--C-:B------:R-:W-:Y:S01]  /*da40*/  FFMA.FTZ R80, R159, c[0x0][0x2d0], -R68.reuse ;  /* 0x0000b4009f507a23 */ /* 0x100fe20000010844 */
[C---:B------:R-:W-:Y:S01]  /*da50*/  HMMA.16816.F32.BF16 R40, R72.reuse, R82, R40 ;  /* 0x000000524828723c */ /* 0x040fe20000041828 */
[----:B------:R2:W-:Y:S03]  /*da60*/  MUFU.EX2 R159, R96 ;  /* 0x00000060009f7308 */ /* 0x0005e60000000800 */
[----:B---3--:R-:W-:Y:S02]  /*da70*/  FFMA.FTZ R76, R156, c[0x0][0x2d0], -R68 ;  /* 0x0000b4009c4c7a23 */ /* 0x008fe40000010844 */
[----:B----4-:R-:W-:Y:S05]  /*da80*/  FADD.FTZ R0, R105, R0 ;  /* 0x0000000069007221 */ /* 0x010fea0000010000 */
[----:B------:R3:W4:Y:S01]  /*da90*/  MUFU.EX2 R104, R76 ;  /* 0x0000004c00687308 */ /* 0x0007220000000800 */
[----:B-----5:R-:W-:Y:S09]  /*daa0*/  LDSM.16.MT88.4 R92, [R193+0x1000] ;  /* 0x00100000c15c783b */ /* 0x020ff20000004200 */
[----:B------:R-:W5:Y:S01]  /*dab0*/  MUFU.EX2 R245, R80 ;  /* 0x0000005000f57308 */ /* 0x000f620000000800 */
[----:B--2---:R-:W-:Y:S01]  /*dac0*/  LDSM.16.MT88.4 R96, [R192+0x3000] ;  /* 0x00300000c060783b */ /* 0x004fe20000004200 */
[C---:B-1----:R-:W-:Y:S03]  /*dad0*/  HMMA.16816.F32.BF16 R44, R72.reuse, R84, R44 ;  /* 0x00000054482c723c */ /* 0x042fe6000004182c */
[----:B---3--:R-:W-:Y:S02]  /*dae0*/  FFMA.FTZ R76, R157, c[0x0][0x2d0], -R148 ;  /* 0x0000b4009d4c7a23 */ /* 0x008fe40000010894 */
[----:B----4-:R-:W-:Y:S03]  /*daf0*/  FADD.FTZ R0, R104, R0 ;  /* 0x0000000068007221 */ /* 0x010fe60000010000 */
[----:B------:R1:W2:Y:S01]  /*db00*/  MUFU.EX2 R247, R76 ;  /* 0x0000004c00f77308 */ /* 0x0002a20000000800 */
[C---:B------:R-:W-:Y:S01]  /*db10*/  HMMA.16816.F32.BF16 R48, R72.reuse, R86, R48 ;  /* 0x000000564830723c */ /* 0x040fe20000041830 */
[----:B------:R-:W-:Y:S02]  /*db20*/  LDSM.16.MT88.4 R84, [R192+0x1000] ;  /* 0x00100000c054783b */ /* 0x000fe40000004200 */
[----:B-----5:R-:W-:Y:S04]  /*db30*/  FADD.FTZ R0, R245, R0 ;  /* 0x00000000f5007221 */ /* 0x020fe80000010000 */
[----:B------:R-:W-:Y:S02]  /*db40*/  FADD.FTZ R0, R244, R0 ;  /* 0x00000000f4007221 */ /* 0x000fe40000010000 */
[----:B------:R-:W-:Y:S08]  /*db50*/  LDSM.16.MT88.4 R80, [R191+0x1000] ;  /* 0x00100000bf50783b */ /* 0x000ff00000004200 */
[----:B-1----:R-:W1:Y:S01]  /*db60*/  LDSM.16.MT88.4 R76, [R192+0x4000] ;  /* 0x00400000c04c783b */ /* 0x002e620000004200 */
[----:B--2---:R-:W-:Y:S04]  /*db70*/  FADD.FTZ R2, R247, R2 ;  /* 0x00000002f7027221 */ /* 0x004fe80000010000 */
[----:B------:R-:W-:Y:S01]  /*db80*/  FADD.FTZ R2, R246, R2 ;  /* 0x00000002f6027221 */ /* 0x000fe20000010000 */
[C---:B-1----:R-:W-:Y:S08]  /*db90*/  HMMA.16816.F32.BF16 R52, R72.reuse, R76, R52 ;  /* 0x0000004c4834723c */ /* 0x042ff00000041834 */
[C---:B------:R-:W-:Y:S01]  /*dba0*/  HMMA.16816.F32.BF16 R56, R72.reuse, R78, R56 ;  /* 0x0000004e4838723c */ /* 0x040fe20000041838 */
[----:B------:R-:W1:Y:S07]  /*dbb0*/  LDSM.16.MT88.4 R76, [R194+0x1000] ;  /* 0x00100000c24c783b */ /* 0x000e6e0000004200 */
[C---:B------:R-:W-:Y:S07]  /*dbc0*/  HMMA.16816.F32.BF16 R60, R72.reuse, R88, R60 ;  /* 0x00000058483c723c */ /* 0x040fee000004183c */
[--C-:B------:R-:W-:Y:S01]  /*dbd0*/  FFMA.FTZ R88, R161, c[0x0][0x2d0], -R148.reuse ;  /* 0x0000b400a1587a23 */ /* 0x100fe20000010894 */
[----:B------:R-:W-:Y:S03]  /*dbe0*/  HMMA.16816.F32.BF16 R64, R72, R90, R64 ;  /* 0x0000005a4840723c */ /* 0x000fe60000041840 */
[----:B------:R2:W3:Y:S04]  /*dbf0*/  MUFU.EX2 R115, R88 ;  /* 0x0000005800737308 */ /* 0x0004e80000000800 */
[----:B------:R-:W-:Y:S02]  /*dc00*/  F2FP.BF16.PACK_AB R72, R106, R107 ;  /* 0x0000006b6a48723e */ /* 0x000fe400000010ff */
[----:B------:R-:W-:Y:S03]  /*dc10*/  F2FP.BF16.PACK_AB R73, R104, R105 ;  /* 0x000000696849723e */ /* 0x000fe600000010ff */
[----:B------:R-:W-:Y:S02]  /*dc20*/  F2FP.BF16.PACK_AB R74, R246, R247 ;  /* 0x000000f7f64a723e */ /* 0x000fe400000010ff */
[----:B------:R-:W-:Y:S07]  /*dc30*/  F2FP.BF16.PACK_AB R75, R244, R245 ;  /* 0x000000f5f44b723e */ /* 0x000fee00000010ff */
[C---:B------:R-:W-:Y:S03]  /*dc40*/  HMMA.16816.F32.BF16 R4, R72.reuse, R80, R4 ;  /* 0x000000504804723c */ /* 0x040fe60000041804 */
[----:B--2---:R-:W-:Y:S05]  /*dc50*/  FFMA.FTZ R88, R162, c[0x0][0x2d0], -R148 ;  /* 0x0000b400a2587a23 */ /* 0x004fea0000010894 */
[C---:B------:R-:W-:Y:S01]  /*dc60*/  HMMA.16816.F32.BF16 R8, R72.reuse, R82, R8 ;  /* 0x000000524808723c */ /* 0x040fe20000041808 */
[----:B------:R-:W2:Y:S01]  /*dc70*/  LDSM.16.MT88.4 R80, [R191+0x4800] ;  /* 0x00480000bf50783b */ /* 0x000ea20000004200 */
[----:B------:R4:W5:Y:S02]  /*dc80*/  MUFU.EX2 R114, R88 ;  /* 0x0000005800727308 */ /* 0x0009640000000800 */
[----:B---3--:R-:W-:Y:S04]  /*dc90*/  FADD.FTZ R2, R115, R2 ;  /* 0x0000000273027221 */ /* 0x008fe80000010000 */
[C---:B------:R-:W-:Y:S07]  /*dca0*/  HMMA.16816.F32.BF16 R12, R72.reuse, R92, R12 ;  /* 0x0000005c480c723c */ /* 0x040fee000004180c */
[----:B------:R-:W-:Y:S01]  /*dcb0*/  FFMA.FTZ R92, R218, c[0x0][0x2d0], -R148 ;  /* 0x0000b400da5c7a23 */ /* 0x000fe20000010894 */
[C---:B------:R-:W-:Y:S03]  /*dcc0*/  HMMA.16816.F32.BF16 R16, R72.reuse, R94, R16 ;  /* 0x0000005e4810723c */ /* 0x040fe60000041810 */
[----:B------:R3:W-:Y:S05]  /*dcd0*/  MUFU.EX2 R161, R92 ;  /* 0x0000005c00a17308 */ /* 0x0007ea0000000800 */
[C---:B------:R-:W-:Y:S01]  /*dce0*/  HMMA.16816.F32.BF16 R20, R72.reuse, R84, R20 ;  /* 0x000000544814723c */ /* 0x040fe20000041814 */
[----:B----4-:R-:W4:Y:S03]  /*dcf0*/  LDSM.16.MT88.4 R88, [R193+0x4800] ;  /* 0x00480000c158783b */ /* 0x010f260000004200 */
[----:B-----5:R-:W-:Y:S03]  /*dd00*/  FADD.FTZ R2, R114, R2 ;  /* 0x0000000272027221 */ /* 0x020fe60000010000 */
[----:B------:R-:W-:Y:S01]  /*dd10*/  FFMA.FTZ R84, R163, c[0x0][0x2d0], -R68 ;  /* 0x0000b400a3547a23 */ /* 0x000fe20000010844 */
[C---:B------:R-:W-:Y:S03]  /*dd20*/  HMMA.16816.F32.BF16 R24, R72.reuse, R86, R24 ;  /* 0x000000564818723c */ /* 0x040fe60000041818 */
[----:B------:R5:W5:Y:S05]  /*dd30*/  MUFU.EX2 R113, R84 ;  /* 0x0000005400717308 */ /* 0x000b6a0000000800 */
[C---:B-1----:R-:W-:Y:S01]  /*dd40*/  HMMA.16816.F32.BF16 R28, R72.reuse, R76, R28 ;  /* 0x0000004c481c723c */ /* 0x042fe2000004181c */
[----:B---3--:R-:W-:Y:S06]  /*dd50*/  LDSM.16.MT88.4 R92, [R193+0x1800] ;  /* 0x00180000c15c783b */ /* 0x008fec0000004200 */
[----:B------:R-:W-:Y:S01]  /*dd60*/  FFMA.FTZ R76, R217, c[0x0][0x2d0], -R148 ;  /* 0x0000b400d94c7a23 */ /* 0x000fe20000010894 */
[C---:B------:R-:W-:Y:S03]  /*dd70*/  HMMA.16816.F32.BF16 R32, R72.reuse, R78, R32 ;  /* 0x0000004e4820723c */ /* 0x040fe60000041820 */
[----:B------:R1:W3:Y:S05]  /*dd80*/  MUFU.EX2 R162, R76 ;  /* 0x0000004c00a27308 */ /* 0x0002ea0000000800 */
[C---:B--2---:R-:W-:Y:S04]  /*dd90*/  HMMA.16816.F32.BF16 R36, R72.reuse, R80, R36 ;  /* 0x000000504824723c */ /* 0x044fe80000041824 */
[----:B-----5:R-:W-:Y:S02]  /*dda0*/  FFMA.FTZ R84, R215, c[0x0][0x2d0], -R68 ;  /* 0x0000b400d7547a23 */ /* 0x020fe40000010844 */
[----:B------:R-:W-:Y:S02]  /*ddb0*/  FADD.FTZ R0, R113, R0 ;  /* 0x0000000071007221 */ /* 0x000fe40000010000 */
[C---:B------:R-:W-:Y:S01]  /*ddc0*/  HMMA.16816.F32.BF16 R40, R72.reuse, R82, R40 ;  /* 0x000000524828723c */ /* 0x040fe20000041828 */
[----:B------:R-:W2:Y:S03]  /*ddd0*/  MUFU.EX2 R112, R84 ;  /* 0x0000005400707308 */ /* 0x000ea60000000800 */
[----:B------:R-:W-:Y:S04]  /*dde0*/  FFMA.FTZ R80, R219, c[0x0][0x2d0], -R68 ;  /* 0x0000b400db507a23 */ /* 0x000fe80000010844 */
[C---:B----4-:R-:W-:Y:S03]  /*ddf0*/  HMMA.16816.F32.BF16 R44, R72.reuse, R88, R44 ;  /* 0x00000058482c723c */ /* 0x050fe6000004182c */
[----:B------:R-:W4:Y:S01]  /*de00*/  MUFU.EX2 R160, R80 ;  /* 0x0000005000a07308 */ /* 0x000f220000000800 */
[----:B-1----:R-:W-:Y:S01]  /*de10*/  LDSM.16.MT88.4 R76, [R194+0x4800] ;  /* 0x00480000c24c783b */ /* 0x002fe20000004200 */
[----:B---3--:R-:W-:Y:S03]  /*de20*/  FADD.FTZ R2, R162, R2 ;  /* 0x00000002a2027221 */ /* 0x008fe60000010000 */
[C---:B------:R-:W-:Y:S04]  /*de30*/  HMMA.16816.F32.BF16 R48, R72.reuse, R90, R48 ;  /* 0x0000005a4830723c */ /* 0x040fe80000041830 */
[----:B------:R-:W-:Y:S01]  /*de40*/  LDSM.16.MT88.4 R88, [R192+0x1800] ;  /* 0x00180000c058783b */ /* 0x000fe20000004200 */
[----:B------:R-:W-:Y:S02]  /*de50*/  FADD.FTZ R2, R161, R2 ;  /* 0x00000002a1027221 */ /* 0x000fe40000010000 */
[----:B--2---:R-:W-:Y:S05]  /*de60*/  FADD.FTZ R0, R112, R0 ;  /* 0x0000000070007221 */ /* 0x004fea0000010000 */
[----:B------:R-:W1:Y:S01]  /*de70*/  LDSM.16.MT88.4 R84, [R192+0x4800] ;  /* 0x00480000c054783b */ /* 0x000e620000004200 */
[----:B----4-:R-:W-:Y:S07]  /*de80*/  FADD.FTZ R0, R160, R0 ;  /* 0x00000000a0007221 */ /* 0x010fee0000010000 */
[----:B------:R-:W2:Y:S01]  /*de90*/  LDSM.16.MT88.4 R80, [R191+0x1800] ;  /* 0x00180000bf50783b */ /* 0x000ea20000004200 */
[----:B------:R-:W-:Y:S01]  /*dea0*/  FADD.FTZ R0, R159, R0 ;  /* 0x000000009f007221 */ /* 0x000fe20000010000 */
[C---:B-1----:R-:W-:Y:S08]  /*deb0*/  HMMA.16816.F32.BF16 R52, R72.reuse, R84, R52 ;  /* 0x000000544834723c */ /* 0x042ff00000041834 */
[C---:B------:R-:W-:Y:S01]  /*dec0*/  HMMA.16816.F32.BF16 R56, R72.reuse, R86, R56 ;  /* 0x000000564838723c */ /* 0x040fe20000041838 */
[----:B------:R-:W1:Y:S07]  /*ded0*/  LDSM.16.MT88.4 R84, [R194+0x1800] ;  /* 0x00180000c254783b */ /* 0x000e6e0000004200 */
[C---:B------:R-:W-:Y:S08]  /*dee0*/  HMMA.16816.F32.BF16 R60, R72.reuse, R76, R60 ;  /* 0x0000004c483c723c */ /* 0x040ff0000004183c */
[----:B------:R-:W-:Y:S01]  /*def0*/  HMMA.16816.F32.BF16 R64, R72, R78, R64 ;  /* 0x0000004e4840723c */ /* 0x000fe20000041840 */
[----:B------:R-:W3:Y:S06]  /*df00*/  LDSM.16.MT88.4 R76, [R191+0x5000] ;  /* 0x00500000bf4c783b */ /* 0x000eec0000004200 */
[----:B------:R-:W-:Y:S02]  /*df10*/  F2FP.BF16.PACK_AB R72, R114, R115 ;  /* 0x000000737248723e */ /* 0x000fe400000010ff */
[----:B------:R-:W-:Y:S03]  /*df20*/  F2FP.BF16.PACK_AB R73, R112, R113 ;  /* 0x000000717049723e */ /* 0x000fe600000010ff */
[----:B------:R-:W-:Y:S02]  /*df30*/  F2FP.BF16.PACK_AB R74, R161, R162 ;  /* 0x000000a2a14a723e */ /* 0x000fe400000010ff */
[----:B------:R-:W-:Y:S07]  /*df40*/  F2FP.BF16.PACK_AB R75, R159, R160 ;  /* 0x000000a09f4b723e */ /* 0x000fee00000010ff */
[C---:B--2---:R-:W-:Y:S07]  /*df50*/  HMMA.16816.F32.BF16 R4, R72.reuse, R80, R4 ;  /* 0x000000504804723c */ /* 0x044fee0000041804 */
[----:B------:R-:W-:Y:S01]  /*df60*/  FFMA.FTZ R80, R221, c[0x0][0x2d0], -R148 ;  /* 0x0000b400dd507a23 */ /* 0x000fe20000010894 */
[C---:B------:R-:W-:Y:S03]  /*df70*/  HMMA.16816.F32.BF16 R8, R72.reuse, R82, R8 ;  /* 0x000000524808723c */ /* 0x040fe60000041808 */
[----:B------:R2:W4:Y:S05]  /*df80*/  MUFU.EX2 R123, R80 ;  /* 0x00000050007b7308 */ /* 0x00052a0000000800 */
[C---:B------:R-:W-:Y:S08]  /*df90*/  HMMA.16816.F32.BF16 R12, R72.reuse, R92, R12 ;  /* 0x0000005c480c723c */ /* 0x040ff0000004180c */
[C---:B------:R-:W-:Y:S01]  /*dfa0*/  HMMA.16816.F32.BF16 R16, R72.reuse, R94, R16 ;  /* 0x0000005e4810723c */ /* 0x040fe20000041810 */
[----:B------:R-:W-:Y:S07]  /*dfb0*/  LDSM.16.MT88.4 R92, [R194+0x5000] ;  /* 0x00500000c25c783b */ /* 0x000fee0000004200 */
[C---:B------:R-:W-:Y:S01]  /*dfc0*/  HMMA.16816.F32.BF16 R20, R72.reuse, R88, R20 ;  /* 0x000000584814723c */ /* 0x040fe20000041814 */
[----:B--2---:R-:W2:Y:S03]  /*dfd0*/  LDSM.16.MT88.4 R80, [R193+0x5000] ;  /* 0x00500000c150783b */ /* 0x004ea60000004200 */
[----:B----4-:R-:W-:Y:S03]  /*dfe0*/  FADD.FTZ R2, R123, R2 ;  /* 0x000000027b027221 */ /* 0x010fe60000010000 */
[----:B------:R-:W-:Y:S01]  /*dff0*/  FFMA.FTZ R88, R222, c[0x0][0x2d0], -R148 ;  /* 0x0000b400de587a23 */ /* 0x000fe20000010894 */
[C---:B------:R-:W-:Y:S03]  /*e000*/  HMMA.16816.F32.BF16 R24, R72.reuse, R90, R24 ;  /* 0x0000005a4818723c */ /* 0x040fe60000041818 */
[----:B------:R4:W5:Y:S05]  /*e010*/  MUFU.EX2 R122, R88 ;  /* 0x00000058007a7308 */ /* 0x00096a0000000800 */
[C---:B-1----:R-:W-:Y:S07]  /*e020*/  HMMA.16816.F32.BF16 R28, R72.reuse, R84, R28 ;  /* 0x00000054481c723c */ /* 0x042fee000004181c */
[--C-:B------:R-:W-:Y:S01]  /*e030*/  FFMA.FTZ R84, R224, c[0x0][0x2d0], -R68.reuse ;  /* 0x0000b400e0547a23 */ /* 0x100fe20000010844 */
[C---:B------:R-:W-:Y:S03]  /*e040*/  HMMA.16816.F32.BF16 R32, R72.reuse, R86, R32 ;  /* 0x000000564820723c */ /* 0x040fe60000041820 */
[----:B------:R1:W-:Y:S05]  /*e050*/  MUFU.EX2 R120, R84 ;  /* 0x0000005400787308 */ /* 0x0003ea0000000800 */
[C---:B---3--:R-:W-:Y:S04]  /*e060*/  HMMA.16816.F32.BF16 R36, R72.reuse, R76, R36 ;  /* 0x0000004c4824723c */ /* 0x048fe80000041824 */
[----:B----4-:R-:W-:Y:S02]  /*e070*/  FFMA.FTZ R88, R223, c[0x0][0x2d0], -R68 ;  /* 0x0000b400df587a23 */ /* 0x010fe40000010844 */
[----:B-----5:R-:W-:Y:S02]  /*e080*/  FADD.FTZ R2, R122, R2 ;  /* 0x000000027a027221 */ /* 0x020fe40000010000 */
[C---:B------:R-:W-:Y:S01]  /*e090*/  HMMA.16816.F32.BF16 R40, R72.reuse, R78, R40 ;  /* 0x0000004e4828723c */ /* 0x040fe20000041828 */
[----:B------:R3:W4:Y:S03]  /*e0a0*/  MUFU.EX2 R121, R88 ;  /* 0x0000005800797308 */ /* 0x0007260000000800 */
[--C-:B------:R-:W-:Y:S04]  /*e0b0*/  FFMA.FTZ R76, R225, c[0x0][0x2d0], -R148.reuse ;  /* 0x0000b400e14c7a23 */ /* 0x100fe80000010894 */
[C---:B--2---:R-:W-:Y:S03]  /*e0c0*/  HMMA.16816.F32.BF16 R44, R72.reuse, R80, R44 ;  /* 0x00000050482c723c */ /* 0x044fe6000004182c */
[----:B------:R2:W-:Y:S01]  /*e0d0*/  MUFU.EX2 R157, R76 ;  /* 0x0000004c009d7308 */ /* 0x0005e20000000800 */
[----:B-1----:R-:W-:Y:S03]  /*e0e0*/  FFMA.FTZ R84, R227, c[0x0][0x2d0], -R148 ;  /* 0x0000b400e3547a23 */ /* 0x002fe60000010894 */
[----:B------:R-:W-:Y:S01]  /*e0f0*/  FFMA.FTZ R80, R229, c[0x0][0x2d0], -R68 ;  /* 0x0000b400e5507a23 */ /* 0x000fe20000010844 */
[C---:B------:R-:W-:Y:S05]  /*e100*/  HMMA.16816.F32.BF16 R48, R72.reuse, R82, R48 ;  /* 0x000000524830723c */ /* 0x040fea0000041830 */
[----:B------:R1:W5:Y:S01]  /*e110*/  MUFU.EX2 R158, R84 ;  /* 0x00000054009e7308 */ /* 0x0003620000000800 */
[----:B---3--:R-:W3:Y:S01]  /*e120*/  LDSM.16.MT88.4 R88, [R192+0x5000] ;  /* 0x00500000c058783b */ /* 0x008ee20000004200 */
[----:B----4-:R-:W-:Y:S08]  /*e130*/  FADD.FTZ R0, R121, R0 ;  /* 0x0000000079007221 */ /* 0x010ff00000010000 */
[----:B------:R4:W-:Y:S01]  /*e140*/  MUFU.EX2 R155, R80 ;  /* 0x00000050009b7308 */ /* 0x0009e20000000800 */
[----:B------:R-:W-:Y:S02]  /*e150*/  FADD.FTZ R0, R120, R0 ;  /* 0x0000000078007221 */ /* 0x000fe40000010000 */
[----:B--2---:R-:W-:Y:S07]  /*e160*/  FFMA.FTZ R76, R226, c[0x0][0x2d0], -R68 ;  /* 0x0000b400e24c7a23 */ /* 0x004fee0000010844 */
[----:B------:R2:W2:Y:S01]  /*e170*/  MUFU.EX2 R156, R76 ;  /* 0x0000004c009c7308 */ /* 0x0004a20000000800 */
[----:B-1----:R-:W-:Y:S01]  /*e180*/  LDSM.16.MT88.4 R84, [R193+0x2000] ;  /* 0x00200000c154783b */ /* 0x002fe20000004200 */
[----:B-----5:R-:W-:Y:S04]  /*e190*/  FADD.FTZ R2, R158, R2 ;  /* 0x000000029e027221 */ /* 0x020fe80000010000 */
[----:B------:R-:W-:Y:S03]  /*e1a0*/  FADD.FTZ R2, R157, R2 ;  /* 0x000000029d027221 */ /* 0x000fe60000010000 */
[----:B----4-:R-:W-:Y:S01]  /*e1b0*/  LDSM.16.MT88.4 R80, [R192+0x2000] ;  /* 0x00200000c050783b */ /* 0x010fe20000004200 */
[C---:B---3--:R-:W-:Y:S07]  /*e1c0*/  HMMA.16816.F32.BF16 R52, R72.reuse, R88, R52 ;  /* 0x000000584834723c */ /* 0x048fee0000041834 */
[----:B--2---:R-:W1:Y:S01]  /*e1d0*/  LDSM.16.MT88.4 R76, [R191+0x2000] ;  /* 0x00200000bf4c783b */ /* 0x004e620000004200 */
[----:B------:R-:W-:Y:S04]  /*e1e0*/  FADD.FTZ R0, R156, R0 ;  /* 0x000000009c007221 */ /* 0x000fe80000010000 */
[----:B------:R-:W-:Y:S01]  /*e1f0*/  FADD.FTZ R0, R155, R0 ;  /* 0x000000009b007221 */ /* 0x000fe20000010000 */
[C---:B------:R-:W-:Y:S02]  /*e200*/  HMMA.16816.F32.BF16 R56, R72.reuse, R90, R56 ;  /* 0x0000005a4838723c */ /* 0x040fe40000041838 */
[----:B------:R-:W2:Y:S06]  /*e210*/  LDSM.16.MT88.4 R88, [R194+0x2000] ;  /* 0x00200000c258783b */ /* 0x000eac0000004200 */
        /* <DEDUP_REMOVED lines=8> */
[C---:B-1----:R-:W-:Y:S01]  /*e2a0*/  HMMA.16816.F32.BF16 R4, R72.reuse, R76, R4 ;  /* 0x0000004c4804723c */ /* 0x042fe20000041804 */
[----:B---3--:R-:W-:Y:S06]  /*e2b0*/  LDSM.16.MT88.4 R92, [R193+0x2800] ;  /* 0x00280000c15c783b */ /* 0x008fec0000004200 */
[--C-:B------:R-:W-:Y:S01]  /*e2c0*/  FFMA.FTZ R76, R230, c[0x0][0x2d0], -R148.reuse ;  /* 0x0000b400e64c7a23 */ /* 0x100fe20000010894 */
[C---:B------:R-:W-:Y:S03]  /*e2d0*/  HMMA.16816.F32.BF16 R8, R72.reuse, R78, R8 ;  /* 0x0000004e4808723c */ /* 0x040fe60000041808 */
[----:B------:R1:W3:Y:S05]  /*e2e0*/  MUFU.EX2 R154, R76 ;  /* 0x0000004c009a7308 */ /* 0x0002ea0000000800 */
[C---:B------:R-:W-:Y:S07]  /*e2f0*/  HMMA.16816.F32.BF16 R12, R72.reuse, R84, R12 ;  /* 0x00000054480c723c */ /* 0x040fee000004180c */
[----:B------:R-:W-:Y:S01]  /*e300*/  FFMA.FTZ R84, R231, c[0x0][0x2d0], -R148 ;  /* 0x0000b400e7547a23 */ /* 0x000fe20000010894 */
[C---:B------:R-:W-:Y:S03]  /*e310*/  HMMA.16816.F32.BF16 R16, R72.reuse, R86, R16 ;  /* 0x000000564810723c */ /* 0x040fe60000041810 */
[----:B------:R4:W5:Y:S05]  /*e320*/  MUFU.EX2 R153, R84 ;  /* 0x0000005400997308 */ /* 0x00096a0000000800 */
[C---:B------:R-:W-:Y:S01]  /*e330*/  HMMA.16816.F32.BF16 R20, R72.reuse, R80, R20 ;  /* 0x000000504814723c */ /* 0x040fe20000041814 */
[----:B-1----:R-:W1:Y:S03]  /*e340*/  LDSM.16.MT88.4 R76, [R191+0x5800] ;  /* 0x00580000bf4c783b */ /* 0x002e660000004200 */
[----:B---3--:R-:W-:Y:S03]  /*e350*/  FADD.FTZ R2, R154, R2 ;  /* 0x000000029a027221 */ /* 0x008fe60000010000 */
[----:B------:R-:W-:Y:S01]  /*e360*/  FFMA.FTZ R80, R233, c[0x0][0x2d0], -R68 ;  /* 0x0000b400e9507a23 */ /* 0x000fe20000010844 */
[C---:B------:R-:W-:Y:S03]  /*e370*/  HMMA.16816.F32.BF16 R24, R72.reuse, R82, R24 ;  /* 0x000000524818723c */ /* 0x040fe60000041818 */
[----:B------:R3:W3:Y:S05]  /*e380*/  MUFU.EX2 R152, R80 ;  /* 0x0000005000987308 */ /* 0x0006ea0000000800 */
[C---:B--2---:R-:W-:Y:S01]  /*e390*/  HMMA.16816.F32.BF16 R28, R72.reuse, R88, R28 ;  /* 0x00000058481c723c */ /* 0x044fe2000004181c */
[----:B----4-:R-:W2:Y:S03]  /*e3a0*/  LDSM.16.MT88.4 R84, [R193+0x5800] ;  /* 0x00580000c154783b */ /* 0x010ea60000004200 */
[----:B-----5:R-:W-:Y:S04]  /*e3b0*/  FADD.FTZ R2, R153, R2 ;  /* 0x0000000299027221 */ /* 0x020fe80000010000 */
[C---:B------:R-:W-:Y:S01]  /*e3c0*/  HMMA.16816.F32.BF16 R32, R72.reuse, R90, R32 ;  /* 0x0000005a4820723c */ /* 0x040fe20000041820 */
[----:B------:R-:W-:Y:S03]  /*e3d0*/  LDSM.16.MT88.4 R88, [R194+0x5800] ;  /* 0x00580000c258783b */ /* 0x000fe60000004200 */
[----:B---3--:R-:W-:Y:S02]  /*e3e0*/  FFMA.FTZ R80, R234, c[0x0][0x2d0], -R68 ;  /* 0x0000b400ea507a23 */ /* 0x008fe40000010844 */
[----:B------:R-:W-:Y:S02]  /*e3f0*/  FADD.FTZ R0, R152, R0 ;  /* 0x0000000098007221 */ /* 0x000fe40000010000 */
[----:B------:R3:W4:Y:S01]  /*e400*/  MUFU.EX2 R151, R80 ;  /* 0x0000005000977308 */ /* 0x0007220000000800 */
[C---:B-1----:R-:W-:Y:S07]  /*e410*/  HMMA.16816.F32.BF16 R36, R72.reuse, R76, R36 ;  /* 0x0000004c4824723c */ /* 0x042fee0000041824 */
[----:B------:R-:W-:Y:S01]  /*e420*/  FFMA.FTZ R76, R236, c[0x0][0x2d0], -R68 ;  /* 0x0000b400ec4c7a23 */ /* 0x000fe20000010844 */
[C---:B------:R-:W-:Y:S03]  /*e430*/  HMMA.16816.F32.BF16 R40, R72.reuse, R78, R40 ;  /* 0x0000004e4828723c */ /* 0x040fe60000041828 */
[----:B------:R1:W5:Y:S05]  /*e440*/  MUFU.EX2 R147, R76 ;  /* 0x0000004c00937308 */ /* 0x00036a0000000800 */
[C---:B--2---:R-:W-:Y:S04]  /*e450*/  HMMA.16816.F32.BF16 R44, R72.reuse, R84, R44 ;  /* 0x00000054482c723c */ /* 0x044fe8000004182c */
[----:B---3--:R-:W-:Y:S03]  /*e460*/  FFMA.FTZ R80, R232, c[0x0][0x2d0], -R148 ;  /* 0x0000b400e8507a23 */ /* 0x008fe60000010894 */
[----:B------:R-:W-:Y:S01]  /*e470*/  FFMA.FTZ R84, R237, c[0x0][0x2d0], -R68 ;  /* 0x0000b400ed547a23 */ /* 0x000fe20000010844 */
[C---:B------:R-:W-:Y:S01]  /*e480*/  HMMA.16816.F32.BF16 R48, R72.reuse, R86, R48 ;  /* 0x000000564830723c */ /* 0x040fe20000041830 */
[----:B------:R2:W3:Y:S03]  /*e490*/  MUFU.EX2 R150, R80 ;  /* 0x0000005000967308 */ /* 0x0004e60000000800 */
[----:B----4-:R-:W-:Y:S01]  /*e4a0*/  FADD.FTZ R0, R151, R0 ;  /* 0x0000000097007221 */ /* 0x010fe20000010000 */
[----:B-1----:R-:W-:Y:S06]  /*e4b0*/  LDSM.16.MT88.4 R76, [R191+0x2800] ;  /* 0x00280000bf4c783b */ /* 0x002fec0000004200 */
[----:B------:R1:W4:Y:S01]  /*e4c0*/  MUFU.EX2 R146, R84 ;  /* 0x0000005400927308 */ /* 0x0003220000000800 */
[----:B-----5:R-:W-:Y:S01]  /*e4d0*/  FADD.FTZ R0, R147, R0 ;  /* 0x0000000093007221 */ /* 0x020fe20000010000 */
[----:B--2---:R-:W2:Y:S01]  /*e4e0*/  LDSM.16.MT88.4 R80, [R192+0x5800] ;  /* 0x00580000c050783b */ /* 0x004ea20000004200 */
[----:B---3--:R-:W-:Y:S07]  /*e4f0*/  FADD.FTZ R2, R150, R2 ;  /* 0x0000000296027221 */ /* 0x008fee0000010000 */
[----:B-1----:R-:W1:Y:S01]  /*e500*/  LDSM.16.MT88.4 R84, [R192+0x2800] ;  /* 0x00280000c054783b */ /* 0x002e620000004200 */
[C---:B--2---:R-:W-:Y:S08]  /*e510*/  HMMA.16816.F32.BF16 R52, R72.reuse, R80, R52 ;  /* 0x000000504834723c */ /* 0x044ff00000041834 */
        /* <DEDUP_REMOVED lines=9> */
[----:B----4-:R-:W-:Y:S07]  /*e5b0*/  F2FP.BF16.PACK_AB R75, R146, R147 ;  /* 0x00000093924b723e */ /* 0x010fee00000010ff */
[C---:B------:R-:W-:Y:S01]  /*e5c0*/  HMMA.16816.F32.BF16 R4, R72.reuse, R76, R4 ;  /* 0x0000004c4804723c */ /* 0x040fe20000041804 */
[----:B---3--:R-:W-:Y:S07]  /*e5d0*/  LDSM.16.MT88.4 R88, [R193+0x6000] ;  /* 0x00600000c158783b */ /* 0x008fee0000004200 */
[C---:B------:R-:W-:Y:S01]  /*e5e0*/  HMMA.16816.F32.BF16 R8, R72.reuse, R78, R8 ;  /* 0x0000004e4808723c */ /* 0x040fe20000041808 */
[----:B------:R-:W3:Y:S07]  /*e5f0*/  LDSM.16.MT88.4 R76, [R191+0x6000] ;  /* 0x00600000bf4c783b */ /* 0x000eee0000004200 */
[C---:B------:R-:W-:Y:S07]  /*e600*/  HMMA.16816.F32.BF16 R12, R72.reuse, R92, R12 ;  /* 0x0000005c480c723c */ /* 0x040fee000004180c */
[--C-:B------:R-:W-:Y:S01]  /*e610*/  FFMA.FTZ R92, R242, c[0x0][0x2d0], -R148.reuse ;  /* 0x0000b400f25c7a23 */ /* 0x100fe20000010894 */
[C---:B------:R-:W-:Y:S03]  /*e620*/  HMMA.16816.F32.BF16 R16, R72.reuse, R94, R16 ;  /* 0x0000005e4810723c */ /* 0x040fe60000041810 */
[----:B------:R4:W-:Y:S05]  /*e630*/  MUFU.EX2 R141, R92 ;  /* 0x0000005c008d7308 */ /* 0x0009ea0000000800 */
[C---:B-1----:R-:W-:Y:S07]  /*e640*/  HMMA.16816.F32.BF16 R20, R72.reuse, R84, R20 ;  /* 0x000000544814723c */ /* 0x042fee0000041814 */
[----:B------:R-:W-:Y:S01]  /*e650*/  FFMA.FTZ R84, R239, c[0x0][0x2d0], -R148 ;  /* 0x0000b400ef547a23 */ /* 0x000fe20000010894 */
[C---:B------:R-:W-:Y:S03]  /*e660*/  HMMA.16816.F32.BF16 R24, R72.reuse, R86, R24 ;  /* 0x000000564818723c */ /* 0x040fe60000041818 */
[----:B------:R1:W5:Y:S05]  /*e670*/  MUFU.EX2 R144, R84 ;  /* 0x0000005400907308 */ /* 0x00036a0000000800 */
[C---:B--2---:R-:W-:Y:S01]  /*e680*/  HMMA.16816.F32.BF16 R28, R72.reuse, R80, R28 ;  /* 0x00000050481c723c */ /* 0x044fe2000004181c */
[----:B----4-:R-:W-:Y:S06]  /*e690*/  LDSM.16.MT88.4 R92, [R193+0x3000] ;  /* 0x00300000c15c783b */ /* 0x010fec0000004200 */
[--C-:B------:R-:W-:Y:S01]  /*e6a0*/  FFMA.FTZ R80, R241, c[0x0][0x2d0], -R68.reuse ;  /* 0x0000b400f1507a23 */ /* 0x100fe20000010844 */
[C---:B------:R-:W-:Y:S03]  /*e6b0*/  HMMA.16816.F32.BF16 R32, R72.reuse, R82, R32 ;  /* 0x000000524820723c */ /* 0x040fe60000041820 */
[----:B------:R2:W-:Y:S05]  /*e6c0*/  MUFU.EX2 R142, R80 ;  /* 0x00000050008e7308 */ /* 0x0005ea0000000800 */
[C---:B---3--:R-:W-:Y:S04]  /*e6d0*/  HMMA.16816.F32.BF16 R36, R72.reuse, R76, R36 ;  /* 0x0000004c4824723c */ /* 0x048fe80000041824 */
[--C-:B-1----:R-:W-:Y:S01]  /*e6e0*/  FFMA.FTZ R84, R240, c[0x0][0x2d0], -R68.reuse ;  /* 0x0000b400f0547a23 */ /* 0x102fe20000010844 */
[----:B-----5:R-:W-:Y:S01]  /*e6f0*/  F2FP.BF16.PACK_AB R136, R144, R145 ;  /* 0x000000919088723e */ /* 0x020fe200000010ff */
[----:B------:R-:W-:Y:S02]  /*e700*/  FFMA.FTZ R68, R71, c[0x0][0x2d0], -R68 ;  /* 0x0000b40047447a23 */ /* 0x000fe40000010844 */
[C---:B------:R-:W-:Y:S01]  /*e710*/  HMMA.16816.F32.BF16 R40, R72.reuse, R78, R40 ;  /* 0x0000004e4828723c */ /* 0x040fe20000041828 */
[----:B------:R1:W3:Y:S03]  /*e720*/  MUFU.EX2 R143, R84 ;  /* 0x00000054008f7308 */ /* 0x0002e60000000800 */
[----:B------:R-:W-:Y:S04]  /*e730*/  FFMA.FTZ R76, R243, c[0x0][0x2d0], -R148 ;  /* 0x0000b400f34c7a23 */ /* 0x000fe80000010894 */
[C---:B------:R-:W-:Y:S03]  /*e740*/  HMMA.16816.F32.BF16 R44, R72.reuse, R88, R44 ;  /* 0x00000058482c723c */ /* 0x040fe6000004182c */
[----:B------:R4:W5:Y:S01]  /*e750*/  MUFU.EX2 R140, R76 ;  /* 0x0000004c008c7308 */ /* 0x0009620000000800 */
[----:B--2---:R-:W-:Y:S04]  /*e760*/  LDSM.16.MT88.4 R80, [R194+0x6000] ;  /* 0x00600000c250783b */ /* 0x004fe80000004200 */
[C---:B------:R-:W-:Y:S05]  /*e770*/  HMMA.16816.F32.BF16 R48, R72.reuse, R90, R48 ;  /* 0x0000005a4830723c */ /* 0x040fea0000041830 */
[----:B------:R-:W2:Y:S01]  /*e780*/  MUFU.EX2 R68, R68 ;  /* 0x0000004400447308 */ /* 0x000ea20000000800 */
[----:B-1----:R-:W1:Y:S01]  /*e790*/  LDSM.16.MT88.4 R84, [R192+0x6000] ;  /* 0x00600000c054783b */ /* 0x002e620000004200 */
[----:B---3--:R-:W-:Y:S07]  /*e7a0*/  F2FP.BF16.PACK_AB R137, R142, R143 ;  /* 0x0000008f8e89723e */ /* 0x008fee00000010ff */
[----:B----4-:R-:W3:Y:S01]  /*e7b0*/  LDSM.16.MT88.4 R76, [R191+0x3000] ;  /* 0x00300000bf4c783b */ /* 0x010ee20000004200 */
[----:B-----5:R-:W-:Y:S02]  /*e7c0*/  F2FP.BF16.PACK_AB R138, R140, R141 ;  /* 0x0000008d8c8a723e */ /* 0x020fe400000010ff */
[----:B--2---:R-:W-:Y:S01]  /*e7d0*/  F2FP.BF16.PACK_AB R139, R68, R70 ;  /* 0x00000046448b723e */ /* 0x004fe200000010ff */
[C---:B-1----:R-:W-:Y:S08]  /*e7e0*/  HMMA.16816.F32.BF16 R52, R72.reuse, R84, R52 ;  /* 0x000000544834723c */ /* 0x042ff00000041834 */
[C---:B------:R-:W-:Y:S08]  /*e7f0*/  HMMA.16816.F32.BF16 R56, R72.reuse, R86, R56 ;  /* 0x000000564838723c */ /* 0x040ff00000041838 */
[C---:B------:R-:W-:Y:S08]  /*e800*/  HMMA.16816.F32.BF16 R60, R72.reuse, R80, R60 ;  /* 0x00000050483c723c */ /* 0x040ff0000004183c */
[----:B------:R-:W-:Y:S08]  /*e810*/  HMMA.16816.F32.BF16 R64, R72, R82, R64 ;  /* 0x000000524840723c */ /* 0x000ff00000041840 */
[C---:B---3--:R-:W-:Y:S01]  /*e820*/  HMMA.16816.F32.BF16 R72, R136.reuse, R76, R4 ;  /* 0x0000004c8848723c */ /* 0x048fe20000041804 */
        /* <DEDUP_REMOVED lines=30> */
.L_x_1025:
[----:B------:R-:W-:Y:S02]  /*ea10*/  MOV R7, 0x1f ;  /* 0x0000001f00077802 */ /* 0x000fe40000000f00 */
[----:B------:R-:W-:Y:S01]  /*ea20*/  MOV R6, 0xffffffff ;  /* 0xffffffff00067802 */ /* 0x000fe20000000f00 */
[----:B------:R-:W-:Y:S05]  /*ea30*/  BRA.DIV ~URZ, `(.L_x_1029) ;  /* 0x000048227f007947 */ /* 0x000fea000b800000 */
[----:B-1----:R-:W2:Y:S04]  /*ea40*/  LDL R2, [R1+0x34] ;  /* 0x0000340001027983 */ /* 0x002ea80000100800 */
[----:B--2---:R1:W2:Y:S02]  /*ea50*/  SHFL.BFLY PT, R0, R2, 0x2, 0x1f ;  /* 0x0c401f0002007f89 */ /* 0x0042a400000e0000 */
.L_x_1096:
        /* <DEDUP_REMOVED lines=9> */
.L_x_1097:
        /* <DEDUP_REMOVED lines=85> */
.L_x_1016:
        /* <DEDUP_REMOVED lines=19> */
.L_x_1032:
[----:B--2---:R-:W-:Y:S05]  /*f170*/  BSYNC B0 ;  /* 0x0000000000007941 */ /* 0x004fea0003800000 */
.L_x_1031:
        /* <DEDUP_REMOVED lines=106> */
.L_x_1035:
        /* <DEDUP_REMOVED lines=8> */
[----:B------:R1:W1:Y:S08]  /*f8a0*/  LDC.64 R4, c[0x0][R2+0x170] ;  /* 0x00005c0002047b82 */ /* 0x0002700000000a00 */
[----:B------:R1:W3:Y:S08]  /*f8b0*/  LDC.64 R12, c[0x0][R2+0x168] ;  /* 0x00005a00020c7b82 */ /* 0x0002f00000000a00 */
[----:B------:R1:W2:Y:S08]  /*f8c0*/  LDC.64 R16, c[0x0][R2+0x178] ;  /* 0x00005e0002107b82 */ /* 0x0002b00000000a00 */
[----:B------:R1:W2:Y:S01]  /*f8d0*/  LDC.64 R18, c[0x0][R2+0x160] ;  /* 0x0000580002127b82 */ /* 0x0002a20000000a00 */
[----:B------:R-:W-:-:S04]  /*f8e0*/  ISETP.NE.U32.AND P0, PT, RZ, c[0x0][0x500], PT ;  /* 0x00014000ff007a0c */ /* 0x000fc80003f05070 */
[----:B------:R-:W-:-:S04]  /*f8f0*/  ISETP.NE.AND.EX P0, PT, RZ, c[0x0][0x504], PT, P0 ;  /* 0x00014100ff007a0c */ /* 0x000fc80003f05300 */
[----:B------:R-:W-:Y:S02]  /*f900*/  SEL R8, R8, RZ, !P0 ;  /* 0x000000ff08087207 */ /* 0x000fe40004000000 */
[----:B------:R-:W-:Y:S01]  /*f910*/  SEL R3, R7, RZ, !P0 ;  /* 0x000000ff07037207 */ /* 0x000fe20004000000 */
[----:B-1----:R-:W-:-:S05]  /*f920*/  IMAD.MOV.U32 R2, RZ, RZ, c[0x0][0x4e8] ;  /* 0x00013a00ff027624 */ /* 0x002fca00078e00ff */
[----:B------:R-:W-:Y:S01]  /*f930*/  ISETP.NE.AND P3, PT, R2, 0x1, PT ;  /* 0x000000010200780c */ /* 0x000fe20003f65270 */
[----:B------:R-:W-:-:S04]  /*f940*/  IMAD R2, R5, R8, RZ ;  /* 0x0000000805027224 */ /* 0x000fc800078e02ff */
[C---:B------:R-:W-:Y:S02]  /*f950*/  IMAD R11, R4.reuse, R3, R2 ;  /* 0x00000003040b7224 */ /* 0x040fe400078e0202 */
[----:B------:R-:W-:Y:S01]  /*f960*/  IMAD.WIDE.U32 R4, R4, R8, RZ ;  /* 0x0000000804047225 */ /* 0x000fe200078e00ff */
[----:B------:R-:W1:Y:S03]  /*f970*/  S2R R24, SR_TID.X ;  /* 0x0000000000187919 */ /* 0x000e660000002100 */
[----:B--2---:R-:W-:-:S04]  /*f980*/  IMAD.IADD R9, R6, 0x1, R43 ;  /* 0x0000000106097824 */ /* 0x004fc800078e022b */
        /* <DEDUP_REMOVED lines=26> */
[----:B-1----:R-:W-:Y:S01]  /*fb30*/  SHF.R.S32.HI R22, RZ, 0x1f, R24 ;  /* 0x0000001fff167819 */ /* 0x002fe20000011418 */
        /* <DEDUP_REMOVED lines=9> */
[----:B------:R-:W-:Y:S01]  /*fbd0*/  SHFL.IDX PT, R4, R4, 0x1, 0x1c1f ;  /* 0x003c1f0004047f89 */ /* 0x000fe200000e0000 */
[----:B------:R-:W-:-:S03]  /*fbe0*/  IMAD R11, R14, c[0x0][0x4e8], RZ ;  /* 0x00013a000e0b7a24 */ /* 0x000fc600078e02ff */
[----:B------:R2:W3:Y:S01]  /*fbf0*/  SHFL.IDX PT, R5, R2, 0x1, 0x1c1f ;  /* 0x003c1f0002057f89 */ /* 0x0004e200000e0000 */
[----:B------:R-:W-:Y:S01]  /*fc00*/  LOP3.LUT P0, RZ, R22, 0x3, RZ, 0xc0, !PT ;  /* 0x0000000316ff7812 */ /* 0x000fe2000780c0ff */
[----:B--2---:R-:W-:-:S05]  /*fc10*/  IMAD.IADD R2, R23, 0x1, R43 ;  /* 0x0000000117027824 */ /* 0x004fca00078e022b */
        /* <DEDUP_REMOVED lines=37> */
[----:B------:R-:W-:-:S05]  /*fe70*/  IADD3 R4, R43, R4, RZ ;  /* 0x000000042b047210 */ /* 0x000fca0007ffe0ff */
        /* <DEDUP_REMOVED lines=9> */
[----:B------:R-:W-:Y:S02]  /*ff10*/  IADD3 R6, R42, R43, RZ ;  /* 0x0000002b2a067210 */ /* 0x000fe40007ffe0ff */
        /* <DEDUP_REMOVED lines=10> */
.L_x_1098:
[----:B------:R-:W-:Y:S05]  /*ffc0*/  BRA.DIV ~URZ, `(.L_x_1038) ;  /* 0x000034727f007947 */ /* 0x000fea000b800000 */
[----:B------:R3:W4:Y:S02]  /*ffd0*/  SHFL.IDX PT, R0, R8, RZ, 0x181f ;  /* 0x00181fff08007589 */ /* 0x00072400000e0000 */
.L_x_1099:
        /* <DEDUP_REMOVED lines=13> */
.L_x_1040:
[----:B------:R-:W-:Y:S05]  /*100b0*/  BSYNC B0 ;  /* 0x0000000000007941 */ /* 0x000fea0003800000 */
.L_x_1039:
[----:B------:R-:W-:Y:S05]  /*100c0*/  BRA.DIV ~URZ, `(.L_x_1041) ;  /* 0x000033d27f007947 */ /* 0x000fea000b800000 */
[----:B--2---:R2:W1:Y:S04]  /*100d0*/  SHFL.IDX PT, R9, R7, 0x1, 0x181f ;  /* 0x00381f0007097f89 */ /* 0x00446800000e0000 */
[----:B----4-:R2:W4:Y:S02]  /*100e0*/  SHFL.IDX PT, R0, R8, 0x1, 0x181f ;  /* 0x00381f0008007f89 */ /* 0x01052400000e0000 */
.L_x_1100:
        /* <DEDUP_REMOVED lines=14> */
.L_x_1043:
[----:B------:R-:W-:Y:S05]  /*101d0*/  BSYNC B0 ;  /* 0x0000000000007941 */ /* 0x000fea0003800000 */
.L_x_1042:
[----:B------:R-:W-:Y:S05]  /*101e0*/  BRA.DIV ~URZ, `(.L_x_1044) ;  /* 0x000033727f007947 */ /* 0x000fea000b800000 */
[----:B-1----:R1:W2:Y:S02]  /*101f0*/  SHFL.IDX PT, R9, R7, 0x2, 0x181f ;  /* 0x00581f0007097f89 */ /* 0x0022a400000e0000 */
.L_x_1101:
[----:B------:R-:W-:Y:S05]  /*10200*/  BRA.DIV ~URZ, `(.L_x_1045) ;  /* 0x000033c27f007947 */ /* 0x000fea000b800000 */
[----:B----4-:R4:W1:Y:S02]  /*10210*/  SHFL.IDX PT, R0, R8, 0x2, 0x181f ;  /* 0x00581f0008007f89 */ /* 0x01086400000e0000 */
.L_x_1102:
        /* <DEDUP_REMOVED lines=14> */
.L_x_1047:
[----:B------:R-:W-:Y:S05]  /*10300*/  BSYNC B0 ;  /* 0x0000000000007941 */ /* 0x000fea0003800000 */
.L_x_1046:
[----:B------:R-:W-:Y:S05]  /*10310*/  BRA.DIV ~URZ, `(.L_x_1048) ;  /* 0x000033127f007947 */ /* 0x000fea000b800000 */
[----:B-12---:R-:W1:Y:S04]  /*10320*/  SHFL.IDX PT, R7, R7, 0x3, 0x181f ;  /* 0x00781f0007077f89 */ /* 0x006e6800000e0000 */
[----:B------:R2:W3:Y:S02]  /*10330*/  SHFL.IDX PT, R0, R8, 0x3, 0x181f ;  /* 0x00781f0008007f89 */ /* 0x0004e400000e0000 */
.L_x_1103:
        /* <DEDUP_REMOVED lines=15> */
.L_x_1036:
        /* <DEDUP_REMOVED lines=34> */
.L_x_1104:
[----:B------:R-:W-:Y:S05]  /*10650*/  BRA.DIV ~URZ, `(.L_x_1051) ;  /* 0x000031027f007947 */ /* 0x000fea000b800000 */
[----:B------:R3:W4:Y:S02]  /*10660*/  SHFL.IDX PT, R0, R28, RZ, 0x1c1f ;  /* 0x001c1fff1c007589 */ /* 0x00072400000e0000 */
.L_x_1105:
        /* <DEDUP_REMOVED lines=98> */
.L_x_1053:
[----:B------:R-:W-:Y:S05]  /*10c90*/  BSYNC B0 ;  /* 0x0000000000007941 */ /* 0x000fea0003800000 */
.L_x_1052:
[----:B------:R-:W-:Y:S05]  /*10ca0*/  BRA.DIV ~URZ, `(.L_x_1054) ;  /* 0x00002b127f007947 */ /* 0x000fea000b800000 */
[----:B--2---:R2:W1:Y:S04]  /*10cb0*/  SHFL.IDX PT, R4, R14, 0x1, 0x1c1f ;  /* 0x003c1f000e047f89 */ /* 0x00446800000e0000 */
[----:B----4-:R2:W4:Y:S02]  /*10cc0*/  SHFL.IDX PT, R0, R28, 0x1, 0x1c1f ;  /* 0x003c1f001c007f89 */ /* 0x01052400000e0000 */
.L_x_1106:
        /* <DEDUP_REMOVED lines=8> */
[C---:B------:R-:W-:Y:S02]  /*10d50*/  @!P0 LEA R2, P3, R12.reuse, R0, 0x2 ;  /* 0x000000000c028211 */ /* 0x040fe400078610ff */
        /* <DEDUP_REMOVED lines=62> */
.L_x_1034:
        /* <DEDUP_REMOVED lines=21> */
.L_x_1055:
        /* <DEDUP_REMOVED lines=57> */
.L_x_1057:
[----:B------:R-:W-:Y:S05]  /*11620*/  BSYNC B0 ;  /* 0x0000000000007941 */ /* 0x000fea0003800000 */
.L_x_1056:
        /* <DEDUP_REMOVED lines=20> */
[----:B------:R-:W-:-:S03]  /*11770*/  IMAD.IADD R4, R11, 0x1, R4 ;  /* 0x000000010b047824 */ /* 0x000fc600078e0204 */
[----:B------:R-:W-:Y:S01]  /*11780*/  IADD3 R3, R3, R8, RZ ;  /* 0x0000000803037210 */ /* 0x000fe20007ffe0ff */
[----:B------:R-:W-:Y:S01]  /*11790*/  @P0 IMAD.HI.U32 R6, R4, c[0x0][0x4ec], RZ ;  /* 0x00013b0004060a27 */ /* 0x000fe200078e00ff */
[----:B------:R-:W-:-:S03]  /*117a0*/  IADD3 R8, R10, R11, RZ ;  /* 0x0000000b0a087210 */ /* 0x000fc60007ffe0ff */
        /* <DEDUP_REMOVED lines=23> */
.L_x_1107:
[----:B------:R-:W-:Y:S05]  /*11920*/  BRA.DIV ~URZ, `(.L_x_1059) ;  /* 0x00001fc27f007947 */ /* 0x000fea000b800000 */
[----:B------:R3:W4:Y:S02]  /*11930*/  SHFL.IDX PT, R0, R9, RZ, 0x181f ;  /* 0x00181fff09007589 */ /* 0x00072400000e0000 */
.L_x_1108:
        /* <DEDUP_REMOVED lines=14> */
.L_x_1061:
[----:B------:R-:W-:Y:S05]  /*11a20*/  BSYNC B0 ;  /* 0x0000000000007941 */ /* 0x000fea0003800000 */
.L_x_1060:
[----:B------:R-:W-:Y:S05]  /*11a30*/  BRA.DIV ~URZ, `(.L_x_1062) ;  /* 0x00001f127f007947 */ /* 0x000fea000b800000 */
[----:B--2---:R2:W1:Y:S04]  /*11a40*/  SHFL.IDX PT, R10, R6, 0x1, 0x181f ;  /* 0x00381f00060a7f89 */ /* 0x00446800000e0000 */
[----:B----4-:R2:W4:Y:S02]  /*11a50*/  SHFL.IDX PT, R0, R9, 0x1, 0x181f ;  /* 0x00381f0009007f89 */ /* 0x01052400000e0000 */
.L_x_1109:
        /* <DEDUP_REMOVED lines=14> */
.L_x_1064:
[----:B------:R-:W-:Y:S05]  /*11b40*/  BSYNC B0 ;  /* 0x0000000000007941 */ /* 0x000fea0003800000 */
.L_x_1063:
[----:B------:R-:W-:Y:S05]  /*11b50*/  BRA.DIV ~URZ, `(.L_x_1065) ;  /* 0x00001eb27f007947 */ /* 0x000fea000b800000 */
[----:B-1----:R1:W2:Y:S02]  /*11b60*/  SHFL.IDX PT, R10, R6, 0x2, 0x181f ;  /* 0x00581f00060a7f89 */ /* 0x0022a400000e0000 */
.L_x_1110:
[----:B------:R-:W-:Y:S05]  /*11b70*/  BRA.DIV ~URZ, `(.L_x_1066) ;  /* 0x00001f027f007947 */ /* 0x000fea000b800000 */
[----:B----4-:R4:W1:Y:S02]  /*11b80*/  SHFL.IDX PT, R0, R9, 0x2, 0x181f ;  /* 0x00581f0009007f89 */ /* 0x01086400000e0000 */
.L_x_1111:
        /* <DEDUP_REMOVED lines=14> */
.L_x_1068:
[----:B------:R-:W-:Y:S05]  /*11c70*/  BSYNC B0 ;  /* 0x0000000000007941 */ /* 0x000fea0003800000 */
.L_x_1067:
[----:B------:R-:W-:Y:S05]  /*11c80*/  BRA.DIV ~URZ, `(.L_x_1069) ;  /* 0x00001e527f007947 */ /* 0x000fea000b800000 */
[----:B-12---:R-:W1:Y:S04]  /*11c90*/  SHFL.IDX PT, R6, R6, 0x3, 0x181f ;  /* 0x00781f0006067f89 */ /* 0x006e6800000e0000 */
[----:B------:R2:W3:Y:S02]  /*11ca0*/  SHFL.IDX PT, R0, R9, 0x3, 0x181f ;  /* 0x00781f0009007f89 */ /* 0x0004e400000e0000 */
.L_x_1112:
        /* <DEDUP_REMOVED lines=13> */
.L_x_1049:
[----:B------:R-:W-:Y:S05]  /*11d80*/  BSYNC B1 ;  /* 0x0000000000017941 */ /* 0x000fea0003800000 */
.L_x_1033:
        /* <DEDUP_REMOVED lines=15> */
.L_x_1113:
[----:B------:R-:W-:Y:S05]  /*11e80*/  BRA.DIV ~URZ, `(.L_x_1072) ;  /* 0x00001d827f007947 */ /* 0x000fea000b800000 */
[----:B------:R3:W4:Y:S02]  /*11e90*/  SHFL.IDX PT, R8, R67, 0x1, 0x1f ;  /* 0x00201f0043087f89 */ /* 0x00072400000e0000 */
.L_x_1114:
        /* <DEDUP_REMOVED lines=19> */
.L_x_1115:
        /* <DEDUP_REMOVED lines=16> */
.L_x_1116:
[----:B---3--:R-:W-:Y:S01]  /*120d0*/  IMAD R0, R0, c[0x0][0x538], RZ ;  /* 0x00014e0000007a24 */ /* 0x008fe200078e02ff */
[----:B------:R-:W-:Y:S04]  /*120e0*/  BSSY B1, `(.L_x_1075) ;  /* 0x00000cf000017945 */ /* 0x000fe80003800000 */
[----:B----4-:R-:W-:-:S04]  /*120f0*/  IADD3 R8, R0, R8, RZ ;  /* 0x0000000800087210 */ /* 0x010fc80007ffe0ff */
[----:B--2---:R-:W-:-:S13]  /*12100*/  ISETP.GT.AND P0, PT, R8, R9, PT ;  /* 0x000000090800720c */ /* 0x004fda0003f04270 */
[----:B------:R-:W-:Y:S05]  /*12110*/  @P0 BRA `(.L_x_1076) ;  /* 0x0000025000000947 */ /* 0x000fea0003800000 */
.L_x_1080:
        /* <DEDUP_REMOVED lines=17> */
.L_x_1117:
        /* <DEDUP_REMOVED lines=16> */
.L_x_1118:
[----:B--2---:R-:W-:-:S05]  /*12330*/  IMAD R0, R0, c[0x0][0x538], RZ ;  /* 0x00014e0000007a24 */ /* 0x004fca00078e02ff */
[----:B------:R-:W-:-:S04]  /*12340*/  IADD3 R8, R0, R8, RZ ;  /* 0x0000000800087210 */ /* 0x000fc80007ffe0ff */
[----:B------:R-:W-:-:S13]  /*12350*/  ISETP.GT.AND P0, PT, R8, R9, PT ;  /* 0x000000090800720c */ /* 0x000fda0003f04270 */
[----:B-1----:R-:W-:Y:S05]  /*12360*/  @!P0 BRA `(.L_x_1080) ;  /* 0xfffffdb000008947 */ /* 0x002fea000383ffff */
.L_x_1076:
[----:B------:R-:W-:-:S05]  /*12370*/  IADD3 R11, -R0, R8, RZ ;  /* 0x00000008000b7210 */ /* 0x000fca0007ffe1ff */
[----:B------:R-:W-:-:S05]  /*12380*/  IMAD R0, R4, c[0x0][0x538], R11 ;  /* 0x00014e0004007a24 */ /* 0x000fca00078e020b */
[----:B------:R-:W-:Y:S01]  /*12390*/  ISETP.GT.AND P0, PT, R0, R9, PT ;  /* 0x000000090000720c */ /* 0x000fe20003f04270 */
[----:B------:R-:W-:-:S12]  /*123a0*/  BRA.DIV ~URZ, `(.L_x_1081) ;  /* 0x00001ca27f007947 */ /* 0x000fd8000b800000 */
[----:B------:R-:W-:-:S03]  /*123b0*/  VOTE.ANY R10, PT, !P0 ;  /* 0x00000000000a7806 */ /* 0x000fc600040e0100 */
.L_x_1119:
[----:B------:R-:W2:Y:S01]  /*123c0*/  LDL.LU R0, [R1+0x5c] ;  /* 0x00005c0001007983 */ /* 0x000ea20000300800 */
[----:B------:R-:W2:Y:S02]  /*123d0*/  POPC R8, R10 ;  /* 0x0000000a00087309 */ /* 0x000ea40000000000 */
[----:B--2---:R-:W-:-:S05]  /*123e0*/  IADD3 R0, R8, R0, RZ ;  /* 0x0000000008007210 */ /* 0x004fca0007ffe0ff */
[----:B------:R2:W-:Y:S01]  /*123f0*/  STL [R1+0x5c], R0 ;  /* 0x00005c0001007387 */ /* 0x0005e20000100800 */
[----:B------:R-:W-:Y:S05]  /*12400*/  BRA.DIV ~URZ, `(.L_x_1082) ;  /* 0x00001c927f007947 */ /* 0x000fea000b800000 */
[----:B------:R3:W4:Y:S04]  /*12410*/  SHFL.IDX PT, R12, R6, R8, 0x1f ;  /* 0x00001f08060c7589 */ /* 0x00072800000e0000 */
[----:B------:R3:W1:Y:S02]  /*12420*/  SHFL.IDX PT, R7, R7, R8, 0x1f ;  /* 0x00001f0807077589 */ /* 0x00066400000e0000 */
.L_x_1120:
[----:B------:R-:W-:Y:S01]  /*12430*/  ISETP.NE.AND P0, PT, R10, RZ, PT ;  /* 0x000000ff0a00720c */ /* 0x000fe20003f05270 */
[----:B------:R-:W-:-:S12]  /*12440*/  BSSY B0, `(.L_x_1083) ;  /* 0x0000005000007945 */ /* 0x000fd80003800000 */
[----:B------:R-:W-:Y:S05]  /*12450*/  @!P0 BRA `(.L_x_1084) ;  /* 0x0000003000008947 */ /* 0x000fea0003800000 */
[----:B------:R-:W-:Y:S01]  /*12460*/  IADD3 R3, R8, -0x1, RZ ;  /* 0xffffffff08037810 */ /* 0x000fe20007ffe0ff */
[----:B------:R-:W-:Y:S05]  /*12470*/  BRA.DIV ~URZ, `(.L_x_1085) ;  /* 0x00001cf27f007947 */ /* 0x000fea000b800000 */
[----:B------:R2:W3:Y:S02]  /*12480*/  SHFL.IDX PT, R13, R4, R3, 0x1f ;  /* 0x00001f03040d7589 */ /* 0x0004e400000e0000 */
.L_x_1084:
[----:B------:R-:W-:Y:S05]  /*12490*/  BSYNC B0 ;  /* 0x0000000000007941 */ /* 0x000fea0003800000 */
.L_x_1083:
        /* <DEDUP_REMOVED lines=68> */
.L_x_1087:
        /* <DEDUP_REMOVED lines=17> */
[----:B------:R-:W-:-:S04]  /*129f0*/  IMAD.MOV.U32 R6, RZ, RZ, R0 ;  /* 0x000000ffff067224 */ /* 0x000fc800078e0000 */
        /* <DEDUP_REMOVED lines=11> */
[----:B------:R-:W-:-:S05]  /*12ab0*/  @P2 IADD3 R0, R0, 0x1, RZ ;  /* 0x0000000100002810 */ /* 0x000fca0007ffe0ff */
[----:B------:R-:W-:-:S05]  /*12ac0*/  IMAD.MOV.U32 R2, RZ, RZ, R0 ;  /* 0x000000ffff027224 */ /* 0x000fca00078e0000 */
        /* <DEDUP_REMOVED lines=16> */
[----:B------:R-:W-:Y:S01]  /*12bd0*/  IMAD R7, R6, R4, RZ ;  /* 0x0000000406077224 */ /* 0x000fe200078e02ff */
[----:B------:R-:W-:Y:S01]  /*12be0*/  MOV R6, R2 ;  /* 0x0000000200067202 */ /* 0x000fe20000000f00 */
[----:B------:R-:W-:-:S04]  /*12bf0*/  IMAD.MOV.U32 R2, RZ, RZ, RZ ;  /* 0x000000ffff027224 */ /* 0x000fc800078e00ff */
[----:B------:R-:W-:-:S04]  /*12c00*/  IMAD.HI.U32 R7, R3, R7, R2 ;  /* 0x0000000703077227 */ /* 0x000fc800078e0002 */
[----:B------:R-:W-:-:S04]  /*12c10*/  IMAD.MOV R2, RZ, RZ, -R8 ;  /* 0x000000ffff027224 */ /* 0x000fc800078e0a08 */
        /* <DEDUP_REMOVED lines=17> */
.L_x_1088:
[----:B------:R-:W-:Y:S05]  /*12d30*/  BSYNC B0 ;  /* 0x0000000000007941 */ /* 0x000fea0003800000 */
.L_x_1086:
[----:B------:R-:W-:-:S04]  /*12d40*/  LOP3.LUT R2, RZ, R2, RZ, 0x33, !PT ;  /* 0x00000002ff027212 */ /* 0x000fc800078e33ff */
[----:B-1----:R-:W-:-:S05]  /*12d50*/  IADD3 R0, R2, R12, RZ ;  /* 0x0000000c02007210 */ /* 0x002fca0007ffe0ff */
[----:B------:R1:W-:Y:S01]  /*12d60*/  STL [R1+0x54], R0 ;  /* 0x0000540001007387 */ /* 0x0003e20000100800 */
[----:B------:R-:W-:Y:S05]  /*12d70*/  BRA `(.L_x_1089) ;  /* 0x0000005000007947 */ /* 0x000fea0003800000 */
.L_x_1077:
[----:B------:R-:W-:Y:S01]  /*12d80*/  MOV R0, c[0x0][0x53c] ;  /* 0x00014f0000007a02 */ /* 0x000fe20000000f00 */
[----:B------:R2:W-:Y:S04]  /*12d90*/  STL [R1+0x50], R9 ;  /* 0x0000500901007387 */ /* 0x0005e80000100800 */
[----:B------:R2:W-:Y:S04]  /*12da0*/  STL [R1+0x54], RZ ;  /* 0x000054ff01007387 */ /* 0x0005e80000100800 */
[----:B------:R2:W-:Y:S04]  /*12db0*/  STL [R1+0x58], RZ ;  /* 0x000058ff01007387 */ /* 0x0005e80000100800 */
[----:B------:R2:W-:Y:S02]  /*12dc0*/  STL [R1+0x5c], R0 ;  /* 0x00005c0001007387 */ /* 0x0005e40000100800 */
.L_x_1089:
[----:B------:R-:W-:Y:S05]  /*12dd0*/  BSYNC B1 ;  /* 0x0000000000017941 */ /* 0x000fea0003800000 */
.L_x_1075:
        /* <DEDUP_REMOVED lines=9> */
.L_x_1070:
[----:B--2---:R-:W2:Y:S02]  /*12e70*/  LDL R0, [R1+0x5c] ;  /* 0x00005c0001007983 */ /* 0x004ea40000100800 */
[----:B--2---:R-:W-:-:S13]  /*12e80*/  ISETP.GE.AND P0, PT, R0, c[0x0][0x53c], PT ;  /* 0x00014f0000007a0c */ /* 0x004fda0003f06270 */
[----:B-1----:R-:W-:Y:S01]  /*12e90*/  @P0 CALL.REL.NOINC `(.L_x_1090) ;  /* 0x0000001000000944 */ /* 0x002fe20003c00000 */
[----:B------:R-:W-:Y:S05]  /*12ea0*/  BRA `(.L_x_1091) ;  /* 0xfffee9d000007947 */ /* 0x000fea000383ffff */
.L_x_1090:
[----:B------:R-:W-:Y:S05]  /*12eb0*/  EXIT ;  /* 0x000000000000794d */ /* 0x000fea0003800000 */
.L_x_999:
[----:B------:R-:W-:Y:S01]  /*12ec0*/  IMAD.MOV.U32 R0, RZ, RZ, R5 ;  /* 0x000000ffff007224 */ /* 0x000fe200078e0005 */
[----:B------:R-:W-:Y:S02]  /*12ed0*/  MOV R2, 0x1 ;  /* 0x0000000100027802 */ /* 0x000fe40000000f00 */
[----:B------:R-:W-:Y:S02]  /*12ee0*/  MOV R3, 0x12f00 ;  /* 0x00012f0000037802 */ /* 0x000fe40000000f00 */
[----:B------:R-:W-:Y:S05]  /*12ef0*/  CALL.REL.NOINC `($__internal_22_$__cuda_sm70_shflsync_up_p) ;  /* 0x0000136000007944 */ /* 0x000fea0003c00000 */
[----:B------:R-:W-:Y:S01]  /*12f00*/  MOV R0, R4 ;  /* 0x0000000400007202 */ /* 0x000fe20000000f00 */
[----:B------:R-:W-:Y:S05]  /*12f10*/  BRA `(.L_x_1092) ;  /* 0xfffed54000007947 */ /* 0x000fea000383ffff */
.L_x_1000:
[----:B------:R-:W-:Y:S01]  /*12f20*/  IMAD.MOV.U32 R0, RZ, RZ, R5 ;  /* 0x000000ffff007224 */ /* 0x000fe200078e0005 */
[----:B------:R-:W-:Y:S02]  /*12f30*/  MOV R2, 0x2 ;  /* 0x0000000200027802 */ /* 0x000fe40000000f00 */
[----:B------:R-:W-:Y:S02]  /*12f40*/  MOV R3, 0x12f60 ;  /* 0x00012f6000037802 */ /* 0x000fe40000000f00 */
[----:B------:R-:W-:Y:S05]  /*12f50*/  CALL.REL.NOINC `($__internal_22_$__cuda_sm70_shflsync_up_p) ;  /* 0x0000130000007944 */ /* 0x000fea0003c00000 */
[----:B------:R-:W-:Y:S01]  /*12f60*/  SEL R0, R4, RZ, P4 ;  /* 0x000000ff04007207 */ /* 0x000fe20002000000 */
[----:B------:R-:W-:Y:S01]  /*12f70*/  IMAD.MOV.U32 R2, RZ, RZ, 0x4 ;  /* 0x00000004ff027424 */ /* 0x000fe200078e00ff */
[----:B------:R-:W-:-:S03]  /*12f80*/  MOV R3, 0x12fb0 ;  /* 0x00012fb000037802 */ /* 0x000fc60000000f00 */
[----:B------:R-:W-:Y:S02]  /*12f90*/  IMAD.IADD R0, R5, 0x1, R0 ;  /* 0x0000000105007824 */ /* 0x000fe400078e0200 */
        /* <DEDUP_REMOVED lines=14> */
[----:B------:R-:W-:Y:S01]  /*13080*/  IMAD.IADD R4, R0, 0x1, R4 ;  /* 0x0000000100047824 */ /* 0x000fe200078e0204 */
[----:B------:R-:W-:-:S03]  /*13090*/  MOV R0, 0x1f ;  /* 0x0000001f00007802 */ /* 0x000fc60000000f00 */
[----:B------:R-:W-:Y:S02]  /*130a0*/  IMAD.MOV.U32 R5, RZ, RZ, R4 ;  /* 0x000000ffff057224 */ /* 0x000fe400078e0004 */
[----:B------:R-:W-:Y:S05]  /*130b0*/  CALL.REL.NOINC `($__internal_21_$__cuda_sm70_shflsync_idx_p) ;  /* 0x0000115000007944 */ /* 0x000fea0003c00000 */
[----:B------:R-:W-:Y:S05]  /*130c0*/  BRA `(.L_x_1093) ;  /* 0xfffed49000007947 */ /* 0x000fea000383ffff */
.L_x_1002:
[----:B------:R-:W-:Y:S02]  /*130d0*/  SEL R0, RZ, 0x1, P0 ;  /* 0x00000001ff007807 */ /* 0x000fe40000000000 */
[----:B------:R-:W-:Y:S02]  /*130e0*/  MOV R2, 0x13100 ;  /* 0x0001310000027802 */ /* 0x000fe40000000f00 */
[----:B------:R-:W-:Y:S05]  /*130f0*/  CALL.REL.NOINC `($__internal_23_$__cuda_sm70_votesync_ballot) ;  /* 0x000011d000007944 */ /* 0x000fea0003c00000 */
[----:B------:R-:W-:Y:S01]  /*13100*/  MOV R10, R0 ;  /* 0x00000000000a7202 */ /* 0x000fe20000000f00 */
[----:B------:R-:W-:Y:S05]  /*13110*/  BRA `(.L_x_1094) ;  /* 0xfffed4d000007947 */ /* 0x000fea000383ffff */
.L_x_1003:
[----:B------:R-:W-:Y:S01]  /*13120*/  IMAD.MOV.U32 R5, RZ, RZ, R9 ;  /* 0x000000ffff057224 */ /* 0x000fe200078e0009 */
[----:B------:R-:W-:Y:S01]  /*13130*/  MOV R3, R6 ;  /* 0x0000000600037202 */ /* 0x000fe20000000f00 */
[----:B-1----:R-:W-:Y:S01]  /*13140*/  IMAD.MOV.U32 R0, RZ, RZ, 0x1f ;  /* 0x0000001fff007424 */ /* 0x002fe200078e00ff */
[----:B------:R-:W-:Y:S02]  /*13150*/  MOV R2, 0x13170 ;  /* 0x0001317000027802 */ /* 0x000fe40000000f00 */
[----:B------:R-:W-:Y:S05]  /*13160*/  CALL.REL.NOINC `($__internal_21_$__cuda_sm70_shflsync_idx_p) ;  /* 0x000010a000007944 */ /* 0x000fea0003c00000 */
[----:B------:R-:W-:Y:S01]  /*13170*/  IMAD.MOV.U32 R12, RZ, RZ, R0 ;  /* 0x000000ffff0c7224 */ /* 0x000fe200078e0000 */
[----:B------:R-:W-:Y:S01]  /*13180*/  MOV R5, R8 ;  /* 0x0000000800057202 */ /* 0x000fe20000000f00 */
[----:B------:R-:W-:Y:S01]  /*13190*/  IMAD.MOV.U32 R7, RZ, RZ, RZ ;  /* 0x000000ffff077224 */ /* 0x000fe200078e00ff */
[----:B------:R-:W-:Y:S01]  /*131a0*/  MOV R3, R6 ;  /* 0x0000000600037202 */ /* 0x000fe20000000f00 */
[----:B------:R-:W-:Y:S01]  /*131b0*/  IMAD.MOV.U32 R0, RZ, RZ, 0x1f ;  /* 0x0000001fff007424 */ /* 0x000fe200078e00ff */
[----:B------:R-:W-:-:S02]  /*131c0*/  MOV R2, 0x131e0 ;  /* 0x000131e000027802 */ /* 0x000fc40000000f00 */
[----:B------:R-:W-:Y:S05]  /*131d0*/  CALL.REL.NOINC `($__internal_21_$__cuda_sm70_shflsync_idx_p) ;  /* 0x0000103000007944 */ /* 0x000fea0003c00000 */
[----:B------:R-:W-:Y:S01]  /*131e0*/  MOV R9, R0 ;  /* 0x0000000000097202 */ /* 0x000fe20000000f00 */
[----:B------:R-:W-:Y:S05]  /*131f0*/  BRA `(.L_x_1095) ;  /* 0xfffed46000007947 */ /* 0x000fea000383ffff */
.L_x_1006:
[----:B------:R-:W-:Y:S01]  /*13200*/  IMAD.MOV.U32 R5, RZ, RZ, R4 ;  /* 0x000000ffff057224 */ /* 0x000fe200078e0004 */
[----:B-1----:R-:W-:-:S02]  /*13210*/  MOV R0, 0x1f ;  /* 0x0000001f00007802 */ /* 0x002fc40000000f00 */
[----:B------:R-:W-:Y:S02]  /*13220*/  MOV R2, 0x13240 ;  /* 0x0001324000027802 */ /* 0x000fe40000000f00 */
[----:B--234-:R-:W-:Y:S05]  /*13230*/  CALL.REL.NOINC `($__internal_21_$__cuda_sm70_shflsync_idx_p) ;  /* 0x00000fd000007944 */ /* 0x01cfea0003c00000 */
[----:B------:R-:W-:Y:S01]  /*13240*/  MOV R7, R0 ;  /* 0x0000000000077202 */ /* 0x000fe20000000f00 */
[----:B------:R-:W-:Y:S05]  /*13250*/  BRA `(.L_x_1005) ;  /* 0xfffed46000007947 */ /* 0x000fea000383ffff */
.L_x_1029:
[----:B-1----:R1:W5:Y:S01]  /*13260*/  LDL R2, [R1+0x34] ;  /* 0x0000340001027983 */ /* 0x0023620000100800 */
[----:B------:R-:W-:Y:S02]  /*13270*/  MOV R5, 0x2 ;  /* 0x0000000200057802 */ /* 0x000fe40000000f00 */
[----:B------:R-:W-:Y:S02]  /*13280*/  MOV R4, 0x132a0 ;  /* 0x000132a000047802 */ /* 0x000fe40000000f00 */
[----:B-1---5:R-:W-:Y:S05]  /*13290*/  CALL.REL.NOINC `($__internal_20_$__cuda_sm70_shflsync_bfly_p) ;  /* 0x00000f3000007944 */ /* 0x022fea0003c00000 */
[----:B------:R-:W-:Y:S01]  /*132a0*/  MOV R0, R2 ;  /* 0x0000000200007202 */ /* 0x000fe20000000f00 */
[----:B------:R-:W-:Y:S05]  /*132b0*/  BRA `(.L_x_1096) ;  /* 0xffffb7a000007947 */ /* 0x000fea000383ffff */
.L_x_1030:
[----:B------:R-:W-:Y:S01]  /*132c0*/  IMAD.MOV.U32 R2, RZ, RZ, R0 ;  /* 0x000000ffff027224 */ /* 0x000fe200078e0000 */
[----:B------:R-:W-:Y:S02]  /*132d0*/  MOV R5, 0x1 ;  /* 0x0000000100057802 */ /* 0x000fe40000000f00 */
[----:B------:R-:W-:Y:S02]  /*132e0*/  MOV R4, 0x13300 ;  /* 0x0001330000047802 */ /* 0x000fe40000000f00 */
[----:B------:R-:W-:Y:S05]  /*132f0*/  CALL.REL.NOINC `($__internal_20_$__cuda_sm70_shflsync_bfly_p) ;  /* 0x00000ed000007944 */ /* 0x000fea0003c00000 */
[----:B------:R-:W-:Y:S02]  /*13300*/  FADD.FTZ R0, R0, R2 ;  /* 0x0000000200007221 */ /* 0x000fe40000010000 */
[----:B------:R1:W5:Y:S01]  /*13310*/  LDL R2, [R1+0x30] ;  /* 0x0000300001027983 */ /* 0x0003620000100800 */
[----:B------:R-:W-:-:S02]  /*13320*/  MOV R5, 0x2 ;  /* 0x0000000200057802 */ /* 0x000fc40000000f00 */
[----:B------:R-:W-:Y:S02]  /*13330*/  MOV R4, 0x13350 ;  /* 0x0001335000047802 */ /* 0x000fe40000000f00 */
[----:B-1---5:R-:W-:Y:S05]  /*13340*/  CALL.REL.NOINC `($__internal_20_$__cuda_sm70_shflsync_bfly_p) ;  /* 0x00000e8000007944 */ /* 0x022fea0003c00000 */
[----:B------:R-:W2:Y:S01]  /*13350*/  LDL.LU R3, [R1+0x30] ;  /* 0x0000300001037983 */ /* 0x000ea20000300800 */
[----:B------:R-:W-:Y:S02]  /*13360*/  MOV R5, 0x1 ;  /* 0x0000000100057802 */ /* 0x000fe40000000f00 */
[----:B------:R-:W-:Y:S01]  /*13370*/  MOV R4, 0x133b0 ;  /* 0x000133b000047802 */ /* 0x000fe20000000f00 */
[----:B--2---:R-:W-:-:S05]  /*13380*/  FADD.FTZ R3, R3, R2 ;  /* 0x0000000203037221 */ /* 0x004fca0000010000 */
[----:B------:R-:W-:Y:S02]  /*13390*/  MOV R2, R3 ;  /* 0x0000000300027202 */ /* 0x000fe40000000f00 */
[----:B------:R-:W-:Y:S05]  /*133a0*/  CALL.REL.NOINC `($__internal_20_$__cuda_sm70_shflsync_bfly_p) ;  /* 0x00000e2000007944 */ /* 0x000fea0003c00000 */
[----:B------:R-:W-:Y:S01]  /*133b0*/  MOV R4, R2 ;  /* 0x0000000200047202 */ /* 0x000fe20000000f00 */
[----:B------:R-:W-:Y:S05]  /*133c0*/  BRA `(.L_x_1097) ;  /* 0xffffb72000007947 */ /* 0x000fea000383ffff */
.L_x_1037:
[----:B-1234-:R-:W-:Y:S01]  /*133d0*/  IMAD.MOV.U32 R5, RZ, RZ, R7 ;  /* 0x000000ffff057224 */ /* 0x01efe200078e0007 */
[----:B------:R-:W-:Y:S01]  /*133e0*/  MOV R3, RZ ;  /* 0x000000ff00037202 */ /* 0x000fe20000000f00 */
[----:B------:R-:W-:Y:S01]  /*133f0*/  IMAD.MOV.U32 R0, RZ, RZ, 0x181f ;  /* 0x0000181fff007424 */ /* 0x000fe200078e00ff */
[----:B------:R-:W-:Y:S02]  /*13400*/  MOV R2, 0x13420 ;  /* 0x0001342000027802 */ /* 0x000fe40000000f00 */
[----:B------:R-:W-:Y:S05]  /*13410*/  CALL.REL.NOINC `($__internal_21_$__cuda_sm70_shflsync_idx_p) ;  /* 0x00000df000007944 */ /* 0x000fea0003c00000 */
[----:B------:R-:W-:Y:S01]  /*13420*/  MOV R9, R0 ;  /* 0x0000000000097202 */ /* 0x000fe20000000f00 */
[----:B------:R-:W-:Y:S05]  /*13430*/  BRA `(.L_x_1098) ;  /* 0xffffcb8000007947 */ /* 0x000fea000383ffff */
.L_x_1038:
[----:B------:R-:W-:Y:S01]  /*13440*/  IMAD.MOV.U32 R5, RZ, RZ, R8 ;  /* 0x000000ffff057224 */ /* 0x000fe200078e0008 */
[----:B------:R-:W-:Y:S01]  /*13450*/  MOV R3, RZ ;  /* 0x000000ff00037202 */ /* 0x000fe20000000f00 */
[----:B------:R-:W-:Y:S01]  /*13460*/  IMAD.MOV.U32 R0, RZ, RZ, 0x181f ;  /* 0x0000181fff007424 */ /* 0x000fe200078e00ff */
[----:B------:R-:W-:Y:S02]  /*13470*/  MOV R2, 0x13490 ;  /* 0x0001349000027802 */ /* 0x000fe40000000f00 */
[----:B-12---:R-:W-:Y:S05]  /*13480*/  CALL.REL.NOINC `($__internal_21_$__cuda_sm70_shflsync_idx_p) ;  /* 0x00000d8000007944 */ /* 0x006fea0003c00000 */
[----:B------:R-:W-:Y:S05]  /*13490*/  BRA `(.L_x_1099) ;  /* 0xffffcb4000007947 */ /* 0x000fea000383ffff */
.L_x_1041:
[----:B--2---:R-:W-:Y:S01]  /*134a0*/  IMAD.MOV.U32 R5, RZ, RZ, R7 ;  /* 0x000000ffff057224 */ /* 0x004fe200078e0007 */
[----:B------:R-:W-:Y:S01]  /*134b0*/  MOV R3, 0x1 ;  /* 0x0000000100037802 */ /* 0x000fe20000000f00 */
[----:B----4-:R-:W-:Y:S01]  /*134c0*/  IMAD.MOV.U32 R0, RZ, RZ, 0x181f ;  /* 0x0000181fff007424 */ /* 0x010fe200078e00ff */
[----:B------:R-:W-:-:S02]  /*134d0*/  MOV R2, 0x134f0 ;  /* 0x000134f000027802 */ /* 0x000fc40000000f00 */
[----:B-1-3--:R-:W-:Y:S05]  /*134e0*/  CALL.REL.NOINC `($__internal_21_$__cuda_sm70_shflsync_idx_p) ;  /* 0x00000d2000007944 */ /* 0x00afea0003c00000 */
[----:B------:R-:W-:Y:S01]  /*134f0*/  IMAD.MOV.U32 R9, RZ, RZ, R0 ;  /* 0x000000ffff097224 */ /* 0x000fe200078e0000 */
[----:B------:R-:W-:Y:S01]  /*13500*/  MOV R3, 0x1 ;  /* 0x0000000100037802 */ /* 0x000fe20000000f00 */
[----:B------:R-:W-:Y:S01]  /*13510*/  IMAD.MOV.U32 R5, RZ, RZ, R8 ;  /* 0x000000ffff057224 */ /* 0x000fe200078e0008 */
[----:B------:R-:W-:-:S02]  /*13520*/  MOV R0, 0x181f ;  /* 0x0000181f00007802 */ /* 0x000fc40000000f00 */
[----:B------:R-:W-:Y:S02]  /*13530*/  MOV R2, 0x13550 ;  /* 0x0001355000027802 */ /* 0x000fe40000000f00 */
[----:B------:R-:W-:Y:S05]  /*13540*/  CALL.REL.NOINC `($__internal_21_$__cuda_sm70_shflsync_idx_p) ;  /* 0x00000cc000007944 */ /* 0x000fea0003c00000 */
[----:B------:R-:W-:Y:S05]  /*13550*/  BRA `(.L_x_1100) ;  /* 0xffffcb9000007947 */ /* 0x000fea000383ffff */
.L_x_1044:
[----:B-1----:R-:W-:Y:S01]  /*13560*/  IMAD.MOV.U32 R5, RZ, RZ, R7 ;  /* 0x000000ffff057224 */ /* 0x002fe200078e0007 */
[----:B------:R-:W-:Y:S01]  /*13570*/  MOV R3, 0x2 ;  /* 0x0000000200037802 */ /* 0x000fe20000000f00 */
[----:B----4-:R-:W-:Y:S01]  /*13580*/  IMAD.MOV.U32 R0, RZ, RZ, 0x181f ;  /* 0x0000181fff007424 */ /* 0x010fe200078e00ff */
[----:B------:R-:W-:Y:S02]  /*13590*/  MOV R2, 0x135b0 ;  /* 0x000135b000027802 */ /* 0x000fe40000000f00 */
[----:B--23--:R-:W-:Y:S05]  /*135a0*/  CALL.REL.NOINC `($__internal_21_$__cuda_sm70_shflsync_idx_p) ;  /* 0x00000c6000007944 */ /* 0x00cfea0003c00000 */
[----:B------:R-:W-:Y:S01]  /*135b0*/  MOV R9, R0 ;  /* 0x0000000000097202 */ /* 0x000fe20000000f00 */
[----:B------:R-:W-:Y:S05]  /*135c0*/  BRA `(.L_x_1101) ;  /* 0xffffcc3000007947 */ /* 0x000fea000383ffff */
.L_x_1045:
[----:B------:R-:W-:Y:S01]  /*135d0*/  IMAD.MOV.U32 R5, RZ, RZ, R8 ;  /* 0x000000ffff057224 */ /* 0x000fe200078e0008 */
[----:B------:R-:W-:Y:S01]  /*135e0*/  MOV R3, 0x2 ;  /* 0x0000000200037802 */ /* 0x000fe20000000f00 */
[----:B----4-:R-:W-:Y:S01]  /*135f0*/  IMAD.MOV.U32 R0, RZ, RZ, 0x181f ;  /* 0x0000181fff007424 */ /* 0x010fe200078e00ff */
[----:B------:R-:W-:Y:S02]  /*13600*/  MOV R2, 0x13620 ;  /* 0x0001362000027802 */ /* 0x000fe40000000f00 */
[----:B-123--:R-:W-:Y:S05]  /*13610*/  CALL.REL.NOINC `($__internal_21_$__cuda_sm70_shflsync_idx_p) ;  /* 0x00000bf000007944 */ /* 0x00efea0003c00000 */
[----:B------:R-:W-:Y:S05]  /*13620*/  BRA `(.L_x_1102) ;  /* 0xffffcbf000007947 */ /* 0x000fea000383ffff */
.L_x_1048:
[----:B-1----:R-:W-:Y:S01]  /*13630*/  IMAD.MOV.U32 R5, RZ, RZ, R7 ;  /* 0x000000ffff057224 */ /* 0x002fe200078e0007 */
[----:B------:R-:W-:Y:S01]  /*13640*/  MOV R3, 0x3 ;  /* 0x0000000300037802 */ /* 0x000fe20000000f00 */
[----:B------:R-:W-:Y:S01]  /*13650*/  IMAD.MOV.U32 R0, RZ, RZ, 0x181f ;  /* 0x0000181fff007424 */ /* 0x000fe200078e00ff */
[----:B------:R-:W-:-:S02]  /*13660*/  MOV R2, 0x13680 ;  /* 0x0001368000027802 */ /* 0x000fc40000000f00 */
[----:B--234-:R-:W-:Y:S05]  /*13670*/  CALL.REL.NOINC `($__internal_21_$__cuda_sm70_shflsync_idx_p) ;  /* 0x00000b9000007944 */ /* 0x01cfea0003c00000 */
[----:B------:R-:W-:Y:S01]  /*13680*/  IMAD.MOV.U32 R7, RZ, RZ, R0 ;  /* 0x000000ffff077224 */ /* 0x000fe200078e0000 */
[----:B------:R-:W-:Y:S01]  /*13690*/  MOV R3, 0x3 ;  /* 0x0000000300037802 */ /* 0x000fe20000000f00 */
[----:B------:R-:W-:Y:S01]  /*136a0*/  IMAD.MOV.U32 R5, RZ, RZ, R8 ;  /* 0x000000ffff057224 */ /* 0x000fe200078e0008 */
[----:B------:R-:W-:-:S02]  /*136b0*/  MOV R0, 0x181f ;  /* 0x0000181f00007802 */ /* 0x000fc40000000f00 */
[----:B------:R-:W-:Y:S02]  /*136c0*/  MOV R2, 0x136e0 ;  /* 0x000136e000027802 */ /* 0x000fe40000000f00 */
[----:B------:R-:W-:Y:S05]  /*136d0*/  CALL.REL.NOINC `($__internal_21_$__cuda_sm70_shflsync_idx_p) ;  /* 0x00000b3000007944 */ /* 0x000fea0003c00000 */
[----:B------:R-:W-:Y:S05]  /*136e0*/  BRA `(.L_x_1103) ;  /* 0xffffcc5000007947 */ /* 0x000fea000383ffff */
.L_x_1050:
[----:B------:R-:W-:Y:S01]  /*136f0*/  IMAD.MOV.U32 R5, RZ, RZ, R14 ;  /* 0x000000ffff057224 */ /* 0x000fe200078e000e */
[----:B------:R-:W-:Y:S01]  /*13700*/  MOV R3, RZ ;  /* 0x000000ff00037202 */ /* 0x000fe20000000f00 */
[----:B------:R-:W-:Y:S01]  /*13710*/  IMAD.MOV.U32 R0, RZ, RZ, 0x1c1f ;  /* 0x00001c1fff007424 */ /* 0x000fe200078e00ff */
[----:B------:R-:W-:Y:S02]  /*13720*/  MOV R2, 0x13740 ;  /* 0x0001374000027802 */ /* 0x000fe40000000f00 */
[----:B------:R-:W-:Y:S05]  /*13730*/  CALL.REL.NOINC `($__internal_21_$__cuda_sm70_shflsync_idx_p) ;  /* 0x00000ad000007944 */ /* 0x000fea0003c00000 */
[----:B------:R-:W-:Y:S01]  /*13740*/  MOV R4, R0 ;  /* 0x0000000000047202 */ /* 0x000fe20000000f00 */
[----:B------:R-:W-:Y:S05]  /*13750*/  BRA `(.L_x_1104) ;  /* 0xffffcef000007947 */ /* 0x000fea000383ffff */
.L_x_1051:
[----:B------:R-:W-:Y:S01]  /*13760*/  IMAD.MOV.U32 R5, RZ, RZ, R28 ;  /* 0x000000ffff057224 */ /* 0x000fe200078e001c */
[----:B------:R-:W-:Y:S01]  /*13770*/  MOV R3, RZ ;  /* 0x000000ff00037202 */ /* 0x000fe20000000f00 */
[----:B------:R-:W-:Y:S01]  /*13780*/  IMAD.MOV.U32 R0, RZ, RZ, 0x1c1f ;  /* 0x00001c1fff007424 */ /* 0x000fe200078e00ff */
[----:B------:R-:W-:Y:S02]  /*13790*/  MOV R2, 0x137b0 ;  /* 0x000137b000027802 */ /* 0x000fe40000000f00 */
[----:B-12---:R-:W-:Y:S05]  /*137a0*/  CALL.REL.NOINC `($__internal_21_$__cuda_sm70_shflsync_idx_p) ;  /* 0x00000a6000007944 */ /* 0x006fea0003c00000 */
[----:B------:R-:W-:Y:S05]  /*137b0*/  BRA `(.L_x_1105) ;  /* 0xffffceb000007947 */ /* 0x000fea000383ffff */
.L_x_1054:
[----:B------:R-:W-:Y:S01]  /*137c0*/  IMAD.MOV.U32 R5, RZ, RZ, R14 ;  /* 0x000000ffff057224 */ /* 0x000fe200078e000e */
[----:B----4-:R-:W-:Y:S01]  /*137d0*/  MOV R3, 0x1 ;  /* 0x0000000100037802 */ /* 0x010fe20000000f00 */
[----:B------:R-:W-:Y:S01]  /*137e0*/  IMAD.MOV.U32 R0, RZ, RZ, 0x1c1f ;  /* 0x00001c1fff007424 */ /* 0x000fe200078e00ff */
[----:B------:R-:W-:-:S02]  /*137f0*/  MOV R2, 0x13810 ;  /* 0x0001381000027802 */ /* 0x000fc40000000f00 */
[----:B-123--:R-:W-:Y:S05]  /*13800*/  CALL.REL.NOINC `($__internal_21_$__cuda_sm70_shflsync_idx_p) ;  /* 0x00000a0000007944 */ /* 0x00efea0003c00000 */
[----:B------:R-:W-:Y:S01]  /*13810*/  IMAD.MOV.U32 R4, RZ, RZ, R0 ;  /* 0x000000ffff047224 */ /* 0x000fe200078e0000 */
[----:B------:R-:W-:Y:S01]  /*13820*/  MOV R3, 0x1 ;  /* 0x0000000100037802 */ /* 0x000fe20000000f00 */
[----:B------:R-:W-:Y:S01]  /*13830*/  IMAD.MOV.U32 R5, RZ, RZ, R28 ;  /* 0x000000ffff057224 */ /* 0x000fe200078e001c */
[----:B------:R-:W-:-:S02]  /*13840*/  MOV R0, 0x1c1f ;  /* 0x00001c1f00007802 */ /* 0x000fc40000000f00 */
[----:B------:R-:W-:Y:S02]  /*13850*/  MOV R2, 0x13870 ;  /* 0x0001387000027802 */ /* 0x000fe40000000f00 */
[----:B------:R-:W-:Y:S05]  /*13860*/  CALL.REL.NOINC `($__internal_21_$__cuda_sm70_shflsync_idx_p) ;  /* 0x000009a000007944 */ /* 0x000fea0003c00000 */
[----:B------:R-:W-:Y:S05]  /*13870*/  BRA `(.L_x_1106) ;  /* 0xffffd45000007947 */ /* 0x000fea000383ffff */
.L_x_1058:
[----:B------:R-:W-:Y:S01]  /*13880*/  IMAD.MOV.U32 R5, RZ, RZ, R6 ;  /* 0x000000ffff057224 */ /* 0x000fe200078e0006 */
[----:B------:R-:W-:Y:S01]  /*13890*/  MOV R3, RZ ;  /* 0x000000ff00037202 */ /* 0x000fe20000000f00 */
[----:B------:R-:W-:Y:S01]  /*138a0*/  IMAD.MOV.U32 R0, RZ, RZ, 0x181f ;  /* 0x0000181fff007424 */ /* 0x000fe200078e00ff */
[----:B------:R-:W-:Y:S02]  /*138b0*/  MOV R2, 0x138d0 ;  /* 0x000138d000027802 */ /* 0x000fe40000000f00 */
[----:B------:R-:W-:Y:S05]  /*138c0*/  CALL.REL.NOINC `($__internal_21_$__cuda_sm70_shflsync_idx_p) ;  /* 0x0000094000007944 */ /* 0x000fea0003c00000 */
[----:B------:R-:W-:Y:S01]  /*138d0*/  MOV R10, R0 ;  /* 0x00000000000a7202 */ /* 0x000fe20000000f00 */
[----:B------:R-:W-:Y:S05]  /*138e0*/  BRA `(.L_x_1107) ;  /* 0xffffe03000007947 */ /* 0x000fea000383ffff */
.L_x_1059:
[----:B------:R-:W-:Y:S01]  /*138f0*/  IMAD.MOV.U32 R5, RZ, RZ, R9 ;  /* 0x000000ffff057224 */ /* 0x000fe200078e0009 */
[----:B------:R-:W-:Y:S01]  /*13900*/  MOV R3, RZ ;  /* 0x000000ff00037202 */ /* 0x000fe20000000f00 */
[----:B------:R-:W-:Y:S01]  /*13910*/  IMAD.MOV.U32 R0, RZ, RZ, 0x181f ;  /* 0x0000181fff007424 */ /* 0x000fe200078e00ff */
[----:B------:R-:W-:Y:S02]  /*13920*/  MOV R2, 0x13940 ;  /* 0x0001394000027802 */ /* 0x000fe40000000f00 */
[----:B-12---:R-:W-:Y:S05]  /*13930*/  CALL.REL.NOINC `($__internal_21_$__cuda_sm70_shflsync_idx_p) ;  /* 0x000008d000007944 */ /* 0x006fea0003c00000 */
[----:B------:R-:W-:Y:S05]  /*13940*/  BRA `(.L_x_1108) ;  /* 0xffffdff000007947 */ /* 0x000fea000383ffff */
.L_x_1062:
        /* <DEDUP_REMOVED lines=12> */
.L_x_1065:
[----:B-1----:R-:W-:Y:S01]  /*13a10*/  IMAD.MOV.U32 R5, RZ, RZ, R6 ;  /* 0x000000ffff057224 */ /* 0x002fe200078e0006 */
[----:B------:R-:W-:Y:S01]  /*13a20*/  MOV R3, 0x2 ;  /* 0x0000000200037802 */ /* 0x000fe20000000f00 */
[----:B----4-:R-:W-:Y:S01]  /*13a30*/  IMAD.MOV.U32 R0, RZ, RZ, 0x181f ;  /* 0x0000181fff007424 */ /* 0x010fe200078e00ff */
[----:B------:R-:W-:Y:S02]  /*13a40*/  MOV R2, 0x13a60 ;  /* 0x00013a6000027802 */ /* 0x000fe40000000f00 */
[----:B--23--:R-:W-:Y:S05]  /*13a50*/  CALL.REL.NOINC `($__internal_21_$__cuda_sm70_shflsync_idx_p) ;  /* 0x000007b000007944 */ /* 0x00cfea0003c00000 */
[----:B------:R-:W-:Y:S01]  /*13a60*/  MOV R10, R0 ;  /* 0x00000000000a7202 */ /* 0x000fe20000000f00 */
[----:B------:R-:W-:Y:S05]  /*13a70*/  BRA `(.L_x_1110) ;  /* 0xffffe0f000007947 */ /* 0x000fea000383ffff */
.L_x_1066:
[----:B------:R-:W-:Y:S01]  /*13a80*/  IMAD.MOV.U32 R5, RZ, RZ, R9 ;  /* 0x000000ffff057224 */ /* 0x000fe200078e0009 */
[----:B------:R-:W-:Y:S01]  /*13a90*/  MOV R3, 0x2 ;  /* 0x0000000200037802 */ /* 0x000fe20000000f00 */
[----:B----4-:R-:W-:Y:S01]  /*13aa0*/  IMAD.MOV.U32 R0, RZ, RZ, 0x181f ;  /* 0x0000181fff007424 */ /* 0x010fe200078e00ff */
[----:B------:R-:W-:Y:S02]  /*13ab0*/  MOV R2, 0x13ad0 ;  /* 0x00013ad000027802 */ /* 0x000fe40000000f00 */
[----:B-123--:R-:W-:Y:S05]  /*13ac0*/  CALL.REL.NOINC `($__internal_21_$__cuda_sm70_shflsync_idx_p) ;  /* 0x0000074000007944 */ /* 0x00efea0003c00000 */
[----:B------:R-:W-:Y:S05]  /*13ad0*/  BRA `(.L_x_1111) ;  /* 0xffffe0b000007947 */ /* 0x000fea000383ffff */
.L_x_1069:
        /* <DEDUP_REMOVED lines=12> */
.L_x_1071:
[----:B------:R-:W-:Y:S01]  /*13ba0*/  IMAD.MOV.U32 R5, RZ, RZ, R67 ;  /* 0x000000ffff057224 */ /* 0x000fe200078e0043 */
[----:B------:R-:W-:Y:S01]  /*13bb0*/  MOV R3, RZ ;  /* 0x000000ff00037202 */ /* 0x000fe20000000f00 */
[----:B------:R-:W-:Y:S01]  /*13bc0*/  IMAD.MOV.U32 R0, RZ, RZ, 0x1f ;  /* 0x0000001fff007424 */ /* 0x000fe200078e00ff */
[----:B------:R-:W-:Y:S02]  /*13bd0*/  MOV R2, 0x13bf0 ;  /* 0x00013bf000027802 */ /* 0x000fe40000000f00 */
[----:B------:R-:W-:Y:S05]  /*13be0*/  CALL.REL.NOINC `($__internal_21_$__cuda_sm70_shflsync_idx_p) ;  /* 0x0000062000007944 */ /* 0x000fea0003c00000 */
[----:B------:R-:W-:Y:S01]  /*13bf0*/  MOV R9, R0 ;  /* 0x0000000000097202 */ /* 0x000fe20000000f00 */
[----:B------:R-:W-:Y:S05]  /*13c00*/  BRA `(.L_x_1113) ;  /* 0xffffe27000007947 */ /* 0x000fea000383ffff */
.L_x_1072:
[----:B------:R-:W-:Y:S01]  /*13c10*/  IMAD.MOV.U32 R5, RZ, RZ, R67 ;  /* 0x000000ffff057224 */ /* 0x000fe200078e0043 */
[----:B------:R-:W-:Y:S01]  /*13c20*/  MOV R3, 0x1 ;  /* 0x0000000100037802 */ /* 0x000fe20000000f00 */
[----:B------:R-:W-:Y:S01]  /*13c30*/  IMAD.MOV.U32 R0, RZ, RZ, 0x1f ;  /* 0x0000001fff007424 */ /* 0x000fe200078e00ff */
[----:B------:R-:W-:Y:S02]  /*13c40*/  MOV R2, 0x13c60 ;  /* 0x00013c6000027802 */ /* 0x000fe40000000f00 */
[----:B-12---:R-:W-:Y:S05]  /*13c50*/  CALL.REL.NOINC `($__internal_21_$__cuda_sm70_shflsync_idx_p) ;  /* 0x000005b000007944 */ /* 0x006fea0003c00000 */
[----:B------:R-:W-:Y:S01]  /*13c60*/  MOV R8, R0 ;  /* 0x0000000000087202 */ /* 0x000fe20000000f00 */
[----:B------:R-:W-:Y:S05]  /*13c70*/  BRA `(.L_x_1114) ;  /* 0xffffe22000007947 */ /* 0x000fea000383ffff */
.L_x_1073:
[----:B------:R-:W-:Y:S02]  /*13c80*/  MOV R2, 0x1 ;  /* 0x0000000100027802 */ /* 0x000fe40000000f00 */
[----:B------:R-:W-:-:S02]  /*13c90*/  MOV R3, 0x13cb0 ;  /* 0x00013cb000037802 */ /* 0x000fc40000000f00 */
[----:B-1234-:R-:W-:Y:S05]  /*13ca0*/  CALL.REL.NOINC `($__internal_22_$__cuda_sm70_shflsync_up_p) ;  /* 0x000005b000007944 */ /* 0x01efea0003c00000 */
[----:B------:R-:W-:Y:S05]  /*13cb0*/  BRA `(.L_x_1115) ;  /* 0xffffe31000007947 */ /* 0x000fea000383ffff */
.L_x_1074:
[----:B------:R-:W-:Y:S02]  /*13cc0*/  MOV R2, 0x2 ;  /* 0x0000000200027802 */ /* 0x000fe40000000f00 */
[----:B------:R-:W-:-:S02]  /*13cd0*/  MOV R3, 0x13cf0 ;  /* 0x00013cf000037802 */ /* 0x000fc40000000f00 */
[----:B--2-4-:R-:W-:Y:S05]  /*13ce0*/  CALL.REL.NOINC `($__internal_22_$__cuda_sm70_shflsync_up_p) ;  /* 0x0000057000007944 */ /* 0x014fea0003c00000 */
[----:B------:R-:W-:Y:S01]  /*13cf0*/  SEL R3, R4, RZ, P1 ;  /* 0x000000ff04037207 */ /* 0x000fe20000800000 */
[----:B------:R-:W-:-:S04]  /*13d00*/  IMAD.MOV.U32 R2, RZ, RZ, 0x4 ;  /* 0x00000004ff027424 */ /* 0x000fc800078e00ff */
[----:B------:R-:W-:Y:S01]  /*13d10*/  IMAD.IADD R0, R0, 0x1, R3 ;  /* 0x0000000100007824 */ /* 0x000fe200078e0203 */
        /* <DEDUP_REMOVED lines=20> */
.L_x_1078:
[----:B------:R-:W-:Y:S02]  /*13e60*/  MOV R2, 0x1 ;  /* 0x0000000100027802 */ /* 0x000fe40000000f00 */
[----:B------:R-:W-:Y:S02]  /*13e70*/  MOV R3, 0x13e90 ;  /* 0x00013e9000037802 */ /* 0x000fe40000000f00 */
[----:B------:R-:W-:Y:S05]  /*13e80*/  CALL.REL.NOINC `($__internal_22_$__cuda_sm70_shflsync_up_p) ;  /* 0x000003d000007944 */ /* 0x000fea0003c00000 */
[----:B------:R-:W-:Y:S01]  /*13e90*/  MOV R2, R4 ;  /* 0x0000000400027202 */ /* 0x000fe20000000f00 */
[----:B------:R-:W-:Y:S05]  /*13ea0*/  BRA `(.L_x_1117) ;  /* 0xffffe38000007947 */ /* 0x000fea000383ffff */
.L_x_1079:
        /* <DEDUP_REMOVED lines=26> */
.L_x_1081:
[----:B------:R-:W-:Y:S02]  /*14050*/  SEL R0, RZ, 0x1, P0 ;  /* 0x00000001ff007807 */ /* 0x000fe40000000000 */
[----:B------:R-:W-:Y:S02]  /*14060*/  MOV R2, 0x14080 ;  /* 0x0001408000027802 */ /* 0x000fe40000000f00 */
[----:B-1----:R-:W-:Y:S05]  /*14070*/  CALL.REL.NOINC `($__internal_23_$__cuda_sm70_votesync_ballot) ;  /* 0x0000025000007944 */ /* 0x002fea0003c00000 */
[----:B------:R-:W-:Y:S01]  /*14080*/  MOV R10, R0 ;  /* 0x00000000000a7202 */ /* 0x000fe20000000f00 */
[----:B------:R-:W-:Y:S05]  /*14090*/  BRA `(.L_x_1119) ;  /* 0xffffe32000007947 */ /* 0x000fea000383ffff */
.L_x_1082:
[----:B------:R-:W-:Y:S01]  /*140a0*/  IMAD.MOV.U32 R5, RZ, RZ, R6 ;  /* 0x000000ffff057224 */ /* 0x000fe200078e0006 */
[----:B------:R-:W-:Y:S01]  /*140b0*/  MOV R3, R8 ;  /* 0x0000000800037202 */ /* 0x000fe20000000f00 */
[----:B--2---:R-:W-:Y:S01]  /*140c0*/  IMAD.MOV.U32 R0, RZ, RZ, 0x1f ;  /* 0x0000001fff007424 */ /* 0x004fe200078e00ff */
[----:B------:R-:W-:Y:S02]  /*140d0*/  MOV R2, 0x140f0 ;  /* 0x000140f000027802 */ /* 0x000fe40000000f00 */
[----:B-1----:R-:W-:Y:S05]  /*140e0*/  CALL.REL.NOINC `($__internal_21_$__cuda_sm70_shflsync_idx_p) ;  /* 0x0000012000007944 */ /* 0x002fea0003c00000 */
[----:B------:R-:W-:Y:S01]  /*140f0*/  IMAD.MOV.U32 R12, RZ, RZ, R0 ;  /* 0x000000ffff0c7224 */ /* 0x000fe200078e0000 */
[----:B------:R-:W-:Y:S01]  /*14100*/  MOV R3, R8 ;  /* 0x0000000800037202 */ /* 0x000fe20000000f00 */
[----:B------:R-:W-:Y:S01]  /*14110*/  IMAD.MOV.U32 R5, RZ, RZ, R7 ;  /* 0x000000ffff057224 */ /* 0x000fe200078e0007 */
[----:B------:R-:W-:Y:S02]  /*14120*/  MOV R0, 0x1f ;  /* 0x0000001f00007802 */ /* 0x000fe40000000f00 */
[----:B------:R-:W-:-:S02]  /*14130*/  MOV R2, 0x14150 ;  /* 0x0001415000027802 */ /* 0x000fc40000000f00 */
[----:B------:R-:W-:Y:S05]  /*14140*/  CALL.REL.NOINC `($__internal_21_$__cuda_sm70_shflsync_idx_p) ;  /* 0x000000c000007944 */ /* 0x000fea0003c00000 */
[----:B------:R-:W-:Y:S01]  /*14150*/  MOV R7, R0 ;  /* 0x0000000000077202 */ /* 0x000fe20000000f00 */
[----:B------:R-:W-:Y:S05]  /*14160*/  BRA `(.L_x_1120) ;  /* 0xffffe2c000007947 */ /* 0x000fea000383ffff */
.L_x_1085:
[----:B------:R-:W-:Y:S01]  /*14170*/  IMAD.MOV.U32 R5, RZ, RZ, R4 ;  /* 0x000000ffff057224 */ /* 0x000fe200078e0004 */
[----:B--2---:R-:W-:-:S02]  /*14180*/  MOV R0, 0x1f ;  /* 0x0000001f00007802 */ /* 0x004fc40000000f00 */
[----:B------:R-:W-:Y:S02]  /*14190*/  MOV R2, 0x141b0 ;  /* 0x000141b000027802 */ /* 0x000fe40000000f00 */
[----:B-1-34-:R-:W-:Y:S05]  /*141a0*/  CALL.REL.NOINC `($__internal_21_$__cuda_sm70_shflsync_idx_p) ;  /* 0x0000006000007944 */ /* 0x01afea0003c00000 */
[----:B------:R-:W-:Y:S01]  /*141b0*/  MOV R13, R0 ;  /* 0x00000000000d7202 */ /* 0x000fe20000000f00 */
[----:B------:R-:W-:Y:S05]  /*141c0*/  BRA `(.L_x_1084) ;  /* 0xffffe2c000007947 */ /* 0x000fea000383ffff */
        .weak           $__internal_20_$__cuda_sm70_shflsync_bfly_p
        .type           $__internal_20_$__cuda_sm70_shflsync_bfly_p,@function
        .size           $__internal_20_$__cuda_sm70_shflsync_bfly_p,($__internal_21_$__cuda_sm70_shflsync_idx_p - $__internal_20_$__cuda_sm70_shflsync_bfly_p)
$__internal_20_$__cuda_sm70_shflsync_bfly_p:
[----:B------:R-:W-:Y:S04]  /*141d0*/  WARPSYNC R6 ;  /* 0x0000000600007348 */ /* 0x000fe80003800000 */
[----:B------:R1:W2:Y:S02]  /*141e0*/  SHFL.BFLY PT, R2, R2, R5, R7 ;  /* 0x0c00000502027389 */ /* 0x0002a400000e0007 */
[----:B-1----:R-:W-:-:S04]  /*141f0*/  MOV R5, 0x0 ;  /* 0x0000000000057802 */ /* 0x002fc80000000f00 */
[----:B--2---:R-:W-:Y:S05]  /*14200*/  RET.REL.NODEC R4 `(_ZN7cutlass13device_kernelIN5flash19enable_sm80_to_sm89INS1_16FlashAttnFwdSm80INS1_25CollectiveMainloopFwdSm80ILi8ELi1ELb1EN4cute5tupleIJNS5_1CILi128EEENS7_ILi112EEES8_EEELi128ENS_10bfloat16_tEfNS_4arch4Sm80ELb1ELb0ELb1ELb1ELb0ELb0ELb1ELb1EEENS1_21CollectiveEpilogueFwdINS6_IJS8_S8_S9_EEENS6_IJNS7_ILi1EEESH_SH_EEESB_SD_Li256ELb1ELb1ELb1ELb0EEENS1_36VarlenDynamicPersistentTileSchedulerILi128ELi112ELi256ELi256ELb1ELb1ELb0ELb1ELb1ELb1EEEEEEEEEvNT_6ParamsE) ;  /* 0xfffebdf004007950 */ /* 0x004fea0003c3ffff */
        .weak           $__internal_21_$__cuda_sm70_shflsync_idx_p
        .type           $__internal_21_$__cuda_sm70_shflsync_idx_p,@function
        .size           $__internal_21_$__cuda_sm70_shflsync_idx_p,($__internal_22_$__cuda_sm70_shflsync_up_p - $__internal_21_$__cuda_sm70_shflsync_idx_p)
$__internal_21_$__cuda_sm70_shflsync_idx_p:
[----:B------:R-:W-:-:S04]  /*14210*/  MOV R68, 0xffffffff ;  /* 0xffffffff00447802 */ /* 0x000fc80000000f00 */
[----:B------:R-:W-:Y:S04]  /*14220*/  WARPSYNC R68 ;  /* 0x0000004400007348 */ /* 0x000fe80003800000 */
[----:B------:R1:W2:Y:S02]  /*14230*/  SHFL.IDX PT, R0, R5, R3, R0 ;  /* 0x0000000305007389 */ /* 0x0002a400000e0000 */
[----:B-1----:R-:W-:-:S04]  /*14240*/  MOV R3, 0x0 ;  /* 0x0000000000037802 */ /* 0x002fc80000000f00 */
[----:B--2---:R-:W-:Y:S05]  /*14250*/  RET.REL.NODEC R2 `(_ZN7cutlass13device_kernelIN5flash19enable_sm80_to_sm89INS1_16FlashAttnFwdSm80INS1_25CollectiveMainloopFwdSm80ILi8ELi1ELb1EN4cute5tupleIJNS5_1CILi128EEENS7_ILi112EEES8_EEELi128ENS_10bfloat16_tEfNS_4arch4Sm80ELb1ELb0ELb1ELb1ELb0ELb0ELb1ELb1EEENS1_21CollectiveEpilogueFwdINS6_IJS8_S8_S9_EEENS6_IJNS7_ILi1EEESH_SH_EEESB_SD_Li256ELb1ELb1ELb1ELb0EEENS1_36VarlenDynamicPersistentTileSchedulerILi128ELi112ELi256ELi256ELb1ELb1ELb0ELb1ELb1ELb1EEEEEEEEEvNT_6ParamsE) ;  /* 0xfffebda002007950 */ /* 0x004fea0003c3ffff */
        .weak           $__internal_22_$__cuda_sm70_shflsync_up_p
        .type           $__internal_22_$__cuda_sm70_shflsync_up_p,@function
        .size           $__internal_22_$__cuda_sm70_shflsync_up_p,($__internal_23_$__cuda_sm70_votesync_ballot - $__internal_22_$__cuda_sm70_shflsync_up_p)
$__internal_22_$__cuda_sm70_shflsync_up_p:
[----:B------:R-:W-:Y:S02]  /*14260*/  IMAD.MOV.U32 R4, RZ, RZ, RZ ;  /* 0x000000ffff047224 */ /* 0x000fe400078e00ff */
[----:B------:R-:W-:-:S04]  /*14270*/  IMAD.MOV.U32 R10, RZ, RZ, -0x1 ;  /* 0xffffffffff0a7424 */ /* 0x000fc800078e00ff */
[----:B------:R-:W-:Y:S04]  /*14280*/  WARPSYNC R10 ;  /* 0x0000000a00007348 */ /* 0x000fe80003800000 */
[----:B------:R1:W2:Y:S02]  /*14290*/  SHFL.UP PT, R4, R0, R2, R4 ;  /* 0x0400000200047389 */ /* 0x0002a400000e0004 */
[----:B-1----:R-:W-:Y:S02]  /*142a0*/  MOV R2, R3 ;  /* 0x0000000300027202 */ /* 0x002fe40000000f00 */
[----:B------:R-:W-:-:S04]  /*142b0*/  MOV R3, 0x0 ;  /* 0x0000000000037802 */ /* 0x000fc80000000f00 */
[----:B--2---:R-:W-:Y:S05]  /*142c0*/  RET.REL.NODEC R2 `(_ZN7cutlass13device_kernelIN5flash19enable_sm80_to_sm89INS1_16FlashAttnFwdSm80INS1_25CollectiveMainloopFwdSm80ILi8ELi1ELb1EN4cute5tupleIJNS5_1CILi128EEENS7_ILi112EEES8_EEELi128ENS_10bfloat16_tEfNS_4arch4Sm80ELb1ELb0ELb1ELb1ELb0ELb0ELb1ELb1EEENS1_21CollectiveEpilogueFwdINS6_IJS8_S8_S9_EEENS6_IJNS7_ILi1EEESH_SH_EEESB_SD_Li256ELb1ELb1ELb1ELb0EEENS1_36VarlenDynamicPersistentTileSchedulerILi128ELi112ELi256ELi256ELb1ELb1ELb0ELb1ELb1ELb1EEEEEEEEEvNT_6ParamsE) ;  /* 0xfffebd3002007950 */ /* 0x004fea0003c3ffff */
        .weak           $__internal_23_$__cuda_sm70_votesync_ballot
        .type           $__internal_23_$__cuda_sm70_votesync_ballot,@function
        .size           $__internal_23_$__cuda_sm70_votesync_ballot,(.L_x_2702 - $__internal_23_$__cuda_sm70_votesync_ballot)
$__internal_23_$__cuda_sm70_votesync_ballot:
[----:B------:R-:W-:Y:S01]  /*142d0*/  ISETP.NE.U32.AND P0, PT, R0, 0x1, PT ;  /* 0x000000010000780c */ /* 0x000fe20003f05070 */
[----:B------:R-:W-:-:S04]  /*142e0*/  IMAD.MOV.U32 R3, RZ, RZ, -0x1 ;  /* 0xffffffffff037424 */ /* 0x000fc800078e00ff */
[----:B------:R-:W-:Y:S08]  /*142f0*/  WARPSYNC R3 ;  /* 0x0000000300007348 */ /* 0x000ff00003800000 */
[----:B------:R-:W-:-:S04]  /*14300*/  VOTE.ANY R0, PT, !P0 ;  /* 0x0000000000007806 */ /* 0x000fc800040e0100 */
[----:B------:R-:W-:Y:S01]  /*14310*/  LOP3.LUT R0, R0, R3, RZ, 0xc0, !PT ;  /* 0x0000000300007212 */ /* 0x000fe200078ec0ff */
[----:B------:R-:W-:-:S04]  /*14320*/  IMAD.MOV.U32 R3, RZ, RZ, 0x0 ;  /* 0x00000000ff037424 */ /* 0x000fc800078e00ff */
[----:B------:R-:W-:Y:S05]  /*14330*/  RET.REL.NODEC R2 `(_ZN7cutlass13device_kernelIN5flash19enable_sm80_to_sm89INS1_16FlashAttnFwdSm80INS1_25CollectiveMainloopFwdSm80ILi8ELi1ELb1EN4cute5tupleIJNS5_1CILi128EEENS7_ILi112EEES8_EEELi128ENS_10bfloat16_tEfNS_4arch4Sm80ELb1ELb0ELb1ELb1ELb0ELb0ELb1ELb1EEENS1_21CollectiveEpilogueFwdINS6_IJS8_S8_S9_EEENS6_IJNS7_ILi1EEESH_SH_EEESB_SD_Li256ELb1ELb1ELb1ELb0EEENS1_36VarlenDynamicPersistentTileSchedulerILi128ELi112ELi256ELi256ELb1ELb1ELb0ELb1ELb1ELb1EEEEEEEEEvNT_6ParamsE) ;  /* 0xfffebcc002007950 */ /* 0x000fea0003c3ffff */
.L_x_1121:
        /* <DEDUP_REMOVED lines=12> */
.L_x_2702:


//--------------------- .text._ZN7cutlass13device_kernelIN5flash19enable_sm80_to_sm89INS1_16FlashAttnFwdSm80INS1_25CollectiveMainloopFwdSm80ILi8ELi1ELb1EN4cute5tupleIJNS5_1CILi128EEENS7_ILi112EEES8_EEELi128ENS_10bfloat16_tEfNS_4arch4Sm80ELb1ELb0ELb1ELb1ELb0ELb1ELb1ELb1EEENS1_21CollectiveEpilogueFwdINS6_IJS8_S8_S9_EEENS6_IJNS7_ILi1EEESH_SH_EEESB_SD_Li256ELb1ELb1ELb1ELb0EEENS1_36VarlenDynamicPersistentTileSchedulerILi128ELi112ELi256ELi256ELb1ELb1ELb0ELb1ELb1ELb1EEEEEEEEEvNT_6ParamsE --------------------------
	.section	.text._ZN7cutlass13device_kernelIN5flash19enable_sm80_to_sm89INS1_16FlashAttnFwdSm80INS1_25CollectiveMainloopFwdSm80ILi8ELi1ELb1EN4cute5tupleIJNS5_1CILi128EEENS7_ILi112EEES8_EEELi128ENS_10bfloat16_tEfNS_4arch4Sm80ELb1ELb0ELb1ELb1ELb0ELb1ELb1ELb1EEENS1_21CollectiveEpilogueFwdINS6_IJS8_S8_S9_EEENS6_IJNS7_ILi1EEESH_SH_EEESB_SD_Li256ELb1ELb1ELb1ELb0EEENS1_36VarlenDynamicPersistentTileSchedulerILi128ELi112ELi256ELi256ELb1ELb1ELb0ELb1ELb1ELb1EEEEEEEEEvNT_6ParamsE,"ax",@progbits
	.sectioninfo	@"SHI_REGISTERS=255"
	.align	128
.text._ZN7cutlass13device_kernelIN5flash19enable_sm80_to_sm89INS1_16FlashAttnFwdSm80INS1_25CollectiveMainloopFwdSm80ILi8ELi1ELb1EN4cute5tupleIJNS5_1CILi128EEENS7_ILi112EEES8_EEELi128ENS_10bfloat16_tEfNS_4arch4Sm80ELb1ELb0ELb1ELb1ELb0ELb1ELb1ELb1EEENS1_21CollectiveEpilogueFwdINS6_IJS8_S8_S9_EEENS6_IJNS7_ILi1EEESH_SH_EEESB_SD_Li256ELb1ELb1ELb1ELb0EEENS1_36VarlenDynamicPersistentTileSchedulerILi128ELi112ELi256ELi256ELb1ELb1ELb0ELb1ELb1ELb1EEEEEEEEEvNT_6ParamsE:
        .type           _ZN7cutlass13device_kernelIN5flash19enable_sm80_to_sm89INS1_16FlashAttnFwdSm80INS1_25CollectiveMainloopFwdSm80ILi8ELi1ELb1EN4cute5tupleIJNS5_1CILi128EEENS7_ILi112EEES8_EEELi128ENS_10bfloat16_tEfNS_4arch4Sm80ELb1ELb0ELb1ELb1ELb0ELb1ELb1ELb1EEENS1_21CollectiveEpilogueFwdINS6_IJS8_S8_S9_EEENS6_IJNS7_ILi1EEESH_SH_EEESB_SD_Li256ELb1ELb1ELb1ELb0EEENS1_36VarlenDynamicPersistentTileSchedulerILi128ELi112ELi256ELi256ELb1ELb1ELb0ELb1ELb1ELb1EEEEEEEEEvNT_6ParamsE,@function
        .size           _ZN7cutlass13device_kernelIN5flash19enable_sm80_to_sm89INS1_16FlashAttnFwdSm80INS1_25CollectiveMainloopFwdSm80ILi8ELi1ELb1EN4cute5tupleIJNS5_1CILi128EEENS7_ILi112EEES8_EEELi128ENS_10bfloat16_tEfNS_4arch4Sm80ELb1ELb0ELb1ELb1ELb0ELb1ELb1ELb1EEENS1_21CollectiveEpilogueFwdINS6_IJS8_S8_S9_EEENS6_IJNS7_ILi1EEESH_SH_EEESB_SD_Li256ELb1ELb1ELb1ELb0EEENS1_36VarlenDynamicPersistentTileSchedulerILi128ELi112ELi256ELi256ELb1ELb1ELb0ELb1ELb1ELb1EEEEEEEEEvNT_6ParamsE,(.L_x_2707 - _ZN7cutlass13device_kernelIN5flash19enable_sm80_to_sm89INS1_16FlashAttnFwdSm80INS1_25CollectiveMainloopFwdSm80ILi8ELi1ELb1EN4cute5tupleIJNS5_1CILi128EEENS7_ILi112EEES8_EEELi128ENS_10bfloat16_tEfNS_4arch4Sm80ELb1ELb0ELb1ELb1ELb0ELb1ELb1ELb1EEENS1_21CollectiveEpilogueFwdINS6_IJS8_S8_S9_EEENS6_IJNS7_ILi1EEESH_SH_EEESB_SD_Li256ELb1ELb1ELb1ELb0EEENS1_36VarlenDynamicPersistentTileSchedulerILi128ELi112ELi256ELi256ELb1ELb1ELb0ELb1ELb1ELb1EEEEEEEEEvNT_6ParamsE)
        .other          _ZN7cutlass13device_kernelIN5flash19enable_sm80_to_sm89INS1_16FlashAttnFwdSm80INS1_25CollectiveMainloopFwdSm80ILi8ELi1ELb1EN4cute5tupleIJNS5_1CILi128EEENS7_ILi112EEES8_EEELi128ENS_10bfloat16_tEfNS_4arch4Sm80ELb1ELb0ELb1ELb1ELb0ELb1ELb1ELb1EEENS1_21CollectiveEpilogueFwdINS6_IJS8_S8_S9_EEENS6_IJNS7_ILi1EEESH_SH_EEESB_SD_Li256ELb1ELb1ELb1ELb0EEENS1_36VarlenDynamicPersistentTileSchedulerILi128ELi112ELi256ELi256ELb1ELb1ELb0ELb1ELb1ELb1EEEEEEEEEvNT_6ParamsE,@"STO_CUDA_ENTRY STV_DEFAULT"
_ZN7cutlass13device_kernelIN5flash19enable_sm80_to_sm89INS1_16FlashAttnFwdSm80INS1_25CollectiveMainloopFwdSm80ILi8ELi1ELb1EN4cute5tupleIJNS5_1CILi128EEENS7_ILi112EEES8_EEELi128ENS_10bfloat16_tEfNS_4arch4Sm80ELb1ELb0ELb1ELb1ELb0ELb1ELb1ELb1EEENS1_21CollectiveEpilogueFwdINS6_IJS8_S8_S9_EEENS6_IJNS7_ILi1EEESH_SH_EEESB_SD_Li256ELb1ELb1ELb1ELb0EEENS1_36VarlenDynamicPersistentTileSchedulerILi128ELi112ELi256ELi256ELb1ELb1ELb0ELb1ELb1ELb1EEEEEEEEEvNT_6ParamsE:
        /* <DEDUP_REMOVED lines=54> */
.L_x_1127:
        /* <DEDUP_REMOVED lines=16> */
.L_x_1306:
        /* <DEDUP_REMOVED lines=16> */
.L_x_1307:
[----:B--2---:R-:W-:-:S05]  /*0560*/  IMAD R0, R0, c[0x0][0x538], RZ ;  /* 0x00014e0000007a24 */ /* 0x004fca00078e02ff */
[----:B------:R-:W-:-:S04]  /*0570*/  IADD3 R6, R0, R6, RZ ;  /* 0x0000000600067210 */ /* 0x000fc80007ffe0ff */
[----:B------:R-:W-:-:S13]  /*0580*/  ISETP.GT.AND P0, PT, R6, UR4, PT ;  /* 0x0000000406007c0c */ /* 0x000fda000bf04270 */
[----:B-1----:R-:W-:Y:S05]  /*0590*/  @!P0 BRA `(.L_x_1127) ;  /* 0xfffffdc000008947 */ /* 0x002fea000383ffff */
.L_x_1123:
[----:B------:R-:W-:-:S05]  /*05a0*/  IADD3 R11, -R0, R6, RZ ;  /* 0x00000006000b7210 */ /* 0x000fca0007ffe1ff */
[----:B------:R-:W-:-:S05]  /*05b0*/  IMAD R0, R4, c[0x0][0x538], R11 ;  /* 0x00014e0004007a24 */ /* 0x000fca00078e020b */
[----:B------:R-:W-:Y:S01]  /*05c0*/  ISETP.GT.AND P0, PT, R0, UR4, PT ;  /* 0x0000000400007c0c */ /* 0x000fe2000bf04270 */
[----:B------:R-:W-:-:S12]  /*05d0*/  BRA.DIV ~URZ, `(.L_x_1128) ;  /* 0x0001f3627f007947 */ /* 0x000fd8000b800000 */
[----:B------:R-:W-:-:S04]  /*05e0*/  VOTE.ANY R10, PT, !P0 ;  /* 0x00000000000a7806 */ /* 0x000fc800040e0100 */
.L_x_1308:
[----:B------:R-:W1:Y:S02]  /*05f0*/  POPC R6, R10 ;  /* 0x0000000a00067309 */ /* 0x000e640000000000 */
[----:B-1----:R-:W-:-:S05]  /*0600*/  IADD3 R0, R6, R7, RZ ;  /* 0x0000000706007210 */ /* 0x002fca0007ffe0ff */
[----:B------:R1:W-:Y:S01]  /*0610*/  STL [R1+0x54], R0 ;  /* 0x0000540001007387 */ /* 0x0003e20000100800 */
[----:B------:R-:W-:Y:S05]  /*0620*/  BRA.DIV ~URZ, `(.L_x_1129) ;  /* 0x0001f3627f007947 */ /* 0x000fea000b800000 */
[----:B------:R2:W3:Y:S01]  /*0630*/  SHFL.IDX PT, R12, R9, R6, 0x1f ;  /* 0x00001f06090c7589 */ /* 0x0004e200000e0000 */
[----:B------:R-:W-:-:S03]  /*0640*/  MOV R7, RZ ;  /* 0x000000ff00077202 */ /* 0x000fc60000000f00 */
[----:B------:R2:W4:Y:S04]  /*0650*/  SHFL.IDX PT, R9, R8, R6, 0x1f ;  /* 0x00001f0608097589 */ /* 0x00052800000e0000 */
.L_x_1309:
[----:B------:R-:W-:Y:S01]  /*0660*/  ISETP.NE.AND P0, PT, R10, RZ, PT ;  /* 0x000000ff0a00720c */ /* 0x000fe20003f05270 */
[----:B------:R-:W-:-:S12]  /*0670*/  BSSY B0, `(.L_x_1130) ;  /* 0x0000005000007945 */ /* 0x000fd80003800000 */
[----:B------:R-:W-:Y:S05]  /*0680*/  @!P0 BRA `(.L_x_1131) ;  /* 0x0000003000008947 */ /* 0x000fea0003800000 */
[----:B------:R-:W-:Y:S01]  /*0690*/  IADD3 R3, R6, -0x1, RZ ;  /* 0xffffffff06037810 */ /* 0x000fe20007ffe0ff */
[----:B------:R-:W-:Y:S05]  /*06a0*/  BRA.DIV ~URZ, `(.L_x_1132) ;  /* 0x0001f3c27f007947 */ /* 0x000fea000b800000 */
[----:B------:R1:W2:Y:S02]  /*06b0*/  SHFL.IDX PT, R7, R4, R3, 0x1f ;  /* 0x00001f0304077589 */ /* 0x0002a400000e0000 */
.L_x_1131:
[----:B------:R-:W-:Y:S05]  /*06c0*/  BSYNC B0 ;  /* 0x0000000000007941 */ /* 0x000fea0003800000 */
.L_x_1130:
        /* <DEDUP_REMOVED lines=69> */
.L_x_1134:
        /* <DEDUP_REMOVED lines=70> */
.L_x_1135:
[----:B------:R-:W-:Y:S05]  /*0f80*/  BSYNC B0 ;  /* 0x0000000000007941 */ /* 0x000fea0003800000 */
.L_x_1133:
[----:B------:R-:W-:-:S04]  /*0f90*/  LOP3.LUT R0, RZ, R0, RZ, 0x33, !PT ;  /* 0x00000000ff007212 */ /* 0x000fc800078e33ff */
[----:B------:R-:W-:-:S05]  /*0fa0*/  IADD3 R0, R0, R12, RZ ;  /* 0x0000000c00007210 */ /* 0x000fca0007ffe0ff */
[----:B------:R2:W-:Y:S01]  /*0fb0*/  STL [R1+0x4c], R0 ;  /* 0x00004c0001007387 */ /* 0x0005e20000100800 */
[----:B------:R-:W-:Y:S05]  /*0fc0*/  BRA `(.L_x_1136) ;  /* 0x0000006000007947 */ /* 0x000fea0003800000 */
.L_x_1124:
[----:B------:R-:W-:Y:S01]  /*0fd0*/  MOV R0, UR4 ;  /* 0x0000000400007c02 */ /* 0x000fe20008000f00 */
[----:B------:R-:W-:Y:S04]  /*0fe0*/  STL [R1+0x4c], RZ ;  /* 0x00004cff01007387 */ /* 0x000fe80000100800 */
[----:B------:R-:W-:Y:S04]  /*0ff0*/  STL [R1+0x50], RZ ;  /* 0x000050ff01007387 */ /* 0x000fe80000100800 */
[----:B------:R1:W-:Y:S02]  /*1000*/  STL [R1+0x48], R0 ;  /* 0x0000480001007387 */ /* 0x0003e40000100800 */
[----:B-1----:R-:W-:-:S05]  /*1010*/  MOV R0, c[0x0][0x53c] ;  /* 0x00014f0000007a02 */ /* 0x002fca0000000f00 */
[----:B------:R1:W-:Y:S02]  /*1020*/  STL [R1+0x54], R0 ;  /* 0x0000540001007387 */ /* 0x0003e40000100800 */
.L_x_1136:
        /* <DEDUP_REMOVED lines=8> */
.L_x_1122:
[----:B-12---:R-:W2:Y:S02]  /*10b0*/  LDL R0, [R1+0x54] ;  /* 0x0000540001007983 */ /* 0x006ea40000100800 */
[----:B--2---:R-:W-:-:S13]  /*10c0*/  ISETP.GE.AND P0, PT, R0, c[0x0][0x53c], PT ;  /* 0x00014f0000007a0c */ /* 0x004fda0003f06270 */
[----:B------:R-:W-:Y:S05]  /*10d0*/  @P0 EXIT ;  /* 0x000000000000094d */ /* 0x000fea0003800000 */
[----:B------:R-:W1:Y:S02]  /*10e0*/  S2R R18, SR_TID.X ;  /* 0x0000000000127919 */ /* 0x000e640000002100 */
[----:B-1----:R-:W-:-:S04]  /*10f0*/  SHF.R.S32.HI R16, RZ, 0x1f, R18 ;  /* 0x0000001fff107819 */ /* 0x002fc80000011412 */
[CC--:B------:R-:W-:Y:S02]  /*1100*/  LEA.HI R2, R16.reuse, R18.reuse, RZ, 0x4 ;  /* 0x0000001210027211 */ /* 0x0c0fe400078f20ff */
[CC--:B---3--:R-:W-:Y:S02]  /*1110*/  LEA.HI R7, R16.reuse, R18.reuse, RZ, 0x3 ;  /* 0x0000001210077211 */ /* 0x0c8fe400078f18ff */
[----:B------:R-:W-:Y:S02]  /*1120*/  SHF.R.S32.HI R3, RZ, 0x4, R2 ;  /* 0x00000004ff037819 */ /* 0x000fe40000011402 */
[----:B------:R-:W-:Y:S02]  /*1130*/  LEA.HI R11, R16, R18, RZ, 0x2 ;  /* 0x00000012100b7211 */ /* 0x000fe400078f10ff */
[----:B------:R-:W-:Y:S02]  /*1140*/  LEA.HI R0, R2, R3, RZ, 0x1 ;  /* 0x0000000302007211 */ /* 0x000fe400078f08ff */
[----:B------:R-:W-:-:S02]  /*1150*/  SHF.R.S32.HI R6, RZ, 0x2, R11 ;  /* 0x00000002ff067819 */ /* 0x000fc4000001140b */
[----:B------:R-:W-:Y:S02]  /*1160*/  LOP3.LUT R0, R0, 0xfffffffe, RZ, 0xc0, !PT ;  /* 0xfffffffe00007812 */ /* 0x000fe400078ec0ff */
[----:B------:R-:W-:Y:S02]  /*1170*/  LOP3.LUT R5, R7, 0xfffffff8, RZ, 0xc0, !PT ;  /* 0xfffffff807057812 */ /* 0x000fe400078ec0ff */
[----:B------:R-:W-:Y:S01]  /*1180*/  SHF.R.S32.HI R17, RZ, 0x3, R7 ;  /* 0x00000003ff117819 */ /* 0x000fe20000011407 */
[----:B------:R-:W-:Y:S01]  /*1190*/  IMAD.IADD R14, R3, 0x1, -R0 ;  /* 0x00000001030e7824 */ /* 0x000fe200078e0a00 */
[----:B------:R-:W-:Y:S01]  /*11a0*/  LOP3.LUT R0, R2, 0xfffffff0, RZ, 0xc0, !PT ;  /* 0xfffffff002007812 */ /* 0x000fe200078ec0ff */
[C---:B------:R-:W-:Y:S01]  /*11b0*/  IMAD.IADD R10, R18.reuse, 0x1, -R5 ;  /* 0x00000001120a7824 */ /* 0x040fe200078e0a05 */
[----:B------:R-:W-:Y:S01]  /*11c0*/  SHF.R.S32.HI R3, RZ, 0x1f, R11 ;  /* 0x0000001fff037819 */ /* 0x000fe2000001140b */
[C---:B------:R-:W-:Y:S01]  /*11d0*/  IMAD.SHL.U32 R4, R17.reuse, 0x40, RZ ;  /* 0x0000004011047824 */ /* 0x040fe200078e00ff */
[----:B------:R-:W-:Y:S01]  /*11e0*/  IADD3 R238, -R17, 0x70, RZ ;  /* 0x0000007011ee7810 */ /* 0x000fe20007ffe1ff */
[----:B------:R-:W-:Y:S01]  /*11f0*/  IMAD.IADD R0, R18, 0x1, -R0 ;  /* 0x0000000112007824 */ /* 0x000fe200078e0a00 */
[----:B------:R-:W-:Y:S01]  /*1200*/  LEA.HI R2, R3, R6, RZ, 0x3 ;  /* 0x0000000603027211 */ /* 0x000fe200078f18ff */
[----:B------:R-:W-:Y:S01]  /*1210*/  IMAD.SHL.U32 R3, R10, 0x40, RZ ;  /* 0x000000400a037824 */ /* 0x000fe200078e00ff */
[----:B------:R-:W-:Y:S01]  /*1220*/  LOP3.LUT R4, R4, 0x1c0, RZ, 0xc0, !PT ;  /* 0x000001c004047812 */ /* 0x000fe200078ec0ff */
[----:B------:R-:W-:Y:S01]  /*1230*/  IMAD.SHL.U32 R218, R10, 0x8, RZ ;  /* 0x000000080ada7824 */ /* 0x000fe200078e00ff */
[----:B------:R-:W-:-:S02]  /*1240*/  SHF.R.S32.HI R5, RZ, 0x1f, R0 ;  /* 0x0000001fff057819 */ /* 0x000fc40000011400 */
[----:B------:R-:W-:Y:S02]  /*1250*/  LOP3.LUT R2, R2, 0xfffffff8, RZ, 0xc0, !PT ;  /* 0xfffffff802027812 */ /* 0x000fe400078ec0ff */
[----:B------:R-:W-:Y:S02]  /*1260*/  LEA.HI R12, R5, R0, RZ, 0x3 ;  /* 0x00000000050c7211 */ /* 0x000fe400078f18ff */
[----:B------:R-:W-:Y:S01]  /*1270*/  LOP3.LUT R3, R3, 0x1c0, RZ, 0xc0, !PT ;  /* 0x000001c003037812 */ /* 0x000fe200078ec0ff */
[----:B------:R-:W-:Y:S01]  /*1280*/  IMAD.IADD R2, R6, 0x1, -R2 ;  /* 0x0000000106027824 */ /* 0x000fe200078e0a02 */
[----:B------:R-:W-:Y:S02]  /*1290*/  LOP3.LUT R6, R12, 0xfffffff8, RZ, 0xc0, !PT ;  /* 0xfffffff80c067812 */ /* 0x000fe400078ec0ff */
[----:B------:R-:W-:Y:S02]  /*12a0*/  LOP3.LUT R8, R4, 0x38, R218, 0xf8, !PT ;  /* 0x0000003804087812 */ /* 0x000fe400078ef8da */
[----:B------:R-:W-:Y:S01]  /*12b0*/  SHF.R.U32.HI R5, RZ, 0x3, R4 ;  /* 0x00000003ff057819 */ /* 0x000fe20000011604 */
[----:B------:R-:W-:Y:S01]  /*12c0*/  IMAD.IADD R9, R0, 0x1, -R6 ;  /* 0x0000000100097824 */ /* 0x000fe200078e0a06 */
[----:B------:R-:W-:-:S02]  /*12d0*/  LOP3.LUT R0, R11, 0xfffffffc, RZ, 0xc0, !PT ;  /* 0xfffffffc0b007812 */ /* 0x000fc400078ec0ff */
[----:B------:R-:W-:Y:S02]  /*12e0*/  LOP3.LUT R7, R3, 0x8, R7, 0xf8, !PT ;  /* 0x0000000803077812 */ /* 0x000fe400078ef807 */
[----:B------:R-:W-:Y:S01]  /*12f0*/  SHF.R.U32.HI R4, RZ, 0x3, R3 ;  /* 0x00000003ff047819 */ /* 0x000fe20000011603 */
[----:B------:R-:W-:Y:S01]  /*1300*/  IMAD.IADD R6, R18, 0x1, -R0 ;  /* 0x0000000112067824 */ /* 0x000fe200078e0a00 */
[----:B------:R-:W-:Y:S01]  /*1310*/  LOP3.LUT R13, R8, R5, RZ, 0x3c, !PT ;  /* 0x00000005080d7212 */ /* 0x000fe200078e3cff */
[C---:B------:R-:W-:Y:S01]  /*1320*/  IMAD.SHL.U32 R0, R2.reuse, 0x40, RZ ;  /* 0x0000004002007824 */ /* 0x040fe200078e00ff */
[----:B------:R-:W-:Y:S02]  /*1330*/  LOP3.LUT R3, R2, 0x1, RZ, 0xc0, !PT ;  /* 0x0000000102037812 */ /* 0x000fe400078ec0ff */
[----:B------:R-:W-:Y:S02]  /*1340*/  LEA.HI R5, R16, R18, RZ, 0x5 ;  /* 0x0000001210057211 */ /* 0x000fe400078f28ff */
[----:B------:R-:W-:Y:S01]  /*1350*/  LOP3.LUT R15, R7, R4, RZ, 0x3c, !PT ;  /* 0x00000004070f7212 */ /* 0x000fe200078e3cff */
[----:B------:R-:W-:Y:S01]  /*1360*/  IMAD.SHL.U32 R7, R14, 0x8, RZ ;  /* 0x000000080e077824 */ /* 0x000fe200078e00ff */
[----:B------:R-:W-:-:S02]  /*1370*/  ISETP.NE.U32.AND P0, PT, R3, 0x1, PT ;  /* 0x000000010300780c */ /* 0x000fc40003f05070 */
[----:B------:R-:W-:Y:S02]  /*1380*/  SHF.R.S32.HI R4, RZ, 0x5, R5 ;  /* 0x00000005ff047819 */ /* 0x000fe40000011405 */
[----:B------:R-:W-:Y:S01]  /*1390*/  LOP3.LUT R3, R5, 0xffffffe0, RZ, 0xc0, !PT ;  /* 0xffffffe005037812 */ /* 0x000fe200078ec0ff */
[C---:B------:R-:W-:Y:S01]  /*13a0*/  IMAD.SHL.U32 R5, R9.reuse, 0x40, RZ ;  /* 0x0000004009057824 */ /* 0x040fe200078e00ff */
[----:B------:R-:W-:Y:S01]  /*13b0*/  LEA.HI R8, R16, R18, RZ, 0x6 ;  /* 0x0000001210087211 */ /* 0x000fe200078f30ff */
[----:B------:R-:W-:Y:S01]  /*13c0*/  IMAD.SHL.U32 R11, R4, 0x400, RZ ;  /* 0x00000400040b7824 */ /* 0x000fe200078e00ff */
[----:B------:R-:W-:Y:S01]  /*13d0*/  R2P PR, R2, 0x6 ;  /* 0x0000000602007804 */ /* 0x000fe20000000000 */
[----:B------:R-:W-:Y:S01]  /*13e0*/  IMAD.IADD R2, R18, 0x1, -R3 ;  /* 0x0000000112027824 */ /* 0x000fe200078e0a03 */
[----:B------:R-:W-:Y:S01]  /*13f0*/  LOP3.LUT R0, R0, 0x1c0, RZ, 0xc0, !PT ;  /* 0x000001c000007812 */ /* 0x000fe200078ec0ff */
[----:B------:R-:W-:Y:S01]  /*1400*/  IMAD.SHL.U32 R8, R8, 0x8, RZ ;  /* 0x0000000808087824 */ /* 0x000fe200078e00ff */
[----:B------:R-:W-:Y:S01]  /*1410*/  LOP3.LUT P4, RZ, R9, 0x2, RZ, 0xc0, !PT ;  /* 0x0000000209ff7812 */ /* 0x000fe2000788c0ff */
[----:B------:R-:W-:Y:S01]  /*1420*/  IMAD R6, R6, 0x2, R11 ;  /* 0x0000000206067824 */ /* 0x000fe200078e020b */
[----:B------:R-:W-:-:S02]  /*1430*/  LEA.HI R4, R0, R0, RZ, 0x1d ;  /* 0x0000000000047211 */ /* 0x000fc400078fe8ff */
[----:B------:R-:W-:Y:S02]  /*1440*/  SHF.R.S32.HI R3, RZ, 0x1f, R2 ;  /* 0x0000001fff037819 */ /* 0x000fe40000011402 */
[----:B------:R-:W-:Y:S01]  /*1450*/  LOP3.LUT R0, R5, 0x1c0, RZ, 0xc0, !PT ;  /* 0x000001c005007812 */ /* 0x000fe200078ec0ff */
[----:B------:R-:W-:Y:S01]  /*1460*/  IMAD.IADD R4, R6, 0x1, R4 ;  /* 0x0000000106047824 */ /* 0x000fe200078e0204 */
[----:B------:R-:W-:Y:S02]  /*1470*/  LOP3.LUT R5, R8, 0xfffffe00, RZ, 0xc0, !PT ;  /* 0xfffffe0008057812 */ /* 0x000fe400078ec0ff */
[----:B------:R-:W-:Y:S02]  /*1480*/  LEA.HI R3, R3, R2, RZ, 0x2 ;  /* 0x0000000203037211 */ /* 0x000fe400078f10ff */
[----:B------:R-:W-:Y:S01]  /*1490*/  LOP3.LUT R8, R13, R5, RZ, 0xfc, !PT ;  /* 0x000000050d087212 */ /* 0x000fe200078efcff */
[----:B------:R-:W-:Y:S01]  /*14a0*/  IMAD.SHL.U32 R5, R4, 0x2, RZ ;  /* 0x0000000204057824 */ /* 0x000fe200078e00ff */
[----:B------:R-:W-:-:S02]  /*14b0*/  LOP3.LUT R3, R3, 0x7ffffffc, RZ, 0xc0, !PT ;  /* 0x7ffffffc03037812 */ /* 0x000fc400078ec0ff */
[----:B------:R-:W-:Y:S01]  /*14c0*/  LOP3.LUT R6, R0, 0x8, R7, 0xf8, !PT ;  /* 0x0000000800067812 */ /* 0x000fe200078ef807 */
[----:B------:R-:W-:Y:S01]  /*14d0*/  IMAD.SHL.U32 R216, R8, 0x2, RZ ;  /* 0x0000000208d87824 */ /* 0x000fe200078e00ff */
[----:B------:R-:W-:Y:S01]  /*14e0*/  IADD3 R4, R5, 0x80, RZ ;  /* 0x0000008005047810 */ /* 0x000fe20007ffe0ff */
[----:B------:R-:W-:Y:S01]  /*14f0*/  IMAD.IADD R7, R2, 0x1, -R3 ;  /* 0x0000000102077824 */ /* 0x000fe200078e0a03 */
[----:B------:R-:W-:Y:S01]  /*1500*/  LOP3.LUT P3, RZ, R9, 0x4, RZ, 0xc0, !PT ;  /* 0x0000000409ff7812 */ /* 0x000fe2000786c0ff */
[----:B------:R-:W-:Y:S01]  /*1510*/  IMAD.MOV.U32 R9, RZ, RZ, 0x40 ;  /* 0x00000040ff097424 */ /* 0x000fe200078e00ff */
[----:B------:R-:W-:Y:S01]  /*1520*/  SHF.R.U32.HI R0, RZ, 0x3, R0 ;  /* 0x00000003ff007819 */ /* 0x000fe20000011600 */
[----:B------:R-:W-:Y:S01]  /*1530*/  IMAD.SHL.U32 R2, R12, 0x40, RZ ;  /* 0x000000400c027824 */ /* 0x000fe200078e00ff */
[----:B------:R-:W-:Y:S01]  /*1540*/  IADD3 R16, R5, 0x70, RZ ;  /* 0x0000007005107810 */ /* 0x000fe20007ffe0ff */
[----:B------:R-:W-:Y:S01]  /*1550*/  IMAD.MOV.U32 R12, RZ, RZ, 0x20 ;  /* 0x00000020ff0c7424 */ /* 0x000fe200078e00ff */
[----:B------:R-:W-:Y:S01]  /*1560*/  @P0 IADD3 R16, R4, 0x10, RZ ;  /* 0x0000001004100810 */ /* 0x000fe20007ffe0ff */
[----:B------:R-:W-:Y:S01]  /*1570*/  IMAD.SHL.U32 R7, R7, 0x2, RZ ;  /* 0x0000000207077824 */ /* 0x000fe200078e00ff */
[----:B------:R-:W-:Y:S01]  /*1580*/  IADD3 R4, R17, 0x60, RZ ;  /* 0x0000006011047810 */ /* 0x000fe20007ffe0ff */
[----:B------:R-:W-:Y:S01]  /*1590*/  IMAD R3, R14, 0x200, R15 ;  /* 0x000002000e037824 */ /* 0x000fe200078e020f */
[----:B------:R-:W-:Y:S01]  /*15a0*/  LOP3.LUT R0, R6, R0, RZ, 0x3c, !PT ;  /* 0x0000000006007212 */ /* 0x000fe200078e3cff */
[----:B------:R-:W-:Y:S01]  /*15b0*/  STL [R1+0x68], R16 ;  /* 0x0000681001007387 */ /* 0x000fe20000100800 */
[----:B------:R-:W-:-:S02]  /*15c0*/  SEL R4, R9, 0xffffffc0, !P2 ;  /* 0xffffffc009047807 */ /* 0x000fc40005000000 */
[----:B------:R-:W-:Y:S01]  /*15d0*/  IADD3 R6, R17, 0x40, RZ ;  /* 0x0000004011067810 */ /* 0x000fe20007ffe0ff */
[----:B------:R1:W-:Y:S01]  /*15e0*/  STL [R1+0x58], R7 ;  /* 0x0000580701007387 */ /* 0x0003e20000100800 */
[----:B------:R-:W-:Y:S02]  /*15f0*/  SEL R6, R12, 0xffffffe0, !P1 ;  /* 0xffffffe00c067807 */ /* 0x000fe40004800000 */
[----:B------:R-:W-:Y:S01]  /*1600*/  LOP3.LUT R2, R0, 0xfffffe00, R2, 0xf8, !PT ;  /* 0xfffffe0000027812 */ /* 0x000fe200078ef802 */
[----:B------:R-:W-:Y:S01]  /*1610*/  IMAD.SHL.U32 R0, R10, 0x4, RZ ;  /* 0x000000040a007824 */ /* 0x000fe200078e00ff */
[----:B------:R-:W-:Y:S01]  /*1620*/  LEA R194, R3, 0x8100, 0x1 ;  /* 0x0000810003c27811 */ /* 0x000fe200078e08ff */
[----:B------:R-:W-:Y:S01]  /*1630*/  IMAD.IADD R8, R5, 0x1, R6 ;  /* 0x0000000105087824 */ /* 0x000fe200078e0206 */
[----:B------:R-:W-:Y:S02]  /*1640*/  LEA R195, R2, 0x100, 0x1 ;  /* 0x0000010002c37811 */ /* 0x000fe400078e08ff */
[----:B------:R-:W-:-:S02]  /*1650*/  SEL R3, R12, 0xffffffe0, !P4 ;  /* 0xffffffe00c037807 */ /* 0x000fc40006000000 */
[----:B------:R-:W-:Y:S02]  /*1660*/  IADD3 R68, R0, 0x20, RZ ;  /* 0x0000002000447810 */ /* 0x000fe40007ffe0ff */
[----:B------:R-:W-:Y:S01]  /*1670*/  SEL R0, R9, 0xffffffc0, !P3 ;  /* 0xffffffc009007807 */ /* 0x000fe20005800000 */
[--C-:B------:R-:W-:Y:S01]  /*1680*/  IMAD.IADD R196, R3, 0x1, R195.reuse ;  /* 0x0000000103c47824 */ /* 0x100fe200078e02c3 */
[----:B------:R-:W-:Y:S02]  /*1690*/  IADD3 R10, R17, 0x20, RZ ;  /* 0x00000020110a7810 */ /* 0x000fe40007ffe0ff */
[----:B------:R-:W-:Y:S01]  /*16a0*/  IADD3 R218, R218, 0x40, RZ ;  /* 0x00000040dada7810 */ /* 0x000fe20007ffe0ff */
[C---:B------:R-:W-:Y:S02]  /*16b0*/  IMAD.IADD R198, R0.reuse, 0x1, R195 ;  /* 0x0000000100c67824 */ /* 0x040fe400078e02c3 */
[----:B------:R-:W-:Y:S02]  /*16c0*/  IMAD.IADD R197, R0, 0x1, R196 ;  /* 0x0000000100c57824 */ /* 0x000fe400078e02c4 */
[----:B-1----:R-:W-:-:S02]  /*16d0*/  IMAD.IADD R7, R5, 0x1, R4 ;  /* 0x0000000105077824 */ /* 0x002fc400078e0204 */
[----:B------:R-:W-:Y:S02]  /*16e0*/  IMAD.IADD R5, R2, 0x1, R11 ;  /* 0x0000000102057824 */ /* 0x000fe400078e020b */
[--C-:B------:R-:W-:Y:S01]  /*16f0*/  IMAD.IADD R2, R6, 0x1, R16.reuse ;  /* 0x0000000106027824 */ /* 0x100fe200078e0210 */
[----:B------:R1:W-:Y:S01]  /*1700*/  STL [R1+0x80], R7 ;  /* 0x0000800701007387 */ /* 0x0003e20000100800 */
[C---:B------:R-:W-:Y:S01]  /*1710*/  IMAD.IADD R6, R4.reuse, 0x1, R16 ;  /* 0x0000000104067824 */ /* 0x040fe200078e0210 */
[----:B------:R-:W-:Y:S02]  /*1720*/  LEA R213, R5, 0x100, 0x1 ;  /* 0x0000010005d57811 */ /* 0x000fe400078e08ff */
[----:B------:R-:W-:Y:S01]  /*1730*/  STL [R1+0x70], R8 ;  /* 0x0000700801007387 */ /* 0x000fe20000100800 */
[----:B-1----:R-:W-:-:S05]  /*1740*/  IMAD.IADD R7, R4, 0x1, R8 ;  /* 0x0000000104077824 */ /* 0x002fca00078e0208 */
[----:B------:R-:W-:Y:S04]  /*1750*/  STL [R1+0x7c], R7 ;  /* 0x00007c0701007387 */ /* 0x000fe80000100800 */
[----:B------:R-:W-:Y:S04]  /*1760*/  STL [R1+0x78], R6 ;  /* 0x0000780601007387 */ /* 0x000fe80000100800 */
[----:B------:R1:W-:Y:S02]  /*1770*/  STL [R1+0x6c], R2 ;  /* 0x00006c0201007387 */ /* 0x0003e40000100800 */
[----:B-1----:R-:W-:-:S05]  /*1780*/  IMAD.IADD R2, R2, 0x1, R4 ;  /* 0x0000000102027824 */ /* 0x002fca00078e0204 */
[----:B------:R1:W-:Y:S02]  /*1790*/  STL [R1+0x74], R2 ;  /* 0x0000740201007387 */ /* 0x0003e40000100800 */
.L_x_1305:
[----:B------:R-:W2:Y:S01]  /*17a0*/  LDL R0, [R1+0x54] ;  /* 0x0000540001007983 */ /* 0x000ea20000100800 */
[----:B------:R-:W-:Y:S01]  /*17b0*/  IMAD.MOV.U32 R13, RZ, RZ, 0x4 ;  /* 0x00000004ff0d7424 */ /* 0x000fe200078e00ff */
[----:B------:R-:W-:Y:S02]  /*17c0*/  ISETP.NE.U32.AND P4, PT, RZ, c[0x0][0x360], PT ;  /* 0x0000d800ff007a0c */ /* 0x000fe40003f85070 */
[----:B------:R-:W3:Y:S02]  /*17d0*/  LDL R9, [R1+0x50] ;  /* 0x0000500001097983 */ /* 0x000ee40000100800 */
[----:B------:R-:W-:Y:S01]  /*17e0*/  ISETP.NE.AND.EX P4, PT, RZ, c[0x0][0x364], PT, P4 ;  /* 0x0000d900ff007a0c */ /* 0x000fe20003f85340 */
[----:B-12---:R-:W-:-:S05]  /*17f0*/  IMAD.WIDE R2, R0, R13, c[0x0][0x588] ;  /* 0x0001620000027625 */ /* 0x006fca00078e020d */
[----:B------:R-:W2:Y:S01]  /*1800*/  LDG.E R42, [R2.64] ;  /* 0x00000006022a7981 */ /* 0x000ea2000c1e1900 */
[----:B------:R-:W-:Y:S01]  /*1810*/  ISETP.NE.U32.AND P0, PT, RZ, c[0x0][0x370], PT ;  /* 0x0000dc00ff007a0c */ /* 0x000fe20003f05070 */
[----:B------:R-:W-:Y:S01]  /*1820*/  IMAD.MOV.U32 R170, RZ, RZ, RZ ;  /* 0x000000ffffaa7224 */ /* 0x000fe200078e00ff */
[----:B------:R-:W-:Y:S02]  /*1830*/  ISETP.NE.U32.AND P3, PT, RZ, c[0x0][0x348], PT ;  /* 0x0000d200ff007a0c */ /* 0x000fe40003f65070 */
[----:B------:R-:W-:Y:S02]  /*1840*/  ISETP.NE.AND.EX P2, PT, RZ, c[0x0][0x374], PT, P0 ;  /* 0x0000dd00ff007a0c */ /* 0x000fe40003f45300 */
[----:B------:R-:W-:Y:S02]  /*1850*/  ISETP.NE.U32.AND P5, PT, RZ, c[0x0][0x358], PT ;  /* 0x0000d600ff007a0c */ /* 0x000fe40003fa5070 */
[----:B------:R-:W-:Y:S02]  /*1860*/  ISETP.NE.AND.EX P3, PT, RZ, c[0x0][0x34c], PT, P3 ;  /* 0x0000d300ff007a0c */ /* 0x000fe40003f65330 */
[----:B------:R-:W-:Y:S01]  /*1870*/  ISETP.NE.AND.EX P5, PT, RZ, c[0x0][0x35c], PT, P5 ;  /* 0x0000d700ff007a0c */ /* 0x000fe20003fa5350 */
[----:B------:R-:W-:-:S02]  /*1880*/  IMAD.MOV.U32 R163, RZ, RZ, RZ ;  /* 0x000000ffffa37224 */ /* 0x000fc400078e00ff */
[----:B------:R-:W-:Y:S02]  /*1890*/  IMAD.MOV.U32 R169, RZ, RZ, RZ ;  /* 0x000000ffffa97224 */ /* 0x000fe400078e00ff */
[----:B------:R-:W-:Y:S01]  /*18a0*/  IMAD.MOV.U32 R12, RZ, RZ, RZ ;  /* 0x000000ffff0c7224 */ /* 0x000fe200078e00ff */
[----:B--2---:R-:W-:Y:S01]  /*18b0*/  SHF.R.S32.HI R145, RZ, 0x1f, R42 ;  /* 0x0000001fff917819 */ /* 0x004fe2000001142a */
[----:B------:R1:W-:Y:S01]  /*18c0*/  STL [R1+0x5c], R42 ;  /* 0x00005c2a01007387 */ /* 0x0003e20000100800 */
[C---:B------:R-:W-:Y:S02]  /*18d0*/  @P4 LEA R2, P0, R42.reuse, c[0x0][0x360], 0x2 ;  /* 0x0000d8002a024a11 */ /* 0x040fe400078010ff */
[C---:B------:R-:W-:Y:S02]  /*18e0*/  @P2 LEA R4, P1, R42.reuse, c[0x0][0x370], 0x2 ;  /* 0x0000dc002a042a11 */ /* 0x040fe400078210ff */
[C-C-:B------:R-:W-:Y:S02]  /*18f0*/  @P4 LEA.HI.X R3, R42.reuse, c[0x0][0x364], R145.reuse, 0x2, P0 ;  /* 0x0000d9002a034a11 */ /* 0x140fe400000f1491 */
[----:B------:R-:W-:-:S03]  /*1900*/  @P2 LEA.HI.X R5, R42, c[0x0][0x374], R145, 0x2, P1 ;  /* 0x0000dd002a052a11 */ /* 0x000fc600008f1491 */
[----:B------:R2:W4:Y:S01]  /*1910*/  @P4 LDG.E R0, [R2.64] ;  /* 0x0000000602004981 */ /* 0x000522000c1e1900 */
[----:B------:R-:W-:-:S03]  /*1920*/  ISETP.NE.U32.AND P0, PT, RZ, c[0x0][0x350], PT ;  /* 0x0000d400ff007a0c */ /* 0x000fc60003f05070 */
[----:B------:R1:W5:Y:S01]  /*1930*/  @P2 LDG.E R170, [R4.64] ;  /* 0x0000000604aa2981 */ /* 0x000362000c1e1900 */
[----:B------:R-:W-:Y:S02]  /*1940*/  ISETP.NE.AND.EX P6, PT, RZ, c[0x0][0x354], PT, P0 ;  /* 0x0000d500ff007a0c */ /* 0x000fe40003fc5300 */
[----:B------:R-:W-:-:S04]  /*1950*/  LEA R6, P2, R42, c[0x0][0x348], 0x2 ;  /* 0x0000d2002a067a11 */ /* 0x000fc800078410ff */
[----:B------:R-:W-:-:S05]  /*1960*/  LEA.HI.X R7, R42, c[0x0][0x34c], R145, 0x2, P2 ;  /* 0x0000d3002a077a11 */ /* 0x000fca00010f1491 */
[----:B------:R3:W5:Y:S01]  /*1970*/  @P3 LDG.E R163, [R6.64] ;  /* 0x0000000606a33981 */ /* 0x000762000c1e1900 */
[C---:B--2---:R-:W-:Y:S02]  /*1980*/  LEA R2, P0, R42.reuse, c[0x0][0x358], 0x2 ;  /* 0x0000d6002a027a11 */ /* 0x044fe400078010ff */
[C---:B-1----:R-:W-:Y:S02]  /*1990*/  LEA R4, P1, R42.reuse, c[0x0][0x350], 0x2 ;  /* 0x0000d4002a047a11 */ /* 0x042fe400078210ff */
[C-C-:B------:R-:W-:Y:S02]  /*19a0*/  LEA.HI.X R3, R42.reuse, c[0x0][0x35c], R145.reuse, 0x2, P0 ;  /* 0x0000d7002a037a11 */ /* 0x140fe400000f1491 */
[----:B------:R-:W-:-:S03]  /*19b0*/  LEA.HI.X R5, R42, c[0x0][0x354], R145, 0x2, P1 ;  /* 0x0000d5002a057a11 */ /* 0x000fc600008f1491 */
[----:B------:R1:W5:Y:S04]  /*19c0*/  @P5 LDG.E R12, [R2.64] ;  /* 0x00000006020c5981 */ /* 0x000368000c1e1900 */
[----:B------:R1:W5:Y:S01]  /*19d0*/  @P6 LDG.E R169, [R4.64] ;  /* 0x0000000604a96981 */ /* 0x000362000c1e1900 */
[----:B---3--:R-:W-:-:S05]  /*19e0*/  LOP3.LUT R40, R9, 0xffff, RZ, 0xc0, !PT ;  /* 0x0000ffff09287812 */ /* 0x008fca00078ec0ff */
[----:B------:R1:W-:Y:S01]  /*19f0*/  STL [R1+0x60], R40 ;  /* 0x0000602801007387 */ /* 0x0003e20000100800 */
[----:B------:R-:W-:Y:S03]  /*1a00*/  YIELD ;  /* 0x0000000000007946 */ /* 0x000fe60003800000 */
[----:B----4-:R1:W-:Y:S01]  /*1a10*/  @P4 STL [R1+0x2c], R0 ;  /* 0x00002c0001004387 */ /* 0x0103e20000100800 */
        /* <DEDUP_REMOVED lines=8> */
.L_x_1137:
[----:B------:R-:W-:-:S04]  /*1aa0*/  ISETP.NE.U32.AND P0, PT, RZ, c[0x0][0x368], PT ;  /* 0x0000da00ff007a0c */ /* 0x000fc80003f05070 */
[----:B------:R-:W-:-:S13]  /*1ab0*/  ISETP.NE.AND.EX P0, PT, RZ, c[0x0][0x36c], PT, P0 ;  /* 0x0000db00ff007a0c */ /* 0x000fda0003f05300 */
[----:B------:R-:W-:Y:S05]  /*1ac0*/  @!P0 BRA `(.L_x_1138) ;  /* 0x0000004000008947 */ /* 0x000fea0003800000 */
[----:B-1----:R-:W-:-:S04]  /*1ad0*/  LEA R4, P0, R42, c[0x0][0x368], 0x2 ;  /* 0x0000da002a047a11 */ /* 0x002fc800078010ff */
[----:B------:R-:W-:-:S05]  /*1ae0*/  LEA.HI.X R5, R42, c[0x0][0x36c], R145, 0x2, P0 ;  /* 0x0000db002a057a11 */ /* 0x000fca00000f1491 */
[----:B------:R1:W5:Y:S01]  /*1af0*/  LDG.E R11, [R4.64] ;  /* 0x00000006040b7981 */ /* 0x000362000c1e1900 */
[----:B------:R-:W-:Y:S05]  /*1b00*/  BRA `(.L_x_1139) ;  /* 0x0000005000007947 */ /* 0x000fea0003800000 */
.L_x_1138:
[----:B------:R-:W-:Y:S01]  /*1b10*/  MOV R11, c[0x0][0x1d0] ;  /* 0x00007400000b7a02 */ /* 0x000fe20000000f00 */
[----:B------:R-:W-:Y:S05]  /*1b20*/  @!P6 BRA `(.L_x_1139) ;  /* 0x000000300000e947 */ /* 0x000fea0003800000 */
[----:B------:R-:W2:Y:S04]  /*1b30*/  LDG.E R6, [R4.64] ;  /* 0x0000000604067981 */ /* 0x000ea8000c1e1900 */
[----:B-1----:R-:W2:Y:S02]  /*1b40*/  LDG.E R0, [R4.64+0x4] ;  /* 0x0000040604007981 */ /* 0x002ea4000c1e1900 */
[----:B--2---:R-:W-:Y:S02]  /*1b50*/  IADD3 R11, -R6, R0, RZ ;  /* 0x00000000060b7210 */ /* 0x004fe40007ffe1ff */
.L_x_1139:
[----:B-1----:R-:W2:Y:S04]  /*1b60*/  LDL R4, [R1+0x2c] ;  /* 0x00002c0001047983 */ /* 0x002ea80000100800 */
[----:B------:R-:W3:Y:S04]  /*1b70*/  LDL.LU R0, [R1+0x4c] ;  /* 0x00004c0001007983 */ /* 0x000ee80000300800 */
[----:B------:R1:W4:Y:S04]  /*1b80*/  @P5 LDG.E R5, [R2.64] ;  /* 0x0000000602055981 */ /* 0x000328000c1e1900 */
[----:B------:R-:W3:Y:S01]  /*1b90*/  LDL.LU R15, [R1+0x3c] ;  /* 0x00003c00010f7983 */ /* 0x000ee20000300800 */
[----:B------:R-:W-:-:S04]  /*1ba0*/  ISETP.NE.U32.AND P0, PT, RZ, c[0x0][0x378], PT ;  /* 0x0000de00ff007a0c */ /* 0x000fc80003f05070 */
[----:B------:R-:W-:Y:S01]  /*1bb0*/  ISETP.NE.AND.EX P1, PT, RZ, c[0x0][0x37c], PT, P0 ;  /* 0x0000df00ff007a0c */ /* 0x000fe20003f25300 */
[----:B--2---:R-:W-:Y:S02]  /*1bc0*/  IMAD.MOV.U32 R7, RZ, RZ, R4 ;  /* 0x000000ffff077224 */ /* 0x004fe400078e0004 */
[----:B------:R1:W4:Y:S01]  /*1bd0*/  @P5 LDG.E R4, [R2.64+0x4] ;  /* 0x0000040602045981 */ /* 0x000322000c1e1900 */
[----:B-----5:R-:W-:Y:S02]  /*1be0*/  IMAD.MOV.U32 R144, RZ, RZ, R11 ;  /* 0x000000ffff907224 */ /* 0x020fe400078e000b */
[----:B------:R-:W-:-:S05]  /*1bf0*/  IMAD.MOV.U32 R6, RZ, RZ, c[0x0][0x2c4] ;  /* 0x0000b100ff067624 */ /* 0x000fca00078e00ff */
[----:B------:R-:W-:Y:S02]  /*1c00*/  ISETP.NE.AND P2, PT, R6, 0x1, PT ;  /* 0x000000010600780c */ /* 0x000fe40003f45270 */
[----:B-1----:R-:W-:-:S04]  /*1c10*/  @P1 LEA R2, P0, R42, c[0x0][0x378], 0x2 ;  /* 0x0000de002a021a11 */ /* 0x002fc800078010ff */
[----:B------:R-:W-:-:S05]  /*1c20*/  @P1 LEA.HI.X R3, R42, c[0x0][0x37c], R145, 0x2, P0 ;  /* 0x0000df002a031a11 */ /* 0x000fca00000f1491 */
[----:B------:R1:W5:Y:S01]  /*1c30*/  @P1 LDG.E R144, [R2.64] ;  /* 0x0000000602901981 */ /* 0x000362000c1e1900 */
[----:B------:R-:W-:Y:S01]  /*1c40*/  IMAD.IADD R10, R11, 0x1, -R170 ;  /* 0x000000010b0a7824 */ /* 0x000fe200078e0aaa */
[----:B---3--:R-:W-:-:S04]  /*1c50*/  LOP3.LUT R15, R15, 0xffffffdf, RZ, 0xc0, !PT ;  /* 0xffffffdf0f0f7812 */ /* 0x008fc800078ec0ff */
[----:B------:R-:W-:Y:S01]  /*1c60*/  @P2 LOP3.LUT R15, R15, 0x20, RZ, 0xfc, !PT ;  /* 0x000000200f0f2812 */ /* 0x000fe200078efcff */
[----:B-1----:R-:W-:Y:S02]  /*1c70*/  IMAD.SHL.U32 R2, R0, 0x80, RZ ;  /* 0x0000008000027824 */ /* 0x002fe400078e00ff */
[----:B------:R-:W-:-:S03]  /*1c80*/  IMAD.MOV.U32 R0, RZ, RZ, c[0x0][0x228] ;  /* 0x00008a00ff007624 */ /* 0x000fc600078e00ff */
[----:B------:R1:W-:Y:S04]  /*1c90*/  STL [R1+0x4c], R2 ;  /* 0x00004c0201007387 */ /* 0x0003e80000100800 */
[----:B------:R-:W-:Y:S01]  /*1ca0*/  STL [R1+0x3c], R15 ;  /* 0x00003c0f01007387 */ /* 0x000fe20000100800 */
[----:B-1----:R-:W-:-:S05]  /*1cb0*/  IADD3 R2, R2, 0x7f, RZ ;  /* 0x0000007f02027810 */ /* 0x002fca0007ffe0ff */
[----:B------:R-:W-:-:S05]  /*1cc0*/  @P2 IMAD.HI.U32 R3, R2, c[0x0][0x2c8], RZ ;  /* 0x0000b20002032a27 */ /* 0x000fca00078e00ff */
[----:B------:R-:W-:Y:S01]  /*1cd0*/  @P2 SHF.R.U32.HI R2, RZ, c[0x0][0x2cc], R3 ;  /* 0x0000b300ff022a19 */ /* 0x000fe20000011603 */
[----:B------:R-:W-:Y:S01]  /*1ce0*/  BSSY B0, `(.L_x_1140) ;  /* 0x000003a000007945 */ /* 0x000fe20003800000 */
[----:B----4-:R-:W-:-:S04]  /*1cf0*/  @P5 IMAD.IADD R0, R4, 0x1, -R5 ;  /* 0x0000000104005824 */ /* 0x010fc800078e0a05 */
[----:B------:R-:W-:Y:S02]  /*1d00*/  IMAD.IADD R6, R10, 0x1, R0 ;  /* 0x000000010a067824 */ /* 0x000fe400078e0200 */
[----:B------:R-:W-:-:S03]  /*1d10*/  IMAD.MOV.U32 R4, RZ, RZ, RZ ;  /* 0x000000ffff047224 */ /* 0x000fc600078e00ff */
[C---:B------:R-:W-:Y:S01]  /*1d20*/  IADD3 R179, R6.reuse, 0x70, -R7 ;  /* 0x0000007006b37810 */ /* 0x040fe20007ffe807 */
[----:B------:R1:W-:Y:S01]  /*1d30*/  STL [R1+0x30], R6 ;  /* 0x0000300601007387 */ /* 0x0003e20000100800 */
[----:B------:R-:W-:-:S03]  /*1d40*/  IADD3 R5, R6, 0x6f, RZ ;  /* 0x0000006f06057810 */ /* 0x000fc60007ffe0ff */
[----:B------:R-:W-:Y:S02]  /*1d50*/  IMAD.IADD R3, R179, 0x1, R2 ;  /* 0x00000001b3037824 */ /* 0x000fe400078e0202 */
[----:B------:R-:W-:Y:S02]  /*1d60*/  IMAD.MOV.U32 R2, RZ, RZ, RZ ;  /* 0x000000ffff027224 */ /* 0x000fe400078e00ff */
[----:B------:R-:W-:Y:S01]  /*1d70*/  IMAD.HI R4, R5, -0x6db6db6d, R4 ;  /* 0x9249249305047827 */ /* 0x000fe200078e0204 */
[----:B------:R-:W-:-:S03]  /*1d80*/  LOP3.LUT R5, R9, 0xff0000, RZ, 0xc0, !PT ;  /* 0x00ff000009057812 */ /* 0x000fc600078ec0ff */
[----:B------:R-:W-:Y:S01]  /*1d90*/  IMAD.HI R2, R3, -0x6db6db6d, R2 ;  /* 0x9249249303027827 */ /* 0x000fe200078e0202 */
[----:B-1----:R-:W-:-:S04]  /*1da0*/  LOP3.LUT R6, R9, 0xff000000, RZ, 0xc0, !PT ;  /* 0xff00000009067812 */ /* 0x002fc800078ec0ff */
[----:B------:R-:W-:-:S04]  /*1db0*/  SHF.R.U32.HI R7, RZ, 0x8, R6 ;  /* 0x00000008ff077819 */ /* 0x000fc80000011606 */
[----:B------:R-:W-:Y:S02]  /*1dc0*/  LEA.HI R5, R5, R7, RZ, 0x10 ;  /* 0x0000000705057211 */ /* 0x000fe400078f80ff */
[----:B------:R-:W-:Y:S02]  /*1dd0*/  SHF.R.U32.HI R6, RZ, 0x1f, R4 ;  /* 0x0000001fff067819 */ /* 0x000fe40000011604 */
[----:B------:R-:W-:Y:S02]  /*1de0*/  SHF.R.U32.HI R3, RZ, 0x1f, R2 ;  /* 0x0000001fff037819 */ /* 0x000fe40000011602 */
[----:B------:R-:W-:Y:S02]  /*1df0*/  SHF.R.U32.HI R8, RZ, 0x10, R5 ;  /* 0x00000010ff087819 */ /* 0x000fe40000011605 */
[----:B------:R-:W-:Y:S02]  /*1e00*/  LOP3.LUT R16, R5, 0xff, RZ, 0xc0, !PT ;  /* 0x000000ff05107812 */ /* 0x000fe400078ec0ff */
[----:B------:R-:W-:-:S02]  /*1e10*/  LEA.HI.SX32 R175, R4, R6, 0x1a ;  /* 0x0000000604af7211 */ /* 0x000fc400078fd2ff */
[----:B------:R-:W-:Y:S01]  /*1e20*/  LEA.HI.SX32 R2, R2, R3, 0x1a ;  /* 0x0000000302027211 */ /* 0x000fe200078fd2ff */
[----:B------:R1:W-:Y:S03]  /*1e30*/  STL [R1+0x50], R8 ;  /* 0x0000500801007387 */ /* 0x0003e60000100800 */
[----:B------:R-:W-:Y:S01]  /*1e40*/  IMNMX R6, R175, R2, PT ;  /* 0x00000002af067217 */ /* 0x000fe20003800200 */
[----:B------:R1:W-:Y:S03]  /*1e50*/  STL [R1+0x64], R16 ;  /* 0x0000641001007387 */ /* 0x0003e60000100800 */
[----:B------:R-:W-:Y:S02]  /*1e60*/  ISETP.GE.AND P0, PT, R6, 0x1, PT ;  /* 0x000000010600780c */ /* 0x000fe40003f06270 */
[----:B------:R-:W-:Y:S01]  /*1e70*/  ISETP.NE.AND P1, PT, R8, RZ, PT ;  /* 0x000000ff0800720c */ /* 0x000fe20003f25270 */
[----:B------:R-:W-:-:S03]  /*1e80*/  IMAD.MOV.U32 R2, RZ, RZ, RZ ;  /* 0x000000ffff027224 */ /* 0x000fc600078e00ff */
[----:B------:R-:W-:-:S07]  /*1e90*/  SEL R143, R8, c[0x0][0x338], P1 ;  /* 0x0000ce00088f7a07 */ /* 0x000fce0000800000 */
[----:B------:R-:W-:Y:S05]  /*1ea0*/  @!P0 BRA `(.L_x_1141) ;  /* 0x000001d000008947 */ /* 0x000fea0003800000 */
[----:B------:R-:W-:Y:S02]  /*1eb0*/  IABS R2, R143 ;  /* 0x0000008f00027213 */ /* 0x000fe40000000000 */
[----:B------:R-:W-:-:S03]  /*1ec0*/  IADD3 R5, R143, -0x1, R6 ;  /* 0xffffffff8f057810 */ /* 0x000fc60007ffe006 */
[----:B------:R-:W-:Y:S01]  /*1ed0*/  IMAD.MOV.U32 R4, RZ, RZ, R2 ;  /* 0x000000ffff047224 */ /* 0x000fe200078e0002 */
[----:B------:R-:W-:-:S03]  /*1ee0*/  IABS R9, R5 ;  /* 0x0000000500097213 */ /* 0x000fc60000000000 */
[----:B------:R-:W2:Y:S08]  /*1ef0*/  I2F.RP R2, R4 ;  /* 0x0000000400027306 */ /* 0x000eb00000209400 */
[----:B--2---:R-:W2:Y:S02]  /*1f00*/  MUFU.RCP R2, R2 ;  /* 0x0000000200027308 */ /* 0x004ea40000001000 */
[----:B--2---:R-:W-:-:S06]  /*1f10*/  IADD3 R2, R2, 0xffffffe, RZ ;  /* 0x0ffffffe02027810 */ /* 0x004fcc0007ffe0ff */
[----:B------:R-:W2:Y:S02]  /*1f20*/  F2I.FTZ.U32.TRUNC.NTZ R3, R2 ;  /* 0x0000000200037305 */ /* 0x000ea4000021f000 */
[----:B--2---:R-:W-:-:S04]  /*1f30*/  IMAD.MOV R2, RZ, RZ, -R3 ;  /* 0x000000ffff027224 */ /* 0x004fc800078e0a03 */
[----:B------:R-:W-:Y:S01]  /*1f40*/  IMAD.MOV.U32 R7, RZ, RZ, R2 ;  /* 0x000000ffff077224 */ /* 0x000fe200078e0002 */
[----:B------:R-:W-:-:S03]  /*1f50*/  IABS R2, R143 ;  /* 0x0000008f00027213 */ /* 0x000fc60000000000 */
[----:B------:R-:W-:Y:S02]  /*1f60*/  IMAD R7, R7, R4, RZ ;  /* 0x0000000407077224 */ /* 0x000fe400078e02ff */
[----:B-1----:R-:W-:Y:S02]  /*1f70*/  IMAD.MOV R8, RZ, RZ, -R2 ;  /* 0x000000ffff087224 */ /* 0x002fe400078e0a02 */
        /* <DEDUP_REMOVED lines=16> */
.L_x_1141:
[----:B------:R-:W-:Y:S05]  /*2080*/  BSYNC B0 ;  /* 0x0000000000007941 */ /* 0x000fea0003800000 */
.L_x_1140:
[----:B------:R-:W-:Y:S01]  /*2090*/  IMAD R3, R16, R2, RZ ;  /* 0x0000000210037224 */ /* 0x000fe200078e02ff */
[----:B-1----:R-:W1:Y:S03]  /*20a0*/  S2R R8, SR_TID.X ;  /* 0x0000000000087919 */ /* 0x002e660000002100 */
[C---:B------:R-:W-:Y:S02]  /*20b0*/  IMAD.IADD R2, R3.reuse, 0x1, R2 ;  /* 0x0000000103027824 */ /* 0x040fe400078e0202 */
[----:B------:R-:W-:-:S03]  /*20c0*/  IMAD R3, R3, 0x70, -R10 ;  /* 0x0000007003037824 */ /* 0x000fc600078e0a0a */
[----:B------:R-:W-:Y:S02]  /*20d0*/  IMNMX R2, R6, R2, PT ;  /* 0x0000000206027217 */ /* 0x000fe40003800200 */
[----:B------:R-:W-:-:S03]  /*20e0*/  IMNMX R3, RZ, R3, !PT ;  /* 0x00000003ff037217 */ /* 0x000fc60007800200 */
[----:B------:R-:W-:-:S05]  /*20f0*/  IMAD R2, R2, 0x70, -R10 ;  /* 0x0000007002027824 */ /* 0x000fca00078e0a0a */
[----:B------:R-:W-:-:S04]  /*2100*/  IMNMX R2, R2, R0, PT ;  /* 0x0000000002027217 */ /* 0x000fc80003800200 */
[----:B------:R-:W-:Y:S02]  /*2110*/  ISETP.GT.AND P0, PT, R2, R3, PT ;  /* 0x000000030200720c */ /* 0x000fe40003f04270 */
[----:B------:R-:W-:Y:S02]  /*2120*/  SHF.R.U32.HI R3, RZ, 0x4, R3 ;  /* 0x00000004ff037819 */ /* 0x000fe40000011603 */
[--C-:B-1----:R-:W-:Y:S02]  /*2130*/  SHF.R.S32.HI R214, RZ, 0x1f, R8.reuse ;  /* 0x0000001fffd67819 */ /* 0x102fe40000011408 */
[--C-:B------:R-:W-:Y:S01]  /*2140*/  SHF.R.S32.HI R41, RZ, 0x1f, R8.reuse ;  /* 0x0000001fff297819 */ /* 0x100fe20000011408 */
[----:B------:R-:W-:Y:S01]  /*2150*/  IMAD.WIDE.U32 R4, R3, 0x24924925, RZ ;  /* 0x2492492503047825 */ /* 0x000fe200078e00ff */
[-C--:B------:R-:W-:Y:S02]  /*2160*/  LEA.HI R4, R214, R8.reuse, RZ, 0x3 ;  /* 0x00000008d6047211 */ /* 0x080fe400078f18ff */
[----:B------:R-:W-:Y:S01]  /*2170*/  LEA.HI R41, R41, R8, RZ, 0x3 ;  /* 0x0000000829297211 */ /* 0x000fe200078f18ff */
[----:B------:R-:W-:Y:S01]  /*2180*/  IMAD.MOV.U32 R139, RZ, RZ, R5 ;  /* 0x000000ffff8b7224 */ /* 0x000fe200078e0005 */
[----:B------:R-:W-:-:S02]  /*2190*/  SHF.R.S32.HI R37, RZ, 0x1f, R8 ;  /* 0x0000001fff257819 */ /* 0x000fc40000011408 */
[----:B------:R-:W-:Y:S01]  /*21a0*/  @P0 IADD3 R3, R2, 0x6f, RZ ;  /* 0x0000006f02030810 */ /* 0x000fe20007ffe0ff */
[----:B------:R-:W-:Y:S01]  /*21b0*/  @P0 IMAD.MOV.U32 R2, RZ, RZ, RZ ;  /* 0x000000ffff020224 */ /* 0x000fe200078e00ff */
[----:B------:R-:W-:Y:S02]  /*21c0*/  SHF.R.S32.HI R41, RZ, 0x3, R41 ;  /* 0x00000003ff297819 */ /* 0x000fe40000011429 */
[----:B------:R-:W-:Y:S01]  /*21d0*/  SHF.R.S32.HI R35, RZ, 0x1f, R8 ;  /* 0x0000001fff237819 */ /* 0x000fe20000011408 */
[----:B------:R-:W-:Y:S01]  /*21e0*/  @P0 IMAD.HI R2, R3, -0x6db6db6d, R2 ;  /* 0x9249249303020827 */ /* 0x000fe200078e0202 */
[----:B------:R-:W-:Y:S02]  /*21f0*/  LOP3.LUT R3, R4, 0xfffffff8, RZ, 0xc0, !PT ;  /* 0xfffffff804037812 */ /* 0x000fe400078ec0ff */
[----:B------:R-:W-:Y:S01]  /*2200*/  SHF.R.S32.HI R36, RZ, 0x1f, R8 ;  /* 0x0000001fff247819 */ /* 0x000fe20000011408 */
[----:B------:R-:W-:Y:S01]  /*2210*/  IMAD.MOV.U32 R4, RZ, RZ, R139 ;  /* 0x000000ffff047224 */ /* 0x000fe200078e008b */
[----:B------:R-:W-:Y:S01]  /*2220*/  @P0 SHF.R.U32.HI R5, RZ, 0x1f, R2 ;  /* 0x0000001fff050819 */ /* 0x000fe20000011602 */
[----:B------:R-:W-:Y:S01]  /*2230*/  IMAD.SHL.U32 R6, R41, 0x40, RZ ;  /* 0x0000004029067824 */ /* 0x000fe200078e00ff */
[----:B------:R-:W-:Y:S01]  /*2240*/  LEA.HI R37, R37, R8, RZ, 0x3 ;  /* 0x0000000825257211 */ /* 0x000fe200078f18ff */
[----:B------:R-:W-:Y:S01]  /*2250*/  IMAD.IADD R146, R8, 0x1, -R3 ;  /* 0x0000000108927824 */ /* 0x000fe200078e0a03 */
[----:B------:R-:W-:-:S02]  /*2260*/  @P0 LEA.HI.SX32 R4, R2, R5, 0x1a ;  /* 0x0000000502040211 */ /* 0x000fc400078fd2ff */
[-C--:B------:R-:W-:Y:S01]  /*2270*/  LEA.HI R2, R214, R8.reuse, RZ, 0x6 ;  /* 0x00000008d6027211 */ /* 0x080fe200078f30ff */
[C---:B------:R-:W-:Y:S01]  /*2280*/  IMAD.SHL.U32 R32, R146.reuse, 0x8, RZ ;  /* 0x0000000892207824 */ /* 0x040fe200078e00ff */
[-C--:B------:R-:W-:Y:S01]  /*2290*/  LEA.HI R35, R35, R8.reuse, RZ, 0x3 ;  /* 0x0000000823237211 */ /* 0x080fe200078f18ff */
[----:B------:R-:W-:Y:S01]  /*22a0*/  IMAD.SHL.U32 R26, R146, 0x4, RZ ;  /* 0x00000004921a7824 */ /* 0x000fe200078e00ff */
[----:B------:R-:W-:Y:S01]  /*22b0*/  LEA.HI R36, R36, R8, RZ, 0x3 ;  /* 0x0000000824247211 */ /* 0x000fe200078f18ff */
[----:B------:R-:W-:Y:S01]  /*22c0*/  IMAD.SHL.U32 R2, R2, 0x8, RZ ;  /* 0x0000000802027824 */ /* 0x000fe200078e00ff */
[----:B------:R-:W-:Y:S02]  /*22d0*/  LOP3.LUT R158, R6, 0x1c0, RZ, 0xc0, !PT ;  /* 0x000001c0069e7812 */ /* 0x000fe400078ec0ff */
[----:B------:R-:W-:Y:S02]  /*22e0*/  ISETP.GT.AND P0, PT, R4, R139, PT ;  /* 0x0000008b0400720c */ /* 0x000fe40003f04270 */
[----:B------:R-:W-:-:S02]  /*22f0*/  SHF.R.S32.HI R37, RZ, 0x3, R37 ;  /* 0x00000003ff257819 */ /* 0x000fc40000011425 */
[----:B------:R-:W-:Y:S02]  /*2300*/  SHF.R.S32.HI R35, RZ, 0x3, R35 ;  /* 0x00000003ff237819 */ /* 0x000fe40000011423 */
[----:B------:R-:W-:Y:S02]  /*2310*/  SHF.R.S32.HI R36, RZ, 0x3, R36 ;  /* 0x00000003ff247819 */ /* 0x000fe40000011424 */
[----:B------:R-:W-:Y:S02]  /*2320*/  SHF.R.U32.HI R191, RZ, 0x3, R158 ;  /* 0x00000003ffbf7819 */ /* 0x000fe4000001169e */
[----:B------:R-:W-:Y:S02]  /*2330*/  LOP3.LUT R3, R158, 0x38, R32, 0xf8, !PT ;  /* 0x000000389e037812 */ /* 0x000fe400078ef820 */
[----:B------:R-:W-:Y:S02]  /*2340*/  IADD3 R37, R37, 0x20, RZ ;  /* 0x0000002025257810 */ /* 0x000fe40007ffe0ff */
[----:B------:R-:W-:-:S02]  /*2350*/  IADD3 R36, R36, 0x40, RZ ;  /* 0x0000004024247810 */ /* 0x000fc40007ffe0ff */
[----:B------:R-:W-:Y:S01]  /*2360*/  IADD3 R35, R35, 0x60, RZ ;  /* 0x0000006023237810 */ /* 0x000fe20007ffe0ff */
[----:B------:R-:W-:Y:S01]  /*2370*/  IMAD.SHL.U32 R7, R37, 0x40, RZ ;  /* 0x0000004025077824 */ /* 0x000fe200078e00ff */
[----:B------:R-:W-:Y:S01]  /*2380*/  LOP3.LUT R168, R2, 0xfffffe00, RZ, 0xc0, !PT ;  /* 0xfffffe0002a87812 */ /* 0x000fe200078ec0ff */
[----:B------:R-:W-:Y:S01]  /*2390*/  IMAD.SHL.U32 R5, R36, 0x40, RZ ;  /* 0x0000004024057824 */ /* 0x000fe200078e00ff */
[----:B------:R-:W-:Y:S01]  /*23a0*/  LOP3.LUT R2, R3, R191, RZ, 0x3c, !PT ;  /* 0x000000bf03027212 */ /* 0x000fe200078e3cff */
[----:B------:R-:W-:Y:S01]  /*23b0*/  IMAD.SHL.U32 R6, R35, 0x40, RZ ;  /* 0x0000004023067824 */ /* 0x000fe200078e00ff */
[----:B------:R-:W-:Y:S02]  /*23c0*/  LOP3.LUT R147, R7, 0x1c0, RZ, 0xc0, !PT ;  /* 0x000001c007937812 */ /* 0x000fe400078ec0ff */
[----:B------:R-:W-:Y:S01]  /*23d0*/  LOP3.LUT R156, R5, 0x1c0, RZ, 0xc0, !PT ;  /* 0x000001c0059c7812 */ /* 0x000fe200078ec0ff */
[----:B------:R-:W-:Y:S01]  /*23e0*/  IMAD.IADD R2, R168, 0x1, R2 ;  /* 0x00000001a8027824 */ /* 0x000fe200078e0202 */
[----:B------:R-:W-:-:S02]  /*23f0*/  LOP3.LUT R157, R6, 0x1c0, RZ, 0xc0, !PT ;  /* 0x000001c0069d7812 */ /* 0x000fc400078ec0ff */
[----:B------:R-:W-:Y:S01]  /*2400*/  SHF.R.S32.HI R33, RZ, 0x1f, R32 ;  /* 0x0000001fff217819 */ /* 0x000fe20000011420 */
[----:B------:R-:W-:Y:S01]  /*2410*/  IMAD.SHL.U32 R215, R2, 0x2, RZ ;  /* 0x0000000202d77824 */ /* 0x000fe200078e00ff */
[----:B------:R-:W-:Y:S05]  /*2420*/  @!P0 BRA `(.L_x_1142) ;  /* 0x00006f3000008947 */ /* 0x000fea0003800000 */
[----:B------:R-:W-:Y:S01]  /*2430*/  ISETP.NE.U32.AND P0, PT, RZ, c[0x0][0x340], PT ;  /* 0x0000d000ff007a0c */ /* 0x000fe20003f05070 */
[----:B------:R-:W-:-:S03]  /*2440*/  IMAD.MOV.U32 R39, RZ, RZ, R15 ;  /* 0x000000ffff277224 */ /* 0x000fc600078e000f */
[----:B------:R-:W-:-:S13]  /*2450*/  ISETP.NE.AND.EX P3, PT, RZ, c[0x0][0x344], PT, P0 ;  /* 0x0000d100ff007a0c */ /* 0x000fda0003f65300 */
[----:B------:R-:W-:-:S05]  /*2460*/  @P3 IMAD.WIDE R2, R42, R13, c[0x0][0x340] ;  /* 0x0000d0002a023625 */ /* 0x000fca00078e020d */
[----:B------:R1:W2:Y:S01]  /*2470*/  @P3 LDG.E R23, [R2.64] ;  /* 0x0000000602173981 */ /* 0x0002a2000c1e1900 */
[----:B------:R-:W-:Y:S01]  /*2480*/  SHF.R.S32.HI R29, RZ, 0x1f, R41 ;  /* 0x0000001fff1d7819 */ /* 0x000fe20000011429 */
[----:B------:R-:W-:Y:S01]  /*2490*/  IMAD.MOV.U32 R178, RZ, RZ, 0x5 ;  /* 0x00000005ffb27424 */ /* 0x000fe200078e00ff */
[----:B------:R-:W-:Y:S01]  /*24a0*/  IADD3 R128, P0, R41, R12, RZ ;  /* 0x0000000c29807210 */ /* 0x000fe20007f1e0ff */
[----:B------:R-:W-:Y:S01]  /*24b0*/  ULDC UR4, c[0x0][0x23c] ;  /* 0x00008f0000047ab9 */ /* 0x000fe20000000800 */
[----:B------:R-:W-:Y:S01]  /*24c0*/  IADD3 R38, R4, -0x1, RZ ;  /* 0xffffffff04267810 */ /* 0x000fe20007ffe0ff */
[----:B------:R-:W-:Y:S01]  /*24d0*/  USHF.L.U32 UR5, UR4, 0x6, URZ ;  /* 0x0000000604057899 */ /* 0x000fe2000800063f */
[----:B------:R-:W-:Y:S01]  /*24e0*/  LEA.HI.X.SX32 R142, R12, R29, 0x1, P0 ;  /* 0x0000001d0c8e7211 */ /* 0x000fe200000f0eff */
[----:B------:R-:W-:Y:S01]  /*24f0*/  IMAD.IADD R22, R11, 0x1, R169 ;  /* 0x000000010b167824 */ /* 0x000fe200078e02a9 */
[----:B------:R-:W-:Y:S01]  /*2500*/  SEL R25, R145, RZ, !P5 ;  /* 0x000000ff91197207 */ /* 0x000fe20006800000 */
[----:B------:R-:W-:Y:S01]  /*2510*/  UIMAD UR4, UR4, 0x60, URZ ;  /* 0x00000060040478a4 */ /* 0x000fe2000f8e023f */
[----:B------:R-:W-:Y:S01]  /*2520*/  MOV R148, 0x70 ;  /* 0x0000007000947802 */ /* 0x000fe20000000f00 */
[----:B------:R-:W-:Y:S01]  /*2530*/  IMAD R5, R142, c[0x0][0x238], RZ ;  /* 0x00008e008e057a24 */ /* 0x000fe200078e02ff */
[----:B------:R-:W-:Y:S01]  /*2540*/  SEL R28, R42, RZ, !P5 ;  /* 0x000000ff2a1c7207 */ /* 0x000fe20006800000 */
[----:B------:R-:W-:Y:S01]  /*2550*/  IMAD R4, R25, c[0x0][0x248], RZ ;  /* 0x0000920019047a24 */ /* 0x000fe200078e02ff */
[----:B------:R-:W-:Y:S01]  /*2560*/  ISETP.GE.AND P5, PT, R32, c[0x0][0x1d4], PT ;  /* 0x0000750020007a0c */ /* 0x000fe20003fa6270 */
[----:B------:R-:W-:Y:S01]  /*2570*/  IMAD R5, R128, c[0x0][0x23c], R5 ;  /* 0x00008f0080057a24 */ /* 0x000fe200078e0205 */
[----:B------:R-:W-:Y:S01]  /*2580*/  ISETP.GE.AND P4, PT, R218, c[0x0][0x1d4], PT ;  /* 0x00007500da007a0c */ /* 0x000fe20003f86270 */
[C---:B------:R-:W-:Y:S01]  /*2590*/  IMAD R185, R148.reuse, c[0x0][0x23c], RZ ;  /* 0x00008f0094b97a24 */ /* 0x040fe200078e02ff */
[----:B------:R-:W-:Y:S01]  /*25a0*/  MOV R177, c[0x0][0x238] ;  /* 0x00008e0000b17a02 */ /* 0x000fe20000000f00 */
[----:B------:R-:W-:Y:S01]  /*25b0*/  IMAD.WIDE.U32 R154, R148, c[0x0][0x238], RZ ;  /* 0x00008e00949a7a25 */ /* 0x000fe200078e00ff */
[----:B------:R-:W-:-:S02]  /*25c0*/  SHF.R.S32.HI R24, RZ, 0x1f, R22 ;  /* 0x0000001fff187819 */ /* 0x000fc40000011416 */
[----:B------:R-:W-:Y:S01]  /*25d0*/  SHF.L.U64.HI R186, R177, R178, c[0x0][0x23c] ;  /* 0x00008f00b1ba7619 */ /* 0x000fe200000102b2 */
[----:B------:R-:W-:Y:S01]  /*25e0*/  IMAD R4, R28, c[0x0][0x24c], R4 ;  /* 0x000093001c047a24 */ /* 0x000fe200078e0204 */
[----:B------:R-:W-:Y:S01]  /*25f0*/  SHF.R.S32.HI R27, RZ, 0x1f, R26 ;  /* 0x0000001fff1b7819 */ /* 0x000fe2000001141a */
[----:B-1----:R-:W-:Y:S01]  /*2600*/  IMAD.WIDE.U32 R2, R128, c[0x0][0x238], R32 ;  /* 0x00008e0080027a25 */ /* 0x002fe200078e0020 */
[----:B------:R-:W-:Y:S02]  /*2610*/  LOP3.LUT R39, R39, 0xfffffffd, RZ, 0xc0, !PT ;  /* 0xfffffffd27277812 */ /* 0x000fe400078ec0ff */
[----:B------:R-:W-:Y:S01]  /*2620*/  MOV R209, c[0x0][0x27c] ;  /* 0x00009f0000d17a02 */ /* 0x000fe20000000f00 */
[----:B------:R-:W-:Y:S01]  /*2630*/  IMAD.IADD R3, R3, 0x1, R5 ;  /* 0x0000000103037824 */ /* 0x000fe200078e0205 */
[----:B------:R-:W-:Y:S01]  /*2640*/  @P5 LOP3.LUT R39, R39, 0x2, RZ, 0xfc, !PT ;  /* 0x0000000227275812 */ /* 0x000fe200078efcff */
[----:B------:R-:W-:Y:S01]  /*2650*/  IMAD R5, R38, -0x70, R0 ;  /* 0xffffff9026057824 */ /* 0x000fe200078e0200 */
[----:B------:R-:W-:Y:S01]  /*2660*/  SHF.R.U32.HI R31, RZ, 0x3, R156 ;  /* 0x00000003ff1f7819 */ /* 0x000fe2000001169c */
[----:B------:R-:W-:Y:S01]  /*2670*/  IMAD.WIDE.U32 R2, R40, c[0x0][0x240], R2 ;  /* 0x0000900028027a25 */ /* 0x000fe200078e0002 */
[----:B------:R-:W-:-:S02]  /*2680*/  LOP3.LUT R39, R39, 0xfffffffe, RZ, 0xc0, !PT ;  /* 0xfffffffe27277812 */ /* 0x000fc400078ec0ff */
[----:B------:R-:W-:Y:S01]  /*2690*/  IMNMX R5, R5, 0x70, PT ;  /* 0x0000007005057817 */ /* 0x000fe20003800200 */
[----:B------:R-:W-:Y:S01]  /*26a0*/  IMAD R3, R40, c[0x0][0x244], R3 ;  /* 0x0000910028037a24 */ /* 0x000fe200078e0203 */
[----:B------:R-:W-:Y:S01]  /*26b0*/  @P4 LOP3.LUT R39, R39, 0x1, RZ, 0xfc, !PT ;  /* 0x0000000127274812 */ /* 0x000fe200078efcff */
[----:B------:R-:W-:Y:S01]  /*26c0*/  IMAD.IADD R185, R155, 0x1, R185 ;  /* 0x000000019bb97824 */ /* 0x000fe200078e02b9 */
[----:B------:R-:W-:Y:S01]  /*26d0*/  SHF.R.U32.HI R34, RZ, 0x3, R157 ;  /* 0x00000003ff227819 */ /* 0x000fe2000001169d */
[----:B------:R-:W-:Y:S01]  /*26e0*/  IMAD.IADD R6, R5, 0x1, -R41 ;  /* 0x0000000105067824 */ /* 0x000fe200078e0a29 */
[----:B------:R-:W-:Y:S01]  /*26f0*/  SHF.R.U32.HI R30, RZ, 0x3, R147 ;  /* 0x00000003ff1e7819 */ /* 0x000fe20000011693 */
[----:B------:R-:W-:Y:S01]  /*2700*/  IMAD.WIDE.U32 R124, R28, c[0x0][0x248], R2 ;  /* 0x000092001c7c7a25 */ /* 0x000fe200078e0002 */
[----:B------:R-:W-:Y:S01]  /*2710*/  SHF.R.S32.HI R3, RZ, 0x1f, R38 ;  /* 0x0000001fff037819 */ /* 0x000fe20000011426 */
[----:B------:R1:W-:Y:S01]  /*2720*/  STL [R1+0x3c], R39 ;  /* 0x00003c2701007387 */ /* 0x0003e20000100800 */
[C---:B------:R-:W-:Y:S01]  /*2730*/  ISETP.GE.AND P0, PT, R6.reuse, 0x1, PT ;  /* 0x000000010600780c */ /* 0x040fe20003f06270 */
[----:B------:R-:W-:Y:S01]  /*2740*/  IMAD R2, R185, R38, RZ ;  /* 0x00000026b9027224 */ /* 0x000fe200078e02ff */
[----:B------:R-:W-:Y:S01]  /*2750*/  IADD3 R123, R125, R4, RZ ;  /* 0x000000047d7b7210 */ /* 0x000fe20007ffe0ff */
[----:B------:R-:W-:Y:S01]  /*2760*/  IMAD.MOV.U32 R122, RZ, RZ, R124 ;  /* 0x000000ffff7a7224 */ /* 0x000fe200078e007c */
[----:B------:R-:W-:Y:S01]  /*2770*/  ISETP.GE.AND P2, PT, R6, 0x21, PT ;  /* 0x000000210600780c */ /* 0x000fe20003f46270 */
[----:B------:R-:W-:-:S02]  /*2780*/  IMAD R4, R3, R154, R2 ;  /* 0x0000009a03047224 */ /* 0x000fc400078e0202 */
[----:B------:R-:W-:-:S04]  /*2790*/  IMAD.WIDE.U32 R2, R38, R154, R122 ;  /* 0x0000009a26027225 */ /* 0x000fc800078e007a */
[----:B------:R-:W-:Y:S02]  /*27a0*/  IMAD.IADD R3, R3, 0x1, R4 ;  /* 0x0000000103037824 */ /* 0x000fe400078e0204 */
[C---:B------:R-:W-:Y:S01]  /*27b0*/  @P0 LEA R4, P1, R2.reuse, c[0x0][0x220], 0x1 ;  /* 0x0000880002040a11 */ /* 0x040fe200078208ff */
[C---:B------:R-:W-:Y:S02]  /*27c0*/  IMAD.SHL.U32 R208, R177.reuse, 0x20, RZ ;  /* 0x00000020b1d07824 */ /* 0x040fe400078e00ff */
[----:B------:R-:W-:Y:S01]  /*27d0*/  IMAD.WIDE.U32 R8, R177, 0x40, RZ ;  /* 0x00000040b1087825 */ /* 0x000fe200078e00ff */
[----:B------:R-:W-:Y:S02]  /*27e0*/  @P0 LEA.HI.X R5, R2, c[0x0][0x224], R3, 0x1, P1 ;  /* 0x0000890002050a11 */ /* 0x000fe400008f0c03 */
[----:B------:R-:W-:Y:S01]  /*27f0*/  ISETP.GE.AND P1, PT, R6, 0x41, PT ;  /* 0x000000410600780c */ /* 0x000fe20003f26270 */
[----:B------:R-:W-:Y:S02]  /*2800*/  IMAD R10, R24, c[0x0][0x1e0], RZ ;  /* 0x00007800180a7a24 */ /* 0x000fe400078e02ff */
[----:B------:R-:W-:Y:S01]  /*2810*/  @!PT LDS RZ, [RZ] ;  /* 0x00000000fffff984 */ /* 0x000fe20000000800 */
[----:B------:R-:W-:Y:S01]  /*2820*/  @!PT LDS RZ, [RZ] ;  /* 0x00000000fffff984 */ /* 0x000fe20000000800 */
[----:B------:R-:W-:Y:S01]  /*2830*/  @!PT LDS RZ, [RZ] ;  /* 0x00000000fffff984 */ /* 0x000fe20000000800 */
[----:B------:R3:W-:Y:S01]  /*2840*/  @P0 LDGSTS.E.BYPASS.LTC128B.128 [R215+0x8100], [R4.64], !P5 ;  /* 0x0810000004d70fae */ /* 0x0007e2000e901d46 */
[----:B------:R-:W-:-:S03]  /*2850*/  IMAD.WIDE.U32 R12, R41, c[0x0][0x290], R32 ;  /* 0x0000a400290c7a25 */ /* 0x000fc600078e0020 */
[----:B------:R3:W-:Y:S01]  /*2860*/  @P0 LDGSTS.E.BYPASS.LTC128B.128 [R215+0xb900], [R4.64+0x80], !P4 ;  /* 0x0b90008004d70fae */ /* 0x0007e2000e101d46 */
[----:B------:R-:W-:Y:S02]  /*2870*/  IMAD R10, R22, c[0x0][0x1e4], R10 ;  /* 0x00007900160a7a24 */ /* 0x000fe400078e020a */
[----:B------:R-:W-:-:S04]  /*2880*/  IMAD.WIDE.U32 R204, R41, c[0x0][0x1e0], RZ ;  /* 0x0000780029cc7a25 */ /* 0x000fc800078e00ff */
[----:B------:R-:W-:-:S04]  /*2890*/  IMAD.WIDE.U32 R164, R177, 0x60, RZ ;  /* 0x00000060b1a47825 */ /* 0x000fc800078e00ff */
[----:B------:R-:W-:Y:S01]  /*28a0*/  IMAD.MOV.U32 R159, RZ, RZ, c[0x0][0x280] ;  /* 0x0000a000ff9f7624 */ /* 0x000fe200078e00ff */
[----:B------:R-:W-:Y:S01]  /*28b0*/  IADD3 R184, R165, UR4, RZ ;  /* 0x00000004a5b87c10 */ /* 0x000fe2000fffe0ff */
[----:B------:R-:W-:Y:S02]  /*28c0*/  IMAD.MOV.U32 R162, RZ, RZ, c[0x0][0x290] ;  /* 0x0000a400ffa27624 */ /* 0x000fe400078e00ff */
[C---:B------:R-:W-:Y:S01]  /*28d0*/  IMAD.SHL.U32 R189, R159.reuse, 0x20, RZ ;  /* 0x000000209fbd7824 */ /* 0x040fe200078e00ff */
[-C--:B------:R-:W-:Y:S02]  /*28e0*/  SHF.L.U64.HI R166, R159, R178.reuse, c[0x0][0x284] ;  /* 0x0000a1009fa67619 */ /* 0x080fe400000102b2 */
[C---:B------:R-:W-:Y:S02]  /*28f0*/  SHF.L.U64.HI R167, R162.reuse, R178, c[0x0][0x294] ;  /* 0x0000a500a2a77619 */ /* 0x040fe400000102b2 */
[----:B------:R-:W-:Y:S02]  /*2900*/  SHF.L.U32 R190, R162, 0x5, RZ ;  /* 0x00000005a2be7819 */ /* 0x000fe400000006ff */
[----:B---3--:R-:W-:-:S04]  /*2910*/  @P2 IADD3 R5, P0, R208, R2, RZ ;  /* 0x00000002d0052210 */ /* 0x008fc80007f1e0ff */
[----:B------:R-:W-:Y:S02]  /*2920*/  @P2 IADD3.X R7, R3, R186, RZ, P0, !PT ;  /* 0x000000ba03072210 */ /* 0x000fe400007fe4ff */
[----:B------:R-:W-:-:S04]  /*2930*/  @P2 LEA R4, P0, R5, c[0x0][0x220], 0x1 ;  /* 0x0000880005042a11 */ /* 0x000fc800078008ff */
[----:B------:R-:W-:-:S05]  /*2940*/  @P2 LEA.HI.X R5, R5, c[0x0][0x224], R7, 0x1, P0 ;  /* 0x0000890005052a11 */ /* 0x000fca00000f0c07 */
[----:B------:R3:W-:Y:S04]  /*2950*/  @P2 LDGSTS.E.BYPASS.LTC128B.128 [R216+0x9100], [R4.64], !P5 ;  /* 0x0910000004d82fae */ /* 0x0007e8000e901d46 */
[----:B------:R3:W-:Y:S02]  /*2960*/  @P2 LDGSTS.E.BYPASS.LTC128B.128 [R216+0xc900], [R4.64+0x80], !P4 ;  /* 0x0c90008004d82fae */ /* 0x0007e4000e101d46 */
[----:B---3--:R-:W-:-:S04]  /*2970*/  @P1 IADD3 R5, P0, R2, R8, RZ ;  /* 0x0000000802051210 */ /* 0x008fc80007f1e0ff */
[----:B------:R-:W-:Y:S01]  /*2980*/  @P1 IADD3.X R7, R3, UR5, R9, P0, !PT ;  /* 0x0000000503071c10 */ /* 0x000fe200087fe409 */
[----:B------:R-:W-:Y:S01]  /*2990*/  IMAD.WIDE.U32 R8, R22, c[0x0][0x1e0], RZ ;  /* 0x0000780016087a25 */ /* 0x000fe200078e00ff */
[----:B------:R-:W-:-:S04]  /*29a0*/  @P1 LEA R4, P0, R5, c[0x0][0x220], 0x1 ;  /* 0x0000880005041a11 */ /* 0x000fc800078008ff */
[----:B------:R-:W-:Y:S02]  /*29b0*/  @P1 LEA.HI.X R5, R5, c[0x0][0x224], R7, 0x1, P0 ;  /* 0x0000890005051a11 */ /* 0x000fe400000f0c07 */
[----:B------:R-:W-:Y:S01]  /*29c0*/  ISETP.GT.AND P0, PT, R6, 0x60, PT ;  /* 0x000000600600780c */ /* 0x000fe20003f04270 */
[----:B------:R-:W-:Y:S02]  /*29d0*/  IMAD R6, R29, c[0x0][0x280], RZ ;  /* 0x0000a0001d067a24 */ /* 0x000fe400078e02ff */
[----:B------:R3:W-:Y:S02]  /*29e0*/  @P1 LDGSTS.E.BYPASS.LTC128B.128 [R216+0xa100], [R4.64], !P5 ;  /* 0x0a10000004d81fae */ /* 0x0007e4000e901d46 */
[C---:B------:R-:W-:Y:S02]  /*29f0*/  IMAD R16, R41.reuse, c[0x0][0x284], R6 ;  /* 0x0000a10029107a24 */ /* 0x040fe400078e0206 */
[----:B------:R-:W-:Y:S01]  /*2a00*/  IMAD.WIDE.U32 R6, R41, c[0x0][0x280], R26 ;  /* 0x0000a00029067a25 */ /* 0x000fe200078e001a */
[----:B------:R3:W-:Y:S03]  /*2a10*/  @P1 LDGSTS.E.BYPASS.LTC128B.128 [R216+0xd900], [R4.64+0x80], !P4 ;  /* 0x0d90008004d81fae */ /* 0x0007e6000e101d46 */
[----:B------:R-:W-:Y:S01]  /*2a20*/  IMAD.IADD R15, R7, 0x1, R16 ;  /* 0x00000001070f7824 */ /* 0x000fe200078e0210 */
[----:B------:R-:W-:Y:S01]  /*2a30*/  IADD3 R7, R9, R10, RZ ;  /* 0x0000000a09077210 */ /* 0x000fe20007ffe0ff */
[----:B------:R-:W-:-:S02]  /*2a40*/  IMAD R9, R29, c[0x0][0x290], RZ ;  /* 0x0000a4001d097a24 */ /* 0x000fc400078e02ff */
[----:B------:R-:W-:-:S04]  /*2a50*/  @P0 IMAD.WIDE.U32 R2, R177, 0x60, R2 ;  /* 0x00000060b1020825 */ /* 0x000fc800078e0002 */
[----:B------:R-:W-:Y:S01]  /*2a60*/  IMAD.MOV.U32 R14, RZ, RZ, R6 ;  /* 0x000000ffff0e7224 */ /* 0x000fe200078e0006 */
[----:B------:R-:W-:Y:S01]  /*2a70*/  @P0 IADD3 R17, R3, UR4, RZ ;  /* 0x0000000403110c10 */ /* 0x000fe2000fffe0ff */
[----:B------:R-:W-:-:S04]  /*2a80*/  IMAD.WIDE.U32 R10, R41, c[0x0][0x290], R26 ;  /* 0x0000a400290a7a25 */ /* 0x000fc800078e001a */
[----:B------:R-:W-:Y:S02]  /*2a90*/  IMAD R9, R41, c[0x0][0x294], R9 ;  /* 0x0000a50029097a24 */ /* 0x000fe400078e0209 */
[----:B------:R-:W-:Y:S01]  /*2aa0*/  IMAD.MOV.U32 R6, RZ, RZ, R8 ;  /* 0x000000ffff067224 */ /* 0x000fe200078e0008 */
[----:B------:R-:W-:Y:S01]  /*2ab0*/  @P0 LEA R8, P1, R2, c[0x0][0x220], 0x1 ;  /* 0x0000880002080a11 */ /* 0x000fe200078208ff */
[----:B------:R-:W-:Y:S01]  /*2ac0*/  IMAD.IADD R3, R9, 0x1, R13 ;  /* 0x0000000109037824 */ /* 0x000fe200078e020d */
[----:B------:R-:W-:Y:S01]  /*2ad0*/  IADD3 R11, R11, R9, RZ ;  /* 0x000000090b0b7210 */ /* 0x000fe20007ffe0ff */
[----:B------:R-:W-:Y:S01]  /*2ae0*/  IMAD.WIDE.U32 R6, R40, c[0x0][0x1e8], R6 ;  /* 0x00007a0028067a25 */ /* 0x000fe200078e0006 */
[----:B------:R-:W-:Y:S02]  /*2af0*/  @P0 LEA.HI.X R9, R2, c[0x0][0x224], R17, 0x1, P1 ;  /* 0x0000890002090a11 */ /* 0x000fe400008f0c11 */
[----:B------:R-:W-:Y:S01]  /*2b00*/  MOV R2, R12 ;  /* 0x0000000c00027202 */ /* 0x000fe20000000f00 */
[----:B---3--:R-:W-:Y:S01]  /*2b10*/  IMAD.WIDE.U32 R4, R41, c[0x0][0x280], R32 ;  /* 0x0000a00029047a25 */ /* 0x008fe200078e0020 */
[----:B------:R-:W-:Y:S01]  /*2b20*/  SHF.R.S32.HI R12, RZ, 0x1f, R35 ;  /* 0x0000001fff0c7819 */ /* 0x000fe20000011423 */
[----:B------:R3:W-:Y:S01]  /*2b30*/  @P0 LDGSTS.E.BYPASS.LTC128B.128 [R216+0xb100], [R8.64], !P5 ;  /* 0x0b10000008d80fae */ /* 0x0007e2000e901d46 */
[----:B------:R-:W-:Y:S01]  /*2b40*/  SHF.R.S32.HI R13, RZ, 0x1f, R36 ;  /* 0x0000001fff0d7819 */ /* 0x000fe20000011424 */
[----:B------:R-:W-:Y:S01]  /*2b50*/  IMAD.IADD R5, R16, 0x1, R5 ;  /* 0x0000000110057824 */ /* 0x000fe200078e0205 */
[----:B------:R-:W-:Y:S01]  /*2b60*/  LEA.HI R12, R12, R35, RZ, 0x3 ;  /* 0x000000230c0c7211 */ /* 0x000fe200078f18ff */
[----:B------:R3:W-:Y:S01]  /*2b70*/  @P0 LDGSTS.E.BYPASS.LTC128B.128 [R216+0xe900], [R8.64+0x80], !P4 ;  /* 0x0e90008008d80fae */ /* 0x0007e2000e101d46 */
[----:B------:R-:W-:Y:S01]  /*2b80*/  IMAD R7, R40, c[0x0][0x1ec], R7 ;  /* 0x00007b0028077a24 */ /* 0x000fe200078e0207 */
[----:B------:R-:W-:Y:S01]  /*2b90*/  LEA.HI R13, R13, R36, RZ, 0x3 ;  /* 0x000000240d0d7211 */ /* 0x000fe200078f18ff */
[----:B-----5:R-:W-:Y:S01]  /*2ba0*/  IMAD.WIDE.U32 R108, R144, c[0x0][0x280], R14 ;  /* 0x0000a000906c7a25 */ /* 0x020fe200078e000e */
[----:B------:R-:W-:Y:S01]  /*2bb0*/  SHF.L.U32 R17, R12, 0x6, RZ ;  /* 0x000000060c117819 */ /* 0x000fe200000006ff */
[----:B------:R-:W0:Y:S01]  /*2bc0*/  LDGDEPBAR ;  /* 0x00000000000079af */ /* 0x000e220000000000 */
[----:B------:R-:W-:Y:S01]  /*2bd0*/  WARPSYNC 0xffffffff ;  /* 0xffffffff00007948 */ /* 0x000fe20003800000 */
[----:B------:R-:W-:Y:S01]  /*2be0*/  IMAD.SHL.U32 R18, R13, 0x40, RZ ;  /* 0x000000400d127824 */ /* 0x000fe200078e00ff */
[----:B------:R-:W-:Y:S01]  /*2bf0*/  LOP3.LUT R17, R17, 0xfffffe00, RZ, 0xc0, !PT ;  /* 0xfffffe0011117812 */ /* 0x000fe200078ec0ff */
[----:B------:R-:W-:-:S03]  /*2c00*/  IMAD.WIDE.U32 R104, R144, c[0x0][0x280], R4 ;  /* 0x0000a00090687a25 */ /* 0x000fc600078e0004 */
[----:B------:R-:W-:Y:S01]  /*2c10*/  LOP3.LUT R18, R18, 0xfffffe00, RZ, 0xc0, !PT ;  /* 0xfffffe0012127812 */ /* 0x000fe200078ec0ff */
[----:B------:R-:W-:-:S04]  /*2c20*/  IMAD.WIDE.U32 R102, R144, c[0x0][0x290], R2 ;  /* 0x0000a40090667a25 */ /* 0x000fc800078e0002 */
[----:B------:R-:W-:Y:S01]  /*2c30*/  IMAD.WIDE.U32 R106, R144, c[0x0][0x290], R10 ;  /* 0x0000a400906a7a25 */ /* 0x000fe200078e000a */
[----:B---3--:R-:W-:Y:S02]  /*2c40*/  SHF.R.S32.HI R9, RZ, 0x1f, R37 ;  /* 0x0000001fff097819 */ /* 0x008fe40000011425 */
[----:B------:R-:W-:Y:S02]  /*2c50*/  SHF.R.S32.HI R8, RZ, 0x1f, R144 ;  /* 0x0000001fff087819 */ /* 0x000fe40000011490 */
[----:B------:R-:W-:Y:S01]  /*2c60*/  LEA.HI R16, R9, R37, RZ, 0x3 ;  /* 0x0000002509107211 */ /* 0x000fe200078f18ff */
[----:B------:R-:W-:Y:S02]  /*2c70*/  IMAD R9, R29, c[0x0][0x1e0], RZ ;  /* 0x000078001d097a24 */ /* 0x000fe400078e02ff */
[----:B------:R-:W-:Y:S01]  /*2c80*/  IMAD R20, R8, c[0x0][0x290], RZ ;  /* 0x0000a40008147a24 */ /* 0x000fe200078e02ff */
[----:B------:R-:W-:Y:S01]  /*2c90*/  SHF.L.U32 R16, R16, 0x6, RZ ;  /* 0x0000000610107819 */ /* 0x000fe200000006ff */
[----:B------:R-:W-:-:S02]  /*2ca0*/  IMAD R19, R41, c[0x0][0x1e4], R9 ;  /* 0x0000790029137a24 */ /* 0x000fc400078e0209 */
[----:B------:R-:W-:Y:S01]  /*2cb0*/  IMAD R12, R144, c[0x0][0x294], R20 ;  /* 0x0000a500900c7a24 */ /* 0x000fe200078e0214 */
[----:B------:R-:W-:Y:S01]  /*2cc0*/  LOP3.LUT R20, R16, 0xfffffe00, RZ, 0xc0, !PT ;  /* 0xfffffe0010147812 */ /* 0x000fe200078ec0ff */
[----:B------:R-:W-:Y:S01]  /*2cd0*/  IMAD R21, R8, c[0x0][0x280], RZ ;  /* 0x0000a00008157a24 */ /* 0x000fe200078e02ff */
[----:B------:R-:W-:Y:S01]  /*2ce0*/  IADD3 R138, R205, R19, RZ ;  /* 0x00000013cd8a7210 */ /* 0x000fe20007ffe0ff */
[----:B------:R-:W-:Y:S01]  /*2cf0*/  IMAD.SHL.U32 R8, R209, 0x2, RZ ;  /* 0x00000002d1087824 */ /* 0x000fe200078e00ff */
[----:B------:R-:W-:Y:S01]  /*2d00*/  IADD3 R115, R12, R103, RZ ;  /* 0x000000670c737210 */ /* 0x000fe20007ffe0ff */
[----:B------:R-:W-:Y:S02]  /*2d10*/  IMAD R13, R144, c[0x0][0x284], R21 ;  /* 0x0000a100900d7a24 */ /* 0x000fe400078e0215 */
[----:B------:R-:W-:-:S03]  /*2d20*/  IMAD.IADD R117, R107, 0x1, R12 ;  /* 0x000000016b757824 */ /* 0x000fc600078e020c */
[----:B------:R-:W-:Y:S02]  /*2d30*/  IADD3 R119, R109, R13, RZ ;  /* 0x0000000d6d777210 */ /* 0x000fe40007ffe0ff */
[----:B------:R-:W-:Y:S02]  /*2d40*/  IADD3 R116, R13, R105, RZ ;  /* 0x000000690d747210 */ /* 0x000fe40007ffe0ff */
[----:B--2---:R-:W-:Y:S01]  /*2d50*/  @P3 SHF.R.S32.HI R9, RZ, 0x1f, R23 ;  /* 0x0000001fff093819 */ /* 0x004fe20000011417 */
[----:B------:R-:W-:Y:S02]  /*2d60*/  @!P3 IMAD.MOV.U32 R9, RZ, RZ, R145 ;  /* 0x000000ffff09b224 */ /* 0x000fe400078e0091 */
[----:B------:R-:W-:-:S03]  /*2d70*/  @!P3 IMAD.MOV.U32 R23, RZ, RZ, R42 ;  /* 0x000000ffff17b224 */ /* 0x000fc600078e002a */
        /* <DEDUP_REMOVED lines=8> */
[----:B-1----:R-:W-:Y:S01]  /*2e00*/  ISETP.GE.AND P0, PT, R32, c[0x0][0x27c], PT ;  /* 0x00009f0020007a0c */ /* 0x002fe20003f06270 */
[C---:B------:R-:W-:Y:S01]  /*2e10*/  IMAD.WIDE.U32 R2, R40.reuse, c[0x0][0x210], R32 ;  /* 0x0000840028027a25 */ /* 0x040fe200078e0020 */
[----:B------:R-:W-:Y:S01]  /*2e20*/  ISETP.GE.AND P2, PT, R209, 0x1, PT ;  /* 0x00000001d100780c */ /* 0x000fe20003f46270 */
[----:B------:R-:W-:Y:S01]  /*2e30*/  ULDC.U8 UR8, c[0x0][0x298] ;  /* 0x0000a60000087ab9 */ /* 0x000fe20000000000 */
[----:B------:R-:W-:Y:S01]  /*2e40*/  SEL R4, RZ, c[0x0][0x27c], !P0 ;  /* 0x00009f00ff047a07 */ /* 0x000fe20004000000 */
[C---:B------:R-:W-:Y:S01]  /*2e50*/  IMAD R5, R40.reuse, c[0x0][0x214], R3 ;  /* 0x0000850028057a24 */ /* 0x040fe200078e0203 */
[----:B------:R-:W-:Y:S01]  /*2e60*/  LOP3.LUT R39, R39, 0xfffffff7, RZ, 0xc0, !PT ;  /* 0xfffffff727277812 */ /* 0x000fe200078ec0ff */
[----:B------:R-:W-:Y:S01]  /*2e70*/  IMAD.WIDE.U32 R6, R40, c[0x0][0x260], R32 ;  /* 0x0000980028067a25 */ /* 0x000fe200078e0020 */
[----:B------:R-:W-:Y:S01]  /*2e80*/  BAR.SYNC.DEFER_BLOCKING 0x0 ;  /* 0x0000000000007b1d */ /* 0x000fe20000010000 */
[----:B------:R-:W-:Y:S02]  /*2e90*/  IADD3 R141, P1, R41, R22, RZ ;  /* 0x00000016298d7210 */ /* 0x000fe40007f3e0ff */
[----:B------:R-:W-:Y:S01]  /*2ea0*/  IMAD.IADD R3, R32, 0x1, R4 ;  /* 0x0000000120037824 */ /* 0x000fe200078e0204 */
[----:B------:R-:W-:Y:S01]  /*2eb0*/  SHF.L.U32 R187, R159, 0x6, RZ ;  /* 0x000000069fbb7819 */ /* 0x000fe200000006ff */
[----:B------:R-:W-:Y:S01]  /*2ec0*/  IMAD.MOV.U32 R4, RZ, RZ, R2 ;  /* 0x000000ffff047224 */ /* 0x000fe200078e0002 */
[----:B------:R-:W-:Y:S01]  /*2ed0*/  @P0 IADD3 R8, -R8, c[0x0][0x1d4], RZ ;  /* 0x0000750008080a10 */ /* 0x000fe20007ffe1ff */
[----:B------:R-:W-:Y:S01]  /*2ee0*/  IMAD R11, R19, c[0x0][0x218], RZ ;  /* 0x00008600130b7a24 */ /* 0x000fe200078e02ff */
[----:B------:R-:W-:Y:S01]  /*2ef0*/  SHF.R.S32.HI R9, RZ, 0x1f, R3 ;  /* 0x0000001fff097819 */ /* 0x000fe20000011403 */
[----:B------:R-:W-:Y:S01]  /*2f00*/  IMAD.WIDE.U32 R100, R16, c[0x0][0x218], R4 ;  /* 0x0000860010647a25 */ /* 0x000fe200078e0004 */
[----:B------:R-:W-:Y:S01]  /*2f10*/  SHF.R.S32.HI R10, RZ, 0x1f, R8 ;  /* 0x0000001fff0a7819 */ /* 0x000fe20000011408 */
[----:B------:R-:W-:Y:S01]  /*2f20*/  ULDC UR10, c[0x0][0x1e4] ;  /* 0x00007900000a7ab9 */ /* 0x000fe20000000800 */
[CC--:B------:R-:W-:Y:S01]  /*2f30*/  LEA.HI R2, R9.reuse, R3.reuse, RZ, 0x3 ;  /* 0x0000000309027211 */ /* 0x0c0fe200078f18ff */
[----:B------:R-:W-:Y:S01]  /*2f40*/  IMAD R7, R40, c[0x0][0x264], R7 ;  /* 0x0000990028077a24 */ /* 0x000fe200078e0207 */
[----:B------:R-:W-:Y:S01]  /*2f50*/  LEA.HI R3, R9, R3, RZ, 0x6 ;  /* 0x0000000309037211 */ /* 0x000fe200078f30ff */
[----:B------:R-:W-:Y:S01]  /*2f60*/  IMAD R19, R16, c[0x0][0x21c], R11 ;  /* 0x0000870010137a24 */ /* 0x000fe200078e020b */
[----:B------:R-:W-:Y:S01]  /*2f70*/  LEA.HI R10, R10, R8, RZ, 0x4 ;  /* 0x000000080a0a7211 */ /* 0x000fe200078f20ff */
[----:B------:R-:W-:Y:S01]  /*2f80*/  IMAD R8, R25, c[0x0][0x268], RZ ;  /* 0x00009a0019087a24 */ /* 0x000fe200078e02ff */
[----:B------:R-:W-:Y:S01]  /*2f90*/  LOP3.LUT R5, R158, 0x38, R2, 0xf8, !PT ;  /* 0x000000389e057812 */ /* 0x000fe200078ef802 */
[C---:B------:R-:W-:Y:S01]  /*2fa0*/  IMAD.WIDE.U32 R98, R28.reuse, c[0x0][0x268], R6 ;  /* 0x00009a001c627a25 */ /* 0x040fe200078e0006 */
[----:B------:R-:W-:Y:S01]  /*2fb0*/  SHF.R.S32.HI R3, RZ, 0x6, R3 ;  /* 0x00000006ff037819 */ /* 0x000fe20000011403 */
[----:B------:R-:W-:Y:S01]  /*2fc0*/  UMOV UR9, 0x60 ;  /* 0x0000006000097882 */ /* 0x000fe20000000000 */
[----:B------:R-:W-:Y:S01]  /*2fd0*/  LOP3.LUT R4, R147, 0x38, R2, 0xf8, !PT ;  /* 0x0000003893047812 */ /* 0x000fe200078ef802 */
[----:B------:R-:W-:Y:S01]  /*2fe0*/  IMAD R15, R28, c[0x0][0x26c], R8 ;  /* 0x00009b001c0f7a24 */ /* 0x000fe200078e0208 */
[----:B------:R-:W-:Y:S01]  /*2ff0*/  SHF.R.S32.HI R9, RZ, 0x4, R10 ;  /* 0x00000004ff097819 */ /* 0x000fe2000001140a */
[----:B------:R-:W-:Y:S01]  /*3000*/  IMAD R10, R3, 0x1c00, R20 ;  /* 0x00001c00030a7824 */ /* 0x000fe200078e0214 */
[----:B------:R-:W-:Y:S01]  /*3010*/  LOP3.LUT R8, R5, R191, RZ, 0x3c, !PT ;  /* 0x000000bf05087212 */ /* 0x000fe200078e3cff */
[C---:B------:R-:W-:Y:S01]  /*3020*/  IMAD R11, R3.reuse, 0x1c00, R168 ;  /* 0x00001c00030b7824 */ /* 0x040fe200078e02a8 */
[----:B------:R-:W-:Y:S01]  /*3030*/  LOP3.LUT R5, R4, R30, RZ, 0x3c, !PT ;  /* 0x0000001e04057212 */ /* 0x000fe200078e3cff */
[----:B------:R-:W-:Y:S01]  /*3040*/  ULDC UR5, c[0x0][0x284] ;  /* 0x0000a10000057ab9 */ /* 0x000fe20000000800 */
[----:B------:R-:W-:Y:S01]  /*3050*/  LEA.HI.SX32 R4, R2, R9, 0x1d ;  /* 0x0000000902047211 */ /* 0x000fe200078feaff */
[----:B------:R-:W-:Y:S01]  /*3060*/  IMAD R9, R3, 0x1c00, R18 ;  /* 0x00001c0003097824 */ /* 0x000fe200078e0212 */
[----:B------:R-:W-:Y:S01]  /*3070*/  LOP3.LUT R7, R157, 0x38, R2, 0xf8, !PT ;  /* 0x000000389d077812 */ /* 0x000fe200078ef802 */
[----:B------:R-:W-:Y:S01]  /*3080*/  IMAD.IADD R13, R10, 0x1, R5 ;  /* 0x000000010a0d7824 */ /* 0x000fe200078e0205 */
[----:B------:R-:W-:Y:S01]  /*3090*/  SHF.R.S32.HI R5, RZ, 0x1f, R4 ;  /* 0x0000001fff057819 */ /* 0x000fe20000011404 */
[----:B------:R-:W-:Y:S01]  /*30a0*/  IMAD.SHL.U32 R94, R4, 0x8, RZ ;  /* 0x00000008045e7824 */ /* 0x000fe200078e00ff */
[----:B------:R-:W-:Y:S01]  /*30b0*/  IADD3 R14, R11, R8, RZ ;  /* 0x000000080b0e7210 */ /* 0x000fe20007ffe0ff */
[----:B------:R-:W-:Y:S01]  /*30c0*/  IMAD R8, R3, 0x1c00, R17 ;  /* 0x00001c0003087824 */ /* 0x000fe200078e0211 */
[----:B------:R-:W-:Y:S01]  /*30d0*/  LEA.HI R3, R5, R4, RZ, 0x3 ;  /* 0x0000000405037211 */ /* 0x000fe200078f18ff */
[----:B------:R-:W-:Y:S01]  /*30e0*/  ULDC UR4, c[0x0][0x294] ;  /* 0x0000a50000047ab9 */ /* 0x000fe20000000800 */
[----:B------:R-:W-:Y:S01]  /*30f0*/  ISETP.NE.AND P0, PT, RZ, UR8, PT ;  /* 0x00000008ff007c0c */ /* 0x000fe2000bf05270 */
[----:B------:R-:W-:Y:S01]  /*3100*/  IMAD.MOV.U32 R176, RZ, RZ, 0x6 ;  /* 0x00000006ffb07424 */ /* 0x000fe200078e00ff */
[----:B------:R-:W-:Y:S01]  /*3110*/  LOP3.LUT R6, R156, 0x38, R2, 0xf8, !PT ;  /* 0x000000389c067812 */ /* 0x000fe200078ef802 */
[----:B------:R-:W-:Y:S01]  /*3120*/  UIMAD UR10, UR10, 0x60, URZ ;  /* 0x000000600a0a78a4 */ /* 0x000fe2000f8e023f */
[----:B------:R-:W-:Y:S01]  /*3130*/  LOP3.LUT R5, R7, R34, RZ, 0x3c, !PT ;  /* 0x0000002207057212 */ /* 0x000fe200078e3cff */
[----:B------:R-:W-:Y:S01]  /*3140*/  UIMAD UR5, UR9, UR5, URZ ;  /* 0x00000005090572a4 */ /* 0x000fe2000f8e023f */
[----:B------:R-:W-:Y:S01]  /*3150*/  @P2 LOP3.LUT R39, R39, 0x8, RZ, 0xfc, !PT ;  /* 0x0000000827272812 */ /* 0x000fe200078efcff */
[----:B------:R-:W-:Y:S01]  /*3160*/  UIMAD UR4, UR9, UR4, URZ ;  /* 0x00000004090472a4 */ /* 0x000fe2000f8e023f */
[----:B------:R-:W-:Y:S01]  /*3170*/  LOP3.LUT R6, R6, R31, RZ, 0x3c, !PT ;  /* 0x0000001f06067212 */ /* 0x000fe200078e3cff */
[----:B------:R-:W-:Y:S01]  /*3180*/  IMAD.IADD R11, R8, 0x1, R5 ;  /* 0x00000001080b7824 */ /* 0x000fe200078e0205 */
[----:B------:R-:W-:Y:S01]  /*3190*/  SHF.R.S32.HI R3, RZ, 0x3, R3 ;  /* 0x00000003ff037819 */ /* 0x000fe20000011403 */
[C---:B------:R-:W-:Y:S01]  /*31a0*/  IMAD R172, R148.reuse, c[0x0][0x1e4], RZ ;  /* 0x0000790094ac7a24 */ /* 0x040fe200078e02ff */
[--C-:B------:R-:W-:Y:S01]  /*31b0*/  LOP3.LUT R4, R147, 0x38, R94.reuse, 0xf8, !PT ;  /* 0x0000003893047812 */ /* 0x100fe200078ef85e */
[----:B------:R-:W-:Y:S01]  /*31c0*/  IMAD R173, R148, c[0x0][0x284], RZ ;  /* 0x0000a10094ad7a24 */ /* 0x000fe200078e02ff */
[----:B------:R-:W-:Y:S01]  /*31d0*/  LOP3.LUT R5, R157, 0x38, R94, 0xf8, !PT ;  /* 0x000000389d057812 */ /* 0x000fe200078ef85e */
[----:B------:R-:W-:Y:S01]  /*31e0*/  IMAD R8, R3, 0x1c00, R18 ;  /* 0x00001c0003087824 */ /* 0x000fe200078e0212 */
[----:B------:R-:W-:Y:S01]  /*31f0*/  IADD3 R12, R9, R6, RZ ;  /* 0x00000006090c7210 */ /* 0x000fe20007ffe0ff */
[----:B------:R-:W-:Y:S01]  /*3200*/  IMAD R9, R3, 0x1c00, R20 ;  /* 0x00001c0003097824 */ /* 0x000fe200078e0214 */
[----:B------:R-:W-:Y:S01]  /*3210*/  LOP3.LUT R4, R4, R30, RZ, 0x3c, !PT ;  /* 0x0000001e04047212 */ /* 0x000fe200078e3cff */
[C---:B------:R-:W-:Y:S01]  /*3220*/  IMAD R174, R148.reuse, c[0x0][0x294], RZ ;  /* 0x0000a50094ae7a24 */ /* 0x040fe200078e02ff */
[----:B------:R-:W-:Y:S01]  /*3230*/  LOP3.LUT R39, R39, 0xfffffffb, RZ, 0xc0, !PT ;  /* 0xfffffffb27277812 */ /* 0x000fe200078ec0ff */
[----:B------:R-:W-:Y:S01]  /*3240*/  IMAD.WIDE.U32 R152, R148, c[0x0][0x1e0], RZ ;  /* 0x0000780094987a25 */ /* 0x000fe200078e00ff */
[----:B------:R-:W-:-:S02]  /*3250*/  LOP3.LUT R6, R156, 0x38, R94, 0xf8, !PT ;  /* 0x000000389c067812 */ /* 0x000fc400078ef85e */
[----:B------:R-:W-:Y:S01]  /*3260*/  LOP3.LUT R10, R5, R34, RZ, 0x3c, !PT ;  /* 0x00000022050a7212 */ /* 0x000fe200078e3cff */
[----:B------:R-:W-:Y:S01]  /*3270*/  IMAD.IADD R9, R9, 0x1, R4 ;  /* 0x0000000109097824 */ /* 0x000fe200078e0204 */
[----:B------:R-:W-:Y:S01]  /*3280*/  LOP3.LUT R5, R158, 0x38, R94, 0xf8, !PT ;  /* 0x000000389e057812 */ /* 0x000fe200078ef85e */
[----:B------:R-:W-:Y:S01]  /*3290*/  IMAD R4, R3, 0x1c00, R168 ;  /* 0x00001c0003047824 */ /* 0x000fe200078e02a8 */
[----:B------:R-:W-:Y:S01]  /*32a0*/  @P0 LOP3.LUT R39, R39, 0x4, RZ, 0xfc, !PT ;  /* 0x0000000427270812 */ /* 0x000fe200078efcff */
[----:B------:R-:W-:Y:S01]  /*32b0*/  IMAD.WIDE.U32 R150, R148, c[0x0][0x280], RZ ;  /* 0x0000a00094967a25 */ /* 0x000fe200078e00ff */
[----:B------:R-:W-:Y:S02]  /*32c0*/  LOP3.LUT R7, R6, R31, RZ, 0x3c, !PT ;  /* 0x0000001f06077212 */ /* 0x000fe400078e3cff */
[----:B------:R-:W-:Y:S01]  /*32d0*/  MOV R16, c[0x0][0x1e0] ;  /* 0x0000780000107a02 */ /* 0x000fe20000000f00 */
[----:B------:R-:W-:Y:S01]  /*32e0*/  IMAD R6, R3, 0x1c00, R17 ;  /* 0x00001c0003067824 */ /* 0x000fe200078e0211 */
[----:B------:R-:W-:Y:S01]  /*32f0*/  LOP3.LUT R3, R5, R191, RZ, 0x3c, !PT ;  /* 0x000000bf05037212 */ /* 0x000fe200078e3cff */
[----:B------:R1:W-:Y:S01]  /*3300*/  STL [R1+0x3c], R39 ;  /* 0x00003c2701007387 */ /* 0x0003e20000100800 */
[----:B------:R-:W-:Y:S01]  /*3310*/  IADD3 R8, R8, R7, RZ ;  /* 0x0000000708087210 */ /* 0x000fe20007ffe0ff */
[----:B------:R-:W-:Y:S01]  /*3320*/  IMAD.IADD R10, R6, 0x1, R10 ;  /* 0x00000001060a7824 */ /* 0x000fe200078e020a */
[----:B------:R-:W-:Y:S01]  /*3330*/  SHF.R.S32.HI R5, RZ, 0x1f, R36 ;  /* 0x0000001fff057819 */ /* 0x000fe20000011424 */
[----:B------:R-:W-:Y:S01]  /*3340*/  IMAD.IADD R7, R4, 0x1, R3 ;  /* 0x0000000104077824 */ /* 0x000fe200078e0203 */
[----:B------:R-:W-:Y:S01]  /*3350*/  SHF.R.S32.HI R3, RZ, 0x1f, R37 ;  /* 0x0000001fff037819 */ /* 0x000fe20000011425 */
[----:B------:R-:W-:Y:S01]  /*3360*/  IMAD.WIDE.U32 R192, R35, c[0x0][0x1e0], RZ ;  /* 0x0000780023c07a25 */ /* 0x000fe200078e00ff */
[----:B------:R-:W-:-:S02]  /*3370*/  SHF.R.S32.HI R6, RZ, 0x1f, R35 ;  /* 0x0000001fff067819 */ /* 0x000fc40000011423 */
[----:B------:R-:W-:Y:S01]  /*3380*/  LOP3.LUT R111, R2, 0xfffffff8, RZ, 0xc0, !PT ;  /* 0xfffffff8026f7812 */ /* 0x000fe200078ec0ff */
[----:B------:R-:W-:Y:S01]  /*3390*/  IMAD R4, R3, c[0x0][0x1e0], RZ ;  /* 0x0000780003047a24 */ /* 0x000fe200078e02ff */
[----:B------:R-:W-:Y:S01]  /*33a0*/  ISETP.GE.AND P6, PT, R32, c[0x0][0x1d4], PT ;  /* 0x0000750020007a0c */ /* 0x000fe20003fc6270 */
[----:B------:R-:W-:Y:S01]  /*33b0*/  IMAD R3, R5, c[0x0][0x1e0], RZ ;  /* 0x0000780005037a24 */ /* 0x000fe200078e02ff */
[----:B------:R-:W-:Y:S01]  /*33c0*/  SHF.L.U64.HI R178, R16, R178, c[0x0][0x1e4] ;  /* 0x0000790010b27619 */ /* 0x000fe200000102b2 */
[----:B------:R-:W-:Y:S01]  /*33d0*/  IMAD R5, R6, c[0x0][0x1e0], RZ ;  /* 0x0000780006057a24 */ /* 0x000fe200078e02ff */
[----:B------:R-:W-:Y:S01]  /*33e0*/  IADD3 R173, R151, R173, RZ ;  /* 0x000000ad97ad7210 */ /* 0x000fe20007ffe0ff */
[----:B------:R-:W-:Y:S01]  /*33f0*/  IMAD R6, R37, c[0x0][0x1e4], R4 ;  /* 0x0000790025067a24 */ /* 0x000fe200078e0204 */
[----:B------:R-:W-:Y:S01]  /*3400*/  SHF.L.U32 R199, R16, 0x5, RZ ;  /* 0x0000000510c77819 */ /* 0x000fe200000006ff */
[C---:B------:R-:W-:Y:S01]  /*3410*/  IMAD.WIDE.U32 R182, R159.reuse, 0x60, RZ ;  /* 0x000000609fb67825 */ /* 0x040fe200078e00ff */
[----:B------:R-:W-:-:S02]  /*3420*/  SHF.L.U64.HI R159, R159, R176, c[0x0][0x284] ;  /* 0x0000a1009f9f7619 */ /* 0x000fc400000102b0 */
[----:B------:R-:W-:Y:S01]  /*3430*/  SHF.R.S32.HI R113, RZ, 0x1f, R111 ;  /* 0x0000001fff717819 */ /* 0x000fe2000001146f */
[----:B------:R-:W-:Y:S01]  /*3440*/  IMAD.WIDE.U32 R180, R162, 0x60, RZ ;  /* 0x00000060a2b47825 */ /* 0x000fe200078e00ff */
[----:B------:R-:W-:Y:S02]  /*3450*/  IADD3 R120, R183, UR5, RZ ;  /* 0x00000005b7787c10 */ /* 0x000fe4000fffe0ff */
[----:B------:R-:W-:Y:S01]  /*3460*/  SHF.R.S32.HI R112, RZ, 0x1f, R94 ;  /* 0x0000001fff707819 */ /* 0x000fe2000001145e */
[----:B------:R-:W-:Y:S01]  /*3470*/  IMAD.WIDE.U32 R160, R16, 0x60, RZ ;  /* 0x0000006010a07825 */ /* 0x000fe200078e00ff */
[----:B------:R-:W-:Y:S02]  /*3480*/  IADD3 R121, R181, UR4, RZ ;  /* 0x00000004b5797c10 */ /* 0x000fe4000fffe0ff */
[----:B------:R-:W-:Y:S01]  /*3490*/  SHF.L.U32 R134, R14, 0x1, RZ ;  /* 0x000000010e867819 */ /* 0x000fe200000006ff */
[----:B------:R-:W-:Y:S01]  /*34a0*/  IMAD R4, R35, c[0x0][0x1e4], R5 ;  /* 0x0000790023047a24 */ /* 0x000fe200078e0205 */
[----:B------:R-:W-:Y:S01]  /*34b0*/  IADD3 R171, R161, UR10, RZ ;  /* 0x0000000aa1ab7c10 */ /* 0x000fe2000fffe0ff */
[----:B------:R-:W-:Y:S01]  /*34c0*/  IMAD.WIDE.U32 R148, R148, c[0x0][0x290], RZ ;  /* 0x0000a40094947a25 */ /* 0x000fe200078e00ff */
[----:B------:R-:W-:-:S02]  /*34d0*/  SHF.L.U32 R131, R11, 0x1, RZ ;  /* 0x000000010b837819 */ /* 0x000fc400000006ff */
[----:B------:R-:W-:Y:S01]  /*34e0*/  IADD3 R135, R193, R4, RZ ;  /* 0x00000004c1877210 */ /* 0x000fe20007ffe0ff */
[----:B------:R-:W-:Y:S01]  /*34f0*/  IMAD.WIDE.U32 R202, R37, c[0x0][0x1e0], RZ ;  /* 0x0000780025ca7a25 */ /* 0x000fe200078e00ff */
[----:B------:R-:W-:-:S03]  /*3500*/  SHF.L.U32 R127, R10, 0x1, RZ ;  /* 0x000000010a7f7819 */ /* 0x000fc600000006ff */
        /* <DEDUP_REMOVED lines=19> */
[----:B-1----:R-:W-:Y:S02]  /*3640*/  IMAD.SHL.U32 R126, R7, 0x2, RZ ;  /* 0x00000002077e7824 */ /* 0x002fe400078e00ff */
.L_x_1191:
[----:B------:R-:W-:Y:S01]  /*3650*/  SHF.R.S32.HI R96, RZ, 0x1f, R38 ;  /* 0x0000001fff607819 */ /* 0x000fe20000011426 */
[----:B-1----:R1:W5:Y:S01]  /*3660*/  LDL R210, [R1+0x3c] ;  /* 0x00003c0001d27983 */ /* 0x0023620000100800 */
[----:B------:R-:W-:Y:S01]  /*3670*/  ISETP.GE.AND P2, PT, R209, 0x1, PT ;  /* 0x00000001d100780c */ /* 0x000fe20003f46270 */
[----:B------:R-:W-:Y:S04]  /*3680*/  DEPBAR.LE SB0, 0x0 ;  /* 0x000080000000791a */ /* 0x000fe80000000000 */
[----:B------:R-:W-:Y:S01]  /*3690*/  WARPSYNC 0xffffffff ;  /* 0xffffffff00007948 */ /* 0x000fe20003800000 */
[----:B------:R-:W-:Y:S01]  /*36a0*/  BAR.SYNC.DEFER_BLOCKING 0x0 ;  /* 0x0000000000007b1d */ /* 0x000fe20000010000 */
[-C--:B------:R-:W-:Y:S02]  /*36b0*/  IMAD R2, R172, R38.reuse, RZ ;  /* 0x00000026ac027224 */ /* 0x080fe400078e02ff */
[----:B------:R-:W-:Y:S04]  /*36c0*/  IMAD.WIDE.U32 R76, R152, R38, RZ ;  /* 0x00000026984c7225 */ /* 0x000fe800078e00ff */
[----:B------:R-:W-:Y:S01]  /*36d0*/  IMAD R2, R96, R152, R2 ;  /* 0x0000009860027224 */ /* 0x000fe200078e0202 */
[-C--:B------:R-:W-:Y:S03]  /*36e0*/  IADD3 R3, P1, P0, R118, R76.reuse, R199 ;  /* 0x0000004c76037210 */ /* 0x080fe6000783e0c7 */
[----:B------:R-:W-:Y:S05]  /*36f0*/  IMAD.IADD R83, R77, 0x1, R2 ;  /* 0x000000014d537824 */ /* 0x000fea00078e0202 */
[-C--:B------:R-:W-:Y:S02]  /*3700*/  IADD3.X R7, R114, R83.reuse, R178, P1, P0 ;  /* 0x0000005372077210 */ /* 0x080fe40000fe04b2 */
[-C--:B------:R-:W-:Y:S04]  /*3710*/  IADD3 R4, P1, P0, R118, R76.reuse, R206 ;  /* 0x0000004c76047210 */ /* 0x080fe8000783e0ce */
[-C--:B------:R-:W-:Y:S02]  /*3720*/  IADD3.X R8, R114, R83.reuse, R176, P1, P0 ;  /* 0x0000005372087210 */ /* 0x080fe40000fe04b0 */
[-C--:B------:R-:W-:Y:S01]  /*3730*/  IADD3 R5, P1, P0, R118, R76.reuse, R160 ;  /* 0x0000004c76057210 */ /* 0x080fe2000783e0a0 */
[----:B------:R-:W2:Y:S01]  /*3740*/  S2R R10, SR_TID.X ;  /* 0x00000000000a7919 */ /* 0x000ea20000002100 */
[----:B------:R-:W-:Y:S02]  /*3750*/  BSSY B2, `(.L_x_1143) ;  /* 0x00004f4000027945 */ /* 0x000fe40003800000 */
[----:B------:R-:W-:Y:S02]  /*3760*/  IADD3.X R9, R114, R83, R171, P1, P0 ;  /* 0x0000005372097210 */ /* 0x000fe40000fe04ab */
[----:B------:R-:W-:Y:S05]  /*3770*/  IADD3 R2, P0, R118, R76, RZ ;  /* 0x0000004c76027210 */ /* 0x000fea0007f1e0ff */
[----:B------:R-:W-:Y:S01]  /*3780*/  IMAD.X R6, R83, 0x1, R114, P0 ;  /* 0x0000000153067824 */ /* 0x000fe200000e0672 */
[C---:B------:R-:W-:Y:S04]  /*3790*/  LEA R66, P0, R2.reuse, c[0x0][0x1c8], 0x1 ;  /* 0x0000720002427a11 */ /* 0x040fe800078008ff */
[----:B------:R-:W-:Y:S02]  /*37a0*/  LEA.HI.X R67, R2, c[0x0][0x1cc], R6, 0x1, P0 ;  /* 0x0000730002437a11 */ /* 0x000fe400000f0c06 */
[C---:B------:R-:W-:Y:S04]  /*37b0*/  LEA R72, P0, R3.reuse, c[0x0][0x1c8], 0x1 ;  /* 0x0000720003487a11 */ /* 0x040fe800078008ff */
[----:B------:R-:W-:Y:S02]  /*37c0*/  LEA.HI.X R73, R3, c[0x0][0x1cc], R7, 0x1, P0 ;  /* 0x0000730003497a11 */ /* 0x000fe400000f0c07 */
[----:B------:R-:W-:Y:S02]  /*37d0*/  LEA R74, P0, R4, c[0x0][0x1c8], 0x1 ;  /* 0x00007200044a7a11 */ /* 0x000fe400078008ff */
[--C-:B--2---:R-:W-:Y:S02]  /*37e0*/  SHF.R.S32.HI R211, RZ, 0x1f, R10.reuse ;  /* 0x0000001fffd37819 */ /* 0x104fe4000001140a */
[--C-:B------:R-:W-:Y:S02]  /*37f0*/  SHF.R.S32.HI R212, RZ, 0x1f, R10.reuse ;  /* 0x0000001fffd47819 */ /* 0x100fe4000001140a */
[--C-:B------:R-:W-:Y:S02]  /*3800*/  SHF.R.S32.HI R217, RZ, 0x1f, R10.reuse ;  /* 0x0000001fffd97819 */ /* 0x100fe4000001140a */
[-C--:B------:R-:W-:Y:S02]  /*3810*/  LEA.HI R211, R211, R10.reuse, RZ, 0x3 ;  /* 0x0000000ad3d37211 */ /* 0x080fe400078f18ff */
[-C--:B------:R-:W-:Y:S02]  /*3820*/  LEA.HI R212, R212, R10.reuse, RZ, 0x3 ;  /* 0x0000000ad4d47211 */ /* 0x080fe400078f18ff */
[-C--:B------:R-:W-:Y:S02]  /*3830*/  LEA.HI R217, R217, R10.reuse, RZ, 0x3 ;  /* 0x0000000ad9d97211 */ /* 0x080fe400078f18ff */
[----:B------:R-:W-:Y:S02]  /*3840*/  SHF.R.S32.HI R219, RZ, 0x1f, R10 ;  /* 0x0000001fffdb7819 */ /* 0x000fe4000001140a */
[----:B------:R-:W-:Y:S02]  /*3850*/  LEA.HI.X R75, R4, c[0x0][0x1cc], R8, 0x1, P0 ;  /* 0x00007300044b7a11 */ /* 0x000fe400000f0c08 */
[----:B------:R-:W-:Y:S02]  /*3860*/  LEA R78, P0, R5, c[0x0][0x1c8], 0x1 ;  /* 0x00007200054e7a11 */ /* 0x000fe400078008ff */
[----:B------:R-:W-:Y:S02]  /*3870*/  SHF.R.S32.HI R211, RZ, 0x3, R211 ;  /* 0x00000003ffd37819 */ /* 0x000fe400000114d3 */
[----:B------:R-:W-:Y:S02]  /*3880*/  SHF.R.S32.HI R212, RZ, 0x3, R212 ;  /* 0x00000003ffd47819 */ /* 0x000fe400000114d4 */
[----:B------:R-:W-:Y:S02]  /*3890*/  SHF.R.S32.HI R217, RZ, 0x3, R217 ;  /* 0x00000003ffd97819 */ /* 0x000fe400000114d9 */
[----:B------:R-:W-:Y:S02]  /*38a0*/  LEA.HI R219, R219, R10, RZ, 0x3 ;  /* 0x0000000adbdb7211 */ /* 0x000fe400078f18ff */
[----:B------:R-:W-:Y:S02]  /*38b0*/  IADD3 R211, R211, 0x60, RZ ;  /* 0x00000060d3d37810 */ /* 0x000fe40007ffe0ff */
[----:B------:R-:W-:Y:S02]  /*38c0*/  IADD3 R212, R212, 0x40, RZ ;  /* 0x00000040d4d47810 */ /* 0x000fe40007ffe0ff */
[----:B------:R-:W-:Y:S02]  /*38d0*/  IADD3 R217, R217, 0x20, RZ ;  /* 0x00000020d9d97810 */ /* 0x000fe40007ffe0ff */
[----:B------:R-:W-:Y:S02]  /*38e0*/  SHF.R.S32.HI R219, RZ, 0x3, R219 ;  /* 0x00000003ffdb7819 */ /* 0x000fe400000114db */
[----:B------:R-:W-:Y:S01]  /*38f0*/  LEA.HI.X R79, R5, c[0x0][0x1cc], R9, 0x1, P0 ;  /* 0x00007300054f7a11 */ /* 0x000fe200000f0c09 */
[----:B------:R-:W-:-:S05]  /*3900*/  @!P2 BRA `(.L_x_1144) ;  /* 0x00004ac00000a947 */ /* 0x000fca0003800000 */
[-C--:B-1----:R-:W-:Y:S01]  /*3910*/  IMAD R4, R173, R38.reuse, RZ ;  /* 0x00000026ad047224 */ /* 0x082fe200078e02ff */
[----:B-----5:R-:W-:Y:S01]  /*3920*/  LOP3.LUT P2, RZ, R210, 0x4, RZ, 0xc0, !PT ;  /* 0x00000004d2ff7812 */ /* 0x020fe2000784c0ff */
        /* <DEDUP_REMOVED lines=38> */
.L_x_1147:
[----:B------:R-:W-:Y:S05]  /*3b90*/  BSYNC B0 ;  /* 0x0000000000007941 */ /* 0x000fea0003800000 */
.L_x_1146:
        /* <DEDUP_REMOVED lines=38> */
.L_x_1149:
[----:B------:R-:W-:Y:S05]  /*3e00*/  BSYNC B0 ;  /* 0x0000000000007941 */ /* 0x000fea0003800000 */
.L_x_1148:
        /* <DEDUP_REMOVED lines=40> */
.L_x_1151:
[----:B------:R-:W-:Y:S05]  /*4090*/  BSYNC B0 ;  /* 0x0000000000007941 */ /* 0x000fea0003800000 */
.L_x_1150:
        /* <DEDUP_REMOVED lines=38> */
.L_x_1153:
[----:B------:R-:W-:Y:S05]  /*4300*/  BSYNC B0 ;  /* 0x0000000000007941 */ /* 0x000fea0003800000 */
.L_x_1152:
        /* <DEDUP_REMOVED lines=68> */
.L_x_1157:
[----:B------:R-:W-:Y:S05]  /*4750*/  BSYNC B0 ;  /* 0x0000000000007941 */ /* 0x000fea0003800000 */
.L_x_1156:
        /* <DEDUP_REMOVED lines=55> */
.L_x_1155:
[----:B------:R-:W-:Y:S05]  /*4ad0*/  BSYNC B1 ;  /* 0x0000000000017941 */ /* 0x000fea0003800000 */
.L_x_1154:
        /* <DEDUP_REMOVED lines=56> */
.L_x_1161:
[----:B------:R-:W-:Y:S05]  /*4e60*/  BSYNC B0 ;  /* 0x0000000000007941 */ /* 0x000fea0003800000 */
.L_x_1160:
        /* <DEDUP_REMOVED lines=55> */
.L_x_1159:
[----:B------:R-:W-:Y:S05]  /*51e0*/  BSYNC B1 ;  /* 0x0000000000017941 */ /* 0x000fea0003800000 */
.L_x_1158:
        /* <DEDUP_REMOVED lines=56> */
.L_x_1165:
[----:B------:R-:W-:Y:S05]  /*5570*/  BSYNC B0 ;  /* 0x0000000000007941 */ /* 0x000fea0003800000 */
.L_x_1164:
        /* <DEDUP_REMOVED lines=55> */
.L_x_1163:
[----:B------:R-:W-:Y:S05]  /*58f0*/  BSYNC B1 ;  /* 0x0000000000017941 */ /* 0x000fea0003800000 */
.L_x_1162:
        /* <DEDUP_REMOVED lines=55> */
.L_x_1168:
[----:B------:R-:W-:Y:S05]  /*5c70*/  BSYNC B0 ;  /* 0x0000000000007941 */ /* 0x000fea0003800000 */
.L_x_1167:
        /* <DEDUP_REMOVED lines=56> */
.L_x_1145:
        /* <DEDUP_REMOVED lines=15> */
[----:B------:R-:W-:Y:S02]  /*60f0*/  BSSY B0, `(.L_x_1169) ;  /* 0x00000d1000007945 */ /* 0x000fe40003800000 */
        /* <DEDUP_REMOVED lines=8> */
[--C-:B------:R-:W-:Y:S02]  /*6180*/  @!P2 IADD3.X R9, R116, R159, R69.reuse, P1, P0 ;  /* 0x0000009f7409a210 */ /* 0x100fe40000fe0445 */
        /* <DEDUP_REMOVED lines=23> */
[----:B------:R1:W4:Y:S01]  /*6300*/  @!P2 LDG.E.128 R64, [R6.64] ;  /* 0x000000060640a981 */ /* 0x000322000c1e1d00 */
[----:B------:R-:W-:Y:S02]  /*6310*/  @!P1 LEA.HI.X R11, R11, c[0x0][0x28c], R14, 0x1, P0 ;  /* 0x0000a3000b0b9a11 */ /* 0x000fe400000f0c0e */
[----:B------:R-:W-:Y:S04]  /*6320*/  ISETP.GE.AND P0, PT, R219, R82, PT ;  /* 0x00000052db00720c */ /* 0x000fe80003f06270 */
[----:B------:R-:W-:Y:S01]  /*6330*/  ISETP.GE.OR P0, PT, R32, c[0x0][0x27c], P0 ;  /* 0x00009f0020007a0c */ /* 0x000fe20000706670 */
[----:B------:R-:W4:Y:S08]  /*6340*/  @!P1 LDG.E.128 R28, [R12.64] ;  /* 0x000000060c1c9981 */ /* 0x000f30000c1e1d00 */
[----:B------:R-:W4:Y:S04]  /*6350*/  @!P1 LDG.E.128 R72, [R10.64] ;  /* 0x000000060a489981 */ /* 0x000f28000c1e1d00 */
[----:B---3--:R-:W-:Y:S05]  /*6360*/  @!P0 IADD3 R2, P1, R104, R36, RZ ;  /* 0x0000002468028210 */ /* 0x008fea0007f3e0ff */
[----:B------:R-:W-:Y:S01]  /*6370*/  @!P0 IMAD.X R3, R69, 0x1, R116, P1 ;  /* 0x0000000145038824 */ /* 0x000fe200008e0674 */
[C---:B-1----:R-:W-:Y:S01]  /*6380*/  @!P0 LEA R8, P1, R2.reuse, c[0x0][0x270], 0x1 ;  /* 0x00009c0002088a11 */ /* 0x042fe200078208ff */
[----:B------:R-:W-:Y:S03]  /*6390*/  CS2R R6, SRZ ;  /* 0x0000000000067805 */ /* 0x000fe6000001ff00 */
[----:B------:R-:W-:Y:S02]  /*63a0*/  @!P0 LEA.HI.X R9, R2, c[0x0][0x274], R3, 0x1, P1 ;  /* 0x00009d0002098a11 */ /* 0x000fe400008f0c03 */
[----:B------:R-:W-:Y:S02]  /*63b0*/  @!P0 IADD3 R3, P1, R102, R42, RZ ;  /* 0x0000002a66038210 */ /* 0x000fe40007f3e0ff */
[----:B------:R-:W-:Y:S03]  /*63c0*/  CS2R R42, SRZ ;  /* 0x00000000002a7805 */ /* 0x000fe6000001ff00 */
[----:B------:R-:W-:Y:S01]  /*63d0*/  @!P0 IMAD.X R4, R70, 0x1, R115, P1 ;  /* 0x0000000146048824 */ /* 0x000fe200008e0673 */
[C---:B------:R-:W-:Y:S04]  /*63e0*/  @!P0 LEA R2, P1, R3.reuse, c[0x0][0x288], 0x1 ;  /* 0x0000a20003028a11 */ /* 0x040fe800078208ff */
        /* <DEDUP_REMOVED lines=161> */
.L_x_1170:
[----:B------:R-:W-:Y:S05]  /*6e00*/  BSYNC B0 ;  /* 0x0000000000007941 */ /* 0x000fea0003800000 */
.L_x_1169:
        /* <DEDUP_REMOVED lines=115> */
.L_x_1172:
[----:B------:R-:W-:Y:S05]  /*7540*/  BSYNC B0 ;  /* 0x0000000000007941 */ /* 0x000fea0003800000 */
.L_x_1171:
        /* <DEDUP_REMOVED lines=115> */
.L_x_1174:
[----:B------:R-:W-:Y:S05]  /*7c80*/  BSYNC B0 ;  /* 0x0000000000007941 */ /* 0x000fea0003800000 */
.L_x_1173:
[----:B-1----:R-:W-:Y:S05]  /*7c90*/  IADD3 R53, P0, R192, R76, RZ ;  /* 0x0000004cc0357210 */ /* 0x002fea0007f1e0ff */
[----:B------:R-:W-:Y:S01]  /*7ca0*/  IMAD.X R54, R83, 0x1, R135, P0 ;  /* 0x0000000153367824 */ /* 0x000fe200000e0687 */
[----:B------:R-:W-:Y:S11]  /*7cb0*/  ISETP.GE.OR P0, PT, R211, R82, P6 ;  /* 0x00000052d300720c */ /* 0x000ff60003706670 */
[----:B------:R-:W-:Y:S02]  /*7cc0*/  @!UPT UIADD3 URZ, URZ, URZ, URZ ;  /* 0x0000003f3f3ff290 */ /* 0x000fe4000fffe03f */
[----:B------:R-:W-:-:S05]  /*7cd0*/  @P0 BRA `(.L_x_1166) ;  /* 0x000009b000000947 */ /* 0x000fca0003800000 */
[----:B------:R-:W-:Y:S01]  /*7ce0*/  IADD3 R2, P2, P0, R92, R53, R111 ;  /* 0x000000355c027210 */ /* 0x000fe2000785e06f */
[----:B------:R-:W1:Y:S01]  /*7cf0*/  LDS.128 R12, [R127+0x8100] ;  /* 0x008100007f0c7984 */ /* 0x000e620000000c00 */
[----:B-----5:R-:W-:Y:S02]  /*7d00*/  @!P1 SHF.R.U32.HI R7, RZ, 0x10, R73 ;  /* 0x00000010ff079819 */ /* 0x020fe40000011649 */
[----:B------:R-:W-:Y:S02]  /*7d10*/  IADD3.X R3, R95, R54, R113, P2, P0 ;  /* 0x000000365f037210 */ /* 0x000fe400017e0471 */
[----:B------:R-:W-:Y:S02]  /*7d20*/  LEA R48, P0, R2, c[0x0][0x1c8], 0x1 ;  /* 0x0000720002307a11 */ /* 0x000fe400078008ff */
[----:B------:R-:W-:Y:S01]  /*7d30*/  @!P1 SHF.R.U64 R4, R30, 0x10, R31 ;  /* 0x000000101e049819 */ /* 0x000fe2000000121f */
[----:B------:R-:W2:Y:S01]  /*7d40*/  LDS.128 R40, [R131+0x8100] ;  /* 0x0081000083287984 */ /* 0x000ea20000000c00 */
[----:B------:R-:W-:Y:S02]  /*7d50*/  LEA.HI.X R49, R2, c[0x0][0x1cc], R3, 0x1, P0 ;  /* 0x0000730002317a11 */ /* 0x000fe400000f0c03 */
[--C-:B------:R-:W-:Y:S02]  /*7d60*/  @!P1 SHF.R.U64 R3, R28, 0x10, R29.reuse ;  /* 0x000000101c039819 */ /* 0x100fe4000000121d */
[----:B------:R-:W-:Y:S02]  /*7d70*/  @!P1 SHF.R.U32.HI R2, RZ, 0x10, R29 ;  /* 0x00000010ff029819 */ /* 0x000fe4000001161d */
[C---:B------:R-:W-:Y:S02]  /*7d80*/  @!P1 PRMT R8, R36.reuse, 0x5432, R3 ;  /* 0x0000543224089816 */ /* 0x040fe40000000003 */
[----:B------:R-:W-:Y:S02]  /*7d90*/  @!P1 PRMT R5, R36, 0x5410, R2 ;  /* 0x0000541024059816 */ /* 0x000fe40000000002 */
[----:B------:R-:W-:Y:S02]  /*7da0*/  @!P1 SHF.R.U64 R9, R74, 0x10, R75 ;  /* 0x000000104a099819 */ /* 0x000fe4000000124b */
[----:B------:R-:W-:Y:S01]  /*7db0*/  @!P1 SHF.R.U32.HI R6, RZ, 0x10, R31 ;  /* 0x00000010ff069819 */ /* 0x000fe2000001161f */
[----:B------:R-:W-:Y:S01]  /*7dc0*/  @!P1 IMAD.U32 R3, R5, 0x10000, RZ ;  /* 0x0001000005039824 */ /* 0x000fe200078e00ff */
[----:B------:R-:W-:Y:S02]  /*7dd0*/  @!P1 PRMT R39, R71, 0x5410, R9 ;  /* 0x0000541047279816 */ /* 0x000fe40000000009 */
[----:B------:R-:W-:Y:S02]  /*7de0*/  @!P1 PRMT R9, R37, 0x5410, R4 ;  /* 0x0000541025099816 */ /* 0x000fe40000000004 */
[----:B------:R-:W-:Y:S01]  /*7df0*/  @!P1 PRMT R7, R70, 0x5410, R7 ;  /* 0x0000541046079816 */ /* 0x000fe20000000007 */
[----:B------:R-:W-:Y:S01]  /*7e00*/  @!P1 IMAD.U32 R25, R39, 0x10000, RZ ;  /* 0x0001000027199824 */ /* 0x000fe200078e00ff */
[----:B------:R-:W-:Y:S02]  /*7e10*/  @!P1 SHF.R.U64 R10, R72, 0x10, R73 ;  /* 0x00000010480a9819 */ /* 0x000fe40000001249 */
[C---:B------:R-:W-:Y:S01]  /*7e20*/  @!P1 LOP3.LUT R23, R7.reuse, 0xffff0000, RZ, 0xc0, !PT ;  /* 0xffff000007179812 */ /* 0x040fe200078ec0ff */
[----:B------:R-:W-:Y:S01]  /*7e30*/  @!P1 IMAD.U32 R21, R7, 0x10000, RZ ;  /* 0x0001000007159824 */ /* 0x000fe200078e00ff */
[----:B------:R-:W-:Y:S02]  /*7e40*/  @!P1 PRMT R10, R70, 0x5432, R10 ;  /* 0x00005432460a9816 */ /* 0x000fe4000000000a */
[----:B------:R-:W-:Y:S02]  /*7e50*/  @!P1 SHF.R.U32.HI R11, RZ, 0x10, R75 ;  /* 0x00000010ff0b9819 */ /* 0x000fe4000001164b */
[----:B------:R-:W-:Y:S01]  /*7e60*/  ISETP.GE.AND P0, PT, R94, c[0x0][0x1d4], PT ;  /* 0x000075005e007a0c */ /* 0x000fe20003f06270 */
[----:B------:R-:W-:Y:S01]  /*7e70*/  @!P1 IMAD.U32 R17, R10, 0x10000, RZ ;  /* 0x000100000a119824 */ /* 0x000fe200078e00ff */
[----:B------:R-:W-:Y:S01]  /*7e80*/  @!P1 PRMT R29, R71, 0x5432, R11 ;  /* 0x00005432471d9816 */ /* 0x000fe2000000000b */
[----:B-1----:R-:W-:Y:S01]  /*7e90*/  @!P1 IMAD.U32 R2, R13, 0x10000, RZ ;  /* 0x000100000d029824 */ /* 0x002fe200078e00ff */
[----:B------:R-:W-:Y:S01]  /*7ea0*/  @!P1 PRMT R11, R37, 0x5432, R6 ;  /* 0x00005432250b9816 */ /* 0x000fe20000000006 */
[----:B------:R-:W-:Y:S01]  /*7eb0*/  @!P1 IMAD.U32 R7, R12, 0x10000, RZ ;  /* 0x000100000c079824 */ /* 0x000fe200078e00ff */
[----:B------:R-:W-:Y:S01]  /*7ec0*/  @!P1 LOP3.LUT R35, R29, 0xffff0000, RZ, 0xc0, !PT ;  /* 0xffff00001d239812 */ /* 0x000fe200078ec0ff */
[C---:B------:R-:W-:Y:S02]  /*7ed0*/  @!P1 FMUL.FTZ R16, R2.reuse, R21 ;  /* 0x0000001502109220 */ /* 0x040fe40000410000 */
[----:B------:R-:W-:Y:S01]  /*7ee0*/  @!P1 FMUL.FTZ R4, R2, R3 ;  /* 0x0000000302049220 */ /* 0x000fe20000410000 */
[----:B------:R-:W-:Y:S01]  /*7ef0*/  @!P1 LOP3.LUT R2, R13, 0xffff0000, RZ, 0xc0, !PT ;  /* 0xffff00000d029812 */ /* 0x000fe200078ec0ff */
[----:B------:R-:W-:Y:S01]  /*7f00*/  @!P1 IMAD.U32 R6, R8, 0x10000, RZ ;  /* 0x0001000008069824 */ /* 0x000fe200078e00ff */
[----:B--2---:R-:W-:Y:S01]  /*7f10*/  @!P1 SHF.L.U32 R22, R41, 0x10, RZ ;  /* 0x0000001029169819 */ /* 0x004fe200000006ff */
[----:B------:R-:W-:Y:S01]  /*7f20*/  @!P1 FMUL.FTZ R19, R7, R17 ;  /* 0x0000001107139220 */ /* 0x000fe20000410000 */
[----:B------:R-:W-:Y:S01]  /*7f30*/  @!P1 LOP3.LUT R24, R41, 0xffff0000, RZ, 0xc0, !PT ;  /* 0xffff000029189812 */ /* 0x000fe200078ec0ff */
[----:B------:R-:W-:Y:S01]  /*7f40*/  @!P1 IMAD.U32 R28, R42, 0x10000, RZ ;  /* 0x000100002a1c9824 */ /* 0x000fe200078e00ff */
[----:B------:R-:W-:Y:S01]  /*7f50*/  @!P1 SHF.L.U32 R18, R40, 0x10, RZ ;  /* 0x0000001028129819 */ /* 0x000fe200000006ff */
[----:B------:R-:W-:Y:S01]  /*7f60*/  @!P1 FFMA.FTZ R52, R22, R3, -R16 ;  /* 0x0000000316349223 */ /* 0x000fe20000010810 */
[----:B------:R-:W-:Y:S01]  /*7f70*/  @!P1 LOP3.LUT R20, R40, 0xffff0000, RZ, 0xc0, !PT ;  /* 0xffff000028149812 */ /* 0x000fe200078ec0ff */
[----:B------:R-:W-:Y:S01]  /*7f80*/  @!P1 FMUL.FTZ R16, R2, R23 ;  /* 0x0000001702109220 */ /* 0x000fe20000410000 */
[----:B------:R-:W-:Y:S01]  /*7f90*/  @!P1 LOP3.LUT R30, R42, 0xffff0000, RZ, 0xc0, !PT ;  /* 0xffff00002a1e9812 */ /* 0x000fe200078ec0ff */
[-C--:B------:R-:W-:Y:S01]  /*7fa0*/  @!P1 FFMA.FTZ R50, R18, R6.reuse, -R19 ;  /* 0x0000000612329223 */ /* 0x080fe20000010813 */
[----:B------:R-:W-:Y:S01]  /*7fb0*/  @!P1 LOP3.LUT R36, R43, 0xffff0000, RZ, 0xc0, !PT ;  /* 0xffff00002b249812 */ /* 0x000fe200078ec0ff */
[----:B------:R-:W-:Y:S01]  /*7fc0*/  @!P1 IMAD.U32 R31, R29, 0x10000, RZ ;  /* 0x000100001d1f9824 */ /* 0x000fe200078e00ff */
[----:B------:R-:W-:Y:S01]  /*7fd0*/  @!P1 LOP3.LUT R3, R5, 0xffff0000, RZ, 0xc0, !PT ;  /* 0xffff000005039812 */ /* 0x000fe200078ec0ff */
[----:B------:R-:W-:Y:S01]  /*7fe0*/  @!P1 IMAD.U32 R34, R43, 0x10000, RZ ;  /* 0x000100002b229824 */ /* 0x000fe200078e00ff */
[----:B------:R-:W-:Y:S02]  /*7ff0*/  @!P1 LOP3.LUT R29, R39, 0xffff0000, RZ, 0xc0, !PT ;  /* 0xffff0000271d9812 */ /* 0x000fe400078ec0ff */
[----:B------:R-:W-:Y:S01]  /*8000*/  @!P1 LOP3.LUT R19, R10, 0xffff0000, RZ, 0xc0, !PT ;  /* 0xffff00000a139812 */ /* 0x000fe200078ec0ff */
[-C--:B------:R-:W-:Y:S02]  /*8010*/  @!P1 FMUL.FTZ R5, R2, R3.reuse ;  /* 0x0000000302059220 */ /* 0x080fe40000410000 */
[----:B------:R-:W-:Y:S01]  /*8020*/  @!P1 FFMA.FTZ R51, R24, R3, -R16 ;  /* 0x0000000318339223 */ /* 0x000fe20000010810 */
[----:B------:R-:W-:Y:S01]  /*8030*/  @!P1 LOP3.LUT R3, R12, 0xffff0000, RZ, 0xc0, !PT ;  /* 0xffff00000c039812 */ /* 0x000fe200078ec0ff */
[----:B------:R-:W-:Y:S01]  /*8040*/  @!P1 FMUL.FTZ R2, R7, R6 ;  /* 0x0000000607029220 */ /* 0x000fe20000410000 */
[----:B------:R-:W-:Y:S01]  /*8050*/  @!P1 LOP3.LUT R6, R8, 0xffff0000, RZ, 0xc0, !PT ;  /* 0xffff000008069812 */ /* 0x000fe200078ec0ff */
[----:B------:R-:W-:Y:S01]  /*8060*/  @!P1 IMAD.U32 R7, R14, 0x10000, RZ ;  /* 0x000100000e079824 */ /* 0x000fe200078e00ff */
[----:B------:R-:W-:Y:S01]  /*8070*/  @!P1 SHF.L.U32 R8, R9, 0x10, RZ ;  /* 0x0000001009089819 */ /* 0x000fe200000006ff */
[----:B------:R-:W-:Y:S01]  /*8080*/  @!P1 FMUL.FTZ R10, R3, R19 ;  /* 0x00000013030a9220 */ /* 0x000fe20000410000 */
[----:B------:R-:W-:Y:S01]  /*8090*/  @!P1 LOP3.LUT R9, R9, 0xffff0000, RZ, 0xc0, !PT ;  /* 0xffff000009099812 */ /* 0x000fe200078ec0ff */
[----:B------:R-:W-:Y:S02]  /*80a0*/  @!P1 FMUL.FTZ R16, R7, R25 ;  /* 0x0000001907109220 */ /* 0x000fe40000410000 */
[-C--:B------:R-:W-:Y:S02]  /*80b0*/  @!P1 FMUL.FTZ R3, R3, R6.reuse ;  /* 0x0000000603039220 */ /* 0x080fe40000410000 */
[----:B------:R-:W-:Y:S01]  /*80c0*/  @!P1 FFMA.FTZ R47, R20, R6, -R10 ;  /* 0x00000006142f9223 */ /* 0x000fe2000001080a */
[----:B------:R-:W-:Y:S01]  /*80d0*/  @!P1 SHF.L.U32 R10, R15, 0x10, RZ ;  /* 0x000000100f0a9819 */ /* 0x000fe200000006ff */
[-C--:B------:R-:W-:Y:S01]  /*80e0*/  @!P1 FMUL.FTZ R6, R7, R8.reuse ;  /* 0x0000000807069220 */ /* 0x080fe20000410000 */
[----:B------:R-:W-:Y:S01]  /*80f0*/  @!P1 LOP3.LUT R7, R14, 0xffff0000, RZ, 0xc0, !PT ;  /* 0xffff00000e079812 */ /* 0x000fe200078ec0ff */
[----:B------:R-:W-:Y:S01]  /*8100*/  @!P1 FFMA.FTZ R46, R28, R8, -R16 ;  /* 0x000000081c2e9223 */ /* 0x000fe20000010810 */
[----:B------:R-:W-:Y:S01]  /*8110*/  @!P1 LOP3.LUT R16, R15, 0xffff0000, RZ, 0xc0, !PT ;  /* 0xffff00000f109812 */ /* 0x000fe200078ec0ff */
[C---:B------:R-:W-:Y:S01]  /*8120*/  @!P1 IMAD.U32 R8, R11.reuse, 0x10000, RZ ;  /* 0x000100000b089824 */ /* 0x040fe200078e00ff */
[----:B------:R-:W-:Y:S01]  /*8130*/  @!P1 LOP3.LUT R11, R11, 0xffff0000, RZ, 0xc0, !PT ;  /* 0xffff00000b0b9812 */ /* 0x000fe200078ec0ff */
[C---:B------:R-:W-:Y:S02]  /*8140*/  @!P1 FMUL.FTZ R44, R7.reuse, R29 ;  /* 0x0000001d072c9220 */ /* 0x040fe40000410000 */
[----:B------:R-:W-:Y:S02]  /*8150*/  @!P1 FMUL.FTZ R39, R10, R31 ;  /* 0x0000001f0a279220 */ /* 0x000fe40000410000 */
[----:B------:R-:W-:Y:S02]  /*8160*/  @!P1 FMUL.FTZ R37, R16, R35 ;  /* 0x0000002310259220 */ /* 0x000fe40000410000 */
[-C--:B------:R-:W-:Y:S02]  /*8170*/  @!P1 FMUL.FTZ R7, R7, R9.reuse ;  /* 0x0000000907079220 */ /* 0x080fe40000410000 */
[----:B------:R-:W-:Y:S01]  /*8180*/  @!P1 FFMA.FTZ R9, R30, R9, -R44 ;  /* 0x000000091e099223 */ /* 0x000fe2000001082c */
[----:B------:R-:W-:Y:S01]  /*8190*/  @!P1 F2FP.BF16.PACK_AB R44, R51, R52 ;  /* 0x00000034332c923e */ /* 0x000fe200000010ff */
[----:B------:R-:W-:Y:S01]  /*81a0*/  @!P1 FFMA.FTZ R45, R34, R8, -R39 ;  /* 0x00000008222d9223 */ /* 0x000fe20000010827 */
[----:B------:R-:W-:Y:S01]  /*81b0*/  @!P1 F2FP.BF16.PACK_AB R39, R47, R50 ;  /* 0x000000322f27923e */ /* 0x000fe200000010ff */
[----:B------:R-:W-:Y:S02]  /*81c0*/  @!P1 FFMA.FTZ R37, R36, R11, -R37 ;  /* 0x0000000b24259223 */ /* 0x000fe40000010825 */
[----:B------:R-:W-:Y:S01]  /*81d0*/  @!P1 FMUL.FTZ R8, R10, R8 ;  /* 0x000000080a089220 */ /* 0x000fe20000410000 */
[----:B------:R-:W-:Y:S01]  /*81e0*/  @!P1 F2FP.BF16.PACK_AB R10, R9, R46 ;  /* 0x0000002e090a923e */ /* 0x000fe200000010ff */
[----:B------:R-:W-:Y:S01]  /*81f0*/  @!P1 IMAD.MOV.U32 R41, RZ, RZ, R44 ;  /* 0x000000ffff299224 */ /* 0x000fe200078e002c */
[----:B------:R-:W-:Y:S01]  /*8200*/  @!P1 F2FP.BF16.PACK_AB R37, R37, R45 ;  /* 0x0000002d2525923e */ /* 0x000fe200000010ff */
[----:B------:R-:W-:Y:S01]  /*8210*/  @!P1 FFMA.FTZ R2, R17, R18, R2 ;  /* 0x0000001211029223 */ /* 0x000fe20000010002 */
[----:B------:R-:W-:Y:S01]  /*8220*/  @!P1 MOV R40, R39 ;  /* 0x0000002700289202 */ /* 0x000fe20000000f00 */
[----:B------:R-:W-:Y:S01]  /*8230*/  @!P1 IMAD.MOV.U32 R42, RZ, RZ, R10 ;  /* 0x000000ffff2a9224 */ /* 0x000fe200078e000a */
[----:B------:R-:W-:Y:S01]  /*8240*/  @!P1 MOV R43, R37 ;  /* 0x00000025002b9202 */ /* 0x000fe20000000f00 */
[----:B------:R-:W-:Y:S02]  /*8250*/  @!P1 FFMA.FTZ R3, R19, R20, R3 ;  /* 0x0000001413039223 */ /* 0x000fe40000010003 */
[----:B------:R-:W-:Y:S02]  /*8260*/  @!P1 FFMA.FTZ R4, R21, R22, R4 ;  /* 0x0000001615049223 */ /* 0x000fe40000010004 */
[----:B------:R-:W-:Y:S01]  /*8270*/  @!P1 FFMA.FTZ R5, R23, R24, R5 ;  /* 0x0000001817059223 */ /* 0x000fe20000010005 */
[----:B------:R1:W-:Y:S01]  /*8280*/  STG.E.128 [R48.64], R40 ;  /* 0x0000002830007986 */ /* 0x0003e2000c101d06 */
[----:B------:R-:W-:Y:S01]  /*8290*/  @!P1 FFMA.FTZ R6, R25, R28, R6 ;  /* 0x0000001c19069223 */ /* 0x000fe20000010006 */
[----:B------:R-:W-:Y:S01]  /*82a0*/  @!P1 F2FP.BF16.PACK_AB R10, R3, R2 ;  /* 0x00000002030a923e */ /* 0x000fe200000010ff */
[----:B------:R-:W-:Y:S01]  /*82b0*/  @!P1 FMUL.FTZ R9, R16, R11 ;  /* 0x0000000b10099220 */ /* 0x000fe20000410000 */
[----:B------:R-:W-:Y:S01]  /*82c0*/  @!P1 F2FP.BF16.PACK_AB R4, R5, R4 ;  /* 0x000000040504923e */ /* 0x000fe200000010ff */
        /* <DEDUP_REMOVED lines=16> */
.L_x_1144:
[----:B-1----:R-:W-:Y:S01]  /*83d0*/  IMAD R2, R38, -0x70, R0 ;  /* 0xffffff9026027824 */ /* 0x002fe200078e0200 */
        /* <DEDUP_REMOVED lines=11> */
.L_x_1176:
[----:B------:R-:W-:Y:S05]  /*8490*/  BSYNC B0 ;  /* 0x0000000000007941 */ /* 0x000fea0003800000 */
.L_x_1175:
        /* <DEDUP_REMOVED lines=10> */
.L_x_1178:
[----:B------:R-:W-:Y:S05]  /*8540*/  BSYNC B0 ;  /* 0x0000000000007941 */ /* 0x000fea0003800000 */
.L_x_1177:
        /* <DEDUP_REMOVED lines=10> */
.L_x_1180:
[----:B------:R-:W-:Y:S05]  /*85f0*/  BSYNC B0 ;  /* 0x0000000000007941 */ /* 0x000fea0003800000 */
.L_x_1179:
        /* <DEDUP_REMOVED lines=9> */
.L_x_1166:
[----:B------:R-:W-:Y:S05]  /*8690*/  BSYNC B2 ;  /* 0x0000000000027941 */ /* 0x000fea0003800000 */
.L_x_1143:
        /* <DEDUP_REMOVED lines=61> */
[----:B------:R1:W-:Y:S05]  /*8a70*/  @P1 LDGSTS.E.BYPASS.LTC128B.128 [R216+0x5900], [R6.64+0x80], !P5 ;  /* 0x0590008006d81fae */ /* 0x0003ea000e901d46 */
[----:B------:R1:W-:Y:S05]  /*8a80*/  @P0 LDGSTS.E.BYPASS.LTC128B.128 [R216+0x3100], [R4.64], !P4 ;  /* 0x0310000004d80fae */ /* 0x0003ea000e101d46 */
[----:B------:R1:W-:Y:S01]  /*8a90*/  @P0 LDGSTS.E.BYPASS.LTC128B.128 [R216+0x6900], [R4.64+0x80], !P5 ;  /* 0x0690008004d80fae */ /* 0x0003e2000e901d46 */
[----:B------:R-:W-:Y:S04]  /*8aa0*/  IADD3 R12, P0, R141, R14, RZ ;  /* 0x0000000e8d0c7210 */ /* 0x000fe80007f1e0ff */
[----:B------:R-:W0:Y:S01]  /*8ab0*/  LDGDEPBAR ;  /* 0x00000000000079af */ /* 0x000e220000000000 */
[----:B------:R-:W-:Y:S02]  /*8ac0*/  IADD3.X R13, R16, R140, RZ, P0, !PT ;  /* 0x0000008c100d7210 */ /* 0x000fe400007fe4ff */
[----:B------:R-:W-:Y:S01]  /*8ad0*/  ISETP.GT.AND P0, PT, R82, R219, PT ;  /* 0x000000db5200720c */ /* 0x000fe20003f04270 */
[----:B------:R-:W-:Y:S04]  /*8ae0*/  DEPBAR.LE SB0, 0x0 ;  /* 0x000080000000791a */ /* 0x000fe80000000000 */
[----:B------:R-:W-:Y:S08]  /*8af0*/  BAR.SYNC.DEFER_BLOCKING 0x0 ;  /* 0x0000000000007b1d */ /* 0x000ff00000010000 */
[----:B------:R-:W-:-:S05]  /*8b00*/  @!P0 BRA `(.L_x_1182) ;  /* 0x000000e000008947 */ /* 0x000fca0003800000 */
[----:B-1----:R-:W1:Y:S01]  /*8b10*/  @!P6 LDS.128 R8, [R215+0x100] ;  /* 0x00010000d708e984 */ /* 0x002e620000000c00 */
[----:B------:R-:W-:Y:S01]  /*8b20*/  MOV R4, R100 ;  /* 0x0000006400047202 */ /* 0x000fe20000000f00 */
        /* <DEDUP_REMOVED lines=9> */
[----:B------:R-:W2:Y:S04]  /*8bc0*/  @!P0 LDS.128 R4, [R215+0x3900] ;  /* 0x00390000d7048984 */ /* 0x000ea80000000c00 */
[----:B-1----:R1:W-:Y:S04]  /*8bd0*/  @!P6 STG.E.128 [R2.64], R8 ;  /* 0x000000080200e986 */ /* 0x0023e8000c101d06 */
[----:B--2---:R1:W-:Y:S02]  /*8be0*/  @!P0 STG.E.128 [R2.64+0x80], R4 ;  /* 0x0000800402008986 */ /* 0x0043e4000c101d06 */
.L_x_1182:
[----:B-1----:R-:W-:Y:S05]  /*8bf0*/  BSYNC B0 ;  /* 0x0000000000007941 */ /* 0x002fea0003800000 */
.L_x_1181:
[----:B------:R-:W-:Y:S01]  /*8c00*/  ISETP.GE.AND P0, PT, R217, R82, PT ;  /* 0x00000052d900720c */ /* 0x000fe20003f06270 */
[----:B------:R-:W-:Y:S01]  /*8c10*/  @!UPT UIADD3 URZ, URZ, URZ, URZ ;  /* 0x0000003f3f3ff290 */ /* 0x000fe2000fffe03f */
[----:B------:R-:W-:Y:S11]  /*8c20*/  BSSY B0, `(.L_x_1183) ;  /* 0x0000012000007945 */ /* 0x000ff60003800000 */
[----:B------:R-:W-:-:S05]  /*8c30*/  @P0 BRA `(.L_x_1184) ;  /* 0x0000010000000947 */ /* 0x000fca0003800000 */
[----:B------:R-:W1:Y:S01]  /*8c40*/  @!P6 LDS.128 R8, [R215+0x1100] ;  /* 0x00110000d708e984 */ /* 0x000e620000000c00 */
        /* <DEDUP_REMOVED lines=12> */
[----:B------:R-:W2:Y:S04]  /*8d10*/  @!P0 LDS.128 R4, [R215+0x4900] ;  /* 0x00490000d7048984 */ /* 0x000ea80000000c00 */
[----:B-1----:R1:W-:Y:S04]  /*8d20*/  @!P6 STG.E.128 [R2.64], R8 ;  /* 0x000000080200e986 */ /* 0x0023e8000c101d06 */
[----:B--2---:R1:W-:Y:S02]  /*8d30*/  @!P0 STG.E.128 [R2.64+0x80], R4 ;  /* 0x0000800402008986 */ /* 0x0043e4000c101d06 */
.L_x_1184:
[----:B------:R-:W-:Y:S05]  /*8d40*/  BSYNC B0 ;  /* 0x0000000000007941 */ /* 0x000fea0003800000 */
.L_x_1183:
[----:B------:R-:W-:Y:S01]  /*8d50*/  ISETP.GE.AND P0, PT, R212, R82, PT ;  /* 0x00000052d400720c */ /* 0x000fe20003f06270 */
[----:B------:R-:W-:Y:S01]  /*8d60*/  @!UPT UIADD3 URZ, URZ, URZ, URZ ;  /* 0x0000003f3f3ff290 */ /* 0x000fe2000fffe03f */
[----:B------:R-:W-:Y:S11]  /*8d70*/  BSSY B0, `(.L_x_1185) ;  /* 0x0000012000007945 */ /* 0x000ff60003800000 */
[----:B------:R-:W-:-:S05]  /*8d80*/  @P0 BRA `(.L_x_1186) ;  /* 0x0000010000000947 */ /* 0x000fca0003800000 */
[----:B-1----:R-:W1:Y:S01]  /*8d90*/  @!P6 LDS.128 R8, [R215+0x2100] ;  /* 0x00210000d708e984 */ /* 0x002e620000000c00 */
        /* <DEDUP_REMOVED lines=15> */
.L_x_1186:
[----:B------:R-:W-:Y:S05]  /*8e90*/  BSYNC B0 ;  /* 0x0000000000007941 */ /* 0x000fea0003800000 */
.L_x_1185:
        /* <DEDUP_REMOVED lines=20> */
.L_x_1188:
[----:B------:R-:W-:Y:S05]  /*8fe0*/  BSYNC B0 ;  /* 0x0000000000007941 */ /* 0x000fea0003800000 */
.L_x_1187:
[----:B------:R-:W-:Y:S01]  /*8ff0*/  ISETP.GT.AND P5, PT, R38, R139, PT ;  /* 0x0000008b2600720c */ /* 0x000fe20003fa4270 */
[----:B------:R-:W-:Y:S01]  /*9000*/  @!UPT UIADD3 URZ, URZ, URZ, URZ ;  /* 0x0000003f3f3ff290 */ /* 0x000fe2000fffe03f */
[----:B------:R-:W-:Y:S11]  /*9010*/  BSSY B0, `(.L_x_1189) ;  /* 0x000002f000007945 */ /* 0x000ff60003800000 */
[----:B------:R-:W-:-:S05]  /*9020*/  @!P5 BRA `(.L_x_1190) ;  /* 0x000002d00000d947 */ /* 0x000fca0003800000 */
[----:B-1----:R-:W-:Y:S01]  /*9030*/  IADD3 R4, R38, -0x1, RZ ;  /* 0xffffffff26047810 */ /* 0x002fe20007ffe0ff */
[----:B------:R-:W-:Y:S01]  /*9040*/  IMAD.MOV.U32 R2, RZ, RZ, R124 ;  /* 0x000000ffff027224 */ /* 0x000fe200078e007c */
[C---:B------:R-:W-:Y:S01]  /*9050*/  ISETP.GE.AND P2, PT, R238.reuse, 0x21, PT ;  /* 0x00000021ee00780c */ /* 0x040fe20003f46270 */
        /* <DEDUP_REMOVED lines=11> */
[----:B------:R-:W-:Y:S01]  /*9110*/  @P2 IMAD.X R7, R3, 0x1, R186, P0 ;  /* 0x0000000103072824 */ /* 0x000fe200000e06ba */
        /* <DEDUP_REMOVED lines=30> */
.L_x_1190:
[----:B------:R-:W-:Y:S05]  /*9300*/  BSYNC B0 ;  /* 0x0000000000007941 */ /* 0x000fea0003800000 */
.L_x_1189:
[----:B------:R-:W0:Y:S01]  /*9310*/  LDGDEPBAR ;  /* 0x00000000000079af */ /* 0x000e220000000000 */
[----:B------:R-:W-:Y:S01]  /*9320*/  IADD3 R38, R38, -0x1, RZ ;  /* 0xffffffff26267810 */ /* 0x000fe20007ffe0ff */
[----:B------:R-:W-:-:S05]  /*9330*/  @P5 BRA `(.L_x_1191) ;  /* 0xffffa31000005947 */ /* 0x000fca000383ffff */
[----:B------:R-:W-:Y:S01]  /*9340*/  WARPSYNC 0xffffffff ;  /* 0xffffffff00007948 */ /* 0x000fe20003800000 */
[----:B------:R-:W-:Y:S06]  /*9350*/  BAR.SYNC.DEFER_BLOCKING 0x0 ;  /* 0x0000000000007b1d */ /* 0x000fec0000010000 */
.L_x_1142:
[----:B------:R-:W2:Y:S01]  /*9360*/  LDL R252, [R1+0x4c] ;  /* 0x00004c0001fc7983 */ /* 0x000ea20000100800 */
[----:B------:R-:W-:-:S05]  /*9370*/  IMAD.MOV.U32 R154, RZ, RZ, c[0x0][0x2c4] ;  /* 0x0000b100ff9a7624 */ /* 0x000fca00078e00ff */
[----:B------:R-:W-:Y:S01]  /*9380*/  ISETP.NE.AND P4, PT, R154, 0x1, PT ;  /* 0x000000019a00780c */ /* 0x000fe20003f85270 */
[----:B------:R-:W-:Y:S01]  /*9390*/  BSSY B0, `(.L_x_1192) ;  /* 0x000002b000007945 */ /* 0x000fe20003800000 */
[----:B-1----:R-:W-:Y:S01]  /*93a0*/  IMAD.IADD R10, R169, 0x1, R170 ;  /* 0x00000001a90a7824 */ /* 0x002fe200078e02aa */
[----:B--2---:R-:W-:-:S10]  /*93b0*/  IADD3 R0, R252, 0x7f, RZ ;  /* 0x0000007ffc007810 */ /* 0x004fd40007ffe0ff */
[----:B------:R-:W-:-:S05]  /*93c0*/  @P4 IMAD.HI.U32 R2, R0, c[0x0][0x2c8], RZ ;  /* 0x0000b20000024a27 */ /* 0x000fca00078e00ff */
[----:B------:R-:W-:Y:S01]  /*93d0*/  @P4 SHF.R.U32.HI R0, RZ, c[0x0][0x2cc], R2 ;  /* 0x0000b300ff004a19 */ /* 0x000fe20000011602 */
[----:B------:R-:W-:-:S04]  /*93e0*/  IMAD.MOV.U32 R2, RZ, RZ, RZ ;  /* 0x000000ffff027224 */ /* 0x000fc800078e00ff */
[----:B------:R-:W-:-:S04]  /*93f0*/  IMAD.IADD R3, R179, 0x1, R0 ;  /* 0x00000001b3037824 */ /* 0x000fc800078e0200 */
[----:B------:R-:W-:-:S05]  /*9400*/  IMAD.HI R2, R3, -0x6db6db6d, R2 ;  /* 0x9249249303027827 */ /* 0x000fca00078e0202 */
[----:B------:R-:W-:-:S04]  /*9410*/  SHF.R.U32.HI R0, RZ, 0x1f, R2 ;  /* 0x0000001fff007819 */ /* 0x000fc80000011602 */
[----:B------:R-:W-:-:S04]  /*9420*/  LEA.HI.SX32 R2, R2, R0, 0x1a ;  /* 0x0000000002027211 */ /* 0x000fc800078fd2ff */
[----:B------:R-:W-:-:S04]  /*9430*/  IMNMX R5, R175, R2, PT ;  /* 0x00000002af057217 */ /* 0x000fc80003800200 */
[----:B------:R-:W-:Y:S01]  /*9440*/  ISETP.GE.AND P0, PT, R5, 0x1, PT ;  /* 0x000000010500780c */ /* 0x000fe20003f06270 */
[----:B------:R-:W-:-:S12]  /*9450*/  IMAD.MOV.U32 R0, RZ, RZ, RZ ;  /* 0x000000ffff007224 */ /* 0x000fd800078e00ff */
        /* <DEDUP_REMOVED lines=30> */
.L_x_1193:
[----:B------:R-:W-:Y:S05]  /*9640*/  BSYNC B0 ;  /* 0x0000000000007941 */ /* 0x000fea0003800000 */
.L_x_1192:
        /* <DEDUP_REMOVED lines=37> */
[----:B------:R-:W-:Y:S01]  /*98a0*/  IMAD.IADD R0, R151, 0x1, R0 ;  /* 0x0000000197007824 */ /* 0x000fe200078e0200 */
[----:B------:R1:W-:Y:S04]  /*98b0*/  STL [R1+0x40], R151 ;  /* 0x0000409701007387 */ /* 0x0003e80000100800 */
[----:B------:R-:W-:-:S04]  /*98c0*/  IMNMX R251, R5, R0, PT ;  /* 0x0000000005fb7217 */ /* 0x000fc80003800200 */
[----:B------:R-:W-:-:S13]  /*98d0*/  ISETP.GT.AND P0, PT, R251, R151, PT ;  /* 0x00000097fb00720c */ /* 0x000fda0003f04270 */
[----:B------:R-:W-:Y:S05]  /*98e0*/  @!P0 BRA `(.L_x_1194) ;  /* 0x00011f9000008947 */ /* 0x000fea0003800000 */
[----:B------:R-:W2:Y:S04]  /*98f0*/  LDL R9, [R1+0x5c] ;  /* 0x00005c0001097983 */ /* 0x000ea80000100800 */
[----:B------:R-:W3:Y:S01]  /*9900*/  S2R R2, SR_TID.X ;  /* 0x0000000000027919 */ /* 0x000ee20000002100 */
[----:B------:R-:W-:-:S03]  /*9910*/  ISETP.NE.U32.AND P0, PT, RZ, c[0x0][0x340], PT ;  /* 0x0000d000ff007a0c */ /* 0x000fc60003f05070 */
[----:B------:R-:W4:Y:S01]  /*9920*/  LDL R11, [R1+0x60] ;  /* 0x00006000010b7983 */ /* 0x000f220000100800 */
[----:B------:R-:W-:Y:S02]  /*9930*/  ISETP.NE.AND.EX P1, PT, RZ, c[0x0][0x344], PT, P0 ;  /* 0x0000d100ff007a0c */ /* 0x000fe40003f25300 */
[----:B---3--:R-:W-:-:S04]  /*9940*/  SHF.R.S32.HI R110, RZ, 0x1f, R2 ;  /* 0x0000001fff6e7819 */ /* 0x008fc80000011402 */
[----:B------:R-:W-:-:S07]  /*9950*/  LEA.HI R110, R110, R2, RZ, 0x3 ;  /* 0x000000026e6e7211 */ /* 0x000fce00078f18ff */
[----:B------:R-:W-:Y:S01]  /*9960*/  @P1 IMAD.MOV.U32 R2, RZ, RZ, 0x4 ;  /* 0x00000004ff021424 */ /* 0x000fe200078e00ff */
[----:B------:R-:W-:-:S03]  /*9970*/  SHF.R.S32.HI R110, RZ, 0x3, R110 ;  /* 0x00000003ff6e7819 */ /* 0x000fc6000001146e */
[----:B--2---:R-:W-:-:S05]  /*9980*/  @P1 IMAD.WIDE R2, R9, R2, c[0x0][0x340] ;  /* 0x0000d00009021625 */ /* 0x004fca00078e0202 */
[----:B------:R2:W3:Y:S01]  /*9990*/  @P1 LDG.E R7, [R2.64] ;  /* 0x0000000602071981 */ /* 0x0004e2000c1e1900 */
[----:B------:R-:W-:Y:S01]  /*99a0*/  IADD3 R0, P0, R110, R10, RZ ;  /* 0x0000000a6e007210 */ /* 0x000fe20007f1e0ff */
[----:B------:R-:W-:Y:S01]  /*99b0*/  WARPSYNC 0xffffffff ;  /* 0xffffffff00007948 */ /* 0x000fe20003800000 */
[----:B------:R-:W-:Y:S02]  /*99c0*/  ISETP.GE.AND P6, PT, R32, c[0x0][0x1d4], PT ;  /* 0x0000750020007a0c */ /* 0x000fe40003fc6270 */
[----:B------:R-:W-:Y:S02]  /*99d0*/  ISETP.GE.AND P5, PT, R218, c[0x0][0x1d4], PT ;  /* 0x00007500da007a0c */ /* 0x000fe40003fa6270 */
[----:B------:R-:W-:Y:S02]  /*99e0*/  SHF.R.S32.HI R36, RZ, 0x1f, R218 ;  /* 0x0000001fff247819 */ /* 0x000fe400000114da */
        /* <DEDUP_REMOVED lines=16> */
[----:B----4-:R-:W-:-:S04]  /*9af0*/  IMAD.WIDE.U32 R4, R11, c[0x0][0x1e8], R4 ;  /* 0x00007a000b047a25 */ /* 0x010fc800078e0004 */
[----:B------:R-:W-:-:S04]  /*9b00*/  IMAD.WIDE.U32 R2, R11, c[0x0][0x210], R2 ;  /* 0x000084000b027a25 */ /* 0x000fc800078e0002 */
[C---:B------:R-:W-:Y:S02]  /*9b10*/  IMAD R3, R11.reuse, c[0x0][0x214], R3 ;  /* 0x000085000b037a24 */ /* 0x040fe400078e0203 */
[----:B------:R-:W-:Y:S01]  /*9b20*/  IMAD R5, R11, c[0x0][0x1ec], R5 ;  /* 0x00007b000b057a24 */ /* 0x000fe200078e0205 */
[----:B---3--:R-:W-:Y:S01]  /*9b30*/  @P1 SHF.R.S32.HI R0, RZ, 0x1f, R7 ;  /* 0x0000001fff001819 */ /* 0x008fe20000011407 */
[----:B------:R-:W-:Y:S01]  /*9b40*/  @!P1 IMAD.MOV.U32 R0, RZ, RZ, R145 ;  /* 0x000000ffff009224 */ /* 0x000fe200078e0091 */
[----:B------:R-:W-:-:S04]  /*9b50*/  @!P1 MOV R7, R9 ;  /* 0x0000000900079202 */ /* 0x000fc80000000f00 */
[----:B------:R-:W-:Y:S02]  /*9b60*/  SEL R6, R0, RZ, !P0 ;  /* 0x000000ff00067207 */ /* 0x000fe40004000000 */
[----:B------:R-:W-:Y:S02]  /*9b70*/  SEL R0, R7, RZ, !P0 ;  /* 0x000000ff07007207 */ /* 0x000fe40004000000 */
[----:B------:R-:W-:Y:S01]  /*9b80*/  SHF.R.S32.HI R7, RZ, 0x1f, R163 ;  /* 0x0000001fff077819 */ /* 0x000fe200000114a3 */
[C---:B------:R-:W-:Y:S01]  /*9b90*/  IMAD R8, R6.reuse, c[0x0][0x1f0], RZ ;  /* 0x00007c0006087a24 */ /* 0x040fe200078e02ff */
[----:B------:R-:W-:Y:S01]  /*9ba0*/  ISETP.NE.U32.AND P0, PT, RZ, c[0x0][0x348], PT ;  /* 0x0000d200ff007a0c */ /* 0x000fe20003f05070 */
[----:B------:R-:W-:Y:S02]  /*9bb0*/  IMAD R6, R6, c[0x0][0x218], RZ ;  /* 0x0000860006067a24 */ /* 0x000fe400078e02ff */
[----:B------:R-:W-:Y:S01]  /*9bc0*/  IMAD.WIDE.U32 R78, R0, c[0x0][0x218], R2 ;  /* 0x00008600004e7a25 */ /* 0x000fe200078e0002 */
[----:B------:R-:W-:-:S03]  /*9bd0*/  ISETP.NE.AND.EX P0, PT, RZ, c[0x0][0x34c], PT, P0 ;  /* 0x0000d300ff007a0c */ /* 0x000fc60003f05300 */
[----:B------:R-:W-:Y:S01]  /*9be0*/  IMAD.WIDE.U32 R160, R0, c[0x0][0x1f0], R4 ;  /* 0x00007c0000a07a25 */ /* 0x000fe200078e0004 */
[----:B------:R-:W-:-:S03]  /*9bf0*/  SEL R10, R145, RZ, !P0 ;  /* 0x000000ff910a7207 */ /* 0x000fc60004000000 */
[C---:B------:R-:W-:Y:S01]  /*9c00*/  IMAD R3, R0.reuse, c[0x0][0x1f4], R8 ;  /* 0x00007d0000037a24 */ /* 0x040fe200078e0208 */
[----:B------:R2:W-:Y:S01]  /*9c10*/  STL.64 [R1+0x18], R160 ;  /* 0x000018a001007387 */ /* 0x0005e20000100a00 */
[----:B------:R-:W-:Y:S01]  /*9c20*/  IMAD R2, R0, c[0x0][0x21c], R6 ;  /* 0x0000870000027a24 */ /* 0x000fe200078e0206 */
[----:B------:R-:W-:Y:S01]  /*9c30*/  SEL R8, R9, RZ, !P0 ;  /* 0x000000ff09087207 */ /* 0x000fe20004000000 */
[----:B------:R-:W-:Y:S01]  /*9c40*/  IMAD R0, R7, c[0x0][0x178], RZ ;  /* 0x00005e0007007a24 */ /* 0x000fe200078e02ff */
[----:B------:R-:W-:Y:S01]  /*9c50*/  IADD3 R155, R161, R3, RZ ;  /* 0x00000003a19b7210 */ /* 0x000fe20007ffe0ff */
[----:B------:R-:W-:Y:S01]  /*9c60*/  IMAD.IADD R80, R79, 0x1, R2 ;  /* 0x000000014f507824 */ /* 0x000fe200078e0202 */
[----:B------:R2:W-:Y:S01]  /*9c70*/  STL.64 [R1+0x8], R78 ;  /* 0x0000084e01007387 */ /* 0x0005e20000100a00 */
[C---:B------:R-:W-:Y:S02]  /*9c80*/  IMAD R0, R163.reuse, c[0x0][0x17c], R0 ;  /* 0x00005f00a3007a24 */ /* 0x040fe400078e0200 */
[----:B------:R-:W-:Y:S01]  /*9c90*/  IMAD.WIDE.U32 R4, R163, c[0x0][0x178], RZ ;  /* 0x00005e00a3047a25 */ /* 0x000fe200078e00ff */
[----:B------:R2:W-:Y:S03]  /*9ca0*/  STL [R1+0x10], R155 ;  /* 0x0000109b01007387 */ /* 0x0005e60000100800 */
[----:B------:R-:W-:Y:S01]  /*9cb0*/  IMAD.IADD R9, R5, 0x1, R0 ;  /* 0x0000000105097824 */ /* 0x000fe200078e0200 */
[----:B------:R2:W-:Y:S04]  /*9cc0*/  STL [R1], R80 ;  /* 0x0000005001007387 */ /* 0x0005e80000100800 */
[----:B------:R-:W3:Y:S01]  /*9cd0*/  LDL R152, [R1+0x30] ;  /* 0x0000300001987983 */ /* 0x000ee20000100800 */
[----:B------:R-:W-:Y:S01]  /*9ce0*/  IMAD.MOV.U32 R76, RZ, RZ, 0x70 ;  /* 0x00000070ff4c7424 */ /* 0x000fe200078e00ff */
[----:B------:R-:W-:Y:S01]  /*9cf0*/  SHF.R.S32.HI R75, RZ, 0x1f, R148 ;  /* 0x0000001fff4b7819 */ /* 0x000fe20000011494 */
[----:B------:R-:W-:Y:S01]  /*9d00*/  IMAD.WIDE.U32 R2, R148, c[0x0][0x1e0], RZ ;  /* 0x0000780094027a25 */ /* 0x000fe200078e00ff */
[----:B------:R-:W4:Y:S01]  /*9d10*/  LDL R153, [R1+0x2c] ;  /* 0x00002c0001997983 */ /* 0x000f220000100800 */
[----:B------:R-:W-:-:S02]  /*9d20*/  P2R R34, PR, RZ, 0x20 ;  /* 0x00000020ff227803 */ /* 0x000fc40000000000 */
[----:B------:R-:W-:Y:S01]  /*9d30*/  IMAD R76, R251, -0x70, R76 ;  /* 0xffffff90fb4c7824 */ /* 0x000fe200078e024c */
[----:B------:R-:W-:Y:S01]  /*9d40*/  P2R R35, PR, RZ, 0x40 ;  /* 0x00000040ff237803 */ /* 0x000fe20000000000 */
[----:B------:R-:W-:Y:S02]  /*9d50*/  IMAD R0, R75, c[0x0][0x1e0], RZ ;  /* 0x000078004b007a24 */ /* 0x000fe400078e02ff */
[----:B------:R-:W-:Y:S02]  /*9d60*/  IMAD.MOV.U32 R6, RZ, RZ, R160 ;  /* 0x000000ffff067224 */ /* 0x000fe400078e00a0 */
[----:B------:R-:W-:Y:S02]  /*9d70*/  IMAD R0, R148, c[0x0][0x1e4], R0 ;  /* 0x0000790094007a24 */ /* 0x000fe400078e0200 */
[----:B------:R-:W-:Y:S02]  /*9d80*/  IMAD.MOV.U32 R7, RZ, RZ, R155 ;  /* 0x000000ffff077224 */ /* 0x000fe400078e009b */
[----:B------:R-:W-:-:S02]  /*9d90*/  IMAD.IADD R0, R3, 0x1, R0 ;  /* 0x0000000103007824 */ /* 0x000fc400078e0200 */
[----:B------:R-:W-:-:S04]  /*9da0*/  IMAD.WIDE.U32 R2, R2, 0x70, R6 ;  /* 0x0000007002027825 */ /* 0x000fc800078e0006 */
[----:B------:R-:W-:Y:S02]  /*9db0*/  IMAD R0, R0, 0x70, RZ ;  /* 0x0000007000007824 */ /* 0x000fe400078e02ff */
[----:B------:R-:W-:Y:S02]  /*9dc0*/  IMAD.MOV.U32 R150, RZ, RZ, c[0x0][0x1e0] ;  /* 0x00007800ff967624 */ /* 0x000fe400078e00ff */
[----:B------:R-:W-:Y:S02]  /*9dd0*/  IMAD.IADD R3, R3, 0x1, R0 ;  /* 0x0000000103037824 */ /* 0x000fe400078e0200 */
[----:B------:R-:W-:Y:S02]  /*9de0*/  IMAD.MOV.U32 R149, RZ, RZ, c[0x0][0x1e4] ;  /* 0x00007900ff957624 */ /* 0x000fe400078e00ff */
[----:B------:R-:W-:Y:S01]  /*9df0*/  IMAD.WIDE.U32 R6, R150, 0x20, RZ ;  /* 0x0000002096067825 */ /* 0x000fe200078e00ff */
[----:B------:R-:W-:Y:S01]  /*9e00*/  BAR.SYNC.DEFER_BLOCKING 0x0 ;  /* 0x0000000000007b1d */ /* 0x000fe20000010000 */
[----:B------:R-:W-:-:S02]  /*9e10*/  ISETP.GE.AND P6, PT, R32, c[0x0][0x198], PT ;  /* 0x0000660020007a0c */ /* 0x000fc40003fc6270 */
[----:B---3--:R-:W-:-:S05]  /*9e20*/  IMAD.IADD R145, R152, 0x1, R76 ;  /* 0x0000000198917824 */ /* 0x008fca00078e024c */
[----:B------:R-:W-:-:S05]  /*9e30*/  IMNMX R5, R145, 0x70, PT ;  /* 0x0000007091057817 */ /* 0x000fca0003800200 */
[----:B------:R-:W-:Y:S02]  /*9e40*/  IMAD.IADD R22, R5, 0x1, -R110 ;  /* 0x0000000105167824 */ /* 0x000fe400078e0a6e */
[----:B------:R-:W-:-:S03]  /*9e50*/  IMAD.SHL.U32 R5, R149, 0x20, RZ ;  /* 0x0000002095057824 */ /* 0x000fc600078e00ff */
[C---:B------:R-:W-:Y:S02]  /*9e60*/  ISETP.GE.AND P3, PT, R22.reuse, 0x1, PT ;  /* 0x000000011600780c */ /* 0x040fe40003f66270 */
[C---:B------:R-:W-:Y:S02]  /*9e70*/  ISETP.GE.AND P2, PT, R22.reuse, 0x21, PT ;  /* 0x000000211600780c */ /* 0x040fe40003f46270 */
[----:B------:R-:W-:Y:S01]  /*9e80*/  ISETP.GE.AND P1, PT, R22, 0x41, PT ;  /* 0x000000411600780c */ /* 0x000fe20003f26270 */
[----:B----4-:R-:W-:Y:S01]  /*9e90*/  IMAD R52, R153, c[0x0][0x2c4], RZ ;  /* 0x0000b10099347a24 */ /* 0x010fe200078e02ff */
[----:B------:R-:W-:Y:S02]  /*9ea0*/  P2R R31, PR, RZ, 0x4 ;  /* 0x00000004ff1f7803 */ /* 0x000fe40000000000 */
[----:B------:R-:W-:-:S05]  /*9eb0*/  P2R R23, PR, RZ, 0x2 ;  /* 0x00000002ff177803 */ /* 0x000fca0000000000 */
[----:B------:R-:W-:-:S04]  /*9ec0*/  @P3 LEA R28, P0, R2, c[0x0][0x1c8], 0x1 ;  /* 0x00007200021c3a11 */ /* 0x000fc800078008ff */
[C---:B------:R-:W-:Y:S02]  /*9ed0*/  @P3 LEA.HI.X R29, R2.reuse, c[0x0][0x1cc], R3, 0x1, P0 ;  /* 0x00007300021d3a11 */ /* 0x040fe400000f0c03 */
[----:B------:R-:W-:-:S04]  /*9ee0*/  @P2 IADD3 R0, P0, R2, R6, RZ ;  /* 0x0000000602002210 */ /* 0x000fc80007f1e0ff */
[----:B------:R-:W-:Y:S01]  /*9ef0*/  @P2 IADD3.X R5, R3, R7, R5, P0, !PT ;  /* 0x0000000703052210 */ /* 0x000fe200007fe405 */
[----:B------:R-:W-:Y:S01]  /*9f00*/  IMAD.WIDE.U32 R6, R150, 0x40, RZ ;  /* 0x0000004096067825 */ /* 0x000fe200078e00ff */
[----:B------:R-:W-:-:S04]  /*9f10*/  @P2 LEA R24, P0, R0, c[0x0][0x1c8], 0x1 ;  /* 0x0000720000182a11 */ /* 0x000fc800078008ff */
[----:B------:R-:W-:Y:S01]  /*9f20*/  @P2 LEA.HI.X R25, R0, c[0x0][0x1cc], R5, 0x1, P0 ;  /* 0x0000730000192a11 */ /* 0x000fe200000f0c05 */
[----:B------:R-:W-:Y:S01]  /*9f30*/  IMAD.SHL.U32 R5, R149, 0x40, RZ ;  /* 0x0000004095057824 */ /* 0x000fe200078e00ff */
[----:B------:R-:W-:-:S04]  /*9f40*/  @P1 IADD3 R0, P0, R2, R6, RZ ;  /* 0x0000000602001210 */ /* 0x000fc80007f1e0ff */
[----:B------:R-:W-:Y:S02]  /*9f50*/  @P1 IADD3.X R5, R3, R7, R5, P0, !PT ;  /* 0x0000000703051210 */ /* 0x000fe400007fe405 */
[----:B------:R-:W-:-:S04]  /*9f60*/  @P1 LEA R20, P0, R0, c[0x0][0x1c8], 0x1 ;  /* 0x0000720000141a11 */ /* 0x000fc800078008ff */
[----:B------:R-:W-:Y:S02]  /*9f70*/  @P1 LEA.HI.X R21, R0, c[0x0][0x1cc], R5, 0x1, P0 ;  /* 0x0000730000151a11 */ /* 0x000fe400000f0c05 */
[----:B------:R-:W-:-:S13]  /*9f80*/  ISETP.GE.AND P0, PT, R22, 0x61, PT ;  /* 0x000000611600780c */ /* 0x000fda0003f06270 */
[----:B------:R-:W-:Y:S02]  /*9f90*/  @P0 IMAD R0, R149, 0x60, RZ ;  /* 0x0000006095000824 */ /* 0x000fe400078e02ff */
[----:B------:R-:W-:-:S04]  /*9fa0*/  @P0 IMAD.WIDE.U32 R2, R150, 0x60, R2 ;  /* 0x0000006096020825 */ /* 0x000fc800078e0002 */
[----:B------:R-:W-:Y:S01]  /*9fb0*/  @P0 IMAD.IADD R0, R0, 0x1, R3 ;  /* 0x0000000100000824 */ /* 0x000fe200078e0203 */
[----:B------:R-:W-:Y:S01]  /*9fc0*/  @P0 LEA R18, P3, R2, c[0x0][0x1c8], 0x1 ;  /* 0x0000720002120a11 */ /* 0x000fe200078608ff */
[----:B------:R-:W-:-:S03]  /*9fd0*/  IMAD.MOV.U32 R3, RZ, RZ, R9 ;  /* 0x000000ffff037224 */ /* 0x000fc600078e0009 */
[----:B------:R-:W-:Y:S01]  /*9fe0*/  @P0 LEA.HI.X R19, R2, c[0x0][0x1cc], R0, 0x1, P3 ;  /* 0x0000730002130a11 */ /* 0x000fe200018f0c00 */
[----:B------:R-:W-:Y:S02]  /*9ff0*/  IMAD R0, R146, 0x20, R110 ;  /* 0x0000002092007824 */ /* 0x000fe400078e026e */
[----:B------:R-:W-:Y:S02]  /*a000*/  IMAD.MOV.U32 R2, RZ, RZ, R4 ;  /* 0x000000ffff027224 */ /* 0x000fe400078e0004 */
[----:B------:R-:W-:Y:S02]  /*a010*/  IMAD.IADD R4, R252, 0x1, R0 ;  /* 0x00000001fc047824 */ /* 0x000fe400078e0200 */
[----:B------:R-:W-:-:S04]  /*a020*/  IMAD.WIDE.U32 R2, R11, c[0x0][0x1b8], R2 ;  /* 0x00006e000b027a25 */ /* 0x000fc800078e0002 */
[----:B------:R-:W-:-:S04]  /*a030*/  @P4 IMAD.HI.U32 R5, R4, c[0x0][0x2c8], RZ ;  /* 0x0000b20004054a27 */ /* 0x000fc800078e00ff */
[----:B------:R-:W-:Y:S01]  /*a040*/  IMAD.MOV.U32 R0, RZ, RZ, R4 ;  /* 0x000000ffff007224 */ /* 0x000fe200078e0004 */
[----:B------:R-:W-:Y:S01]  /*a050*/  @P4 SHF.R.U32.HI R0, RZ, c[0x0][0x2cc], R5 ;  /* 0x0000b300ff004a19 */ /* 0x000fe20000011605 */
[----:B------:R-:W-:Y:S02]  /*a060*/  IMAD R6, R10, c[0x0][0x1c0], RZ ;  /* 0x000070000a067a24 */ /* 0x000fe400078e02ff */
[----:B------:R-:W-:Y:S02]  /*a070*/  IMAD R3, R11, c[0x0][0x1bc], R3 ;  /* 0x00006f000b037a24 */ /* 0x000fe400078e0203 */
[C---:B------:R-:W-:Y:S01]  /*a080*/  IMAD R5, R8.reuse, c[0x0][0x1c4], R6 ;  /* 0x0000710008057a24 */ /* 0x040fe200078e0206 */
[----:B------:R-:W-:Y:S01]  /*a090*/  SHF.R.S32.HI R6, RZ, 0x1f, R0 ;  /* 0x0000001fff067819 */ /* 0x000fe20000011400 */
[----:B------:R-:W-:-:S04]  /*a0a0*/  IMAD.WIDE.U32 R2, R8, c[0x0][0x1c0], R2 ;  /* 0x0000700008027a25 */ /* 0x000fc800078e0002 */
[----:B------:R-:W-:Y:S02]  /*a0b0*/  IMAD.MOV R7, RZ, RZ, -R0 ;  /* 0x000000ffff077224 */ /* 0x000fe400078e0a00 */
[----:B------:R-:W-:Y:S02]  /*a0c0*/  IMAD.IADD R3, R3, 0x1, R5 ;  /* 0x0000000103037824 */ /* 0x000fe400078e0205 */
[----:B------:R-:W-:Y:S02]  /*a0d0*/  IMAD R5, R6, c[0x0][0x1b0], RZ ;  /* 0x00006c0006057a24 */ /* 0x000fe400078e02ff */
[----:B------:R-:W-:Y:S02]  /*a0e0*/  IMAD R4, R7, c[0x0][0x2c4], R4 ;  /* 0x0000b10007047a24 */ /* 0x000fe400078e0204 */
[C---:B------:R-:W-:Y:S02]  /*a0f0*/  IMAD R5, R0.reuse, c[0x0][0x1b4], R5 ;  /* 0x00006d0000057a24 */ /* 0x040fe400078e0205 */
[----:B------:R-:W-:Y:S01]  /*a100*/  IMAD.WIDE.U32 R2, R0, c[0x0][0x1b0], R2 ;  /* 0x00006c0000027a25 */ /* 0x000fe200078e0002 */
[----:B------:R-:W-:-:S03]  /*a110*/  SHF.R.S32.HI R0, RZ, 0x1f, R4 ;  /* 0x0000001fff007819 */ /* 0x000fc60000011404 */
[----:B------:R-:W-:Y:S02]  /*a120*/  IMAD.IADD R3, R3, 0x1, R5 ;  /* 0x0000000103037824 */ /* 0x000fe400078e0205 */
[----:B------:R-:W-:Y:S02]  /*a130*/  IMAD R0, R0, c[0x0][0x1a8], RZ ;  /* 0x00006a0000007a24 */ /* 0x000fe400078e02ff */
[----:B------:R-:W-:-:S04]  /*a140*/  IMAD.WIDE.U32 R2, R4, c[0x0][0x1a8], R2 ;  /* 0x00006a0004027a25 */ /* 0x000fc800078e0002 */
[----:B------:R-:W-:-:S04]  /*a150*/  IMAD R0, R4, c[0x0][0x1ac], R0 ;  /* 0x00006b0004007a24 */ /* 0x000fc800078e0200 */
[----:B------:R-:W-:Y:S01]  /*a160*/  IMAD.IADD R0, R3, 0x1, R0 ;  /* 0x0000000103007824 */ /* 0x000fe200078e0200 */
[----:B------:R-:W-:-:S04]  /*a170*/  LEA R3, P3, R2, c[0x0][0x160], 0x1 ;  /* 0x0000580002037a11 */ /* 0x000fc800078608ff */
[----:B------:R-:W-:Y:S01]  /*a180*/  LEA.HI.X R2, R2, c[0x0][0x164], R0, 0x1, P3 ;  /* 0x0000590002027a11 */ /* 0x000fe200018f0c00 */
[----:B------:R-:W3:Y:S01]  /*a190*/  SHFL.IDX PT, R4, R3, RZ, 0x181f ;  /* 0x00181fff03047589 */ /* 0x000ee200000e0000 */
[----:B------:R-:W-:-:S03]  /*a1a0*/  IMAD.IADD R0, R110, 0x1, R252 ;  /* 0x000000016e007824 */ /* 0x000fc600078e02fc */
[----:B------:R-:W4:Y:S02]  /*a1b0*/  SHFL.IDX PT, R5, R2, RZ, 0x181f ;  /* 0x00181fff02057589 */ /* 0x000f2400000e0000 */
[C---:B------:R-:W-:Y:S02]  /*a1c0*/  ISETP.GE.AND P3, PT, R0.reuse, R52, PT ;  /* 0x000000340000720c */ /* 0x040fe40003f66270 */
[----:B------:R-:W-:-:S11]  /*a1d0*/  IADD3 R6, R0, 0x20, RZ ;  /* 0x0000002000067810 */ /* 0x000fd60007ffe0ff */
[----:B---3--:R-:W-:-:S04]  /*a1e0*/  @!P3 LEA R16, P4, R32, R4, 0x1 ;  /* 0x000000042010b211 */ /* 0x008fc800078808ff */
[-C--:B----4-:R-:W-:Y:S02]  /*a1f0*/  @!P3 LEA.HI.X R17, R32, R5.reuse, R33, 0x1, P4 ;  /* 0x000000052011b211 */ /* 0x090fe400020f0c21 */
[C---:B------:R-:W-:Y:S02]  /*a200*/  @!P3 LEA R14, P4, R218.reuse, R4, 0x1 ;  /* 0x00000004da0eb211 */ /* 0x040fe400078808ff */
[----:B------:R-:W3:Y:S02]  /*a210*/  SHFL.IDX PT, R4, R3, 0x1, 0x181f ;  /* 0x00381f0003047f89 */ /* 0x000ee400000e0000 */
[----:B------:R-:W-:Y:S02]  /*a220*/  @!P3 LEA.HI.X R15, R218, R5, R36, 0x1, P4 ;  /* 0x00000005da0fb211 */ /* 0x000fe400020f0c24 */
[----:B------:R-:W4:Y:S01]  /*a230*/  SHFL.IDX PT, R5, R2, 0x1, 0x181f ;  /* 0x00381f0002057f89 */ /* 0x000f2200000e0000 */
[----:B------:R-:W-:Y:S02]  /*a240*/  ISETP.GE.AND P1, PT, R6, R52, PT ;  /* 0x000000340600720c */ /* 0x000fe40003f26270 */
[----:B------:R-:W-:Y:S01]  /*a250*/  IADD3 R6, R0, 0x40, RZ ;  /* 0x0000004000067810 */ /* 0x000fe20007ffe0ff */
[----:B------:R1:W-:Y:S10]  /*a260*/  @!P3 LDGSTS.E.BYPASS.LTC128B.128 [R215+0x100], [R16.64], !P6 ;  /* 0x0010000010d7bfae */ /* 0x0003f4000f101d46 */
[----:B---3--:R-:W-:-:S04]  /*a270*/  @!P1 LEA R12, P4, R32, R4, 0x1 ;  /* 0x00000004200c9211 */ /* 0x008fc800078808ff */
[-C--:B----4-:R-:W-:Y:S02]  /*a280*/  @!P1 LEA.HI.X R13, R32, R5.reuse, R33, 0x1, P4 ;  /* 0x00000005200d9211 */ /* 0x090fe400020f0c21 */
[C---:B------:R-:W-:Y:S02]  /*a290*/  @!P1 LEA R10, P4, R218.reuse, R4, 0x1 ;  /* 0x00000004da0a9211 */ /* 0x040fe400078808ff */
[----:B------:R-:W3:Y:S02]  /*a2a0*/  SHFL.IDX PT, R4, R3, 0x2, 0x181f ;  /* 0x00581f0003047f89 */ /* 0x000ee400000e0000 */
[----:B------:R-:W-:Y:S02]  /*a2b0*/  @!P1 LEA.HI.X R11, R218, R5, R36, 0x1, P4 ;  /* 0x00000005da0b9211 */ /* 0x000fe400020f0c24 */
[----:B------:R-:W4:Y:S01]  /*a2c0*/  SHFL.IDX PT, R5, R2, 0x2, 0x181f ;  /* 0x00581f0002057f89 */ /* 0x000f2200000e0000 */
[----:B------:R-:W-:-:S13]  /*a2d0*/  ISETP.GE.AND P2, PT, R6, R52, PT ;  /* 0x000000340600720c */ /* 0x000fda0003f46270 */
[----:B---3--:R-:W-:-:S04]  /*a2e0*/  @!P2 LEA R8, P4, R32, R4, 0x1 ;  /* 0x000000042008a211 */ /* 0x008fc800078808ff */
[-C--:B----4-:R-:W-:Y:S02]  /*a2f0*/  @!P2 LEA.HI.X R9, R32, R5.reuse, R33, 0x1, P4 ;  /* 0x000000052009a211 */ /* 0x090fe400020f0c21 */
[C---:B------:R-:W-:Y:S02]  /*a300*/  @!P2 LEA R6, P4, R218.reuse, R4, 0x1 ;  /* 0x00000004da06a211 */ /* 0x040fe400078808ff */
[----:B------:R-:W3:Y:S02]  /*a310*/  SHFL.IDX PT, R4, R3, 0x3, 0x181f ;  /* 0x00781f0003047f89 */ /* 0x000ee400000e0000 */
[----:B------:R-:W-:Y:S02]  /*a320*/  @!P2 LEA.HI.X R7, R218, R5, R36, 0x1, P4 ;  /* 0x00000005da07a211 */ /* 0x000fe400020f0c24 */
[----:B------:R4:W2:Y:S02]  /*a330*/  SHFL.IDX PT, R5, R2, 0x3, 0x181f ;  /* 0x00781f0002057f89 */ /* 0x0008a400000e0000 */
[----:B----4-:R-:W-:-:S04]  /*a340*/  IADD3 R2, R0, 0x60, RZ ;  /* 0x0000006000027810 */ /* 0x010fc80007ffe0ff */
[----:B------:R-:W-:-:S13]  /*a350*/  ISETP.GE.AND P5, PT, R2, R52, PT ;  /* 0x000000340200720c */ /* 0x000fda0003fa6270 */
[----:B---3--:R-:W-:-:S04]  /*a360*/  @!P5 LEA R2, P4, R218, R4, 0x1 ;  /* 0x00000004da02d211 */ /* 0x008fc800078808ff */
[----:B--2---:R-:W-:Y:S02]  /*a370*/  @!P5 LEA.HI.X R3, R218, R5, R36, 0x1, P4 ;  /* 0x00000005da03d211 */ /* 0x004fe400020f0c24 */
[----:B------:R-:W-:-:S04]  /*a380*/  @!P5 LEA R4, P4, R32, R4, 0x1 ;  /* 0x000000042004d211 */ /* 0x000fc800078808ff */
[----:B------:R-:W-:Y:S02]  /*a390*/  @!P5 LEA.HI.X R5, R32, R5, R33, 0x1, P4 ;  /* 0x000000052005d211 */ /* 0x000fe400020f0c21 */
[----:B------:R-:W-:Y:S02]  /*a3a0*/  ISETP.GE.AND P4, PT, R218, c[0x0][0x198], PT ;  /* 0x00006600da007a0c */ /* 0x000fe40003f86270 */
[----:B------:R-:W-:Y:S02]  /*a3b0*/  P2R R44, PR, RZ, 0x20 ;  /* 0x00000020ff2c7803 */ /* 0x000fe40000000000 */
[----:B------:R-:W-:-:S09]  /*a3c0*/  P2R R40, PR, RZ, 0x4 ;  /* 0x00000004ff287803 */ /* 0x000fd20000000000 */
[----:B------:R1:W-:Y:S04]  /*a3d0*/  @!P3 LDGSTS.E.BYPASS.LTC128B.128 [R215+0x4100], [R14.64], !P4 ;  /* 0x041000000ed7bfae */ /* 0x0003e8000e101d46 */
[----:B------:R1:W-:Y:S04]  /*a3e0*/  @!P1 LDGSTS.E.BYPASS.LTC128B.128 [R216+0x1100], [R12.64], !P6 ;  /* 0x011000000cd89fae */ /* 0x0003e8000f101d46 */
[----:B------:R1:W-:Y:S04]  /*a3f0*/  @!P1 LDGSTS.E.BYPASS.LTC128B.128 [R216+0x5100], [R10.64], !P4 ;  /* 0x051000000ad89fae */ /* 0x0003e8000e101d46 */
[----:B------:R1:W-:Y:S04]  /*a400*/  @!P2 LDGSTS.E.BYPASS.LTC128B.128 [R216+0x2100], [R8.64], !P6 ;  /* 0x0210000008d8afae */ /* 0x0003e8000f101d46 */
[----:B------:R1:W-:Y:S04]  /*a410*/  @!P2 LDGSTS.E.BYPASS.LTC128B.128 [R216+0x6100], [R6.64], !P4 ;  /* 0x0610000006d8afae */ /* 0x0003e8000e101d46 */
[----:B------:R1:W-:Y:S01]  /*a420*/  @!P5 LDGSTS.E.BYPASS.LTC128B.128 [R216+0x3100], [R4.64], !P6 ;  /* 0x0310000004d8dfae */ /* 0x0003e2000f101d46 */
[----:B------:R-:W-:-:S03]  /*a430*/  ISETP.NE.AND P6, PT, R35, RZ, PT ;  /* 0x000000ff2300720c */ /* 0x000fc60003fc5270 */
[----:B------:R1:W-:Y:S01]  /*a440*/  @!P5 LDGSTS.E.BYPASS.LTC128B.128 [R216+0x7100], [R2.64], !P4 ;  /* 0x0710000002d8dfae */ /* 0x0003e2000e101d46 */
[----:B------:R-:W-:Y:S02]  /*a450*/  ISETP.GE.AND P4, PT, R22, 0x1, PT ;  /* 0x000000011600780c */ /* 0x000fe40003f86270 */
[----:B------:R-:W-:Y:S01]  /*a460*/  ISETP.NE.AND P5, PT, R34, RZ, PT ;  /* 0x000000ff2200720c */ /* 0x000fe20003fa5270 */
[----:B------:R-:W0:Y:S01]  /*a470*/  LDGDEPBAR ;  /* 0x00000000000079af */ /* 0x000e220000000000 */
[----:B------:R-:W-:Y:S02]  /*a480*/  ISETP.NE.AND P2, PT, R31, RZ, PT ;  /* 0x000000ff1f00720c */ /* 0x000fe40003f45270 */
[----:B------:R-:W-:Y:S02]  /*a490*/  P2R R30, PR, RZ, 0x2 ;  /* 0x00000002ff1e7803 */ /* 0x000fe40000000000 */
[----:B------:R-:W-:-:S05]  /*a4a0*/  ISETP.NE.AND P1, PT, R23, RZ, PT ;  /* 0x000000ff1700720c */ /* 0x000fca0003f25270 */
[----:B------:R1:W-:Y:S04]  /*a4b0*/  @P4 LDGSTS.E.BYPASS.LTC128B.128 [R215+0x8100], [R28.64], !P6 ;  /* 0x081000001cd74fae */ /* 0x0003e8000f101d46 */
[----:B------:R1:W-:Y:S04]  /*a4c0*/  @P4 LDGSTS.E.BYPASS.LTC128B.128 [R215+0xb900], [R28.64+0x80], !P5 ;  /* 0x0b9000801cd74fae */ /* 0x0003e8000e901d46 */
[----:B------:R1:W-:Y:S04]  /*a4d0*/  @P2 LDGSTS.E.BYPASS.LTC128B.128 [R216+0x9100], [R24.64], !P6 ;  /* 0x0910000018d82fae */ /* 0x0003e8000f101d46 */
[----:B------:R1:W-:Y:S04]  /*a4e0*/  @P2 LDGSTS.E.BYPASS.LTC128B.128 [R216+0xc900], [R24.64+0x80], !P5 ;  /* 0x0c90008018d82fae */ /* 0x0003e8000e901d46 */
[----:B------:R1:W-:Y:S04]  /*a4f0*/  @P1 LDGSTS.E.BYPASS.LTC128B.128 [R216+0xa100], [R20.64], !P6 ;  /* 0x0a10000014d81fae */ /* 0x0003e8000f101d46 */
        /* <DEDUP_REMOVED lines=8> */
.L_x_1195:
[----:B------:R-:W-:Y:S01]  /*a580*/  ULDC.U8 UR4, c[0x0][0x298] ;  /* 0x0000a60000047ab9 */ /* 0x000fe20000000000 */
[----:B-1---5:R-:W-:Y:S01]  /*a590*/  SHF.R.S32.HI R2, RZ, 0x1f, R144 ;  /* 0x0000001fff027819 */ /* 0x022fe20000011490 */
[----:B------:R-:W-:Y:S01]  /*a5a0*/  IMAD.WIDE.U32 R4, R144, c[0x0][0x280], RZ ;  /* 0x0000a00090047a25 */ /* 0x000fe200078e00ff */
[----:B------:R-:W-:Y:S01]  /*a5b0*/  ISETP.NE.AND P0, PT, RZ, UR4, PT ;  /* 0x00000004ff007c0c */ /* 0x000fe2000bf05270 */
[----:B------:R-:W-:Y:S01]  /*a5c0*/  BSSY B2, `(.L_x_1196) ;  /* 0x00004eb000027945 */ /* 0x000fe20003800000 */
[----:B------:R-:W-:Y:S01]  /*a5d0*/  LEA R0, R146, R0, 0x5 ;  /* 0x0000000092007211 */ /* 0x000fe200078e28ff */
[C---:B------:R-:W-:Y:S02]  /*a5e0*/  IMAD R3, R2.reuse, c[0x0][0x280], RZ ;  /* 0x0000a00002037a24 */ /* 0x040fe400078e02ff */
[----:B------:R-:W-:Y:S02]  /*a5f0*/  IMAD R2, R2, c[0x0][0x290], RZ ;  /* 0x0000a40002027a24 */ /* 0x000fe400078e02ff */
[----:B------:R-:W-:-:S02]  /*a600*/  IMAD R6, R144, c[0x0][0x284], R3 ;  /* 0x0000a10090067a24 */ /* 0x000fc400078e0203 */
[C---:B------:R-:W-:Y:S02]  /*a610*/  IMAD R7, R144.reuse, c[0x0][0x294], R2 ;  /* 0x0000a50090077a24 */ /* 0x040fe400078e0202 */
        /* <DEDUP_REMOVED lines=9> */
[----:B------:R-:W-:Y:S01]  /*a6b0*/  SHF.R.S32.HI R57, RZ, 0x1f, R68 ;  /* 0x0000001fff397819 */ /* 0x000fe20000011444 */
[----:B------:R-:W-:Y:S01]  /*a6c0*/  CS2R R20, SRZ ;  /* 0x0000000000147805 */ /* 0x000fe2000001ff00 */
[----:B------:R-:W-:Y:S01]  /*a6d0*/  CS2R R14, SRZ ;  /* 0x00000000000e7805 */ /* 0x000fe2000001ff00 */
[----:B------:R-:W-:Y:S01]  /*a6e0*/  CS2R R24, SRZ ;  /* 0x0000000000187805 */ /* 0x000fe2000001ff00 */
[----:B------:R-:W-:-:S04]  /*a6f0*/  CS2R R16, SRZ ;  /* 0x0000000000107805 */ /* 0x000fc8000001ff00 */
[----:B------:R-:W-:-:S05]  /*a700*/  @P1 IMAD.HI.U32 R3, R0, c[0x0][0x2c8], RZ ;  /* 0x0000b20000031a27 */ /* 0x000fca00078e00ff */
[----:B------:R-:W-:-:S04]  /*a710*/  @P1 SHF.R.U32.HI R0, RZ, c[0x0][0x2cc], R3 ;  /* 0x0000b300ff001a19 */ /* 0x000fc80000011603 */
[----:B------:R-:W-:Y:S01]  /*a720*/  SHF.R.S32.HI R3, RZ, 0x1f, R0 ;  /* 0x0000001fff037819 */ /* 0x000fe20000011400 */
[----:B------:R-:W-:-:S04]  /*a730*/  IMAD.WIDE.U32 R4, R0, c[0x0][0x280], R4 ;  /* 0x0000a00000047a25 */ /* 0x000fc800078e0004 */
[----:B------:R-:W-:Y:S01]  /*a740*/  IMAD R7, R3, c[0x0][0x280], RZ ;  /* 0x0000a00003077a24 */ /* 0x000fe200078e02ff */
[----:B------:R-:W-:-:S03]  /*a750*/  LEA R23, P0, R4, c[0x0][0x270], 0x1 ;  /* 0x00009c0004177a11 */ /* 0x000fc600078008ff */
[----:B------:R-:W-:-:S04]  /*a760*/  IMAD R6, R0, c[0x0][0x284], R7 ;  /* 0x0000a10000067a24 */ /* 0x000fc800078e0207 */
[----:B------:R-:W-:-:S05]  /*a770*/  IMAD.IADD R6, R5, 0x1, R6 ;  /* 0x0000000105067824 */ /* 0x000fca00078e0206 */
[----:B------:R-:W-:Y:S01]  /*a780*/  LEA.HI.X R13, R4, c[0x0][0x274], R6, 0x1, P0 ;  /* 0x00009d00040d7a11 */ /* 0x000fe200000f0c06 */
[----:B------:R-:W-:Y:S01]  /*a790*/  IMAD R4, R3, c[0x0][0x290], RZ ;  /* 0x0000a40003047a24 */ /* 0x000fe200078e02ff */
[----:B------:R-:W-:-:S03]  /*a7a0*/  MOV R3, R8 ;  /* 0x0000000800037202 */ /* 0x000fc60000000f00 */
[----:B------:R1:W2:Y:S02]  /*a7b0*/  SHFL.IDX PT, R5, R13, RZ, 0x181f ;  /* 0x00181fff0d057589 */ /* 0x0002a400000e0000 */
[----:B------:R-:W-:-:S04]  /*a7c0*/  IMAD.WIDE.U32 R2, R0, c[0x0][0x290], R2 ;  /* 0x0000a40000027a25 */ /* 0x000fc800078e0002 */
[----:B------:R-:W-:Y:S01]  /*a7d0*/  IMAD R0, R0, c[0x0][0x294], R4 ;  /* 0x0000a50000007a24 */ /* 0x000fe200078e0204 */
[----:B------:R-:W-:-:S03]  /*a7e0*/  LEA R19, P0, R2, c[0x0][0x288], 0x1 ;  /* 0x0000a20002137a11 */ /* 0x000fc600078008ff */
[----:B------:R-:W-:Y:S02]  /*a7f0*/  IMAD.IADD R0, R3, 0x1, R0 ;  /* 0x0000000103007824 */ /* 0x000fe400078e0200 */
[----:B------:R1:W3:Y:S03]  /*a800*/  SHFL.IDX PT, R10, R19, RZ, 0x181f ;  /* 0x00181fff130a7589 */ /* 0x0002e600000e0000 */
[----:B------:R-:W-:Y:S02]  /*a810*/  LEA.HI.X R18, R2, c[0x0][0x28c], R0, 0x1, P0 ;  /* 0x0000a30002127a11 */ /* 0x000fe400000f0c00 */
        /* <DEDUP_REMOVED lines=25> */
.L_x_1199:
[----:B------:R-:W-:Y:S05]  /*a9b0*/  BSYNC B0 ;  /* 0x0000000000007941 */ /* 0x000fea0003800000 */
.L_x_1198:
[----:B------:R-:W-:Y:S01]  /*a9c0*/  ISETP.NE.AND P0, PT, R30, RZ, PT ;  /* 0x000000ff1e00720c */ /* 0x000fe20003f05270 */
        /* <DEDUP_REMOVED lines=32> */
[----:B------:R-:W-:Y:S01]  /*abd0*/  @!P1 IMAD.X R7, R12, 0x1, R2, P0 ;  /* 0x000000010c079824 */ /* 0x000fe200000e0602 */
        /* <DEDUP_REMOVED lines=10> */
.L_x_1201:
[----:B------:R-:W-:Y:S05]  /*ac80*/  BSYNC B0 ;  /* 0x0000000000007941 */ /* 0x000fea0003800000 */
.L_x_1200:
[----:B------:R-:W-:Y:S01]  /*ac90*/  ISETP.NE.AND P0, PT, R40, RZ, PT ;  /* 0x000000ff2800720c */ /* 0x000fe20003f05270 */
        /* <DEDUP_REMOVED lines=20> */
[----:B---3--:R2:W3:Y:S01]  /*ade0*/  SHFL.IDX PT, R10, R19, 0x2, 0x181f ;  /* 0x00581f00130a7f89 */ /* 0x0084e200000e0000 */
        /* <DEDUP_REMOVED lines=10> */
[--C-:B-1----:R-:W-:Y:S01]  /*ae90*/  @!P1 IMAD.X R9, R11, 0x1, R2.reuse, P2 ;  /* 0x000000010b099824 */ /* 0x102fe200010e0602 */
        /* <DEDUP_REMOVED lines=13> */
.L_x_1203:
[----:B------:R-:W-:Y:S05]  /*af70*/  BSYNC B0 ;  /* 0x0000000000007941 */ /* 0x000fea0003800000 */
.L_x_1202:
[----:B------:R-:W-:Y:S01]  /*af80*/  ISETP.NE.AND P0, PT, R44, RZ, PT ;  /* 0x000000ff2c00720c */ /* 0x000fe20003f05270 */
[----:B-1---5:R-:W-:Y:S01]  /*af90*/  IMAD.MOV.U32 R4, RZ, RZ, R42 ;  /* 0x000000ffff047224 */ /* 0x022fe200078e002a */
[----:B------:R-:W-:Y:S01]  /*afa0*/  MOV R2, R36 ;  /* 0x0000002400027202 */ /* 0x000fe20000000f00 */
[----:B------:R-:W-:Y:S01]  /*afb0*/  IMAD.MOV.U32 R3, RZ, RZ, R43 ;  /* 0x000000ffff037224 */ /* 0x000fe200078e002b */
[----:B--2---:R-:W1:Y:S01]  /*afc0*/  SHFL.IDX PT, R13, R13, 0x3, 0x181f ;  /* 0x00781f000d0d7f89 */ /* 0x004e6200000e0000 */
        /* <DEDUP_REMOVED lines=12> */
[----:B------:R-:W3:Y:S04]  /*b090*/  SHFL.IDX PT, R12, R18, 0x3, 0x181f ;  /* 0x00781f00120c7f89 */ /* 0x000ee800000e0000 */
[----:B------:R1:W3:Y:S01]  /*b0a0*/  SHFL.IDX PT, R11, R19, 0x3, 0x181f ;  /* 0x00781f00130b7f89 */ /* 0x0002e200000e0000 */
[----:B--2---:R-:W-:Y:S01]  /*b0b0*/  PRMT R23, R0, 0x5410, R2 ;  /* 0x0000541000177816 */ /* 0x004fe20000000002 */
[----:B-1----:R-:W-:Y:S01]  /*b0c0*/  CS2R R18, SRZ ;  /* 0x0000000000127805 */ /* 0x002fe2000001ff00 */
[----:B------:R-:W-:Y:S05]  /*b0d0*/  @P0 BRA `(.L_x_1205) ;  /* 0x0000016000000947 */ /* 0x000fea0003800000 */
[----:B---34-:R-:W-:Y:S01]  /*b0e0*/  ISETP.GE.AND P1, PT, R26, c[0x0][0x27c], PT ;  /* 0x00009f001a007a0c */ /* 0x018fe20003f26270 */
[----:B------:R-:W-:Y:S01]  /*b0f0*/  CS2R R48, SRZ ;  /* 0x0000000000307805 */ /* 0x000fe2000001ff00 */
[----:B------:R-:W-:Y:S01]  /*b100*/  ISETP.GE.AND P0, PT, R68, c[0x0][0x27c], PT ;  /* 0x00009f0044007a0c */ /* 0x000fe20003f06270 */
[----:B------:R-:W-:-:S10]  /*b110*/  CS2R R18, SRZ ;  /* 0x0000000000127805 */ /* 0x000fd4000001ff00 */
[C---:B------:R-:W-:Y:S01]  /*b120*/  @!P1 IMAD.SHL.U32 R0, R26.reuse, 0x2, RZ ;  /* 0x000000021a009824 */ /* 0x040fe200078e00ff */
[----:B------:R-:W-:Y:S01]  /*b130*/  @!P1 SHF.L.U64.HI R3, R26, 0x1, R22 ;  /* 0x000000011a039819 */ /* 0x000fe20000010216 */
[C---:B------:R-:W-:Y:S01]  /*b140*/  @!P0 IMAD.SHL.U32 R2, R68.reuse, 0x2, RZ ;  /* 0x0000000244028824 */ /* 0x040fe200078e00ff */
[----:B------:R-:W-:Y:S02]  /*b150*/  @!P0 SHF.L.U64.HI R10, R68, 0x1, R57 ;  /* 0x00000001440a8819 */ /* 0x000fe40000010239 */
[-C--:B------:R-:W-:Y:S02]  /*b160*/  @!P1 IADD3 R8, P2, R5, R0.reuse, RZ ;  /* 0x0000000005089210 */ /* 0x080fe40007f5e0ff */
[----:B------:R-:W-:Y:S02]  /*b170*/  @!P1 IADD3 R6, P4, R11, R0, RZ ;  /* 0x000000000b069210 */ /* 0x000fe40007f9e0ff */
        /* <DEDUP_REMOVED lines=12> */
.L_x_1205:
[----:B---34-:R-:W-:Y:S05]  /*b240*/  BSYNC B0 ;  /* 0x0000000000007941 */ /* 0x018fea0003800000 */
.L_x_1204:
[----:B-1----:R-:W-:Y:S01]  /*b250*/  IADD3 R3, -R252, R52, RZ ;  /* 0x00000034fc037210 */ /* 0x002fe20007ffe1ff */
[----:B-----5:R-:W-:Y:S01]  /*b260*/  IMAD.MOV.U32 R0, RZ, RZ, R48 ;  /* 0x000000ffff007224 */ /* 0x020fe200078e0030 */
[----:B------:R-:W-:-:S04]  /*b270*/  DEPBAR.LE SB0, 0x1 ;  /* 0x000080400000791a */ /* 0x000fc80000000000 */
[----:B------:R-:W-:Y:S01]  /*b280*/  IMNMX R22, R3, 0x80, PT ;  /* 0x0000008003167817 */ /* 0x000fe20003800200 */
[----:B------:R-:W-:Y:S01]  /*b290*/  IMAD.MOV.U32 R4, RZ, RZ, R49 ;  /* 0x000000ffff047224 */ /* 0x000fe200078e0031 */
[----:B------:R-:W-:Y:S01]  /*b2a0*/  MOV R3, R47 ;  /* 0x0000002f00037202 */ /* 0x000fe20000000f00 */
[----:B------:R-:W-:Y:S01]  /*b2b0*/  IMAD.MOV.U32 R2, RZ, RZ, R18 ;  /* 0x000000ffff027224 */ /* 0x000fe200078e0012 */
[----:B------:R-:W-:Y:S01]  /*b2c0*/  BAR.SYNC.DEFER_BLOCKING 0x0 ;  /* 0x0000000000007b1d */ /* 0x000fe20000010000 */
[----:B------:R-:W-:Y:S02]  /*b2d0*/  ISETP.GE.AND P0, PT, R110, R22, PT ;  /* 0x000000166e00720c */ /* 0x000fe40003f06270 */
[----:B------:R-:W-:Y:S01]  /*b2e0*/  PRMT R64, R4, 0x5410, R0 ;  /* 0x0000541004407816 */ /* 0x000fe20000000000 */
[----:B------:R-:W-:Y:S02]  /*b2f0*/  IMAD.MOV.U32 R0, RZ, RZ, R19 ;  /* 0x000000ffff007224 */ /* 0x000fe400078e0013 */
[----:B------:R-:W-:Y:S01]  /*b300*/  IMAD.MOV.U32 R4, RZ, RZ, R46 ;  /* 0x000000ffff047224 */ /* 0x000fe200078e002e */
[----:B------:R-:W-:Y:S02]  /*b310*/  BSSY B1, `(.L_x_1206) ;  /* 0x0000069000017945 */ /* 0x000fe40003800000 */
        /* <DEDUP_REMOVED lines=55> */
.L_x_1209:
[----:B------:R-:W-:Y:S05]  /*b690*/  BSYNC B0 ;  /* 0x0000000000007941 */ /* 0x000fea0003800000 */
.L_x_1208:
        /* <DEDUP_REMOVED lines=48> */
.L_x_1207:
[----:B------:R-:W-:Y:S05]  /*b9a0*/  BSYNC B1 ;  /* 0x0000000000017941 */ /* 0x000fea0003800000 */
.L_x_1206:
[----:B------:R-:W2:Y:S01]  /*b9b0*/  S2R R2, SR_TID.X ;  /* 0x0000000000027919 */ /* 0x000ea20000002100 */
[----:B------:R-:W-:Y:S01]  /*b9c0*/  BSSY B1, `(.L_x_1210) ;  /* 0x0000069000017945 */ /* 0x000fe20003800000 */
[----:B--2---:R-:W-:-:S04]  /*b9d0*/  SHF.R.S32.HI R0, RZ, 0x1f, R2 ;  /* 0x0000001fff007819 */ /* 0x004fc80000011402 */
[----:B------:R-:W-:-:S04]  /*b9e0*/  LEA.HI R0, R0, R2, RZ, 0x3 ;  /* 0x0000000200007211 */ /* 0x000fc800078f18ff */
[----:B------:R-:W-:-:S04]  /*b9f0*/  SHF.R.S32.HI R0, RZ, 0x3, R0 ;  /* 0x00000003ff007819 */ /* 0x000fc80000011400 */
[----:B------:R-:W-:-:S04]  /*ba00*/  IADD3 R0, R0, 0x20, RZ ;  /* 0x0000002000007810 */ /* 0x000fc80007ffe0ff */
        /* <DEDUP_REMOVED lines=51> */
.L_x_1213:
[----:B------:R-:W-:Y:S05]  /*bd40*/  BSYNC B0 ;  /* 0x0000000000007941 */ /* 0x000fea0003800000 */
.L_x_1212:
        /* <DEDUP_REMOVED lines=48> */
.L_x_1211:
[----:B------:R-:W-:Y:S05]  /*c050*/  BSYNC B1 ;  /* 0x0000000000017941 */ /* 0x000fea0003800000 */
.L_x_1210:
        /* <DEDUP_REMOVED lines=57> */
.L_x_1217:
[----:B------:R-:W-:Y:S05]  /*c3f0*/  BSYNC B0 ;  /* 0x0000000000007941 */ /* 0x000fea0003800000 */
.L_x_1216:
        /* <DEDUP_REMOVED lines=48> */
.L_x_1215:
[----:B------:R-:W-:Y:S05]  /*c700*/  BSYNC B1 ;  /* 0x0000000000017941 */ /* 0x000fea0003800000 */
.L_x_1214:
[----:B------:R-:W2:Y:S02]  /*c710*/  S2R R2, SR_TID.X ;  /* 0x0000000000027919 */ /* 0x000ea40000002100 */
        /* <DEDUP_REMOVED lines=55> */
.L_x_1220:
[----:B------:R-:W-:Y:S05]  /*ca90*/  BSYNC B0 ;  /* 0x0000000000007941 */ /* 0x000fea0003800000 */
.L_x_1219:
        /* <DEDUP_REMOVED lines=49> */
.L_x_1197:
[----:B------:R-:W-:Y:S01]  /*cdb0*/  ISETP.NE.AND P0, PT, R154, 0x1, PT ;  /* 0x000000019a00780c */ /* 0x000fe20003f05270 */
[----:B------:R-:W-:Y:S01]  /*cdc0*/  IMAD.MOV.U32 R5, RZ, RZ, R6 ;  /* 0x000000ffff057224 */ /* 0x000fe200078e0006 */
[----:B------:R-:W-:Y:S01]  /*cdd0*/  CS2R R18, SRZ ;  /* 0x0000000000127805 */ /* 0x000fe2000001ff00 */
[----:B------:R-:W-:Y:S01]  /*cde0*/  CS2R R16, SRZ ;  /* 0x0000000000107805 */ /* 0x000fe2000001ff00 */
[----:B------:R-:W-:-:S09]  /*cdf0*/  ISETP.NE.AND P2, PT, R30, RZ, PT ;  /* 0x000000ff1e00720c */ /* 0x000fd20003f45270 */
        /* <DEDUP_REMOVED lines=9> */
[----:B------:R-:W-:Y:S02]  /*ce90*/  IMAD R4, R3, c[0x0][0x290], RZ ;  /* 0x0000a40003047a24 */ /* 0x000fe400078e02ff */
[----:B------:R-:W-:Y:S02]  /*cea0*/  IMAD.MOV.U32 R3, RZ, RZ, R8 ;  /* 0x000000ffff037224 */ /* 0x000fe400078e0008 */
[----:B------:R-:W-:Y:S02]  /*ceb0*/  SHFL.IDX PT, R5, R9, RZ, 0x181f ;  /* 0x00181fff09057589 */ /* 0x000fe400000e0000 */
[----:B------:R-:W-:-:S04]  /*cec0*/  IMAD.WIDE.U32 R2, R0, c[0x0][0x290], R2 ;  /* 0x0000a40000027a25 */ /* 0x000fc800078e0002 */
[----:B------:R-:W-:Y:S01]  /*ced0*/  IMAD R0, R0, c[0x0][0x294], R4 ;  /* 0x0000a50000007a24 */ /* 0x000fe200078e0204 */
[----:B------:R-:W-:-:S03]  /*cee0*/  LEA R8, P0, R2, c[0x0][0x288], 0x1 ;  /* 0x0000a20002087a11 */ /* 0x000fc600078008ff */
[----:B------:R-:W-:Y:S02]  /*cef0*/  IMAD.IADD R0, R3, 0x1, R0 ;  /* 0x0000000103007824 */ /* 0x000fe400078e0200 */
[----:B------:R-:W1:Y:S03]  /*cf00*/  SHFL.IDX PT, R3, R10, RZ, 0x181f ;  /* 0x00181fff0a037589 */ /* 0x000e6600000e0000 */
[----:B------:R-:W-:Y:S02]  /*cf10*/  LEA.HI.X R7, R2, c[0x0][0x28c], R0, 0x1, P0 ;  /* 0x0000a30002077a11 */ /* 0x000fe400000f0c00 */
[----:B------:R-:W-:-:S03]  /*cf20*/  ISETP.GE.OR P0, PT, R32, c[0x0][0x27c], P3 ;  /* 0x00009f0020007a0c */ /* 0x000fc60001f06670 */
[----:B------:R-:W-:Y:S10]  /*cf30*/  SHFL.IDX PT, R6, R7, RZ, 0x181f ;  /* 0x00181fff07067589 */ /* 0x000ff400000e0000 */
[C---:B------:R-:W-:Y:S01]  /*cf40*/  @!P0 IMAD.SHL.U32 R2, R32.reuse, 0x2, RZ ;  /* 0x0000000220028824 */ /* 0x040fe200078e00ff */
[----:B------:R-:W-:-:S04]  /*cf50*/  @!P0 SHF.L.U64.HI R0, R32, 0x1, R33 ;  /* 0x0000000120008819 */ /* 0x000fc80000010221 */
[----:B-1----:R-:W-:Y:S02]  /*cf60*/  @!P0 IADD3 R4, P1, R3, R2, RZ ;  /* 0x0000000203048210 */ /* 0x002fe40007f3e0ff */
[----:B------:R-:W1:Y:S02]  /*cf70*/  SHFL.IDX PT, R3, R8, RZ, 0x181f ;  /* 0x00181fff08037589 */ /* 0x000e6400000e0000 */
[----:B------:R-:W-:-:S05]  /*cf80*/  @!P0 IADD3.X R5, R5, R0, RZ, P1, !PT ;  /* 0x0000000005058210 */ /* 0x000fca0000ffe4ff */
[----:B------:R2:W3:Y:S01]  /*cf90*/  @!P0 LD.E.128 R16, [R4.64] ;  /* 0x0000000604108980 */ /* 0x0004e2000c101d00 */
[----:B------:R-:W-:Y:S01]  /*cfa0*/  CS2R R14, SRZ ;  /* 0x00000000000e7805 */ /* 0x000fe2000001ff00 */
[----:B------:R-:W-:Y:S01]  /*cfb0*/  CS2R R12, SRZ ;  /* 0x00000000000c7805 */ /* 0x000fe2000001ff00 */
[----:B-1----:R-:W-:-:S05]  /*cfc0*/  @!P0 IADD3 R2, P1, R3, R2, RZ ;  /* 0x0000000203028210 */ /* 0x002fca0007f3e0ff */
[----:B------:R-:W-:-:S05]  /*cfd0*/  @!P0 IMAD.X R3, R6, 0x1, R0, P1 ;  /* 0x0000000106038824 */ /* 0x000fca00008e0600 */
[----:B------:R1:W4:Y:S01]  /*cfe0*/  @!P0 LD.E.128 R12, [R2.64] ;  /* 0x00000006020c8980 */ /* 0x000322000c101d00 */
[----:B------:R-:W-:Y:S03]  /*cff0*/  BSSY B0, `(.L_x_1221) ;  /* 0x0000024000007945 */ /* 0x000fe60003800000 */
[----:B--2---:R2:W1:Y:S01]  /*d000*/  SHFL.IDX PT, R4, R10, 0x1, 0x181f ;  /* 0x00381f000a047f89 */ /* 0x00446200000e0000 */
[----:B------:R-:W-:-:S03]  /*d010*/  ISETP.GE.AND P1, PT, R32, c[0x0][0x27c], PT ;  /* 0x00009f0020007a0c */ /* 0x000fc60003f26270 */
[----:B------:R2:W1:Y:S01]  /*d020*/  SHFL.IDX PT, R6, R8, 0x1, 0x181f ;  /* 0x00381f0008067f89 */ /* 0x00046200000e0000 */
[----:B------:R-:W-:-:S03]  /*d030*/  CS2R R38, SRZ ;  /* 0x0000000000267805 */ /* 0x000fc6000001ff00 */
[----:B------:R2:W1:Y:S01]  /*d040*/  SHFL.IDX PT, R5, R9, 0x1, 0x181f ;  /* 0x00381f0009057f89 */ /* 0x00046200000e0000 */
[----:B------:R-:W-:-:S03]  /*d050*/  CS2R R36, SRZ ;  /* 0x0000000000247805 */ /* 0x000fc6000001ff00 */
[----:B------:R2:W1:Y:S01]  /*d060*/  SHFL.IDX PT, R11, R7, 0x1, 0x181f ;  /* 0x00381f00070b7f89 */ /* 0x00046200000e0000 */
[----:B------:R-:W-:Y:S01]  /*d070*/  CS2R R30, SRZ ;  /* 0x00000000001e7805 */ /* 0x000fe2000001ff00 */
[----:B------:R-:W-:Y:S01]  /*d080*/  CS2R R28, SRZ ;  /* 0x00000000001c7805 */ /* 0x000fe2000001ff00 */
[----:B---3--:R-:W-:Y:S01]  /*d090*/  IMAD.MOV.U32 R0, RZ, RZ, R18 ;  /* 0x000000ffff007224 */ /* 0x008fe200078e0012 */
[----:B-1----:R-:W-:Y:S01]  /*d0a0*/  MOV R3, R16 ;  /* 0x0000001000037202 */ /* 0x002fe20000000f00 */
[----:B------:R-:W-:-:S03]  /*d0b0*/  IMAD.MOV.U32 R2, RZ, RZ, R17 ;  /* 0x000000ffff027224 */ /* 0x000fc600078e0011 */
[----:B------:R-:W-:Y:S01]  /*d0c0*/  PRMT R23, R23, 0x5410, R0 ;  /* 0x0000541017177816 */ /* 0x000fe20000000000 */
[----:B------:R-:W-:Y:S01]  /*d0d0*/  IMAD.MOV.U32 R0, RZ, RZ, R19 ;  /* 0x000000ffff007224 */ /* 0x000fe200078e0013 */
[----:B------:R-:W-:-:S04]  /*d0e0*/  PRMT R22, R2, 0x5410, R3 ;  /* 0x0000541002167816 */ /* 0x000fc80000000003 */
[----:B------:R-:W-:Y:S01]  /*d0f0*/  PRMT R23, R0, 0x7610, R23 ;  /* 0x0000761000177816 */ /* 0x000fe20000000017 */
[----:B----4-:R-:W-:Y:S02]  /*d100*/  IMAD.MOV.U32 R0, RZ, RZ, R14 ;  /* 0x000000ffff007224 */ /* 0x010fe400078e000e */
[----:B------:R-:W-:Y:S01]  /*d110*/  IMAD.MOV.U32 R3, RZ, RZ, R15 ;  /* 0x000000ffff037224 */ /* 0x000fe200078e000f */
[----:B------:R-:W-:-:S04]  /*d120*/  MOV R2, R12 ;  /* 0x0000000c00027202 */ /* 0x000fc80000000f00 */
[----:B------:R-:W-:Y:S01]  /*d130*/  PRMT R24, R3, 0x5410, R0 ;  /* 0x0000541003187816 */ /* 0x000fe20000000000 */
[----:B------:R-:W-:-:S05]  /*d140*/  IMAD.MOV.U32 R0, RZ, RZ, R13 ;  /* 0x000000ffff007224 */ /* 0x000fca00078e000d */
[----:B------:R-:W-:Y:S01]  /*d150*/  PRMT R21, R0, 0x5410, R2 ;  /* 0x0000541000157816 */ /* 0x000fe20000000002 */
[----:B------:R-:W-:Y:S05]  /*d160*/  @P2 BRA `(.L_x_1222) ;  /* 0x000000c000002947 */ /* 0x000fea0003800000 */
[----:B--2---:R-:W-:Y:S01]  /*d170*/  CS2R R36, SRZ ;  /* 0x0000000000247805 */ /* 0x004fe2000001ff00 */
[----:B------:R-:W-:Y:S01]  /*d180*/  CS2R R30, SRZ ;  /* 0x00000000001e7805 */ /* 0x000fe2000001ff00 */
[----:B------:R-:W-:Y:S01]  /*d190*/  CS2R R28, SRZ ;  /* 0x00000000001c7805 */ /* 0x000fe2000001ff00 */
[----:B------:R-:W-:Y:S05]  /*d1a0*/  @P1 BRA `(.L_x_1222) ;  /* 0x0000008000001947 */ /* 0x000fea0003800000 */
[C---:B------:R-:W-:Y:S01]  /*d1b0*/  IMAD.SHL.U32 R2, R32.reuse, 0x2, RZ ;  /* 0x0000000220027824 */ /* 0x040fe200078e00ff */
[----:B------:R-:W-:-:S04]  /*d1c0*/  SHF.L.U64.HI R0, R32, 0x1, R33 ;  /* 0x0000000120007819 */ /* 0x000fc80000010221 */
[----:B------:R-:W-:-:S05]  /*d1d0*/  IADD3 R4, P0, R4, R2, RZ ;  /* 0x0000000204047210 */ /* 0x000fca0007f1e0ff */
[----:B------:R-:W-:Y:S01]  /*d1e0*/  IMAD.X R5, R5, 0x1, R0, P0 ;  /* 0x0000000105057824 */ /* 0x000fe200000e0600 */
[----:B------:R-:W-:-:S04]  /*d1f0*/  IADD3 R2, P0, R6, R2, RZ ;  /* 0x0000000206027210 */ /* 0x000fc80007f1e0ff */
[----:B------:R1:W5:Y:S01]  /*d200*/  LD.E.128 R36, [R4.64] ;  /* 0x0000000604247980 */ /* 0x000362000c101d00 */
[----:B------:R-:W-:-:S05]  /*d210*/  IMAD.X R3, R11, 0x1, R0, P0 ;  /* 0x000000010b037824 */ /* 0x000fca00000e0600 */
[----:B------:R1:W5:Y:S03]  /*d220*/  LD.E.128 R28, [R2.64] ;  /* 0x00000006021c7980 */ /* 0x000366000c101d00 */
.L_x_1222:
[----:B--2---:R-:W-:Y:S05]  /*d230*/  BSYNC B0 ;  /* 0x0000000000007941 */ /* 0x004fea0003800000 */
.L_x_1221:
[----:B-1----:R-:W1:Y:S01]  /*d240*/  SHFL.IDX PT, R3, R10, 0x2, 0x181f ;  /* 0x00581f000a037f89 */ /* 0x002e6200000e0000 */
[----:B------:R-:W-:Y:S01]  /*d250*/  ISETP.NE.AND P0, PT, R40, RZ, PT ;  /* 0x000000ff2800720c */ /* 0x000fe20003f05270 */
[----:B------:R-:W-:Y:S01]  /*d260*/  CS2R R50, SRZ ;  /* 0x0000000000327805 */ /* 0x000fe2000001ff00 */
[----:B------:R-:W-:Y:S01]  /*d270*/  CS2R R48, SRZ ;  /* 0x0000000000307805 */ /* 0x000fe2000001ff00 */
[----:B------:R-:W2:Y:S01]  /*d280*/  SHFL.IDX PT, R5, R9, 0x2, 0x181f ;  /* 0x00581f0009057f89 */ /* 0x000ea200000e0000 */
[----:B------:R-:W-:Y:S02]  /*d290*/  ISETP.GE.OR P0, PT, R32, c[0x0][0x27c], P0 ;  /* 0x00009f0020007a0c */ /* 0x000fe40000706670 */
[----:B------:R-:W-:Y:S01]  /*d2a0*/  ISETP.NE.AND P3, PT, R44, RZ, PT ;  /* 0x000000ff2c00720c */ /* 0x000fe20003f65270 */
[----:B------:R-:W3:Y:S04]  /*d2b0*/  SHFL.IDX PT, R6, R8, 0x2, 0x181f ;  /* 0x00581f0008067f89 */ /* 0x000ee800000e0000 */
[----:B------:R-:W4:Y:S06]  /*d2c0*/  SHFL.IDX PT, R11, R7, 0x2, 0x181f ;  /* 0x00581f00070b7f89 */ /* 0x000f2c00000e0000 */
        /* <DEDUP_REMOVED lines=17> */
[----:B------:R2:W2:Y:S04]  /*d3e0*/  SHFL.IDX PT, R6, R8, 0x3, 0x181f ;  /* 0x00781f0008067f89 */ /* 0x0004a800000e0000 */
[----:B------:R-:W2:Y:S01]  /*d3f0*/  SHFL.IDX PT, R7, R7, 0x3, 0x181f ;  /* 0x00781f0007077f89 */ /* 0x000ea200000e0000 */
[----:B-1----:R-:W-:-:S03]  /*d400*/  IMAD.MOV.U32 R4, RZ, RZ, R38 ;  /* 0x000000ffff047224 */ /* 0x002fc600078e0026 */
[----:B------:R1:W1:Y:S01]  /*d410*/  SHFL.IDX PT, R5, R10, 0x3, 0x181f ;  /* 0x00781f000a057f89 */ /* 0x00026200000e0000 */
[----:B---3--:R-:W-:Y:S01]  /*d420*/  IMAD.MOV.U32 R2, RZ, RZ, R36 ;  /* 0x000000ffff027224 */ /* 0x008fe200078e0024 */
[----:B------:R-:W-:-:S04]  /*d430*/  MOV R3, R39 ;  /* 0x0000002700037202 */ /* 0x000fc80000000f00 */
        /* <DEDUP_REMOVED lines=10> */
[----:B------:R-:W-:Y:S02]  /*d4e0*/  IMAD.MOV.U32 R2, RZ, RZ, R48 ;  /* 0x000000ffff027224 */ /* 0x000fe400078e0030 */
[----:B------:R-:W-:Y:S01]  /*d4f0*/  IMAD.MOV.U32 R0, RZ, RZ, R49 ;  /* 0x000000ffff007224 */ /* 0x000fe200078e0031 */
[----:B------:R-:W-:Y:S01]  /*d500*/  PRMT R70, R3, 0x5410, R4 ;  /* 0x0000541003467816 */ /* 0x000fe20000000004 */
[----:B----4-:R-:W-:-:S03]  /*d510*/  IMAD.MOV.U32 R4, RZ, RZ, R46 ;  /* 0x000000ffff047224 */ /* 0x010fc600078e002e */
[----:B------:R-:W-:Y:S01]  /*d520*/  PRMT R67, R0, 0x5410, R2 ;  /* 0x0000541000437816 */ /* 0x000fe20000000002 */
[----:B------:R-:W-:Y:S01]  /*d530*/  IMAD.MOV.U32 R2, RZ, RZ, R44 ;  /* 0x000000ffff027224 */ /* 0x000fe200078e002c */
[----:B------:R-:W-:Y:S01]  /*d540*/  MOV R3, R47 ;  /* 0x0000002f00037202 */ /* 0x000fe20000000f00 */
        /* <DEDUP_REMOVED lines=16> */
.L_x_1224:
[----:B-1----:R-:W-:Y:S05]  /*d650*/  BSYNC B0 ;  /* 0x0000000000007941 */ /* 0x002fea0003800000 */
.L_x_1223:
[----:B------:R-:W-:Y:S01]  /*d660*/  IADD3 R3, -R252, R52, RZ ;  /* 0x00000034fc037210 */ /* 0x000fe20007ffe1ff */
[----:B-----5:R-:W-:Y:S01]  /*d670*/  IMAD.MOV.U32 R0, RZ, RZ, R62 ;  /* 0x000000ffff007224 */ /* 0x020fe200078e003e */
[----:B------:R-:W-:-:S04]  /*d680*/  DEPBAR.LE SB0, 0x1 ;  /* 0x000080400000791a */ /* 0x000fc80000000000 */
[----:B------:R-:W-:Y:S01]  /*d690*/  IMNMX R53, R3, 0x80, PT ;  /* 0x0000008003357817 */ /* 0x000fe20003800200 */
[----:B------:R-:W-:Y:S01]  /*d6a0*/  IMAD.MOV.U32 R4, RZ, RZ, R63 ;  /* 0x000000ffff047224 */ /* 0x000fe200078e003f */
[----:B------:R-:W-:Y:S01]  /*d6b0*/  MOV R3, R59 ;  /* 0x0000003b00037202 */ /* 0x000fe20000000f00 */
[----:B------:R-:W-:Y:S01]  /*d6c0*/  IMAD.MOV.U32 R2, RZ, RZ, R60 ;  /* 0x000000ffff027224 */ /* 0x000fe200078e003c */
[----:B------:R-:W-:Y:S01]  /*d6d0*/  BAR.SYNC.DEFER_BLOCKING 0x0 ;  /* 0x0000000000007b1d */ /* 0x000fe20000010000 */
[----:B------:R-:W-:Y:S02]  /*d6e0*/  ISETP.GE.OR P0, PT, R110, R53, P1 ;  /* 0x000000356e00720c */ /* 0x000fe40000f06670 */
        /* <DEDUP_REMOVED lines=24> */
[----:B------:R-:W-:Y:S02]  /*d870*/  SHF.R.U64 R14, R14, 0x10, R15 ;  /* 0x000000100e0e7819 */ /* 0x000fe4000000120f */
[----:B------:R-:W-:Y:S02]  /*d880*/  LOP3.LUT R0, R0, 0x7fffe000, RZ, 0xc0, !PT ;  /* 0x7fffe00000007812 */ /* 0x000fe400078ec0ff */
[----:B------:R-:W-:Y:S02]  /*d890*/  PRMT R18, R22, 0x5432, R20 ;  /* 0x0000543216127816 */ /* 0x000fe40000000014 */
[----:B------:R-:W-:Y:S02]  /*d8a0*/  IADD3 R0, R2, R0, R168 ;  /* 0x0000000002007210 */ /* 0x000fe40007ffe0a8 */
[----:B------:R-:W-:Y:S01]  /*d8b0*/  SHF.R.U32.HI R2, RZ, 0x10, R13 ;  /* 0x00000010ff027819 */ /* 0x000fe2000001160d */
[----:B------:R-:W-:Y:S01]  /*d8c0*/  IMAD.U32 R27, R18, 0x10000, RZ ;  /* 0x00010000121b7824 */ /* 0x000fe200078e00ff */
[----:B------:R-:W-:Y:S01]  /*d8d0*/  PRMT R13, R21, 0x5432, R12 ;  /* 0x00005432150d7816 */ /* 0x000fe2000000000c */
[----:B------:R-:W-:Y:S01]  /*d8e0*/  IMAD.SHL.U32 R35, R0, 0x2, RZ ;  /* 0x0000000200237824 */ /* 0x000fe200078e00ff */
[----:B------:R-:W-:-:S02]  /*d8f0*/  SHF.R.U32.HI R0, RZ, 0x10, R15 ;  /* 0x00000010ff007819 */ /* 0x000fc4000001160f */
[----:B------:R-:W-:Y:S01]  /*d900*/  PRMT R26, R23, 0x5432, R17 ;  /* 0x00005432171a7816 */ /* 0x000fe20000000011 */
[----:B------:R-:W-:Y:S01]  /*d910*/  IMAD.U32 R34, R13, 0x10000, RZ ;  /* 0x000100000d227824 */ /* 0x000fe200078e00ff */
[----:B------:R-:W2:Y:S01]  /*d920*/  LDS.128 R4, [R35+0x100] ;  /* 0x0001000023047984 */ /* 0x000ea20000000c00 */
[----:B------:R-:W-:Y:S02]  /*d930*/  PRMT R23, R23, 0x5410, R3 ;  /* 0x0000541017177816 */ /* 0x000fe40000000003 */
[----:B------:R-:W-:Y:S01]  /*d940*/  PRMT R19, R22, 0x5410, R16 ;  /* 0x0000541016137816 */ /* 0x000fe20000000010 */
[----:B-1----:R-:W-:Y:S01]  /*d950*/  IMAD.U32 R12, R8, 0x10000, RZ ;  /* 0x00010000080c7824 */ /* 0x002fe200078e00ff */
[----:B------:R-:W-:Y:S01]  /*d960*/  PRMT R15, R21, 0x5410, R2 ;  /* 0x00005410150f7816 */ /* 0x000fe20000000002 */
[----:B------:R-:W-:Y:S01]  /*d970*/  IMAD.U32 R20, R10, 0x10000, RZ ;  /* 0x000100000a147824 */ /* 0x000fe200078e00ff */
[C---:B------:R-:W-:Y:S02]  /*d980*/  PRMT R22, R24.reuse, 0x5432, R14 ;  /* 0x0000543218167816 */ /* 0x040fe4000000000e */
[----:B------:R-:W-:Y:S01]  /*d990*/  PRMT R21, R24, 0x5410, R0 ;  /* 0x0000541018157816 */ /* 0x000fe20000000000 */
[----:B------:R-:W-:Y:S01]  /*d9a0*/  IMAD.U32 R52, R15, 0x10000, RZ ;  /* 0x000100000f347824 */ /* 0x000fe200078e00ff */
[----:B------:R-:W-:-:S02]  /*d9b0*/  SHF.L.U32 R14, R9, 0x10, RZ ;  /* 0x00000010090e7819 */ /* 0x000fc400000006ff */
[----:B------:R-:W-:Y:S01]  /*d9c0*/  LOP3.LUT R16, R9, 0xffff0000, RZ, 0xc0, !PT ;  /* 0xffff000009107812 */ /* 0x000fe200078ec0ff */
[C---:B------:R-:W-:Y:S01]  /*d9d0*/  IMAD.U32 R9, R11.reuse, 0x10000, RZ ;  /* 0x000100000b097824 */ /* 0x040fe200078e00ff */
[----:B------:R-:W-:Y:S01]  /*d9e0*/  LOP3.LUT R24, R11, 0xffff0000, RZ, 0xc0, !PT ;  /* 0xffff00000b187812 */ /* 0x000fe200078ec0ff */
[----:B------:R-:W-:Y:S01]  /*d9f0*/  IMAD.U32 R43, R21, 0x10000, RZ ;  /* 0x00010000152b7824 */ /* 0x000fe200078e00ff */
[----:B------:R-:W-:Y:S02]  /*da00*/  LOP3.LUT R17, R8, 0xffff0000, RZ, 0xc0, !PT ;  /* 0xffff000008117812 */ /* 0x000fe400078ec0ff */
[----:B------:R-:W-:Y:S02]  /*da10*/  LOP3.LUT R25, R10, 0xffff0000, RZ, 0xc0, !PT ;  /* 0xffff00000a197812 */ /* 0x000fe400078ec0ff */
[----:B------:R-:W-:Y:S01]  /*da20*/  LOP3.LUT R13, R13, 0xffff0000, RZ, 0xc0, !PT ;  /* 0xffff00000d0d7812 */ /* 0x000fe200078ec0ff */
[C---:B--2---:R-:W-:Y:S01]  /*da30*/  IMAD.U32 R3, R4.reuse, 0x10000, RZ ;  /* 0x0001000004037824 */ /* 0x044fe200078e00ff */
[----:B------:R-:W-:Y:S01]  /*da40*/  SHF.L.U32 R2, R5, 0x10, RZ ;  /* 0x0000001005027819 */ /* 0x000fe200000006ff */
[----:B------:R-:W-:Y:S01]  /*da50*/  IMAD.U32 R0, R7, 0x10000, RZ ;  /* 0x0001000007007824 */ /* 0x000fe200078e00ff */
[----:B------:R-:W-:Y:S01]  /*da60*/  LOP3.LUT R8, R4, 0xffff0000, RZ, 0xc0, !PT ;  /* 0xffff000004087812 */ /* 0x000fe200078ec0ff */
[-C--:B------:R-:W-:Y:S01]  /*da70*/  FMUL.FTZ R11, R3, R34.reuse ;  /* 0x00000022030b7220 */ /* 0x080fe20000410000 */
[----:B------:R-:W-:Y:S01]  /*da80*/  LOP3.LUT R4, R5, 0xffff0000, RZ, 0xc0, !PT ;  /* 0xffff000005047812 */ /* 0x000fe200078ec0ff */
[-C--:B------:R-:W-:Y:S01]  /*da90*/  FMUL.FTZ R3, R3, R27.reuse ;  /* 0x0000001b03037220 */ /* 0x080fe20000410000 */
[----:B------:R-:W-:Y:S01]  /*daa0*/  SHF.L.U32 R5, R6, 0x10, RZ ;  /* 0x0000001006057819 */ /* 0x000fe200000006ff */
[----:B------:R-:W-:Y:S01]  /*dab0*/  FFMA.FTZ R42, R12, R27, -R11 ;  /* 0x0000001b0c2a7223 */ /* 0x000fe2000001080b */
[----:B------:R-:W-:Y:S01]  /*dac0*/  LOP3.LUT R10, R6, 0xffff0000, RZ, 0xc0, !PT ;  /* 0xffff0000060a7812 */ /* 0x000fe200078ec0ff */
[----:B------:R-:W-:Y:S01]  /*dad0*/  IMAD.U32 R11, R19, 0x10000, RZ ;  /* 0x00010000130b7824 */ /* 0x000fe200078e00ff */
[----:B------:R-:W-:Y:S01]  /*dae0*/  LOP3.LUT R6, R7, 0xffff0000, RZ, 0xc0, !PT ;  /* 0xffff000007067812 */ /* 0x000fe200078ec0ff */
[----:B------:R-:W-:Y:S01]  /*daf0*/  FFMA.FTZ R41, R12, R34, R3 ;  /* 0x000000220c297223 */ /* 0x000fe20000010003 */
[----:B------:R-:W-:Y:S01]  /*db00*/  SHF.L.U32 R12, R23, 0x10, RZ ;  /* 0x00000010170c7819 */ /* 0x000fe200000006ff */
[----:B------:R-:W-:-:S02]  /*db10*/  FMUL.FTZ R7, R2, R52 ;  /* 0x0000003402077220 */ /* 0x000fc40000410000 */
[----:B------:R-:W-:Y:S02]  /*db20*/  FMUL.FTZ R3, R2, R11 ;  /* 0x0000000b02037220 */ /* 0x000fe40000410000 */
[C---:B------:R-:W-:Y:S02]  /*db30*/  FMUL.FTZ R2, R0.reuse, R43 ;  /* 0x0000002b00027220 */ /* 0x040fe40000410000 */
[-C--:B------:R-:W-:Y:S02]  /*db40*/  FMUL.FTZ R0, R0, R12.reuse ;  /* 0x0000000c00007220 */ /* 0x080fe40000410000 */
[----:B------:R-:W-:Y:S01]  /*db50*/  FFMA.FTZ R34, R9, R12, -R2 ;  /* 0x0000000c09227223 */ /* 0x000fe20000010802 */
[----:B------:R-:W-:Y:S01]  /*db60*/  LOP3.LUT R2, R18, 0xffff0000, RZ, 0xc0, !PT ;  /* 0xffff000012027812 */ /* 0x000fe200078ec0ff */
[C---:B------:R-:W-:Y:S01]  /*db70*/  FFMA.FTZ R40, R14.reuse, R11, -R7 ;  /* 0x0000000b0e287223 */ /* 0x040fe20000010807 */
[----:B------:R-:W-:Y:S01]  /*db80*/  LOP3.LUT R11, R15, 0xffff0000, RZ, 0xc0, !PT ;  /* 0xffff00000f0b7812 */ /* 0x000fe200078ec0ff */
[----:B------:R-:W-:Y:S01]  /*db90*/  FFMA.FTZ R27, R14, R52, R3 ;  /* 0x000000340e1b7223 */ /* 0x000fe20000010003 */
[----:B------:R-:W-:Y:S01]  /*dba0*/  LOP3.LUT R15, R26, 0xffff0000, RZ, 0xc0, !PT ;  /* 0xffff00001a0f7812 */ /* 0x000fe200078ec0ff */
[----:B------:R-:W-:Y:S01]  /*dbb0*/  FFMA.FTZ R14, R9, R43, R0 ;  /* 0x0000002b090e7223 */ /* 0x000fe20000010000 */
[----:B------:R-:W-:Y:S01]  /*dbc0*/  LOP3.LUT R9, R19, 0xffff0000, RZ, 0xc0, !PT ;  /* 0xffff000013097812 */ /* 0x000fe200078ec0ff */
[----:B------:R-:W-:-:S02]  /*dbd0*/  FMUL.FTZ R0, R8, R13 ;  /* 0x0000000d08007220 */ /* 0x000fc40000410000 */
[-C--:B------:R-:W-:Y:S02]  /*dbe0*/  FMUL.FTZ R3, R8, R2.reuse ;  /* 0x0000000208037220 */ /* 0x080fe40000410000 */
[----:B------:R-:W-:Y:S02]  /*dbf0*/  FFMA.FTZ R8, R17, R2, -R0 ;  /* 0x0000000211087223 */ /* 0x000fe40000010800 */
[C---:B------:R-:W-:Y:S02]  /*dc00*/  FMUL.FTZ R2, R4.reuse, R11 ;  /* 0x0000000b04027220 */ /* 0x040fe40000410000 */
[----:B------:R-:W-:Y:S01]  /*dc10*/  FMUL.FTZ R0, R4, R9 ;  /* 0x0000000904007220 */ /* 0x000fe20000410000 */
[----:B------:R-:W-:Y:S01]  /*dc20*/  F2FP.BF16.PACK_AB R8, R8, R42 ;  /* 0x0000002a0808723e */ /* 0x000fe200000010ff */
[----:B------:R-:W-:Y:S02]  /*dc30*/  IMAD.U32 R18, R22, 0x10000, RZ ;  /* 0x0001000016127824 */ /* 0x000fe400078e00ff */
[----:B------:R-:W-:-:S02]  /*dc40*/  IMAD.U32 R7, R26, 0x10000, RZ ;  /* 0x000100001a077824 */ /* 0x000fc400078e00ff */
[----:B------:R-:W-:Y:S01]  /*dc50*/  FFMA.FTZ R13, R17, R13, R3 ;  /* 0x0000000d110d7223 */ /* 0x000fe20000010003 */
[----:B------:R-:W-:Y:S01]  /*dc60*/  LOP3.LUT R17, R22, 0xffff0000, RZ, 0xc0, !PT ;  /* 0xffff000016117812 */ /* 0x000fe200078ec0ff */
[C---:B------:R-:W-:Y:S02]  /*dc70*/  FFMA.FTZ R9, R16.reuse, R9, -R2 ;  /* 0x0000000910097223 */ /* 0x040fe40000010802 */
[----:B------:R-:W-:Y:S01]  /*dc80*/  FFMA.FTZ R12, R16, R11, R0 ;  /* 0x0000000b100c7223 */ /* 0x000fe20000010000 */
[----:B------:R-:W-:Y:S01]  /*dc90*/  LOP3.LUT R16, R21, 0xffff0000, RZ, 0xc0, !PT ;  /* 0xffff000015107812 */ /* 0x000fe200078ec0ff */
[----:B------:R-:W-:Y:S01]  /*dca0*/  FMUL.FTZ R3, R5, R18 ;  /* 0x0000001205037220 */ /* 0x000fe20000410000 */
[----:B------:R-:W-:Y:S01]  /*dcb0*/  F2FP.BF16.PACK_AB R9, R9, R40 ;  /* 0x000000280909723e */ /* 0x000fe200000010ff */
[-C--:B------:R-:W-:Y:S01]  /*dcc0*/  FMUL.FTZ R0, R5, R7.reuse ;  /* 0x0000000705007220 */ /* 0x080fe20000410000 */
[----:B------:R-:W-:Y:S01]  /*dcd0*/  LOP3.LUT R5, R23, 0xffff0000, RZ, 0xc0, !PT ;  /* 0xffff000017057812 */ /* 0x000fe200078ec0ff */
[----:B------:R-:W-:-:S02]  /*dce0*/  FFMA.FTZ R11, R20, R7, -R3 ;  /* 0x00000007140b7223 */ /* 0x000fc40000010803 */
[----:B------:R-:W-:Y:S02]  /*dcf0*/  FMUL.FTZ R4, R10, R17 ;  /* 0x000000110a047220 */ /* 0x000fe40000410000 */
[----:B------:R-:W-:Y:S02]  /*dd00*/  FFMA.FTZ R7, R20, R18, R0 ;  /* 0x0000001214077223 */ /* 0x000fe40000010000 */
[----:B------:R-:W-:Y:S02]  /*dd10*/  FMUL.FTZ R3, R10, R15 ;  /* 0x0000000f0a037220 */ /* 0x000fe40000410000 */
[C---:B------:R-:W-:Y:S02]  /*dd20*/  FMUL.FTZ R2, R6.reuse, R16 ;  /* 0x0000001006027220 */ /* 0x040fe40000410000 */
[----:B------:R-:W-:Y:S02]  /*dd30*/  FMUL.FTZ R0, R6, R5 ;  /* 0x0000000506007220 */ /* 0x000fe40000410000 */
[----:B------:R-:W-:Y:S01]  /*dd40*/  FFMA.FTZ R6, R25, R15, -R4 ;  /* 0x0000000f19067223 */ /* 0x000fe20000010804 */
[----:B------:R-:W-:Y:S01]  /*dd50*/  F2FP.BF16.PACK_AB R4, R13, R41 ;  /* 0x000000290d04723e */ /* 0x000fe200000010ff */
[----:B------:R-:W-:-:S02]  /*dd60*/  FFMA.FTZ R3, R25, R17, R3 ;  /* 0x0000001119037223 */ /* 0x000fc40000010003 */
[----:B------:R-:W-:Y:S01]  /*dd70*/  FFMA.FTZ R2, R24, R5, -R2 ;  /* 0x0000000518027223 */ /* 0x000fe20000010802 */
[----:B------:R-:W-:Y:S01]  /*dd80*/  F2FP.BF16.PACK_AB R10, R6, R11 ;  /* 0x0000000b060a723e */ /* 0x000fe200000010ff */
[----:B------:R-:W-:Y:S01]  /*dd90*/  FFMA.FTZ R0, R24, R16, R0 ;  /* 0x0000001018007223 */ /* 0x000fe20000010000 */
[----:B------:R-:W-:Y:S02]  /*dda0*/  F2FP.BF16.PACK_AB R6, R3, R7 ;  /* 0x000000070306723e */ /* 0x000fe400000010ff */
[----:B------:R-:W-:Y:S02]  /*ddb0*/  F2FP.BF16.PACK_AB R11, R2, R34 ;  /* 0x00000022020b723e */ /* 0x000fe400000010ff */
[----:B------:R-:W-:Y:S02]  /*ddc0*/  F2FP.BF16.PACK_AB R5, R12, R27 ;  /* 0x0000001b0c05723e */ /* 0x000fe400000010ff */
[----:B------:R-:W-:Y:S01]  /*ddd0*/  F2FP.BF16.PACK_AB R7, R0, R14 ;  /* 0x0000000e0007723e */ /* 0x000fe200000010ff */
[----:B------:R1:W-:Y:S04]  /*dde0*/  STS.128 [R215+0x100], R8 ;  /* 0x00010008d7007388 */ /* 0x0003e80000000c00 */
[----:B------:R1:W-:Y:S02]  /*ddf0*/  STS.128 [R35+0x100], R4 ;  /* 0x0001000423007388 */ /* 0x0003e40000000c00 */
.L_x_1226:
[----:B------:R-:W-:Y:S05]  /*de00*/  BSYNC B0 ;  /* 0x0000000000007941 */ /* 0x000fea0003800000 */
.L_x_1225:
[----:B------:R-:W2:Y:S01]  /*de10*/  S2R R0, SR_TID.X ;  /* 0x0000000000007919 */ /* 0x000ea20000002100 */
[----:B------:R-:W-:Y:S01]  /*de20*/  BSSY B0, `(.L_x_1227) ;  /* 0x0000076000007945 */ /* 0x000fe20003800000 */
[----:B--2---:R-:W-:-:S04]  /*de30*/  SHF.R.S32.HI R2, RZ, 0x1f, R0 ;  /* 0x0000001fff027819 */ /* 0x004fc80000011400 */
[----:B------:R-:W-:-:S04]  /*de40*/  LEA.HI R2, R2, R0, RZ, 0x3 ;  /* 0x0000000002027211 */ /* 0x000fc800078f18ff */
[----:B------:R-:W-:-:S04]  /*de50*/  SHF.R.S32.HI R2, RZ, 0x3, R2 ;  /* 0x00000003ff027819 */ /* 0x000fc80000011402 */
        /* <DEDUP_REMOVED lines=10> */
[----:B------:R-:W-:Y:S01]  /*df00*/  SHF.R.S32.HI R5, RZ, 0x1f, R3 ;  /* 0x0000001fff057819 */ /* 0x000fe20000011403 */
[----:B------:R-:W-:Y:S01]  /*df10*/  IMAD.SHL.U32 R4, R3, 0x8, RZ ;  /* 0x0000000803047824 */ /* 0x000fe200078e00ff */
[----:B------:R-:W-:-:S02]  /*df20*/  SHF.R.U32.HI R12, RZ, 0x10, R39 ;  /* 0x00000010ff0c7819 */ /* 0x000fc40000011627 */
[----:B------:R-:W-:Y:S02]  /*df30*/  LEA.HI R3, R5, R3, RZ, 0x3 ;  /* 0x0000000305037211 */ /* 0x000fe400078f18ff */
[----:B------:R-:W-:Y:S02]  /*df40*/  LOP3.LUT R0, R0, 0xfffffe00, RZ, 0xc0, !PT ;  /* 0xfffffe0000007812 */ /* 0x000fe400078ec0ff */
[----:B------:R-:W-:Y:S01]  /*df50*/  LOP3.LUT R4, R147, 0x38, R4, 0xf8, !PT ;  /* 0x0000003893047812 */ /* 0x000fe200078ef804 */
[----:B------:R-:W-:Y:S01]  /*df60*/  IMAD.SHL.U32 R3, R3, 0x400, RZ ;  /* 0x0000040003037824 */ /* 0x000fe200078e00ff */
[----:B------:R-:W-:Y:S02]  /*df70*/  LOP3.LUT R2, R0, R2, R6, 0xf6, !PT ;  /* 0x0000000200027212 */ /* 0x000fe400078ef606 */
[----:B------:R-:W-:Y:S02]  /*df80*/  LOP3.LUT R4, R4, R6, RZ, 0x3c, !PT ;  /* 0x0000000604047212 */ /* 0x000fe400078e3cff */
[----:B------:R-:W-:-:S02]  /*df90*/  LEA R35, R2, 0x100, 0x1 ;  /* 0x0000010002237811 */ /* 0x000fc400078e08ff */
[----:B------:R-:W-:Y:S02]  /*dfa0*/  LOP3.LUT R2, R3, 0x7fffe000, RZ, 0xc0, !PT ;  /* 0x7fffe00003027812 */ /* 0x000fe400078ec0ff */
[----:B------:R-:W-:Y:S01]  /*dfb0*/  SHF.R.U64 R14, R28, 0x10, R29 ;  /* 0x000000101c0e7819 */ /* 0x000fe2000000121d */
[----:B------:R-:W1:Y:S01]  /*dfc0*/  LDS.128 R8, [R35] ;  /* 0x0000000023087984 */ /* 0x000e620000000c00 */
[----:B------:R-:W-:Y:S02]  /*dfd0*/  IADD3 R2, R4, R2, R0 ;  /* 0x0000000204027210 */ /* 0x000fe40007ffe000 */
[----:B------:R-:W-:Y:S02]  /*dfe0*/  SHF.R.U64 R0, R36, 0x10, R37 ;  /* 0x0000001024007819 */ /* 0x000fe40000001225 */
[----:B------:R-:W-:Y:S01]  /*dff0*/  SHF.R.U64 R16, R30, 0x10, R31 ;  /* 0x000000101e107819 */ /* 0x000fe2000000121f */
[----:B------:R-:W-:Y:S01]  /*e000*/  IMAD.SHL.U32 R34, R2, 0x2, RZ ;  /* 0x0000000202227824 */ /* 0x000fe200078e00ff */
[----:B------:R-:W-:-:S02]  /*e010*/  PRMT R24, R65, 0x5410, R12 ;  /* 0x0000541041187816 */ /* 0x000fc4000000000c */
        /* <DEDUP_REMOVED lines=86> */
.L_x_1228:
[----:B------:R-:W-:Y:S05]  /*e580*/  BSYNC B0 ;  /* 0x0000000000007941 */ /* 0x000fea0003800000 */
.L_x_1227:
        /* <DEDUP_REMOVED lines=119> */
.L_x_1230:
[----:B------:R-:W-:Y:S05]  /*ed00*/  BSYNC B0 ;  /* 0x0000000000007941 */ /* 0x000fea0003800000 */
.L_x_1229:
[----:B------:R-:W2:Y:S02]  /*ed10*/  S2R R0, SR_TID.X ;  /* 0x0000000000007919 */ /* 0x000ea40000002100 */
[----:B--2---:R-:W-:-:S04]  /*ed20*/  SHF.R.S32.HI R3, RZ, 0x1f, R0 ;  /* 0x0000001fff037819 */ /* 0x004fc80000011400 */
[----:B------:R-:W-:-:S04]  /*ed30*/  LEA.HI R3, R3, R0, RZ, 0x3 ;  /* 0x0000000003037211 */ /* 0x000fc800078f18ff */
[----:B------:R-:W-:-:S04]  /*ed40*/  SHF.R.S32.HI R3, RZ, 0x3, R3 ;  /* 0x00000003ff037819 */ /* 0x000fc80000011403 */
[----:B------:R-:W-:-:S04]  /*ed50*/  IADD3 R3, R3, 0x60, RZ ;  /* 0x0000006003037810 */ /* 0x000fc80007ffe0ff */
[----:B------:R-:W-:-:S13]  /*ed60*/  ISETP.GE.OR P0, PT, R3, R53, P1 ;  /* 0x000000350300720c */ /* 0x000fda0000f06670 */
[----:B------:R-:W-:Y:S05]  /*ed70*/  @P0 BRA `(.L_x_1218) ;  /* 0x000006f000000947 */ /* 0x000fea0003800000 */
[----:B------:R-:W-:Y:S01]  /*ed80*/  IMAD.MOV.U32 R2, RZ, RZ, c[0x0][0x27c] ;  /* 0x00009f00ff027624 */ /* 0x000fe200078e00ff */
[----:B------:R-:W-:Y:S02]  /*ed90*/  SHF.R.S32.HI R0, RZ, 0x1f, R3 ;  /* 0x0000001fff007819 */ /* 0x000fe40000011403 */
[----:B-1----:R-:W-:Y:S02]  /*eda0*/  SHF.R.U32.HI R6, RZ, 0x3, R157 ;  /* 0x00000003ff067819 */ /* 0x002fe4000001169d */
[----:B------:R-:W-:Y:S02]  /*edb0*/  LEA.HI R2, R2, R146, RZ, 0x1d ;  /* 0x0000009202027211 */ /* 0x000fe400078fe8ff */
[----:B------:R-:W-:Y:S02]  /*edc0*/  LEA.HI R0, R0, R3, RZ, 0x3 ;  /* 0x0000000300007211 */ /* 0x000fe400078f18ff */
[----:B------:R-:W-:Y:S01]  /*edd0*/  SHF.R.S32.HI R5, RZ, 0x1f, R2 ;  /* 0x0000001fff057819 */ /* 0x000fe20000011402 */
[----:B------:R-:W-:Y:S01]  /*ede0*/  IMAD.SHL.U32 R3, R2, 0x8, RZ ;  /* 0x0000000802037824 */ /* 0x000fe200078e00ff */
[----:B------:R-:W-:Y:S01]  /*edf0*/  LOP3.LUT R4, R157, 0x38, R32, 0xf8, !PT ;  /* 0x000000389d047812 */ /* 0x000fe200078ef820 */
[----:B------:R-:W-:Y:S01]  /*ee00*/  IMAD.SHL.U32 R0, R0, 0x40, RZ ;  /* 0x0000004000007824 */ /* 0x000fe200078e00ff */
[----:B------:R-:W-:-:S02]  /*ee10*/  LEA.HI R2, R5, R2, RZ, 0x3 ;  /* 0x0000000205027211 */ /* 0x000fc400078f18ff */
[----:B------:R-:W-:Y:S02]  /*ee20*/  LOP3.LUT R3, R157, 0x38, R3, 0xf8, !PT ;  /* 0x000000389d037812 */ /* 0x000fe400078ef803 */
[----:B------:R-:W-:Y:S01]  /*ee30*/  LOP3.LUT R0, R0, 0xfffffe00, RZ, 0xc0, !PT ;  /* 0xfffffe0000007812 */ /* 0x000fe200078ec0ff */
[----:B------:R-:W-:Y:S01]  /*ee40*/  IMAD.SHL.U32 R2, R2, 0x400, RZ ;  /* 0x0000040002027824 */ /* 0x000fe200078e00ff */
[----:B------:R-:W-:Y:S02]  /*ee50*/  LOP3.LUT R3, R3, R6, RZ, 0x3c, !PT ;  /* 0x0000000603037212 */ /* 0x000fe400078e3cff */
[----:B------:R-:W-:Y:S02]  /*ee60*/  LOP3.LUT R4, R0, R4, R6, 0xf6, !PT ;  /* 0x0000000400047212 */ /* 0x000fe400078ef606 */
[----:B------:R-:W-:Y:S02]  /*ee70*/  LOP3.LUT R2, R2, 0x7fffe000, RZ, 0xc0, !PT ;  /* 0x7fffe00002027812 */ /* 0x000fe400078ec0ff */
[----:B------:R-:W-:-:S02]  /*ee80*/  LEA R31, R4, 0x100, 0x1 ;  /* 0x00000100041f7811 */ /* 0x000fc400078e08ff */
[----:B------:R-:W-:Y:S02]  /*ee90*/  IADD3 R2, R3, R2, R0 ;  /* 0x0000000203027210 */ /* 0x000fe40007ffe000 */
[----:B------:R-:W-:Y:S01]  /*eea0*/  SHF.R.U64 R3, R62, 0x10, R63 ;  /* 0x000000103e037819 */ /* 0x000fe2000000123f */
[----:B------:R-:W1:Y:S01]  /*eeb0*/  LDS.128 R8, [R31] ;  /* 0x000000001f087984 */ /* 0x000e620000000c00 */
[----:B------:R-:W-:Y:S01]  /*eec0*/  SHF.R.U64 R14, R56, 0x10, R57 ;  /* 0x00000010380e7819 */ /* 0x000fe20000001239 */
[----:B------:R-:W-:Y:S01]  /*eed0*/  IMAD.SHL.U32 R30, R2, 0x2, RZ ;  /* 0x00000002021e7824 */ /* 0x000fe200078e00ff */
[----:B------:R-:W-:Y:S02]  /*eee0*/  SHF.R.U64 R0, R60, 0x10, R61 ;  /* 0x000000103c007819 */ /* 0x000fe4000000123d */
[----:B------:R-:W-:Y:S02]  /*eef0*/  PRMT R26, R74, 0x5432, R3 ;  /* 0x000054324a1a7816 */ /* 0x000fe40000000003 */
[----:B------:R-:W2:Y:S01]  /*ef00*/  LDS.128 R4, [R30+0x100] ;  /* 0x000100001e047984 */ /* 0x000ea20000000c00 */
[----:B------:R-:W-:-:S02]  /*ef10*/  PRMT R3, R71, 0x5432, R14 ;  /* 0x0000543247037816 */ /* 0x000fc4000000000e */
[----:B------:R-:W-:Y:S02]  /*ef20*/  SHF.R.U32.HI R13, RZ, 0x10, R63 ;  /* 0x00000010ff0d7819 */ /* 0x000fe4000001163f */
[----:B------:R-:W-:Y:S01]  /*ef30*/  SHF.R.U32.HI R15, RZ, 0x10, R57 ;  /* 0x00000010ff0f7819 */ /* 0x000fe20000011639 */
[----:B------:R-:W-:Y:S01]  /*ef40*/  IMAD.U32 R28, R3, 0x10000, RZ ;  /* 0x00010000031c7824 */ /* 0x000fe200078e00ff */
[--C-:B------:R-:W-:Y:S02]  /*ef50*/  SHF.R.U64 R17, R58, 0x10, R59.reuse ;  /* 0x000000103a117819 */ /* 0x100fe4000000123b */
[----:B------:R-:W-:Y:S02]  /*ef60*/  SHF.R.U32.HI R18, RZ, 0x10, R59 ;  /* 0x00000010ff127819 */ /* 0x000fe4000001163b */
[----:B------:R-:W-:Y:S02]  /*ef70*/  PRMT R12, R72, 0x5432, R0 ;  /* 0x00005432480c7816 */ /* 0x000fe40000000000 */
[----:B------:R-:W-:-:S02]  /*ef80*/  SHF.R.U32.HI R2, RZ, 0x10, R61 ;  /* 0x00000010ff027819 */ /* 0x000fc4000001163d */
[----:B------:R-:W-:Y:S01]  /*ef90*/  PRMT R23, R74, 0x5410, R13 ;  /* 0x000054104a177816 */ /* 0x000fe2000000000d */
[----:B------:R-:W-:Y:S01]  /*efa0*/  IMAD.U32 R27, R12, 0x10000, RZ ;  /* 0x000100000c1b7824 */ /* 0x000fe200078e00ff */
[----:B------:R-:W-:Y:S02]  /*efb0*/  PRMT R16, R71, 0x5410, R15 ;  /* 0x0000541047107816 */ /* 0x000fe4000000000f */
[C---:B------:R-:W-:Y:S02]  /*efc0*/  PRMT R22, R73.reuse, 0x5432, R17 ;  /* 0x0000543249167816 */ /* 0x040fe40000000011 */
[----:B------:R-:W-:Y:S01]  /*efd0*/  PRMT R21, R73, 0x5410, R18 ;  /* 0x0000541049157816 */ /* 0x000fe20000000012 */
[----:B------:R-:W-:Y:S01]  /*efe0*/  IMAD.U32 R34, R16, 0x10000, RZ ;  /* 0x0001000010227824 */ /* 0x000fe200078e00ff */
[----:B------:R-:W-:Y:S02]  /*eff0*/  PRMT R19, R72, 0x5410, R2 ;  /* 0x0000541048137816 */ /* 0x000fe40000000002 */
[----:B------:R-:W-:Y:S01]  /*f000*/  LOP3.LUT R35, R3, 0xffff0000, RZ, 0xc0, !PT ;  /* 0xffff000003237812 */ /* 0x000fe200078ec0ff */
[C---:B-1----:R-:W-:Y:S01]  /*f010*/  IMAD.U32 R13, R8.reuse, 0x10000, RZ ;  /* 0x00010000080d7824 */ /* 0x042fe200078e00ff */
[----:B------:R-:W-:Y:S01]  /*f020*/  LOP3.LUT R15, R8, 0xffff0000, RZ, 0xc0, !PT ;  /* 0xffff0000080f7812 */ /* 0x000fe200078ec0ff */
[C---:B------:R-:W-:Y:S01]  /*f030*/  IMAD.U32 R14, R9.reuse, 0x10000, RZ ;  /* 0x00010000090e7824 */ /* 0x040fe200078e00ff */
[----:B------:R-:W-:Y:S01]  /*f040*/  LOP3.LUT R18, R9, 0xffff0000, RZ, 0xc0, !PT ;  /* 0xffff000009127812 */ /* 0x000fe200078ec0ff */
[C---:B------:R-:W-:Y:S01]  /*f050*/  IMAD.U32 R17, R11.reuse, 0x10000, RZ ;  /* 0x000100000b117824 */ /* 0x040fe200078e00ff */
[C---:B------:R-:W-:Y:S01]  /*f060*/  LOP3.LUT R25, R10.reuse, 0xffff0000, RZ, 0xc0, !PT ;  /* 0xffff00000a197812 */ /* 0x040fe200078ec0ff */
[----:B------:R-:W-:Y:S01]  /*f070*/  IMAD.U32 R20, R10, 0x10000, RZ ;  /* 0x000100000a147824 */ /* 0x000fe200078e00ff */
[----:B------:R-:W-:Y:S01]  /*f080*/  LOP3.LUT R24, R11, 0xffff0000, RZ, 0xc0, !PT ;  /* 0xffff00000b187812 */ /* 0x000fe200078ec0ff */
[----:B--2---:R-:W-:Y:S01]  /*f090*/  IMAD.U32 R0, R4, 0x10000, RZ ;  /* 0x0001000004007824 */ /* 0x004fe200078e00ff */
[C---:B------:R-:W-:Y:S01]  /*f0a0*/  LOP3.LUT R9, R5.reuse, 0xffff0000, RZ, 0xc0, !PT ;  /* 0xffff000005097812 */ /* 0x040fe200078ec0ff */
[----:B------:R-:W-:Y:S01]  /*f0b0*/  IMAD.U32 R8, R5, 0x10000, RZ ;  /* 0x0001000005087824 */ /* 0x000fe200078e00ff */
[C---:B------:R-:W-:Y:S01]  /*f0c0*/  LOP3.LUT R11, R6.reuse, 0xffff0000, RZ, 0xc0, !PT ;  /* 0xffff0000060b7812 */ /* 0x040fe200078ec0ff */
[----:B------:R-:W-:Y:S01]  /*f0d0*/  IMAD.U32 R10, R6, 0x10000, RZ ;  /* 0x00010000060a7824 */ /* 0x000fe200078e00ff */
[----:B------:R-:W-:Y:S01]  /*f0e0*/  LOP3.LUT R2, R4, 0xffff0000, RZ, 0xc0, !PT ;  /* 0xffff000004027812 */ /* 0x000fe200078ec0ff */
[C---:B------:R-:W-:Y:S01]  /*f0f0*/  IMAD.U32 R5, R7.reuse, 0x10000, RZ ;  /* 0x0001000007057824 */ /* 0x040fe200078e00ff */
[----:B------:R-:W-:Y:S01]  /*f100*/  LOP3.LUT R6, R7, 0xffff0000, RZ, 0xc0, !PT ;  /* 0xffff000007067812 */ /* 0x000fe200078ec0ff */
[----:B------:R-:W-:Y:S01]  /*f110*/  FMUL.FTZ R4, R0, R28 ;  /* 0x0000001c00047220 */ /* 0x000fe20000410000 */
[----:B------:R-:W-:Y:S01]  /*f120*/  LOP3.LUT R7, R12, 0xffff0000, RZ, 0xc0, !PT ;  /* 0xffff00000c077812 */ /* 0x000fe200078ec0ff */
[----:B------:R-:W-:-:S02]  /*f130*/  FMUL.FTZ R0, R0, R27 ;  /* 0x0000001b00007220 */ /* 0x000fc40000410000 */
[----:B------:R-:W-:Y:S02]  /*f140*/  FFMA.FTZ R33, R13, R27, -R4 ;  /* 0x0000001b0d217223 */ /* 0x000fe40000010804 */
[C---:B------:R-:W-:Y:S02]  /*f150*/  FMUL.FTZ R4, R2.reuse, R35 ;  /* 0x0000002302047220 */ /* 0x040fe40000410000 */
[----:B------:R-:W-:Y:S02]  /*f160*/  IMAD.U32 R12, R19, 0x10000, RZ ;  /* 0x00010000130c7824 */ /* 0x000fe400078e00ff */
[----:B------:R-:W-:Y:S02]  /*f170*/  FMUL.FTZ R3, R2, R7 ;  /* 0x0000000702037220 */ /* 0x000fe40000410000 */
[----:B------:R-:W-:Y:S02]  /*f180*/  FFMA.FTZ R32, R13, R28, R0 ;  /* 0x0000001c0d207223 */ /* 0x000fe40000010000 */
[----:B------:R-:W-:-:S02]  /*f190*/  FMUL.FTZ R2, R8, R34 ;  /* 0x0000002208027220 */ /* 0x000fc40000410000 */
[----:B------:R-:W-:Y:S02]  /*f1a0*/  IMAD.U32 R13, R21, 0x10000, RZ ;  /* 0x00010000150d7824 */ /* 0x000fe400078e00ff */
[-C--:B------:R-:W-:Y:S01]  /*f1b0*/  FMUL.FTZ R0, R8, R12.reuse ;  /* 0x0000000c08007220 */ /* 0x080fe20000410000 */
[----:B------:R-:W-:Y:S01]  /*f1c0*/  LOP3.LUT R8, R16, 0xffff0000, RZ, 0xc0, !PT ;  /* 0xffff000010087812 */ /* 0x000fe200078ec0ff */
[----:B------:R-:W-:Y:S01]  /*f1d0*/  FFMA.FTZ R28, R15, R35, R3 ;  /* 0x000000230f1c7223 */ /* 0x000fe20000010003 */
[----:B------:R-:W-:Y:S01]  /*f1e0*/  LOP3.LUT R16, R21, 0xffff0000, RZ, 0xc0, !PT ;  /* 0xffff000015107812 */ /* 0x000fe200078ec0ff */
[----:B------:R-:W-:Y:S01]  /*f1f0*/  FFMA.FTZ R27, R14, R12, -R2 ;  /* 0x0000000c0e1b7223 */ /* 0x000fe20000010802 */
[----:B------:R-:W-:Y:S01]  /*f200*/  LOP3.LUT R12, R19, 0xffff0000, RZ, 0xc0, !PT ;  /* 0xffff0000130c7812 */ /* 0x000fe200078ec0ff */
[----:B------:R-:W-:Y:S02]  /*f210*/  IMAD.U32 R3, R23, 0x10000, RZ ;  /* 0x0001000017037824 */ /* 0x000fe400078e00ff */
[----:B------:R-:W-:-:S02]  /*f220*/  FMUL.FTZ R2, R5, R13 ;  /* 0x0000000d05027220 */ /* 0x000fc40000410000 */
[----:B------:R-:W-:Y:S02]  /*f230*/  FFMA.FTZ R29, R15, R7, -R4 ;  /* 0x000000070f1d7223 */ /* 0x000fe40000010804 */
[----:B------:R-:W-:Y:S02]  /*f240*/  FFMA.FTZ R15, R14, R34, R0 ;  /* 0x000000220e0f7223 */ /* 0x000fe40000010000 */
[-C--:B------:R-:W-:Y:S02]  /*f250*/  FMUL.FTZ R0, R5, R3.reuse ;  /* 0x0000000305007220 */ /* 0x080fe40000410000 */
[----:B------:R-:W-:Y:S02]  /*f260*/  FFMA.FTZ R14, R17, R3, -R2 ;  /* 0x00000003110e7223 */ /* 0x000fe40000010802 */
[----:B------:R-:W-:Y:S02]  /*f270*/  FMUL.FTZ R4, R9, R8 ;  /* 0x0000000809047220 */ /* 0x000fe40000410000 */
[----:B------:R-:W-:-:S02]  /*f280*/  IMAD.U32 R19, R22, 0x10000, RZ ;  /* 0x0001000016137824 */ /* 0x000fc400078e00ff */
[-C--:B------:R-:W-:Y:S02]  /*f290*/  FMUL.FTZ R3, R9, R12.reuse ;  /* 0x0000000c09037220 */ /* 0x080fe40000410000 */
[----:B------:R-:W-:Y:S02]  /*f2a0*/  IMAD.U32 R7, R26, 0x10000, RZ ;  /* 0x000100001a077824 */ /* 0x000fe400078e00ff */
[----:B------:R-:W-:Y:S01]  /*f2b0*/  FFMA.FTZ R13, R17, R13, R0 ;  /* 0x0000000d110d7223 */ /* 0x000fe20000010000 */
[----:B------:R-:W-:Y:S01]  /*f2c0*/  LOP3.LUT R17, R22, 0xffff0000, RZ, 0xc0, !PT ;  /* 0xffff000016117812 */ /* 0x000fe200078ec0ff */
[----:B------:R-:W-:Y:S01]  /*f2d0*/  FFMA.FTZ R9, R18, R12, -R4 ;  /* 0x0000000c12097223 */ /* 0x000fe20000010804 */
[----:B------:R-:W-:Y:S01]  /*f2e0*/  LOP3.LUT R12, R26, 0xffff0000, RZ, 0xc0, !PT ;  /* 0xffff00001a0c7812 */ /* 0x000fe200078ec0ff */
[----:B------:R-:W-:Y:S02]  /*f2f0*/  FMUL.FTZ R2, R10, R19 ;  /* 0x000000130a027220 */ /* 0x000fe40000410000 */
[----:B------:R-:W-:Y:S01]  /*f300*/  FFMA.FTZ R5, R18, R8, R3 ;  /* 0x0000000812057223 */ /* 0x000fe20000010003 */
[----:B------:R-:W-:Y:S01]  /*f310*/  LOP3.LUT R8, R23, 0xffff0000, RZ, 0xc0, !PT ;  /* 0xffff000017087812 */ /* 0x000fe200078ec0ff */
[----:B------:R-:W-:Y:S01]  /*f320*/  FMUL.FTZ R0, R10, R7 ;  /* 0x000000070a007220 */ /* 0x000fe20000410000 */
[----:B------:R-:W-:Y:S01]  /*f330*/  F2FP.BF16.PACK_AB R9, R9, R27 ;  /* 0x0000001b0909723e */ /* 0x000fe200000010ff */
[----:B------:R-:W-:Y:S01]  /*f340*/  FFMA.FTZ R10, R20, R7, -R2 ;  /* 0x00000007140a7223 */ /* 0x000fe20000010802 */
[----:B------:R-:W-:Y:S01]  /*f350*/  F2FP.BF16.PACK_AB R5, R5, R15 ;  /* 0x0000000f0505723e */ /* 0x000fe200000010ff */
[----:B------:R-:W-:-:S02]  /*f360*/  FMUL.FTZ R4, R11, R17 ;  /* 0x000000110b047220 */ /* 0x000fc40000410000 */
[----:B------:R-:W-:Y:S02]  /*f370*/  FFMA.FTZ R7, R20, R19, R0 ;  /* 0x0000001314077223 */ /* 0x000fe40000010000 */
[----:B------:R-:W-:Y:S02]  /*f380*/  FMUL.FTZ R3, R11, R12 ;  /* 0x0000000c0b037220 */ /* 0x000fe40000410000 */
[C---:B------:R-:W-:Y:S02]  /*f390*/  FMUL.FTZ R2, R6.reuse, R16 ;  /* 0x0000001006027220 */ /* 0x040fe40000410000 */
[----:B------:R-:W-:Y:S02]  /*f3a0*/  FMUL.FTZ R0, R6, R8 ;  /* 0x0000000806007220 */ /* 0x000fe40000410000 */
[C---:B------:R-:W-:Y:S01]  /*f3b0*/  FFMA.FTZ R6, R25.reuse, R12, -R4 ;  /* 0x0000000c19067223 */ /* 0x040fe20000010804 */
        /* <DEDUP_REMOVED lines=11> */
.L_x_1218:
[----:B------:R-:W-:Y:S05]  /*f470*/  BSYNC B2 ;  /* 0x0000000000027941 */ /* 0x000fea0003800000 */
.L_x_1196:
[----:B-----5:R-:W2:Y:S01]  /*f480*/  S2R R144, SR_TID.X ;  /* 0x0000000000907919 */ /* 0x020ea20000002100 */
[----:B-1----:R-:W-:Y:S01]  /*f490*/  IMAD R4, R75, c[0x0][0x208], RZ ;  /* 0x000082004b047a24 */ /* 0x002fe200078e02ff */
[----:B------:R-:W-:Y:S01]  /*f4a0*/  MOV R5, R80 ;  /* 0x0000005000057202 */ /* 0x000fe20000000f00 */
[----:B------:R-:W-:Y:S01]  /*f4b0*/  IMAD.WIDE.U32 R2, R148, c[0x0][0x208], RZ ;  /* 0x0000820094027a25 */ /* 0x000fe200078e00ff */
[----:B------:R-:W-:Y:S01]  /*f4c0*/  SEL R8, RZ, 0x2, P5 ;  /* 0x00000002ff087807 */ /* 0x000fe20002800000 */
[----:B------:R-:W-:Y:S01]  /*f4d0*/  BAR.SYNC.DEFER_BLOCKING 0x0 ;  /* 0x0000000000007b1d */ /* 0x000fe20000010000 */
[----:B------:R-:W-:Y:S01]  /*f4e0*/  LOP3.LUT P2, RZ, R146, 0x2, RZ, 0xc0, !PT ;  /* 0x0000000292ff7812 */ /* 0x000fe2000784c0ff */
[----:B------:R-:W-:Y:S01]  /*f4f0*/  IMAD R4, R148, c[0x0][0x20c], R4 ;  /* 0x0000830094047a24 */ /* 0x000fe200078e0204 */
[----:B------:R-:W-:-:S03]  /*f500*/  IADD3 R199, R194, 0x20, RZ ;  /* 0x00000020c2c77810 */ /* 0x000fc60007ffe0ff */
[----:B------:R-:W-:Y:S01]  /*f510*/  UMOV UR8, 0x6 ;  /* 0x0000000600087882 */ /* 0x000fe20000000000 */
[----:B------:R-:W-:Y:S01]  /*f520*/  IADD3 R6, R3, R4, RZ ;  /* 0x0000000403067210 */ /* 0x000fe20007ffe0ff */
[----:B------:R-:W-:Y:S01]  /*f530*/  ULDC.64 UR4, c[0x0][0x208] ;  /* 0x0000820000047ab9 */ /* 0x000fe20000000a00 */
[----:B------:R-:W-:Y:S01]  /*f540*/  MOV R4, R78 ;  /* 0x0000004e00047202 */ /* 0x000fe20000000f00 */
[----:B------:R-:W-:Y:S01]  /*f550*/  USHF.L.U64.HI UR5, UR4, UR8, UR5 ;  /* 0x0000000804057299 */ /* 0x000fe20008010205 */
[----:B------:R-:W-:Y:S01]  /*f560*/  BSSY B0, `(.L_x_1231) ;  /* 0x00001a1000007945 */ /* 0x000fe20003800000 */
[----:B------:R-:W-:Y:S01]  /*f570*/  IMAD R6, R6, 0x70, RZ ;  /* 0x0000007006067824 */ /* 0x000fe200078e02ff */
[----:B------:R-:W-:Y:S01]  /*f580*/  USHF.L.U32 UR4, UR4, 0x6, URZ ;  /* 0x0000000604047899 */ /* 0x000fe2000800063f */
[----:B------:R-:W-:Y:S01]  /*f590*/  IMAD.WIDE.U32 R2, R2, 0x70, R4 ;  /* 0x0000007002027825 */ /* 0x000fe200078e0004 */
[----:B------:R-:W-:Y:S02]  /*f5a0*/  IADD3 R4, R77, R8, RZ ;  /* 0x000000084d047210 */ /* 0x000fe40007ffe0ff */
[----:B------:R-:W-:-:S02]  /*f5b0*/  @P2 IADD3 R199, R194, -0x20, RZ ;  /* 0xffffffe0c2c72810 */ /* 0x000fc40007ffe0ff */
[----:B--2---:R-:W-:Y:S02]  /*f5c0*/  LEA.HI R0, R214, R144, RZ, 0x4 ;  /* 0x00000090d6007211 */ /* 0x004fe400078f20ff */
[----:B------:R-:W-:Y:S02]  /*f5d0*/  LEA R8, P0, R2, c[0x0][0x1f8], 0x1 ;  /* 0x00007e0002087a11 */ /* 0x000fe400078008ff */
[----:B------:R-:W-:Y:S01]  /*f5e0*/  LOP3.LUT R0, R0, 0xfffffff0, RZ, 0xc0, !PT ;  /* 0xfffffff000007812 */ /* 0x000fe200078ec0ff */
[----:B------:R-:W-:Y:S01]  /*f5f0*/  LDSM.16.M88.4 R132, [R213] ;  /* 0x00000000d584783b */ /* 0x000fe20000000200 */
[----:B------:R-:W-:Y:S02]  /*f600*/  IADD3 R3, R3, R6, RZ ;  /* 0x0000000603037210 */ /* 0x000fe40007ffe0ff */
[----:B------:R-:W-:Y:S01]  /*f610*/  IADD3 R0, -R0, R144, RZ ;  /* 0x0000009000007210 */ /* 0x000fe20007ffe1ff */
[----:B------:R-:W-:Y:S01]  /*f620*/  LDSM.16.M88.4 R172, [R213+0x4000] ;  /* 0x00400000d5ac783b */ /* 0x000fe20000000200 */
[----:B------:R-:W-:-:S02]  /*f630*/  LEA.HI.X R9, R2, c[0x0][0x1fc], R3, 0x1, P0 ;  /* 0x00007f0002097a11 */ /* 0x000fc400000f0c03 */
[----:B------:R-:W-:Y:S02]  /*f640*/  SHF.R.S32.HI R7, RZ, 0x1f, R0 ;  /* 0x0000001fff077819 */ /* 0x000fe40000011400 */
[----:B------:R-:W-:Y:S02]  /*f650*/  MOV R3, 0x40 ;  /* 0x0000004000037802 */ /* 0x000fe40000000f00 */
[----:B------:R-:W-:Y:S02]  /*f660*/  LEA.HI R5, R7, R0, RZ, 0x3 ;  /* 0x0000000007057211 */ /* 0x000fe400078f18ff */
[----:B------:R-:W-:Y:S02]  /*f670*/  ISETP.GT.AND P3, PT, R144, 0x7f, PT ;  /* 0x0000007f9000780c */ /* 0x000fe40003f64270 */
[----:B------:R-:W-:Y:S02]  /*f680*/  LOP3.LUT R5, R5, 0xfffffff8, RZ, 0xc0, !PT ;  /* 0xfffffff805057812 */ /* 0x000fe400078ec0ff */
[----:B------:R-:W-:-:S02]  /*f690*/  LOP3.LUT P2, RZ, R4, 0x2, RZ, 0xc0, !PT ;  /* 0x0000000204ff7812 */ /* 0x000fc4000784c0ff */
[----:B------:R-:W-:Y:S02]  /*f6a0*/  IADD3 R0, R0, -R5, RZ ;  /* 0x8000000500007210 */ /* 0x000fe40007ffe0ff */
[----:B------:R-:W-:Y:S02]  /*f6b0*/  IADD3 R212, R199, 0x3000, RZ ;  /* 0x00003000c7d47810 */ /* 0x000fe40007ffe0ff */
[C---:B------:R-:W-:Y:S02]  /*f6c0*/  LOP3.LUT P0, RZ, R0.reuse, 0x4, RZ, 0xc0, !PT ;  /* 0x0000000400ff7812 */ /* 0x040fe4000780c0ff */
[----:B------:R-:W-:Y:S02]  /*f6d0*/  LOP3.LUT P1, RZ, R0, 0x2, RZ, 0xc0, !PT ;  /* 0x0000000200ff7812 */ /* 0x000fe4000782c0ff */
[----:B------:R-:W-:Y:S02]  /*f6e0*/  MOV R0, 0x20 ;  /* 0x0000002000007802 */ /* 0x000fe40000000f00 */
[----:B------:R-:W-:-:S02]  /*f6f0*/  SEL R3, R3, 0xffffffc0, !P0 ;  /* 0xffffffc003037807 */ /* 0x000fc40004000000 */
[----:B------:R-:W-:Y:S02]  /*f700*/  SEL R0, R0, 0xffffffe0, !P1 ;  /* 0xffffffe000007807 */ /* 0x000fe40004800000 */
[CC--:B------:R-:W-:Y:S02]  /*f710*/  IADD3 R2, R213.reuse, R3.reuse, RZ ;  /* 0x00000003d5027210 */ /* 0x0c0fe40007ffe0ff */
[----:B------:R-:W-:Y:S02]  /*f720*/  IADD3 R0, R213, R0, RZ ;  /* 0x00000000d5007210 */ /* 0x000fe40007ffe0ff */
[----:B------:R-:W-:Y:S01]  /*f730*/  IADD3 R6, P0, R8, UR4, RZ ;  /* 0x0000000408067c10 */ /* 0x000fe2000ff1e0ff */
[----:B------:R-:W-:Y:S01]  /*f740*/  LDSM.16.M88.4 R164, [R2] ;  /* 0x0000000002a4783b */ /* 0x000fe20000000200 */
[----:B------:R-:W-:Y:S02]  /*f750*/  IADD3 R3, R0, R3, RZ ;  /* 0x0000000300037210 */ /* 0x000fe40007ffe0ff */
[----:B------:R-:W-:Y:S01]  /*f760*/  LOP3.LUT P1, RZ, R4, 0x1, RZ, 0xc0, !PT ;  /* 0x0000000104ff7812 */ /* 0x000fe2000782c0ff */
[----:B------:R-:W-:Y:S01]  /*f770*/  LDSM.16.M88.4 R136, [R0] ;  /* 0x000000000088783b */ /* 0x000fe20000000200 */
[----:B------:R-:W-:-:S02]  /*f780*/  IADD3.X R7, R9, UR5, RZ, P0, !PT ;  /* 0x0000000509077c10 */ /* 0x000fc400087fe4ff */
[----:B------:R-:W-:Y:S01]  /*f790*/  IADD3 R4, P0, R6, UR4, RZ ;  /* 0x0000000406047c10 */ /* 0x000fe2000ff1e0ff */
[----:B------:R1:W-:Y:S01]  /*f7a0*/  LDSM.16.M88.4 R176, [R0+0x4000] ;  /* 0x0040000000b0783b */ /* 0x0003e20000000200 */
[----:B------:R-:W-:Y:S02]  /*f7b0*/  IADD3 R211, R199, 0x2800, RZ ;  /* 0x00002800c7d37810 */ /* 0x000fe40007ffe0ff */
[----:B------:R-:W-:Y:S01]  /*f7c0*/  IADD3.X R5, R7, UR5, RZ, P0, !PT ;  /* 0x0000000507057c10 */ /* 0x000fe200087fe4ff */
[----:B------:R2:W-:Y:S01]  /*f7d0*/  LDSM.16.M88.4 R180, [R2+0x4000] ;  /* 0x0040000002b4783b */ /* 0x0005e20000000200 */
[----:B------:R-:W-:Y:S02]  /*f7e0*/  @!P3 IADD3 R10, P0, R4, UR4, RZ ;  /* 0x00000004040abc10 */ /* 0x000fe4000ff1e0ff */
[----:B------:R-:W-:Y:S01]  /*f7f0*/  IADD3 R210, R199, 0x2000, RZ ;  /* 0x00002000c7d27810 */ /* 0x000fe20007ffe0ff */
[----:B------:R-:W-:Y:S01]  /*f800*/  LDSM.16.M88.4 R168, [R3] ;  /* 0x0000000003a8783b */ /* 0x000fe20000000200 */
[----:B------:R-:W-:-:S02]  /*f810*/  @!P3 IADD3.X R11, R5, UR5, RZ, P0, !PT ;  /* 0x00000005050bbc10 */ /* 0x000fc400087fe4ff */
[C---:B------:R-:W-:Y:S01]  /*f820*/  IADD3 R209, R199.reuse, 0x1800, RZ ;  /* 0x00001800c7d17810 */ /* 0x040fe20007ffe0ff */
[----:B------:R-:W-:Y:S01]  /*f830*/  LDSM.16.M88.4 R184, [R3+0x4000] ;  /* 0x0040000003b8783b */ /* 0x000fe20000000200 */
[C---:B------:R-:W-:Y:S02]  /*f840*/  IADD3 R208, R199.reuse, 0x1000, RZ ;  /* 0x00001000c7d07810 */ /* 0x040fe40007ffe0ff */
[C---:B------:R-:W-:Y:S01]  /*f850*/  IADD3 R207, R199.reuse, 0x800, RZ ;  /* 0x00000800c7cf7810 */ /* 0x040fe20007ffe0ff */
[----:B------:R-:W-:Y:S01]  /*f860*/  BAR.SYNC.DEFER_BLOCKING 0x0 ;  /* 0x0000000000007b1d */ /* 0x000fe20000010000 */
[C---:B------:R-:W-:Y:S02]  /*f870*/  IADD3 R206, R199.reuse, 0x3800, RZ ;  /* 0x00003800c7ce7810 */ /* 0x040fe40007ffe0ff */
[C---:B------:R-:W-:Y:S02]  /*f880*/  IADD3 R205, R199.reuse, 0x6800, RZ ;  /* 0x00006800c7cd7810 */ /* 0x040fe40007ffe0ff */
[----:B------:R-:W-:-:S02]  /*f890*/  IADD3 R204, R199, 0x6000, RZ ;  /* 0x00006000c7cc7810 */ /* 0x000fc40007ffe0ff */
[----:B-1----:R-:W-:Y:S02]  /*f8a0*/  MOV R0, 0x40 ;  /* 0x0000004000007802 */ /* 0x002fe40000000f00 */
[C---:B------:R-:W-:Y:S02]  /*f8b0*/  IADD3 R203, R199.reuse, 0x5800, RZ ;  /* 0x00005800c7cb7810 */ /* 0x040fe40007ffe0ff */
[----:B--2---:R-:W-:Y:S02]  /*f8c0*/  IADD3 R2, R76, R152, -R110 ;  /* 0x000000984c027210 */ /* 0x004fe40007ffe86e */
[C---:B------:R-:W-:Y:S02]  /*f8d0*/  IADD3 R202, R199.reuse, 0x5000, RZ ;  /* 0x00005000c7ca7810 */ /* 0x040fe40007ffe0ff */
[----:B------:R-:W-:Y:S02]  /*f8e0*/  ISETP.LT.OR P0, PT, R2, 0x1, !P1 ;  /* 0x000000010200780c */ /* 0x000fe40004f01670 */
[----:B------:R-:W-:-:S02]  /*f8f0*/  IADD3 R201, R199, 0x4800, RZ ;  /* 0x00004800c7c97810 */ /* 0x000fc40007ffe0ff */
[----:B------:R-:W-:Y:S01]  /*f900*/  IADD3 R200, R199, 0x4000, RZ ;  /* 0x00004000c7c87810 */ /* 0x000fe20007ffe0ff */
[----:B------:R-:W-:-:S04]  /*f910*/  DEPBAR.LE SB0, 0x0 ;  /* 0x000080000000791a */ /* 0x000fc80000000000 */
[----:B------:R-:W-:Y:S06]  /*f920*/  BAR.SYNC.DEFER_BLOCKING 0x0 ;  /* 0x0000000000007b1d */ /* 0x000fec0000010000 */
[----:B------:R-:W1:Y:S04]  /*f930*/  LDSM.16.M88.4 R20, [R194] ;  /* 0x00000000c214783b */ /* 0x000e680000000200 */
[----:B------:R-:W-:Y:S04]  /*f940*/  LDSM.16.M88.4 R16, [R194+0x800] ;  /* 0x00080000c210783b */ /* 0x000fe80000000200 */
[----:B------:R-:W2:Y:S04]  /*f950*/  LDSM.16.M88.4 R12, [R194+0x1000] ;  /* 0x00100000c20c783b */ /* 0x000ea80000000200 */
[----:B------:R-:W3:Y:S04]  /*f960*/  LDSM.16.M88.4 R32, [R194+0x1800] ;  /* 0x00180000c220783b */ /* 0x000ee80000000200 */
[----:B------:R-:W4:Y:S04]  /*f970*/  LDSM.16.M88.4 R52, [R194+0x2000] ;  /* 0x00200000c234783b */ /* 0x000f280000000200 */
[----:B------:R-:W-:Y:S04]  /*f980*/  LDSM.16.M88.4 R76, [R194+0x2800] ;  /* 0x00280000c24c783b */ /* 0x000fe80000000200 */
[----:B------:R-:W-:Y:S04]  /*f990*/  LDSM.16.M88.4 R92, [R194+0x3000] ;  /* 0x00300000c25c783b */ /* 0x000fe80000000200 */
[----:B------:R-:W3:Y:S04]  /*f9a0*/  LDSM.16.M88.4 R56, [R199] ;  /* 0x00000000c738783b */ /* 0x000ee80000000200 */
[----:B------:R-:W-:Y:S04]  /*f9b0*/  LDSM.16.M88.4 R72, [R199+0x800] ;  /* 0x00080000c748783b */ /* 0x000fe80000000200 */
[----:B------:R-:W3:Y:S04]  /*f9c0*/  LDSM.16.M88.4 R64, [R199+0x1000] ;  /* 0x00100000c740783b */ /* 0x000ee80000000200 */
[----:B------:R-:W3:Y:S01]  /*f9d0*/  LDSM.16.M88.4 R60, [R199+0x1800] ;  /* 0x00180000c73c783b */ /* 0x000ee20000000200 */
[C---:B-1----:R-:W-:Y:S03]  /*f9e0*/  HMMA.16816.F32.BF16 R48, R132.reuse, R20, RZ ;  /* 0x000000148430723c */ /* 0x042fe600000418ff */
[----:B------:R-:W1:Y:S04]  /*f9f0*/  LDSM.16.M88.4 R96, [R199+0x2000] ;  /* 0x00200000c760783b */ /* 0x000e680000000200 */
[----:B------:R-:W-:Y:S01]  /*fa00*/  LDSM.16.M88.4 R116, [R199+0x2800] ;  /* 0x00280000c774783b */ /* 0x000fe20000000200 */
[C---:B--2---:R-:W-:Y:S03]  /*fa10*/  HMMA.16816.F32.BF16 R28, R132.reuse, R12, RZ ;  /* 0x0000000c841c723c */ /* 0x044fe600000418ff */
[----:B------:R-:W-:Y:S04]  /*fa20*/  LDSM.16.M88.4 R120, [R199+0x3000] ;  /* 0x00300000c778783b */ /* 0x000fe80000000200 */
[----:B------:R-:W-:Y:S01]  /*fa30*/  @!PT LDS RZ, [RZ] ;  /* 0x00000000fffff984 */ /* 0x000fe20000000800 */
[----:B------:R-:W-:Y:S01]  /*fa40*/  @!PT LDS RZ, [RZ] ;  /* 0x00000000fffff984 */ /* 0x000fe20000000800 */
[----:B------:R-:W-:Y:S01]  /*fa50*/  @!PT LDS RZ, [RZ] ;  /* 0x00000000fffff984 */ /* 0x000fe20000000800 */
[----:B------:R2:W-:Y:S01]  /*fa60*/  LDGSTS.E.BYPASS.LTC128B.128 [R215+0x100], [R8.64], !P0 ;  /* 0x0010000008d77fae */ /* 0x0005e2000c101d46 */
[C---:B------:R-:W-:Y:S01]  /*fa70*/  ISETP.LT.OR P0, PT, R2.reuse, 0x1, !P2 ;  /* 0x000000010200780c */ /* 0x040fe20005701670 */
[C---:B------:R-:W-:Y:S08]  /*fa80*/  HMMA.16816.F32.BF16 R44, R132.reuse, R22, RZ ;  /* 0x00000016842c723c */ /* 0x040ff000000418ff */
[----:B------:R-:W-:Y:S04]  /*fa90*/  HMMA.16816.F32.BF16 R40, R132, R16, RZ ;  /* 0x000000108428723c */ /* 0x000fe800000418ff */
[----:B------:R2:W-:Y:S01]  /*faa0*/  LDGSTS.E.BYPASS.LTC128B.128 [R215+0x3900], [R8.64+0x80], !P0 ;  /* 0x0390008008d77fae */ /* 0x0005e2000c101d46 */
[----:B------:R-:W-:-:S02]  /*fab0*/  ISETP.LT.OR P0, PT, R2, 0x21, !P1 ;  /* 0x000000210200780c */ /* 0x000fc40004f01670 */
[C---:B------:R-:W-:Y:S01]  /*fac0*/  ISETP.LT.OR P1, PT, R2.reuse, 0x41, !P1 ;  /* 0x000000410200780c */ /* 0x040fe20004f21670 */
[C---:B------:R-:W-:Y:S08]  /*fad0*/  HMMA.16816.F32.BF16 R36, R132.reuse, R18, RZ ;  /* 0x000000128424723c */ /* 0x040ff000000418ff */
[----:B------:R-:W-:Y:S02]  /*fae0*/  HMMA.16816.F32.BF16 R24, R132, R14, RZ ;  /* 0x0000000e8418723c */ /* 0x000fe400000418ff */
[----:B------:R1:W-:Y:S01]  /*faf0*/  LDGSTS.E.BYPASS.LTC128B.128 [R215+0x1100], [R6.64], !P0 ;  /* 0x0110000006d77fae */ /* 0x0003e2000c101d46 */
[----:B------:R-:W-:-:S02]  /*fb00*/  ISETP.LT.OR P0, PT, R2, 0x21, !P2 ;  /* 0x000000210200780c */ /* 0x000fc40005701670 */
[----:B------:R-:W-:-:S03]  /*fb10*/  ISETP.LT.OR P2, PT, R2, 0x41, !P2 ;  /* 0x000000410200780c */ /* 0x000fc60005741670 */
[C---:B---3--:R-:W-:Y:S08]  /*fb20*/  HMMA.16816.F32.BF16 R20, R132.reuse, R32, RZ ;  /* 0x000000208414723c */ /* 0x048ff000000418ff */
[----:B------:R1:W-:Y:S01]  /*fb30*/  LDGSTS.E.BYPASS.LTC128B.128 [R215+0x4900], [R6.64+0x80], !P0 ;  /* 0x0490008006d77fae */ /* 0x0003e2000c101d46 */
[----:B------:R-:W-:Y:S01]  /*fb40*/  LOP3.LUT P0, RZ, R146, 0x4, RZ, 0xc0, !PT ;  /* 0x0000000492ff7812 */ /* 0x000fe2000780c0ff */
[----:B------:R-:W-:Y:S02]  /*fb50*/  HMMA.16816.F32.BF16 R16, R132, R34, RZ ;  /* 0x000000228410723c */ /* 0x000fe400000418ff */
[----:B------:R1:W-:Y:S01]  /*fb60*/  LDGSTS.E.BYPASS.LTC128B.128 [R215+0x2100], [R4.64], !P1 ;  /* 0x0210000004d77fae */ /* 0x0003e2000c901d46 */
[----:B------:R-:W-:-:S02]  /*fb70*/  @!P3 ISETP.LT.OR P1, PT, R2, 0x61, P6 ;  /* 0x000000610200b80c */ /* 0x000fc40003721670 */
[----:B------:R-:W-:Y:S01]  /*fb80*/  SEL R0, R0, 0xffffffc0, !P0 ;  /* 0xffffffc000007807 */ /* 0x000fe20004000000 */
[----:B------:R1:W-:Y:S01]  /*fb90*/  LDGSTS.E.BYPASS.LTC128B.128 [R215+0x5900], [R4.64+0x80], !P2 ;  /* 0x0590008004d77fae */ /* 0x0003e2000d101d46 */
[----:B------:R-:W-:Y:S01]  /*fba0*/  @!P3 ISETP.LT.OR P0, PT, R2, 0x61, P5 ;  /* 0x000000610200b80c */ /* 0x000fe20002f01670 */
[----:B----4-:R-:W-:Y:S01]  /*fbb0*/  HMMA.16816.F32.BF16 R12, R132, R52, RZ ;  /* 0x00000034840c723c */ /* 0x010fe200000418ff */
[-C--:B------:R-:W-:Y:S02]  /*fbc0*/  IADD3 R193, R194, R0.reuse, RZ ;  /* 0x00000000c2c17210 */ /* 0x080fe40007ffe0ff */
[----:B------:R-:W-:-:S05]  /*fbd0*/  IADD3 R192, R199, R0, RZ ;  /* 0x00000000c7c07210 */ /* 0x000fca0007ffe0ff */
[----:B------:R2:W-:Y:S01]  /*fbe0*/  @!P3 LDGSTS.E.BYPASS.LTC128B.128 [R216+0x3100], [R10.64], !P1 ;  /* 0x031000000ad8bfae */ /* 0x0005e2000c901d46 */
[----:B------:R-:W-:Y:S03]  /*fbf0*/  HMMA.16816.F32.BF16 R48, R136, R56, R48 ;  /* 0x000000388830723c */ /* 0x000fe60000041830 */
[----:B------:R2:W-:Y:S01]  /*fc00*/  @!P3 LDGSTS.E.BYPASS.LTC128B.128 [R216+0x6900], [R10.64+0x80], !P0 ;  /* 0x069000800ad8bfae */ /* 0x0005e2000c101d46 */
[----:B------:R-:W-:-:S03]  /*fc10*/  ISETP.GT.AND P0, PT, R148, R151, PT ;  /* 0x000000979400720c */ /* 0x000fc60003f04270 */
[----:B------:R-:W3:Y:S01]  /*fc20*/  LDSM.16.M88.4 R80, [R193] ;  /* 0x00000000c150783b */ /* 0x000ee20000000200 */
[----:B------:R-:W-:Y:S03]  /*fc30*/  HMMA.16816.F32.BF16 R104, R136, R64, R28 ;  /* 0x000000408868723c */ /* 0x000fe6000004181c */
[----:B------:R-:W4:Y:S04]  /*fc40*/  LDSM.16.M88.4 R28, [R192] ;  /* 0x00000000c01c783b */ /* 0x000f280000000200 */
[----:B------:R-:W2:Y:S01]  /*fc50*/  LDSM.16.M88.4 R32, [R193+0x800] ;  /* 0x00080000c120783b */ /* 0x000ea20000000200 */
[----:B-1----:R-:W-:Y:S03]  /*fc60*/  HMMA.16816.F32.BF16 R4, R132, R94, RZ ;  /* 0x0000005e8404723c */ /* 0x002fe600000418ff */
[----:B------:R-:W0:Y:S05]  /*fc70*/  LDGDEPBAR ;  /* 0x00000000000079af */ /* 0x000e2a0000000000 */
[C---:B------:R-:W-:Y:S08]  /*fc80*/  HMMA.16816.F32.BF16 R84, R136.reuse, R58, R44 ;  /* 0x0000003a8854723c */ /* 0x040ff0000004182c */
[C---:B------:R-:W-:Y:S08]  /*fc90*/  HMMA.16816.F32.BF16 R88, R136.reuse, R60, R20 ;  /* 0x0000003c8858723c */ /* 0x040ff00000041814 */
[C---:B------:R-:W-:Y:S08]  /*fca0*/  HMMA.16816.F32.BF16 R112, R136.reuse, R62, R16 ;  /* 0x0000003e8870723c */ /* 0x040ff00000041810 */
[C---:B------:R-:W-:Y:S08]  /*fcb0*/  HMMA.16816.F32.BF16 R60, R136.reuse, R96, R12 ;  /* 0x00000060883c723c */ /* 0x040ff0000004180c */
[----:B------:R-:W-:Y:S01]  /*fcc0*/  HMMA.16816.F32.BF16 R100, R136, R66, R24 ;  /* 0x000000428864723c */ /* 0x000fe20000041818 */
[----:B------:R-:W-:Y:S07]  /*fcd0*/  LDSM.16.M88.4 R64, [R199+0x3800] ;  /* 0x00380000c740783b */ /* 0x000fee0000000200 */
[----:B------:R-:W-:Y:S08]  /*fce0*/  HMMA.16816.F32.BF16 R12, R132, R78, RZ ;  /* 0x0000004e840c723c */ /* 0x000ff000000418ff */
[----:B---3--:R-:W-:Y:S01]  /*fcf0*/  HMMA.16816.F32.BF16 R24, R164, R80, R48 ;  /* 0x00000050a418723c */ /* 0x008fe20000041830 */
[----:B------:R-:W-:Y:S07]  /*fd00*/  LDSM.16.M88.4 R48, [R194+0x3800] ;  /* 0x00380000c230783b */ /* 0x000fee0000000200 */
[----:B------:R-:W-:Y:S01]  /*fd10*/  HMMA.16816.F32.BF16 R108, R136, R72, R40 ;  /* 0x00000048886c723c */ /* 0x000fe20000041828 */
[----:B------:R-:W1:Y:S07]  /*fd20*/  LDSM.16.M88.4 R40, [R193+0x1000] ;  /* 0x00100000c128783b */ /* 0x000e6e0000000200 */
[C---:B--2---:R-:W-:Y:S08]  /*fd30*/  HMMA.16816.F32.BF16 R8, R132.reuse, R92, RZ ;  /* 0x0000005c8408723c */ /* 0x044ff000000418ff */
[----:B------:R-:W-:Y:S01]  /*fd40*/  HMMA.16816.F32.BF16 R16, R132, R76, RZ ;  /* 0x0000004c8410723c */ /* 0x000fe200000418ff */
[----:B------:R-:W-:Y:S07]  /*fd50*/  LDSM.16.M88.4 R76, [R192+0x1000] ;  /* 0x00100000c04c783b */ /* 0x000fee0000000200 */
[----:B------:R-:W-:Y:S08]  /*fd60*/  HMMA.16816.F32.BF16 R124, R136, R122, R4 ;  /* 0x0000007a887c723c */ /* 0x000ff00000041804 */
[----:B------:R-:W-:Y:S01]  /*fd70*/  HMMA.16816.F32.BF16 R20, R132, R54, RZ ;  /* 0x000000368414723c */ /* 0x000fe200000418ff */
[----:B------:R-:W-:Y:S07]  /*fd80*/  LDSM.16.M88.4 R52, [R193+0x1800] ;  /* 0x00180000c134783b */ /* 0x000fee0000000200 */
[----:B------:R-:W-:Y:S01]  /*fd90*/  HMMA.16816.F32.BF16 R4, R164, R82, R84 ;  /* 0x00000052a404723c */ /* 0x000fe20000041854 */
[----:B------:R-:W-:Y:S07]  /*fda0*/  LDSM.16.M88.4 R80, [R194+0x4000] ;  /* 0x00400000c250783b */ /* 0x000fee0000000200 */
[C---:B------:R-:W-:Y:S01]  /*fdb0*/  HMMA.16816.F32.BF16 R72, R136.reuse, R74, R36 ;  /* 0x0000004a8848723c */ /* 0x040fe20000041824 */
[----:B------:R-:W2:Y:S07]  /*fdc0*/  LDSM.16.M88.4 R36, [R192+0x800] ;  /* 0x00080000c024783b */ /* 0x000eae0000000200 */
[----:B------:R-:W-:Y:S08]  /*fdd0*/  HMMA.16816.F32.BF16 R128, R136, R118, R12 ;  /* 0x000000768880723c */ /* 0x000ff0000004180c */
[----:B----4-:R-:W-:Y:S08]  /*fde0*/  HMMA.16816.F32.BF16 R12, R168, R28, R24 ;  /* 0x0000001ca80c723c */ /* 0x010ff00000041818 */
[C---:B------:R-:W-:Y:S01]  /*fdf0*/  HMMA.16816.F32.BF16 R140, R136.reuse, R120, R8 ;  /* 0x00000078888c723c */ /* 0x040fe20000041808 */
[----:B------:R-:W3:Y:S07]  /*fe00*/  LDSM.16.M88.4 R8, [R193+0x2000] ;  /* 0x00200000c108783b */ /* 0x000eee0000000200 */
[----:B------:R-:W-:Y:S08]  /*fe10*/  HMMA.16816.F32.BF16 R44, R136, R116, R16 ;  /* 0x00000074882c723c */ /* 0x000ff00000041810 */
[----:B------:R-:W-:Y:S08]  /*fe20*/  HMMA.16816.F32.BF16 R16, R164, R32, R108 ;  /* 0x00000020a410723c */ /* 0x000ff0000004186c */
[----:B------:R-:W-:Y:S01]  /*fe30*/  HMMA.16816.F32.BF16 R56, R136, R98, R20 ;  /* 0x000000628838723c */ /* 0x000fe20000041814 */
[----:B------:R-:W4:Y:S04]  /*fe40*/  LDSM.16.M88.4 R20, [R193+0x2800] ;  /* 0x00280000c114783b */ /* 0x000f280000000200 */
[----:B------:R-:W-:Y:S03]  /*fe50*/  LDSM.16.M88.4 R96, [R193+0x3800] ;  /* 0x00380000c160783b */ /* 0x000fe60000000200 */
[C---:B-1----:R-:W-:Y:S01]  /*fe60*/  HMMA.16816.F32.BF16 R92, R164.reuse, R40, R104 ;  /* 0x00000028a45c723c */ /* 0x042fe20000041868 */
[----:B------:R-:W-:Y:S07]  /*fe70*/  LDSM.16.M88.4 R104, [R192+0x3800] ;  /* 0x00380000c068783b */ /* 0x000fee0000000200 */
[----:B------:R-:W-:Y:S01]  /*fe80*/  HMMA.16816.F32.BF16 R116, R164, R42, R100 ;  /* 0x0000002aa474723c */ /* 0x000fe20000041864 */
[----:B------:R-:W1:Y:S07]  /*fe90*/  LDSM.16.M88.4 R40, [R193+0x3000] ;  /* 0x00300000c128783b */ /* 0x000e6e0000000200 */
[----:B------:R-:W-:Y:S08]  /*fea0*/  HMMA.16816.F32.BF16 R4, R168, R30, R4 ;  /* 0x0000001ea804723c */ /* 0x000ff00000041804 */
[----:B------:R-:W-:Y:S08]  /*feb0*/  HMMA.16816.F32.BF16 R12, R172, R48, R12 ;  /* 0x00000030ac0c723c */ /* 0x000ff0000004180c */
[----:B------:R-:W-:Y:S01]  /*fec0*/  HMMA.16816.F32.BF16 R72, R164, R34, R72 ;  /* 0x00000022a448723c */ /* 0x000fe20000041848 */
[----:B------:R-:W-:Y:S07]  /*fed0*/  LDSM.16.M88.4 R32, [R192+0x2800] ;  /* 0x00280000c020783b */ /* 0x000fee0000000200 */
[----:B--2---:R-:W-:Y:S08]  /*fee0*/  HMMA.16816.F32.BF16 R16, R168, R36, R16 ;  /* 0x00000024a810723c */ /* 0x004ff00000041810 */
[----:B---3--:R-:W-:Y:S01]  /*fef0*/  HMMA.16816.F32.BF16 R100, R164, R10, R56 ;  /* 0x0000000aa464723c */ /* 0x008fe20000041838 */
[----:B------:R-:W2:Y:S07]  /*ff00*/  LDSM.16.M88.4 R56, [R192+0x3000] ;  /* 0x00300000c038783b */ /* 0x000eae0000000200 */
[----:B------:R-:W-:Y:S01]  /*ff10*/  HMMA.16816.F32.BF16 R4, R172, R50, R4 ;  /* 0x00000032ac04723c */ /* 0x000fe20000041804 */
[----:B------:R-:W-:Y:S07]  /*ff20*/  LDSM.16.M88.4 R48, [R192+0x1800] ;  /* 0x00180000c030783b */ /* 0x000fee0000000200 */
[----:B------:R-:W-:Y:S01]  /*ff30*/  HMMA.16816.F32.BF16 R120, R164, R52, R88 ;  /* 0x00000034a478723c */ /* 0x000fe20000041858 */
[----:B------:R-:W3:Y:S07]  /*ff40*/  LDSM.16.M88.4 R88, [R199+0x4000] ;  /* 0x00400000c758783b */ /* 0x000eee0000000200 */
        /* <DEDUP_REMOVED lines=13> */
[----:B------:R-:W-:Y:S01]  /*10020*/  HMMA.16816.F32.BF16 R72, R168, R76, R92 ;  /* 0x0000004ca848723c */ /* 0x000fe2000004185c */
[----:B------:R-:W4:Y:S07]  /*10030*/  LDSM.16.M88.4 R92, [R193+0x4000] ;  /* 0x00400000c15c783b */ /* 0x000f2e0000000200 */
[----:B------:R-:W-:Y:S08]  /*10040*/  HMMA.16816.F32.BF16 R4, R180, R96, R12 ;  /* 0x00000060b404723c */ /* 0x000ff0000004180c */
[C---:B------:R-:W-:Y:S08]  /*10050*/  HMMA.16816.F32.BF16 R40, R168.reuse, R78, R116 ;  /* 0x0000004ea828723c */ /* 0x040ff00000041874 */
[----:B--2---:R-:W-:Y:S08]  /*10060*/  HMMA.16816.F32.BF16 R116, R168, R56, R24 ;  /* 0x00000038a874723c */ /* 0x004ff00000041818 */
[----:B------:R-:W-:Y:S08]  /*10070*/  HMMA.16816.F32.BF16 R24, R172, R82, R20 ;  /* 0x00000052ac18723c */ /* 0x000ff00000041814 */
[----:B---3--:R-:W-:Y:S08]  /*10080*/  HMMA.16816.F32.BF16 R20, R176, R88, R16 ;  /* 0x00000058b014723c */ /* 0x008ff00000041810 */
[C---:B------:R-:W-:Y:S08]  /*10090*/  HMMA.16816.F32.BF16 R52, R168.reuse, R48, R120 ;  /* 0x00000030a834723c */ /* 0x040ff00000041878 */
[C---:B------:R-:W-:Y:S08]  /*100a0*/  HMMA.16816.F32.BF16 R48, R168.reuse, R50, R112 ;  /* 0x00000032a830723c */ /* 0x040ff00000041870 */
[C---:B------:R-:W-:Y:S08]  /*100b0*/  HMMA.16816.F32.BF16 R84, R168.reuse, R32, R84 ;  /* 0x00000020a854723c */ /* 0x040ff00000041854 */
[----:B------:R-:W-:Y:S01]  /*100c0*/  HMMA.16816.F32.BF16 R112, R168, R34, R28 ;  /* 0x00000022a870723c */ /* 0x000fe2000004181c */
[----:B------:R-:W2:Y:S04]  /*100d0*/  LDSM.16.M88.4 R32, [R199+0x4800] ;  /* 0x00480000c720783b */ /* 0x000ea80000000200 */
[----:B------:R-:W-:Y:S03]  /*100e0*/  LDSM.16.M88.4 R28, [R199+0x5000] ;  /* 0x00500000c71c783b */ /* 0x000fe60000000200 */
[----:B------:R-:W-:Y:S08]  /*100f0*/  HMMA.16816.F32.BF16 R16, R180, R98, R8 ;  /* 0x00000062b410723c */ /* 0x000ff00000041808 */
[----:B------:R-:W-:Y:S01]  /*10100*/  HMMA.16816.F32.BF16 R80, R168, R58, R60 ;  /* 0x0000003aa850723c */ /* 0x000fe2000004183c */
[----:B------:R-:W3:Y:S07]  /*10110*/  LDSM.16.M88.4 R56, [R192+0x4000] ;  /* 0x00400000c038783b */ /* 0x000eee0000000200 */
[----:B------:R-:W-:Y:S08]  /*10120*/  HMMA.16816.F32.BF16 R4, R184, R104, R4 ;  /* 0x00000068b804723c */ /* 0x000ff00000041804 */
[----:B-1----:R-:W-:Y:S08]  /*10130*/  HMMA.16816.F32.BF16 R12, R172, R36, R72 ;  /* 0x00000024ac0c723c */ /* 0x002ff00000041848 */
[----:B----4-:R-:W-:Y:S08]  /*10140*/  HMMA.16816.F32.BF16 R8, R180, R92, R20 ;  /* 0x0000005cb408723c */ /* 0x010ff00000041814 */
[----:B------:R-:W-:Y:S01]  /*10150*/  HMMA.16816.F32.BF16 R24, R176, R90, R24 ;  /* 0x0000005ab018723c */ /* 0x000fe20000041818 */
[----:B------:R-:W-:-:S04]  /*10160*/  FMUL.FTZ R0, R4, c[0x0][0x320] ;  /* 0x0000c80004007a20 */ /* 0x000fc80000410000 */
[----:B------:R1:W4:Y:S03]  /*10170*/  MUFU.TANH R104, R0 ;  /* 0x0000000000687308 */ /* 0x0003260000002400 */
[----:B------:R-:W-:Y:S01]  /*10180*/  HMMA.16816.F32.BF16 R76, R172, R66, R48 ;  /* 0x00000042ac4c723c */ /* 0x000fe20000041830 */
[----:B------:R-:W-:Y:S07]  /*10190*/  LDSM.16.M88.4 R48, [R193+0x4800] ;  /* 0x00480000c130783b */ /* 0x000fee0000000200 */
[----:B------:R-:W-:Y:S01]  /*101a0*/  HMMA.16816.F32.BF16 R16, R184, R106, R16 ;  /* 0x0000006ab810723c */ /* 0x000fe20000041810 */
[----:B-1----:R-:W-:-:S07]  /*101b0*/  FMUL.FTZ R0, R5, c[0x0][0x320] ;  /* 0x0000c80005007a20 */ /* 0x002fce0000410000 */
[C---:B------:R-:W-:Y:S01]  /*101c0*/  HMMA.16816.F32.BF16 R108, R168.reuse, R44, R108 ;  /* 0x0000002ca86c723c */ /* 0x040fe2000004186c */
[----:B------:R1:W1:Y:S07]  /*101d0*/  MUFU.TANH R99, R0 ;  /* 0x0000000000637308 */ /* 0x00026e0000002400 */
[----:B------:R-:W-:Y:S08]  /*101e0*/  HMMA.16816.F32.BF16 R100, R168, R46, R100 ;  /* 0x0000002ea864723c */ /* 0x000ff00000041864 */
[----:B------:R-:W-:Y:S01]  /*101f0*/  HMMA.16816.F32.BF16 R44, R172, R38, R40 ;  /* 0x00000026ac2c723c */ /* 0x000fe20000041828 */
[----:B-1----:R-:W-:Y:S01]  /*10200*/  FMUL.FTZ R0, R6, c[0x0][0x320] ;  /* 0x0000c80006007a20 */ /* 0x002fe20000410000 */
[----:B------:R-:W1:Y:S03]  /*10210*/  LDSM.16.M88.4 R40, [R194+0x5800] ;  /* 0x00580000c228783b */ /* 0x000e660000000200 */
[----:B------:R3:W1:Y:S01]  /*10220*/  MUFU.TANH R106, R0 ;  /* 0x00000000006a7308 */ /* 0x0006620000002400 */
[----:B------:R-:W1:Y:S02]  /*10230*/  LDSM.16.M88.4 R36, [R192+0x4800] ;  /* 0x00480000c024783b */ /* 0x000e640000000200 */
[----:B--2---:R-:W-:Y:S08]  /*10240*/  HMMA.16816.F32.BF16 R12, R176, R32, R12 ;  /* 0x00000020b00c723c */ /* 0x004ff0000004180c */
[----:B------:R-:W-:Y:S01]  /*10250*/  HMMA.16816.F32.BF16 R72, R172, R64, R52 ;  /* 0x00000040ac48723c */ /* 0x000fe20000041834 */
[----:B------:R-:W2:Y:S01]  /*10260*/  LDSM.16.M88.4 R52, [R194+0x6000] ;  /* 0x00600000c234783b */ /* 0x000ea20000000200 */
[----:B---3--:R-:W-:-:S06]  /*10270*/  FMUL.FTZ R0, R7, c[0x0][0x320] ;  /* 0x0000c80007007a20 */ /* 0x008fcc0000410000 */
[----:B------:R-:W-:Y:S01]  /*10280*/  HMMA.16816.F32.BF16 R4, R184, R56, R8 ;  /* 0x00000038b804723c */ /* 0x000fe20000041808 */
[----:B------:R3:W1:Y:S07]  /*10290*/  MUFU.TANH R105, R0 ;  /* 0x0000000000697308 */ /* 0x00066e0000002400 */
[----:B------:R-:W-:Y:S08]  /*102a0*/  HMMA.16816.F32.BF16 R8, R180, R94, R24 ;  /* 0x0000005eb408723c */ /* 0x000ff00000041818 */
[----:B------:R-:W-:Y:S01]  /*102b0*/  HMMA.16816.F32.BF16 R20, R176, R34, R44 ;  /* 0x00000022b014723c */ /* 0x000fe2000004182c */
[----:B---3--:R-:W-:Y:S01]  /*102c0*/  FMUL.FTZ R0, R16, c[0x0][0x320] ;  /* 0x0000c80010007a20 */ /* 0x008fe20000410000 */
[----:B------:R-:W3:Y:S03]  /*102d0*/  LDSM.16.M88.4 R32, [R193+0x5000] ;  /* 0x00500000c120783b */ /* 0x000ee60000000200 */
[----:B------:R2:W2:Y:S01]  /*102e0*/  MUFU.TANH R96, R0 ;  /* 0x0000000000607308 */ /* 0x0004a20000002400 */
[----:B------:R-:W-:Y:S02]  /*102f0*/  LDSM.16.M88.4 R44, [R193+0x5800] ;  /* 0x00580000c12c783b */ /* 0x000fe40000000200 */
[C---:B-1----:R-:W-:Y:S08]  /*10300*/  HMMA.16816.F32.BF16 R64, R172.reuse, R40, R108 ;  /* 0x00000028ac40723c */ /* 0x042ff0000004186c */
[----:B------:R-:W-:Y:S01]  /*10310*/  HMMA.16816.F32.BF16 R60, R172, R42, R100 ;  /* 0x0000002aac3c723c */ /* 0x000fe20000041864 */
[----:B------:R-:W1:Y:S01]  /*10320*/  LDSM.16.M88.4 R40, [R199+0x5800] ;  /* 0x00580000c728783b */ /* 0x000e620000000200 */
[----:B--2---:R-:W-:-:S04]  /*10330*/  FMUL.FTZ R0, R17, c[0x0][0x320] ;  /* 0x0000c80011007a20 */ /* 0x004fc80000410000 */
[----:B------:R2:W1:Y:S02]  /*10340*/  MUFU.TANH R93, R0 ;  /* 0x00000000005d7308 */ /* 0x0004640000002400 */
[----:B--2---:R-:W-:-:S06]  /*10350*/  FMUL.FTZ R0, R18, c[0x0][0x320] ;  /* 0x0000c80012007a20 */ /* 0x004fcc0000410000 */
[----:B------:R2:W1:Y:S02]  /*10360*/  MUFU.TANH R98, R0 ;  /* 0x0000000000627308 */ /* 0x0004640000002400 */
[----:B--2---:R-:W-:Y:S02]  /*10370*/  FMUL.FTZ R0, R19, c[0x0][0x320] ;  /* 0x0000c80013007a20 */ /* 0x004fe40000410000 */
[----:B------:R-:W-:Y:S04]  /*10380*/  HMMA.16816.F32.BF16 R16, R180, R48, R12 ;  /* 0x00000030b410723c */ /* 0x000fe8000004180c */
[----:B------:R2:W1:Y:S04]  /*10390*/  MUFU.TANH R97, R0 ;  /* 0x0000000000617308 */ /* 0x0004680000002400 */
[----:B------:R-:W-:Y:S01]  /*103a0*/  HMMA.16816.F32.BF16 R12, R184, R58, R8 ;  /* 0x0000003ab80c723c */ /* 0x000fe20000041808 */
[----:B------:R-:W1:Y:S07]  /*103b0*/  LDSM.16.M88.4 R56, [R194+0x6800] ;  /* 0x00680000c238783b */ /* 0x000e6e0000000200 */
[----:B------:R-:W-:Y:S01]  /*103c0*/  HMMA.16816.F32.BF16 R8, R176, R28, R72 ;  /* 0x0000001cb008723c */ /* 0x000fe20000041848 */
[----:B--2---:R-:W-:-:S04]  /*103d0*/  FMUL.FTZ R0, R4, c[0x0][0x320] ;  /* 0x0000c80004007a20 */ /* 0x004fc80000410000 */
[----:B------:R2:W1:Y:S03]  /*103e0*/  MUFU.TANH R91, R0 ;  /* 0x00000000005b7308 */ /* 0x0004660000002400 */
[----:B------:R-:W-:Y:S08]  /*103f0*/  HMMA.16816.F32.BF16 R24, R184, R36, R16 ;  /* 0x00000024b818723c */ /* 0x000ff00000041810 */
[----:B------:R-:W-:Y:S01]  /*10400*/  HMMA.16816.F32.BF16 R72, R172, R52, R84 ;  /* 0x00000034ac48723c */ /* 0x000fe20000041854 */
[----:B--2---:R-:W-:-:S07]  /*10410*/  FMUL.FTZ R0, R5, c[0x0][0x320] ;  /* 0x0000c80005007a20 */ /* 0x004fce0000410000 */
[----:B---3--:R-:W-:Y:S01]  /*10420*/  HMMA.16816.F32.BF16 R16, R180, R32, R8 ;  /* 0x00000020b410723c */ /* 0x008fe20000041808 */
[----:B------:R2:W3:Y:S02]  /*10430*/  MUFU.TANH R90, R0 ;  /* 0x00000000005a7308 */ /* 0x0004e40000002400 */
[----:B--2---:R-:W-:-:S06]  /*10440*/  FMUL.FTZ R0, R6, c[0x0][0x320] ;  /* 0x0000c80006007a20 */ /* 0x004fcc0000410000 */
[----:B------:R2:W1:Y:S02]  /*10450*/  MUFU.TANH R95, R0 ;  /* 0x00000000005f7308 */ /* 0x0004640000002400 */
[----:B--2---:R-:W-:Y:S02]  /*10460*/  FMUL.FTZ R0, R7, c[0x0][0x320] ;  /* 0x0000c80007007a20 */ /* 0x004fe40000410000 */
[----:B------:R-:W-:Y:S01]  /*10470*/  HMMA.16816.F32.BF16 R4, R180, R50, R20 ;  /* 0x00000032b404723c */ /* 0x000fe20000041814 */
[----:B------:R-:W2:Y:S03]  /*10480*/  LDSM.16.M88.4 R48, [R192+0x5000] ;  /* 0x00500000c030783b */ /* 0x000ea60000000200 */
[----:B------:R1:W1:Y:S04]  /*10490*/  MUFU.TANH R92, R0 ;  /* 0x00000000005c7308 */ /* 0x0002680000002400 */
[----:B------:R-:W-:Y:S01]  /*104a0*/  HMMA.16816.F32.BF16 R20, R176, R30, R76 ;  /* 0x0000001eb014723c */ /* 0x000fe2000004184c */
[----:B------:R-:W2:Y:S01]  /*104b0*/  LDSM.16.M88.4 R28, [R199+0x6000] ;  /* 0x00600000c71c783b */ /* 0x000ea20000000200 */
[----:B-1----:R-:W-:-:S04]  /*104c0*/  FMUL.FTZ R0, R12, c[0x0][0x320] ;  /* 0x0000c8000c007a20 */ /* 0x002fc80000410000 */
[----:B------:R1:W1:Y:S10]  /*104d0*/  MUFU.TANH R89, R0 ;  /* 0x0000000000597308 */ /* 0x0002740000002400 */
[----:B------:R-:W-:Y:S01]  /*104e0*/  HMMA.16816.F32.BF16 R4, R184, R38, R4 ;  /* 0x00000026b804723c */ /* 0x000fe20000041804 */
[----:B------:R-:W2:Y:S07]  /*104f0*/  LDSM.16.M88.4 R36, [R192+0x5800] ;  /* 0x00580000c024783b */ /* 0x000eae0000000200 */
[----:B------:R-:W-:Y:S01]  /*10500*/  HMMA.16816.F32.BF16 R8, R180, R34, R20 ;  /* 0x00000022b408723c */ /* 0x000fe20000041814 */
[----:B-1----:R-:W-:-:S07]  /*10510*/  FMUL.FTZ R0, R13, c[0x0][0x320] ;  /* 0x0000c8000d007a20 */ /* 0x002fce0000410000 */
[----:B------:R-:W-:Y:S01]  /*10520*/  HMMA.16816.F32.BF16 R20, R176, R42, R60 ;  /* 0x0000002ab014723c */ /* 0x000fe2000004183c */
[----:B------:R1:W1:Y:S07]  /*10530*/  MUFU.TANH R88, R0 ;  /* 0x0000000000587308 */ /* 0x00026e0000002400 */
[C---:B------:R-:W-:Y:S08]  /*10540*/  HMMA.16816.F32.BF16 R32, R172.reuse, R54, R112 ;  /* 0x00000036ac20723c */ /* 0x040ff00000041870 */
[----:B------:R-:W-:Y:S01]  /*10550*/  HMMA.16816.F32.BF16 R52, R172, R56, R116 ;  /* 0x00000038ac34723c */ /* 0x000fe20000041874 */
[----:B-1----:R-:W-:-:S04]  /*10560*/  FMUL.FTZ R0, R14, c[0x0][0x320] ;  /* 0x0000c8000e007a20 */ /* 0x002fc80000410000 */
[----:B------:R1:W1:Y:S02]  /*10570*/  MUFU.TANH R84, R0 ;  /* 0x0000000000547308 */ /* 0x0002640000002400 */
[----:B-1----:R-:W-:Y:S02]  /*10580*/  FMUL.FTZ R0, R15, c[0x0][0x320] ;  /* 0x0000c8000f007a20 */ /* 0x002fe40000410000 */
[----:B------:R-:W-:Y:S01]  /*10590*/  HMMA.16816.F32.BF16 R12, R176, R40, R64 ;  /* 0x00000028b00c723c */ /* 0x000fe20000041840 */
[----:B------:R-:W-:Y:S03]  /*105a0*/  LDSM.16.M88.4 R40, [R192+0x6000] ;  /* 0x00600000c028783b */ /* 0x000fe60000000200 */
[----:B------:R1:W1:Y:S02]  /*105b0*/  MUFU.TANH R78, R0 ;  /* 0x00000000004e7308 */ /* 0x0002640000002400 */
[----:B-1----:R-:W-:-:S06]  /*105c0*/  FMUL.FTZ R0, R24, c[0x0][0x320] ;  /* 0x0000c80018007a20 */ /* 0x002fcc0000410000 */
[----:B------:R1:W1:Y:S02]  /*105d0*/  MUFU.TANH R71, R0 ;  /* 0x0000000000477308 */ /* 0x0002640000002400 */
[----:B-1----:R-:W-:-:S06]  /*105e0*/  FMUL.FTZ R0, R25, c[0x0][0x320] ;  /* 0x0000c80019007a20 */ /* 0x002fcc0000410000 */
[----:B------:R1:W1:Y:S02]  /*105f0*/  MUFU.TANH R70, R0 ;  /* 0x0000000000467308 */ /* 0x0002640000002400 */
[----:B-1----:R-:W-:-:S06]  /*10600*/  FMUL.FTZ R0, R26, c[0x0][0x320] ;  /* 0x0000c8001a007a20 */ /* 0x002fcc0000410000 */
[----:B------:R1:W1:Y:S02]  /*10610*/  MUFU.TANH R77, R0 ;  /* 0x00000000004d7308 */ /* 0x0002640000002400 */
[----:B-1----:R-:W-:Y:S02]  /*10620*/  FMUL.FTZ R0, R27, c[0x0][0x320] ;  /* 0x0000c8001b007a20 */ /* 0x002fe40000410000 */
[----:B--2---:R-:W-:Y:S04]  /*10630*/  HMMA.16816.F32.BF16 R24, R184, R48, R16 ;  /* 0x00000030b818723c */ /* 0x004fe80000041810 */
        /* <DEDUP_REMOVED lines=111> */
[----:B------:R-:W-:-:S03]  /*10d30*/  @P0 IADD3 R0, P3, R160, R2, RZ ;  /* 0x00000002a0000210 */ /* 0x000fc60007f7e0ff */
[----:B------:R-:W-:Y:S01]  /*10d40*/  IMAD.IADD R3, R3, 0x1, R4 ;  /* 0x0000000103037824 */ /* 0x000fe200078e0204 */
[----:B------:R-:W-:-:S03]  /*10d50*/  @P0 LEA R4, P1, R0, c[0x0][0x1c8], 0x1 ;  /* 0x0000720000040a11 */ /* 0x000fc600078208ff */
[----:B------:R-:W-:-:S05]  /*10d60*/  @P0 IMAD.X R5, R3, 0x1, R155, P3 ;  /* 0x0000000103050824 */ /* 0x000fca00018e069b */
[----:B------:R-:W-:Y:S02]  /*10d70*/  @P0 LEA.HI.X R5, R0, c[0x0][0x1cc], R5, 0x1, P1 ;  /* 0x0000730000050a11 */ /* 0x000fe400008f0c05 */
[----:B------:R-:W-:Y:S02]  /*10d80*/  @P2 LEA R0, P4, R150, R2, 0x5 ;  /* 0x0000000296002211 */ /* 0x000fe400078828ff */
[----:B------:R-:W-:Y:S01]  /*10d90*/  ISETP.GE.AND P1, PT, R238, 0x41, PT ;  /* 0x00000041ee00780c */ /* 0x000fe20003f26270 */
[----:B------:R-:W-:Y:S01]  /*10da0*/  @!PT LDS RZ, [RZ] ;  /* 0x00000000fffff984 */ /* 0x000fe20000000800 */
[----:B------:R-:W-:Y:S01]  /*10db0*/  @!PT LDS RZ, [RZ] ;  /* 0x00000000fffff984 */ /* 0x000fe20000000800 */
[----:B------:R-:W-:Y:S01]  /*10dc0*/  @!PT LDS RZ, [RZ] ;  /* 0x00000000fffff984 */ /* 0x000fe20000000800 */
[----:B------:R1:W-:Y:S01]  /*10dd0*/  @P0 LDGSTS.E.BYPASS.LTC128B.128 [R215+0x8100], [R4.64], !P6 ;  /* 0x0810000004d70fae */ /* 0x0003e2000f101d46 */
[----:B------:R-:W-:-:S03]  /*10de0*/  @P2 IADD3 R0, P3, R0, R160, RZ ;  /* 0x000000a000002210 */ /* 0x000fc60007f7e0ff */
[----:B------:R1:W-:Y:S01]  /*10df0*/  @P0 LDGSTS.E.BYPASS.LTC128B.128 [R215+0xb900], [R4.64+0x80], !P5 ;  /* 0x0b90008004d70fae */ /* 0x0003e2000e901d46 */
[----:B------:R-:W-:-:S13]  /*10e00*/  ISETP.GE.AND P0, PT, R238, 0x61, PT ;  /* 0x00000061ee00780c */ /* 0x000fda0003f06270 */
[----:B------:R-:W-:Y:S01]  /*10e10*/  @P0 IMAD R8, R149, 0x60, RZ ;  /* 0x0000006095080824 */ /* 0x000fe200078e02ff */
[----:B-1----:R-:W-:-:S05]  /*10e20*/  @P2 LEA.HI.X R4, R150, R3, R149, 0x5, P4 ;  /* 0x0000000396042211 */ /* 0x002fca00020f2c95 */
[----:B------:R-:W-:Y:S01]  /*10e30*/  @P2 IMAD.X R4, R4, 0x1, R155, P3 ;  /* 0x0000000104042824 */ /* 0x000fe200018e069b */
[----:B------:R-:W-:-:S04]  /*10e40*/  @P2 LEA R6, P3, R0, c[0x0][0x1c8], 0x1 ;  /* 0x0000720000062a11 */ /* 0x000fc800078608ff */
[----:B------:R-:W-:Y:S02]  /*10e50*/  @P2 LEA.HI.X R7, R0, c[0x0][0x1cc], R4, 0x1, P3 ;  /* 0x0000730000072a11 */ /* 0x000fe400018f0c04 */
[----:B------:R-:W-:-:S03]  /*10e60*/  @P1 LEA R0, P3, R150, R2, 0x6 ;  /* 0x0000000296001211 */ /* 0x000fc600078630ff */
[----:B------:R1:W-:Y:S01]  /*10e70*/  @P2 LDGSTS.E.BYPASS.LTC128B.128 [R216+0x9100], [R6.64], !P6 ;  /* 0x0910000006d82fae */ /* 0x0003e2000f101d46 */
[C---:B------:R-:W-:Y:S01]  /*10e80*/  @P1 LEA.HI.X R4, R150.reuse, R3, R149, 0x6, P3 ;  /* 0x0000000396041211 */ /* 0x040fe200018f3495 */
        /* <DEDUP_REMOVED lines=14> */
.L_x_1232:
[----:B--234-:R-:W-:Y:S05]  /*10f70*/  BSYNC B0 ;  /* 0x0000000000007941 */ /* 0x01cfea0003800000 */
.L_x_1231:
[----:B-1----:R-:W2:Y:S01]  /*10f80*/  LDL R7, [R1+0x58] ;  /* 0x0000580001077983 */ /* 0x002ea20000100800 */
[CC--:B------:R-:W-:Y:S02]  /*10f90*/  LEA.HI R2, R214.reuse, R144.reuse, RZ, 0x5 ;  /* 0x00000090d6027211 */ /* 0x0c0fe400078f28ff */
[----:B------:R-:W-:Y:S01]  /*10fa0*/  LEA.HI R5, R214, R144, RZ, 0x2 ;  /* 0x00000090d6057211 */ /* 0x000fe200078f10ff */
[----:B------:R-:W0:Y:S01]  /*10fb0*/  LDGDEPBAR ;  /* 0x00000000000079af */ /* 0x000e220000000000 */
[----:B------:R-:W-:Y:S02]  /*10fc0*/  LOP3.LUT R0, R2, 0xffffffe0, RZ, 0xc0, !PT ;  /* 0xffffffe002007812 */ /* 0x000fe400078ec0ff */
[----:B------:R-:W-:-:S02]  /*10fd0*/  SHF.R.S32.HI R3, RZ, 0x5, R2 ;  /* 0x00000005ff037819 */ /* 0x000fc40000011402 */
[----:B------:R-:W-:Y:S01]  /*10fe0*/  SHF.R.S32.HI R2, RZ, 0x1f, R2 ;  /* 0x0000001fff027819 */ /* 0x000fe20000011402 */
[----:B------:R-:W-:Y:S01]  /*10ff0*/  IMAD.IADD R0, R144, 0x1, -R0 ;  /* 0x0000000190007824 */ /* 0x000fe200078e0a00 */
[----:B------:R-:W-:Y:S02]  /*11000*/  LOP3.LUT R5, R5, 0xfffffffc, RZ, 0xc0, !PT ;  /* 0xfffffffc05057812 */ /* 0x000fe400078ec0ff */
[----:B------:R-:W-:Y:S02]  /*11010*/  LEA.HI R4, R2, R3, RZ, 0x3 ;  /* 0x0000000302047211 */ /* 0x000fe400078f18ff */
[----:B------:R-:W-:Y:S01]  /*11020*/  ISETP.NE.AND P0, PT, R154, 0x1, PT ;  /* 0x000000019a00780c */ /* 0x000fe20003f05270 */
[----:B------:R-:W-:Y:S01]  /*11030*/  IMAD.IADD R2, R144, 0x1, -R5 ;  /* 0x0000000190027824 */ /* 0x000fe200078e0a05 */
[----:B------:R-:W-:Y:S02]  /*11040*/  SHF.R.S32.HI R5, RZ, 0x1f, R0 ;  /* 0x0000001fff057819 */ /* 0x000fe40000011400 */
[----:B------:R-:W-:-:S02]  /*11050*/  LOP3.LUT R6, R4, 0xffffff8, RZ, 0xc0, !PT ;  /* 0x0ffffff804067812 */ /* 0x000fc400078ec0ff */
[----:B------:R-:W-:Y:S02]  /*11060*/  LEA.HI R4, R2, R2, RZ, 0x1 ;  /* 0x0000000202047211 */ /* 0x000fe400078f08ff */
[----:B------:R-:W-:Y:S01]  /*11070*/  LEA.HI R5, R5, R0, RZ, 0x2 ;  /* 0x0000000005057211 */ /* 0x000fe200078f10ff */
[----:B------:R-:W-:Y:S01]  /*11080*/  IMAD.IADD R6, R3, 0x1, -R6 ;  /* 0x0000000103067824 */ /* 0x000fe200078e0a06 */
[----:B------:R-:W-:Y:S02]  /*11090*/  LOP3.LUT R0, R4, 0x1ffffffe, RZ, 0xc0, !PT ;  /* 0x1ffffffe04007812 */ /* 0x000fe400078ec0ff */
[----:B------:R-:W-:-:S03]  /*110a0*/  SHF.R.S32.HI R3, RZ, 0x2, R5 ;  /* 0x00000002ff037819 */ /* 0x000fc60000011405 */
[----:B------:R-:W-:Y:S02]  /*110b0*/  IMAD.IADD R2, R2, 0x1, -R0 ;  /* 0x0000000102027824 */ /* 0x000fe400078e0a00 */
[----:B------:R-:W-:-:S04]  /*110c0*/  IMAD R0, R6, 0x10, R3 ;  /* 0x0000001006007824 */ /* 0x000fc800078e0203 */
[----:B------:R-:W-:-:S04]  /*110d0*/  IMAD R250, R2, 0x8, R0 ;  /* 0x0000000802fa7824 */ /* 0x000fc800078e0200 */
[----:B------:R-:W-:-:S04]  /*110e0*/  IMAD.IADD R0, R250, 0x1, R252 ;  /* 0x00000001fa007824 */ /* 0x000fc800078e02fc */
[----:B------:R-:W-:-:S05]  /*110f0*/  @P0 IMAD.HI.U32 R2, R0, c[0x0][0x2c8], RZ ;  /* 0x0000b20000020a27 */ /* 0x000fca00078e00ff */
[----:B------:R-:W-:-:S05]  /*11100*/  @P0 SHF.R.U32.HI R0, RZ, c[0x0][0x2cc], R2 ;  /* 0x0000b300ff000a19 */ /* 0x000fca0000011602 */
[----:B------:R-:W1:Y:S04]  /*11110*/  SHFL.IDX PT, R4, R0, RZ, 0x1c1f ;  /* 0x001c1fff00047589 */ /* 0x000e6800000e0000 */
[----:B------:R2:W3:Y:S02]  /*11120*/  SHFL.IDX PT, R2, R0, 0x1, 0x1c1f ;  /* 0x003c1f0000027f89 */ /* 0x0004e400000e0000 */
[----:B--2---:R-:W-:Y:S01]  /*11130*/  IADD3 R0, -R7, 0x1, R145 ;  /* 0x0000000107007810 */ /* 0x004fe20007ffe191 */
[----:B------:R-:W-:-:S04]  /*11140*/  IMAD.IADD R3, R145, 0x1, -R7 ;  /* 0x0000000191037824 */ /* 0x000fc800078e0a07 */
[----:B------:R-:W-:-:S04]  /*11150*/  IMAD.IADD R0, R0, 0x1, -R153 ;  /* 0x0000000100007824 */ /* 0x000fc800078e0a99 */
[C---:B-1----:R-:W-:Y:S02]  /*11160*/  IMAD.IADD R4, R0.reuse, 0x1, R4 ;  /* 0x0000000100047824 */ /* 0x042fe400078e0204 */
[----:B---3--:R-:W-:-:S03]  /*11170*/  IMAD.IADD R0, R0, 0x1, R2 ;  /* 0x0000000100007824 */ /* 0x008fc600078e0202 */
[C---:B------:R-:W-:Y:S02]  /*11180*/  IMNMX R2, R3.reuse, R4, PT ;  /* 0x0000000403027217 */ /* 0x040fe40003800200 */
[----:B------:R-:W-:Y:S02]  /*11190*/  IMNMX R0, R3, R0, PT ;  /* 0x0000000003007217 */ /* 0x000fe40003800200 */
[C---:B------:R-:W-:Y:S02]  /*111a0*/  ISETP.GT.AND P0, PT, R2.reuse, RZ, PT ;  /* 0x000000ff0200720c */ /* 0x040fe40003f04270 */
[C---:B------:R-:W-:Y:S02]  /*111b0*/  ISETP.GT.AND P1, PT, R2.reuse, 0x1, PT ;  /* 0x000000010200780c */ /* 0x040fe40003f24270 */
[C---:B------:R-:W-:Y:S02]  /*111c0*/  ISETP.GT.AND P2, PT, R2.reuse, 0x8, PT ;  /* 0x000000080200780c */ /* 0x040fe40003f44270 */
[----:B------:R-:W-:-:S02]  /*111d0*/  ISETP.GT.AND P3, PT, R2, 0x9, PT ;  /* 0x000000090200780c */ /* 0x000fc40003f64270 */
[----:B------:R-:W-:Y:S02]  /*111e0*/  FSEL R6, R104, -INF , P0 ;  /* 0xff80000068067808 */ /* 0x000fe40000000000 */
[----:B------:R-:W-:Y:S02]  /*111f0*/  FSEL R7, R99, -INF , P1 ;  /* 0xff80000063077808 */ /* 0x000fe40000800000 */
[C---:B------:R-:W-:Y:S02]  /*11200*/  ISETP.GT.AND P0, PT, R2.reuse, 0x10, PT ;  /* 0x000000100200780c */ /* 0x040fe40003f04270 */
[----:B------:R-:W-:Y:S02]  /*11210*/  ISETP.GT.AND P1, PT, R2, 0x11, PT ;  /* 0x000000110200780c */ /* 0x000fe40003f24270 */
[----:B------:R-:W-:Y:S02]  /*11220*/  FSEL R9, R96, -INF , P2 ;  /* 0xff80000060097808 */ /* 0x000fe40001000000 */
[----:B------:R-:W-:-:S02]  /*11230*/  FSEL R10, R93, -INF , P3 ;  /* 0xff8000005d0a7808 */ /* 0x000fc40001800000 */
[C---:B------:R-:W-:Y:S02]  /*11240*/  ISETP.GT.AND P2, PT, R2.reuse, 0x18, PT ;  /* 0x000000180200780c */ /* 0x040fe40003f44270 */
[----:B------:R-:W-:Y:S02]  /*11250*/  ISETP.GT.AND P3, PT, R2, 0x19, PT ;  /* 0x000000190200780c */ /* 0x000fe40003f64270 */
[----:B------:R-:W-:Y:S02]  /*11260*/  FSEL R28, R91, -INF , P0 ;  /* 0xff8000005b1c7808 */ /* 0x000fe40000000000 */
[----:B------:R-:W-:Y:S02]  /*11270*/  FSEL R32, R90, -INF , P1 ;  /* 0xff8000005a207808 */ /* 0x000fe40000800000 */
[C---:B------:R-:W-:Y:S02]  /*11280*/  ISETP.GT.AND P0, PT, R2.reuse, 0x20, PT ;  /* 0x000000200200780c */ /* 0x040fe40003f04270 */
[----:B------:R-:W-:-:S02]  /*11290*/  ISETP.GT.AND P1, PT, R2, 0x21, PT ;  /* 0x000000210200780c */ /* 0x000fc40003f24270 */
[----:B------:R-:W-:Y:S02]  /*112a0*/  FSEL R33, R89, -INF , P2 ;  /* 0xff80000059217808 */ /* 0x000fe40001000000 */
[----:B------:R-:W-:Y:S02]  /*112b0*/  FSEL R35, R88, -INF , P3 ;  /* 0xff80000058237808 */ /* 0x000fe40001800000 */
        /* <DEDUP_REMOVED lines=8> */
[----:B------:R-:W-:Y:S02]  /*11340*/  FSEL R129, R60, -INF , P1 ;  /* 0xff8000003c817808 */ /* 0x000fe40000800000 */
[----:B------:R-:W-:-:S02]  /*11350*/  ISETP.GT.AND P0, PT, R2, 0x40, PT ;  /* 0x000000400200780c */ /* 0x000fc40003f04270 */
[----:B------:R-:W-:Y:S02]  /*11360*/  ISETP.GT.AND P1, PT, R2, 0x41, PT ;  /* 0x000000410200780c */ /* 0x000fe40003f24270 */
[----:B------:R-:W-:Y:S02]  /*11370*/  FSEL R130, R57, -INF , P2 ;  /* 0xff80000039827808 */ /* 0x000fe40001000000 */
[----:B------:R-:W-:Y:S02]  /*11380*/  FMNMX.FTZ R3, R6, R7, !PT ;  /* 0x0000000706037209 */ /* 0x000fe40007810000 */
[----:B------:R-:W-:Y:S02]  /*11390*/  ISETP.GT.AND P2, PT, R2, 0x48, PT ;  /* 0x000000480200780c */ /* 0x000fe40003f44270 */
[----:B------:R-:W-:Y:S02]  /*113a0*/  FSEL R144, R48, -INF , P0 ;  /* 0xff80000030907808 */ /* 0x000fe40000000000 */
[----:B------:R-:W-:-:S02]  /*113b0*/  FSEL R145, R38, -INF , P1 ;  /* 0xff80000026917808 */ /* 0x000fc40000800000 */
[C---:B------:R-:W-:Y:S02]  /*113c0*/  ISETP.GT.AND P0, PT, R2.reuse, 0x50, PT ;  /* 0x000000500200780c */ /* 0x040fe40003f04270 */
[C---:B------:R-:W-:Y:S02]  /*113d0*/  ISETP.GT.AND P1, PT, R2.reuse, 0x51, PT ;  /* 0x000000510200780c */ /* 0x040fe40003f24270 */
        /* <DEDUP_REMOVED lines=102> */
[C---:B------:R-:W-:Y:S02]  /*11a40*/  ISETP.GT.AND P2, PT, R0.reuse, 0x51, PT ;  /* 0x000000510000780c */ /* 0x040fe40003f44270 */
        /* <DEDUP_REMOVED lines=17> */
[C---:B------:R-:W-:Y:S02]  /*11b60*/  ISETP.GT.AND P2, PT, R0.reuse, 0x61, PT ;  /* 0x000000610000780c */ /* 0x040fe40003f44270 */
[----:B------:R-:W-:Y:S01]  /*11b70*/  FSEL R225, R23, -INF , P0 ;  /* 0xff80000017e17808 */ /* 0x000fe20000000000 */
[----:B------:R-:W1:Y:S01]  /*11b80*/  SHFL.BFLY PT, R5, R3, 0x2, 0x1f ;  /* 0x0c401f0003057f89 */ /* 0x000e6200000e0000 */
[----:B------:R-:W-:Y:S02]  /*11b90*/  FMNMX.FTZ R2, R163, R2, !PT ;  /* 0x00000002a3027209 */ /* 0x000fe40007810000 */
[----:B------:R-:W-:Y:S02]  /*11ba0*/  ISETP.GT.AND P1, PT, R0, 0x68, PT ;  /* 0x000000680000780c */ /* 0x000fe40003f24270 */
[----:B------:R-:W-:Y:S02]  /*11bb0*/  FSEL R227, R22, -INF , P2 ;  /* 0xff80000016e37808 */ /* 0x000fe40001000000 */
[----:B------:R-:W-:-:S02]  /*11bc0*/  FMNMX.FTZ R2, R225, R2, !PT ;  /* 0x00000002e1027209 */ /* 0x000fc40007810000 */
[----:B------:R-:W-:Y:S02]  /*11bd0*/  ISETP.GT.AND P0, PT, R0, 0x69, PT ;  /* 0x000000690000780c */ /* 0x000fe40003f04270 */
[----:B------:R-:W-:Y:S02]  /*11be0*/  FSEL R229, R21, -INF , P1 ;  /* 0xff80000015e57808 */ /* 0x000fe40000800000 */
[----:B------:R-:W-:Y:S01]  /*11bf0*/  FMNMX.FTZ R2, R227, R2, !PT ;  /* 0x00000002e3027209 */ /* 0x000fe20007810000 */
[----:B------:R-:W-:Y:S01]  /*11c00*/  LDSM.16.MT88.4 R20, [R197] ;  /* 0x00000000c514783b */ /* 0x000fe20000004200 */
        /* <DEDUP_REMOVED lines=25> */
[----:B-1----:R-:W-:Y:S01]  /*11da0*/  FFMA.FTZ R3, R8, c[0x0][0x2d0], -R0 ;  /* 0x0000b40008037a23 */ /* 0x002fe20000010800 */
[----:B----4-:R-:W-:-:S03]  /*11db0*/  F2FP.BF16.PACK_AB R6, R249, R244 ;  /* 0x000000f4f906723e */ /* 0x010fc600000010ff */
        /* <DEDUP_REMOVED lines=11> */
[----:B------:R-:W-:-:S02]  /*11e70*/  FFMA.FTZ R3, R28, c[0x0][0x2d0], -R2 ;  /* 0x0000b4001c037a23 */ /* 0x000fc40000010802 */
[----:B------:R-:W-:Y:S03]  /*11e80*/  LDSM.16.MT88.4 R28, [R196+0x3800] ;  /* 0x00380000c41c783b */ /* 0x000fe60000004200 */
        /* <DEDUP_REMOVED lines=9> */
[----:B--2---:R-:W-:Y:S01]  /*11f20*/  HMMA.16816.F32.BF16 R48, R4, R16, RZ ;  /* 0x000000100430723c */ /* 0x004fe200000418ff */
[----:B-1----:R-:W-:-:S04]  /*11f30*/  FFMA.FTZ R3, R33, c[0x0][0x2d0], -R2 ;  /* 0x0000b40021037a23 */ /* 0x002fc80000010802 */
[----:B------:R1:W-:Y:S03]  /*11f40*/  MUFU.EX2 R234, R3 ;  /* 0x0000000300ea7308 */ /* 0x0003e60000000800 */
[C---:B------:R-:W-:Y:S01]  /*11f50*/  HMMA.16816.F32.BF16 R44, R4.reuse, R18, RZ ;  /* 0x00000012042c723c */ /* 0x040fe200000418ff */
[----:B------:R-:W2:Y:S07]  /*11f60*/  LDSM.16.MT88.4 R16, [R195+0x800] ;  /* 0x00080000c310783b */ /* 0x000eae0000004200 */
[----:B------:R-:W-:Y:S01]  /*11f70*/  HMMA.16816.F32.BF16 R40, R4, R20, RZ ;  /* 0x000000140428723c */ /* 0x000fe200000418ff */
[----:B-1----:R-:W-:-:S07]  /*11f80*/  FFMA.FTZ R3, R35, c[0x0][0x2d0], -R2 ;  /* 0x0000b40023037a23 */ /* 0x002fce0000010802 */
[C---:B----4-:R-:W-:Y:S01]  /*11f90*/  HMMA.16816.F32.BF16 R84, R4.reuse, R12, RZ ;  /* 0x0000000c0454723c */ /* 0x050fe200000418ff */
[----:B------:R1:W-:Y:S07]  /*11fa0*/  MUFU.EX2 R242, R3 ;  /* 0x0000000300f27308 */ /* 0x0003ee0000000800 */
[C---:B------:R-:W-:Y:S01]  /*11fb0*/  HMMA.16816.F32.BF16 R96, R4.reuse, R14, RZ ;  /* 0x0000000e0460723c */ /* 0x040fe200000418ff */
[----:B------:R-:W-:Y:S07]  /*11fc0*/  LDSM.16.MT88.4 R12, [R198+0x800] ;  /* 0x00080000c60c783b */ /* 0x000fee0000004200 */
[----:B------:R-:W-:Y:S01]  /*11fd0*/  HMMA.16816.F32.BF16 R72, R4, R24, RZ ;  /* 0x000000180448723c */ /* 0x000fe200000418ff */
[----:B-1----:R-:W-:-:S04]  /*11fe0*/  FFMA.FTZ R3, R34, c[0x0][0x2d0], -R0 ;  /* 0x0000b40022037a23 */ /* 0x002fc80000010800 */
[----:B------:R1:W-:Y:S03]  /*11ff0*/  MUFU.EX2 R231, R3 ;  /* 0x0000000300e77308 */ /* 0x0003e60000000800 */
[C---:B------:R-:W-:Y:S01]  /*12000*/  HMMA.16816.F32.BF16 R32, R4.reuse, R22, RZ ;  /* 0x000000160420723c */ /* 0x040fe200000418ff */
[----:B------:R-:W4:Y:S07]  /*12010*/  LDSM.16.MT88.4 R20, [R196+0x800] ;  /* 0x00080000c414783b */ /* 0x000f2e0000004200 */
[----:B-----5:R-:W-:Y:S01]  /*12020*/  HMMA.16816.F32.BF16 R104, R4, R8, RZ ;  /* 0x000000080468723c */ /* 0x020fe200000418ff */
[----:B-1----:R-:W-:-:S07]  /*12030*/  FFMA.FTZ R3, R37, c[0x0][0x2d0], -R0 ;  /* 0x0000b40025037a23 */ /* 0x002fce0000010800 */
[C---:B------:R-:W-:Y:S01]  /*12040*/  HMMA.16816.F32.BF16 R100, R4.reuse, R10, RZ ;  /* 0x0000000a0464723c */ /* 0x040fe200000418ff */
[----:B------:R-:W1:Y:S01]  /*12050*/  LDSM.16.MT88.4 R8, [R197+0x800] ;  /* 0x00080000c508783b */ /* 0x000e620000004200 */
[----:B------:R5:W2:Y:S06]  /*12060*/  MUFU.EX2 R232, R3 ;  /* 0x0000000300e87308 */ /* 0x000aac0000000800 */
[C---:B------:R-:W-:Y:S08]  /*12070*/  HMMA.16816.F32.BF16 R24, R4.reuse, R26, RZ ;  /* 0x0000001a0418723c */ /* 0x040ff000000418ff */
[----:B------:R-:W-:Y:S01]  /*12080*/  HMMA.16816.F32.BF16 R76, R4, R28, RZ ;  /* 0x0000001c044c723c */ /* 0x000fe200000418ff */
[----:B-----5:R-:W-:-:S04]  /*12090*/  FFMA.FTZ R3, R36, c[0x0][0x2d0], -R0 ;  /* 0x0000b40024037a23 */ /* 0x020fc80000010800 */
[----:B------:R5:W-:Y:S03]  /*120a0*/  MUFU.EX2 R230, R3 ;  /* 0x0000000300e67308 */ /* 0x000be60000000800 */
[----:B------:R-:W-:Y:S07]  /*120b0*/  HMMA.16816.F32.BF16 R80, R4, R30, RZ ;  /* 0x0000001e0450723c */ /* 0x000fee00000418ff */
[----:B---3--:R-:W-:-:S02]  /*120c0*/  F2FP.BF16.PACK_AB R4, R239, R235 ;  /* 0x000000ebef04723e */ /* 0x008fc400000010ff */
[----:B--2---:R-:W-:Y:S02]  /*120d0*/  F2FP.BF16.PACK_AB R5, R232, R231 ;  /* 0x000000e7e805723e */ /* 0x004fe400000010ff */
[----:B------:R-:W-:Y:S01]  /*120e0*/  F2FP.BF16.PACK_AB R6, R242, R234 ;  /* 0x000000eaf206723e */ /* 0x000fe200000010ff */
[----:B-----5:R-:W-:-:S04]  /*120f0*/  FFMA.FTZ R3, R38, c[0x0][0x2d0], -R0 ;  /* 0x0000b40026037a23 */ /* 0x020fc80000010800 */
[----:B------:R-:W2:Y:S02]  /*12100*/  MUFU.EX2 R233, R3 ;  /* 0x0000000300e97308 */ /* 0x000ea40000000800 */
[----:B--2---:R-:W-:Y:S01]  /*12110*/  F2FP.BF16.PACK_AB R7, R233, R230 ;  /* 0x000000e6e907723e */ /* 0x004fe200000010ff */
[----:B------:R-:W-:-:S05]  /*12120*/  FFMA.FTZ R3, R88, c[0x0][0x2d0], -R2 ;  /* 0x0000b40058037a23 */ /* 0x000fca0000010802 */
[----:B------:R2:W-:Y:S01]  /*12130*/  MUFU.EX2 R223, R3 ;  /* 0x0000000300df7308 */ /* 0x0005e20000000800 */
[C---:B------:R-:W-:Y:S08]  /*12140*/  HMMA.16816.F32.BF16 R120, R4.reuse, R16, R64 ;  /* 0x000000100478723c */ /* 0x040ff00000041840 */
[----:B------:R-:W-:Y:S01]  /*12150*/  HMMA.16816.F32.BF16 R108, R4, R18, R56 ;  /* 0x00000012046c723c */ /* 0x000fe20000041838 */
[----:B------:R-:W3:Y:S01]  /*12160*/  LDSM.16.MT88.4 R16, [R195+0x4000] ;  /* 0x00400000c310783b */ /* 0x000ee20000004200 */
[----:B--2---:R-:W-:-:S06]  /*12170*/  FFMA.FTZ R3, R89, c[0x0][0x2d0], -R2 ;  /* 0x0000b40059037a23 */ /* 0x004fcc0000010802 */
[C---:B----4-:R-:W-:Y:S01]  /*12180*/  HMMA.16816.F32.BF16 R116, R4.reuse, R20, R60 ;  /* 0x000000140474723c */ /* 0x050fe2000004183c */
[----:B------:R2:W4:Y:S07]  /*12190*/  MUFU.EX2 R224, R3 ;  /* 0x0000000300e07308 */ /* 0x00052e0000000800 */
[C---:B------:R-:W-:Y:S01]  /*121a0*/  HMMA.16816.F32.BF16 R60, R4.reuse, R22, R52 ;  /* 0x00000016043c723c */ /* 0x040fe20000041834 */
[----:B------:R-:W5:Y:S07]  /*121b0*/  LDSM.16.MT88.4 R20, [R198+0x4000] ;  /* 0x00400000c614783b */ /* 0x000f6e0000004200 */
[----:B------:R-:W-:Y:S01]  /*121c0*/  HMMA.16816.F32.BF16 R112, R4, R12, R48 ;  /* 0x0000000c0470723c */ /* 0x000fe20000041830 */
[----:B--2---:R-:W-:-:S04]  /*121d0*/  FFMA.FTZ R3, R93, c[0x0][0x2d0], -R2 ;  /* 0x0000b4005d037a23 */ /* 0x004fc80000010802 */
[----:B------:R2:W-:Y:S03]  /*121e0*/  MUFU.EX2 R222, R3 ;  /* 0x0000000300de7308 */ /* 0x0005e60000000800 */
[C---:B------:R-:W-:Y:S01]  /*121f0*/  HMMA.16816.F32.BF16 R52, R4.reuse, R14, R44 ;  /* 0x0000000e0434723c */ /* 0x040fe2000004182c */
[----:B------:R-:W4:Y:S07]  /*12200*/  LDSM.16.MT88.4 R12, [R196+0x4000] ;  /* 0x00400000c40c783b */ /* 0x000f2e0000004200 */
[----:B-1----:R-:W-:Y:S01]  /*12210*/  HMMA.16816.F32.BF16 R44, R4, R8, R40 ;  /* 0x00000008042c723c */ /* 0x002fe20000041828 */
[----:B--2---:R-:W-:-:S07]  /*12220*/  FFMA.FTZ R3, R94, c[0x0][0x2d0], -R2 ;  /* 0x0000b4005e037a23 */ /* 0x004fce0000010802 */
[C---:B------:R-:W-:Y:S01]  /*12230*/  HMMA.16816.F32.BF16 R36, R4.reuse, R10, R32 ;  /* 0x0000000a0424723c */ /* 0x040fe20000041820 */
[----:B------:R-:W1:Y:S01]  /*12240*/  LDSM.16.MT88.4 R8, [R197+0x4000] ;  /* 0x00400000c508783b */ /* 0x000e620000004200 */
[----:B------:R2:W-:Y:S06]  /*12250*/  MUFU.EX2 R221, R3 ;  /* 0x0000000300dd7308 */ /* 0x0005ec0000000800 */
[C---:B---3--:R-:W-:Y:S08]  /*12260*/  HMMA.16816.F32.BF16 R40, R4.reuse, R16, R72 ;  /* 0x000000100428723c */ /* 0x048ff00000041848 */
[----:B------:R-:W-:Y:S01]  /*12270*/  HMMA.16816.F32.BF16 R32, R4, R18, R24 ;  /* 0x000000120420723c */ /* 0x000fe20000041818 */
[----:B------:R-:W3:Y:S01]  /*12280*/  LDSM.16.MT88.4 R16, [R196+0x1000] ;  /* 0x00100000c410783b */ /* 0x000ee20000004200 */
[----:B--2---:R-:W-:-:S02]  /*12290*/  FFMA.FTZ R3, R71, c[0x0][0x2d0], -R0 ;  /* 0x0000b40047037a23 */ /* 0x004fc40000010800 */
[----:B------:R-:W-:Y:S01]  /*122a0*/  IMAD.MOV.U32 R71, RZ, RZ, R153 ;  /* 0x000000ffff477224 */ /* 0x000fe200078e0099 */
[----:B------:R-:W2:Y:S01]  /*122b0*/  LDSM.16.MT88.4 R24, [R195+0x1000] ;  /* 0x00100000c318783b */ /* 0x000ea20000004200 */
[----:B------:R1:W-:Y:S02]  /*122c0*/  MUFU.EX2 R217, R3 ;  /* 0x0000000300d97308 */ /* 0x0003e40000000800 */
[C---:B-----5:R-:W-:Y:S08]  /*122d0*/  HMMA.16816.F32.BF16 R56, R4.reuse, R20, R84 ;  /* 0x000000140438723c */ /* 0x060ff00000041854 */
[----:B----4-:R-:W-:Y:S01]  /*122e0*/  HMMA.16816.F32.BF16 R28, R4, R12, R76 ;  /* 0x0000000c041c723c */ /* 0x010fe2000004184c */
[----:B-1----:R-:W-:-:S07]  /*122f0*/  FFMA.FTZ R3, R91, c[0x0][0x2d0], -R0 ;  /* 0x0000b4005b037a23 */ /* 0x002fce0000010800 */
[C---:B------:R-:W-:Y:S01]  /*12300*/  HMMA.16816.F32.BF16 R48, R4.reuse, R14, R80 ;  /* 0x0000000e0430723c */ /* 0x040fe20000041850 */
[----:B------:R-:W1:Y:S01]  /*12310*/  LDSM.16.MT88.4 R12, [R198+0x1000] ;  /* 0x00100000c60c783b */ /* 0x000e620000004200 */
[----:B------:R4:W5:Y:S06]  /*12320*/  MUFU.EX2 R188, R3 ;  /* 0x0000000300bc7308 */ /* 0x00096c0000000800 */
[C---:B------:R-:W-:Y:S08]  /*12330*/  HMMA.16816.F32.BF16 R76, R4.reuse, R8, R104 ;  /* 0x00000008044c723c */ /* 0x040ff00000041868 */
[----:B------:R-:W-:Y:S01]  /*12340*/  HMMA.16816.F32.BF16 R72, R4, R10, R100 ;  /* 0x0000000a0448723c */ /* 0x000fe20000041864 */
[----:B------:R-:W1:Y:S01]  /*12350*/  LDSM.16.MT88.4 R8, [R197+0x1000] ;  /* 0x00100000c508783b */ /* 0x000e620000004200 */
[----:B----4-:R-:W-:-:S04]  /*12360*/  FFMA.FTZ R3, R90, c[0x0][0x2d0], -R0 ;  /* 0x0000b4005a037a23 */ /* 0x010fc80000010800 */
[----:B------:R4:W-:Y:S02]  /*12370*/  MUFU.EX2 R190, R3 ;  /* 0x0000000300be7308 */ /* 0x0009e40000000800 */
[----:B------:R-:W-:Y:S01]  /*12380*/  HMMA.16816.F32.BF16 R64, R4, R22, R96 ;  /* 0x000000160440723c */ /* 0x000fe20000041860 */
[----:B------:R-:W-:Y:S06]  /*12390*/  LDSM.16.MT88.4 R20, [R198+0x4800] ;  /* 0x00480000c614783b */ /* 0x000fec0000004200 */
[----:B------:R-:W-:Y:S02]  /*123a0*/  F2FP.BF16.PACK_AB R4, R224, R223 ;  /* 0x000000dfe004723e */ /* 0x000fe400000010ff */
[----:B-----5:R-:W-:-:S02]  /*123b0*/  F2FP.BF16.PACK_AB R5, R188, R217 ;  /* 0x000000d9bc05723e */ /* 0x020fc400000010ff */
[----:B------:R-:W-:Y:S01]  /*123c0*/  F2FP.BF16.PACK_AB R6, R221, R222 ;  /* 0x000000dedd06723e */ /* 0x000fe200000010ff */
[----:B----4-:R-:W-:-:S04]  /*123d0*/  FFMA.FTZ R3, R92, c[0x0][0x2d0], -R0 ;  /* 0x0000b4005c037a23 */ /* 0x010fc80000010800 */
[----:B------:R-:W4:Y:S02]  /*123e0*/  MUFU.EX2 R189, R3 ;  /* 0x0000000300bd7308 */ /* 0x000f240000000800 */
[----:B----4-:R-:W-:Y:S01]  /*123f0*/  F2FP.BF16.PACK_AB R7, R189, R190 ;  /* 0x000000bebd07723e */ /* 0x010fe200000010ff */
[----:B------:R-:W-:-:S05]  /*12400*/  FFMA.FTZ R3, R128, c[0x0][0x2d0], -R2 ;  /* 0x0000b40080037a23 */ /* 0x000fca0000010802 */
[----:B------:R4:W-:Y:S01]  /*12410*/  MUFU.EX2 R158, R3 ;  /* 0x00000003009e7308 */ /* 0x0009e20000000800 */
[C---:B---3--:R-:W-:Y:S08]  /*12420*/  HMMA.16816.F32.BF16 R104, R4.reuse, R16, R116 ;  /* 0x000000100468723c */ /* 0x048ff00000041874 */
[----:B------:R-:W-:Y:S01]  /*12430*/  HMMA.16816.F32.BF16 R96, R4, R18, R60 ;  /* 0x000000120460723c */ /* 0x000fe2000004183c */
[----:B------:R-:W3:Y:S01]  /*12440*/  LDSM.16.MT88.4 R16, [R195+0x4800] ;  /* 0x00480000c310783b */ /* 0x000ee20000004200 */
[----:B----4-:R-:W-:-:S06]  /*12450*/  FFMA.FTZ R3, R129, c[0x0][0x2d0], -R2 ;  /* 0x0000b40081037a23 */ /* 0x010fcc0000010802 */
[C---:B--2---:R-:W-:Y:S01]  /*12460*/  HMMA.16816.F32.BF16 R88, R4.reuse, R26, R108 ;  /* 0x0000001a0458723c */ /* 0x044fe2000004186c */
[----:B------:R2:W4:Y:S07]  /*12470*/  MUFU.EX2 R159, R3 ;  /* 0x00000003009f7308 */ /* 0x00052e0000000800 */
[C---:B-1----:R-:W-:Y:S01]  /*12480*/  HMMA.16816.F32.BF16 R108, R4.reuse, R12, R112 ;  /* 0x0000000c046c723c */ /* 0x042fe20000041870 */
[----:B------:R-:W-:Y:S07]  /*12490*/  LDSM.16.MT88.4 R112, [R195+0x6800] ;  /* 0x00680000c370783b */ /* 0x000fee0000004200 */
[----:B------:R-:W-:Y:S01]  /*124a0*/  HMMA.16816.F32.BF16 R92, R4, R14, R52 ;  /* 0x0000000e045c723c */ /* 0x000fe20000041834 */
[----:B------:R-:W1:Y:S01]  /*124b0*/  LDSM.16.MT88.4 R12, [R196+0x4800] ;  /* 0x00480000c40c783b */ /* 0x000e620000004200 */
[----:B--2---:R-:W-:-:S04]  /*124c0*/  FFMA.FTZ R3, R130, c[0x0][0x2d0], -R2 ;  /* 0x0000b40082037a23 */ /* 0x004fc80000010802 */
[----:B------:R2:W-:Y:S02]  /*124d0*/  MUFU.EX2 R157, R3 ;  /* 0x00000003009d7308 */ /* 0x0005e40000000800 */
[C---:B------:R-:W-:Y:S08]  /*124e0*/  HMMA.16816.F32.BF16 R100, R4.reuse, R8, R44 ;  /* 0x000000080464723c */ /* 0x040ff0000004182c */
[----:B------:R-:W-:Y:S01]  /*124f0*/  HMMA.16816.F32.BF16 R80, R4, R10, R36 ;  /* 0x0000000a0450723c */ /* 0x000fe20000041824 */
[----:B------:R-:W5:Y:S01]  /*12500*/  LDSM.16.MT88.4 R8, [R197+0x4800] ;  /* 0x00480000c508783b */ /* 0x000f620000004200 */
[----:B--2---:R-:W-:-:S06]  /*12510*/  FFMA.FTZ R3, R131, c[0x0][0x2d0], -R2 ;  /* 0x0000b40083037a23 */ /* 0x004fcc0000010802 */
[C---:B------:R-:W-:Y:S01]  /*12520*/  HMMA.16816.F32.BF16 R84, R4.reuse, R24, R120 ;  /* 0x000000180454723c */ /* 0x040fe20000041878 */
[----:B------:R-:W2:Y:S01]  /*12530*/  LDSM.16.MT88.4 R24, [R195+0x1800] ;  /* 0x00180000c318783b */ /* 0x000ea20000004200 */
[----:B------:R1:W-:Y:S03]  /*12540*/  MUFU.EX2 R156, R3 ;  /* 0x00000003009c7308 */ /* 0x0003e60000000800 */
[----:B------:R-:W-:Y:S02]  /*12550*/  LDSM.16.MT88.4 R128, [R198+0x6800] ;  /* 0x00680000c680783b */ /* 0x000fe40000004200 */
[----:B------:R-:W-:Y:S01]  /*12560*/  IMAD.MOV.U32 R122, RZ, RZ, R151 ;  /* 0x000000ffff7a7224 */ /* 0x000fe200078e0097 */
[----:B---3--:R-:W-:Y:S01]  /*12570*/  HMMA.16816.F32.BF16 R60, R4, R16, R40 ;  /* 0x00000010043c723c */ /* 0x008fe20000041828 */
[----:B------:R-:W-:-:S07]  /*12580*/  IMAD.MOV.U32 R123, RZ, RZ, R152 ;  /* 0x000000ffff7b7224 */ /* 0x000fce00078e0098 */
[----:B------:R-:W-:Y:S01]  /*12590*/  HMMA.16816.F32.BF16 R44, R4, R18, R32 ;  /* 0x00000012042c723c */ /* 0x000fe20000041820 */
[----:B------:R-:W3:Y:S01]  /*125a0*/  LDSM.16.MT88.4 R16, [R196+0x1800] ;  /* 0x00180000c410783b */ /* 0x000ee20000004200 */
[----:B-1----:R-:W-:-:S04]  /*125b0*/  FFMA.FTZ R3, R124, c[0x0][0x2d0], -R0 ;  /* 0x0000b4007c037a23 */ /* 0x002fc80000010800 */
[----:B------:R1:W-:Y:S02]  /*125c0*/  MUFU.EX2 R155, R3 ;  /* 0x00000003009b7308 */ /* 0x0003e40000000800 */
[C---:B------:R-:W-:Y:S08]  /*125d0*/  HMMA.16816.F32.BF16 R32, R4.reuse, R12, R28 ;  /* 0x0000000c0420723c */ /* 0x040ff0000004181c */
[----:B------:R-:W-:Y:S01]  /*125e0*/  HMMA.16816.F32.BF16 R36, R4, R14, R48 ;  /* 0x0000000e0424723c */ /* 0x000fe20000041830 */
[----:B------:R-:W2:Y:S01]  /*125f0*/  LDSM.16.MT88.4 R12, [R198+0x1800] ;  /* 0x00180000c60c783b */ /* 0x000ea20000004200 */
[----:B-1----:R-:W-:-:S06]  /*12600*/  FFMA.FTZ R3, R126, c[0x0][0x2d0], -R0 ;  /* 0x0000b4007e037a23 */ /* 0x002fcc0000010800 */
[C---:B------:R-:W-:Y:S01]  /*12610*/  HMMA.16816.F32.BF16 R28, R4.reuse, R20, R56 ;  /* 0x00000014041c723c */ /* 0x040fe20000041838 */
[----:B------:R1:W1:Y:S07]  /*12620*/  MUFU.EX2 R126, R3 ;  /* 0x00000003007e7308 */ /* 0x00026e0000000800 */
[C---:B------:R-:W-:Y:S01]  /*12630*/  HMMA.16816.F32.BF16 R40, R4.reuse, R22, R64 ;  /* 0x000000160428723c */ /* 0x040fe20000041840 */
[----:B------:R-:W-:Y:S07]  /*12640*/  LDSM.16.MT88.4 R20, [R198+0x5000] ;  /* 0x00500000c614783b */ /* 0x000fee0000004200 */
[----:B-----5:R-:W-:Y:S01]  /*12650*/  HMMA.16816.F32.BF16 R52, R4, R8, R76 ;  /* 0x000000080434723c */ /* 0x020fe2000004184c */
[----:B-1----:R-:W-:-:S04]  /*12660*/  FFMA.FTZ R3, R125, c[0x0][0x2d0], -R0 ;  /* 0x0000b4007d037a23 */ /* 0x002fc80000010800 */
[----:B------:R1:W-:Y:S03]  /*12670*/  MUFU.EX2 R154, R3 ;  /* 0x00000003009a7308 */ /* 0x0003e60000000800 */
[----:B------:R-:W-:Y:S01]  /*12680*/  HMMA.16816.F32.BF16 R48, R4, R10, R72 ;  /* 0x0000000a0430723c */ /* 0x000fe20000041848 */
[----:B------:R-:W5:Y:S06]  /*12690*/  LDSM.16.MT88.4 R8, [R197+0x1800] ;  /* 0x00180000c508783b */ /* 0x000f6c0000004200 */
[----:B----4-:R-:W-:-:S02]  /*126a0*/  F2FP.BF16.PACK_AB R4, R159, R158 ;  /* 0x0000009e9f04723e */ /* 0x010fc400000010ff */
[----:B------:R-:W-:Y:S02]  /*126b0*/  F2FP.BF16.PACK_AB R5, R126, R155 ;  /* 0x0000009b7e05723e */ /* 0x000fe400000010ff */
[----:B------:R-:W-:Y:S01]  /*126c0*/  F2FP.BF16.PACK_AB R6, R156, R157 ;  /* 0x0000009d9c06723e */ /* 0x000fe200000010ff */
[----:B-1----:R-:W-:-:S04]  /*126d0*/  FFMA.FTZ R3, R127, c[0x0][0x2d0], -R0 ;  /* 0x0000b4007f037a23 */ /* 0x002fc80000010800 */
[----:B------:R-:W1:Y:S02]  /*126e0*/  MUFU.EX2 R125, R3 ;  /* 0x00000003007d7308 */ /* 0x000e640000000800 */
[----:B-1----:R-:W-:Y:S01]  /*126f0*/  F2FP.BF16.PACK_AB R7, R125, R154 ;  /* 0x0000009a7d07723e */ /* 0x002fe200000010ff */
[----:B------:R-:W-:-:S05]  /*12700*/  FFMA.FTZ R3, R144, c[0x0][0x2d0], -R2 ;  /* 0x0000b40090037a23 */ /* 0x000fca0000010802 */
[----:B------:R1:W-:Y:S01]  /*12710*/  MUFU.EX2 R124, R3 ;  /* 0x00000003007c7308 */ /* 0x0003e20000000800 */
[C---:B--2---:R-:W-:Y:S08]  /*12720*/  HMMA.16816.F32.BF16 R76, R4.reuse, R24, R84 ;  /* 0x00000018044c723c */ /* 0x044ff00000041854 */
[----:B---3--:R-:W-:Y:S01]  /*12730*/  HMMA.16816.F32.BF16 R84, R4, R16, R104 ;  /* 0x000000100454723c */ /* 0x008fe20000041868 */
[----:B-1----:R-:W-:-:S07]  /*12740*/  FFMA.FTZ R3, R145, c[0x0][0x2d0], -R2 ;  /* 0x0000b40091037a23 */ /* 0x002fce0000010802 */
[C---:B------:R-:W-:Y:S01]  /*12750*/  HMMA.16816.F32.BF16 R72, R4.reuse, R18, R96 ;  /* 0x000000120448723c */ /* 0x040fe20000041860 */
[----:B------:R-:W1:Y:S01]  /*12760*/  LDSM.16.MT88.4 R16, [R195+0x5000] ;  /* 0x00500000c310783b */ /* 0x000e620000004200 */
[----:B------:R2:W3:Y:S06]  /*12770*/  MUFU.EX2 R153, R3 ;  /* 0x0000000300997308 */ /* 0x0004ec0000000800 */
[C---:B------:R-:W-:Y:S01]  /*12780*/  HMMA.16816.F32.BF16 R64, R4.reuse, R26, R88 ;  /* 0x0000001a0440723c */ /* 0x040fe20000041858 */
[----:B------:R-:W-:Y:S07]  /*12790*/  LDSM.16.MT88.4 R24, [R195+0x2000] ;  /* 0x00200000c318783b */ /* 0x000fee0000004200 */
[----:B------:R-:W-:Y:S01]  /*127a0*/  HMMA.16816.F32.BF16 R104, R4, R12, R108 ;  /* 0x0000000c0468723c */ /* 0x000fe2000004186c */
[----:B--2---:R-:W-:-:S04]  /*127b0*/  FFMA.FTZ R3, R146, c[0x0][0x2d0], -R2 ;  /* 0x0000b40092037a23 */ /* 0x004fc80000010802 */
[----:B------:R2:W-:Y:S03]  /*127c0*/  MUFU.EX2 R151, R3 ;  /* 0x0000000300977308 */ /* 0x0005e60000000800 */
[C---:B------:R-:W-:Y:S01]  /*127d0*/  HMMA.16816.F32.BF16 R88, R4.reuse, R14, R92 ;  /* 0x0000000e0458723c */ /* 0x040fe2000004185c */
[----:B------:R-:W4:Y:S07]  /*127e0*/  LDSM.16.MT88.4 R12, [R196+0x5000] ;  /* 0x00500000c40c783b */ /* 0x000f2e0000004200 */
[----:B-----5:R-:W-:Y:S01]  /*127f0*/  HMMA.16816.F32.BF16 R100, R4, R8, R100 ;  /* 0x000000080464723c */ /* 0x020fe20000041864 */
[----:B--2---:R-:W-:-:S07]  /*12800*/  FFMA.FTZ R3, R147, c[0x0][0x2d0], -R2 ;  /* 0x0000b40093037a23 */ /* 0x004fce0000010802 */
[C---:B------:R-:W-:Y:S01]  /*12810*/  HMMA.16816.F32.BF16 R80, R4.reuse, R10, R80 ;  /* 0x0000000a0450723c */ /* 0x040fe20000041850 */
[----:B------:R-:W2:Y:S01]  /*12820*/  LDSM.16.MT88.4 R8, [R197+0x5000] ;  /* 0x00500000c508783b */ /* 0x000ea20000004200 */
[----:B------:R5:W-:Y:S06]  /*12830*/  MUFU.EX2 R152, R3 ;  /* 0x0000000300987308 */ /* 0x000bec0000000800 */
[C---:B-1----:R-:W-:Y:S08]  /*12840*/  HMMA.16816.F32.BF16 R96, R4.reuse, R16, R60 ;  /* 0x000000100460723c */ /* 0x042ff0000004183c */
[----:B------:R-:W-:Y:S01]  /*12850*/  HMMA.16816.F32.BF16 R60, R4, R18, R44 ;  /* 0x00000012043c723c */ /* 0x000fe2000004182c */
[----:B------:R-:W1:Y:S01]  /*12860*/  LDSM.16.MT88.4 R16, [R196+0x2000] ;  /* 0x00200000c410783b */ /* 0x000e620000004200 */
[----:B-----5:R-:W-:-:S04]  /*12870*/  FFMA.FTZ R3, R140, c[0x0][0x2d0], -R0 ;  /* 0x0000b4008c037a23 */ /* 0x020fc80000010800 */
[----:B------:R5:W-:Y:S02]  /*12880*/  MUFU.EX2 R149, R3 ;  /* 0x0000000300957308 */ /* 0x000be40000000800 */
[C---:B----4-:R-:W-:Y:S08]  /*12890*/  HMMA.16816.F32.BF16 R56, R4.reuse, R12, R32 ;  /* 0x0000000c0438723c */ /* 0x050ff00000041820 */
[----:B------:R-:W-:Y:S01]  /*128a0*/  HMMA.16816.F32.BF16 R44, R4, R14, R36 ;  /* 0x0000000e042c723c */ /* 0x000fe20000041824 */
[----:B------:R-:W4:Y:S01]  /*128b0*/  LDSM.16.MT88.4 R12, [R198+0x2000] ;  /* 0x00200000c60c783b */ /* 0x000f220000004200 */
[----:B-----5:R-:W-:-:S06]  /*128c0*/  FFMA.FTZ R3, R142, c[0x0][0x2d0], -R0 ;  /* 0x0000b4008e037a23 */ /* 0x020fcc0000010800 */
[C---:B------:R-:W-:Y:S01]  /*128d0*/  HMMA.16816.F32.BF16 R32, R4.reuse, R20, R28 ;  /* 0x000000140420723c */ /* 0x040fe2000004181c */
[----:B------:R5:W1:Y:S07]  /*128e0*/  MUFU.EX2 R147, R3 ;  /* 0x0000000300937308 */ /* 0x000a6e0000000800 */
[C---:B------:R-:W-:Y:S01]  /*128f0*/  HMMA.16816.F32.BF16 R36, R4.reuse, R22, R40 ;  /* 0x000000160424723c */ /* 0x040fe20000041828 */
[----:B------:R-:W-:Y:S07]  /*12900*/  LDSM.16.MT88.4 R20, [R198+0x5800] ;  /* 0x00580000c614783b */ /* 0x000fee0000004200 */
[----:B--2---:R-:W-:Y:S01]  /*12910*/  HMMA.16816.F32.BF16 R40, R4, R8, R52 ;  /* 0x000000080428723c */ /* 0x004fe20000041834 */
[----:B-----5:R-:W-:-:S04]  /*12920*/  FFMA.FTZ R3, R141, c[0x0][0x2d0], -R0 ;  /* 0x0000b4008d037a23 */ /* 0x020fc80000010800 */
[----:B------:R2:W-:Y:S03]  /*12930*/  MUFU.EX2 R150, R3 ;  /* 0x0000000300967308 */ /* 0x0005e60000000800 */
[----:B------:R-:W-:Y:S01]  /*12940*/  HMMA.16816.F32.BF16 R28, R4, R10, R48 ;  /* 0x0000000a041c723c */ /* 0x000fe20000041830 */
[----:B------:R-:W5:Y:S06]  /*12950*/  LDSM.16.MT88.4 R8, [R197+0x2000] ;  /* 0x00200000c508783b */ /* 0x000f6c0000004200 */
[----:B---3--:R-:W-:-:S02]  /*12960*/  F2FP.BF16.PACK_AB R4, R153, R124 ;  /* 0x0000007c9904723e */ /* 0x008fc400000010ff */
[----:B-1----:R-:W-:Y:S02]  /*12970*/  F2FP.BF16.PACK_AB R5, R147, R149 ;  /* 0x000000959305723e */ /* 0x002fe400000010ff */
[----:B------:R-:W-:Y:S01]  /*12980*/  F2FP.BF16.PACK_AB R6, R152, R151 ;  /* 0x000000979806723e */ /* 0x000fe200000010ff */
[----:B--2---:R-:W-:-:S04]  /*12990*/  FFMA.FTZ R3, R143, c[0x0][0x2d0], -R0 ;  /* 0x0000b4008f037a23 */ /* 0x004fc80000010800 */
[----:B------:R-:W1:Y:S02]  /*129a0*/  MUFU.EX2 R148, R3 ;  /* 0x0000000300947308 */ /* 0x000e640000000800 */
[----:B-1----:R-:W-:Y:S01]  /*129b0*/  F2FP.BF16.PACK_AB R7, R148, R150 ;  /* 0x000000969407723e */ /* 0x002fe200000010ff */
[----:B------:R-:W-:Y:S02]  /*129c0*/  FFMA.FTZ R3, R191, c[0x0][0x2d0], -R2 ;  /* 0x0000b400bf037a23 */ /* 0x000fe40000010802 */
[----:B------:R-:W-:-:S03]  /*129d0*/  IMAD.MOV.U32 R191, RZ, RZ, R122 ;  /* 0x000000ffffbf7224 */ /* 0x000fc600078e007a */
[----:B------:R1:W-:Y:S01]  /*129e0*/  MUFU.EX2 R143, R3 ;  /* 0x00000003008f7308 */ /* 0x0003e20000000800 */
[C---:B------:R-:W-:Y:S08]  /*129f0*/  HMMA.16816.F32.BF16 R84, R4.reuse, R16, R84 ;  /* 0x000000100454723c */ /* 0x040ff00000041854 */
[----:B------:R-:W-:Y:S01]  /*12a00*/  HMMA.16816.F32.BF16 R48, R4, R18, R72 ;  /* 0x000000120430723c */ /* 0x000fe20000041848 */
[----:B------:R-:W2:Y:S01]  /*12a10*/  LDSM.16.MT88.4 R16, [R195+0x5800] ;  /* 0x00580000c310783b */ /* 0x000ea20000004200 */
[----:B-1----:R-:W-:-:S06]  /*12a20*/  FFMA.FTZ R3, R214, c[0x0][0x2d0], -R2 ;  /* 0x0000b400d6037a23 */ /* 0x002fcc0000010802 */
[C---:B----4-:R-:W-:Y:S01]  /*12a30*/  HMMA.16816.F32.BF16 R92, R4.reuse, R12, R104 ;  /* 0x0000000c045c723c */ /* 0x050fe20000041868 */
[----:B------:R-:W-:Y:S01]  /*12a40*/  IMAD.MOV.U32 R214, RZ, RZ, R123 ;  /* 0x000000ffffd67224 */ /* 0x000fe200078e007b */
[----:B------:R1:W3:Y:S01]  /*12a50*/  MUFU.EX2 R146, R3 ;  /* 0x0000000300927308 */ /* 0x0002e20000000800 */
[----:B------:R-:W-:Y:S04]  /*12a60*/  LDSM.16.MT88.4 R120, [R196+0x6800] ;  /* 0x00680000c478783b */ /* 0x000fe80000004200 */
[----:B------:R-:W-:Y:S01]  /*12a70*/  LDSM.16.MT88.4 R104, [R197+0x3000] ;  /* 0x00300000c568783b */ /* 0x000fe20000004200 */
[C---:B------:R-:W-:Y:S03]  /*12a80*/  HMMA.16816.F32.BF16 R52, R4.reuse, R14, R88 ;  /* 0x0000000e0434723c */ /* 0x040fe60000041858 */
[----:B------:R-:W4:Y:S04]  /*12a90*/  LDSM.16.MT88.4 R12, [R196+0x5800] ;  /* 0x00580000c40c783b */ /* 0x000f280000004200 */
[----:B------:R-:W-:Y:S01]  /*12aa0*/  LDSM.16.MT88.4 R88, [R196+0x3000] ;  /* 0x00300000c458783b */ /* 0x000fe20000004200 */
[----:B------:R-:W-:Y:S01]  /*12ab0*/  HMMA.16816.F32.BF16 R76, R4, R24, R76 ;  /* 0x00000018044c723c */ /* 0x000fe2000004184c */
[----:B-1----:R-:W-:-:S02]  /*12ac0*/  FFMA.FTZ R3, R219, c[0x0][0x2d0], -R2 ;  /* 0x0000b400db037a23 */ /* 0x002fc40000010802 */
[----:B------:R-:W-:Y:S02]  /*12ad0*/  IMAD.MOV.U32 R219, RZ, RZ, R71 ;  /* 0x000000ffffdb7224 */ /* 0x000fe400078e0047 */
[----:B------:R1:W-:Y:S03]  /*12ae0*/  MUFU.EX2 R145, R3 ;  /* 0x0000000300917308 */ /* 0x0003e60000000800 */
[C---:B------:R-:W-:Y:S08]  /*12af0*/  HMMA.16816.F32.BF16 R24, R4.reuse, R26, R64 ;  /* 0x0000001a0418723c */ /* 0x040ff00000041840 */
[----:B-----5:R-:W-:Y:S01]  /*12b00*/  HMMA.16816.F32.BF16 R100, R4, R8, R100 ;  /* 0x000000080464723c */ /* 0x020fe20000041864 */
[----:B-1----:R-:W-:-:S07]  /*12b10*/  FFMA.FTZ R3, R220, c[0x0][0x2d0], -R2 ;  /* 0x0000b400dc037a23 */ /* 0x002fce0000010802 */
[----:B------:R-:W-:Y:S01]  /*12b20*/  HMMA.16816.F32.BF16 R64, R4, R10, R80 ;  /* 0x0000000a0440723c */ /* 0x000fe20000041850 */
[----:B------:R-:W1:Y:S01]  /*12b30*/  LDSM.16.MT88.4 R8, [R197+0x5800] ;  /* 0x00580000c508783b */ /* 0x000e620000004200 */
[----:B------:R5:W-:Y:S01]  /*12b40*/  MUFU.EX2 R144, R3 ;  /* 0x0000000300907308 */ /* 0x000be20000000800 */
[----:B------:R-:W-:-:S05]  /*12b50*/  IMAD.MOV.U32 R220, RZ, RZ, c[0x0][0x2c4] ;  /* 0x0000b100ffdc7624 */ /* 0x000fca00078e00ff */
[----:B--2---:R-:W-:Y:S01]  /*12b60*/  HMMA.16816.F32.BF16 R96, R4, R16, R96 ;  /* 0x000000100460723c */ /* 0x004fe20000041860 */
[----:B------:R-:W-:-:S07]  /*12b70*/  ISETP.NE.AND P3, PT, R220, 0x1, PT ;  /* 0x00000001dc00780c */ /* 0x000fce0003f65270 */
[----:B------:R-:W-:Y:S01]  /*12b80*/  HMMA.16816.F32.BF16 R72, R4, R18, R60 ;  /* 0x000000120448723c */ /* 0x000fe2000004183c */
[----:B------:R-:W2:Y:S01]  /*12b90*/  LDSM.16.MT88.4 R16, [R195+0x2800] ;  /* 0x00280000c310783b */ /* 0x000ea20000004200 */
[----:B-----5:R-:W-:-:S04]  /*12ba0*/  FFMA.FTZ R3, R160, c[0x0][0x2d0], -R0 ;  /* 0x0000b400a0037a23 */ /* 0x020fc80000010800 */
[----:B------:R5:W-:Y:S02]  /*12bb0*/  MUFU.EX2 R142, R3 ;  /* 0x00000003008e7308 */ /* 0x000be40000000800 */
[C---:B----4-:R-:W-:Y:S08]  /*12bc0*/  HMMA.16816.F32.BF16 R80, R4.reuse, R12, R56 ;  /* 0x0000000c0450723c */ /* 0x050ff00000041838 */
[----:B------:R-:W-:Y:S01]  /*12bd0*/  HMMA.16816.F32.BF16 R60, R4, R14, R44 ;  /* 0x0000000e043c723c */ /* 0x000fe2000004182c */
[----:B------:R-:W4:Y:S01]  /*12be0*/  LDSM.16.MT88.4 R12, [R198+0x2800] ;  /* 0x00280000c60c783b */ /* 0x000f220000004200 */
[----:B-----5:R-:W-:-:S06]  /*12bf0*/  FFMA.FTZ R3, R162, c[0x0][0x2d0], -R0 ;  /* 0x0000b400a2037a23 */ /* 0x020fcc0000010800 */
[C---:B------:R-:W-:Y:S01]  /*12c00*/  HMMA.16816.F32.BF16 R56, R4.reuse, R20, R32 ;  /* 0x000000140438723c */ /* 0x040fe20000041820 */
[----:B------:R5:W2:Y:S07]  /*12c10*/  MUFU.EX2 R140, R3 ;  /* 0x00000003008c7308 */ /* 0x000aae0000000800 */
[C---:B------:R-:W-:Y:S01]  /*12c20*/  HMMA.16816.F32.BF16 R36, R4.reuse, R22, R36 ;  /* 0x000000160424723c */ /* 0x040fe20000041824 */
[----:B------:R-:W4:Y:S07]  /*12c30*/  LDSM.16.MT88.4 R20, [R196+0x2800] ;  /* 0x00280000c414783b */ /* 0x000f2e0000004200 */
[----:B-1----:R-:W-:Y:S01]  /*12c40*/  HMMA.16816.F32.BF16 R40, R4, R8, R40 ;  /* 0x000000080428723c */ /* 0x002fe20000041828 */
[----:B-----5:R-:W-:-:S04]  /*12c50*/  FFMA.FTZ R3, R161, c[0x0][0x2d0], -R0 ;  /* 0x0000b400a1037a23 */ /* 0x020fc80000010800 */
[----:B------:R1:W-:Y:S03]  /*12c60*/  MUFU.EX2 R71, R3 ;  /* 0x0000000300477308 */ /* 0x0003e60000000800 */
[----:B------:R-:W-:Y:S01]  /*12c70*/  HMMA.16816.F32.BF16 R28, R4, R10, R28 ;  /* 0x0000000a041c723c */ /* 0x000fe2000004181c */
[----:B------:R-:W5:Y:S06]  /*12c80*/  LDSM.16.MT88.4 R8, [R197+0x2800] ;  /* 0x00280000c508783b */ /* 0x000f6c0000004200 */
[----:B---3--:R-:W-:-:S02]  /*12c90*/  F2FP.BF16.PACK_AB R4, R146, R143 ;  /* 0x0000008f9204723e */ /* 0x008fc400000010ff */
[----:B--2---:R-:W-:Y:S02]  /*12ca0*/  F2FP.BF16.PACK_AB R5, R140, R142 ;  /* 0x0000008e8c05723e */ /* 0x004fe400000010ff */
[----:B------:R-:W-:Y:S01]  /*12cb0*/  F2FP.BF16.PACK_AB R6, R144, R145 ;  /* 0x000000919006723e */ /* 0x000fe200000010ff */
[----:B-1----:R-:W-:-:S04]  /*12cc0*/  FFMA.FTZ R3, R163, c[0x0][0x2d0], -R0 ;  /* 0x0000b400a3037a23 */ /* 0x002fc80000010800 */
[----:B------:R-:W1:Y:S02]  /*12cd0*/  MUFU.EX2 R141, R3 ;  /* 0x00000003008d7308 */ /* 0x000e640000000800 */
[----:B-1----:R-:W-:Y:S01]  /*12ce0*/  F2FP.BF16.PACK_AB R7, R141, R71 ;  /* 0x000000478d07723e */ /* 0x002fe200000010ff */
[----:B------:R-:W-:-:S06]  /*12cf0*/  FFMA.FTZ R3, R241, c[0x0][0x2d0], -R2 ;  /* 0x0000b400f1037a23 */ /* 0x000fcc0000010802 */
[C---:B------:R-:W-:Y:S08]  /*12d00*/  HMMA.16816.F32.BF16 R76, R4.reuse, R16, R76 ;  /* 0x00000010044c723c */ /* 0x040ff0000004184c */
[C---:B------:R-:W-:Y:S01]  /*12d10*/  HMMA.16816.F32.BF16 R24, R4.reuse, R18, R24 ;  /* 0x000000120418723c */ /* 0x040fe20000041818 */
[----:B------:R-:W1:Y:S07]  /*12d20*/  LDSM.16.MT88.4 R16, [R195+0x6000] ;  /* 0x00600000c310783b */ /* 0x000e6e0000004200 */
[C---:B----4-:R-:W-:Y:S08]  /*12d30*/  HMMA.16816.F32.BF16 R92, R4.reuse, R12, R92 ;  /* 0x0000000c045c723c */ /* 0x050ff0000004185c */
[C---:B------:R-:W-:Y:S01]  /*12d40*/  HMMA.16816.F32.BF16 R44, R4.reuse, R14, R52 ;  /* 0x0000000e042c723c */ /* 0x040fe20000041834 */
[----:B------:R-:W2:Y:S07]  /*12d50*/  LDSM.16.MT88.4 R12, [R196+0x6000] ;  /* 0x00600000c40c783b */ /* 0x000eae0000004200 */
[C---:B------:R-:W-:Y:S01]  /*12d60*/  HMMA.16816.F32.BF16 R32, R4.reuse, R22, R48 ;  /* 0x000000160420723c */ /* 0x040fe20000041830 */
[----:B------:R3:W-:Y:S07]  /*12d70*/  MUFU.EX2 R49, R3 ;  /* 0x0000000300317308 */ /* 0x0007ee0000000800 */
[C---:B------:R-:W-:Y:S01]  /*12d80*/  HMMA.16816.F32.BF16 R84, R4.reuse, R20, R84 ;  /* 0x000000140454723c */ /* 0x040fe20000041854 */
[----:B------:R-:W4:Y:S07]  /*12d90*/  LDSM.16.MT88.4 R20, [R198+0x6000] ;  /* 0x00600000c614783b */ /* 0x000f2e0000004200 */
[----:B-----5:R-:W-:Y:S01]  /*12da0*/  HMMA.16816.F32.BF16 R100, R4, R8, R100 ;  /* 0x000000080464723c */ /* 0x020fe20000041864 */
[----:B---3--:R-:W-:-:S04]  /*12db0*/  FFMA.FTZ R3, R248, c[0x0][0x2d0], -R2 ;  /* 0x0000b400f8037a23 */ /* 0x008fc80000010802 */
[----:B------:R3:W5:Y:S03]  /*12dc0*/  MUFU.EX2 R48, R3 ;  /* 0x0000000300307308 */ /* 0x0007660000000800 */
[C---:B-1----:R-:W-:Y:S01]  /*12dd0*/  HMMA.16816.F32.BF16 R108, R4.reuse, R16, R96 ;  /* 0x00000010046c723c */ /* 0x042fe20000041860 */
[----:B------:R-:W-:Y:S07]  /*12de0*/  LDSM.16.MT88.4 R96, [R198+0x3000] ;  /* 0x00300000c660783b */ /* 0x000fee0000004200 */
[----:B------:R-:W-:Y:S01]  /*12df0*/  HMMA.16816.F32.BF16 R72, R4, R18, R72 ;  /* 0x000000120448723c */ /* 0x000fe20000041848 */
[----:B---3--:R-:W-:-:S02]  /*12e00*/  FFMA.FTZ R3, R247, c[0x0][0x2d0], -R2 ;  /* 0x0000b400f7037a23 */ /* 0x008fc40000010802 */
[----:B------:R-:W-:-:S05]  /*12e10*/  FFMA.FTZ R2, R226, c[0x0][0x2d0], -R2 ;  /* 0x0000b400e2027a23 */ /* 0x000fca0000010802 */
[C---:B--2---:R-:W-:Y:S01]  /*12e20*/  HMMA.16816.F32.BF16 R60, R4.reuse, R14, R60 ;  /* 0x0000000e043c723c */ /* 0x044fe2000004183c */
[----:B------:R-:W-:Y:S07]  /*12e30*/  MUFU.EX2 R18, R3 ;  /* 0x0000000300127308 */ /* 0x000fee0000000800 */
[C---:B------:R-:W-:Y:S01]  /*12e40*/  HMMA.16816.F32.BF16 R116, R4.reuse, R12, R80 ;  /* 0x0000000c0474723c */ /* 0x040fe20000041850 */
[----:B------:R1:W2:Y:S01]  /*12e50*/  MUFU.EX2 R17, R2 ;  /* 0x0000000200117308 */ /* 0x0002a20000000800 */
[----:B------:R-:W-:Y:S06]  /*12e60*/  LDSM.16.MT88.4 R80, [R195+0x3000] ;  /* 0x00300000c350783b */ /* 0x000fec0000004200 */
[C---:B------:R-:W-:Y:S01]  /*12e70*/  HMMA.16816.F32.BF16 R52, R4.reuse, R10, R64 ;  /* 0x0000000a0434723c */ /* 0x040fe20000041840 */
[----:B------:R-:W3:Y:S06]  /*12e80*/  LDSM.16.MT88.4 R8, [R197+0x6000] ;  /* 0x00600000c508783b */ /* 0x000eec0000004200 */
[----:B-----5:R-:W-:Y:S01]  /*12e90*/  F2FP.BF16.PACK_AB R64, R48, R49 ;  /* 0x000000313040723e */ /* 0x020fe200000010ff */
[----:B----4-:R-:W-:Y:S01]  /*12ea0*/  HMMA.16816.F32.BF16 R56, R4, R20, R56 ;  /* 0x000000140438723c */ /* 0x010fe20000041838 */
[----:B-1----:R-:W-:Y:S01]  /*12eb0*/  FFMA.FTZ R2, R225, c[0x0][0x2d0], -R0 ;  /* 0x0000b400e1027a23 */ /* 0x002fe20000010800 */
[----:B--2---:R-:W-:-:S03]  /*12ec0*/  F2FP.BF16.PACK_AB R66, R17, R18 ;  /* 0x000000121142723e */ /* 0x004fc600000010ff */
[----:B------:R1:W-:Y:S03]  /*12ed0*/  MUFU.EX2 R16, R2 ;  /* 0x0000000200107308 */ /* 0x0003e60000000800 */
[----:B------:R-:W-:Y:S01]  /*12ee0*/  HMMA.16816.F32.BF16 R36, R4, R22, R36 ;  /* 0x000000160424723c */ /* 0x000fe20000041824 */
[----:B-1----:R-:W-:-:S04]  /*12ef0*/  FFMA.FTZ R2, R227, c[0x0][0x2d0], -R0 ;  /* 0x0000b400e3027a23 */ /* 0x002fc80000010800 */
[----:B------:R1:W2:Y:S03]  /*12f00*/  MUFU.EX2 R14, R2 ;  /* 0x00000002000e7308 */ /* 0x0002a60000000800 */
[----:B---3--:R-:W-:Y:S01]  /*12f10*/  HMMA.16816.F32.BF16 R40, R4, R8, R40 ;  /* 0x000000080428723c */ /* 0x008fe20000041828 */
[----:B-1----:R-:W-:-:S07]  /*12f20*/  FFMA.FTZ R2, R229, c[0x0][0x2d0], -R0 ;  /* 0x0000b400e5027a23 */ /* 0x002fce0000010800 */
[----:B------:R-:W-:Y:S01]  /*12f30*/  HMMA.16816.F32.BF16 R28, R4, R10, R28 ;  /* 0x0000000a041c723c */ /* 0x000fe2000004181c */
[----:B------:R-:W-:Y:S01]  /*12f40*/  FFMA.FTZ R0, R228, c[0x0][0x2d0], -R0 ;  /* 0x0000b400e4007a23 */ /* 0x000fe20000010800 */
[----:B------:R-:W1:Y:S01]  /*12f50*/  LDSM.16.MT88.4 R8, [R197+0x6800] ;  /* 0x00680000c508783b */ /* 0x000e620000004200 */
[----:B------:R3:W-:Y:S01]  /*12f60*/  MUFU.EX2 R13, R2 ;  /* 0x00000002000d7308 */ /* 0x0007e20000000800 */
[----:B--2---:R-:W-:-:S03]  /*12f70*/  F2FP.BF16.PACK_AB R65, R14, R16 ;  /* 0x000000100e41723e */ /* 0x004fc600000010ff */
[----:B------:R-:W-:-:S04]  /*12f80*/  @P3 IMAD.HI.U32 R4, R252, c[0x0][0x2c8], RZ ;  /* 0x0000b200fc043a27 */ /* 0x000fc800078e00ff */
[----:B------:R2:W4:Y:S01]  /*12f90*/  MUFU.EX2 R12, R0 ;  /* 0x00000000000c7308 */ /* 0x0005220000000800 */
[----:B---3--:R-:W-:-:S04]  /*12fa0*/  FADD.FTZ R2, R246, R245 ;  /* 0x000000f5f6027221 */ /* 0x008fc80000010000 */
[----:B------:R-:W-:Y:S02]  /*12fb0*/  FADD.FTZ R2, R244, R2 ;  /* 0x00000002f4027221 */ /* 0x000fe40000010000 */
[----:B--2---:R-:W-:Y:S01]  /*12fc0*/  FADD.FTZ R0, R240, R237 ;  /* 0x000000edf0007221 */ /* 0x004fe20000010000 */
[----:B----4-:R-:W-:Y:S01]  /*12fd0*/  F2FP.BF16.PACK_AB R67, R12, R13 ;  /* 0x0000000d0c43723e */ /* 0x010fe200000010ff */
        /* <DEDUP_REMOVED lines=10> */
[----:B------:R-:W-:Y:S02]  /*13080*/  FADD.FTZ R2, R230, R0 ;  /* 0x00000000e6027221 */ /* 0x000fe40000010000 */
[----:B------:R-:W-:-:S02]  /*13090*/  FADD.FTZ R0, R242, R3 ;  /* 0x00000003f2007221 */ /* 0x000fc40000010000 */
[----:B------:R-:W-:Y:S01]  /*130a0*/  FADD.FTZ R2, R233, R2 ;  /* 0x00000002e9027221 */ /* 0x000fe20000010000 */
[C---:B------:R-:W-:Y:S01]  /*130b0*/  HMMA.16816.F32.BF16 R84, R64.reuse, R88, R84 ;  /* 0x000000584054723c */ /* 0x040fe20000041854 */
[----:B------:R-:W-:Y:S02]  /*130c0*/  FADD.FTZ R0, R223, R0 ;  /* 0x00000000df007221 */ /* 0x000fe40000010000 */
[----:B------:R-:W-:Y:S01]  /*130d0*/  FADD.FTZ R2, R217, R2 ;  /* 0x00000002d9027221 */ /* 0x000fe20000010000 */
[----:B------:R-:W-:Y:S01]  /*130e0*/  IADD3 R217, R251, -0x2, RZ ;  /* 0xfffffffefbd97810 */ /* 0x000fe20007ffe0ff */
        /* <DEDUP_REMOVED lines=24> */
[----:B------:R-:W-:Y:S01]  /*13270*/  IMAD.MOV.U32 R0, RZ, RZ, R252 ;  /* 0x000000ffff007224 */ /* 0x000fe200078e00fc */
[----:B------:R-:W-:Y:S01]  /*13280*/  @P3 SHF.R.U32.HI R0, RZ, c[0x0][0x2cc], R4 ;  /* 0x0000b300ff003a19 */ /* 0x000fe20000011604 */
[----:B------:R-:W-:-:S02]  /*13290*/  FADD.FTZ R2, R152, R2 ;  /* 0x0000000298027221 */ /* 0x000fc40000010000 */
[----:B------:R-:W-:Y:S01]  /*132a0*/  FADD.FTZ R3, R150, R3 ;  /* 0x0000000396037221 */ /* 0x000fe20000010000 */
[C---:B------:R-:W-:Y:S01]  /*132b0*/  HMMA.16816.F32.BF16 R80, R64.reuse, R82, R24 ;  /* 0x000000524050723c */ /* 0x040fe20000041818 */
[----:B------:R-:W-:Y:S02]  /*132c0*/  FADD.FTZ R2, R143, R2 ;  /* 0x000000028f027221 */ /* 0x000fe40000010000 */
[----:B------:R-:W-:Y:S01]  /*132d0*/  FADD.FTZ R4, R148, R3 ;  /* 0x0000000394047221 */ /* 0x000fe20000010000 */
[----:B------:R-:W-:Y:S01]  /*132e0*/  IADD3 R3, R0, R214, -R219 ;  /* 0x000000d600037210 */ /* 0x000fe20007ffe8db */
[----:B------:R-:W-:Y:S02]  /*132f0*/  FADD.FTZ R0, R146, R2 ;  /* 0x0000000292007221 */ /* 0x000fe40000010000 */
[----:B------:R-:W-:Y:S01]  /*13300*/  IMAD.MOV.U32 R2, RZ, RZ, RZ ;  /* 0x000000ffff027224 */ /* 0x000fe200078e00ff */
[----:B------:R-:W-:Y:S01]  /*13310*/  HMMA.16816.F32.BF16 R88, R64, R90, R32 ;  /* 0x0000005a4058723c */ /* 0x000fe20000041820 */
[----:B------:R-:W-:-:S02]  /*13320*/  FADD.FTZ R4, R142, R4 ;  /* 0x000000048e047221 */ /* 0x000fc40000010000 */
[----:B------:R-:W-:-:S04]  /*13330*/  IMAD.HI R2, R3, -0x6db6db6d, R2 ;  /* 0x9249249303027827 */ /* 0x000fc800078e0202 */
[----:B------:R-:W-:Y:S01]  /*13340*/  FADD.FTZ R3, R140, R4 ;  /* 0x000000048c037221 */ /* 0x000fe20000010000 */
[C---:B------:R-:W-:Y:S01]  /*13350*/  HMMA.16816.F32.BF16 R96, R64.reuse, R98, R44 ;  /* 0x000000624060723c */ /* 0x040fe2000004182c */
[----:B------:R-:W-:Y:S02]  /*13360*/  FADD.FTZ R0, R145, R0 ;  /* 0x0000000091007221 */ /* 0x000fe40000010000 */
[----:B------:R-:W-:Y:S02]  /*13370*/  FADD.FTZ R3, R71, R3 ;  /* 0x0000000347037221 */ /* 0x000fe40000010000 */
[----:B------:R-:W-:Y:S01]  /*13380*/  FADD.FTZ R4, R144, R0 ;  /* 0x0000000090047221 */ /* 0x000fe20000010000 */
[----:B------:R-:W-:Y:S01]  /*13390*/  SHF.R.U32.HI R0, RZ, 0x1f, R2 ;  /* 0x0000001fff007819 */ /* 0x000fe20000011602 */
[----:B------:R-:W-:Y:S01]  /*133a0*/  FADD.FTZ R3, R141, R3 ;  /* 0x000000038d037221 */ /* 0x000fe20000010000 */
[----:B------:R-:W-:Y:S02]  /*133b0*/  HMMA.16816.F32.BF16 R104, R64, R106, R52 ;  /* 0x0000006a4068723c */ /* 0x000fe40000041834 */
[----:B------:R-:W-:Y:S01]  /*133c0*/  LEA.HI.SX32 R2, R2, R0, 0x1a ;  /* 0x0000000002027211 */ /* 0x000fe200078fd2ff */
        /* <DEDUP_REMOVED lines=12> */
[----:B------:R-:W-:-:S05]  /*13490*/  FADD.FTZ R0, R12, R2 ;  /* 0x000000020c007221 */ /* 0x000fca0000010000 */
[----:B------:R2:W-:Y:S02]  /*134a0*/  STL [R1+0x38], R0 ;  /* 0x0000380001007387 */ /* 0x0005e40000100800 */
[C---:B-1----:R-:W-:Y:S02]  /*134b0*/  HMMA.16816.F32.BF16 R60, R64.reuse, R8, R40 ;  /* 0x00000008403c723c */ /* 0x042fe40000041828 */
[----:B------:R2:W-:Y:S06]  /*134c0*/  STL [R1+0x34], R3 ;  /* 0x0000340301007387 */ /* 0x0005ec0000100800 */
[----:B------:R-:W-:Y:S01]  /*134d0*/  HMMA.16816.F32.BF16 R64, R64, R10, R28 ;  /* 0x0000000a4040723c */ /* 0x000fe2000004181c */
[----:B------:R-:W-:Y:S07]  /*134e0*/  @!P0 BRA `(.L_x_1233) ;  /* 0x0000428000008947 */ /* 0x000fee0003800000 */
[----:B--2---:R-:W-:Y:S01]  /*134f0*/  IMAD.IADD R0, R250, 0x1, R252 ;  /* 0x00000001fa007824 */ /* 0x004fe200078e02fc */
[----:B------:R-:W-:Y:S01]  /*13500*/  MOV R3, R70 ;  /* 0x0000004600037202 */ /* 0x000fe20000000f00 */
[----:B------:R-:W-:Y:S01]  /*13510*/  IMAD.MOV.U32 R71, RZ, RZ, R69 ;  /* 0x000000ffff477224 */ /* 0x000fe200078e0045 */
[----:B------:R-:W-:-:S02]  /*13520*/  MOV R188, R217 ;  /* 0x000000d900bc7202 */ /* 0x000fc40000000f00 */
[----:B------:R1:W-:Y:S02]  /*13530*/  STL [R1+0x20], R0 ;  /* 0x0000200001007387 */ /* 0x0003e40000100800 */
[----:B-1----:R-:W-:-:S05]  /*13540*/  @P3 IMAD.HI.U32 R0, R0, c[0x0][0x2c8], RZ ;  /* 0x0000b20000003a27 */ /* 0x002fca00078e00ff */
[----:B------:R-:W-:-:S05]  /*13550*/  @P3 SHF.R.U32.HI R0, RZ, c[0x0][0x2cc], R0 ;  /* 0x0000b300ff003a19 */ /* 0x000fca0000011600 */
[----:B------:R1:W-:Y:S02]  /*13560*/  @P3 STL [R1+0x28], R0 ;  /* 0x0000280001003387 */ /* 0x0003e40000100800 */
.L_x_1238:
[----:B--2---:R-:W2:Y:S01]  /*13570*/  LDL R189, [R1+0x40] ;  /* 0x0000400001bd7983 */ /* 0x004ea20000100800 */
        /* <DEDUP_REMOVED lines=21> */
[----:B-1-34-:R-:W-:Y:S01]  /*136d0*/  IMAD.WIDE.U32 R22, R188, c[0x0][0x208], RZ ;  /* 0x00008200bc167a25 */ /* 0x01afe200078e00ff */
[----:B------:R-:W2:Y:S01]  /*136e0*/  LDL.64 R30, [R1+0x8] ;  /* 0x00000800011e7983 */ /* 0x000ea20000100a00 */
[----:B------:R-:W-:Y:S01]  /*136f0*/  ULDC.64 UR4, c[0x0][0x208] ;  /* 0x0000820000047ab9 */ /* 0x000fe20000000a00 */
[----:B------:R-:W-:Y:S01]  /*13700*/  SHF.R.S32.HI R0, RZ, 0x1f, R188 ;  /* 0x0000001fff007819 */ /* 0x000fe200000114bc */
[----:B------:R-:W-:Y:S01]  /*13710*/  USHF.L.U32 UR9, UR4, 0x5, URZ ;  /* 0x0000000504097899 */ /* 0x000fe2000800063f */
[----:B------:R-:W3:Y:S01]  /*13720*/  LDL R28, [R1] ;  /* 0x00000000011c7983 */ /* 0x000ee20000100800 */
        /* <DEDUP_REMOVED lines=52> */
.L_x_1235:
[----:B-1-34-:R-:W-:Y:S05]  /*13a70*/  BSYNC B0 ;  /* 0x0000000000007941 */ /* 0x01afea0003800000 */
.L_x_1234:
        /* <DEDUP_REMOVED lines=36> */
[----:B------:R-:W-:Y:S01]  /*13cc0*/  HMMA.16816.F32.BF16 R56, R136, R162, R56 ;  /* 0x000000a28838723c */ /* 0x000fe20000041838 */
[----:B------:R-:W4:Y:S07]  /*13cd0*/  LDSM.16.M88.4 R160, [R193+0x3000] ;  /* 0x00300000c1a0783b */ /* 0x000f2e0000000200 */
[C---:B-1----:R-:W-:Y:S08]  /*13ce0*/  HMMA.16816.F32.BF16 R4, R164.reuse, R72, R4 ;  /* 0x00000048a404723c */ /* 0x042ff00000041804 */
[C---:B------:R-:W-:Y:S01]  /*13cf0*/  HMMA.16816.F32.BF16 R8, R164.reuse, R74, R8 ;  /* 0x0000004aa408723c */ /* 0x040fe20000041808 */
[----:B------:R-:W1:Y:S07]  /*13d00*/  LDSM.16.M88.4 R72, [R192] ;  /* 0x00000000c048783b */ /* 0x000e6e0000000200 */
        /* <DEDUP_REMOVED lines=44> */
[----:B------:R-:W2:Y:S07]  /*13fd0*/  LDSM.16.M88.4 R140, [R200] ;  /* 0x00000000c88c783b */ /* 0x000eae0000000200 */
[C---:B---3--:R-:W-:Y:S08]  /*13fe0*/  HMMA.16816.F32.BF16 R20, R172.reuse, R144, R20 ;  /* 0x00000090ac14723c */ /* 0x048ff00000041814 */
[C---:B------:R-:W-:Y:S01]  /*13ff0*/  HMMA.16816.F32.BF16 R24, R172.reuse, R146, R24 ;  /* 0x00000092ac18723c */ /* 0x040fe20000041818 */
[----:B------:R-:W3:Y:S07]  /*14000*/  LDSM.16.M88.4 R144, [R201] ;  /* 0x00000000c990783b */ /* 0x000eee0000000200 */
        /* <DEDUP_REMOVED lines=8> */
[----:B------:R-:W3:Y:S07]  /*14090*/  LDSM.16.M88.4 R156, [R204] ;  /* 0x00000000cc9c783b */ /* 0x000eee0000000200 */
[C---:B------:R-:W-:Y:S08]  /*140a0*/  HMMA.16816.F32.BF16 R52, R172.reuse, R160, R52 ;  /* 0x000000a0ac34723c */ /* 0x040ff00000041834 */
[----:B------:R-:W-:Y:S01]  /*140b0*/  HMMA.16816.F32.BF16 R56, R172, R162, R56 ;  /* 0x000000a2ac38723c */ /* 0x000fe20000041838 */
[----:B------:R-:W4:Y:S07]  /*140c0*/  LDSM.16.M88.4 R160, [R205] ;  /* 0x00000000cda0783b */ /* 0x000f2e0000000200 */
        /* <DEDUP_REMOVED lines=28> */
[C---:B------:R-:W-:Y:S08]  /*14290*/  HMMA.16816.F32.BF16 R24, R180.reuse, R146, R24 ;  /* 0x00000092b418723c */ /* 0x040ff00000041818 */
[C---:B----4-:R-:W-:Y:S08]  /*142a0*/  HMMA.16816.F32.BF16 R28, R180.reuse, R148, R28 ;  /* 0x00000094b41c723c */ /* 0x050ff0000004181c */
[C---:B------:R-:W-:Y:S08]  /*142b0*/  HMMA.16816.F32.BF16 R32, R180.reuse, R150, R32 ;  /* 0x00000096b420723c */ /* 0x040ff00000041820 */
        /* <DEDUP_REMOVED lines=8> */
[C---:B--2---:R-:W-:Y:S08]  /*14340*/  HMMA.16816.F32.BF16 R12, R184.reuse, R140, R12 ;  /* 0x0000008cb80c723c */ /* 0x044ff0000004180c */
        /* <DEDUP_REMOVED lines=137> */
[----:B------:R-:W3:Y:S01]  /*14be0*/  LDL R189, [R1+0x10] ;  /* 0x0000100001bd7983 */ /* 0x000ee20000100800 */
        /* <DEDUP_REMOVED lines=47> */
.L_x_1237:
[----:B--234-:R-:W-:Y:S05]  /*14ee0*/  BSYNC B0 ;  /* 0x0000000000007941 */ /* 0x01cfea0003800000 */
.L_x_1236:
        /* <DEDUP_REMOVED lines=19> */
[----:B------:R-:W-:Y:S02]  /*15020*/  ISETP.GT.AND P0, PT, R0, 0x1, PT ;  /* 0x000000010000780c */ /* 0x000fe40003f04270 */
[----:B------:R-:W-:Y:S02]  /*15030*/  FSEL R5, R160, -INF , P1 ;  /* 0xff800000a0057808 */ /* 0x000fe40000800000 */
[----:B------:R-:W-:Y:S02]  /*15040*/  FSEL R6, R158, -INF , P0 ;  /* 0xff8000009e067808 */ /* 0x000fe40000000000 */
[----:B------:R-:W-:Y:S02]  /*15050*/  ISETP.GT.AND P4, PT, R0, 0x8, PT ;  /* 0x000000080000780c */ /* 0x000fe40003f84270 */
[----:B------:R-:W-:Y:S02]  /*15060*/  FMNMX.FTZ R2, R5, R71, !PT ;  /* 0x0000004705027209 */ /* 0x000fe40007810000 */
        /* <DEDUP_REMOVED lines=9> */
[----:B------:R-:W-:Y:S02]  /*15100*/  ISETP.GT.AND P4, PT, R4, RZ, PT ;  /* 0x000000ff0400720c */ /* 0x000fe40003f84270 */
[----:B------:R-:W-:Y:S02]  /*15110*/  FMNMX.FTZ R2, R41, R2, !PT ;  /* 0x0000000229027209 */ /* 0x000fe40007810000 */
[----:B------:R-:W-:Y:S02]  /*15120*/  ISETP.GT.AND P1, PT, R0, 0x18, PT ;  /* 0x000000180000780c */ /* 0x000fe40003f24270 */
[----:B------:R-:W-:Y:S02]  /*15130*/  FSEL R48, R146, -INF , P0 ;  /* 0xff80000092307808 */ /* 0x000fe40000000000 */
[----:B------:R-:W-:Y:S02]  /*15140*/  FSEL R8, R163, -INF , P4 ;  /* 0xff800000a3087808 */ /* 0x000fe40002000000 */
[----:B------:R-:W-:Y:S02]  /*15150*/  ISETP.GT.AND P2, PT, R4, 0x1, PT ;  /* 0x000000010400780c */ /* 0x000fe40003f44270 */
[----:B------:R-:W-:Y:S02]  /*15160*/  FSEL R57, R75, -INF , P1 ;  /* 0xff8000004b397808 */ /* 0x000fe40000800000 */
[----:B------:R-:W-:Y:S02]  /*15170*/  ISETP.GT.AND P0, PT, R0, 0x19, PT ;  /* 0x000000190000780c */ /* 0x000fe40003f04270 */
        /* <DEDUP_REMOVED lines=44> */
[----:B------:R-:W-:Y:S02]  /*15440*/  ISETP.GT.AND P2, PT, R4, 0x21, PT ;  /* 0x000000210400780c */ /* 0x000fe40003f44270 */
[----:B------:R-:W-:Y:S02]  /*15450*/  FSEL R144, R153, -INF , P3 ;  /* 0xff80000099907808 */ /* 0x000fe40001800000 */
[----:B------:R-:W-:Y:S02]  /*15460*/  FSEL R158, R34, -INF , P1 ;  /* 0xff800000229e7808 */ /* 0x000fe40000800000 */
[----:B------:R-:W-:Y:S02]  /*15470*/  ISETP.GT.AND P0, PT, R0, 0x39, PT ;  /* 0x000000390000780c */ /* 0x000fe40003f04270 */
[----:B------:R-:W-:Y:S02]  /*15480*/  FMNMX.FTZ R2, R157, R2, !PT ;  /* 0x000000029d027209 */ /* 0x000fe40007810000 */
        /* <DEDUP_REMOVED lines=43> */
[C---:B------:R-:W-:Y:S02]  /*15740*/  ISETP.GT.AND P2, PT, R4.reuse, 0x41, PT ;  /* 0x000000410400780c */ /* 0x040fe40003f44270 */
[----:B------:R-:W-:Y:S02]  /*15750*/  FMNMX.FTZ R7, R155, R7, !PT ;  /* 0x000000079b077209 */ /* 0x000fe40007810000 */
[----:B------:R-:W-:Y:S02]  /*15760*/  ISETP.GT.AND P3, PT, R4, 0x48, PT ;  /* 0x000000480400780c */ /* 0x000fe40003f64270 */
[----:B------:R-:W-:Y:S02]  /*15770*/  FSEL R232, R18, -INF , P1 ;  /* 0xff80000012e87808 */ /* 0x000fe40000800000 */
[----:B------:R-:W-:Y:S02]  /*15780*/  ISETP.GT.AND P0, PT, R0, 0x59, PT ;  /* 0x000000590000780c */ /* 0x000fe40003f04270 */
        /* <DEDUP_REMOVED lines=38> */
[C---:B------:R-:W-:Y:S02]  /*159f0*/  ISETP.GT.AND P0, PT, R4.reuse, 0x61, PT ;  /* 0x000000610400780c */ /* 0x040fe40003f04270 */
[----:B------:R-:W-:Y:S02]  /*15a00*/  FSEL R239, R29, -INF , P1 ;  /* 0xff8000001def7808 */ /* 0x000fe40000800000 */
[----:B------:R-:W-:Y:S01]  /*15a10*/  FSEL R240, R25, -INF , P0 ;  /* 0xff80000019f07808 */ /* 0x000fe20000000000 */
[----:B------:R-:W-:Y:S01]  /*15a20*/  LDSM.16.MT88.4 R28, [R198] ;  /* 0x00000000c61c783b */ /* 0x000fe20000004200 */
[----:B------:R-:W-:Y:S02]  /*15a30*/  ISETP.GT.AND P0, PT, R4, 0x69, PT ;  /* 0x000000690400780c */ /* 0x000fe40003f04270 */
[----:B------:R-:W-:Y:S02]  /*15a40*/  FMNMX.FTZ R7, R228, R7, !PT ;  /* 0x00000007e4077209 */ /* 0x000fe40007810000 */
[----:B------:R-:W-:Y:S02]  /*15a50*/  FSEL R244, R21, -INF , P0 ;  /* 0xff80000015f47808 */ /* 0x000fe40000000000 */
[----:B------:R-:W-:Y:S02]  /*15a60*/  ISETP.GT.AND P1, PT, R4, 0x68, PT ;  /* 0x000000680400780c */ /* 0x000fe40003f24270 */
[----:B------:R-:W-:Y:S02]  /*15a70*/  FMNMX.FTZ R7, R239, R7, !PT ;  /* 0x00000007ef077209 */ /* 0x000fe40007810000 */
[----:B------:R-:W-:Y:S02]  /*15a80*/  FSEL R243, R23, -INF , P1 ;  /* 0xff80000017f37808 */ /* 0x000fe40000800000 */
[----:B------:R-:W-:Y:S01]  /*15a90*/  FMNMX.FTZ R4, R240, R7, !PT ;  /* 0x00000007f0047209 */ /* 0x000fe20007810000 */
[----:B------:R-:W-:Y:S01]  /*15aa0*/  LDSM.16.MT88.4 R20, [R196] ;  /* 0x00000000c414783b */ /* 0x000fe20000004200 */
[----:B--2---:R-:W-:Y:S02]  /*15ab0*/  FMNMX.FTZ R0, R0, R2, !PT ;  /* 0x0000000200007209 */ /* 0x004fe40007810000 */
[----:B------:R-:W-:Y:S04]  /*15ac0*/  FMNMX.FTZ R4, R243, R4, !PT ;  /* 0x00000004f3047209 */ /* 0x000fe80007810000 */
[----:B------:R-:W-:Y:S01]  /*15ad0*/  FMNMX.FTZ R4, R244, R4, !PT ;  /* 0x00000004f4047209 */ /* 0x000fe20007810000 */
[----:B------:R-:W2:Y:S08]  /*15ae0*/  SHFL.BFLY PT, R2, R0, 0x1, 0x1f ;  /* 0x0c201f0000027f89 */ /* 0x000eb000000e0000 */
        /* <DEDUP_REMOVED lines=16> */
[--C-:B------:R-:W-:Y:S02]  /*15bf0*/  FFMA.FTZ R5, R8, c[0x0][0x2d0], -R73.reuse ;  /* 0x0000b40008057a23 */ /* 0x100fe40000010849 */
[--C-:B------:R-:W-:Y:S02]  /*15c00*/  FFMA.FTZ R4, R11, c[0x0][0x2d0], -R73.reuse ;  /* 0x0000b4000b047a23 */ /* 0x100fe40000010849 */
[----:B------:R4:W-:Y:S10]  /*15c10*/  MUFU.EX2 R252, R2 ;  /* 0x0000000200fc7308 */ /* 0x0009f40000000800 */
[----:B------:R-:W-:Y:S01]  /*15c20*/  MUFU.EX2 R248, R5 ;  /* 0x0000000500f87308 */ /* 0x000fe20000000800 */
[--C-:B--2---:R-:W-:Y:S01]  /*15c30*/  FFMA.FTZ R0, R9, c[0x0][0x2d0], -R74.reuse ;  /* 0x0000b40009007a23 */ /* 0x104fe2000001084a */
[----:B---3--:R-:W-:Y:S08]  /*15c40*/  F2FP.BF16.PACK_AB R141, R250, R251 ;  /* 0x000000fbfa8d723e */ /* 0x008ff000000010ff */
[----:B------:R2:W-:Y:S01]  /*15c50*/  MUFU.EX2 R51, R0 ;  /* 0x0000000000337308 */ /* 0x0005e20000000800 */
[----:B----4-:R-:W-:Y:S09]  /*15c60*/  FSEL R2, R69, RZ, P0 ;  /* 0x000000ff45027208 */ /* 0x010ff20000000000 */
[----:B------:R-:W3:Y:S01]  /*15c70*/  MUFU.EX2 R247, R4 ;  /* 0x0000000400f77308 */ /* 0x000ee20000000800 */
[--C-:B--2---:R-:W-:Y:S09]  /*15c80*/  FFMA.FTZ R0, R10, c[0x0][0x2d0], -R74.reuse ;  /* 0x0000b4000a007a23 */ /* 0x104ff2000001084a */
[----:B------:R2:W4:Y:S01]  /*15c90*/  MUFU.EX2 R58, R0 ;  /* 0x00000000003a7308 */ /* 0x0005220000000800 */
[----:B---3--:R-:W-:Y:S01]  /*15ca0*/  F2FP.BF16.PACK_AB R140, R247, R248 ;  /* 0x000000f8f78c723e */ /* 0x008fe200000010ff */
[----:B--2---:R-:W-:Y:S01]  /*15cb0*/  FFMA.FTZ R0, R12, c[0x0][0x2d0], -R73 ;  /* 0x0000b4000c007a23 */ /* 0x004fe20000010849 */
[----:B----4-:R-:W-:Y:S01]  /*15cc0*/  F2FP.BF16.PACK_AB R143, R58, R51 ;  /* 0x000000333a8f723e */ /* 0x010fe200000010ff */
        /* <DEDUP_REMOVED lines=9> */
[----:B------:R-:W-:Y:S04]  /*15d60*/  FMUL.FTZ R0, R0, c[0x0][0x2d0] ;  /* 0x0000b40000007a20 */ /* 0x000fe80000410000 */
[----:B------:R3:W-:Y:S01]  /*15d70*/  MUFU.EX2 R242, R2 ;  /* 0x0000000200f27308 */ /* 0x0007e20000000800 */
[C---:B----4-:R-:W-:Y:S02]  /*15d80*/  FMUL.FTZ R4, R3.reuse, R76 ;  /* 0x0000004c03047220 */ /* 0x050fe40000410000 */
        /* <DEDUP_REMOVED lines=10> */
[----:B------:R-:W5:Y:S01]  /*15e30*/  LDL.LU R105, [R1+0x38] ;  /* 0x0000380001697983 */ /* 0x000f620000300800 */
[C---:B------:R-:W-:Y:S02]  /*15e40*/  FMUL.FTZ R60, R3.reuse, R60 ;  /* 0x0000003c033c7220 */ /* 0x040fe40000410000 */
[--C-:B---3--:R-:W-:Y:S01]  /*15e50*/  FFMA.FTZ R2, R40, c[0x0][0x2d0], -R73.reuse ;  /* 0x0000b40028027a23 */ /* 0x108fe20000010849 */
[----:B------:R-:W3:Y:S01]  /*15e60*/  LDL.LU R104, [R1+0x34] ;  /* 0x0000340001687983 */ /* 0x000ee20000300800 */
[C---:B------:R-:W-:Y:S02]  /*15e70*/  FMUL.FTZ R40, R3.reuse, R112 ;  /* 0x0000007003287220 */ /* 0x040fe40000410000 */
[----:B------:R1:W1:Y:S01]  /*15e80*/  MUFU.EX2 R241, R2 ;  /* 0x0000000200f17308 */ /* 0x0002620000000800 */
[C---:B------:R-:W-:Y:S02]  /*15e90*/  FMUL.FTZ R61, R3.reuse, R61 ;  /* 0x0000003d033d7220 */ /* 0x040fe40000410000 */
[C---:B------:R-:W-:Y:S02]  /*15ea0*/  FMUL.FTZ R64, R3.reuse, R64 ;  /* 0x0000004003407220 */ /* 0x040fe40000410000 */
[C---:B------:R-:W-:Y:S02]  /*15eb0*/  FMUL.FTZ R65, R3.reuse, R65 ;  /* 0x0000004103417220 */ /* 0x040fe40000410000 */
[C---:B----4-:R-:W-:Y:S02]  /*15ec0*/  FMUL.FTZ R6, R0.reuse, R78 ;  /* 0x0000004e00067220 */ /* 0x050fe40000410000 */
[C---:B------:R-:W-:Y:S02]  /*15ed0*/  FMUL.FTZ R7, R0.reuse, R79 ;  /* 0x0000004f00077220 */ /* 0x040fe40000410000 */
[----:B------:R-:W4:Y:S01]  /*15ee0*/  LDSM.16.MT88.4 R76, [R198+0x3800] ;  /* 0x00380000c64c783b */ /* 0x000f220000004200 */
[C---:B------:R-:W-:Y:S02]  /*15ef0*/  FMUL.FTZ R10, R0.reuse, R82 ;  /* 0x00000052000a7220 */ /* 0x040fe40000410000 */
[C---:B------:R-:W-:Y:S02]  /*15f00*/  FMUL.FTZ R11, R0.reuse, R83 ;  /* 0x00000053000b7220 */ /* 0x040fe40000410000 */
[C---:B--2---:R-:W-:Y:S03]  /*15f10*/  HMMA.16816.F32.BF16 R4, R140.reuse, R12, R4 ;  /* 0x0000000c8c04723c */ /* 0x044fe60000041804 */
[----:B------:R-:W2:Y:S02]  /*15f20*/  LDSM.16.MT88.4 R80, [R197+0x3800] ;  /* 0x00380000c550783b */ /* 0x000ea40000004200 */
[C---:B------:R-:W-:Y:S02]  /*15f30*/  FMUL.FTZ R18, R0.reuse, R90 ;  /* 0x0000005a00127220 */ /* 0x040fe40000410000 */
[----:B------:R-:W-:Y:S01]  /*15f40*/  FMUL.FTZ R12, R3, R84 ;  /* 0x00000054030c7220 */ /* 0x000fe20000410000 */
[C---:B------:R-:W-:Y:S04]  /*15f50*/  HMMA.16816.F32.BF16 R8, R140.reuse, R14, R8 ;  /* 0x0000000e8c08723c */ /* 0x040fe80000041808 */
[--C-:B-1----:R-:W-:Y:S02]  /*15f60*/  FFMA.FTZ R2, R41, c[0x0][0x2d0], -R74.reuse ;  /* 0x0000b40029027a23 */ /* 0x102fe4000001084a */
        /* <DEDUP_REMOVED lines=8> */
[----:B------:R-:W2:Y:S01]  /*15ff0*/  LDSM.16.MT88.4 R88, [R196+0x800] ;  /* 0x00080000c458783b */ /* 0x000ea20000004200 */
[C---:B------:R-:W-:Y:S02]  /*16000*/  FMUL.FTZ R27, R0.reuse, R99 ;  /* 0x00000063001b7220 */ /* 0x040fe40000410000 */
[----:B------:R-:W-:Y:S02]  /*16010*/  FMUL.FTZ R34, R0, R106 ;  /* 0x0000006a00227220 */ /* 0x000fe40000410000 */
[C---:B------:R-:W-:Y:S03]  /*16020*/  HMMA.16816.F32.BF16 R16, R140.reuse, R22, R16 ;  /* 0x000000168c10723c */ /* 0x040fe60000041810 */
[----:B------:R-:W-:Y:S01]  /*16030*/  LDSM.16.MT88.4 R96, [R197+0x800] ;  /* 0x00080000c560783b */ /* 0x000fe20000004200 */
[C---:B------:R-:W-:Y:S02]  /*16040*/  FMUL.FTZ R20, R3.reuse, R92 ;  /* 0x0000005c03147220 */ /* 0x040fe40000410000 */
[----:B-1----:R-:W-:Y:S02]  /*16050*/  FFMA.FTZ R2, R48, c[0x0][0x2d0], -R74 ;  /* 0x0000b40030027a23 */ /* 0x002fe4000001084a */
[C---:B------:R-:W-:Y:S02]  /*16060*/  FMUL.FTZ R21, R3.reuse, R93 ;  /* 0x0000005d03157220 */ /* 0x040fe40000410000 */
[----:B------:R1:W1:Y:S02]  /*16070*/  MUFU.EX2 R236, R2 ;  /* 0x0000000200ec7308 */ /* 0x0002640000000800 */
[C---:B------:R-:W-:Y:S02]  /*16080*/  FMUL.FTZ R22, R0.reuse, R94 ;  /* 0x0000005e00167220 */ /* 0x040fe40000410000 */
[C---:B------:R-:W-:Y:S02]  /*16090*/  FMUL.FTZ R23, R0.reuse, R95 ;  /* 0x0000005f00177220 */ /* 0x040fe40000410000 */
[----:B------:R-:W2:Y:S01]  /*160a0*/  LDSM.16.MT88.4 R92, [R198+0x800] ;  /* 0x00080000c65c783b */ /* 0x000ea20000004200 */
[C---:B------:R-:W-:Y:S02]  /*160b0*/  FMUL.FTZ R35, R0.reuse, R107 ;  /* 0x0000006b00237220 */ /* 0x040fe40000410000 */
[C---:B------:R-:W-:Y:S02]  /*160c0*/  FMUL.FTZ R41, R3.reuse, R113 ;  /* 0x0000007103297220 */ /* 0x040fe40000410000 */
[C---:B------:R-:W-:Y:S03]  /*160d0*/  HMMA.16816.F32.BF16 R20, R140.reuse, R28, R20 ;  /* 0x0000001c8c14723c */ /* 0x040fe60000041814 */
[C---:B------:R-:W-:Y:S02]  /*160e0*/  FMUL.FTZ R42, R0.reuse, R114 ;  /* 0x00000072002a7220 */ /* 0x040fe40000410000 */
[C---:B------:R-:W-:Y:S02]  /*160f0*/  FMUL.FTZ R43, R0.reuse, R115 ;  /* 0x00000073002b7220 */ /* 0x040fe40000410000 */
[----:B------:R-:W-:Y:S01]  /*16100*/  LDSM.16.MT88.4 R112, [R195+0x6800] ;  /* 0x00680000c370783b */ /* 0x000fe20000004200 */
[C---:B------:R-:W-:Y:S04]  /*16110*/  HMMA.16816.F32.BF16 R24, R140.reuse, R30, R24 ;  /* 0x0000001e8c18723c */ /* 0x040fe80000041818 */
[----:B------:R-:W-:Y:S02]  /*16120*/  FMUL.FTZ R28, R3, R100 ;  /* 0x00000064031c7220 */ /* 0x000fe40000410000 */
[--C-:B-1----:R-:W-:Y:S02]  /*16130*/  FFMA.FTZ R2, R49, c[0x0][0x2d0], -R73.reuse ;  /* 0x0000b40031027a23 */ /* 0x102fe40000010849 */
[C---:B------:R-:W-:Y:S02]  /*16140*/  FMUL.FTZ R29, R3.reuse, R101 ;  /* 0x00000065031d7220 */ /* 0x040fe40000410000 */
[----:B------:R1:W-:Y:S02]  /*16150*/  MUFU.EX2 R235, R2 ;  /* 0x0000000200eb7308 */ /* 0x0003e40000000800 */
[C---:B------:R-:W-:Y:S02]  /*16160*/  FMUL.FTZ R30, R0.reuse, R102 ;  /* 0x00000066001e7220 */ /* 0x040fe40000410000 */
[C---:B------:R-:W-:Y:S02]  /*16170*/  FMUL.FTZ R31, R0.reuse, R103 ;  /* 0x00000067001f7220 */ /* 0x040fe40000410000 */
[----:B------:R-:W-:Y:S01]  /*16180*/  LDSM.16.MT88.4 R100, [R198+0x3000] ;  /* 0x00300000c664783b */ /* 0x000fe20000004200 */
[C---:B------:R-:W-:Y:S02]  /*16190*/  FMUL.FTZ R59, R0.reuse, R131 ;  /* 0x00000083003b7220 */ /* 0x040fe40000410000 */
[C---:B------:R-:W-:Y:S02]  /*161a0*/  FMUL.FTZ R48, R3.reuse, R120 ;  /* 0x0000007803307220 */ /* 0x040fe40000410000 */
[C---:B------:R-:W-:Y:S03]  /*161b0*/  HMMA.16816.F32.BF16 R28, R140.reuse, R36, R28 ;  /* 0x000000248c1c723c */ /* 0x040fe6000004181c */
[----:B------:R-:W-:Y:S02]  /*161c0*/  IMAD.MOV.U32 R120, RZ, RZ, R58 ;  /* 0x000000ffff787224 */ /* 0x000fe400078e003a */
[----:B------:R-:W-:Y:S02]  /*161d0*/  FMUL.FTZ R58, R0, R130 ;  /* 0x00000082003a7220 */ /* 0x000fe40000410000 */
[C---:B------:R-:W-:Y:S01]  /*161e0*/  FMUL.FTZ R37, R3.reuse, R109 ;  /* 0x0000006d03257220 */ /* 0x040fe20000410000 */
[C---:B------:R-:W-:Y:S04]  /*161f0*/  HMMA.16816.F32.BF16 R32, R140.reuse, R38, R32 ;  /* 0x000000268c20723c */ /* 0x040fe80000041820 */
[C---:B------:R-:W-:Y:S02]  /*16200*/  FMUL.FTZ R36, R3.reuse, R108 ;  /* 0x0000006c03247220 */ /* 0x040fe40000410000 */
[----:B-1----:R-:W-:Y:S02]  /*16210*/  FFMA.FTZ R2, R56, c[0x0][0x2d0], -R73 ;  /* 0x0000b40038027a23 */ /* 0x002fe40000010849 */
[C---:B------:R-:W-:Y:S02]  /*16220*/  FMUL.FTZ R56, R3.reuse, R128 ;  /* 0x0000008003387220 */ /* 0x040fe40000410000 */
[----:B------:R1:W1:Y:S02]  /*16230*/  MUFU.EX2 R233, R2 ;  /* 0x0000000200e97308 */ /* 0x0002640000000800 */
[C---:B------:R-:W-:Y:S02]  /*16240*/  FMUL.FTZ R39, R0.reuse, R111 ;  /* 0x0000006f00277220 */ /* 0x040fe40000410000 */
[C---:B------:R-:W-:Y:S02]  /*16250*/  FMUL.FTZ R38, R0.reuse, R110 ;  /* 0x0000006e00267220 */ /* 0x040fe40000410000 */
[C---:B------:R-:W-:Y:S02]  /*16260*/  FMUL.FTZ R49, R3.reuse, R121 ;  /* 0x0000007903317220 */ /* 0x040fe40000410000 */
[----:B------:R-:W-:Y:S02]  /*16270*/  IMAD.MOV.U32 R121, RZ, RZ, R50 ;  /* 0x000000ffff797224 */ /* 0x000fe400078e0032 */
[C---:B------:R-:W-:Y:S01]  /*16280*/  FMUL.FTZ R50, R0.reuse, R122 ;  /* 0x0000007a00327220 */ /* 0x040fe20000410000 */
[C---:B------:R-:W-:Y:S03]  /*16290*/  HMMA.16816.F32.BF16 R36, R140.reuse, R44, R36 ;  /* 0x0000002c8c24723c */ /* 0x040fe60000041824 */
[----:B------:R-:W-:Y:S02]  /*162a0*/  IMAD.MOV.U32 R122, RZ, RZ, R51 ;  /* 0x000000ffff7a7224 */ /* 0x000fe400078e0033 */
[C---:B------:R-:W-:Y:S02]  /*162b0*/  FMUL.FTZ R51, R0.reuse, R123 ;  /* 0x0000007b00337220 */ /* 0x040fe40000410000 */
[C---:B------:R-:W-:Y:S01]  /*162c0*/  FMUL.FTZ R45, R3.reuse, R117 ;  /* 0x00000075032d7220 */ /* 0x040fe20000410000 */
[C---:B------:R-:W-:Y:S04]  /*162d0*/  HMMA.16816.F32.BF16 R40, R140.reuse, R46, R40 ;  /* 0x0000002e8c28723c */ /* 0x040fe80000041828 */
[----:B------:R-:W-:Y:S02]  /*162e0*/  FMUL.FTZ R44, R3, R116 ;  /* 0x00000074032c7220 */ /* 0x000fe40000410000 */
[--C-:B-1----:R-:W-:Y:S02]  /*162f0*/  FFMA.FTZ R2, R57, c[0x0][0x2d0], -R74.reuse ;  /* 0x0000b40039027a23 */ /* 0x102fe4000001084a */
[C---:B------:R-:W-:Y:S02]  /*16300*/  FMUL.FTZ R47, R0.reuse, R119 ;  /* 0x00000077002f7220 */ /* 0x040fe40000410000 */
[----:B------:R1:W-:Y:S02]  /*16310*/  MUFU.EX2 R231, R2 ;  /* 0x0000000200e77308 */ /* 0x0003e40000000800 */
[C---:B------:R-:W-:Y:S02]  /*16320*/  FMUL.FTZ R46, R0.reuse, R118 ;  /* 0x00000076002e7220 */ /* 0x040fe40000410000 */
[C---:B------:R-:W-:Y:S02]  /*16330*/  FMUL.FTZ R57, R3.reuse, R129 ;  /* 0x0000008103397220 */ /* 0x040fe40000410000 */
[C---:B------:R-:W-:Y:S02]  /*16340*/  FMUL.FTZ R62, R0.reuse, R62 ;  /* 0x0000003e003e7220 */ /* 0x040fe40000410000 */
[C---:B------:R-:W-:Y:S01]  /*16350*/  FMUL.FTZ R63, R0.reuse, R63 ;  /* 0x0000003f003f7220 */ /* 0x040fe20000410000 */
[C---:B------:R-:W-:Y:S03]  /*16360*/  HMMA.16816.F32.BF16 R44, R140.reuse, R52, R44 ;  /* 0x000000348c2c723c */ /* 0x040fe6000004182c */
[C---:B------:R-:W-:Y:S02]  /*16370*/  FMUL.FTZ R66, R0.reuse, R66 ;  /* 0x0000004200427220 */ /* 0x040fe40000410000 */
[C---:B------:R-:W-:Y:S02]  /*16380*/  FMUL.FTZ R67, R0.reuse, R67 ;  /* 0x0000004300437220 */ /* 0x040fe40000410000 */
[C---:B------:R-:W-:Y:S01]  /*16390*/  FMUL.FTZ R53, R3.reuse, R125 ;  /* 0x0000007d03357220 */ /* 0x040fe20000410000 */
[C---:B------:R-:W-:Y:S04]  /*163a0*/  HMMA.16816.F32.BF16 R48, R140.reuse, R54, R48 ;  /* 0x000000368c30723c */ /* 0x040fe80000041830 */
[----:B------:R-:W-:Y:S02]  /*163b0*/  FMUL.FTZ R52, R3, R124 ;  /* 0x0000007c03347220 */ /* 0x000fe40000410000 */
[--C-:B-1----:R-:W-:Y:S02]  /*163c0*/  FFMA.FTZ R2, R75, c[0x0][0x2d0], -R74.reuse ;  /* 0x0000b4004b027a23 */ /* 0x102fe4000001084a */
[C---:B------:R-:W-:Y:S02]  /*163d0*/  FMUL.FTZ R55, R0.reuse, R127 ;  /* 0x0000007f00377220 */ /* 0x040fe40000410000 */
[----:B------:R1:W1:Y:S02]  /*163e0*/  MUFU.EX2 R128, R2 ;  /* 0x0000000200807308 */ /* 0x0002640000000800 */
[----:B------:R-:W-:Y:S07]  /*163f0*/  FMUL.FTZ R54, R0, R126 ;  /* 0x0000007e00367220 */ /* 0x000fee0000410000 */
[C---:B----4-:R-:W-:Y:S07]  /*16400*/  HMMA.16816.F32.BF16 R52, R140.reuse, R76, R52 ;  /* 0x0000004c8c34723c */ /* 0x050fee0000041834 */
[----:B------:R-:W-:Y:S01]  /*16410*/  F2FP.BF16.PACK_AB R76, R241, R242 ;  /* 0x000000f2f14c723e */ /* 0x000fe200000010ff */
[C---:B------:R-:W-:Y:S04]  /*16420*/  HMMA.16816.F32.BF16 R56, R140.reuse, R78, R56 ;  /* 0x0000004e8c38723c */ /* 0x040fe80000041838 */
[----:B------:R-:W-:Y:S03]  /*16430*/  F2FP.BF16.PACK_AB R77, R236, R237 ;  /* 0x000000edec4d723e */ /* 0x000fe600000010ff */
[----:B------:R-:W-:Y:S01]  /*16440*/  F2FP.BF16.PACK_AB R78, R233, R235 ;  /* 0x000000ebe94e723e */ /* 0x000fe200000010ff */
[C---:B--2---:R-:W-:Y:S04]  /*16450*/  HMMA.16816.F32.BF16 R60, R140.reuse, R80, R60 ;  /* 0x000000508c3c723c */ /* 0x044fe8000004183c */
[--C-:B-1----:R-:W-:Y:S01]  /*16460*/  FFMA.FTZ R2, R144, c[0x0][0x2d0], -R73.reuse ;  /* 0x0000b40090027a23 */ /* 0x102fe20000010849 */
[----:B------:R-:W-:Y:S03]  /*16470*/  F2FP.BF16.PACK_AB R79, R128, R231 ;  /* 0x000000e7804f723e */ /* 0x000fe600000010ff */
[----:B------:R-:W-:Y:S01]  /*16480*/  HMMA.16816.F32.BF16 R64, R140, R82, R64 ;  /* 0x000000528c40723c */ /* 0x000fe20000041840 */
[----:B------:R1:W-:Y:S01]  /*16490*/  MUFU.EX2 R227, R2 ;  /* 0x0000000200e37308 */ /* 0x0003e20000000800 */
[----:B------:R-:W2:Y:S06]  /*164a0*/  LDSM.16.MT88.4 R80, [R195+0x4000] ;  /* 0x00400000c350783b */ /* 0x000eac0000004200 */
[C---:B------:R-:W-:Y:S08]  /*164b0*/  HMMA.16816.F32.BF16 R4, R76.reuse, R84, R4 ;  /* 0x000000544c04723c */ /* 0x040ff00000041804 */
[C---:B------:R-:W-:Y:S01]  /*164c0*/  HMMA.16816.F32.BF16 R8, R76.reuse, R86, R8 ;  /* 0x000000564c08723c */ /* 0x040fe20000041808 */
[----:B------:R-:W4:Y:S07]  /*164d0*/  LDSM.16.MT88.4 R84, [R196+0x4000] ;  /* 0x00400000c454783b */ /* 0x000f2e0000004200 */
[C---:B------:R-:W-:Y:S04]  /*164e0*/  HMMA.16816.F32.BF16 R12, R76.reuse, R88, R12 ;  /* 0x000000584c0c723c */ /* 0x040fe8000004180c */
[----:B-1----:R-:W-:Y:S04]  /*164f0*/  FFMA.FTZ R2, R145, c[0x0][0x2d0], -R73 ;  /* 0x0000b40091027a23 */ /* 0x002fe80000010849 */
[C---:B------:R-:W-:Y:S01]  /*16500*/  HMMA.16816.F32.BF16 R16, R76.reuse, R90, R16 ;  /* 0x0000005a4c10723c */ /* 0x040fe20000041810 */
[----:B------:R1:W1:Y:S01]  /*16510*/  MUFU.EX2 R111, R2 ;  /* 0x00000002006f7308 */ /* 0x0002620000000800 */
[----:B------:R-:W3:Y:S06]  /*16520*/  LDSM.16.MT88.4 R88, [R198+0x4000] ;  /* 0x00400000c658783b */ /* 0x000eec0000004200 */
[C---:B------:R-:W-:Y:S08]  /*16530*/  HMMA.16816.F32.BF16 R20, R76.reuse, R92, R20 ;  /* 0x0000005c4c14723c */ /* 0x040ff00000041814 */
[C---:B------:R-:W-:Y:S01]  /*16540*/  HMMA.16816.F32.BF16 R24, R76.reuse, R94, R24 ;  /* 0x0000005e4c18723c */ /* 0x040fe20000041818 */
[----:B------:R-:W3:Y:S07]  /*16550*/  LDSM.16.MT88.4 R92, [R197+0x4000] ;  /* 0x00400000c55c783b */ /* 0x000eee0000004200 */
[C---:B------:R-:W-:Y:S04]  /*16560*/  HMMA.16816.F32.BF16 R28, R76.reuse, R96, R28 ;  /* 0x000000604c1c723c */ /* 0x040fe8000004181c */
[--C-:B-1----:R-:W-:Y:S04]  /*16570*/  FFMA.FTZ R2, R146, c[0x0][0x2d0], -R74.reuse ;  /* 0x0000b40092027a23 */ /* 0x102fe8000001084a */
[C---:B------:R-:W-:Y:S01]  /*16580*/  HMMA.16816.F32.BF16 R32, R76.reuse, R98, R32 ;  /* 0x000000624c20723c */ /* 0x040fe20000041820 */
[----:B------:R1:W-:Y:S01]  /*16590*/  MUFU.EX2 R109, R2 ;  /* 0x00000002006d7308 */ /* 0x0003e20000000800 */
[----:B------:R-:W-:Y:S06]  /*165a0*/  LDSM.16.MT88.4 R96, [R196+0x1000] ;  /* 0x00100000c460783b */ /* 0x000fec0000004200 */
[C---:B--2---:R-:W-:Y:S08]  /*165b0*/  HMMA.16816.F32.BF16 R36, R76.reuse, R80, R36 ;  /* 0x000000504c24723c */ /* 0x044ff00000041824 */
[C---:B------:R-:W-:Y:S01]  /*165c0*/  HMMA.16816.F32.BF16 R40, R76.reuse, R82, R40 ;  /* 0x000000524c28723c */ /* 0x040fe20000041828 */
[----:B------:R-:W2:Y:S03]  /*165d0*/  LDSM.16.MT88.4 R80, [R195+0x1000] ;  /* 0x00100000c350783b */ /* 0x000ea60000004200 */
[----:B-----5:R-:W-:Y:S04]  /*165e0*/  FFMA.FTZ R0, R0, R105, R251 ;  /* 0x0000006900007223 */ /* 0x020fe800000100fb */
[C---:B----4-:R-:W-:Y:S04]  /*165f0*/  HMMA.16816.F32.BF16 R44, R76.reuse, R84, R44 ;  /* 0x000000544c2c723c */ /* 0x050fe8000004182c */
[----:B-1----:R-:W-:Y:S02]  /*16600*/  FFMA.FTZ R2, R148, c[0x0][0x2d0], -R74 ;  /* 0x0000b40094027a23 */ /* 0x002fe4000001084a */
[----:B---3--:R-:W-:Y:S02]  /*16610*/  FFMA.FTZ R3, R3, R104, R248 ;  /* 0x0000006803037223 */ /* 0x008fe400000100f8 */
[C---:B------:R-:W-:Y:S01]  /*16620*/  HMMA.16816.F32.BF16 R48, R76.reuse, R86, R48 ;  /* 0x000000564c30723c */ /* 0x040fe20000041830 */
[----:B------:R1:W3:Y:S01]  /*16630*/  MUFU.EX2 R110, R2 ;  /* 0x00000002006e7308 */ /* 0x0002e20000000800 */
[----:B------:R-:W4:Y:S02]  /*16640*/  LDSM.16.MT88.4 R84, [R198+0x1000] ;  /* 0x00100000c654783b */ /* 0x000f240000004200 */
[----:B------:R-:W-:Y:S04]  /*16650*/  FADD.FTZ R0, R250, R0 ;  /* 0x00000000fa007221 */ /* 0x000fe80000010000 */
[C---:B------:R-:W-:Y:S02]  /*16660*/  HMMA.16816.F32.BF16 R52, R76.reuse, R88, R52 ;  /* 0x000000584c34723c */ /* 0x040fe40000041834 */
[----:B------:R-:W-:Y:S02]  /*16670*/  LDSM.16.MT88.4 R104, [R197+0x3000] ;  /* 0x00300000c568783b */ /* 0x000fe40000004200 */
[----:B------:R-:W-:Y:S04]  /*16680*/  FADD.FTZ R0, R122, R0 ;  /* 0x000000007a007221 */ /* 0x000fe80000010000 */
[C---:B------:R-:W-:Y:S02]  /*16690*/  HMMA.16816.F32.BF16 R56, R76.reuse, R90, R56 ;  /* 0x0000005a4c38723c */ /* 0x040fe40000041838 */
[----:B------:R-:W5:Y:S02]  /*166a0*/  LDSM.16.MT88.4 R88, [R197+0x1000] ;  /* 0x00100000c558783b */ /* 0x000f640000004200 */
[----:B------:R-:W-:Y:S04]  /*166b0*/  FADD.FTZ R0, R120, R0 ;  /* 0x0000000078007221 */ /* 0x000fe80000010000 */
[C---:B------:R-:W-:Y:S04]  /*166c0*/  HMMA.16816.F32.BF16 R60, R76.reuse, R92, R60 ;  /* 0x0000005c4c3c723c */ /* 0x040fe8000004183c */
[--C-:B-1----:R-:W-:Y:S02]  /*166d0*/  FFMA.FTZ R2, R147, c[0x0][0x2d0], -R73.reuse ;  /* 0x0000b40093027a23 */ /* 0x102fe40000010849 */
[----:B------:R-:W-:Y:S02]  /*166e0*/  FADD.FTZ R0, R237, R0 ;  /* 0x00000000ed007221 */ /* 0x000fe40000010000 */
[----:B------:R-:W-:Y:S01]  /*166f0*/  HMMA.16816.F32.BF16 R64, R76, R94, R64 ;  /* 0x0000005e4c40723c */ /* 0x000fe20000041840 */
[----:B------:R1:W-:Y:S01]  /*16700*/  MUFU.EX2 R224, R2 ;  /* 0x0000000200e07308 */ /* 0x0003e20000000800 */
[----:B------:R-:W-:Y:S02]  /*16710*/  LDSM.16.MT88.4 R92, [R196+0x4800] ;  /* 0x00480000c45c783b */ /* 0x000fe40000004200 */
[----:B------:R-:W-:Y:S03]  /*16720*/  FADD.FTZ R0, R236, R0 ;  /* 0x00000000ec007221 */ /* 0x000fe60000010000 */
[----:B------:R-:W-:Y:S01]  /*16730*/  F2FP.BF16.PACK_AB R76, R111, R227 ;  /* 0x000000e36f4c723e */ /* 0x000fe200000010ff */
[----:B------:R-:W-:Y:S01]  /*16740*/  FADD.FTZ R0, R231, R0 ;  /* 0x00000000e7007221 */ /* 0x000fe20000010000 */
[----:B---3--:R-:W-:Y:S03]  /*16750*/  F2FP.BF16.PACK_AB R77, R110, R109 ;  /* 0x0000006d6e4d723e */ /* 0x008fe600000010ff */
[----:B------:R-:W-:Y:S02]  /*16760*/  FADD.FTZ R0, R128, R0 ;  /* 0x0000000080007221 */ /* 0x000fe40000010000 */
[----:B------:R-:W-:Y:S02]  /*16770*/  LDSM.16.MT88.4 R128, [R198+0x6800] ;  /* 0x00680000c680783b */ /* 0x000fe40000004200 */
[----:B------:R-:W-:Y:S04]  /*16780*/  FADD.FTZ R0, R109, R0 ;  /* 0x000000006d007221 */ /* 0x000fe80000010000 */
[----:B------:R-:W-:Y:S02]  /*16790*/  FADD.FTZ R0, R110, R0 ;  /* 0x000000006e007221 */ /* 0x000fe40000010000 */
[--C-:B-1----:R-:W-:Y:S04]  /*167a0*/  FFMA.FTZ R2, R149, c[0x0][0x2d0], -R73.reuse ;  /* 0x0000b40095027a23 */ /* 0x102fe80000010849 */
[----:B------:R1:W3:Y:S02]  /*167b0*/  MUFU.EX2 R221, R2 ;  /* 0x0000000200dd7308 */ /* 0x0002e40000000800 */
[--C-:B-1----:R-:W-:Y:S01]  /*167c0*/  FFMA.FTZ R2, R151, c[0x0][0x2d0], -R74.reuse ;  /* 0x0000b40097027a23 */ /* 0x102fe2000001084a */
[----:B---3--:R-:W-:Y:S07]  /*167d0*/  F2FP.BF16.PACK_AB R78, R221, R224 ;  /* 0x000000e0dd4e723e */ /* 0x008fee00000010ff */
[----:B------:R1:W3:Y:S02]  /*167e0*/  MUFU.EX2 R108, R2 ;  /* 0x00000002006c7308 */ /* 0x0002e40000000800 */
[----:B-1----:R-:W-:Y:S02]  /*167f0*/  FFMA.FTZ R2, R152, c[0x0][0x2d0], -R74 ;  /* 0x0000b40098027a23 */ /* 0x002fe4000001084a */
[----:B---3--:R-:W-:Y:S06]  /*16800*/  FADD.FTZ R0, R108, R0 ;  /* 0x000000006c007221 */ /* 0x008fec0000010000 */
[----:B------:R1:W3:Y:S02]  /*16810*/  MUFU.EX2 R219, R2 ;  /* 0x0000000200db7308 */ /* 0x0002e40000000800 */
[--C-:B-1----:R-:W-:Y:S01]  /*16820*/  FFMA.FTZ R2, R153, c[0x0][0x2d0], -R73.reuse ;  /* 0x0000b40099027a23 */ /* 0x102fe20000010849 */
[C---:B---3--:R-:W-:Y:S01]  /*16830*/  F2FP.BF16.PACK_AB R79, R219.reuse, R108 ;  /* 0x0000006cdb4f723e */ /* 0x048fe200000010ff */
[----:B------:R-:W-:Y:S06]  /*16840*/  FADD.FTZ R0, R219, R0 ;  /* 0x00000000db007221 */ /* 0x000fec0000010000 */
[----:B------:R1:W-:Y:S01]  /*16850*/  MUFU.EX2 R189, R2 ;  /* 0x0000000200bd7308 */ /* 0x0003e20000000800 */
[C---:B--2---:R-:W-:Y:S08]  /*16860*/  HMMA.16816.F32.BF16 R4, R76.reuse, R80, R4 ;  /* 0x000000504c04723c */ /* 0x044ff00000041804 */
[C---:B------:R-:W-:Y:S01]  /*16870*/  HMMA.16816.F32.BF16 R8, R76.reuse, R82, R8 ;  /* 0x000000524c08723c */ /* 0x040fe20000041808 */
[----:B------:R-:W2:Y:S07]  /*16880*/  LDSM.16.MT88.4 R80, [R195+0x4800] ;  /* 0x00480000c350783b */ /* 0x000eae0000004200 */
[C---:B------:R-:W-:Y:S04]  /*16890*/  HMMA.16816.F32.BF16 R12, R76.reuse, R96, R12 ;  /* 0x000000604c0c723c */ /* 0x040fe8000004180c */
[--C-:B-1----:R-:W-:Y:S04]  /*168a0*/  FFMA.FTZ R2, R150, c[0x0][0x2d0], -R73.reuse ;  /* 0x0000b40096027a23 */ /* 0x102fe80000010849 */
[C---:B------:R-:W-:Y:S01]  /*168b0*/  HMMA.16816.F32.BF16 R16, R76.reuse, R98, R16 ;  /* 0x000000624c10723c */ /* 0x040fe20000041810 */
[----:B------:R1:W-:Y:S01]  /*168c0*/  MUFU.EX2 R119, R2 ;  /* 0x0000000200777308 */ /* 0x0003e20000000800 */
[----:B------:R-:W-:Y:S06]  /*168d0*/  LDSM.16.MT88.4 R96, [R196+0x1800] ;  /* 0x00180000c460783b */ /* 0x000fec0000004200 */
[C---:B----4-:R-:W-:Y:S08]  /*168e0*/  HMMA.16816.F32.BF16 R20, R76.reuse, R84, R20 ;  /* 0x000000544c14723c */ /* 0x050ff00000041814 */
[C---:B------:R-:W-:Y:S01]  /*168f0*/  HMMA.16816.F32.BF16 R24, R76.reuse, R86, R24 ;  /* 0x000000564c18723c */ /* 0x040fe20000041818 */
[----:B------:R-:W3:Y:S07]  /*16900*/  LDSM.16.MT88.4 R84, [R198+0x4800] ;  /* 0x00480000c654783b */ /* 0x000eee0000004200 */
[C---:B-----5:R-:W-:Y:S04]  /*16910*/  HMMA.16816.F32.BF16 R28, R76.reuse, R88, R28 ;  /* 0x000000584c1c723c */ /* 0x060fe8000004181c */
        /* <DEDUP_REMOVED lines=8> */
[----:B-1----:R-:W-:Y:S02]  /*169a0*/  FFMA.FTZ R2, R157, c[0x0][0x2d0], -R74 ;  /* 0x0000b4009d027a23 */ /* 0x002fe4000001084a */
[----:B----4-:R-:W-:Y:S02]  /*169b0*/  FADD.FTZ R0, R117, R0 ;  /* 0x0000000075007221 */ /* 0x010fe40000010000 */
[C---:B------:R-:W-:Y:S01]  /*169c0*/  HMMA.16816.F32.BF16 R48, R76.reuse, R94, R48 ;  /* 0x0000005e4c30723c */ /* 0x040fe20000041830 */
[----:B------:R1:W4:Y:S01]  /*169d0*/  MUFU.EX2 R118, R2 ;  /* 0x0000000200767308 */ /* 0x0003220000000800 */
[----:B------:R-:W2:Y:S06]  /*169e0*/  LDSM.16.MT88.4 R92, [R198+0x1800] ;  /* 0x00180000c65c783b */ /* 0x000eac0000004200 */
[C---:B---3--:R-:W-:Y:S08]  /*169f0*/  HMMA.16816.F32.BF16 R52, R76.reuse, R84, R52 ;  /* 0x000000544c34723c */ /* 0x048ff00000041834 */
[C---:B------:R-:W-:Y:S01]  /*16a00*/  HMMA.16816.F32.BF16 R56, R76.reuse, R86, R56 ;  /* 0x000000564c38723c */ /* 0x040fe20000041838 */
[----:B------:R-:W3:Y:S07]  /*16a10*/  LDSM.16.MT88.4 R84, [R197+0x1800] ;  /* 0x00180000c554783b */ /* 0x000eee0000004200 */
[C---:B-----5:R-:W-:Y:S04]  /*16a20*/  HMMA.16816.F32.BF16 R60, R76.reuse, R88, R60 ;  /* 0x000000584c3c723c */ /* 0x060fe8000004183c */
[--C-:B-1----:R-:W-:Y:S02]  /*16a30*/  FFMA.FTZ R2, R154, c[0x0][0x2d0], -R73.reuse ;  /* 0x0000b4009a027a23 */ /* 0x102fe40000010849 */
[C---:B----4-:R-:W-:Y:S02]  /*16a40*/  FADD.FTZ R0, R118.reuse, R0 ;  /* 0x0000000076007221 */ /* 0x050fe40000010000 */
[----:B------:R-:W-:Y:S01]  /*16a50*/  HMMA.16816.F32.BF16 R64, R76, R90, R64 ;  /* 0x0000005a4c40723c */ /* 0x000fe20000041840 */
[----:B------:R1:W-:Y:S01]  /*16a60*/  MUFU.EX2 R161, R2 ;  /* 0x0000000200a17308 */ /* 0x0003e20000000800 */
[----:B------:R-:W-:Y:S05]  /*16a70*/  LDSM.16.MT88.4 R88, [R196+0x5000] ;  /* 0x00500000c458783b */ /* 0x000fea0000004200 */
[----:B------:R-:W-:Y:S02]  /*16a80*/  F2FP.BF16.PACK_AB R76, R119, R189 ;  /* 0x000000bd774c723e */ /* 0x000fe400000010ff */
[----:B------:R-:W-:Y:S03]  /*16a90*/  F2FP.BF16.PACK_AB R77, R118, R117 ;  /* 0x00000075764d723e */ /* 0x000fe600000010ff */
[--C-:B-1----:R-:W-:Y:S04]  /*16aa0*/  FFMA.FTZ R2, R155, c[0x0][0x2d0], -R73.reuse ;  /* 0x0000b4009b027a23 */ /* 0x102fe80000010849 */
[----:B------:R1:W4:Y:S02]  /*16ab0*/  MUFU.EX2 R160, R2 ;  /* 0x0000000200a07308 */ /* 0x0003240000000800 */
[--C-:B-1----:R-:W-:Y:S01]  /*16ac0*/  FFMA.FTZ R2, R158, c[0x0][0x2d0], -R74.reuse ;  /* 0x0000b4009e027a23 */ /* 0x102fe2000001084a */
[----:B----4-:R-:W-:Y:S07]  /*16ad0*/  F2FP.BF16.PACK_AB R78, R160, R161 ;  /* 0x000000a1a04e723e */ /* 0x010fee00000010ff */
[----:B------:R1:W4:Y:S02]  /*16ae0*/  MUFU.EX2 R116, R2 ;  /* 0x0000000200747308 */ /* 0x0003240000000800 */
[----:B-1----:R-:W-:Y:S02]  /*16af0*/  FFMA.FTZ R2, R159, c[0x0][0x2d0], -R74 ;  /* 0x0000b4009f027a23 */ /* 0x002fe4000001084a */
[----:B----4-:R-:W-:Y:S06]  /*16b00*/  FADD.FTZ R0, R116, R0 ;  /* 0x0000000074007221 */ /* 0x010fec0000010000 */
[----:B------:R1:W4:Y:S02]  /*16b10*/  MUFU.EX2 R159, R2 ;  /* 0x00000002009f7308 */ /* 0x0003240000000800 */
[--C-:B-1----:R-:W-:Y:S01]  /*16b20*/  FFMA.FTZ R2, R162, c[0x0][0x2d0], -R73.reuse ;  /* 0x0000b400a2027a23 */ /* 0x102fe20000010849 */
[C---:B----4-:R-:W-:Y:S01]  /*16b30*/  F2FP.BF16.PACK_AB R79, R159.reuse, R116 ;  /* 0x000000749f4f723e */ /* 0x050fe200000010ff */
        /* <DEDUP_REMOVED lines=10> */
[C---:B------:R-:W-:Y:S08]  /*16be0*/  HMMA.16816.F32.BF16 R20, R76.reuse, R92, R20 ;  /* 0x0000005c4c14723c */ /* 0x040ff00000041814 */
[C---:B------:R-:W-:Y:S01]  /*16bf0*/  HMMA.16816.F32.BF16 R24, R76.reuse, R94, R24 ;  /* 0x0000005e4c18723c */ /* 0x040fe20000041818 */
[----:B------:R-:W4:Y:S07]  /*16c00*/  LDSM.16.MT88.4 R92, [R198+0x5000] ;  /* 0x00500000c65c783b */ /* 0x000f2e0000004200 */
[C---:B---3--:R-:W-:Y:S04]  /*16c10*/  HMMA.16816.F32.BF16 R28, R76.reuse, R84, R28 ;  /* 0x000000544c1c723c */ /* 0x048fe8000004181c */
[--C-:B-1----:R-:W-:Y:S04]  /*16c20*/  FFMA.FTZ R2, R214, c[0x0][0x2d0], -R74.reuse ;  /* 0x0000b400d6027a23 */ /* 0x102fe8000001084a */
[C---:B------:R-:W-:Y:S01]  /*16c30*/  HMMA.16816.F32.BF16 R32, R76.reuse, R86, R32 ;  /* 0x000000564c20723c */ /* 0x040fe20000041820 */
[----:B------:R1:W3:Y:S01]  /*16c40*/  MUFU.EX2 R126, R2 ;  /* 0x00000002007e7308 */ /* 0x0002e20000000800 */
[----:B------:R-:W-:Y:S06]  /*16c50*/  LDSM.16.MT88.4 R84, [R196+0x2000] ;  /* 0x00200000c454783b */ /* 0x000fec0000004200 */
[C---:B--2---:R-:W-:Y:S08]  /*16c60*/  HMMA.16816.F32.BF16 R36, R76.reuse, R80, R36 ;  /* 0x000000504c24723c */ /* 0x044ff00000041824 */
[C---:B------:R-:W-:Y:S01]  /*16c70*/  HMMA.16816.F32.BF16 R40, R76.reuse, R82, R40 ;  /* 0x000000524c28723c */ /* 0x040fe20000041828 */
[----:B------:R-:W2:Y:S07]  /*16c80*/  LDSM.16.MT88.4 R80, [R195+0x2000] ;  /* 0x00200000c350783b */ /* 0x000eae0000004200 */
[C---:B------:R-:W-:Y:S04]  /*16c90*/  HMMA.16816.F32.BF16 R44, R76.reuse, R88, R44 ;  /* 0x000000584c2c723c */ /* 0x040fe8000004182c */
[----:B-1----:R-:W-:Y:S01]  /*16ca0*/  FFMA.FTZ R2, R217, c[0x0][0x2d0], -R74 ;  /* 0x0000b400d9027a23 */ /* 0x002fe2000001084a */
[----:B------:R-:W-:Y:S01]  /*16cb0*/  IADD3 R217, R188, -0x1, RZ ;  /* 0xffffffffbcd97810 */ /* 0x000fe20007ffe0ff */
[----:B---3--:R-:W-:Y:S02]  /*16cc0*/  FADD.FTZ R0, R126, R0 ;  /* 0x000000007e007221 */ /* 0x008fe40000010000 */
[C---:B------:R-:W-:Y:S01]  /*16cd0*/  HMMA.16816.F32.BF16 R48, R76.reuse, R90, R48 ;  /* 0x0000005a4c30723c */ /* 0x040fe20000041830 */
[----:B------:R1:W3:Y:S01]  /*16ce0*/  MUFU.EX2 R125, R2 ;  /* 0x00000002007d7308 */ /* 0x0002e20000000800 */
[----:B------:R-:W5:Y:S06]  /*16cf0*/  LDSM.16.MT88.4 R88, [R198+0x2000] ;  /* 0x00200000c658783b */ /* 0x000f6c0000004200 */
[C---:B----4-:R-:W-:Y:S08]  /*16d00*/  HMMA.16816.F32.BF16 R52, R76.reuse, R92, R52 ;  /* 0x0000005c4c34723c */ /* 0x050ff00000041834 */
[C---:B------:R-:W-:Y:S01]  /*16d10*/  HMMA.16816.F32.BF16 R56, R76.reuse, R94, R56 ;  /* 0x0000005e4c38723c */ /* 0x040fe20000041838 */
[----:B------:R-:W4:Y:S07]  /*16d20*/  LDSM.16.MT88.4 R92, [R197+0x2000] ;  /* 0x00200000c55c783b */ /* 0x000f2e0000004200 */
[C---:B------:R-:W-:Y:S04]  /*16d30*/  HMMA.16816.F32.BF16 R60, R76.reuse, R96, R60 ;  /* 0x000000604c3c723c */ /* 0x040fe8000004183c */
[--C-:B-1----:R-:W-:Y:S02]  /*16d40*/  FFMA.FTZ R2, R191, c[0x0][0x2d0], -R73.reuse ;  /* 0x0000b400bf027a23 */ /* 0x102fe40000010849 */
[----:B---3--:R-:W-:Y:S02]  /*16d50*/  FADD.FTZ R0, R125, R0 ;  /* 0x000000007d007221 */ /* 0x008fe40000010000 */
[----:B------:R-:W-:Y:S01]  /*16d60*/  HMMA.16816.F32.BF16 R64, R76, R98, R64 ;  /* 0x000000624c40723c */ /* 0x000fe20000041840 */
[----:B------:R1:W-:Y:S01]  /*16d70*/  MUFU.EX2 R157, R2 ;  /* 0x00000002009d7308 */ /* 0x0003e20000000800 */
[----:B------:R-:W-:Y:S05]  /*16d80*/  LDSM.16.MT88.4 R96, [R196+0x2800] ;  /* 0x00280000c460783b */ /* 0x000fea0000004200 */
[----:B------:R-:W-:Y:S02]  /*16d90*/  F2FP.BF16.PACK_AB R76, R127, R158 ;  /* 0x0000009e7f4c723e */ /* 0x000fe400000010ff */
[----:B------:R-:W-:Y:S03]  /*16da0*/  F2FP.BF16.PACK_AB R77, R125, R126 ;  /* 0x0000007e7d4d723e */ /* 0x000fe600000010ff */
        /* <DEDUP_REMOVED lines=19> */
[----:B------:R-:W3:Y:S06]  /*16ee0*/  LDSM.16.MT88.4 R84, [R196+0x5800] ;  /* 0x00580000c454783b */ /* 0x000eec0000004200 */
[C---:B-----5:R-:W-:Y:S08]  /*16ef0*/  HMMA.16816.F32.BF16 R20, R76.reuse, R88, R20 ;  /* 0x000000584c14723c */ /* 0x060ff00000041814 */
[C---:B------:R-:W-:Y:S01]  /*16f00*/  HMMA.16816.F32.BF16 R24, R76.reuse, R90, R24 ;  /* 0x0000005a4c18723c */ /* 0x040fe20000041818 */
[----:B------:R-:W5:Y:S07]  /*16f10*/  LDSM.16.MT88.4 R88, [R198+0x5800] ;  /* 0x00580000c658783b */ /* 0x000f6e0000004200 */
[C---:B----4-:R-:W-:Y:S04]  /*16f20*/  HMMA.16816.F32.BF16 R28, R76.reuse, R92, R28 ;  /* 0x0000005c4c1c723c */ /* 0x050fe8000004181c */
[--C-:B-1----:R-:W-:Y:S04]  /*16f30*/  FFMA.FTZ R2, R230, c[0x0][0x2d0], -R74.reuse ;  /* 0x0000b400e6027a23 */ /* 0x102fe8000001084a */
[C---:B------:R-:W-:Y:S01]  /*16f40*/  HMMA.16816.F32.BF16 R32, R76.reuse, R94, R32 ;  /* 0x0000005e4c20723c */ /* 0x040fe20000041820 */
[----:B------:R1:W4:Y:S01]  /*16f50*/  MUFU.EX2 R152, R2 ;  /* 0x0000000200987308 */ /* 0x0003220000000800 */
[----:B------:R-:W5:Y:S06]  /*16f60*/  LDSM.16.MT88.4 R92, [R197+0x5800] ;  /* 0x00580000c55c783b */ /* 0x000f6c0000004200 */
[C---:B--2---:R-:W-:Y:S08]  /*16f70*/  HMMA.16816.F32.BF16 R36, R76.reuse, R80, R36 ;  /* 0x000000504c24723c */ /* 0x044ff00000041824 */
[C---:B------:R-:W-:Y:S01]  /*16f80*/  HMMA.16816.F32.BF16 R40, R76.reuse, R82, R40 ;  /* 0x000000524c28723c */ /* 0x040fe20000041828 */
[----:B------:R-:W2:Y:S07]  /*16f90*/  LDSM.16.MT88.4 R80, [R195+0x2800] ;  /* 0x00280000c350783b */ /* 0x000eae0000004200 */
[C---:B---3--:R-:W-:Y:S04]  /*16fa0*/  HMMA.16816.F32.BF16 R44, R76.reuse, R84, R44 ;  /* 0x000000544c2c723c */ /* 0x048fe8000004182c */
[----:B-1----:R-:W-:Y:S02]  /*16fb0*/  FFMA.FTZ R2, R229, c[0x0][0x2d0], -R74 ;  /* 0x0000b400e5027a23 */ /* 0x002fe4000001084a */
[----:B----4-:R-:W-:Y:S02]  /*16fc0*/  FADD.FTZ R0, R152, R0 ;  /* 0x0000000098007221 */ /* 0x010fe40000010000 */
[C---:B------:R-:W-:Y:S01]  /*16fd0*/  HMMA.16816.F32.BF16 R48, R76.reuse, R86, R48 ;  /* 0x000000564c30723c */ /* 0x040fe20000041830 */
[----:B------:R1:W3:Y:S01]  /*16fe0*/  MUFU.EX2 R150, R2 ;  /* 0x0000000200967308 */ /* 0x0002e20000000800 */
[----:B------:R-:W4:Y:S06]  /*16ff0*/  LDSM.16.MT88.4 R84, [R198+0x2800] ;  /* 0x00280000c654783b */ /* 0x000f2c0000004200 */
[C---:B-----5:R-:W-:Y:S08]  /*17000*/  HMMA.16816.F32.BF16 R52, R76.reuse, R88, R52 ;  /* 0x000000584c34723c */ /* 0x060ff00000041834 */
[C---:B------:R-:W-:Y:S01]  /*17010*/  HMMA.16816.F32.BF16 R56, R76.reuse, R90, R56 ;  /* 0x0000005a4c38723c */ /* 0x040fe20000041838 */
[----:B------:R-:W5:Y:S07]  /*17020*/  LDSM.16.MT88.4 R88, [R197+0x2800] ;  /* 0x00280000c558783b */ /* 0x000f6e0000004200 */
[C---:B------:R-:W-:Y:S04]  /*17030*/  HMMA.16816.F32.BF16 R60, R76.reuse, R92, R60 ;  /* 0x0000005c4c3c723c */ /* 0x040fe8000004183c */
[--C-:B-1----:R-:W-:Y:S02]  /*17040*/  FFMA.FTZ R2, R226, c[0x0][0x2d0], -R73.reuse ;  /* 0x0000b400e2027a23 */ /* 0x102fe40000010849 */
[C---:B---3--:R-:W-:Y:S02]  /*17050*/  FADD.FTZ R0, R150.reuse, R0 ;  /* 0x0000000096007221 */ /* 0x048fe40000010000 */
        /* <DEDUP_REMOVED lines=35> */
[----:B------:R-:W3:Y:S07]  /*17290*/  LDSM.16.MT88.4 R80, [R195+0x3000] ;  /* 0x00300000c350783b */ /* 0x000eee0000004200 */
[C---:B------:R-:W-:Y:S04]  /*172a0*/  HMMA.16816.F32.BF16 R44, R76.reuse, R92, R44 ;  /* 0x0000005c4c2c723c */ /* 0x040fe8000004182c */
[----:B-1----:R-:W-:Y:S02]  /*172b0*/  FFMA.FTZ R2, R246, c[0x0][0x2d0], -R74 ;  /* 0x0000b400f6027a23 */ /* 0x002fe4000001084a */
[----:B----4-:R-:W-:Y:S02]  /*172c0*/  FADD.FTZ R0, R144, R0 ;  /* 0x0000000090007221 */ /* 0x010fe40000010000 */
[C---:B------:R-:W-:Y:S01]  /*172d0*/  HMMA.16816.F32.BF16 R48, R76.reuse, R94, R48 ;  /* 0x0000005e4c30723c */ /* 0x040fe20000041830 */
[----:B------:R1:W4:Y:S07]  /*172e0*/  MUFU.EX2 R143, R2 ;  /* 0x00000002008f7308 */ /* 0x00032e0000000800 */
[C---:B---3--:R-:W-:Y:S08]  /*172f0*/  HMMA.16816.F32.BF16 R52, R76.reuse, R84, R52 ;  /* 0x000000544c34723c */ /* 0x048ff00000041834 */
[C---:B------:R-:W-:Y:S08]  /*17300*/  HMMA.16816.F32.BF16 R56, R76.reuse, R86, R56 ;  /* 0x000000564c38723c */ /* 0x040ff00000041838 */
[C---:B-----5:R-:W-:Y:S04]  /*17310*/  HMMA.16816.F32.BF16 R60, R76.reuse, R88, R60 ;  /* 0x000000584c3c723c */ /* 0x060fe8000004183c */
[--C-:B-1----:R-:W-:Y:S02]  /*17320*/  FFMA.FTZ R2, R243, c[0x0][0x2d0], -R73.reuse ;  /* 0x0000b400f3027a23 */ /* 0x102fe40000010849 */
[----:B------:R-:W-:Y:S02]  /*17330*/  FFMA.FTZ R73, R244, c[0x0][0x2d0], -R73 ;  /* 0x0000b400f4497a23 */ /* 0x000fe40000010849 */
[----:B------:R-:W-:Y:S01]  /*17340*/  HMMA.16816.F32.BF16 R64, R76, R90, R64 ;  /* 0x0000005a4c40723c */ /* 0x000fe20000041840 */
[----:B------:R1:W-:Y:S03]  /*17350*/  MUFU.EX2 R142, R2 ;  /* 0x00000002008e7308 */ /* 0x0003e60000000800 */
[----:B----4-:R-:W-:Y:S07]  /*17360*/  FADD.FTZ R0, R143, R0 ;  /* 0x000000008f007221 */ /* 0x010fee0000010000 */
[----:B------:R3:W-:Y:S01]  /*17370*/  MUFU.EX2 R141, R73 ;  /* 0x00000049008d7308 */ /* 0x0007e20000000800 */
[--C-:B-1----:R-:W-:Y:S02]  /*17380*/  FFMA.FTZ R2, R249, c[0x0][0x2d0], -R74.reuse ;  /* 0x0000b400f9027a23 */ /* 0x102fe4000001084a */
[----:B------:R-:W-:Y:S01]  /*17390*/  FFMA.FTZ R74, R72, c[0x0][0x2d0], -R74 ;  /* 0x0000b400484a7a23 */ /* 0x000fe2000001084a */
[----:B------:R-:W-:Y:S06]  /*173a0*/  F2FP.BF16.PACK_AB R72, R145, R146 ;  /* 0x000000929148723e */ /* 0x000fec00000010ff */
[----:B------:R1:W4:Y:S01]  /*173b0*/  MUFU.EX2 R140, R2 ;  /* 0x00000002008c7308 */ /* 0x0003220000000800 */
[----:B---3--:R-:W-:Y:S09]  /*173c0*/  F2FP.BF16.PACK_AB R73, R143, R144 ;  /* 0x000000908f49723e */ /* 0x008ff200000010ff */
[----:B------:R3:W5:Y:S01]  /*173d0*/  MUFU.EX2 R71, R74 ;  /* 0x0000004a00477308 */ /* 0x0007620000000800 */
[----:B-1----:R-:W-:Y:S02]  /*173e0*/  FADD.FTZ R2, R247, R3 ;  /* 0x00000003f7027221 */ /* 0x002fe40000010000 */
[----:B------:R-:W2:Y:S01]  /*173f0*/  LDL R3, [R1+0x24] ;  /* 0x0000240001037983 */ /* 0x000ea20000100800 */
[----:B----4-:R-:W-:Y:S02]  /*17400*/  FADD.FTZ R0, R140, R0 ;  /* 0x000000008c007221 */ /* 0x010fe40000010000 */
[----:B------:R-:W-:Y:S02]  /*17410*/  FADD.FTZ R2, R121, R2 ;  /* 0x0000000279027221 */ /* 0x000fe40000010000 */
[----:B------:R-:W1:Y:S02]  /*17420*/  LDSM.16.MT88.4 R120, [R196+0x6800] ;  /* 0x00680000c478783b */ /* 0x000e640000004200 */
[----:B------:R-:W-:Y:S01]  /*17430*/  FADD.FTZ R2, R252, R2 ;  /* 0x00000002fc027221 */ /* 0x000fe20000010000 */
[----:B---3--:R-:W-:Y:S02]  /*17440*/  F2FP.BF16.PACK_AB R74, R141, R142 ;  /* 0x0000008e8d4a723e */ /* 0x008fe400000010ff */
[----:B-----5:R-:W-:Y:S01]  /*17450*/  F2FP.BF16.PACK_AB R75, R71, R140 ;  /* 0x0000008c474b723e */ /* 0x020fe200000010ff */
[----:B------:R-:W-:Y:S04]  /*17460*/  FADD.FTZ R2, R242, R2 ;  /* 0x00000002f2027221 */ /* 0x000fe80000010000 */
[----:B------:R-:W-:Y:S02]  /*17470*/  FADD.FTZ R2, R241, R2 ;  /* 0x00000002f1027221 */ /* 0x000fe40000010000 */
[C---:B------:R-:W-:Y:S01]  /*17480*/  HMMA.16816.F32.BF16 R76, R72.reuse, R80, R4 ;  /* 0x00000050484c723c */ /* 0x040fe20000041804 */
[----:B------:R-:W3:Y:S04]  /*17490*/  LDSM.16.MT88.4 R4, [R197+0x6800] ;  /* 0x00680000c504783b */ /* 0x000ee80000004200 */
[----:B------:R-:W-:Y:S03]  /*174a0*/  FADD.FTZ R2, R235, R2 ;  /* 0x00000002eb027221 */ /* 0x000fe60000010000 */
        /* <DEDUP_REMOVED lines=20> */
[C---:B------:R-:W-:Y:S04]  /*175f0*/  HMMA.16816.F32.BF16 R120, R72.reuse, R122, R48 ;  /* 0x0000007a4878723c */ /* 0x040fe80000041830 */
[----:B------:R-:W-:Y:S04]  /*17600*/  FADD.FTZ R2, R127, R2 ;  /* 0x000000027f027221 */ /* 0x000fe80000010000 */
[C---:B------:R-:W-:Y:S04]  /*17610*/  HMMA.16816.F32.BF16 R124, R72.reuse, R128, R52 ;  /* 0x00000080487c723c */ /* 0x040fe80000041834 */
[----:B------:R-:W-:Y:S04]  /*17620*/  FADD.FTZ R2, R157, R2 ;  /* 0x000000029d027221 */ /* 0x000fe80000010000 */
[----:B------:R-:W-:Y:S01]  /*17630*/  FADD.FTZ R2, R156, R2 ;  /* 0x000000029c027221 */ /* 0x000fe20000010000 */
[C---:B------:R-:W-:Y:S03]  /*17640*/  HMMA.16816.F32.BF16 R128, R72.reuse, R130, R56 ;  /* 0x000000824880723c */ /* 0x040fe60000041838 */
[----:B------:R-:W-:Y:S04]  /*17650*/  FADD.FTZ R2, R154, R2 ;  /* 0x000000029a027221 */ /* 0x000fe80000010000 */
[----:B------:R-:W-:Y:S01]  /*17660*/  FADD.FTZ R2, R153, R2 ;  /* 0x0000000299027221 */ /* 0x000fe20000010000 */
[C---:B---3--:R-:W-:Y:S04]  /*17670*/  HMMA.16816.F32.BF16 R60, R72.reuse, R4, R60 ;  /* 0x00000004483c723c */ /* 0x048fe8000004183c */
[----:B------:R-:W-:Y:S04]  /*17680*/  FADD.FTZ R2, R151, R2 ;  /* 0x0000000297027221 */ /* 0x000fe80000010000 */
[----:B------:R-:W-:Y:S01]  /*17690*/  FADD.FTZ R2, R149, R2 ;  /* 0x0000000295027221 */ /* 0x000fe20000010000 */
[----:B------:R-:W-:Y:S03]  /*176a0*/  HMMA.16816.F32.BF16 R64, R72, R6, R64 ;  /* 0x000000064840723c */ /* 0x000fe60000041840 */
[----:B------:R-:W-:Y:S04]  /*176b0*/  FADD.FTZ R2, R146, R2 ;  /* 0x0000000292027221 */ /* 0x000fe80000010000 */
[----:B------:R-:W-:Y:S05]  /*176c0*/  FADD.FTZ R2, R145, R2 ;  /* 0x0000000291027221 */ /* 0x000fea0000010000 */
[----:B------:R-:W-:Y:S01]  /*176d0*/  FADD.FTZ R2, R142, R2 ;  /* 0x000000028e027221 */ /* 0x000fe20000010000 */
[----:B--2---:R-:W-:Y:S01]  /*176e0*/  ISETP.GT.AND P0, PT, R188, R3, PT ;  /* 0x00000003bc00720c */ /* 0x004fe20003f04270 */
[----:B------:R-:W-:Y:S02]  /*176f0*/  FADD.FTZ R3, R71, R0 ;  /* 0x0000000047037221 */ /* 0x000fe40000010000 */
[----:B------:R-:W-:Y:S02]  /*17700*/  FADD.FTZ R0, R141, R2 ;  /* 0x000000028d007221 */ /* 0x000fe40000010000 */
[----:B------:R-:W-:Y:S01]  /*17710*/  IMAD.MOV.U32 R188, RZ, RZ, R217 ;  /* 0x000000ffffbc7224 */ /* 0x000fe200078e00d9 */
[----:B------:R1:W-:Y:S01]  /*17720*/  STL [R1+0x38], R3 ;  /* 0x0000380301007387 */ /* 0x0003e20000100800 */
[----:B------:R-:W-:Y:S03]  /*17730*/  IMAD.MOV.U32 R71, RZ, RZ, R69 ;  /* 0x000000ffff477224 */ /* 0x000fe600078e0045 */
[----:B------:R2:W-:Y:S01]  /*17740*/  STL [R1+0x34], R0 ;  /* 0x0000340001007387 */ /* 0x0005e20000100800 */
[----:B-1----:R-:W-:Y:S02]  /*17750*/  IMAD.MOV.U32 R3, RZ, RZ, R70 ;  /* 0x000000ffff037224 */ /* 0x002fe400078e0046 */
[----:B------:R-:W-:-:S05]  /*17760*/  @P0 BRA `(.L_x_1238) ;  /* 0xffffbe0000000947 */ /* 0x000fca000383ffff */
.L_x_1233:
[----:B--2---:R-:W2:Y:S02]  /*17770*/  LDL R0, [R1+0x40] ;  /* 0x0000400001007983 */ /* 0x004ea40000100800 */
[----:B--2---:R-:W-:-:S13]  /*17780*/  ISETP.GE.AND P0, PT, R217, R0, PT ;  /* 0x00000000d900720c */ /* 0x004fda0003f06270 */
[----:B------:R-:W-:Y:S05]  /*17790*/  @!P0 BRA `(.L_x_1239) ;  /* 0x00003ab000008947 */ /* 0x000fea0003800000 */
.L_x_1242:
[----:B------:R-:W2:Y:S01]  /*177a0*/  LDL.64 R190, [R1+0x8] ;  /* 0x0000080001be7983 */ /* 0x000ea20000100a00 */
[----:B------:R-:W-:Y:S04]  /*177b0*/  DEPBAR.LE SB0, 0x0 ;  /* 0x000080000000791a */ /* 0x000fe80000000000 */
[----:B------:R-:W-:Y:S01]  /*177c0*/  WARPSYNC 0xffffffff ;  /* 0xffffffff00007948 */ /* 0x000fe20003800000 */
[----:B------:R-:W3:Y:S01]  /*177d0*/  LDL R55, [R1] ;  /* 0x0000000001377983 */ /* 0x000ee20000100800 */
[----:B-1----:R-:W-:Y:S01]  /*177e0*/  SHF.R.S32.HI R0, RZ, 0x1f, R217 ;  /* 0x0000001fff007819 */ /* 0x002fe200000114d9 */
[C---:B------:R-:W-:Y:S01]  /*177f0*/  IMAD.WIDE.U32 R38, R217.reuse, c[0x0][0x208], RZ ;  /* 0x00008200d9267a25 */ /* 0x040fe200078e00ff */
[----:B------:R-:W-:Y:S01]  /*17800*/  ULDC.64 UR4, c[0x0][0x208] ;  /* 0x0000820000047ab9 */ /* 0x000fe20000000a00 */
[----:B------:R-:W-:Y:S01]  /*17810*/  BAR.SYNC.DEFER_BLOCKING 0x0 ;  /* 0x0000000000007b1d */ /* 0x000fe20000010000 */
[----:B------:R-:W-:Y:S01]  /*17820*/  ISETP.GE.AND P4, PT, R218, c[0x0][0x1d4], PT ;  /* 0x00007500da007a0c */ /* 0x000fe20003f86270 */
[----:B------:R-:W-:Y:S03]  /*17830*/  IMAD R2, R0, c[0x0][0x208], RZ ;  /* 0x0000820000027a24 */ /* 0x000fe600078e02ff */
[----:B------:R-:W-:Y:S01]  /*17840*/  USHF.L.U32 UR8, UR4, 0x5, URZ ;  /* 0x0000000504087899 */ /* 0x000fe2000800063f */
[----:B------:R-:W-:Y:S05]  /*17850*/  IMAD R2, R217, c[0x0][0x20c], R2 ;  /* 0x00008300d9027a24 */ /* 0x000fea00078e0202 */
[----:B------:R-:W-:Y:S05]  /*17860*/  IADD3 R28, R39, R2, RZ ;  /* 0x00000002271c7210 */ /* 0x000fea0007ffe0ff */
[----:B------:R-:W-:Y:S01]  /*17870*/  IMAD R54, R28, 0x70, RZ ;  /* 0x000000701c367824 */ /* 0x000fe200078e02ff */
[----:B------:R-:W-:Y:S01]  /*17880*/  MOV R28, UR8 ;  /* 0x00000008001c7c02 */ /* 0x000fe20008000f00 */
[----:B------:R-:W1:Y:S01]  /*17890*/  LDSM.16.M88.4 R8, [R194] ;  /* 0x00000000c208783b */ /* 0x000e620000000200 */
[----:B------:R-:W-:Y:S01]  /*178a0*/  UMOV UR9, 0x5 ;  /* 0x0000000500097882 */ /* 0x000fe20000000000 */
[----:B------:R-:W-:Y:S01]  /*178b0*/  BSSY B0, `(.L_x_1240) ;  /* 0x000018b000007945 */ /* 0x000fe20003800000 */
[----:B------:R-:W-:Y:S02]  /*178c0*/  USHF.L.U64.HI UR9, UR4, UR9, UR5 ;  /* 0x0000000904097299 */ /* 0x000fe40008010205 */
[----:B------:R-:W-:Y:S03]  /*178d0*/  UIADD3 UR5, UP0, UR8, UR8, URZ ;  /* 0x0000000808057290 */ /* 0x000fe6000ff1e03f */
[----:B------:R-:W4:Y:S01]  /*178e0*/  LDSM.16.M88.4 R16, [R194+0x800] ;  /* 0x00080000c210783b */ /* 0x000f220000000200 */
[----:B------:R-:W-:Y:S01]  /*178f0*/  MOV R29, UR9 ;  /* 0x00000009001d7c02 */ /* 0x000fe20008000f00 */
[----:B------:R-:W-:Y:S04]  /*17900*/  UIADD3.X UR4, UR9, UR9, URZ, UP0, !UPT ;  /* 0x0000000909047290 */ /* 0x000fe800087fe43f */
[----:B------:R-:W-:Y:S02]  /*17910*/  IMAD.WIDE.U32 R36, R38, 0x70, R28 ;  /* 0x0000007026247825 */ /* 0x000fe400078e001c */
[----:B------:R-:W5:Y:S03]  /*17920*/  S2R R52, SR_TID.X ;  /* 0x0000000000347919 */ /* 0x000f660000002100 */
[----:B------:R-:W-:Y:S05]  /*17930*/  IADD3 R46, P1, R36, UR8, RZ ;  /* 0x00000008242e7c10 */ /* 0x000fea000ff3e0ff */
[----:B------:R-:W4:Y:S08]  /*17940*/  LDSM.16.M88.4 R24, [R194+0x1000] ;  /* 0x00100000c218783b */ /* 0x000f300000000200 */
[----:B------:R-:W3:Y:S04]  /*17950*/  LDL R243, [R1+0x40] ;  /* 0x0000400001f37983 */ /* 0x000ee80000100800 */
[----:B------:R-:W4:Y:S01]  /*17960*/  LDSM.16.M88.4 R32, [R194+0x1800] ;  /* 0x00180000c220783b */ /* 0x000f220000000200 */
[C---:B-1----:R-:W-:Y:S03]  /*17970*/  HMMA.16816.F32.BF16 R4, R132.reuse, R8, RZ ;  /* 0x000000088404723c */ /* 0x042fe600000418ff */
[----:B-----5:R-:W-:Y:S04]  /*17980*/  ISETP.GT.AND P6, PT, R52, 0x7f, PT ;  /* 0x0000007f3400780c */ /* 0x020fe80003fc4270 */
[----:B------:R-:W1:Y:S01]  /*17990*/  LDSM.16.M88.4 R40, [R194+0x2000] ;  /* 0x00200000c228783b */ /* 0x000e620000000200 */
[----:B------:R-:W-:Y:S01]  /*179a0*/  SHF.R.S32.HI R3, RZ, 0x1f, R52 ;  /* 0x0000001fff037819 */ /* 0x000fe20000011434 */
[C---:B------:R-:W-:Y:S03]  /*179b0*/  HMMA.16816.F32.BF16 R8, R132.reuse, R10, RZ ;  /* 0x0000000a8408723c */ /* 0x040fe600000418ff */
[-C--:B------:R-:W-:Y:S03]  /*179c0*/  LEA.HI R3, R3, R52.reuse, RZ, 0x3 ;  /* 0x0000003403037211 */ /* 0x080fe600078f18ff */
[----:B------:R-:W5:Y:S01]  /*179d0*/  LDSM.16.M88.4 R48, [R194+0x2800] ;  /* 0x00280000c230783b */ /* 0x000f620000000200 */
[----:B------:R-:W-:Y:S01]  /*179e0*/  LOP3.LUT R0, R3, 0xfffffff8, RZ, 0xc0, !PT ;  /* 0xfffffff803007812 */ /* 0x000fe200078ec0ff */
[C---:B----4-:R-:W-:Y:S04]  /*179f0*/  HMMA.16816.F32.BF16 R12, R132.reuse, R16, RZ ;  /* 0x00000010840c723c */ /* 0x050fe800000418ff */
[----:B------:R-:W-:Y:S02]  /*17a00*/  IADD3 R0, -R0, R52, RZ ;  /* 0x0000003400007210 */ /* 0x000fe40007ffe1ff */
[----:B------:R-:W4:Y:S02]  /*17a10*/  LDSM.16.M88.4 R56, [R194+0x3000] ;  /* 0x00300000c238783b */ /* 0x000f240000000200 */
[----:B------:R-:W-:Y:S01]  /*17a20*/  SHF.L.U32 R0, R0, 0x3, RZ ;  /* 0x0000000300007819 */ /* 0x000fe200000006ff */
[C---:B------:R-:W-:Y:S03]  /*17a30*/  HMMA.16816.F32.BF16 R16, R132.reuse, R18, RZ ;  /* 0x000000128410723c */ /* 0x040fe600000418ff */
[----:B------:R-:W-:Y:S02]  /*17a40*/  ISETP.GE.AND P5, PT, R0, c[0x0][0x1d4], PT ;  /* 0x0000750000007a0c */ /* 0x000fe40003fa6270 */
[----:B------:R-:W1:Y:S03]  /*17a50*/  LDSM.16.M88.4 R72, [R199] ;  /* 0x00000000c748783b */ /* 0x000e660000000200 */
[C---:B------:R-:W-:Y:S05]  /*17a60*/  HMMA.16816.F32.BF16 R20, R132.reuse, R24, RZ ;  /* 0x000000188414723c */ /* 0x040fea00000418ff */
[----:B------:R-:W1:Y:S03]  /*17a70*/  LDSM.16.M88.4 R140, [R207] ;  /* 0x00000000cf8c783b */ /* 0x000e660000000200 */
[C---:B------:R-:W-:Y:S05]  /*17a80*/  HMMA.16816.F32.BF16 R24, R132.reuse, R26, RZ ;  /* 0x0000001a8418723c */ /* 0x040fea00000418ff */
[----:B------:R-:W1:Y:S03]  /*17a90*/  LDSM.16.M88.4 R144, [R208] ;  /* 0x00000000d090783b */ /* 0x000e660000000200 */
[C---:B------:R-:W-:Y:S05]  /*17aa0*/  HMMA.16816.F32.BF16 R28, R132.reuse, R32, RZ ;  /* 0x00000020841c723c */ /* 0x040fea00000418ff */
[----:B------:R-:W1:Y:S03]  /*17ab0*/  LDSM.16.M88.4 R148, [R209] ;  /* 0x00000000d194783b */ /* 0x000e660000000200 */
[C---:B------:R-:W-:Y:S05]  /*17ac0*/  HMMA.16816.F32.BF16 R32, R132.reuse, R34, RZ ;  /* 0x000000228420723c */ /* 0x040fea00000418ff */
[----:B------:R-:W1:Y:S08]  /*17ad0*/  LDSM.16.M88.4 R152, [R210] ;  /* 0x00000000d298783b */ /* 0x000e700000000200 */
[----:B------:R-:W1:Y:S08]  /*17ae0*/  LDSM.16.M88.4 R156, [R211] ;  /* 0x00000000d39c783b */ /* 0x000e700000000200 */
[----:B------:R-:W1:Y:S01]  /*17af0*/  LDSM.16.M88.4 R160, [R212] ;  /* 0x00000000d4a0783b */ /* 0x000e620000000200 */
[----:B--2---:R-:W-:Y:S02]  /*17b00*/  MOV R2, R190 ;  /* 0x000000be00027202 */ /* 0x004fe40000000f00 */
[----:B------:R-:W-:Y:S02]  /*17b10*/  @!P6 IADD3 R53, P3, P2, R190, UR8, R46 ;  /* 0x00000008be35ec10 */ /* 0x000fe4000fa7e02e */
[----:B---3--:R-:W-:Y:S05]  /*17b20*/  MOV R3, R55 ;  /* 0x0000003700037202 */ /* 0x008fea0000000f00 */
[----:B------:R-:W-:Y:S05]  /*17b30*/  IMAD.WIDE.U32 R2, R38, 0x70, R2 ;  /* 0x0000007026027825 */ /* 0x000fea00078e0002 */
[C---:B------:R-:W-:Y:S02]  /*17b40*/  LEA R44, P0, R2.reuse, c[0x0][0x1f8], 0x1 ;  /* 0x00007e00022c7a11 */ /* 0x040fe400078008ff */
[----:B------:R-:W-:Y:S02]  /*17b50*/  IADD3 R0, R3, R54, RZ ;  /* 0x0000003603007210 */ /* 0x000fe40007ffe0ff */
[----:B------:R-:W-:Y:S02]  /*17b60*/  MOV R3, UR4 ;  /* 0x0000000400037c02 */ /* 0x000fe40008000f00 */
[----:B------:R-:W-:Y:S02]  /*17b70*/  LEA.HI.X R45, R2, c[0x0][0x1fc], R0, 0x1, P0 ;  /* 0x00007f00022d7a11 */ /* 0x000fe400000f0c00 */
[----:B------:R-:W-:Y:S02]  /*17b80*/  MOV R2, UR5 ;  /* 0x0000000500027c02 */ /* 0x000fe40008000f00 */
[----:B------:R-:W-:Y:S01]  /*17b90*/  IADD3 R47, P0, R190, R36, RZ ;  /* 0x00000024be2f7210 */ /* 0x000fe20007f1e0ff */
[----:B------:R-:W-:Y:S01]  /*17ba0*/  @!PT LDS RZ, [RZ] ;  /* 0x00000000fffff984 */ /* 0x000fe20000000800 */
[----:B------:R-:W-:Y:S01]  /*17bb0*/  @!PT LDS RZ, [RZ] ;  /* 0x00000000fffff984 */ /* 0x000fe20000000800 */
[----:B------:R-:W-:Y:S01]  /*17bc0*/  @!PT LDS RZ, [RZ] ;  /* 0x00000000fffff984 */ /* 0x000fe20000000800 */
[----:B------:R5:W-:Y:S01]  /*17bd0*/  LDGSTS.E.BYPASS.LTC128B.128 [R216+0x100], [R44.64], !P5 ;  /* 0x001000002cd87fae */ /* 0x000be2000e901d46 */
[----:B------:R-:W-:Y:S01]  /*17be0*/  IADD3 R0, R54, R37, RZ ;  /* 0x0000002536007210 */ /* 0x000fe20007ffe0ff */
[----:B------:R-:W-:Y:S02]  /*17bf0*/  IMAD.WIDE.U32 R188, R38, 0x70, R2 ;  /* 0x0000007026bc7825 */ /* 0x000fe400078e0002 */
[C---:B-1----:R-:W-:Y:S01]  /*17c00*/  HMMA.16816.F32.BF16 R36, R132.reuse, R40, RZ ;  /* 0x000000288424723c */ /* 0x042fe200000418ff */
[CC--:B------:R-:W-:Y:S02]  /*17c10*/  IADD3.X R3, R0.reuse, R55.reuse, RZ, P0, !PT ;  /* 0x0000003700037210 */ /* 0x0c0fe400007fe4ff */
[C---:B------:R-:W-:Y:S01]  /*17c20*/  LEA R2, P0, R47.reuse, c[0x0][0x1f8], 0x1 ;  /* 0x00007e002f027a11 */ /* 0x040fe200078008ff */
[----:B------:R5:W-:Y:S01]  /*17c30*/  LDGSTS.E.BYPASS.LTC128B.128 [R216+0x3900], [R44.64+0x80], !P4 ;  /* 0x039000802cd87fae */ /* 0x000be2000e101d46 */
[----:B------:R-:W-:Y:S02]  /*17c40*/  IADD3.X R0, R0, UR9, RZ, P1, !PT ;  /* 0x0000000900007c10 */ /* 0x000fe40008ffe4ff */
[----:B------:R-:W-:Y:S01]  /*17c50*/  LEA.HI.X R3, R47, c[0x0][0x1fc], R3, 0x1, P0 ;  /* 0x00007f002f037a11 */ /* 0x000fe200000f0c03 */
[C---:B------:R-:W-:Y:S01]  /*17c60*/  HMMA.16816.F32.BF16 R40, R132.reuse, R42, RZ ;  /* 0x0000002a8428723c */ /* 0x040fe200000418ff */
[----:B------:R-:W-:Y:S03]  /*17c70*/  IADD3 R52, P1, R46, R190, RZ ;  /* 0x000000be2e347210 */ /* 0x000fe60007f3e0ff */
[----:B------:R1:W-:Y:S01]  /*17c80*/  LDGSTS.E.BYPASS.LTC128B.128 [R216+0x1100], [R2.64], !P5 ;  /* 0x0110000002d87fae */ /* 0x0003e2000e901d46 */
[----:B------:R-:W-:Y:S04]  /*17c90*/  IADD3 R71, P0, R190, R188, RZ ;  /* 0x000000bcbe477210 */ /* 0x000fe80007f1e0ff */
[----:B------:R-:W-:Y:S03]  /*17ca0*/  IADD3.X R214, R55, R54, R189, P0, !PT ;  /* 0x0000003637d67210 */ /* 0x000fe600007fe4bd */
[----:B------:R1:W-:Y:S01]  /*17cb0*/  LDGSTS.E.BYPASS.LTC128B.128 [R216+0x4900], [R2.64+0x80], !P4 ;  /* 0x0490008002d87fae */ /* 0x0003e2000e101d46 */
[----:B------:R-:W-:Y:S01]  /*17cc0*/  @!P6 LEA R188, P0, R53, c[0x0][0x1f8], 0x1 ;  /* 0x00007e0035bcea11 */ /* 0x000fe200078008ff */
[C---:B-----5:R-:W-:Y:S07]  /*17cd0*/  HMMA.16816.F32.BF16 R44, R132.reuse, R48, RZ ;  /* 0x00000030842c723c */ /* 0x060fee00000418ff */
[----:B------:R-:W-:Y:S02]  /*17ce0*/  IADD3.X R48, R0, R55, RZ, P1, !PT ;  /* 0x0000003700307210 */ /* 0x000fe40000ffe4ff */
[C---:B------:R-:W-:Y:S03]  /*17cf0*/  LEA R190, P1, R52.reuse, c[0x0][0x1f8], 0x1 ;  /* 0x00007e0034be7a11 */ /* 0x040fe600078208ff */
[----:B------:R-:W-:Y:S02]  /*17d00*/  @!P6 IADD3.X R0, R55, UR9, R0, P3, P2 ;  /* 0x000000093700ec10 */ /* 0x000fe40009fe4400 */
[----:B------:R-:W-:Y:S02]  /*17d10*/  LEA.HI.X R191, R52, c[0x0][0x1fc], R48, 0x1, P1 ;  /* 0x00007f0034bf7a11 */ /* 0x000fe400008f0c30 */
[C---:B------:R-:W-:Y:S01]  /*17d20*/  HMMA.16816.F32.BF16 R48, R132.reuse, R50, RZ ;  /* 0x000000328430723c */ /* 0x040fe200000418ff */
[----:B------:R-:W-:Y:S02]  /*17d30*/  @!P6 LEA.HI.X R189, R53, c[0x0][0x1fc], R0, 0x1, P0 ;  /* 0x00007f0035bdea11 */ /* 0x000fe400000f0c00 */
[----:B------:R2:W-:Y:S01]  /*17d40*/  LDGSTS.E.BYPASS.LTC128B.128 [R216+0x2100], [R190.64], !P5 ;  /* 0x02100000bed87fae */ /* 0x0005e2000e901d46 */
[----:B-1----:R-:W-:Y:S02]  /*17d50*/  LEA R2, P0, R71, c[0x0][0x1f8], 0x1 ;  /* 0x00007e0047027a11 */ /* 0x002fe400078008ff */
[----:B------:R-:W-:Y:S02]  /*17d60*/  ISETP.GT.AND P2, PT, R217, R243, PT ;  /* 0x000000f3d900720c */ /* 0x000fe40003f44270 */
[C---:B----4-:R-:W-:Y:S01]  /*17d70*/  HMMA.16816.F32.BF16 R52, R132.reuse, R56, RZ ;  /* 0x000000388434723c */ /* 0x050fe200000418ff */
[----:B------:R-:W-:Y:S05]  /*17d80*/  LEA.HI.X R3, R71, c[0x0][0x1fc], R214, 0x1, P0 ;  /* 0x00007f0047037a11 */ /* 0x000fea00000f0cd6 */
[----:B------:R1:W-:Y:S02]  /*17d90*/  LDGSTS.E.BYPASS.LTC128B.128 [R216+0x5900], [R2.64+0x80], !P4 ;  /* 0x0590008002d87fae */ /* 0x0003e4000e101d46 */
[----:B------:R-:W-:Y:S06]  /*17da0*/  HMMA.16816.F32.BF16 R56, R132, R58, RZ ;  /* 0x0000003a8438723c */ /* 0x000fec00000418ff */
[----:B------:R2:W-:Y:S02]  /*17db0*/  @!P6 LDGSTS.E.BYPASS.LTC128B.128 [R216+0x3100], [R188.64], !P5 ;  /* 0x03100000bcd8efae */ /* 0x0005e4000e901d46 */
[C---:B------:R-:W-:Y:S06]  /*17dc0*/  HMMA.16816.F32.BF16 R4, R136.reuse, R72, R4 ;  /* 0x000000488804723c */ /* 0x040fec0000041804 */
[----:B------:R2:W-:Y:S02]  /*17dd0*/  @!P6 LDGSTS.E.BYPASS.LTC128B.128 [R216+0x6900], [R188.64+0x80], !P4 ;  /* 0x06900080bcd8efae */ /* 0x0005e4000e101d46 */
[C---:B------:R-:W-:Y:S06]  /*17de0*/  HMMA.16816.F32.BF16 R8, R136.reuse, R74, R8 ;  /* 0x0000004a8808723c */ /* 0x040fec0000041808 */
[----:B------:R-:W-:Y:S02]  /*17df0*/  LDSM.16.M88.4 R72, [R193+0x800] ;  /* 0x00080000c148783b */ /* 0x000fe40000000200 */
[C---:B------:R-:W-:Y:S06]  /*17e00*/  HMMA.16816.F32.BF16 R12, R136.reuse, R140, R12 ;  /* 0x0000008c880c723c */ /* 0x040fec000004180c */
[----:B------:R-:W0:Y:S02]  /*17e10*/  LDGDEPBAR ;  /* 0x00000000000079af */ /* 0x000e240000000000 */
[C---:B------:R-:W-:Y:S06]  /*17e20*/  HMMA.16816.F32.BF16 R16, R136.reuse, R142, R16 ;  /* 0x0000008e8810723c */ /* 0x040fec0000041810 */
[----:B------:R-:W-:Y:S02]  /*17e30*/  LDSM.16.M88.4 R140, [R193+0x1000] ;  /* 0x00100000c18c783b */ /* 0x000fe40000000200 */
[C---:B------:R-:W-:Y:S06]  /*17e40*/  HMMA.16816.F32.BF16 R20, R136.reuse, R144, R20 ;  /* 0x000000908814723c */ /* 0x040fec0000041814 */
[----:B--2---:R-:W2:Y:S02]  /*17e50*/  LDSM.16.M88.4 R188, [R193] ;  /* 0x00000000c1bc783b */ /* 0x004ea40000000200 */
[C---:B------:R-:W-:Y:S06]  /*17e60*/  HMMA.16816.F32.BF16 R24, R136.reuse, R146, R24 ;  /* 0x000000928818723c */ /* 0x040fec0000041818 */
[----:B------:R-:W3:Y:S02]  /*17e70*/  LDSM.16.M88.4 R144, [R193+0x1800] ;  /* 0x00180000c190783b */ /* 0x000ee40000000200 */
        /* <DEDUP_REMOVED lines=10> */
[----:B------:R-:W-:Y:S01]  /*17f20*/  HMMA.16816.F32.BF16 R56, R136, R162, R56 ;  /* 0x000000a28838723c */ /* 0x000fe20000041838 */
[----:B------:R-:W1:Y:S07]  /*17f30*/  LDSM.16.M88.4 R160, [R192] ;  /* 0x00000000c0a0783b */ /* 0x000e6e0000000200 */
        /* <DEDUP_REMOVED lines=20> */
[----:B------:R-:W-:Y:S07]  /*18080*/  LDSM.16.M88.4 R156, [R194+0x4000] ;  /* 0x00400000c29c783b */ /* 0x000fee0000000200 */
[C---:B------:R-:W-:Y:S08]  /*18090*/  HMMA.16816.F32.BF16 R4, R168.reuse, R160, R4 ;  /* 0x000000a0a804723c */ /* 0x040ff00000041804 */
[C---:B------:R-:W-:Y:S01]  /*180a0*/  HMMA.16816.F32.BF16 R8, R168.reuse, R162, R8 ;  /* 0x000000a2a808723c */ /* 0x040fe20000041808 */
[----:B------:R-:W-:Y:S07]  /*180b0*/  LDSM.16.M88.4 R160, [R194+0x4800] ;  /* 0x00480000c2a0783b */ /* 0x000fee0000000200 */
[C---:B--2---:R-:W-:Y:S08]  /*180c0*/  HMMA.16816.F32.BF16 R12, R168.reuse, R188, R12 ;  /* 0x000000bca80c723c */ /* 0x044ff0000004180c */
[C---:B------:R-:W-:Y:S01]  /*180d0*/  HMMA.16816.F32.BF16 R16, R168.reuse, R190, R16 ;  /* 0x000000bea810723c */ /* 0x040fe20000041810 */
[----:B------:R-:W-:Y:S07]  /*180e0*/  LDSM.16.M88.4 R188, [R194+0x5000] ;  /* 0x00500000c2bc783b */ /* 0x000fee0000000200 */
[C---:B------:R-:W-:Y:S08]  /*180f0*/  HMMA.16816.F32.BF16 R20, R168.reuse, R72, R20 ;  /* 0x00000048a814723c */ /* 0x040ff00000041814 */
        /* <DEDUP_REMOVED lines=10> */
[----:B------:R-:W-:Y:S07]  /*181a0*/  LDSM.16.M88.4 R148, [R206] ;  /* 0x00000000ce94783b */ /* 0x000fee0000000200 */
[C---:B-1----:R-:W-:Y:S08]  /*181b0*/  HMMA.16816.F32.BF16 R52, R168.reuse, R72, R52 ;  /* 0x00000048a834723c */ /* 0x042ff00000041834 */
[----:B------:R-:W-:Y:S01]  /*181c0*/  HMMA.16816.F32.BF16 R56, R168, R74, R56 ;  /* 0x0000004aa838723c */ /* 0x000fe20000041838 */
[----:B------:R-:W1:Y:S07]  /*181d0*/  LDSM.16.M88.4 R72, [R194+0x6800] ;  /* 0x00680000c248783b */ /* 0x000e6e0000000200 */
[C---:B------:R-:W-:Y:S08]  /*181e0*/  HMMA.16816.F32.BF16 R4, R172.reuse, R152, R4 ;  /* 0x00000098ac04723c */ /* 0x040ff00000041804 */
[C---:B------:R-:W-:Y:S01]  /*181f0*/  HMMA.16816.F32.BF16 R8, R172.reuse, R154, R8 ;  /* 0x0000009aac08723c */ /* 0x040fe20000041808 */
[----:B------:R-:W4:Y:S07]  /*18200*/  LDSM.16.M88.4 R152, [R200] ;  /* 0x00000000c898783b */ /* 0x000f2e0000000200 */
[C---:B------:R-:W-:Y:S08]  /*18210*/  HMMA.16816.F32.BF16 R12, R172.reuse, R156, R12 ;  /* 0x0000009cac0c723c */ /* 0x040ff0000004180c */
[C---:B------:R-:W-:Y:S01]  /*18220*/  HMMA.16816.F32.BF16 R16, R172.reuse, R158, R16 ;  /* 0x0000009eac10723c */ /* 0x040fe20000041810 */
[----:B------:R-:W5:Y:S07]  /*18230*/  LDSM.16.M88.4 R156, [R201] ;  /* 0x00000000c99c783b */ /* 0x000f6e0000000200 */
        /* <DEDUP_REMOVED lines=9> */
[C---:B---3--:R-:W-:Y:S08]  /*182d0*/  HMMA.16816.F32.BF16 R44, R172.reuse, R144, R44 ;  /* 0x00000090ac2c723c */ /* 0x048ff0000004182c */
[C---:B------:R-:W-:Y:S01]  /*182e0*/  HMMA.16816.F32.BF16 R48, R172.reuse, R146, R48 ;  /* 0x00000092ac30723c */ /* 0x040fe20000041830 */
[----:B------:R-:W3:Y:S07]  /*182f0*/  LDSM.16.M88.4 R144, [R205] ;  /* 0x00000000cd90783b */ /* 0x000eee0000000200 */
[C---:B-1----:R-:W-:Y:S08]  /*18300*/  HMMA.16816.F32.BF16 R52, R172.reuse, R72, R52 ;  /* 0x00000048ac34723c */ /* 0x042ff00000041834 */
[----:B------:R-:W-:Y:S01]  /*18310*/  HMMA.16816.F32.BF16 R56, R172, R74, R56 ;  /* 0x0000004aac38723c */ /* 0x000fe20000041838 */
[----:B------:R-:W1:Y:S07]  /*18320*/  LDSM.16.M88.4 R72, [R193+0x3800] ;  /* 0x00380000c148783b */ /* 0x000e6e0000000200 */
        /* <DEDUP_REMOVED lines=36> */
[C---:B---3--:R-:W-:Y:S08]  /*18570*/  HMMA.16816.F32.BF16 R4, R184.reuse, R144, R4 ;  /* 0x00000090b804723c */ /* 0x048ff00000041804 */
        /* <DEDUP_REMOVED lines=8> */
[----:B------:R-:W-:Y:S01]  /*18600*/  FMUL.FTZ R2, R12, c[0x0][0x320] ;  /* 0x0000c8000c027a20 */ /* 0x000fe20000410000 */
[----:B------:R-:W-:Y:S07]  /*18610*/  P2R R12, PR, RZ, 0x4 ;  /* 0x00000004ff0c7803 */ /* 0x000fee0000000000 */
        /* <DEDUP_REMOVED lines=130> */
[----:B------:R-:W3:Y:S01]  /*18e40*/  LDL R243, [R1+0x10] ;  /* 0x0000100001f37983 */ /* 0x000ee20000100800 */
        /* <DEDUP_REMOVED lines=49> */
.L_x_1241:
[----:B---34-:R-:W-:Y:S05]  /*19160*/  BSYNC B0 ;  /* 0x0000000000007941 */ /* 0x018fea0003800000 */
.L_x_1240:
        /* <DEDUP_REMOVED lines=79> */
[--C-:B------:R-:W-:Y:S02]  /*19660*/  FFMA.FTZ R48, R150, c[0x0][0x2d0], -R148.reuse ;  /* 0x0000b40096307a23 */ /* 0x100fe40000010894 */
[--C-:B------:R-:W-:Y:S05]  /*19670*/  FFMA.FTZ R74, R226, c[0x0][0x2d0], -R148.reuse ;  /* 0x0000b400e24a7a23 */ /* 0x100fea0000010894 */
[----:B------:R2:W3:Y:S10]  /*19680*/  MUFU.EX2 R2, R0 ;  /* 0x0000000000027308 */ /* 0x0004f40000000800 */
[----:B------:R-:W-:Y:S01]  /*19690*/  MUFU.EX2 R58, R48 ;  /* 0x00000030003a7308 */ /* 0x000fe20000000800 */
[--C-:B-1----:R-:W-:Y:S09]  /*196a0*/  FFMA.FTZ R4, R144, c[0x0][0x2d0], -R148.reuse ;  /* 0x0000b40090047a23 */ /* 0x102ff20000010894 */
[----:B------:R1:W4:Y:S01]  /*196b0*/  MUFU.EX2 R7, R4 ;  /* 0x0000000400077308 */ /* 0x0003220000000800 */
[C---:B--2---:R-:W-:Y:S02]  /*196c0*/  FADD.FTZ R0, -R3.reuse, R69 ;  /* 0x0000004503007221 */ /* 0x044fe40000010100 */
[----:B------:R-:W-:Y:S02]  /*196d0*/  FMUL.FTZ R69, R3, c[0x0][0x2d0] ;  /* 0x0000b40003457a20 */ /* 0x000fe40000410000 */
[----:B------:R-:W-:Y:S02]  /*196e0*/  FMUL.FTZ R0, R0, c[0x0][0x2d0] ;  /* 0x0000b40000007a20 */ /* 0x000fe40000410000 */
[--C-:B------:R-:W-:Y:S02]  /*196f0*/  FFMA.FTZ R8, R146, c[0x0][0x2d0], -R69.reuse ;  /* 0x0000b40092087a23 */ /* 0x100fe40000010845 */
[--C-:B------:R-:W-:Y:S02]  /*19700*/  FFMA.FTZ R6, R140, c[0x0][0x2d0], -R69.reuse ;  /* 0x0000b4008c067a23 */ /* 0x100fe40000010845 */
[----:B------:R-:W2:Y:S01]  /*19710*/  MUFU.EX2 R0, R0 ;  /* 0x0000000000007308 */ /* 0x000ea20000000800 */
[C---:B---3--:R-:W-:Y:S02]  /*19720*/  FMUL.FTZ R9, R2.reuse, R81 ;  /* 0x0000005102097220 */ /* 0x048fe40000410000 */
[C---:B------:R-:W-:Y:S02]  /*19730*/  FMUL.FTZ R16, R2.reuse, R88 ;  /* 0x0000005802107220 */ /* 0x040fe40000410000 */
[----:B------:R-:W-:Y:S02]  /*19740*/  FMUL.FTZ R17, R2, R89 ;  /* 0x0000005902117220 */ /* 0x000fe40000410000 */
[--C-:B------:R-:W-:Y:S02]  /*19750*/  FFMA.FTZ R56, R152, c[0x0][0x2d0], -R69.reuse ;  /* 0x0000b40098387a23 */ /* 0x100fe40000010845 */
[----:B------:R-:W-:Y:S01]  /*19760*/  FMUL.FTZ R24, R2, R96 ;  /* 0x0000006002187220 */ /* 0x000fe20000410000 */
[----:B------:R3:W-:Y:S01]  /*19770*/  MUFU.EX2 R140, R8 ;  /* 0x00000008008c7308 */ /* 0x0007e20000000800 */
[--C-:B-1----:R-:W-:Y:S01]  /*19780*/  FFMA.FTZ R4, R142, c[0x0][0x2d0], -R148.reuse ;  /* 0x0000b4008e047a23 */ /* 0x102fe20000010894 */
[----:B----4-:R-:W-:Y:S01]  /*19790*/  MOV R142, R7 ;  /* 0x00000007008e7202 */ /* 0x010fe20000000f00 */
[C---:B------:R-:W-:Y:S02]  /*197a0*/  FMUL.FTZ R25, R2.reuse, R97 ;  /* 0x0000006102197220 */ /* 0x040fe40000410000 */
[C---:B------:R-:W-:Y:S02]  /*197b0*/  FMUL.FTZ R33, R2.reuse, R105 ;  /* 0x0000006902217220 */ /* 0x040fe40000410000 */
[--C-:B------:R-:W-:Y:S02]  /*197c0*/  FFMA.FTZ R40, R147, c[0x0][0x2d0], -R69.reuse ;  /* 0x0000b40093287a23 */ /* 0x100fe40000010845 */
[C---:B------:R-:W-:Y:S01]  /*197d0*/  FMUL.FTZ R57, R2.reuse, R129 ;  /* 0x0000008102397220 */ /* 0x040fe20000410000 */
[----:B------:R-:W1:Y:S01]  /*197e0*/  MUFU.EX2 R7, R4 ;  /* 0x0000000400077308 */ /* 0x000e620000000800 */
[----:B------:R-:W-:Y:S01]  /*197f0*/  MOV R129, R58 ;  /* 0x0000003a00817202 */ /* 0x000fe20000000f00 */
[----:B------:R-:W-:Y:S02]  /*19800*/  FMUL.FTZ R41, R2, R113 ;  /* 0x0000007102297220 */ /* 0x000fe40000410000 */
[C---:B--2---:R-:W-:Y:S02]  /*19810*/  FMUL.FTZ R10, R0.reuse, R82 ;  /* 0x00000052000a7220 */ /* 0x044fe40000410000 */
[C---:B------:R-:W-:Y:S02]  /*19820*/  FMUL.FTZ R11, R0.reuse, R83 ;  /* 0x00000053000b7220 */ /* 0x040fe40000410000 */
[C---:B------:R-:W-:Y:S02]  /*19830*/  FMUL.FTZ R18, R0.reuse, R90 ;  /* 0x0000005a00127220 */ /* 0x040fe40000410000 */
[----:B------:R2:W-:Y:S01]  /*19840*/  MUFU.EX2 R144, R6 ;  /* 0x0000000600907308 */ /* 0x0005e20000000800 */
[C---:B------:R-:W-:Y:S02]  /*19850*/  FMUL.FTZ R19, R0.reuse, R91 ;  /* 0x0000005b00137220 */ /* 0x040fe40000410000 */
[----:B------:R-:W-:Y:S01]  /*19860*/  FMUL.FTZ R26, R0, R98 ;  /* 0x00000062001a7220 */ /* 0x000fe20000410000 */
[----:B------:R-:W-:Y:S01]  /*19870*/  LDSM.16.MT88.4 R88, [R195+0x800] ;  /* 0x00080000c358783b */ /* 0x000fe20000004200 */
[----:B---3--:R-:W-:Y:S02]  /*19880*/  FMUL.FTZ R8, R2, R80 ;  /* 0x0000005002087220 */ /* 0x008fe40000410000 */
[C---:B------:R-:W-:Y:S02]  /*19890*/  FMUL.FTZ R27, R0.reuse, R99 ;  /* 0x00000063001b7220 */ /* 0x040fe40000410000 */
[C---:B------:R-:W-:Y:S01]  /*198a0*/  FMUL.FTZ R34, R0.reuse, R106 ;  /* 0x0000006a00227220 */ /* 0x040fe20000410000 */
[----:B------:R3:W-:Y:S01]  /*198b0*/  MUFU.EX2 R251, R56 ;  /* 0x0000003800fb7308 */ /* 0x0007e20000000800 */
[C---:B------:R-:W-:Y:S01]  /*198c0*/  FMUL.FTZ R35, R0.reuse, R107 ;  /* 0x0000006b00237220 */ /* 0x040fe20000410000 */
[----:B------:R-:W4:Y:S01]  /*198d0*/  LDSM.16.MT88.4 R80, [R198+0x3800] ;  /* 0x00380000c650783b */ /* 0x000f220000004200 */
[C---:B------:R-:W-:Y:S01]  /*198e0*/  FMUL.FTZ R58, R0.reuse, R130 ;  /* 0x00000082003a7220 */ /* 0x040fe20000410000 */
[----:B-1----:R-:W-:Y:S01]  /*198f0*/  MOV R146, R7 ;  /* 0x0000000700927202 */ /* 0x002fe20000000f00 */
[--C-:B------:R-:W-:Y:S02]  /*19900*/  FFMA.FTZ R4, R73, c[0x0][0x2d0], -R148.reuse ;  /* 0x0000b40049047a23 */ /* 0x100fe40000010894 */
[C---:B------:R-:W-:Y:S02]  /*19910*/  FMUL.FTZ R7, R0.reuse, R79 ;  /* 0x0000004f00077220 */ /* 0x040fe40000410000 */
[C---:B------:R-:W-:Y:S01]  /*19920*/  FMUL.FTZ R42, R0.reuse, R114 ;  /* 0x00000072002a7220 */ /* 0x040fe20000410000 */
[----:B------:R1:W5:Y:S01]  /*19930*/  MUFU.EX2 R5, R4 ;  /* 0x0000000400057308 */ /* 0x0003620000000800 */
[----:B------:R-:W-:Y:S01]  /*19940*/  FMUL.FTZ R43, R0, R115 ;  /* 0x00000073002b7220 */ /* 0x000fe20000410000 */
[----:B------:R-:W-:Y:S01]  /*19950*/  LDSM.16.MT88.4 R96, [R197+0x4000] ;  /* 0x00400000c560783b */ /* 0x000fe20000004200 */
[----:B------:R-:W-:Y:S02]  /*19960*/  FMUL.FTZ R48, R2, R120 ;  /* 0x0000007802307220 */ /* 0x000fe40000410000 */
[----:B--2---:R-:W-:Y:S02]  /*19970*/  FMUL.FTZ R6, R0, R78 ;  /* 0x0000004e00067220 */ /* 0x004fe40000410000 */
[----:B------:R-:W-:Y:S02]  /*19980*/  FMUL.FTZ R49, R2, R121 ;  /* 0x0000007902317220 */ /* 0x000fe40000410000 */
[C---:B------:R-:W-:Y:S02]  /*19990*/  FMUL.FTZ R50, R0.reuse, R122 ;  /* 0x0000007a00327220 */ /* 0x040fe40000410000 */
[----:B------:R-:W-:Y:S01]  /*199a0*/  FMUL.FTZ R51, R0, R123 ;  /* 0x0000007b00337220 */ /* 0x000fe20000410000 */
[----:B------:R-:W-:Y:S01]  /*199b0*/  MOV R123, R146 ;  /* 0x00000092007b7202 */ /* 0x000fe20000000f00 */
[C---:B------:R-:W-:Y:S02]  /*199c0*/  FMUL.FTZ R60, R2.reuse, R60 ;  /* 0x0000003c023c7220 */ /* 0x040fe40000410000 */
[C---:B---3--:R-:W-:Y:S02]  /*199d0*/  FMUL.FTZ R56, R2.reuse, R128 ;  /* 0x0000008002387220 */ /* 0x048fe40000410000 */
[----:B------:R-:W-:Y:S02]  /*199e0*/  FMUL.FTZ R61, R2, R61 ;  /* 0x0000003d023d7220 */ /* 0x000fe40000410000 */
[C---:B------:R-:W-:Y:S02]  /*199f0*/  FMUL.FTZ R62, R0.reuse, R62 ;  /* 0x0000003e003e7220 */ /* 0x040fe40000410000 */
[----:B------:R-:W-:Y:S02]  /*19a00*/  FMUL.FTZ R63, R0, R63 ;  /* 0x0000003f003f7220 */ /* 0x000fe40000410000 */
[C---:B------:R-:W-:Y:S02]  /*19a10*/  FMUL.FTZ R64, R2.reuse, R64 ;  /* 0x0000004002407220 */ /* 0x040fe40000410000 */
[--C-:B-1----:R-:W-:Y:S02]  /*19a20*/  FFMA.FTZ R4, R141, c[0x0][0x2d0], -R69.reuse ;  /* 0x0000b4008d047a23 */ /* 0x102fe40000010845 */
[----:B------:R-:W-:Y:S02]  /*19a30*/  FMUL.FTZ R65, R2, R65 ;  /* 0x0000004102417220 */ /* 0x000fe40000410000 */
[----:B------:R1:W2:Y:S01]  /*19a40*/  MUFU.EX2 R141, R4 ;  /* 0x00000004008d7308 */ /* 0x0002a20000000800 */
[C---:B------:R-:W-:Y:S02]  /*19a50*/  FMUL.FTZ R66, R0.reuse, R66 ;  /* 0x0000004200427220 */ /* 0x040fe40000410000 */
[----:B------:R-:W-:Y:S02]  /*19a60*/  FMUL.FTZ R67, R0, R67 ;  /* 0x0000004300437220 */ /* 0x000fe40000410000 */
[--C-:B------:R-:W-:Y:S06]  /*19a70*/  FFMA.FTZ R71, R71, c[0x0][0x2d0], -R69.reuse ;  /* 0x0000b40047477a23 */ /* 0x100fec0000010845 */
[----:B------:R-:W-:Y:S01]  /*19a80*/  MUFU.EX2 R71, R71 ;  /* 0x0000004700477308 */ /* 0x000fe20000000800 */
[--C-:B-1----:R-:W-:Y:S01]  /*19a90*/  FFMA.FTZ R4, R143, c[0x0][0x2d0], -R69.reuse ;  /* 0x0000b4008f047a23 */ /* 0x102fe20000010845 */
[----:B-----5:R-:W-:Y:S01]  /*19aa0*/  MOV R143, R5 ;  /* 0x00000005008f7202 */ /* 0x020fe20000000f00 */
[----:B------:R-:W-:Y:S01]  /*19ab0*/  FMUL.FTZ R5, R2, R77 ;  /* 0x0000004d02057220 */ /* 0x000fe20000410000 */
[----:B------:R-:W-:Y:S06]  /*19ac0*/  F2FP.BF16.PACK_AB R77, R140, R144 ;  /* 0x000000908c4d723e */ /* 0x000fec00000010ff */
[----:B------:R1:W3:Y:S01]  /*19ad0*/  MUFU.EX2 R73, R4 ;  /* 0x0000000400497308 */ /* 0x0002e20000000800 */
[----:B------:R-:W-:Y:S02]  /*19ae0*/  F2FP.BF16.PACK_AB R78, R143, R146 ;  /* 0x000000928f4e723e */ /* 0x000fe400000010ff */
[----:B------:R-:W-:Y:S02]  /*19af0*/  MOV R121, R143 ;  /* 0x0000008f00797202 */ /* 0x000fe40000000f00 */
[----:B--2---:R-:W-:Y:S01]  /*19b00*/  MOV R122, R141 ;  /* 0x0000008d007a7202 */ /* 0x004fe20000000f00 */
[----:B-1----:R-:W-:Y:S01]  /*19b10*/  FMUL.FTZ R4, R2, R76 ;  /* 0x0000004c02047220 */ /* 0x002fe20000410000 */
[----:B------:R-:W-:Y:S02]  /*19b20*/  F2FP.BF16.PACK_AB R76, R142, R145 ;  /* 0x000000918e4c723e */ /* 0x000fe400000010ff */
[----:B---3--:R-:W-:Y:S07]  /*19b30*/  F2FP.BF16.PACK_AB R79, R73, R141 ;  /* 0x0000008d494f723e */ /* 0x008fee00000010ff */
        /* <DEDUP_REMOVED lines=15> */
[----:B------:R-:W-:Y:S01]  /*19c30*/  FMUL.FTZ R28, R2, R100 ;  /* 0x00000064021c7220 */ /* 0x000fe20000410000 */
[C---:B------:R-:W-:Y:S04]  /*19c40*/  HMMA.16816.F32.BF16 R24, R76.reuse, R30, R24 ;  /* 0x0000001e4c18723c */ /* 0x040fe80000041818 */
[----:B------:R-:W-:Y:S01]  /*19c50*/  MOV R100, R73 ;  /* 0x0000004900647202 */ /* 0x000fe20000000f00 */
[--C-:B------:R-:W-:Y:S02]  /*19c60*/  FFMA.FTZ R73, R153, c[0x0][0x2d0], -R69.reuse ;  /* 0x0000b40099497a23 */ /* 0x100fe40000010845 */
[----:B------:R-:W-:Y:S01]  /*19c70*/  FMUL.FTZ R31, R0, R103 ;  /* 0x00000067001f7220 */ /* 0x000fe20000410000 */
[----:B------:R-:W-:Y:S01]  /*19c80*/  MOV R120, R100 ;  /* 0x0000006400787202 */ /* 0x000fe20000000f00 */
[----:B------:R2:W-:Y:S03]  /*19c90*/  MUFU.EX2 R128, R73 ;  /* 0x0000004900807308 */ /* 0x0005e60000000800 */
[----:B------:R-:W-:Y:S02]  /*19ca0*/  FMUL.FTZ R29, R2, R101 ;  /* 0x00000065021d7220 */ /* 0x000fe40000410000 */
[----:B------:R-:W-:Y:S05]  /*19cb0*/  FMUL.FTZ R30, R0, R102 ;  /* 0x00000066001e7220 */ /* 0x000fea0000410000 */
[----:B------:R3:W-:Y:S02]  /*19cc0*/  MUFU.EX2 R101, R32 ;  /* 0x0000002000657308 */ /* 0x0007e40000000800 */
[C---:B------:R-:W-:Y:S07]  /*19cd0*/  HMMA.16816.F32.BF16 R28, R76.reuse, R36, R28 ;  /* 0x000000244c1c723c */ /* 0x040fee000004181c */
[--C-:B------:R-:W-:Y:S01]  /*19ce0*/  FFMA.FTZ R36, R75, c[0x0][0x2d0], -R148.reuse ;  /* 0x0000b4004b247a23 */ /* 0x100fe20000010894 */
[----:B------:R5:W-:Y:S01]  /*19cf0*/  MUFU.EX2 R102, R40 ;  /* 0x0000002800667308 */ /* 0x000be20000000800 */
[----:B------:R-:W-:Y:S03]  /*19d00*/  FMUL.FTZ R37, R2, R109 ;  /* 0x0000006d02257220 */ /* 0x000fe60000410000 */
[--C-:B--2---:R-:W-:Y:S06]  /*19d10*/  FFMA.FTZ R73, R154, c[0x0][0x2d0], -R148.reuse ;  /* 0x0000b4009a497a23 */ /* 0x104fec0000010894 */
[----:B------:R2:W-:Y:S01]  /*19d20*/  MUFU.EX2 R250, R73 ;  /* 0x0000004900fa7308 */ /* 0x0005e20000000800 */
[C---:B---3--:R-:W-:Y:S02]  /*19d30*/  FMUL.FTZ R32, R2.reuse, R104 ;  /* 0x0000006802207220 */ /* 0x048fe40000410000 */
[----:B------:R-:W-:Y:S07]  /*19d40*/  LDSM.16.MT88.4 R104, [R196+0x3000] ;  /* 0x00300000c468783b */ /* 0x000fee0000004200 */
[----:B------:R3:W-:Y:S01]  /*19d50*/  MUFU.EX2 R243, R36 ;  /* 0x0000002400f37308 */ /* 0x0007e20000000800 */
[C---:B------:R-:W-:Y:S03]  /*19d60*/  HMMA.16816.F32.BF16 R32, R76.reuse, R38, R32 ;  /* 0x000000264c20723c */ /* 0x040fe60000041820 */
[----:B-----5:R-:W-:Y:S01]  /*19d70*/  FMUL.FTZ R40, R2, R112 ;  /* 0x0000007002287220 */ /* 0x020fe20000410000 */
[----:B------:R-:W-:Y:S03]  /*19d80*/  MOV R112, R145 ;  /* 0x0000009100707202 */ /* 0x000fe60000000f00 */
[C---:B------:R-:W-:Y:S02]  /*19d90*/  FMUL.FTZ R38, R0.reuse, R110 ;  /* 0x0000006e00267220 */ /* 0x040fe40000410000 */
[----:B------:R-:W-:Y:S03]  /*19da0*/  FMUL.FTZ R39, R0, R111 ;  /* 0x0000006f00277220 */ /* 0x000fe60000410000 */
[--C-:B--2---:R-:W-:Y:S04]  /*19db0*/  FFMA.FTZ R73, R155, c[0x0][0x2d0], -R148.reuse ;  /* 0x0000b4009b497a23 */ /* 0x104fe80000010894 */
[----:B------:R2:W-:Y:S01]  /*19dc0*/  MUFU.EX2 R249, R73 ;  /* 0x0000004900f97308 */ /* 0x0005e20000000800 */
[----:B---3--:R-:W-:Y:S02]  /*19dd0*/  FMUL.FTZ R36, R2, R108 ;  /* 0x0000006c02247220 */ /* 0x008fe40000410000 */
[----:B------:R-:W-:Y:S05]  /*19de0*/  LDSM.16.MT88.4 R108, [R198+0x3000] ;  /* 0x00300000c66c783b */ /* 0x000fea0000004200 */
[C---:B------:R-:W-:Y:S07]  /*19df0*/  HMMA.16816.F32.BF16 R36, R76.reuse, R44, R36 ;  /* 0x0000002c4c24723c */ /* 0x040fee0000041824 */
[--C-:B------:R-:W-:Y:S01]  /*19e00*/  FFMA.FTZ R44, R149, c[0x0][0x2d0], -R69.reuse ;  /* 0x0000b400952c7a23 */ /* 0x100fe20000010845 */
[C---:B------:R-:W-:Y:S03]  /*19e10*/  HMMA.16816.F32.BF16 R40, R76.reuse, R46, R40 ;  /* 0x0000002e4c28723c */ /* 0x040fe60000041828 */
[----:B------:R-:W3:Y:S01]  /*19e20*/  MUFU.EX2 R59, R44 ;  /* 0x0000002c003b7308 */ /* 0x000ee20000000800 */
[--C-:B--2---:R-:W-:Y:S02]  /*19e30*/  FFMA.FTZ R73, R156, c[0x0][0x2d0], -R69.reuse ;  /* 0x0000b4009c497a23 */ /* 0x104fe40000010845 */
[----:B------:R-:W-:Y:S02]  /*19e40*/  FMUL.FTZ R45, R2, R117 ;  /* 0x00000075022d7220 */ /* 0x000fe40000410000 */
[C---:B------:R-:W-:Y:S04]  /*19e50*/  FMUL.FTZ R47, R0.reuse, R119 ;  /* 0x00000077002f7220 */ /* 0x040fe80000410000 */
[C---:B------:R-:W-:Y:S01]  /*19e60*/  FMUL.FTZ R46, R0.reuse, R118 ;  /* 0x00000076002e7220 */ /* 0x040fe20000410000 */
[----:B------:R2:W-:Y:S01]  /*19e70*/  MUFU.EX2 R248, R73 ;  /* 0x0000004900f87308 */ /* 0x0005e20000000800 */
[----:B---3--:R-:W-:Y:S01]  /*19e80*/  MOV R130, R59 ;  /* 0x0000003b00827202 */ /* 0x008fe20000000f00 */
[----:B------:R-:W-:Y:S01]  /*19e90*/  FMUL.FTZ R59, R0, R131 ;  /* 0x00000083003b7220 */ /* 0x000fe20000410000 */
[----:B------:R-:W-:Y:S01]  /*19ea0*/  MOV R131, R243 ;  /* 0x000000f300837202 */ /* 0x000fe20000000f00 */
[C---:B------:R-:W-:Y:S07]  /*19eb0*/  FMUL.FTZ R44, R2.reuse, R116 ;  /* 0x00000074022c7220 */ /* 0x040fee0000410000 */
[C---:B------:R-:W-:Y:S03]  /*19ec0*/  HMMA.16816.F32.BF16 R44, R76.reuse, R52, R44 ;  /* 0x000000344c2c723c */ /* 0x040fe6000004182c */
[--C-:B--2---:R-:W-:Y:S04]  /*19ed0*/  FFMA.FTZ R73, R157, c[0x0][0x2d0], -R69.reuse ;  /* 0x0000b4009d497a23 */ /* 0x104fe80000010845 */
[----:B------:R2:W-:Y:S01]  /*19ee0*/  MUFU.EX2 R247, R73 ;  /* 0x0000004900f77308 */ /* 0x0005e20000000800 */
[C---:B------:R-:W-:Y:S04]  /*19ef0*/  HMMA.16816.F32.BF16 R48, R76.reuse, R54, R48 ;  /* 0x000000364c30723c */ /* 0x040fe80000041830 */
[--C-:B------:R-:W-:Y:S02]  /*19f00*/  FFMA.FTZ R52, R151, c[0x0][0x2d0], -R148.reuse ;  /* 0x0000b40097347a23 */ /* 0x100fe40000010894 */
[----:B------:R-:W-:Y:S02]  /*19f10*/  FMUL.FTZ R53, R2, R125 ;  /* 0x0000007d02357220 */ /* 0x000fe40000410000 */
[C---:B------:R-:W-:Y:S01]  /*19f20*/  FMUL.FTZ R54, R0.reuse, R126 ;  /* 0x0000007e00367220 */ /* 0x040fe20000410000 */
[----:B------:R3:W5:Y:S03]  /*19f30*/  MUFU.EX2 R252, R52 ;  /* 0x0000003400fc7308 */ /* 0x0007660000000800 */
[----:B------:R-:W-:Y:S02]  /*19f40*/  FMUL.FTZ R55, R0, R127 ;  /* 0x0000007f00377220 */ /* 0x000fe40000410000 */
[--C-:B--2---:R-:W-:Y:S05]  /*19f50*/  FFMA.FTZ R73, R158, c[0x0][0x2d0], -R148.reuse ;  /* 0x0000b4009e497a23 */ /* 0x104fea0000010894 */
[----:B------:R-:W-:Y:S01]  /*19f60*/  MUFU.EX2 R158, R74 ;  /* 0x0000004a009e7308 */ /* 0x000fe20000000800 */
[----:B---3--:R-:W-:Y:S09]  /*19f70*/  FMUL.FTZ R52, R2, R124 ;  /* 0x0000007c02347220 */ /* 0x008ff20000410000 */
[----:B------:R2:W-:Y:S01]  /*19f80*/  MUFU.EX2 R246, R73 ;  /* 0x0000004900f67308 */ /* 0x0005e20000000800 */
[C---:B----4-:R-:W-:Y:S08]  /*19f90*/  HMMA.16816.F32.BF16 R52, R76.reuse, R80, R52 ;  /* 0x000000504c34723c */ /* 0x050ff00000041834 */
[C---:B------:R-:W-:Y:S01]  /*19fa0*/  HMMA.16816.F32.BF16 R56, R76.reuse, R82, R56 ;  /* 0x000000524c38723c */ /* 0x040fe20000041838 */
[----:B------:R-:W3:Y:S07]  /*19fb0*/  LDSM.16.MT88.4 R80, [R196+0x800] ;  /* 0x00080000c450783b */ /* 0x000eee0000004200 */
[C---:B-1----:R-:W-:Y:S04]  /*19fc0*/  HMMA.16816.F32.BF16 R60, R76.reuse, R84, R60 ;  /* 0x000000544c3c723c */ /* 0x042fe8000004183c */
[--C-:B--2---:R-:W-:Y:S04]  /*19fd0*/  FFMA.FTZ R73, R159, c[0x0][0x2d0], -R148.reuse ;  /* 0x0000b4009f497a23 */ /* 0x104fe80000010894 */
[----:B------:R-:W-:Y:S01]  /*19fe0*/  HMMA.16816.F32.BF16 R64, R76, R86, R64 ;  /* 0x000000564c40723c */ /* 0x000fe20000041840 */
[----:B------:R1:W2:Y:S01]  /*19ff0*/  MUFU.EX2 R245, R73 ;  /* 0x0000004900f57308 */ /* 0x0002a20000000800 */
[----:B------:R-:W4:Y:S05]  /*1a000*/  LDSM.16.MT88.4 R84, [R197+0x800] ;  /* 0x00080000c554783b */ /* 0x000f2a0000004200 */
[----:B------:R-:W-:Y:S02]  /*1a010*/  F2FP.BF16.PACK_AB R76, R131, R101 ;  /* 0x00000065834c723e */ /* 0x000fe400000010ff */
[-C--:B------:R-:W-:Y:S03]  /*1a020*/  F2FP.BF16.PACK_AB R77, R130, R102.reuse ;  /* 0x00000066824d723e */ /* 0x080fe600000010ff */
[----:B-----5:R-:W-:Y:S02]  /*1a030*/  F2FP.BF16.PACK_AB R78, R252, R129 ;  /* 0x00000081fc4e723e */ /* 0x020fe400000010ff */
[----:B------:R-:W-:Y:S07]  /*1a040*/  F2FP.BF16.PACK_AB R79, R128, R251 ;  /* 0x000000fb804f723e */ /* 0x000fee00000010ff */
[C---:B------:R-:W-:Y:S03]  /*1a050*/  HMMA.16816.F32.BF16 R4, R76.reuse, R88, R4 ;  /* 0x000000584c04723c */ /* 0x040fe60000041804 */
[--C-:B-1----:R-:W-:Y:S05]  /*1a060*/  FFMA.FTZ R73, R160, c[0x0][0x2d0], -R69.reuse ;  /* 0x0000b400a0497a23 */ /* 0x102fea0000010845 */
[C---:B------:R-:W-:Y:S01]  /*1a070*/  HMMA.16816.F32.BF16 R8, R76.reuse, R90, R8 ;  /* 0x0000005a4c08723c */ /* 0x040fe20000041808 */
[----:B------:R1:W-:Y:S01]  /*1a080*/  MUFU.EX2 R244, R73 ;  /* 0x0000004900f47308 */ /* 0x0003e20000000800 */
[----:B------:R-:W5:Y:S06]  /*1a090*/  LDSM.16.MT88.4 R88, [R195+0x4000] ;  /* 0x00400000c358783b */ /* 0x000f6c0000004200 */
[C---:B---3--:R-:W-:Y:S08]  /*1a0a0*/  HMMA.16816.F32.BF16 R12, R76.reuse, R80, R12 ;  /* 0x000000504c0c723c */ /* 0x048ff0000004180c */
[C---:B------:R-:W-:Y:S01]  /*1a0b0*/  HMMA.16816.F32.BF16 R16, R76.reuse, R82, R16 ;  /* 0x000000524c10723c */ /* 0x040fe20000041810 */
[----:B------:R-:W3:Y:S07]  /*1a0c0*/  LDSM.16.MT88.4 R80, [R196+0x4000] ;  /* 0x00400000c450783b */ /* 0x000eee0000004200 */
[C---:B------:R-:W-:Y:S04]  /*1a0d0*/  HMMA.16816.F32.BF16 R20, R76.reuse, R92, R20 ;  /* 0x0000005c4c14723c */ /* 0x040fe80000041814 */
[--C-:B-1----:R-:W-:Y:S04]  /*1a0e0*/  FFMA.FTZ R73, R161, c[0x0][0x2d0], -R69.reuse ;  /* 0x0000b400a1497a23 */ /* 0x102fe80000010845 */
[C---:B------:R-:W-:Y:S01]  /*1a0f0*/  HMMA.16816.F32.BF16 R24, R76.reuse, R94, R24 ;  /* 0x0000005e4c18723c */ /* 0x040fe20000041818 */
[----:B------:R1:W1:Y:S01]  /*1a100*/  MUFU.EX2 R243, R73 ;  /* 0x0000004900f37308 */ /* 0x0002620000000800 */
[----:B------:R-:W2:Y:S06]  /*1a110*/  LDSM.16.MT88.4 R92, [R198+0x4000] ;  /* 0x00400000c65c783b */ /* 0x000eac0000004200 */
[C---:B----4-:R-:W-:Y:S08]  /*1a120*/  HMMA.16816.F32.BF16 R28, R76.reuse, R84, R28 ;  /* 0x000000544c1c723c */ /* 0x050ff0000004181c */
[C---:B------:R-:W-:Y:S01]  /*1a130*/  HMMA.16816.F32.BF16 R32, R76.reuse, R86, R32 ;  /* 0x000000564c20723c */ /* 0x040fe20000041820 */
[----:B------:R-:W4:Y:S07]  /*1a140*/  LDSM.16.MT88.4 R84, [R195+0x1000] ;  /* 0x00100000c354783b */ /* 0x000f2e0000004200 */
[C---:B-----5:R-:W-:Y:S04]  /*1a150*/  HMMA.16816.F32.BF16 R36, R76.reuse, R88, R36 ;  /* 0x000000584c24723c */ /* 0x060fe80000041824 */
[--C-:B-1----:R-:W-:Y:S04]  /*1a160*/  FFMA.FTZ R73, R162, c[0x0][0x2d0], -R148.reuse ;  /* 0x0000b400a2497a23 */ /* 0x102fe80000010894 */
[C---:B------:R-:W-:Y:S01]  /*1a170*/  HMMA.16816.F32.BF16 R40, R76.reuse, R90, R40 ;  /* 0x0000005a4c28723c */ /* 0x040fe20000041828 */
[----:B------:R1:W-:Y:S01]  /*1a180*/  MUFU.EX2 R119, R73 ;  /* 0x0000004900777308 */ /* 0x0003e20000000800 */
[----:B------:R-:W5:Y:S06]  /*1a190*/  LDSM.16.MT88.4 R88, [R196+0x1000] ;  /* 0x00100000c458783b */ /* 0x000f6c0000004200 */
[C---:B---3--:R-:W-:Y:S08]  /*1a1a0*/  HMMA.16816.F32.BF16 R44, R76.reuse, R80, R44 ;  /* 0x000000504c2c723c */ /* 0x048ff0000004182c */
[C---:B------:R-:W-:Y:S01]  /*1a1b0*/  HMMA.16816.F32.BF16 R48, R76.reuse, R82, R48 ;  /* 0x000000524c30723c */ /* 0x040fe20000041830 */
[----:B------:R-:W3:Y:S07]  /*1a1c0*/  LDSM.16.MT88.4 R80, [R198+0x1000] ;  /* 0x00100000c650783b */ /* 0x000eee0000004200 */
[C---:B--2---:R-:W-:Y:S04]  /*1a1d0*/  HMMA.16816.F32.BF16 R52, R76.reuse, R92, R52 ;  /* 0x0000005c4c34723c */ /* 0x044fe80000041834 */
[--C-:B-1----:R-:W-:Y:S01]  /*1a1e0*/  FFMA.FTZ R73, R163, c[0x0][0x2d0], -R148.reuse ;  /* 0x0000b400a3497a23 */ /* 0x102fe20000010894 */
[----:B------:R-:W-:Y:S03]  /*1a1f0*/  MOV R163, R102 ;  /* 0x0000006600a37202 */ /* 0x000fe60000000f00 */
[C---:B------:R-:W-:Y:S01]  /*1a200*/  HMMA.16816.F32.BF16 R56, R76.reuse, R94, R56 ;  /* 0x0000005e4c38723c */ /* 0x040fe20000041838 */
[----:B------:R1:W2:Y:S01]  /*1a210*/  MUFU.EX2 R118, R73 ;  /* 0x0000004900767308 */ /* 0x0002a20000000800 */
[----:B------:R-:W2:Y:S06]  /*1a220*/  LDSM.16.MT88.4 R92, [R197+0x1000] ;  /* 0x00100000c55c783b */ /* 0x000eac0000004200 */
[C---:B------:R-:W-:Y:S08]  /*1a230*/  HMMA.16816.F32.BF16 R60, R76.reuse, R96, R60 ;  /* 0x000000604c3c723c */ /* 0x040ff0000004183c */
[----:B------:R-:W-:Y:S01]  /*1a240*/  HMMA.16816.F32.BF16 R64, R76, R98, R64 ;  /* 0x000000624c40723c */ /* 0x000fe20000041840 */
[----:B------:R-:W-:Y:S06]  /*1a250*/  LDSM.16.MT88.4 R96, [R198+0x4800] ;  /* 0x00480000c660783b */ /* 0x000fec0000004200 */
[----:B------:R-:W-:Y:S01]  /*1a260*/  F2FP.BF16.PACK_AB R76, R249, R250 ;  /* 0x000000faf94c723e */ /* 0x000fe200000010ff */
[--C-:B-1----:R-:W-:Y:S01]  /*1a270*/  FFMA.FTZ R73, R188, c[0x0][0x2d0], -R69.reuse ;  /* 0x0000b400bc497a23 */ /* 0x102fe20000010845 */
[----:B------:R-:W-:Y:S03]  /*1a280*/  F2FP.BF16.PACK_AB R77, R247, R248 ;  /* 0x000000f8f74d723e */ /* 0x000fe600000010ff */
[----:B------:R1:W-:Y:S01]  /*1a290*/  MUFU.EX2 R117, R73 ;  /* 0x0000004900757308 */ /* 0x0003e20000000800 */
[----:B------:R-:W-:Y:S02]  /*1a2a0*/  F2FP.BF16.PACK_AB R78, R245, R246 ;  /* 0x000000f6f54e723e */ /* 0x000fe400000010ff */
[----:B------:R-:W-:Y:S02]  /*1a2b0*/  F2FP.BF16.PACK_AB R79, R243, R244 ;  /* 0x000000f4f34f723e */ /* 0x000fe400000010ff */
[----:B------:R-:W-:Y:S02]  /*1a2c0*/  MOV R188, R101 ;  /* 0x0000006500bc7202 */ /* 0x000fe40000000f00 */
[----:B------:R-:W-:Y:S03]  /*1a2d0*/  LDSM.16.MT88.4 R100, [R196+0x1800] ;  /* 0x00180000c464783b */ /* 0x000fe60000004200 */
[C---:B----4-:R-:W-:Y:S08]  /*1a2e0*/  HMMA.16816.F32.BF16 R4, R76.reuse, R84, R4 ;  /* 0x000000544c04723c */ /* 0x050ff00000041804 */
[C---:B------:R-:W-:Y:S01]  /*1a2f0*/  HMMA.16816.F32.BF16 R8, R76.reuse, R86, R8 ;  /* 0x000000564c08723c */ /* 0x040fe20000041808 */
[----:B------:R-:W4:Y:S03]  /*1a300*/  LDSM.16.MT88.4 R84, [R195+0x4800] ;  /* 0x00480000c354783b */ /* 0x000f260000004200 */
[--C-:B-1----:R-:W-:Y:S01]  /*1a310*/  FFMA.FTZ R73, R189, c[0x0][0x2d0], -R69.reuse ;  /* 0x0000b400bd497a23 */ /* 0x102fe20000010845 */
[----:B------:R-:W-:Y:S03]  /*1a320*/  MOV R189, R140 ;  /* 0x0000008c00bd7202 */ /* 0x000fe60000000f00 */
[C---:B-----5:R-:W-:Y:S01]  /*1a330*/  HMMA.16816.F32.BF16 R12, R76.reuse, R88, R12 ;  /* 0x000000584c0c723c */ /* 0x060fe2000004180c */
[----:B------:R1:W5:Y:S07]  /*1a340*/  MUFU.EX2 R116, R73 ;  /* 0x0000004900747308 */ /* 0x00036e0000000800 */
[C---:B------:R-:W-:Y:S01]  /*1a350*/  HMMA.16816.F32.BF16 R16, R76.reuse, R90, R16 ;  /* 0x0000005a4c10723c */ /* 0x040fe20000041810 */
[----:B------:R-:W5:Y:S07]  /*1a360*/  LDSM.16.MT88.4 R88, [R196+0x4800] ;  /* 0x00480000c458783b */ /* 0x000f6e0000004200 */
[C---:B---3--:R-:W-:Y:S08]  /*1a370*/  HMMA.16816.F32.BF16 R20, R76.reuse, R80, R20 ;  /* 0x000000504c14723c */ /* 0x048ff00000041814 */
[C---:B------:R-:W-:Y:S01]  /*1a380*/  HMMA.16816.F32.BF16 R24, R76.reuse, R82, R24 ;  /* 0x000000524c18723c */ /* 0x040fe20000041818 */
[----:B------:R-:W3:Y:S03]  /*1a390*/  LDSM.16.MT88.4 R80, [R197+0x4800] ;  /* 0x00480000c550783b */ /* 0x000ee60000004200 */
[--C-:B-1----:R-:W-:Y:S01]  /*1a3a0*/  FFMA.FTZ R73, R190, c[0x0][0x2d0], -R148.reuse ;  /* 0x0000b400be497a23 */ /* 0x102fe20000010894 */
[----:B------:R-:W-:Y:S03]  /*1a3b0*/  MOV R190, R142 ;  /* 0x0000008e00be7202 */ /* 0x000fe60000000f00 */
[C---:B--2---:R-:W-:Y:S01]  /*1a3c0*/  HMMA.16816.F32.BF16 R28, R76.reuse, R92, R28 ;  /* 0x0000005c4c1c723c */ /* 0x044fe2000004181c */
[----:B------:R1:W-:Y:S07]  /*1a3d0*/  MUFU.EX2 R162, R73 ;  /* 0x0000004900a27308 */ /* 0x0003ee0000000800 */
[C---:B------:R-:W-:Y:S01]  /*1a3e0*/  HMMA.16816.F32.BF16 R32, R76.reuse, R94, R32 ;  /* 0x0000005e4c20723c */ /* 0x040fe20000041820 */
[----:B------:R-:W2:Y:S07]  /*1a3f0*/  LDSM.16.MT88.4 R92, [R195+0x1800] ;  /* 0x00180000c35c783b */ /* 0x000eae0000004200 */
[C---:B----4-:R-:W-:Y:S08]  /*1a400*/  HMMA.16816.F32.BF16 R36, R76.reuse, R84, R36 ;  /* 0x000000544c24723c */ /* 0x050ff00000041824 */
[C---:B------:R-:W-:Y:S01]  /*1a410*/  HMMA.16816.F32.BF16 R40, R76.reuse, R86, R40 ;  /* 0x000000564c28723c */ /* 0x040fe20000041828 */
[----:B------:R-:W2:Y:S03]  /*1a420*/  LDSM.16.MT88.4 R84, [R198+0x1800] ;  /* 0x00180000c654783b */ /* 0x000ea60000004200 */
[--C-:B-1----:R-:W-:Y:S04]  /*1a430*/  FFMA.FTZ R73, R191, c[0x0][0x2d0], -R148.reuse ;  /* 0x0000b400bf497a23 */ /* 0x102fe80000010894 */
[C---:B-----5:R-:W-:Y:S01]  /*1a440*/  HMMA.16816.F32.BF16 R44, R76.reuse, R88, R44 ;  /* 0x000000584c2c723c */ /* 0x060fe2000004182c */
[----:B------:R1:W5:Y:S01]  /*1a450*/  MUFU.EX2 R161, R73 ;  /* 0x0000004900a17308 */ /* 0x0003620000000800 */
[----:B------:R-:W4:Y:S04]  /*1a460*/  LDL.LU R191, [R1+0x38] ;  /* 0x0000380001bf7983 */ /* 0x000f280000300800 */
[----:B------:R-:W4:Y:S02]  /*1a470*/  LDL.LU R75, [R1+0x34] ;  /* 0x00003400014b7983 */ /* 0x000f240000300800 */
[C---:B------:R-:W-:Y:S02]  /*1a480*/  HMMA.16816.F32.BF16 R48, R76.reuse, R90, R48 ;  /* 0x0000005a4c30723c */ /* 0x040fe40000041830 */
[----:B------:R-:W-:Y:S06]  /*1a490*/  LDSM.16.MT88.4 R88, [R195+0x5000] ;  /* 0x00500000c358783b */ /* 0x000fec0000004200 */
[C---:B------:R-:W-:Y:S08]  /*1a4a0*/  HMMA.16816.F32.BF16 R52, R76.reuse, R96, R52 ;  /* 0x000000604c34723c */ /* 0x040ff00000041834 */
[C---:B------:R-:W-:Y:S01]  /*1a4b0*/  HMMA.16816.F32.BF16 R56, R76.reuse, R98, R56 ;  /* 0x000000624c38723c */ /* 0x040fe20000041838 */
[----:B------:R-:W-:Y:S03]  /*1a4c0*/  LDSM.16.MT88.4 R96, [R196+0x5800] ;  /* 0x00580000c460783b */ /* 0x000fe60000004200 */
[--C-:B-1----:R-:W-:Y:S01]  /*1a4d0*/  FFMA.FTZ R73, R214, c[0x0][0x2d0], -R69.reuse ;  /* 0x0000b400d6497a23 */ /* 0x102fe20000010845 */
[----:B------:R-:W-:Y:S03]  /*1a4e0*/  MOV R214, R144 ;  /* 0x0000009000d67202 */ /* 0x000fe60000000f00 */
[C---:B---3--:R-:W-:Y:S01]  /*1a4f0*/  HMMA.16816.F32.BF16 R60, R76.reuse, R80, R60 ;  /* 0x000000504c3c723c */ /* 0x048fe2000004183c */
[----:B------:R1:W-:Y:S07]  /*1a500*/  MUFU.EX2 R160, R73 ;  /* 0x0000004900a07308 */ /* 0x0003ee0000000800 */
[----:B------:R-:W-:Y:S01]  /*1a510*/  HMMA.16816.F32.BF16 R64, R76, R82, R64 ;  /* 0x000000524c40723c */ /* 0x000fe20000041840 */
[----:B------:R-:W3:Y:S06]  /*1a520*/  LDSM.16.MT88.4 R80, [R197+0x1800] ;  /* 0x00180000c550783b */ /* 0x000eec0000004200 */
[----:B------:R-:W-:Y:S02]  /*1a530*/  F2FP.BF16.PACK_AB R76, R118, R119 ;  /* 0x00000077764c723e */ /* 0x000fe400000010ff */
[----:B------:R-:W-:Y:S03]  /*1a540*/  F2FP.BF16.PACK_AB R77, R116, R117 ;  /* 0x00000075744d723e */ /* 0x000fe600000010ff */
[----:B-----5:R-:W-:Y:S01]  /*1a550*/  F2FP.BF16.PACK_AB R78, R161, R162 ;  /* 0x000000a2a14e723e */ /* 0x020fe200000010ff */
[--C-:B-1----:R-:W-:Y:S04]  /*1a560*/  FFMA.FTZ R73, R219, c[0x0][0x2d0], -R69.reuse ;  /* 0x0000b400db497a23 */ /* 0x102fe80000010845 */
[----:B------:R1:W5:Y:S02]  /*1a570*/  MUFU.EX2 R159, R73 ;  /* 0x00000049009f7308 */ /* 0x0003640000000800 */
[--C-:B-1----:R-:W-:Y:S01]  /*1a580*/  FFMA.FTZ R73, R220, c[0x0][0x2d0], -R148.reuse ;  /* 0x0000b400dc497a23 */ /* 0x102fe20000010894 */
[----:B-----5:R-:W-:Y:S07]  /*1a590*/  F2FP.BF16.PACK_AB R79, R159, R160 ;  /* 0x000000a09f4f723e */ /* 0x020fee00000010ff */
[----:B------:R1:W-:Y:S01]  /*1a5a0*/  MUFU.EX2 R127, R73 ;  /* 0x00000049007f7308 */ /* 0x0003e20000000800 */
[C---:B--2---:R-:W-:Y:S08]  /*1a5b0*/  HMMA.16816.F32.BF16 R4, R76.reuse, R92, R4 ;  /* 0x0000005c4c04723c */ /* 0x044ff00000041804 */
[C---:B------:R-:W-:Y:S01]  /*1a5c0*/  HMMA.16816.F32.BF16 R8, R76.reuse, R94, R8 ;  /* 0x0000005e4c08723c */ /* 0x040fe20000041808 */
[----:B------:R-:W2:Y:S07]  /*1a5d0*/  LDSM.16.MT88.4 R92, [R196+0x5000] ;  /* 0x00500000c45c783b */ /* 0x000eae0000004200 */
[C---:B------:R-:W-:Y:S04]  /*1a5e0*/  HMMA.16816.F32.BF16 R12, R76.reuse, R100, R12 ;  /* 0x000000644c0c723c */ /* 0x040fe8000004180c */
[--C-:B-1----:R-:W-:Y:S04]  /*1a5f0*/  FFMA.FTZ R73, R221, c[0x0][0x2d0], -R148.reuse ;  /* 0x0000b400dd497a23 */ /* 0x102fe80000010894 */
[C---:B------:R-:W-:Y:S01]  /*1a600*/  HMMA.16816.F32.BF16 R16, R76.reuse, R102, R16 ;  /* 0x000000664c10723c */ /* 0x040fe20000041810 */
[----:B------:R1:W5:Y:S01]  /*1a610*/  MUFU.EX2 R126, R73 ;  /* 0x00000049007e7308 */ /* 0x0003620000000800 */
[----:B------:R-:W-:Y:S06]  /*1a620*/  LDSM.16.MT88.4 R100, [R198+0x5800] ;  /* 0x00580000c664783b */ /* 0x000fec0000004200 */
[C---:B------:R-:W-:Y:S08]  /*1a630*/  HMMA.16816.F32.BF16 R20, R76.reuse, R84, R20 ;  /* 0x000000544c14723c */ /* 0x040ff00000041814 */
[C---:B------:R-:W-:Y:S01]  /*1a640*/  HMMA.16816.F32.BF16 R24, R76.reuse, R86, R24 ;  /* 0x000000564c18723c */ /* 0x040fe20000041818 */
[----:B------:R-:W5:Y:S07]  /*1a650*/  LDSM.16.MT88.4 R84, [R198+0x5000] ;  /* 0x00500000c654783b */ /* 0x000f6e0000004200 */
[C---:B---3--:R-:W-:Y:S04]  /*1a660*/  HMMA.16816.F32.BF16 R28, R76.reuse, R80, R28 ;  /* 0x000000504c1c723c */ /* 0x048fe8000004181c */
[--C-:B-1----:R-:W-:Y:S04]  /*1a670*/  FFMA.FTZ R73, R222, c[0x0][0x2d0], -R69.reuse ;  /* 0x0000b400de497a23 */ /* 0x102fe80000010845 */
[C---:B------:R-:W-:Y:S01]  /*1a680*/  HMMA.16816.F32.BF16 R32, R76.reuse, R82, R32 ;  /* 0x000000524c20723c */ /* 0x040fe20000041820 */
[----:B------:R1:W-:Y:S01]  /*1a690*/  MUFU.EX2 R125, R73 ;  /* 0x00000049007d7308 */ /* 0x0003e20000000800 */
[----:B------:R-:W3:Y:S06]  /*1a6a0*/  LDSM.16.MT88.4 R80, [R197+0x5000] ;  /* 0x00500000c550783b */ /* 0x000eec0000004200 */
[C---:B------:R-:W-:Y:S08]  /*1a6b0*/  HMMA.16816.F32.BF16 R36, R76.reuse, R88, R36 ;  /* 0x000000584c24723c */ /* 0x040ff00000041824 */
[C---:B------:R-:W-:Y:S01]  /*1a6c0*/  HMMA.16816.F32.BF16 R40, R76.reuse, R90, R40 ;  /* 0x0000005a4c28723c */ /* 0x040fe20000041828 */
[----:B------:R-:W3:Y:S07]  /*1a6d0*/  LDSM.16.MT88.4 R88, [R195+0x2000] ;  /* 0x00200000c358783b */ /* 0x000eee0000004200 */
        /* <DEDUP_REMOVED lines=9> */
[--C-:B-1----:R-:W-:Y:S04]  /*1a770*/  FFMA.FTZ R73, R224, c[0x0][0x2d0], -R148.reuse ;  /* 0x0000b400e0497a23 */ /* 0x102fe80000010894 */
[----:B------:R-:W-:Y:S01]  /*1a780*/  HMMA.16816.F32.BF16 R64, R76, R82, R64 ;  /* 0x000000524c40723c */ /* 0x000fe20000041840 */
[----:B------:R1:W3:Y:S01]  /*1a790*/  MUFU.EX2 R157, R73 ;  /* 0x00000049009d7308 */ /* 0x0002e20000000800 */
[----:B------:R-:W4:Y:S05]  /*1a7a0*/  LDSM.16.MT88.4 R80, [R197+0x2000] ;  /* 0x00200000c550783b */ /* 0x000f2a0000004200 */
[----:B------:R-:W-:Y:S02]  /*1a7b0*/  F2FP.BF16.PACK_AB R76, R126, R127 ;  /* 0x0000007f7e4c723e */ /* 0x000fe400000010ff */
[----:B--2---:R-:W-:Y:S03]  /*1a7c0*/  F2FP.BF16.PACK_AB R77, R124, R125 ;  /* 0x0000007d7c4d723e */ /* 0x004fe600000010ff */
[--C-:B-1----:R-:W-:Y:S01]  /*1a7d0*/  FFMA.FTZ R73, R225, c[0x0][0x2d0], -R69.reuse ;  /* 0x0000b400e1497a23 */ /* 0x102fe20000010845 */
[----:B---3--:R-:W-:Y:S03]  /*1a7e0*/  F2FP.BF16.PACK_AB R78, R157, R158 ;  /* 0x0000009e9d4e723e */ /* 0x008fe600000010ff */
[----:B------:R1:W-:Y:S02]  /*1a7f0*/  MUFU.EX2 R156, R73 ;  /* 0x00000049009c7308 */ /* 0x0003e40000000800 */
[--C-:B-1----:R-:W-:Y:S08]  /*1a800*/  FFMA.FTZ R73, R227, c[0x0][0x2d0], -R69.reuse ;  /* 0x0000b400e3497a23 */ /* 0x102ff00000010845 */
[----:B------:R1:W2:Y:S02]  /*1a810*/  MUFU.EX2 R155, R73 ;  /* 0x00000049009b7308 */ /* 0x0002a40000000800 */
[----:B-1----:R-:W-:Y:S01]  /*1a820*/  FFMA.FTZ R73, R228, c[0x0][0x2d0], -R148 ;  /* 0x0000b400e4497a23 */ /* 0x002fe20000010894 */
[----:B--2---:R-:W-:Y:S07]  /*1a830*/  F2FP.BF16.PACK_AB R79, R155, R156 ;  /* 0x0000009c9b4f723e */ /* 0x004fee00000010ff */
[----:B------:R1:W-:Y:S01]  /*1a840*/  MUFU.EX2 R154, R73 ;  /* 0x00000049009a7308 */ /* 0x0003e20000000800 */
[C---:B------:R-:W-:Y:S03]  /*1a850*/  HMMA.16816.F32.BF16 R4, R76.reuse, R88, R4 ;  /* 0x000000584c04723c */ /* 0x040fe60000041804 */
[----:B----4-:R-:W-:Y:S02]  /*1a860*/  FFMA.FTZ R0, R0, R191, R214 ;  /* 0x000000bf00007223 */ /* 0x010fe400000100d6 */
[----:B------:R-:W-:Y:S02]  /*1a870*/  FFMA.FTZ R2, R2, R75, R112 ;  /* 0x0000004b02027223 */ /* 0x000fe40000010070 */
[----:B------:R-:W-:Y:S01]  /*1a880*/  LDSM.16.MT88.4 R112, [R197+0x3000] ;  /* 0x00300000c570783b */ /* 0x000fe20000004200 */
[C---:B------:R-:W-:Y:S04]  /*1a890*/  HMMA.16816.F32.BF16 R8, R76.reuse, R90, R8 ;  /* 0x0000005a4c08723c */ /* 0x040fe80000041808 */
[----:B------:R-:W-:Y:S02]  /*1a8a0*/  FADD.FTZ R2, R190, R2 ;  /* 0x00000002be027221 */ /* 0x000fe40000010000 */
[----:B------:R-:W-:Y:S01]  /*1a8b0*/  FADD.FTZ R0, R189, R0 ;  /* 0x00000000bd007221 */ /* 0x000fe20000010000 */
[----:B------:R-:W2:Y:S01]  /*1a8c0*/  LDSM.16.MT88.4 R88, [R195+0x5800] ;  /* 0x00580000c358783b */ /* 0x000ea20000004200 */
[C---:B------:R-:W-:Y:S04]  /*1a8d0*/  HMMA.16816.F32.BF16 R12, R76.reuse, R92, R12 ;  /* 0x0000005c4c0c723c */ /* 0x040fe8000004180c */
[----:B-1----:R-:W-:Y:S02]  /*1a8e0*/  FFMA.FTZ R73, R229, c[0x0][0x2d0], -R148 ;  /* 0x0000b400e5497a23 */ /* 0x002fe40000010894 */
[----:B------:R-:W-:Y:S02]  /*1a8f0*/  FADD.FTZ R2, R123, R2 ;  /* 0x000000027b027221 */ /* 0x000fe40000010000 */
[C---:B------:R-:W-:Y:S01]  /*1a900*/  HMMA.16816.F32.BF16 R16, R76.reuse, R94, R16 ;  /* 0x0000005e4c10723c */ /* 0x040fe20000041810 */
[----:B------:R1:W3:Y:S01]  /*1a910*/  MUFU.EX2 R153, R73 ;  /* 0x0000004900997308 */ /* 0x0002e20000000800 */
[----:B------:R-:W4:Y:S02]  /*1a920*/  LDSM.16.MT88.4 R92, [R197+0x5800] ;  /* 0x00580000c55c783b */ /* 0x000f240000004200 */
[----:B------:R-:W-:Y:S02]  /*1a930*/  FADD.FTZ R0, R122, R0 ;  /* 0x000000007a007221 */ /* 0x000fe40000010000 */
[----:B------:R-:W-:Y:S02]  /*1a940*/  FADD.FTZ R2, R121, R2 ;  /* 0x0000000279027221 */ /* 0x000fe40000010000 */
[C---:B-----5:R-:W-:Y:S04]  /*1a950*/  HMMA.16816.F32.BF16 R20, R76.reuse, R84, R20 ;  /* 0x000000544c14723c */ /* 0x060fe80000041814 */
[----:B------:R-:W-:Y:S02]  /*1a960*/  FADD.FTZ R0, R120, R0 ;  /* 0x0000000078007221 */ /* 0x000fe40000010000 */
[----:B------:R-:W-:Y:S01]  /*1a970*/  LDSM.16.MT88.4 R120, [R196+0x6800] ;  /* 0x00680000c478783b */ /* 0x000fe20000004200 */
[----:B------:R-:W-:Y:S01]  /*1a980*/  FADD.FTZ R2, R188, R2 ;  /* 0x00000002bc027221 */ /* 0x000fe20000010000 */
[C---:B------:R-:W-:Y:S04]  /*1a990*/  HMMA.16816.F32.BF16 R24, R76.reuse, R86, R24 ;  /* 0x000000564c18723c */ /* 0x040fe80000041818 */
[----:B------:R-:W-:Y:S02]  /*1a9a0*/  FADD.FTZ R2, R131, R2 ;  /* 0x0000000283027221 */ /* 0x000fe40000010000 */
[----:B------:R-:W5:Y:S01]  /*1a9b0*/  LDSM.16.MT88.4 R84, [R195+0x2800] ;  /* 0x00280000c354783b */ /* 0x000f620000004200 */
[----:B------:R-:W-:Y:S01]  /*1a9c0*/  FADD.FTZ R0, R163, R0 ;  /* 0x00000000a3007221 */ /* 0x000fe20000010000 */
[C---:B------:R-:W-:Y:S04]  /*1a9d0*/  HMMA.16816.F32.BF16 R28, R76.reuse, R80, R28 ;  /* 0x000000504c1c723c */ /* 0x040fe8000004181c */
[--C-:B-1----:R-:W-:Y:S02]  /*1a9e0*/  FFMA.FTZ R73, R231, c[0x0][0x2d0], -R69.reuse ;  /* 0x0000b400e7497a23 */ /* 0x102fe40000010845 */
[----:B------:R-:W-:Y:S02]  /*1a9f0*/  FADD.FTZ R0, R130, R0 ;  /* 0x0000000082007221 */ /* 0x000fe40000010000 */
[C---:B------:R-:W-:Y:S01]  /*1aa00*/  HMMA.16816.F32.BF16 R32, R76.reuse, R82, R32 ;  /* 0x000000524c20723c */ /* 0x040fe20000041820 */
[----:B------:R1:W-:Y:S01]  /*1aa10*/  MUFU.EX2 R152, R73 ;  /* 0x0000004900987308 */ /* 0x0003e20000000800 */
[----:B------:R-:W3:Y:S02]  /*1aa20*/  LDSM.16.MT88.4 R80, [R196+0x2800] ;  /* 0x00280000c450783b */ /* 0x000ee40000004200 */
[----:B------:R-:W-:Y:S02]  /*1aa30*/  FADD.FTZ R2, R129, R2 ;  /* 0x0000000281027221 */ /* 0x000fe40000010000 */
[----:B------:R-:W-:Y:S02]  /*1aa40*/  FADD.FTZ R0, R251, R0 ;  /* 0x00000000fb007221 */ /* 0x000fe40000010000 */
[C---:B--2---:R-:W-:Y:S04]  /*1aa50*/  HMMA.16816.F32.BF16 R36, R76.reuse, R88, R36 ;  /* 0x000000584c24723c */ /* 0x044fe80000041824 */
[----:B------:R-:W-:Y:S02]  /*1aa60*/  FADD.FTZ R0, R128, R0 ;  /* 0x0000000080007221 */ /* 0x000fe40000010000 */
[----:B------:R-:W-:Y:S01]  /*1aa70*/  LDSM.16.MT88.4 R128, [R198+0x6800] ;  /* 0x00680000c680783b */ /* 0x000fe20000004200 */
[----:B------:R-:W-:Y:S01]  /*1aa80*/  FADD.FTZ R2, R252, R2 ;  /* 0x00000002fc027221 */ /* 0x000fe20000010000 */
[C---:B------:R-:W-:Y:S04]  /*1aa90*/  HMMA.16816.F32.BF16 R40, R76.reuse, R90, R40 ;  /* 0x0000005a4c28723c */ /* 0x040fe80000041828 */
[----:B------:R-:W-:Y:S02]  /*1aaa0*/  FADD.FTZ R2, R250, R2 ;  /* 0x00000002fa027221 */ /* 0x000fe40000010000 */
[----:B------:R-:W2:Y:S01]  /*1aab0*/  LDSM.16.MT88.4 R88, [R198+0x2800] ;  /* 0x00280000c658783b */ /* 0x000ea20000004200 */
[----:B------:R-:W-:Y:S01]  /*1aac0*/  FADD.FTZ R0, R248, R0 ;  /* 0x00000000f8007221 */ /* 0x000fe20000010000 */
[C---:B------:R-:W-:Y:S04]  /*1aad0*/  HMMA.16816.F32.BF16 R44, R76.reuse, R96, R44 ;  /* 0x000000604c2c723c */ /* 0x040fe8000004182c */
[--C-:B-1----:R-:W-:Y:S02]  /*1aae0*/  FFMA.FTZ R73, R232, c[0x0][0x2d0], -R69.reuse ;  /* 0x0000b400e8497a23 */ /* 0x102fe40000010845 */
[----:B------:R-:W-:Y:S02]  /*1aaf0*/  FADD.FTZ R2, R249, R2 ;  /* 0x00000002f9027221 */ /* 0x000fe40000010000 */
[C---:B------:R-:W-:Y:S01]  /*1ab00*/  HMMA.16816.F32.BF16 R48, R76.reuse, R98, R48 ;  /* 0x000000624c30723c */ /* 0x040fe20000041830 */
[----:B------:R1:W1:Y:S01]  /*1ab10*/  MUFU.EX2 R151, R73 ;  /* 0x0000004900977308 */ /* 0x0002620000000800 */
[----:B------:R-:W-:Y:S02]  /*1ab20*/  LDSM.16.MT88.4 R96, [R198+0x6000] ;  /* 0x00600000c660783b */ /* 0x000fe40000004200 */
[----:B------:R-:W-:Y:S02]  /*1ab30*/  FADD.FTZ R2, R246, R2 ;  /* 0x00000002f6027221 */ /* 0x000fe40000010000 */
[----:B------:R-:W-:Y:S02]  /*1ab40*/  FADD.FTZ R0, R247, R0 ;  /* 0x00000000f7007221 */ /* 0x000fe40000010000 */
[C---:B------:R-:W-:Y:S04]  /*1ab50*/  HMMA.16816.F32.BF16 R52, R76.reuse, R100, R52 ;  /* 0x000000644c34723c */ /* 0x040fe80000041834 */
[----:B------:R-:W-:Y:S02]  /*1ab60*/  FADD.FTZ R2, R245, R2 ;  /* 0x00000002f5027221 */ /* 0x000fe40000010000 */
[----:B------:R-:W-:Y:S02]  /*1ab70*/  FADD.FTZ R0, R244, R0 ;  /* 0x00000000f4007221 */ /* 0x000fe40000010000 */
[C---:B------:R-:W-:Y:S01]  /*1ab80*/  HMMA.16816.F32.BF16 R56, R76.reuse, R102, R56 ;  /* 0x000000664c38723c */ /* 0x040fe20000041838 */
[----:B------:R-:W-:Y:S03]  /*1ab90*/  LDSM.16.MT88.4 R100, [R197+0x6000] ;  /* 0x00600000c564783b */ /* 0x000fe60000004200 */
[----:B------:R-:W-:Y:S02]  /*1aba0*/  FADD.FTZ R2, R119, R2 ;  /* 0x0000000277027221 */ /* 0x000fe40000010000 */
[----:B------:R-:W-:Y:S02]  /*1abb0*/  FADD.FTZ R0, R243, R0 ;  /* 0x00000000f3007221 */ /* 0x000fe40000010000 */
[C---:B----4-:R-:W-:Y:S04]  /*1abc0*/  HMMA.16816.F32.BF16 R60, R76.reuse, R92, R60 ;  /* 0x0000005c4c3c723c */ /* 0x050fe8000004183c */
[----:B-1----:R-:W-:Y:S02]  /*1abd0*/  FFMA.FTZ R73, R230, c[0x0][0x2d0], -R148 ;  /* 0x0000b400e6497a23 */ /* 0x002fe40000010894 */
[----:B------:R-:W-:Y:S02]  /*1abe0*/  FADD.FTZ R0, R117, R0 ;  /* 0x0000000075007221 */ /* 0x000fe40000010000 */
[----:B------:R-:W-:Y:S01]  /*1abf0*/  HMMA.16816.F32.BF16 R64, R76, R94, R64 ;  /* 0x0000005e4c40723c */ /* 0x000fe20000041840 */
[----:B------:R1:W4:Y:S01]  /*1ac00*/  MUFU.EX2 R150, R73 ;  /* 0x0000004900967308 */ /* 0x0003220000000800 */
[----:B------:R-:W2:Y:S02]  /*1ac10*/  LDSM.16.MT88.4 R92, [R197+0x2800] ;  /* 0x00280000c55c783b */ /* 0x000ea40000004200 */
[----:B------:R-:W-:Y:S02]  /*1ac20*/  FADD.FTZ R2, R118, R2 ;  /* 0x0000000276027221 */ /* 0x000fe40000010000 */
[----:B------:R-:W-:Y:S01]  /*1ac30*/  FADD.FTZ R0, R116, R0 ;  /* 0x0000000074007221 */ /* 0x000fe20000010000 */
[----:B---3--:R-:W-:Y:S01]  /*1ac40*/  F2FP.BF16.PACK_AB R76, R153, R154 ;  /* 0x0000009a994c723e */ /* 0x008fe200000010ff */
[----:B------:R-:W-:Y:S01]  /*1ac50*/  FADD.FTZ R2, R162, R2 ;  /* 0x00000002a2027221 */ /* 0x000fe20000010000 */
[----:B------:R-:W-:Y:S03]  /*1ac60*/  F2FP.BF16.PACK_AB R77, R151, R152 ;  /* 0x00000098974d723e */ /* 0x000fe600000010ff */
        /* <DEDUP_REMOVED lines=9> */
[----:B------:R1:W3:Y:S01]  /*1ad00*/  MUFU.EX2 R149, R73 ;  /* 0x0000004900957308 */ /* 0x0002e20000000800 */
[----:B------:R-:W-:Y:S02]  /*1ad10*/  FADD.FTZ R2, R157, R2 ;  /* 0x000000029d027221 */ /* 0x000fe40000010000 */
[----:B------:R-:W-:Y:S02]  /*1ad20*/  FADD.FTZ R0, R156, R0 ;  /* 0x000000009c007221 */ /* 0x000fe40000010000 */
[----:B------:R-:W-:Y:S02]  /*1ad30*/  FADD.FTZ R2, R154, R2 ;  /* 0x000000029a027221 */ /* 0x000fe40000010000 */
[----:B------:R-:W-:Y:S02]  /*1ad40*/  FADD.FTZ R0, R155, R0 ;  /* 0x000000009b007221 */ /* 0x000fe40000010000 */
[----:B------:R-:W-:Y:S02]  /*1ad50*/  FADD.FTZ R2, R153, R2 ;  /* 0x0000000299027221 */ /* 0x000fe40000010000 */
[----:B------:R-:W-:Y:S02]  /*1ad60*/  FADD.FTZ R0, R152, R0 ;  /* 0x0000000098007221 */ /* 0x000fe40000010000 */
[----:B----4-:R-:W-:Y:S02]  /*1ad70*/  FADD.FTZ R2, R150, R2 ;  /* 0x0000000296027221 */ /* 0x010fe40000010000 */
[----:B------:R-:W-:Y:S02]  /*1ad80*/  FADD.FTZ R0, R151, R0 ;  /* 0x0000000097007221 */ /* 0x000fe40000010000 */
[--C-:B-1----:R-:W-:Y:S01]  /*1ad90*/  FFMA.FTZ R73, R234, c[0x0][0x2d0], -R69.reuse ;  /* 0x0000b400ea497a23 */ /* 0x102fe20000010845 */
[----:B---3--:R-:W-:Y:S03]  /*1ada0*/  F2FP.BF16.PACK_AB R78, R149, R150 ;  /* 0x00000096954e723e */ /* 0x008fe600000010ff */
[----:B------:R1:W3:Y:S02]  /*1adb0*/  MUFU.EX2 R147, R73 ;  /* 0x0000004900937308 */ /* 0x0002e40000000800 */
[--C-:B-1----:R-:W-:Y:S02]  /*1adc0*/  FFMA.FTZ R73, R235, c[0x0][0x2d0], -R69.reuse ;  /* 0x0000b400eb497a23 */ /* 0x102fe40000010845 */
[----:B---3--:R-:W-:Y:S06]  /*1add0*/  FADD.FTZ R0, R147, R0 ;  /* 0x0000000093007221 */ /* 0x008fec0000010000 */
[----:B------:R1:W3:Y:S02]  /*1ade0*/  MUFU.EX2 R146, R73 ;  /* 0x0000004900927308 */ /* 0x0002e40000000800 */
[--C-:B-1----:R-:W-:Y:S01]  /*1adf0*/  FFMA.FTZ R73, R236, c[0x0][0x2d0], -R148.reuse ;  /* 0x0000b400ec497a23 */ /* 0x102fe20000010894 */
[----:B---3--:R-:W-:Y:S07]  /*1ae00*/  F2FP.BF16.PACK_AB R79, R146, R147 ;  /* 0x00000093924f723e */ /* 0x008fee00000010ff */
[----:B------:R1:W-:Y:S01]  /*1ae10*/  MUFU.EX2 R145, R73 ;  /* 0x0000004900917308 */ /* 0x0003e20000000800 */
[C---:B-----5:R-:W-:Y:S08]  /*1ae20*/  HMMA.16816.F32.BF16 R4, R76.reuse, R84, R4 ;  /* 0x000000544c04723c */ /* 0x060ff00000041804 */
        /* <DEDUP_REMOVED lines=13> */
[----:B------:R1:W-:Y:S07]  /*1af00*/  MUFU.EX2 R143, R73 ;  /* 0x00000049008f7308 */ /* 0x0003ee0000000800 */
[C---:B---3--:R-:W-:Y:S08]  /*1af10*/  HMMA.16816.F32.BF16 R36, R76.reuse, R84, R36 ;  /* 0x000000544c24723c */ /* 0x048ff00000041824 */
[C---:B------:R-:W-:Y:S08]  /*1af20*/  HMMA.16816.F32.BF16 R40, R76.reuse, R86, R40 ;  /* 0x000000564c28723c */ /* 0x040ff00000041828 */
[C---:B-----5:R-:W-:Y:S04]  /*1af30*/  HMMA.16816.F32.BF16 R44, R76.reuse, R80, R44 ;  /* 0x000000504c2c723c */ /* 0x060fe8000004182c */
[--C-:B-1----:R-:W-:Y:S02]  /*1af40*/  FFMA.FTZ R73, R240, c[0x0][0x2d0], -R69.reuse ;  /* 0x0000b400f0497a23 */ /* 0x102fe40000010845 */
[----:B------:R-:W-:Y:S01]  /*1af50*/  FFMA.FTZ R69, R72, c[0x0][0x2d0], -R69 ;  /* 0x0000b40048457a23 */ /* 0x000fe20000010845 */
[----:B----4-:R-:W-:Y:S01]  /*1af60*/  F2FP.BF16.PACK_AB R72, R144, R145 ;  /* 0x000000919048723e */ /* 0x010fe200000010ff */
[C---:B------:R-:W-:Y:S01]  /*1af70*/  HMMA.16816.F32.BF16 R48, R76.reuse, R82, R48 ;  /* 0x000000524c30723c */ /* 0x040fe20000041830 */
[----:B------:R1:W-:Y:S07]  /*1af80*/  MUFU.EX2 R142, R73 ;  /* 0x00000049008e7308 */ /* 0x0003ee0000000800 */
[C---:B------:R-:W-:Y:S03]  /*1af90*/  HMMA.16816.F32.BF16 R52, R76.reuse, R96, R52 ;  /* 0x000000604c34723c */ /* 0x040fe60000041834 */
[----:B------:R-:W3:Y:S05]  /*1afa0*/  MUFU.EX2 R69, R69 ;  /* 0x0000004500457308 */ /* 0x000eea0000000800 */
[C---:B------:R-:W-:Y:S08]  /*1afb0*/  HMMA.16816.F32.BF16 R56, R76.reuse, R98, R56 ;  /* 0x000000624c38723c */ /* 0x040ff00000041838 */
[C---:B------:R-:W-:Y:S04]  /*1afc0*/  HMMA.16816.F32.BF16 R60, R76.reuse, R100, R60 ;  /* 0x000000644c3c723c */ /* 0x040fe8000004183c */
[--C-:B-1----:R-:W-:Y:S04]  /*1afd0*/  FFMA.FTZ R73, R241, c[0x0][0x2d0], -R148.reuse ;  /* 0x0000b400f1497a23 */ /* 0x102fe80000010894 */
[----:B------:R-:W-:Y:S01]  /*1afe0*/  HMMA.16816.F32.BF16 R64, R76, R102, R64 ;  /* 0x000000664c40723c */ /* 0x000fe20000041840 */
[----:B------:R1:W-:Y:S03]  /*1aff0*/  MUFU.EX2 R141, R73 ;  /* 0x00000049008d7308 */ /* 0x0003e60000000800 */
[----:B---3--:R-:W-:Y:S01]  /*1b000*/  F2FP.BF16.PACK_AB R75, R69, R71 ;  /* 0x00000047454b723e */ /* 0x008fe200000010ff */
[----:B-1----:R-:W-:Y:S06]  /*1b010*/  FFMA.FTZ R73, R242, c[0x0][0x2d0], -R148 ;  /* 0x0000b400f2497a23 */ /* 0x002fec0000010894 */
[----:B------:R1:W3:Y:S02]  /*1b020*/  MUFU.EX2 R140, R73 ;  /* 0x00000049008c7308 */ /* 0x0002e40000000800 */
[----:B-1----:R-:W-:Y:S02]  /*1b030*/  F2FP.BF16.PACK_AB R73, R142, R143 ;  /* 0x0000008f8e49723e */ /* 0x002fe400000010ff */
[----:B---3--:R-:W-:Y:S07]  /*1b040*/  F2FP.BF16.PACK_AB R74, R140, R141 ;  /* 0x0000008d8c4a723e */ /* 0x008fee00000010ff */
[C---:B--2---:R-:W-:Y:S01]  /*1b050*/  HMMA.16816.F32.BF16 R76, R72.reuse, R88, R4 ;  /* 0x00000058484c723c */ /* 0x044fe20000041804 */
        /* <DEDUP_REMOVED lines=31> */
.L_x_1239:
[----:B------:R-:W-:Y:S02]  /*1b250*/  MOV R7, 0x1f ;  /* 0x0000001f00077802 */ /* 0x000fe40000000f00 */
[----:B------:R-:W-:Y:S01]  /*1b260*/  MOV R6, 0xffffffff ;  /* 0xffffffff00067802 */ /* 0x000fe20000000f00 */
[----:B------:R-:W-:Y:S05]  /*1b270*/  BRA.DIV ~URZ, `(.L_x_1243) ;  /* 0x000048527f007947 */ /* 0x000fea000b800000 */
[----:B-1----:R-:W2:Y:S04]  /*1b280*/  LDL R2, [R1+0x34] ;  /* 0x0000340001027983 */ /* 0x002ea80000100800 */
[----:B--2---:R1:W2:Y:S02]  /*1b290*/  SHFL.BFLY PT, R0, R2, 0x2, 0x1f ;  /* 0x0c401f0002007f89 */ /* 0x0042a400000e0000 */
.L_x_1310:
        /* <DEDUP_REMOVED lines=9> */
.L_x_1311:
[----:B------:R-:W-:Y:S01]  /*1b330*/  FSETP.NE.FTZ.AND P1, PT, R0, RZ, PT ;  /* 0x000000ff0000720b */ /* 0x000fe20003f35000 */
[----:B-12---:R-:W-:Y:S01]  /*1b340*/  FADD.FTZ R3, R4, R3 ;  /* 0x0000000304037221 */ /* 0x006fe20000010000 */
[----:B------:R-:W-:Y:S02]  /*1b350*/  MOV R2, RZ ;  /* 0x000000ff00027202 */ /* 0x000fe40000000f00 */
[----:B------:R-:W-:Y:S02]  /*1b360*/  MOV R24, 0xff800000 ;  /* 0xff80000000187802 */ /* 0x000fe40000000f00 */
[----:B------:R-:W-:Y:S02]  /*1b370*/  FSETP.NE.FTZ.AND P0, PT, R3, RZ, PT ;  /* 0x000000ff0300720b */ /* 0x000fe40003f15000 */
        /* <DEDUP_REMOVED lines=59> */
[----:B------:R-:W-:Y:S02]  /*1b730*/  FMUL.FTZ R87, R0, R107 ;  /* 0x0000006b00577220 */ /* 0x000fe40000410000 */
[----:B------:R-:W-:Y:S01]  /*1b740*/  @P0 FFMA.FTZ R22, R3, R69, R2 ;  /* 0x0000004503160223 */ /* 0x000fe20000010002 */
        /* <DEDUP_REMOVED lines=19> */
.L_x_1194:
        /* <DEDUP_REMOVED lines=19> */
.L_x_1246:
[----:B--2---:R-:W-:Y:S05]  /*1b9b0*/  BSYNC B0 ;  /* 0x0000000000007941 */ /* 0x004fea0003800000 */
.L_x_1245:
        /* <DEDUP_REMOVED lines=99> */
[----:B-1----:R-:W-:Y:S01]  /*1bff0*/  F2FP.BF16.PACK_AB R0, R89, R88 ;  /* 0x000000585900723e */ /* 0x002fe200000010ff */
[----:B------:R-:W-:-:S04]  /*1c000*/  IMAD.MOV.U32 R16, RZ, RZ, c[0x0][0x388] ;  /* 0x0000e200ff107624 */ /* 0x000fc800078e00ff */
        /* <DEDUP_REMOVED lines=24> */
.L_x_1249:
[----:B-1----:R-:W2:Y:S04]  /*1c190*/  LDL R112, [R1+0x4c] ;  /* 0x00004c0001707983 */ /* 0x002ea80000100800 */
[----:B------:R-:W3:Y:S04]  /*1c1a0*/  LDL R25, [R1+0x60] ;  /* 0x0000600001197983 */ /* 0x000ee80000100800 */
[----:B------:R-:W4:Y:S01]  /*1c1b0*/  LDL R15, [R1+0x64] ;  /* 0x00006400010f7983 */ /* 0x000f220000100800 */
[----:B------:R-:W-:Y:S01]  /*1c1c0*/  IMAD.MOV.U32 R6, RZ, RZ, 0x368 ;  /* 0x00000368ff067424 */ /* 0x000fe200078e00ff */
[----:B------:R-:W-:-:S04]  /*1c1d0*/  ISETP.GT.AND P2, PT, R2, 0x1, PT ;  /* 0x000000010200780c */ /* 0x000fc80003f44270 */
        /* <DEDUP_REMOVED lines=13> */
[----:B------:R-:W-:Y:S02]  /*1c2b0*/  LEA.HI R2, R2, R14, RZ, 0x2 ;  /* 0x0000000e02027211 */ /* 0x000fe400078f10ff */
[----:B------:R-:W-:-:S02]  /*1c2c0*/  ISETP.NE.U32.AND P0, PT, RZ, c[0x0][0x500], PT ;  /* 0x00014000ff007a0c */ /* 0x000fc40003f05070 */
[----:B------:R-:W-:Y:S02]  /*1c2d0*/  LOP3.LUT R0, R0, 0x1ffffffe, RZ, 0xc0, !PT ;  /* 0x1ffffffe00007812 */ /* 0x000fe400078ec0ff */
[----:B------:R-:W-:Y:S02]  /*1c2e0*/  SHF.R.S32.HI R2, RZ, 0x2, R2 ;  /* 0x00000002ff027819 */ /* 0x000fe40000011402 */
[----:B------:R-:W-:Y:S01]  /*1c2f0*/  ISETP.NE.AND.EX P0, PT, RZ, c[0x0][0x504], PT, P0 ;  /* 0x00014100ff007a0c */ /* 0x000fe20003f05300 */
[----:B------:R-:W-:Y:S02]  /*1c300*/  IMAD.IADD R0, R8, 0x1, -R0 ;  /* 0x0000000108007824 */ /* 0x000fe400078e0a00 */
[----:B------:R-:W-:Y:S02]  /*1c310*/  IMAD R17, R3, 0x10, R2 ;  /* 0x0000001003117824 */ /* 0x000fe400078e0202 */
[----:B-1----:R-:W-:Y:S01]  /*1c320*/  IMAD.MOV.U32 R6, RZ, RZ, c[0x0][0x4e8] ;  /* 0x00013a00ff067624 */ /* 0x002fe200078e00ff */
[----:B------:R-:W-:-:S04]  /*1c330*/  SEL R8, R26, RZ, !P0 ;  /* 0x000000ff1a087207 */ /* 0x000fc80004000000 */
[----:B------:R-:W-:Y:S01]  /*1c340*/  ISETP.NE.AND P3, PT, R6, 0x1, PT ;  /* 0x000000010600780c */ /* 0x000fe20003f65270 */
[----:B------:R-:W-:Y:S01]  /*1c350*/  IMAD R0, R0, 0x8, R17 ;  /* 0x0000000800007824 */ /* 0x000fe200078e0211 */
[----:B------:R-:W-:Y:S01]  /*1c360*/  SEL R3, R11, RZ, !P0 ;  /* 0x000000ff0b037207 */ /* 0x000fe20004000000 */
[----:B------:R-:W-:-:S04]  /*1c370*/  IMAD R2, R5, R8, RZ ;  /* 0x0000000805027224 */ /* 0x000fc800078e02ff */
[C---:B------:R-:W-:Y:S02]  /*1c380*/  IMAD R10, R4.reuse, R3, R2 ;  /* 0x00000003040a7224 */ /* 0x040fe400078e0202 */
[----:B------:R-:W-:-:S04]  /*1c390*/  IMAD.WIDE.U32 R2, R4, R8, RZ ;  /* 0x0000000804027225 */ /* 0x000fc800078e00ff */
[----:B--2---:R-:W-:-:S04]  /*1c3a0*/  IMAD.IADD R11, R0, 0x1, R112 ;  /* 0x00000001000b7824 */ /* 0x004fc800078e0270 */
[----:B------:R-:W-:-:S04]  /*1c3b0*/  @P3 IMAD.HI.U32 R6, R11, c[0x0][0x4ec], RZ ;  /* 0x00013b000b063a27 */ /* 0x000fc800078e00ff */
[----:B---3--:R-:W-:-:S04]  /*1c3c0*/  IMAD.WIDE.U32 R4, R12, R25, RZ ;  /* 0x000000190c047225 */ /* 0x008fc800078e00ff */
[----:B------:R-:W-:Y:S01]  /*1c3d0*/  IMAD.MOV.U32 R0, RZ, RZ, R11 ;  /* 0x000000ffff007224 */ /* 0x000fe200078e000b */
[----:B------:R-:W-:Y:S01]  /*1c3e0*/  @P3 SHF.R.U32.HI R0, RZ, c[0x0][0x4f0], R6 ;  /* 0x00013c00ff003a19 */ /* 0x000fe20000011606 */
[----:B------:R-:W-:Y:S01]  /*1c3f0*/  IMAD R12, R13, R25, RZ ;  /* 0x000000190d0c7224 */ /* 0x000fe200078e02ff */
[----:B----4-:R-:W-:Y:S01]  /*1c400*/  SEL R6, R15, RZ, P2 ;  /* 0x000000ff0f067207 */ /* 0x010fe20001000000 */
[----:B------:R-:W-:Y:S01]  /*1c410*/  IMAD.IADD R13, R3, 0x1, R10 ;  /* 0x00000001030d7824 */ /* 0x000fe200078e020a */
[--C-:B-----5:R-:W-:Y:S01]  /*1c420*/  IADD3 R15, P1, P0, R2, R4, R9.reuse ;  /* 0x00000004020f7210 */ /* 0x120fe2000783e009 */
        /* <DEDUP_REMOVED lines=45> */
[----:B------:R-:W-:-:S03]  /*1c700*/  IMAD R5, R5, c[0x0][0x3f0], RZ ;  /* 0x0000fc0005057a24 */ /* 0x000fc600078e02ff */
[----:B------:R-:W-:Y:S01]  /*1c710*/  IADD3 R3, R3, R0, RZ ;  /* 0x0000000003037210 */ /* 0x000fe20007ffe0ff */
[----:B------:R1:W1:Y:S01]  /*1c720*/  LDS.128 R44, [R215+0x3080] ;  /* 0x00308000d72c7984 */ /* 0x0002620000000c00 */
[----:B------:R-:W-:-:S03]  /*1c730*/  IMAD R9, R8, c[0x0][0x3f4], R5 ;  /* 0x0000fd0008097a24 */ /* 0x000fc600078e0205 */
[C---:B------:R-:W-:Y:S01]  /*1c740*/  IMAD.WIDE.U32 R2, R25.reuse, c[0x0][0x3e8], R2 ;  /* 0x0000fa0019027a25 */ /* 0x040fe200078e0002 */
[----:B------:R1:W1:Y:S03]  /*1c750*/  LDS.128 R16, [R215+0x4080] ;  /* 0x00408000d7107984 */ /* 0x0002660000000c00 */
[----:B------:R-:W-:Y:S01]  /*1c760*/  IMAD R3, R25, c[0x0][0x3ec], R3 ;  /* 0x0000fb0019037a24 */ /* 0x000fe200078e0203 */
[----:B------:R1:W1:Y:S01]  /*1c770*/  LDS.128 R32, [R215+0x6080] ;  /* 0x00608000d7207984 */ /* 0x0002620000000c00 */
[----:B--2---:R-:W-:Y:S02]  /*1c780*/  SHF.R.S32.HI R111, RZ, 0x1f, R26 ;  /* 0x0000001fff6f7819 */ /* 0x004fe4000001141a */
[----:B------:R-:W-:Y:S01]  /*1c790*/  IMAD.WIDE.U32 R2, R8, c[0x0][0x3f0], R2 ;  /* 0x0000fc0008027a25 */ /* 0x000fe200078e0002 */
[----:B------:R2:W1:Y:S01]  /*1c7a0*/  LDS.128 R40, [R215+0x7080] ;  /* 0x00708000d7287984 */ /* 0x0004620000000c00 */
[----:B------:R-:W-:-:S03]  /*1c7b0*/  LEA.HI R111, R111, R26, RZ, 0x3 ;  /* 0x0000001a6f6f7211 */ /* 0x000fc600078f18ff */
[----:B------:R2:W1:Y:S01]  /*1c7c0*/  LDS.128 R24, [R215+0x5080] ;  /* 0x00508000d7187984 */ /* 0x0004620000000c00 */
[----:B------:R-:W-:Y:S02]  /*1c7d0*/  IADD3 R3, R3, R9, RZ ;  /* 0x0000000903037210 */ /* 0x000fe40007ffe0ff */
[----:B------:R-:W-:-:S04]  /*1c7e0*/  SHF.R.S32.HI R111, RZ, 0x3, R111 ;  /* 0x00000003ff6f7819 */ /* 0x000fc8000001146f */
[----:B------:R-:W-:Y:S02]  /*1c7f0*/  LEA R4, R23, R111, 0x5 ;  /* 0x0000006f17047211 */ /* 0x000fe400078e28ff */
[----:B------:R2:W1:Y:S02]  /*1c800*/  LDS.128 R20, [R215+0x80] ;  /* 0x00008000d7147984 */ /* 0x0004640000000c00 */
[----:B------:R-:W-:-:S04]  /*1c810*/  IADD3 R4, R112, R4, RZ ;  /* 0x0000000470047210 */ /* 0x000fc80007ffe0ff */
[----:B------:R-:W-:Y:S01]  /*1c820*/  MOV R0, R4 ;  /* 0x0000000400007202 */ /* 0x000fe20000000f00 */
[----:B------:R-:W-:-:S05]  /*1c830*/  @P3 IMAD.HI.U32 R6, R4, c[0x0][0x4ec], RZ ;  /* 0x00013b0004063a27 */ /* 0x000fca00078e00ff */
        /* <DEDUP_REMOVED lines=8> */
[----:B------:R-:W-:Y:S02]  /*1c8c0*/  SHF.R.S32.HI R0, RZ, 0x1f, R4 ;  /* 0x0000001fff007819 */ /* 0x000fe40000011404 */
[----:B------:R-:W-:-:S03]  /*1c8d0*/  IADD3 R3, R3, R5, RZ ;  /* 0x0000000503037210 */ /* 0x000fc60007ffe0ff */
        /* <DEDUP_REMOVED lines=8> */
.L_x_1312:
[----:B------:R-:W-:Y:S05]  /*1c960*/  BRA.DIV ~URZ, `(.L_x_1252) ;  /* 0x000033427f007947 */ /* 0x000fea000b800000 */
[----:B------:R3:W4:Y:S02]  /*1c970*/  SHFL.IDX PT, R0, R9, RZ, 0x181f ;  /* 0x00181fff09007589 */ /* 0x00072400000e0000 */
.L_x_1313:
[----:B------:R-:W-:Y:S01]  /*1c980*/  ISETP.GE.AND P0, PT, R6, R12, PT ;  /* 0x0000000c0600720c */ /* 0x000fe20003f06270 */
[----:B------:R-:W-:-:S12]  /*1c990*/  BSSY B0, `(.L_x_1253) ;  /* 0x000000a000007945 */ /* 0x000fd80003800000 */
[----:B------:R-:W-:Y:S05]  /*1c9a0*/  @P0 BRA `(.L_x_1254) ;  /* 0x0000008000000947 */ /* 0x000fea0003800000 */
[----:B------:R-:W-:Y:S02]  /*1c9b0*/  ISETP.GE.AND P1, PT, R7, c[0x0][0x3c8], PT ;  /* 0x0000f20007007a0c */ /* 0x000fe40003f26270 */
[----:B------:R-:W-:-:S11]  /*1c9c0*/  ISETP.GE.AND P0, PT, R218, c[0x0][0x3c8], PT ;  /* 0x0000f200da007a0c */ /* 0x000fd60003f06270 */
[CC--:B----4-:R-:W-:Y:S02]  /*1c9d0*/  @!P1 LEA R4, P3, R7.reuse, R0.reuse, 0x1 ;  /* 0x0000000007049211 */ /* 0x0d0fe400078608ff */
[C---:B------:R-:W-:Y:S02]  /*1c9e0*/  @!P0 LEA R2, P2, R218.reuse, R0, 0x1 ;  /* 0x00000000da028211 */ /* 0x040fe400078408ff */
[-C--:B--2---:R-:W-:Y:S02]  /*1c9f0*/  @!P1 LEA.HI.X R5, R7, R10.reuse, R69, 0x1, P3 ;  /* 0x0000000a07059211 */ /* 0x084fe400018f0c45 */
[----:B------:R-:W-:-:S03]  /*1ca00*/  @!P0 LEA.HI.X R3, R218, R10, R110, 0x1, P2 ;  /* 0x0000000ada038211 */ /* 0x000fc600010f0c6e */
[----:B------:R2:W-:Y:S04]  /*1ca10*/  @!P1 ST.E.128 [R4.64], R20 ;  /* 0x0000001404009985 */ /* 0x0005e8000c101d06 */
[----:B------:R2:W-:Y:S02]  /*1ca20*/  @!P0 ST.E.128 [R2.64], R16 ;  /* 0x0000001002008985 */ /* 0x0005e4000c101d06 */
.L_x_1254:
[----:B------:R-:W-:Y:S05]  /*1ca30*/  BSYNC B0 ;  /* 0x0000000000007941 */ /* 0x000fea0003800000 */
.L_x_1253:
[----:B------:R-:W-:Y:S05]  /*1ca40*/  BRA.DIV ~URZ, `(.L_x_1255) ;  /* 0x000032c27f007947 */ /* 0x000fea000b800000 */
[----:B--2---:R2:W1:Y:S04]  /*1ca50*/  SHFL.IDX PT, R10, R8, 0x1, 0x181f ;  /* 0x00381f00080a7f89 */ /* 0x00446800000e0000 */
[----:B----4-:R2:W4:Y:S02]  /*1ca60*/  SHFL.IDX PT, R0, R9, 0x1, 0x181f ;  /* 0x00381f0009007f89 */ /* 0x01052400000e0000 */
.L_x_1314:
        /* <DEDUP_REMOVED lines=10> */
[----:B------:R1:W-:Y:S04]  /*1cb10*/  @!P1 ST.E.128 [R4.64], R28 ;  /* 0x0000001c04009985 */ /* 0x0003e8000c101d06 */
[----:B------:R1:W-:Y:S02]  /*1cb20*/  @!P0 ST.E.128 [R2.64], R24 ;  /* 0x0000001802008985 */ /* 0x0003e4000c101d06 */
.L_x_1257:
[----:B------:R-:W-:Y:S05]  /*1cb30*/  BSYNC B0 ;  /* 0x0000000000007941 */ /* 0x000fea0003800000 */
.L_x_1256:
[----:B------:R-:W-:Y:S05]  /*1cb40*/  BRA.DIV ~URZ, `(.L_x_1258) ;  /* 0x000032827f007947 */ /* 0x000fea000b800000 */
[----:B-1----:R1:W2:Y:S02]  /*1cb50*/  SHFL.IDX PT, R10, R8, 0x2, 0x181f ;  /* 0x00581f00080a7f89 */ /* 0x0022a400000e0000 */
.L_x_1315:
[----:B------:R-:W-:Y:S05]  /*1cb60*/  BRA.DIV ~URZ, `(.L_x_1259) ;  /* 0x000032d27f007947 */ /* 0x000fea000b800000 */
[----:B----4-:R4:W1:Y:S02]  /*1cb70*/  SHFL.IDX PT, R0, R9, 0x2, 0x181f ;  /* 0x00581f0009007f89 */ /* 0x01086400000e0000 */
.L_x_1316:
        /* <DEDUP_REMOVED lines=10> */
[----:B------:R1:W-:Y:S04]  /*1cc20*/  @!P1 ST.E.128 [R4.64], R36 ;  /* 0x0000002404009985 */ /* 0x0003e8000c101d06 */
[----:B------:R1:W-:Y:S02]  /*1cc30*/  @!P0 ST.E.128 [R2.64], R32 ;  /* 0x0000002002008985 */ /* 0x0003e4000c101d06 */
.L_x_1261:
[----:B------:R-:W-:Y:S05]  /*1cc40*/  BSYNC B0 ;  /* 0x0000000000007941 */ /* 0x000fea0003800000 */
.L_x_1260:
[----:B------:R-:W-:Y:S05]  /*1cc50*/  BRA.DIV ~URZ, `(.L_x_1262) ;  /* 0x000032427f007947 */ /* 0x000fea000b800000 */
[----:B-1----:R1:W3:Y:S04]  /*1cc60*/  SHFL.IDX PT, R4, R8, 0x3, 0x181f ;  /* 0x00781f0008047f89 */ /* 0x0022e800000e0000 */
[----:B------:R1:W4:Y:S02]  /*1cc70*/  SHFL.IDX PT, R0, R9, 0x3, 0x181f ;  /* 0x00781f0009007f89 */ /* 0x00032400000e0000 */
.L_x_1317:
[----:B------:R-:W-:-:S04]  /*1cc80*/  IADD3 R2, R6, 0x60, RZ ;  /* 0x0000006006027810 */ /* 0x000fc80007ffe0ff */
[----:B------:R-:W-:-:S13]  /*1cc90*/  ISETP.GE.AND P0, PT, R2, R12, PT ;  /* 0x0000000c0200720c */ /* 0x000fda0003f06270 */
[----:B------:R-:W-:Y:S05]  /*1cca0*/  @P0 BRA `(.L_x_1263) ;  /* 0x0000194000000947 */ /* 0x000fea0003800000 */
[----:B------:R-:W-:-:S13]  /*1ccb0*/  ISETP.GE.AND P0, PT, R7, c[0x0][0x3c8], PT ;  /* 0x0000f20007007a0c */ /* 0x000fda0003f06270 */
[----:B----4-:R-:W-:-:S04]  /*1ccc0*/  @!P0 LEA R2, P1, R7, R0, 0x1 ;  /* 0x0000000007028211 */ /* 0x010fc800078208ff */
[----:B---3--:R-:W-:-:S05]  /*1ccd0*/  @!P0 LEA.HI.X R3, R7, R4, R69, 0x1, P1 ;  /* 0x0000000407038211 */ /* 0x008fca00008f0c45 */
[----:B------:R3:W-:Y:S01]  /*1cce0*/  @!P0 ST.E.128 [R2.64], R44 ;  /* 0x0000002c02008985 */ /* 0x0007e2000c101d06 */
[----:B------:R-:W-:-:S13]  /*1ccf0*/  ISETP.GE.AND P0, PT, R218, c[0x0][0x3c8], PT ;  /* 0x0000f200da007a0c */ /* 0x000fda0003f06270 */
[----:B------:R-:W-:Y:S05]  /*1cd00*/  @P0 BRA `(.L_x_1263) ;  /* 0x000018e000000947 */ /* 0x000fea0003800000 */
[----:B---3--:R-:W-:-:S04]  /*1cd10*/  LEA R2, P0, R218, R0, 0x1 ;  /* 0x00000000da027211 */ /* 0x008fc800078008ff */
[----:B------:R-:W-:-:S05]  /*1cd20*/  LEA.HI.X R3, R218, R4, R110, 0x1, P0 ;  /* 0x00000004da037211 */ /* 0x000fca00000f0c6e */
[----:B------:R3:W-:Y:S01]  /*1cd30*/  ST.E.128 [R2.64], R40 ;  /* 0x0000002802007985 */ /* 0x0007e2000c101d06 */
[----:B------:R-:W-:Y:S05]  /*1cd40*/  BRA `(.L_x_1263) ;  /* 0x000018a000007947 */ /* 0x000fea0003800000 */
.L_x_1250:
        /* <DEDUP_REMOVED lines=34> */
.L_x_1318:
[----:B------:R-:W-:Y:S05]  /*1cf70*/  BRA.DIV ~URZ, `(.L_x_1265) ;  /* 0x000030527f007947 */ /* 0x000fea000b800000 */
[----:B------:R3:W4:Y:S02]  /*1cf80*/  SHFL.IDX PT, R0, R28, RZ, 0x1c1f ;  /* 0x001c1fff1c007589 */ /* 0x00072400000e0000 */
.L_x_1319:
        /* <DEDUP_REMOVED lines=98> */
.L_x_1267:
[----:B------:R-:W-:Y:S05]  /*1d5b0*/  BSYNC B0 ;  /* 0x0000000000007941 */ /* 0x000fea0003800000 */
.L_x_1266:
[----:B------:R-:W-:Y:S05]  /*1d5c0*/  BRA.DIV ~URZ, `(.L_x_1268) ;  /* 0x00002a627f007947 */ /* 0x000fea000b800000 */
[----:B--2---:R2:W1:Y:S04]  /*1d5d0*/  SHFL.IDX PT, R4, R14, 0x1, 0x1c1f ;  /* 0x003c1f000e047f89 */ /* 0x00446800000e0000 */
[----:B----4-:R2:W4:Y:S02]  /*1d5e0*/  SHFL.IDX PT, R0, R28, 0x1, 0x1c1f ;  /* 0x003c1f001c007f89 */ /* 0x01052400000e0000 */
.L_x_1320:
        /* <DEDUP_REMOVED lines=71> */
.L_x_1248:
        /* <DEDUP_REMOVED lines=21> */
.L_x_1269:
        /* <DEDUP_REMOVED lines=57> */
.L_x_1271:
[----:B------:R-:W-:Y:S05]  /*1df40*/  BSYNC B0 ;  /* 0x0000000000007941 */ /* 0x000fea0003800000 */
.L_x_1270:
[----:B------:R-:W-:-:S13]  /*1df50*/  ISETP.GT.AND P0, PT, R19, 0x1, PT ;  /* 0x000000011300780c */ /* 0x000fda0003f04270 */
[----:B------:R-:W-:Y:S05]  /*1df60*/  @P0 BRA `(.L_x_1263) ;  /* 0x0000068000000947 */ /* 0x000fea0003800000 */
[----:B------:R-:W2:Y:S04]  /*1df70*/  LDL.LU R3, [R1+0x60] ;  /* 0x0000600001037983 */ /* 0x000ea80000300800 */
[----:B------:R-:W3:Y:S01]  /*1df80*/  LDL.LU R2, [R1+0x4c] ;  /* 0x00004c0001027983 */ /* 0x000ee20000300800 */
[----:B-1----:R-:W-:-:S03]  /*1df90*/  IMAD R5, R21, c[0x0][0x3f0], RZ ;  /* 0x0000fc0015057a24 */ /* 0x002fc600078e02ff */
[----:B------:R-:W1:Y:S02]  /*1dfa0*/  S2R R0, SR_TID.X ;  /* 0x0000000000007919 */ /* 0x000e640000002100 */
[----:B-1----:R-:W-:-:S04]  /*1dfb0*/  SHF.R.S32.HI R9, RZ, 0x1f, R0 ;  /* 0x0000001fff097819 */ /* 0x002fc80000011400 */
[----:B------:R-:W-:Y:S01]  /*1dfc0*/  LEA.HI R9, R9, R0, RZ, 0x3 ;  /* 0x0000000009097211 */ /* 0x000fe200078f18ff */
[----:B------:R-:W-:-:S03]  /*1dfd0*/  IMAD R0, R18, c[0x0][0x3a0], RZ ;  /* 0x0000e80012007a24 */ /* 0x000fc600078e02ff */
[----:B------:R-:W-:Y:S01]  /*1dfe0*/  SHF.R.S32.HI R9, RZ, 0x3, R9 ;  /* 0x00000003ff097819 */ /* 0x000fe20000011409 */
[----:B------:R-:W-:-:S03]  /*1dff0*/  IMAD R0, R10, c[0x0][0x3a4], R0 ;  /* 0x0000e9000a007a24 */ /* 0x000fc600078e0200 */
[----:B------:R-:W-:Y:S02]  /*1e000*/  LEA R4, R23, R9, 0x5 ;  /* 0x0000000917047211 */ /* 0x000fe400078e28ff */
[----:B--2---:R-:W-:Y:S02]  /*1e010*/  MOV R8, R3 ;  /* 0x0000000300087202 */ /* 0x004fe40000000f00 */
[----:B---3--:R-:W-:Y:S02]  /*1e020*/  MOV R11, R2 ;  /* 0x00000002000b7202 */ /* 0x008fe40000000f00 */
[----:B------:R-:W-:Y:S02]  /*1e030*/  MOV R2, c[0x0][0x4e8] ;  /* 0x00013a0000027a02 */ /* 0x000fe40000000f00 */
[----:B------:R-:W-:Y:S02]  /*1e040*/  IADD3 R4, R11, R4, RZ ;  /* 0x000000040b047210 */ /* 0x000fe40007ffe0ff */
[----:B------:R-:W-:Y:S01]  /*1e050*/  ISETP.NE.AND P0, PT, R2, 0x1, PT ;  /* 0x000000010200780c */ /* 0x000fe20003f05270 */
[----:B------:R-:W-:Y:S01]  /*1e060*/  IMAD.WIDE.U32 R2, R10, c[0x0][0x3a0], RZ ;  /* 0x0000e8000a027a25 */ /* 0x000fe200078e00ff */
[----:B------:R-:W-:-:S03]  /*1e070*/  IADD3 R9, R9, R11, RZ ;  /* 0x0000000b09097210 */ /* 0x000fc60007ffe0ff */
[----:B------:R-:W-:Y:S01]  /*1e080*/  IMAD.IADD R3, R3, 0x1, R0 ;  /* 0x0000000103037824 */ /* 0x000fe200078e0200 */
[----:B------:R-:W-:-:S03]  /*1e090*/  MOV R0, R4 ;  /* 0x0000000400007202 */ /* 0x000fc60000000f00 */
[----:B------:R-:W-:-:S04]  /*1e0a0*/  IMAD.WIDE.U32 R2, R8, c[0x0][0x3e8], R2 ;  /* 0x0000fa0008027a25 */ /* 0x000fc800078e0002 */
[----:B------:R-:W-:-:S04]  /*1e0b0*/  @P0 IMAD.HI.U32 R6, R4, c[0x0][0x4ec], RZ ;  /* 0x00013b0004060a27 */ /* 0x000fc800078e00ff */
[----:B------:R-:W-:Y:S01]  /*1e0c0*/  IMAD R3, R8, c[0x0][0x3ec], R3 ;  /* 0x0000fb0008037a24 */ /* 0x000fe200078e0203 */
[----:B------:R-:W-:Y:S01]  /*1e0d0*/  @P0 SHF.R.U32.HI R0, RZ, c[0x0][0x4f0], R6 ;  /* 0x00013c00ff000a19 */ /* 0x000fe20000011606 */
[C---:B------:R-:W-:Y:S02]  /*1e0e0*/  IMAD R8, R16.reuse, c[0x0][0x3f4], R5 ;  /* 0x0000fd0010087a24 */ /* 0x040fe400078e0205 */
[----:B------:R-:W-:Y:S01]  /*1e0f0*/  IMAD.WIDE.U32 R2, R16, c[0x0][0x3f0], R2 ;  /* 0x0000fc0010027a25 */ /* 0x000fe200078e0002 */
[----:B------:R-:W-:Y:S02]  /*1e100*/  SHF.R.S32.HI R6, RZ, 0x1f, R0 ;  /* 0x0000001fff067819 */ /* 0x000fe40000011400 */
[----:B------:R-:W-:Y:S01]  /*1e110*/  IADD3 R5, -R0, RZ, RZ ;  /* 0x000000ff00057210 */ /* 0x000fe20007ffe1ff */
[----:B------:R-:W-:Y:S02]  /*1e120*/  IMAD.IADD R3, R3, 0x1, R8 ;  /* 0x0000000103037824 */ /* 0x000fe400078e0208 */
[----:B------:R-:W-:-:S02]  /*1e130*/  IMAD R6, R6, c[0x0][0x3e0], RZ ;  /* 0x0000f80006067a24 */ /* 0x000fc400078e02ff */
        /* <DEDUP_REMOVED lines=13> */
.L_x_1321:
[----:B------:R-:W-:Y:S05]  /*1e210*/  BRA.DIV ~URZ, `(.L_x_1273) ;  /* 0x00001f427f007947 */ /* 0x000fea000b800000 */
[----:B------:R3:W4:Y:S02]  /*1e220*/  SHFL.IDX PT, R0, R10, RZ, 0x181f ;  /* 0x00181fff0a007589 */ /* 0x00072400000e0000 */
.L_x_1322:
        /* <DEDUP_REMOVED lines=12> */
.L_x_1275:
[----:B------:R-:W-:Y:S05]  /*1e2f0*/  BSYNC B0 ;  /* 0x0000000000007941 */ /* 0x000fea0003800000 */
.L_x_1274:
[----:B------:R-:W-:Y:S05]  /*1e300*/  BRA.DIV ~URZ, `(.L_x_1276) ;  /* 0x00001eb27f007947 */ /* 0x000fea000b800000 */
[----:B--2---:R2:W1:Y:S04]  /*1e310*/  SHFL.IDX PT, R11, R6, 0x1, 0x181f ;  /* 0x00381f00060b7f89 */ /* 0x00446800000e0000 */
[----:B----4-:R2:W4:Y:S02]  /*1e320*/  SHFL.IDX PT, R0, R10, 0x1, 0x181f ;  /* 0x00381f000a007f89 */ /* 0x01052400000e0000 */
.L_x_1323:
        /* <DEDUP_REMOVED lines=12> */
.L_x_1278:
[----:B------:R-:W-:Y:S05]  /*1e3f0*/  BSYNC B0 ;  /* 0x0000000000007941 */ /* 0x000fea0003800000 */
.L_x_1277:
[----:B------:R-:W-:Y:S05]  /*1e400*/  BRA.DIV ~URZ, `(.L_x_1279) ;  /* 0x00001e727f007947 */ /* 0x000fea000b800000 */
[----:B-1----:R1:W2:Y:S02]  /*1e410*/  SHFL.IDX PT, R11, R6, 0x2, 0x181f ;  /* 0x00581f00060b7f89 */ /* 0x0022a400000e0000 */
.L_x_1324:
[----:B------:R-:W-:Y:S05]  /*1e420*/  BRA.DIV ~URZ, `(.L_x_1280) ;  /* 0x00001ec27f007947 */ /* 0x000fea000b800000 */
[----:B----4-:R4:W1:Y:S02]  /*1e430*/  SHFL.IDX PT, R0, R10, 0x2, 0x181f ;  /* 0x00581f000a007f89 */ /* 0x01086400000e0000 */
.L_x_1325:
        /* <DEDUP_REMOVED lines=12> */
.L_x_1282:
[----:B------:R-:W-:Y:S05]  /*1e500*/  BSYNC B0 ;  /* 0x0000000000007941 */ /* 0x000fea0003800000 */
.L_x_1281:
[----:B------:R-:W-:Y:S05]  /*1e510*/  BRA.DIV ~URZ, `(.L_x_1283) ;  /* 0x00001e327f007947 */ /* 0x000fea000b800000 */
[----:B-12---:R-:W1:Y:S04]  /*1e520*/  SHFL.IDX PT, R6, R6, 0x3, 0x181f ;  /* 0x00781f0006067f89 */ /* 0x006e6800000e0000 */
[----:B------:R2:W3:Y:S02]  /*1e530*/  SHFL.IDX PT, R0, R10, 0x3, 0x181f ;  /* 0x00781f000a007f89 */ /* 0x0004e400000e0000 */
.L_x_1326:
        /* <DEDUP_REMOVED lines=11> */
.L_x_1263:
[----:B------:R-:W-:Y:S05]  /*1e5f0*/  BSYNC B1 ;  /* 0x0000000000017941 */ /* 0x000fea0003800000 */
.L_x_1247:
        /* <DEDUP_REMOVED lines=15> */
.L_x_1327:
[----:B------:R-:W-:Y:S05]  /*1e6f0*/  BRA.DIV ~URZ, `(.L_x_1286) ;  /* 0x00001d827f007947 */ /* 0x000fea000b800000 */
[----:B------:R3:W4:Y:S02]  /*1e700*/  SHFL.IDX PT, R8, R67, 0x1, 0x1f ;  /* 0x00201f0043087f89 */ /* 0x00072400000e0000 */
.L_x_1328:
        /* <DEDUP_REMOVED lines=19> */
.L_x_1329:
        /* <DEDUP_REMOVED lines=16> */
.L_x_1330:
[----:B---3--:R-:W-:Y:S01]  /*1e940*/  IMAD R0, R0, c[0x0][0x538], RZ ;  /* 0x00014e0000007a24 */ /* 0x008fe200078e02ff */
[----:B------:R-:W-:Y:S04]  /*1e950*/  BSSY B1, `(.L_x_1289) ;  /* 0x00000cf000017945 */ /* 0x000fe80003800000 */
[----:B----4-:R-:W-:-:S04]  /*1e960*/  IADD3 R8, R0, R8, RZ ;  /* 0x0000000800087210 */ /* 0x010fc80007ffe0ff */
[----:B--2---:R-:W-:-:S13]  /*1e970*/  ISETP.GT.AND P0, PT, R8, R9, PT ;  /* 0x000000090800720c */ /* 0x004fda0003f04270 */
[----:B------:R-:W-:Y:S05]  /*1e980*/  @P0 BRA `(.L_x_1290) ;  /* 0x0000025000000947 */ /* 0x000fea0003800000 */
.L_x_1294:
        /* <DEDUP_REMOVED lines=17> */
.L_x_1331:
        /* <DEDUP_REMOVED lines=16> */
.L_x_1332:
[----:B--2---:R-:W-:-:S05]  /*1eba0*/  IMAD R0, R0, c[0x0][0x538], RZ ;  /* 0x00014e0000007a24 */ /* 0x004fca00078e02ff */
[----:B------:R-:W-:-:S04]  /*1ebb0*/  IADD3 R8, R0, R8, RZ ;  /* 0x0000000800087210 */ /* 0x000fc80007ffe0ff */
[----:B------:R-:W-:-:S13]  /*1ebc0*/  ISETP.GT.AND P0, PT, R8, R9, PT ;  /* 0x000000090800720c */ /* 0x000fda0003f04270 */
[----:B-1----:R-:W-:Y:S05]  /*1ebd0*/  @!P0 BRA `(.L_x_1294) ;  /* 0xfffffdb000008947 */ /* 0x002fea000383ffff */
.L_x_1290:
[----:B------:R-:W-:-:S05]  /*1ebe0*/  IADD3 R11, -R0, R8, RZ ;  /* 0x00000008000b7210 */ /* 0x000fca0007ffe1ff */
[----:B------:R-:W-:-:S05]  /*1ebf0*/  IMAD R0, R4, c[0x0][0x538], R11 ;  /* 0x00014e0004007a24 */ /* 0x000fca00078e020b */
[----:B------:R-:W-:Y:S01]  /*1ec00*/  ISETP.GT.AND P0, PT, R0, R9, PT ;  /* 0x000000090000720c */ /* 0x000fe20003f04270 */
[----:B------:R-:W-:-:S12]  /*1ec10*/  BRA.DIV ~URZ, `(.L_x_1295) ;  /* 0x00001ca27f007947 */ /* 0x000fd8000b800000 */
[----:B------:R-:W-:-:S03]  /*1ec20*/  VOTE.ANY R10, PT, !P0 ;  /* 0x00000000000a7806 */ /* 0x000fc600040e0100 */
.L_x_1333:
[----:B------:R-:W2:Y:S01]  /*1ec30*/  LDL.LU R0, [R1+0x54] ;  /* 0x0000540001007983 */ /* 0x000ea20000300800 */
[----:B------:R-:W2:Y:S02]  /*1ec40*/  POPC R8, R10 ;  /* 0x0000000a00087309 */ /* 0x000ea40000000000 */
[----:B--2---:R-:W-:-:S05]  /*1ec50*/  IADD3 R0, R8, R0, RZ ;  /* 0x0000000008007210 */ /* 0x004fca0007ffe0ff */
[----:B------:R2:W-:Y:S01]  /*1ec60*/  STL [R1+0x54], R0 ;  /* 0x0000540001007387 */ /* 0x0005e20000100800 */
[----:B------:R-:W-:Y:S05]  /*1ec70*/  BRA.DIV ~URZ, `(.L_x_1296) ;  /* 0x00001c927f007947 */ /* 0x000fea000b800000 */
[----:B------:R3:W4:Y:S04]  /*1ec80*/  SHFL.IDX PT, R12, R6, R8, 0x1f ;  /* 0x00001f08060c7589 */ /* 0x00072800000e0000 */
[----:B------:R3:W1:Y:S02]  /*1ec90*/  SHFL.IDX PT, R7, R7, R8, 0x1f ;  /* 0x00001f0807077589 */ /* 0x00066400000e0000 */
.L_x_1334:
[----:B------:R-:W-:Y:S01]  /*1eca0*/  ISETP.NE.AND P0, PT, R10, RZ, PT ;  /* 0x000000ff0a00720c */ /* 0x000fe20003f05270 */
[----:B------:R-:W-:-:S12]  /*1ecb0*/  BSSY B0, `(.L_x_1297) ;  /* 0x0000005000007945 */ /* 0x000fd80003800000 */
[----:B------:R-:W-:Y:S05]  /*1ecc0*/  @!P0 BRA `(.L_x_1298) ;  /* 0x0000003000008947 */ /* 0x000fea0003800000 */
[----:B------:R-:W-:Y:S01]  /*1ecd0*/  IADD3 R3, R8, -0x1, RZ ;  /* 0xffffffff08037810 */ /* 0x000fe20007ffe0ff */
[----:B------:R-:W-:Y:S05]  /*1ece0*/  BRA.DIV ~URZ, `(.L_x_1299) ;  /* 0x00001cf27f007947 */ /* 0x000fea000b800000 */
[----:B------:R2:W3:Y:S02]  /*1ecf0*/  SHFL.IDX PT, R13, R4, R3, 0x1f ;  /* 0x00001f03040d7589 */ /* 0x0004e400000e0000 */
.L_x_1298:
[----:B------:R-:W-:Y:S05]  /*1ed00*/  BSYNC B0 ;  /* 0x0000000000007941 */ /* 0x000fea0003800000 */
.L_x_1297:
        /* <DEDUP_REMOVED lines=69> */
.L_x_1301:
        /* <DEDUP_REMOVED lines=36> */
[----:B------:R-:W-:Y:S01]  /*1f3a0*/  IMNMX R2, R4, R2, PT ;  /* 0x0000000204027217 */ /* 0x000fe20003800200 */
[----:B------:R-:W-:-:S03]  /*1f3b0*/  IMAD.MOV.U32 R4, RZ, RZ, RZ ;  /* 0x000000ffff047224 */ /* 0x000fc600078e00ff */
[-C--:B------:R-:W-:Y:S02]  /*1f3c0*/  IABS R3, R2.reuse ;  /* 0x0000000200037213 */ /* 0x080fe40000000000 */
[----:B------:R-:W-:-:S03]  /*1f3d0*/  IABS R8, R2 ;  /* 0x0000000200087213 */ /* 0x000fc60000000000 */
[----:B------:R-:W-:-:S04]  /*1f3e0*/  IMAD.MOV.U32 R6, RZ, RZ, R3 ;  /* 0x000000ffff067224 */ /* 0x000fc800078e0003 */
[----:B------:R-:W1:Y:S08]  /*1f3f0*/  I2F.RP R3, R6 ;  /* 0x0000000600037306 */ /* 0x000e700000209400 */
[----:B-1----:R-:W1:Y:S02]  /*1f400*/  MUFU.RCP R3, R3 ;  /* 0x0000000300037308 */ /* 0x002e640000001000 */
[----:B-1----:R-:W-:-:S06]  /*1f410*/  IADD3 R3, R3, 0xffffffe, RZ ;  /* 0x0ffffffe03037810 */ /* 0x002fcc0007ffe0ff */
[----:B------:R-:W1:Y:S02]  /*1f420*/  F2I.FTZ.U32.TRUNC.NTZ R5, R3 ;  /* 0x0000000300057305 */ /* 0x000e64000021f000 */
[----:B-1----:R-:W-:-:S05]  /*1f430*/  IMAD.MOV R3, RZ, RZ, -R5 ;  /* 0x000000ffff037224 */ /* 0x002fca00078e0a05 */
[----:B------:R-:W-:Y:S02]  /*1f440*/  MOV R0, R3 ;  /* 0x0000000300007202 */ /* 0x000fe40000000f00 */
[----:B------:R-:W-:-:S03]  /*1f450*/  IABS R3, R7 ;  /* 0x0000000700037213 */ /* 0x000fc60000000000 */
[----:B------:R-:W-:-:S04]  /*1f460*/  IMAD R0, R0, R6, RZ ;  /* 0x0000000600007224 */ /* 0x000fc800078e02ff */
        /* <DEDUP_REMOVED lines=19> */
.L_x_1302:
[----:B------:R-:W-:Y:S05]  /*1f5a0*/  BSYNC B0 ;  /* 0x0000000000007941 */ /* 0x000fea0003800000 */
.L_x_1300:
[----:B------:R-:W-:-:S04]  /*1f5b0*/  LOP3.LUT R0, RZ, R0, RZ, 0x33, !PT ;  /* 0x00000000ff007212 */ /* 0x000fc800078e33ff */
[----:B------:R-:W-:-:S05]  /*1f5c0*/  IADD3 R0, R0, R12, RZ ;  /* 0x0000000c00007210 */ /* 0x000fca0007ffe0ff */
[----:B------:R2:W-:Y:S01]  /*1f5d0*/  STL [R1+0x4c], R0 ;  /* 0x00004c0001007387 */ /* 0x0005e20000100800 */
[----:B------:R-:W-:Y:S05]  /*1f5e0*/  BRA `(.L_x_1303) ;  /* 0x0000005000007947 */ /* 0x000fea0003800000 */
.L_x_1291:
[----:B------:R-:W-:Y:S01]  /*1f5f0*/  MOV R0, c[0x0][0x53c] ;  /* 0x00014f0000007a02 */ /* 0x000fe20000000f00 */
[----:B------:R2:W-:Y:S04]  /*1f600*/  STL [R1+0x48], R9 ;  /* 0x0000480901007387 */ /* 0x0005e80000100800 */
[----:B------:R2:W-:Y:S04]  /*1f610*/  STL [R1+0x4c], RZ ;  /* 0x00004cff01007387 */ /* 0x0005e80000100800 */
[----:B------:R2:W-:Y:S04]  /*1f620*/  STL [R1+0x50], RZ ;  /* 0x000050ff01007387 */ /* 0x0005e80000100800 */
[----:B------:R2:W-:Y:S02]  /*1f630*/  STL [R1+0x54], R0 ;  /* 0x0000540001007387 */ /* 0x0005e40000100800 */
.L_x_1303:
[----:B------:R-:W-:Y:S05]  /*1f640*/  BSYNC B1 ;  /* 0x0000000000017941 */ /* 0x000fea0003800000 */
.L_x_1289:
        /* <DEDUP_REMOVED lines=9> */
.L_x_1284:
[----:B--2---:R-:W2:Y:S02]  /*1f6e0*/  LDL R0, [R1+0x54] ;  /* 0x0000540001007983 */ /* 0x004ea40000100800 */
[----:B--2---:R-:W-:-:S13]  /*1f6f0*/  ISETP.GE.AND P0, PT, R0, c[0x0][0x53c], PT ;  /* 0x00014f0000007a0c */ /* 0x004fda0003f06270 */
[----:B-1----:R-:W-:Y:S01]  /*1f700*/  @P0 CALL.REL.NOINC `(.L_x_1304) ;  /* 0x0000001000000944 */ /* 0x002fe20003c00000 */
[----:B------:R-:W-:Y:S05]  /*1f710*/  BRA `(.L_x_1305) ;  /* 0xfffe208000007947 */ /* 0x000fea000383ffff */
.L_x_1304:
[----:B------:R-:W-:Y:S05]  /*1f720*/  EXIT ;  /* 0x000000000000794d */ /* 0x000fea0003800000 */
.L_x_1125:
[----:B------:R-:W-:Y:S01]  /*1f730*/  IMAD.MOV.U32 R0, RZ, RZ, R5 ;  /* 0x000000ffff007224 */ /* 0x000fe200078e0005 */
[----:B------:R-:W-:Y:S02]  /*1f740*/  MOV R2, 0x1 ;  /* 0x0000000100027802 */ /* 0x000fe40000000f00 */
[----:B------:R-:W-:Y:S02]  /*1f750*/  MOV R3, 0x1f770 ;  /* 0x0001f77000037802 */ /* 0x000fe40000000f00 */
[----:B------:R-:W-:Y:S05]  /*1f760*/  CALL.REL.NOINC `($__internal_26_$__cuda_sm70_shflsync_up_p) ;  /* 0x0000136000007944 */ /* 0x000fea0003c00000 */
[----:B------:R-:W-:Y:S01]  /*1f770*/  MOV R0, R4 ;  /* 0x0000000400007202 */ /* 0x000fe20000000f00 */
[----:B------:R-:W-:Y:S05]  /*1f780*/  BRA `(.L_x_1306) ;  /* 0xfffe0cd000007947 */ /* 0x000fea000383ffff */
.L_x_1126:
[----:B------:R-:W-:Y:S01]  /*1f790*/  IMAD.MOV.U32 R0, RZ, RZ, R5 ;  /* 0x000000ffff007224 */ /* 0x000fe200078e0005 */
[----:B------:R-:W-:Y:S02]  /*1f7a0*/  MOV R2, 0x2 ;  /* 0x0000000200027802 */ /* 0x000fe40000000f00 */
[----:B------:R-:W-:Y:S02]  /*1f7b0*/  MOV R3, 0x1f7d0 ;  /* 0x0001f7d000037802 */ /* 0x000fe40000000f00 */
[----:B------:R-:W-:Y:S05]  /*1f7c0*/  CALL.REL.NOINC `($__internal_26_$__cuda_sm70_shflsync_up_p) ;  /* 0x0000130000007944 */ /* 0x000fea0003c00000 */
[----:B------:R-:W-:Y:S01]  /*1f7d0*/  SEL R0, R4, RZ, P4 ;  /* 0x000000ff04007207 */ /* 0x000fe20002000000 */
[----:B------:R-:W-:Y:S01]  /*1f7e0*/  IMAD.MOV.U32 R2, RZ, RZ, 0x4 ;  /* 0x00000004ff027424 */ /* 0x000fe200078e00ff */
[----:B------:R-:W-:-:S03]  /*1f7f0*/  MOV R3, 0x1f820 ;  /* 0x0001f82000037802 */ /* 0x000fc60000000f00 */
[----:B------:R-:W-:Y:S02]  /*1f800*/  IMAD.IADD R0, R5, 0x1, R0 ;  /* 0x0000000105007824 */ /* 0x000fe400078e0200 */
        /* <DEDUP_REMOVED lines=14> */
[----:B------:R-:W-:Y:S01]  /*1f8f0*/  IMAD.IADD R4, R0, 0x1, R4 ;  /* 0x0000000100047824 */ /* 0x000fe200078e0204 */
[----:B------:R-:W-:-:S03]  /*1f900*/  MOV R0, 0x1f ;  /* 0x0000001f00007802 */ /* 0x000fc60000000f00 */
[----:B------:R-:W-:Y:S02]  /*1f910*/  IMAD.MOV.U32 R5, RZ, RZ, R4 ;  /* 0x000000ffff057224 */ /* 0x000fe400078e0004 */
[----:B------:R-:W-:Y:S05]  /*1f920*/  CALL.REL.NOINC `($__internal_25_$__cuda_sm70_shflsync_idx_p) ;  /* 0x0000115000007944 */ /* 0x000fea0003c00000 */
[----:B------:R-:W-:Y:S05]  /*1f930*/  BRA `(.L_x_1307) ;  /* 0xfffe0c2000007947 */ /* 0x000fea000383ffff */
.L_x_1128:
[----:B------:R-:W-:Y:S02]  /*1f940*/  SEL R0, RZ, 0x1, P0 ;  /* 0x00000001ff007807 */ /* 0x000fe40000000000 */
[----:B------:R-:W-:Y:S02]  /*1f950*/  MOV R2, 0x1f970 ;  /* 0x0001f97000027802 */ /* 0x000fe40000000f00 */
[----:B------:R-:W-:Y:S05]  /*1f960*/  CALL.REL.NOINC `($__internal_27_$__cuda_sm70_votesync_ballot) ;  /* 0x000011d000007944 */ /* 0x000fea0003c00000 */
[----:B------:R-:W-:Y:S01]  /*1f970*/  MOV R10, R0 ;  /* 0x00000000000a7202 */ /* 0x000fe20000000f00 */
[----:B------:R-:W-:Y:S05]  /*1f980*/  BRA `(.L_x_1308) ;  /* 0xfffe0c6000007947 */ /* 0x000fea000383ffff */
.L_x_1129:
[----:B------:R-:W-:Y:S01]  /*1f990*/  IMAD.MOV.U32 R5, RZ, RZ, R9 ;  /* 0x000000ffff057224 */ /* 0x000fe200078e0009 */
[----:B------:R-:W-:Y:S01]  /*1f9a0*/  MOV R3, R6 ;  /* 0x0000000600037202 */ /* 0x000fe20000000f00 */
[----:B-1----:R-:W-:Y:S01]  /*1f9b0*/  IMAD.MOV.U32 R0, RZ, RZ, 0x1f ;  /* 0x0000001fff007424 */ /* 0x002fe200078e00ff */
[----:B------:R-:W-:Y:S02]  /*1f9c0*/  MOV R2, 0x1f9e0 ;  /* 0x0001f9e000027802 */ /* 0x000fe40000000f00 */
[----:B------:R-:W-:Y:S05]  /*1f9d0*/  CALL.REL.NOINC `($__internal_25_$__cuda_sm70_shflsync_idx_p) ;  /* 0x000010a000007944 */ /* 0x000fea0003c00000 */
[----:B------:R-:W-:Y:S01]  /*1f9e0*/  IMAD.MOV.U32 R12, RZ, RZ, R0 ;  /* 0x000000ffff0c7224 */ /* 0x000fe200078e0000 */
[----:B------:R-:W-:Y:S01]  /*1f9f0*/  MOV R5, R8 ;  /* 0x0000000800057202 */ /* 0x000fe20000000f00 */
[----:B------:R-:W-:Y:S01]  /*1fa00*/  IMAD.MOV.U32 R7, RZ, RZ, RZ ;  /* 0x000000ffff077224 */ /* 0x000fe200078e00ff */
[----:B------:R-:W-:Y:S01]  /*1fa10*/  MOV R3, R6 ;  /* 0x0000000600037202 */ /* 0x000fe20000000f00 */
[----:B------:R-:W-:Y:S01]  /*1fa20*/  IMAD.MOV.U32 R0, RZ, RZ, 0x1f ;  /* 0x0000001fff007424 */ /* 0x000fe200078e00ff */
[----:B------:R-:W-:-:S02]  /*1fa30*/  MOV R2, 0x1fa50 ;  /* 0x0001fa5000027802 */ /* 0x000fc40000000f00 */
[----:B------:R-:W-:Y:S05]  /*1fa40*/  CALL.REL.NOINC `($__internal_25_$__cuda_sm70_shflsync_idx_p) ;  /* 0x0000103000007944 */ /* 0x000fea0003c00000 */
[----:B------:R-:W-:Y:S01]  /*1fa50*/  MOV R9, R0 ;  /* 0x0000000000097202 */ /* 0x000fe20000000f00 */
[----:B------:R-:W-:Y:S05]  /*1fa60*/  BRA `(.L_x_1309) ;  /* 0xfffe0bf000007947 */ /* 0x000fea000383ffff */
.L_x_1132:
[----:B------:R-:W-:Y:S01]  /*1fa70*/  IMAD.MOV.U32 R5, RZ, RZ, R4 ;  /* 0x000000ffff057224 */ /* 0x000fe200078e0004 */
[----:B-1----:R-:W-:-:S02]  /*1fa80*/  MOV R0, 0x1f ;  /* 0x0000001f00007802 */ /* 0x002fc40000000f00 */
[----:B------:R-:W-:Y:S02]  /*1fa90*/  MOV R2, 0x1fab0 ;  /* 0x0001fab000027802 */ /* 0x000fe40000000f00 */
[----:B--234-:R-:W-:Y:S05]  /*1faa0*/  CALL.REL.NOINC `($__internal_25_$__cuda_sm70_shflsync_idx_p) ;  /* 0x00000fd000007944 */ /* 0x01cfea0003c00000 */
[----:B------:R-:W-:Y:S01]  /*1fab0*/  MOV R7, R0 ;  /* 0x0000000000077202 */ /* 0x000fe20000000f00 */
[----:B------:R-:W-:Y:S05]  /*1fac0*/  BRA `(.L_x_1131) ;  /* 0xfffe0bf000007947 */ /* 0x000fea000383ffff */
.L_x_1243:
[----:B-1----:R1:W5:Y:S01]  /*1fad0*/  LDL R2, [R1+0x34] ;  /* 0x0000340001027983 */ /* 0x0023620000100800 */
[----:B------:R-:W-:Y:S02]  /*1fae0*/  MOV R5, 0x2 ;  /* 0x0000000200057802 */ /* 0x000fe40000000f00 */
[----:B------:R-:W-:Y:S02]  /*1faf0*/  MOV R4, 0x1fb10 ;  /* 0x0001fb1000047802 */ /* 0x000fe40000000f00 */
[----:B-1---5:R-:W-:Y:S05]  /*1fb00*/  CALL.REL.NOINC `($__internal_24_$__cuda_sm70_shflsync_bfly_p) ;  /* 0x00000f3000007944 */ /* 0x022fea0003c00000 */
[----:B------:R-:W-:Y:S01]  /*1fb10*/  MOV R0, R2 ;  /* 0x0000000200007202 */ /* 0x000fe20000000f00 */
[----:B------:R-:W-:Y:S05]  /*1fb20*/  BRA `(.L_x_1310) ;  /* 0xffffb77000007947 */ /* 0x000fea000383ffff */
.L_x_1244:
[----:B------:R-:W-:Y:S01]  /*1fb30*/  IMAD.MOV.U32 R2, RZ, RZ, R0 ;  /* 0x000000ffff027224 */ /* 0x000fe200078e0000 */
[----:B------:R-:W-:Y:S02]  /*1fb40*/  MOV R5, 0x1 ;  /* 0x0000000100057802 */ /* 0x000fe40000000f00 */
[----:B------:R-:W-:Y:S02]  /*1fb50*/  MOV R4, 0x1fb70 ;  /* 0x0001fb7000047802 */ /* 0x000fe40000000f00 */
[----:B------:R-:W-:Y:S05]  /*1fb60*/  CALL.REL.NOINC `($__internal_24_$__cuda_sm70_shflsync_bfly_p) ;  /* 0x00000ed000007944 */ /* 0x000fea0003c00000 */
[----:B------:R-:W-:Y:S02]  /*1fb70*/  FADD.FTZ R0, R0, R2 ;  /* 0x0000000200007221 */ /* 0x000fe40000010000 */
[----:B------:R1:W5:Y:S01]  /*1fb80*/  LDL R2, [R1+0x38] ;  /* 0x0000380001027983 */ /* 0x0003620000100800 */
[----:B------:R-:W-:-:S02]  /*1fb90*/  MOV R5, 0x2 ;  /* 0x0000000200057802 */ /* 0x000fc40000000f00 */
[----:B------:R-:W-:Y:S02]  /*1fba0*/  MOV R4, 0x1fbc0 ;  /* 0x0001fbc000047802 */ /* 0x000fe40000000f00 */
[----:B-1---5:R-:W-:Y:S05]  /*1fbb0*/  CALL.REL.NOINC `($__internal_24_$__cuda_sm70_shflsync_bfly_p) ;  /* 0x00000e8000007944 */ /* 0x022fea0003c00000 */
[----:B------:R-:W2:Y:S01]  /*1fbc0*/  LDL.LU R3, [R1+0x38] ;  /* 0x0000380001037983 */ /* 0x000ea20000300800 */
[----:B------:R-:W-:Y:S02]  /*1fbd0*/  MOV R5, 0x1 ;  /* 0x0000000100057802 */ /* 0x000fe40000000f00 */
[----:B------:R-:W-:Y:S01]  /*1fbe0*/  MOV R4, 0x1fc20 ;  /* 0x0001fc2000047802 */ /* 0x000fe20000000f00 */
[----:B--2---:R-:W-:-:S05]  /*1fbf0*/  FADD.FTZ R3, R3, R2 ;  /* 0x0000000203037221 */ /* 0x004fca0000010000 */
[----:B------:R-:W-:Y:S02]  /*1fc00*/  MOV R2, R3 ;  /* 0x0000000300027202 */ /* 0x000fe40000000f00 */
[----:B------:R-:W-:Y:S05]  /*1fc10*/  CALL.REL.NOINC `($__internal_24_$__cuda_sm70_shflsync_bfly_p) ;  /* 0x00000e2000007944 */ /* 0x000fea0003c00000 */
[----:B------:R-:W-:Y:S01]  /*1fc20*/  MOV R4, R2 ;  /* 0x0000000200047202 */ /* 0x000fe20000000f00 */
[----:B------:R-:W-:Y:S05]  /*1fc30*/  BRA `(.L_x_1311) ;  /* 0xffffb6f000007947 */ /* 0x000fea000383ffff */
.L_x_1251:
[----:B-1234-:R-:W-:Y:S01]  /*1fc40*/  IMAD.MOV.U32 R5, RZ, RZ, R8 ;  /* 0x000000ffff057224 */ /* 0x01efe200078e0008 */
[----:B------:R-:W-:Y:S01]  /*1fc50*/  MOV R3, RZ ;  /* 0x000000ff00037202 */ /* 0x000fe20000000f00 */
[----:B------:R-:W-:Y:S01]  /*1fc60*/  IMAD.MOV.U32 R0, RZ, RZ, 0x181f ;  /* 0x0000181fff007424 */ /* 0x000fe200078e00ff */
[----:B------:R-:W-:Y:S02]  /*1fc70*/  MOV R2, 0x1fc90 ;  /* 0x0001fc9000027802 */ /* 0x000fe40000000f00 */
[----:B------:R-:W-:Y:S05]  /*1fc80*/  CALL.REL.NOINC `($__internal_25_$__cuda_sm70_shflsync_idx_p) ;  /* 0x00000df000007944 */ /* 0x000fea0003c00000 */
[----:B------:R-:W-:Y:S01]  /*1fc90*/  MOV R10, R0 ;  /* 0x00000000000a7202 */ /* 0x000fe20000000f00 */
[----:B------:R-:W-:Y:S05]  /*1fca0*/  BRA `(.L_x_1312) ;  /* 0xffffccb000007947 */ /* 0x000fea000383ffff */
.L_x_1252:
[----:B------:R-:W-:Y:S01]  /*1fcb0*/  IMAD.MOV.U32 R5, RZ, RZ, R9 ;  /* 0x000000ffff057224 */ /* 0x000fe200078e0009 */
[----:B------:R-:W-:Y:S01]  /*1fcc0*/  MOV R3, RZ ;  /* 0x000000ff00037202 */ /* 0x000fe20000000f00 */
[----:B------:R-:W-:Y:S01]  /*1fcd0*/  IMAD.MOV.U32 R0, RZ, RZ, 0x181f ;  /* 0x0000181fff007424 */ /* 0x000fe200078e00ff */
[----:B------:R-:W-:Y:S02]  /*1fce0*/  MOV R2, 0x1fd00 ;  /* 0x0001fd0000027802 */ /* 0x000fe40000000f00 */
[----:B-12---:R-:W-:Y:S05]  /*1fcf0*/  CALL.REL.NOINC `($__internal_25_$__cuda_sm70_shflsync_idx_p) ;  /* 0x00000d8000007944 */ /* 0x006fea0003c00000 */
[----:B------:R-:W-:Y:S05]  /*1fd00*/  BRA `(.L_x_1313) ;  /* 0xffffcc7000007947 */ /* 0x000fea000383ffff */
.L_x_1255:
[----:B--2---:R-:W-:Y:S01]  /*1fd10*/  IMAD.MOV.U32 R5, RZ, RZ, R8 ;  /* 0x000000ffff057224 */ /* 0x004fe200078e0008 */
[----:B------:R-:W-:Y:S01]  /*1fd20*/  MOV R3, 0x1 ;  /* 0x0000000100037802 */ /* 0x000fe20000000f00 */
[----:B----4-:R-:W-:Y:S01]  /*1fd30*/  IMAD.MOV.U32 R0, RZ, RZ, 0x181f ;  /* 0x0000181fff007424 */ /* 0x010fe200078e00ff */
[----:B------:R-:W-:-:S02]  /*1fd40*/  MOV R2, 0x1fd60 ;  /* 0x0001fd6000027802 */ /* 0x000fc40000000f00 */
[----:B-1-3--:R-:W-:Y:S05]  /*1fd50*/  CALL.REL.NOINC `($__internal_25_$__cuda_sm70_shflsync_idx_p) ;  /* 0x00000d2000007944 */ /* 0x00afea0003c00000 */
[----:B------:R-:W-:Y:S01]  /*1fd60*/  IMAD.MOV.U32 R10, RZ, RZ, R0 ;  /* 0x000000ffff0a7224 */ /* 0x000fe200078e0000 */
[----:B------:R-:W-:Y:S01]  /*1fd70*/  MOV R3, 0x1 ;  /* 0x0000000100037802 */ /* 0x000fe20000000f00 */
[----:B------:R-:W-:Y:S01]  /*1fd80*/  IMAD.MOV.U32 R5, RZ, RZ, R9 ;  /* 0x000000ffff057224 */ /* 0x000fe200078e0009 */
[----:B------:R-:W-:-:S02]  /*1fd90*/  MOV R0, 0x181f ;  /* 0x0000181f00007802 */ /* 0x000fc40000000f00 */
[----:B------:R-:W-:Y:S02]  /*1fda0*/  MOV R2, 0x1fdc0 ;  /* 0x0001fdc000027802 */ /* 0x000fe40000000f00 */
[----:B------:R-:W-:Y:S05]  /*1fdb0*/  CALL.REL.NOINC `($__internal_25_$__cuda_sm70_shflsync_idx_p) ;  /* 0x00000cc000007944 */ /* 0x000fea0003c00000 */
[----:B------:R-:W-:Y:S05]  /*1fdc0*/  BRA `(.L_x_1314) ;  /* 0xffffcca000007947 */ /* 0x000fea000383ffff */
.L_x_1258:
[----:B-1----:R-:W-:Y:S01]  /*1fdd0*/  IMAD.MOV.U32 R5, RZ, RZ, R8 ;  /* 0x000000ffff057224 */ /* 0x002fe200078e0008 */
[----:B------:R-:W-:Y:S01]  /*1fde0*/  MOV R3, 0x2 ;  /* 0x0000000200037802 */ /* 0x000fe20000000f00 */
[----:B----4-:R-:W-:Y:S01]  /*1fdf0*/  IMAD.MOV.U32 R0, RZ, RZ, 0x181f ;  /* 0x0000181fff007424 */ /* 0x010fe200078e00ff */
[----:B------:R-:W-:Y:S02]  /*1fe00*/  MOV R2, 0x1fe20 ;  /* 0x0001fe2000027802 */ /* 0x000fe40000000f00 */
[----:B--23--:R-:W-:Y:S05]  /*1fe10*/  CALL.REL.NOINC `($__internal_25_$__cuda_sm70_shflsync_idx_p) ;  /* 0x00000c6000007944 */ /* 0x00cfea0003c00000 */
[----:B------:R-:W-:Y:S01]  /*1fe20*/  MOV R10, R0 ;  /* 0x00000000000a7202 */ /* 0x000fe20000000f00 */
[----:B------:R-:W-:Y:S05]  /*1fe30*/  BRA `(.L_x_1315) ;  /* 0xffffcd2000007947 */ /* 0x000fea000383ffff */
.L_x_1259:
[----:B------:R-:W-:Y:S01]  /*1fe40*/  IMAD.MOV.U32 R5, RZ, RZ, R9 ;  /* 0x000000ffff057224 */ /* 0x000fe200078e0009 */
[----:B------:R-:W-:Y:S01]  /*1fe50*/  MOV R3, 0x2 ;  /* 0x0000000200037802 */ /* 0x000fe20000000f00 */
[----:B----4-:R-:W-:Y:S01]  /*1fe60*/  IMAD.MOV.U32 R0, RZ, RZ, 0x181f ;  /* 0x0000181fff007424 */ /* 0x010fe200078e00ff */
[----:B------:R-:W-:Y:S02]  /*1fe70*/  MOV R2, 0x1fe90 ;  /* 0x0001fe9000027802 */ /* 0x000fe40000000f00 */
[----:B-123--:R-:W-:Y:S05]  /*1fe80*/  CALL.REL.NOINC `($__internal_25_$__cuda_sm70_shflsync_idx_p) ;  /* 0x00000bf000007944 */ /* 0x00efea0003c00000 */
[----:B------:R-:W-:Y:S05]  /*1fe90*/  BRA `(.L_x_1316) ;  /* 0xffffcce000007947 */ /* 0x000fea000383ffff */
.L_x_1262:
[----:B-1----:R-:W-:Y:S01]  /*1fea0*/  IMAD.MOV.U32 R5, RZ, RZ, R8 ;  /* 0x000000ffff057224 */ /* 0x002fe200078e0008 */
[----:B------:R-:W-:Y:S01]  /*1feb0*/  MOV R3, 0x3 ;  /* 0x0000000300037802 */ /* 0x000fe20000000f00 */
[----:B------:R-:W-:Y:S01]  /*1fec0*/  IMAD.MOV.U32 R0, RZ, RZ, 0x181f ;  /* 0x0000181fff007424 */ /* 0x000fe200078e00ff */
[----:B------:R-:W-:-:S02]  /*1fed0*/  MOV R2, 0x1fef0 ;  /* 0x0001fef000027802 */ /* 0x000fc40000000f00 */
[----:B--234-:R-:W-:Y:S05]  /*1fee0*/  CALL.REL.NOINC `($__internal_25_$__cuda_sm70_shflsync_idx_p) ;  /* 0x00000b9000007944 */ /* 0x01cfea0003c00000 */
[----:B------:R-:W-:Y:S01]  /*1fef0*/  IMAD.MOV.U32 R4, RZ, RZ, R0 ;  /* 0x000000ffff047224 */ /* 0x000fe200078e0000 */
[----:B------:R-:W-:Y:S01]  /*1ff00*/  MOV R3, 0x3 ;  /* 0x0000000300037802 */ /* 0x000fe20000000f00 */
[----:B------:R-:W-:Y:S01]  /*1ff10*/  IMAD.MOV.U32 R5, RZ, RZ, R9 ;  /* 0x000000ffff057224 */ /* 0x000fe200078e0009 */
[----:B------:R-:W-:-:S02]  /*1ff20*/  MOV R0, 0x181f ;  /* 0x0000181f00007802 */ /* 0x000fc40000000f00 */
[----:B------:R-:W-:Y:S02]  /*1ff30*/  MOV R2, 0x1ff50 ;  /* 0x0001ff5000027802 */ /* 0x000fe40000000f00 */
[----:B------:R-:W-:Y:S05]  /*1ff40*/  CALL.REL.NOINC `($__internal_25_$__cuda_sm70_shflsync_idx_p) ;  /* 0x00000b3000007944 */ /* 0x000fea0003c00000 */
[----:B------:R-:W-:Y:S05]  /*1ff50*/  BRA `(.L_x_1317) ;  /* 0xffffcd2000007947 */ /* 0x000fea000383ffff */
.L_x_1264:
[----:B------:R-:W-:Y:S01]  /*1ff60*/  IMAD.MOV.U32 R5, RZ, RZ, R14 ;  /* 0x000000ffff057224 */ /* 0x000fe200078e000e */
[----:B------:R-:W-:Y:S01]  /*1ff70*/  MOV R3, RZ ;  /* 0x000000ff00037202 */ /* 0x000fe20000000f00 */
[----:B------:R-:W-:Y:S01]  /*1ff80*/  IMAD.MOV.U32 R0, RZ, RZ, 0x1c1f ;  /* 0x00001c1fff007424 */ /* 0x000fe200078e00ff */
[----:B------:R-:W-:Y:S02]  /*1ff90*/  MOV R2, 0x1ffb0 ;  /* 0x0001ffb000027802 */ /* 0x000fe40000000f00 */
[----:B------:R-:W-:Y:S05]  /*1ffa0*/  CALL.REL.NOINC `($__internal_25_$__cuda_sm70_shflsync_idx_p) ;  /* 0x00000ad000007944 */ /* 0x000fea0003c00000 */
[----:B------:R-:W-:Y:S01]  /*1ffb0*/  MOV R4, R0 ;  /* 0x0000000000047202 */ /* 0x000fe20000000f00 */
[----:B------:R-:W-:Y:S05]  /*1ffc0*/  BRA `(.L_x_1318) ;  /* 0xffffcfa000007947 */ /* 0x000fea000383ffff */
.L_x_1265:
[----:B------:R-:W-:Y:S01]  /*1ffd0*/  IMAD.MOV.U32 R5, RZ, RZ, R28 ;  /* 0x000000ffff057224 */ /* 0x000fe200078e001c */
[----:B------:R-:W-:Y:S01]  /*1ffe0*/  MOV R3, RZ ;  /* 0x000000ff00037202 */ /* 0x000fe20000000f00 */
[----:B------:R-:W-:Y:S01]  /*1fff0*/  IMAD.MOV.U32 R0, RZ, RZ, 0x1c1f ;  /* 0x00001c1fff007424 */ /* 0x000fe200078e00ff */
[----:B------:R-:W-:Y:S02]  /*20000*/  MOV R2, 0x20020 ;  /* 0x0002002000027802 */ /* 0x000fe40000000f00 */
[----:B-12---:R-:W-:Y:S05]  /*20010*/  CALL.REL.NOINC `($__internal_25_$__cuda_sm70_shflsync_idx_p) ;  /* 0x00000a6000007944 */ /* 0x006fea0003c00000 */
[----:B------:R-:W-:Y:S05]  /*20020*/  BRA `(.L_x_1319) ;  /* 0xffffcf6000007947 */ /* 0x000fea000383ffff */
.L_x_1268:
[----:B------:R-:W-:Y:S01]  /*20030*/  IMAD.MOV.U32 R5, RZ, RZ, R14 ;  /* 0x000000ffff057224 */ /* 0x000fe200078e000e */
[----:B----4-:R-:W-:Y:S01]  /*20040*/  MOV R3, 0x1 ;  /* 0x0000000100037802 */ /* 0x010fe20000000f00 */
[----:B------:R-:W-:Y:S01]  /*20050*/  IMAD.MOV.U32 R0, RZ, RZ, 0x1c1f ;  /* 0x00001c1fff007424 */ /* 0x000fe200078e00ff */
[----:B------:R-:W-:-:S02]  /*20060*/  MOV R2, 0x20080 ;  /* 0x0002008000027802 */ /* 0x000fc40000000f00 */
[----:B-123--:R-:W-:Y:S05]  /*20070*/  CALL.REL.NOINC `($__internal_25_$__cuda_sm70_shflsync_idx_p) ;  /* 0x00000a0000007944 */ /* 0x00efea0003c00000 */
[----:B------:R-:W-:Y:S01]  /*20080*/  IMAD.MOV.U32 R4, RZ, RZ, R0 ;  /* 0x000000ffff047224 */ /* 0x000fe200078e0000 */
[----:B------:R-:W-:Y:S01]  /*20090*/  MOV R3, 0x1 ;  /* 0x0000000100037802 */ /* 0x000fe20000000f00 */
[----:B------:R-:W-:Y:S01]  /*200a0*/  IMAD.MOV.U32 R5, RZ, RZ, R28 ;  /* 0x000000ffff057224 */ /* 0x000fe200078e001c */
[----:B------:R-:W-:-:S02]  /*200b0*/  MOV R0, 0x1c1f ;  /* 0x00001c1f00007802 */ /* 0x000fc40000000f00 */
[----:B------:R-:W-:Y:S02]  /*200c0*/  MOV R2, 0x200e0 ;  /* 0x000200e000027802 */ /* 0x000fe40000000f00 */
[----:B------:R-:W-:Y:S05]  /*200d0*/  CALL.REL.NOINC `($__internal_25_$__cuda_sm70_shflsync_idx_p) ;  /* 0x000009a000007944 */ /* 0x000fea0003c00000 */
[----:B------:R-:W-:Y:S05]  /*200e0*/  BRA `(.L_x_1320) ;  /* 0xffffd50000007947 */ /* 0x000fea000383ffff */
.L_x_1272:
[----:B------:R-:W-:Y:S01]  /*200f0*/  IMAD.MOV.U32 R5, RZ, RZ, R6 ;  /* 0x000000ffff057224 */ /* 0x000fe200078e0006 */
[----:B------:R-:W-:Y:S01]  /*20100*/  MOV R3, RZ ;  /* 0x000000ff00037202 */ /* 0x000fe20000000f00 */
[----:B------:R-:W-:Y:S01]  /*20110*/  IMAD.MOV.U32 R0, RZ, RZ, 0x181f ;  /* 0x0000181fff007424 */ /* 0x000fe200078e00ff */
[----:B------:R-:W-:Y:S02]  /*20120*/  MOV R2, 0x20140 ;  /* 0x0002014000027802 */ /* 0x000fe40000000f00 */
[----:B------:R-:W-:Y:S05]  /*20130*/  CALL.REL.NOINC `($__internal_25_$__cuda_sm70_shflsync_idx_p) ;  /* 0x0000094000007944 */ /* 0x000fea0003c00000 */
[----:B------:R-:W-:Y:S01]  /*20140*/  MOV R11, R0 ;  /* 0x00000000000b7202 */ /* 0x000fe20000000f00 */
[----:B------:R-:W-:Y:S05]  /*20150*/  BRA `(.L_x_1321) ;  /* 0xffffe0b000007947 */ /* 0x000fea000383ffff */
.L_x_1273:
[----:B------:R-:W-:Y:S01]  /*20160*/  IMAD.MOV.U32 R5, RZ, RZ, R10 ;  /* 0x000000ffff057224 */ /* 0x000fe200078e000a */
[----:B------:R-:W-:Y:S01]  /*20170*/  MOV R3, RZ ;  /* 0x000000ff00037202 */ /* 0x000fe20000000f00 */
[----:B------:R-:W-:Y:S01]  /*20180*/  IMAD.MOV.U32 R0, RZ, RZ, 0x181f ;  /* 0x0000181fff007424 */ /* 0x000fe200078e00ff */
[----:B------:R-:W-:Y:S02]  /*20190*/  MOV R2, 0x201b0 ;  /* 0x000201b000027802 */ /* 0x000fe40000000f00 */
[----:B-12---:R-:W-:Y:S05]  /*201a0*/  CALL.REL.NOINC `($__internal_25_$__cuda_sm70_shflsync_idx_p) ;  /* 0x000008d000007944 */ /* 0x006fea0003c00000 */
[----:B------:R-:W-:Y:S05]  /*201b0*/  BRA `(.L_x_1322) ;  /* 0xffffe07000007947 */ /* 0x000fea000383ffff */
.L_x_1276:
        /* <DEDUP_REMOVED lines=12> */
.L_x_1279:
[----:B-1----:R-:W-:Y:S01]  /*20280*/  IMAD.MOV.U32 R5, RZ, RZ, R6 ;  /* 0x000000ffff057224 */ /* 0x002fe200078e0006 */
[----:B------:R-:W-:Y:S01]  /*20290*/  MOV R3, 0x2 ;  /* 0x0000000200037802 */ /* 0x000fe20000000f00 */
[----:B----4-:R-:W-:Y:S01]  /*202a0*/  IMAD.MOV.U32 R0, RZ, RZ, 0x181f ;  /* 0x0000181fff007424 */ /* 0x010fe200078e00ff */
[----:B------:R-:W-:Y:S02]  /*202b0*/  MOV R2, 0x202d0 ;  /* 0x000202d000027802 */ /* 0x000fe40000000f00 */
[----:B--23--:R-:W-:Y:S05]  /*202c0*/  CALL.REL.NOINC `($__internal_25_$__cuda_sm70_shflsync_idx_p) ;  /* 0x000007b000007944 */ /* 0x00cfea0003c00000 */
[----:B------:R-:W-:Y:S01]  /*202d0*/  MOV R11, R0 ;  /* 0x00000000000b7202 */ /* 0x000fe20000000f00 */
[----:B------:R-:W-:Y:S05]  /*202e0*/  BRA `(.L_x_1324) ;  /* 0xffffe13000007947 */ /* 0x000fea000383ffff */
.L_x_1280:
[----:B------:R-:W-:Y:S01]  /*202f0*/  IMAD.MOV.U32 R5, RZ, RZ, R10 ;  /* 0x000000ffff057224 */ /* 0x000fe200078e000a */
[----:B------:R-:W-:Y:S01]  /*20300*/  MOV R3, 0x2 ;  /* 0x0000000200037802 */ /* 0x000fe20000000f00 */
[----:B----4-:R-:W-:Y:S01]  /*20310*/  IMAD.MOV.U32 R0, RZ, RZ, 0x181f ;  /* 0x0000181fff007424 */ /* 0x010fe200078e00ff */
[----:B------:R-:W-:Y:S02]  /*20320*/  MOV R2, 0x20340 ;  /* 0x0002034000027802 */ /* 0x000fe40000000f00 */
[----:B-123--:R-:W-:Y:S05]  /*20330*/  CALL.REL.NOINC `($__internal_25_$__cuda_sm70_shflsync_idx_p) ;  /* 0x0000074000007944 */ /* 0x00efea0003c00000 */
[----:B------:R-:W-:Y:S05]  /*20340*/  BRA `(.L_x_1325) ;  /* 0xffffe0f000007947 */ /* 0x000fea000383ffff */
.L_x_1283:
        /* <DEDUP_REMOVED lines=12> */
.L_x_1285:
[----:B------:R-:W-:Y:S01]  /*20410*/  IMAD.MOV.U32 R5, RZ, RZ, R67 ;  /* 0x000000ffff057224 */ /* 0x000fe200078e0043 */
[----:B------:R-:W-:Y:S01]  /*20420*/  MOV R3, RZ ;  /* 0x000000ff00037202 */ /* 0x000fe20000000f00 */
[----:B------:R-:W-:Y:S01]  /*20430*/  IMAD.MOV.U32 R0, RZ, RZ, 0x1f ;  /* 0x0000001fff007424 */ /* 0x000fe200078e00ff */
[----:B------:R-:W-:Y:S02]  /*20440*/  MOV R2, 0x20460 ;  /* 0x0002046000027802 */ /* 0x000fe40000000f00 */
[----:B------:R-:W-:Y:S05]  /*20450*/  CALL.REL.NOINC `($__internal_25_$__cuda_sm70_shflsync_idx_p) ;  /* 0x0000062000007944 */ /* 0x000fea0003c00000 */
[----:B------:R-:W-:Y:S01]  /*20460*/  MOV R9, R0 ;  /* 0x0000000000097202 */ /* 0x000fe20000000f00 */
[----:B------:R-:W-:Y:S05]  /*20470*/  BRA `(.L_x_1327) ;  /* 0xffffe27000007947 */ /* 0x000fea000383ffff */
.L_x_1286:
[----:B------:R-:W-:Y:S01]  /*20480*/  IMAD.MOV.U32 R5, RZ, RZ, R67 ;  /* 0x000000ffff057224 */ /* 0x000fe200078e0043 */
[----:B------:R-:W-:Y:S01]  /*20490*/  MOV R3, 0x1 ;  /* 0x0000000100037802 */ /* 0x000fe20000000f00 */
[----:B------:R-:W-:Y:S01]  /*204a0*/  IMAD.MOV.U32 R0, RZ, RZ, 0x1f ;  /* 0x0000001fff007424 */ /* 0x000fe200078e00ff */
[----:B------:R-:W-:Y:S02]  /*204b0*/  MOV R2, 0x204d0 ;  /* 0x000204d000027802 */ /* 0x000fe40000000f00 */
[----:B-12---:R-:W-:Y:S05]  /*204c0*/  CALL.REL.NOINC `($__internal_25_$__cuda_sm70_shflsync_idx_p) ;  /* 0x000005b000007944 */ /* 0x006fea0003c00000 */
[----:B------:R-:W-:Y:S01]  /*204d0*/  MOV R8, R0 ;  /* 0x0000000000087202 */ /* 0x000fe20000000f00 */
[----:B------:R-:W-:Y:S05]  /*204e0*/  BRA `(.L_x_1328) ;  /* 0xffffe22000007947 */ /* 0x000fea000383ffff */
.L_x_1287:
[----:B------:R-:W-:Y:S02]  /*204f0*/  MOV R2, 0x1 ;  /* 0x0000000100027802 */ /* 0x000fe40000000f00 */
[----:B------:R-:W-:-:S02]  /*20500*/  MOV R3, 0x20520 ;  /* 0x0002052000037802 */ /* 0x000fc40000000f00 */
[----:B-1234-:R-:W-:Y:S05]  /*20510*/  CALL.REL.NOINC `($__internal_26_$__cuda_sm70_shflsync_up_p) ;  /* 0x000005b000007944 */ /* 0x01efea0003c00000 */
[----:B------:R-:W-:Y:S05]  /*20520*/  BRA `(.L_x_1329) ;  /* 0xffffe31000007947 */ /* 0x000fea000383ffff */
.L_x_1288:
[----:B------:R-:W-:Y:S02]  /*20530*/  MOV R2, 0x2 ;  /* 0x0000000200027802 */ /* 0x000fe40000000f00 */
[----:B------:R-:W-:-:S02]  /*20540*/  MOV R3, 0x20560 ;  /* 0x0002056000037802 */ /* 0x000fc40000000f00 */
[----:B--2-4-:R-:W-:Y:S05]  /*20550*/  CALL.REL.NOINC `($__internal_26_$__cuda_sm70_shflsync_up_p) ;  /* 0x0000057000007944 */ /* 0x014fea0003c00000 */
[----:B------:R-:W-:Y:S01]  /*20560*/  SEL R3, R4, RZ, P1 ;  /* 0x000000ff04037207 */ /* 0x000fe20000800000 */
[----:B------:R-:W-:-:S04]  /*20570*/  IMAD.MOV.U32 R2, RZ, RZ, 0x4 ;  /* 0x00000004ff027424 */ /* 0x000fc800078e00ff */
[----:B------:R-:W-:Y:S01]  /*20580*/  IMAD.IADD R0, R0, 0x1, R3 ;  /* 0x0000000100007824 */ /* 0x000fe200078e0203 */
        /* <DEDUP_REMOVED lines=20> */
.L_x_1292:
[----:B------:R-:W-:Y:S02]  /*206d0*/  MOV R2, 0x1 ;  /* 0x0000000100027802 */ /* 0x000fe40000000f00 */
[----:B------:R-:W-:Y:S02]  /*206e0*/  MOV R3, 0x20700 ;  /* 0x0002070000037802 */ /* 0x000fe40000000f00 */
[----:B------:R-:W-:Y:S05]  /*206f0*/  CALL.REL.NOINC `($__internal_26_$__cuda_sm70_shflsync_up_p) ;  /* 0x000003d000007944 */ /* 0x000fea0003c00000 */
[----:B------:R-:W-:Y:S01]  /*20700*/  MOV R2, R4 ;  /* 0x0000000400027202 */ /* 0x000fe20000000f00 */
[----:B------:R-:W-:Y:S05]  /*20710*/  BRA `(.L_x_1331) ;  /* 0xffffe38000007947 */ /* 0x000fea000383ffff */
.L_x_1293:
        /* <DEDUP_REMOVED lines=26> */
.L_x_1295:
[----:B------:R-:W-:Y:S02]  /*208c0*/  SEL R0, RZ, 0x1, P0 ;  /* 0x00000001ff007807 */ /* 0x000fe40000000000 */
[----:B------:R-:W-:Y:S02]  /*208d0*/  MOV R2, 0x208f0 ;  /* 0x000208f000027802 */ /* 0x000fe40000000f00 */
[----:B-1----:R-:W-:Y:S05]  /*208e0*/  CALL.REL.NOINC `($__internal_27_$__cuda_sm70_votesync_ballot) ;  /* 0x0000025000007944 */ /* 0x002fea0003c00000 */
[----:B------:R-:W-:Y:S01]  /*208f0*/  MOV R10, R0 ;  /* 0x00000000000a7202 */ /* 0x000fe20000000f00 */
[----:B------:R-:W-:Y:S05]  /*20900*/  BRA `(.L_x_1333) ;  /* 0xffffe32000007947 */ /* 0x000fea000383ffff */
.L_x_1296:
[----:B------:R-:W-:Y:S01]  /*20910*/  IMAD.MOV.U32 R5, RZ, RZ, R6 ;  /* 0x000000ffff057224 */ /* 0x000fe200078e0006 */
[----:B------:R-:W-:Y:S01]  /*20920*/  MOV R3, R8 ;  /* 0x0000000800037202 */ /* 0x000fe20000000f00 */
[----:B--2---:R-:W-:Y:S01]  /*20930*/  IMAD.MOV.U32 R0, RZ, RZ, 0x1f ;  /* 0x0000001fff007424 */ /* 0x004fe200078e00ff */
[----:B------:R-:W-:Y:S02]  /*20940*/  MOV R2, 0x20960 ;  /* 0x0002096000027802 */ /* 0x000fe40000000f00 */
[----:B-1----:R-:W-:Y:S05]  /*20950*/  CALL.REL.NOINC `($__internal_25_$__cuda_sm70_shflsync_idx_p) ;  /* 0x0000012000007944 */ /* 0x002fea0003c00000 */
[----:B------:R-:W-:Y:S01]  /*20960*/  IMAD.MOV.U32 R12, RZ, RZ, R0 ;  /* 0x000000ffff0c7224 */ /* 0x000fe200078e0000 */
[----:B------:R-:W-:Y:S01]  /*20970*/  MOV R3, R8 ;  /* 0x0000000800037202 */ /* 0x000fe20000000f00 */
[----:B------:R-:W-:Y:S01]  /*20980*/  IMAD.MOV.U32 R5, RZ, RZ, R7 ;  /* 0x000000ffff057224 */ /* 0x000fe200078e0007 */
[----:B------:R-:W-:Y:S02]  /*20990*/  MOV R0, 0x1f ;  /* 0x0000001f00007802 */ /* 0x000fe40000000f00 */
[----:B------:R-:W-:-:S02]  /*209a0*/  MOV R2, 0x209c0 ;  /* 0x000209c000027802 */ /* 0x000fc40000000f00 */
[----:B------:R-:W-:Y:S05]  /*209b0*/  CALL.REL.NOINC `($__internal_25_$__cuda_sm70_shflsync_idx_p) ;  /* 0x000000c000007944 */ /* 0x000fea0003c00000 */
[----:B------:R-:W-:Y:S01]  /*209c0*/  MOV R7, R0 ;  /* 0x0000000000077202 */ /* 0x000fe20000000f00 */
[----:B------:R-:W-:Y:S05]  /*209d0*/  BRA `(.L_x_1334) ;  /* 0xffffe2c000007947 */ /* 0x000fea000383ffff */
.L_x_1299:
[----:B------:R-:W-:Y:S01]  /*209e0*/  IMAD.MOV.U32 R5, RZ, RZ, R4 ;  /* 0x000000ffff057224 */ /* 0x000fe200078e0004 */
[----:B--2---:R-:W-:-:S02]  /*209f0*/  MOV R0, 0x1f ;  /* 0x0000001f00007802 */ /* 0x004fc40000000f00 */
[----:B------:R-:W-:Y:S02]  /*20a00*/  MOV R2, 0x20a20 ;  /* 0x00020a2000027802 */ /* 0x000fe40000000f00 */
[----:B-1-34-:R-:W-:Y:S05]  /*20a10*/  CALL.REL.NOINC `($__internal_25_$__cuda_sm70_shflsync_idx_p) ;  /* 0x0000006000007944 */ /* 0x01afea0003c00000 */
[----:B------:R-:W-:Y:S01]  /*20a20*/  MOV R13, R0 ;  /* 0x00000000000d7202 */ /* 0x000fe20000000f00 */
[----:B------:R-:W-:Y:S05]  /*20a30*/  BRA `(.L_x_1298) ;  /* 0xffffe2c000007947 */ /* 0x000fea000383ffff */
        .weak           $__internal_24_$__cuda_sm70_shflsync_bfly_p
        .type           $__internal_24_$__cuda_sm70_shflsync_bfly_p,@function
        .size           $__internal_24_$__cuda_sm70_shflsync_bfly_p,($__internal_25_$__cuda_sm70_shflsync_idx_p - $__internal_24_$__cuda_sm70_shflsync_bfly_p)
$__internal_24_$__cuda_sm70_shflsync_bfly_p:
[----:B------:R-:W-:Y:S04]  /*20a40*/  WARPSYNC R6 ;  /* 0x0000000600007348 */ /* 0x000fe80003800000 */
[----:B------:R1:W2:Y:S02]  /*20a50*/  SHFL.BFLY PT, R2, R2, R5, R7 ;  /* 0x0c00000502027389 */ /* 0x0002a400000e0007 */
[----:B-1----:R-:W-:-:S04]  /*20a60*/  MOV R5, 0x0 ;  /* 0x0000000000057802 */ /* 0x002fc80000000f00 */
[----:B--2---:R-:W-:Y:S05]  /*20a70*/  RET.REL.NODEC R4 `(_ZN7cutlass13device_kernelIN5flash19enable_sm80_to_sm89INS1_16FlashAttnFwdSm80INS1_25CollectiveMainloopFwdSm80ILi8ELi1ELb1EN4cute5tupleIJNS5_1CILi128EEENS7_ILi112EEES8_EEELi128ENS_10bfloat16_tEfNS_4arch4Sm80ELb1ELb0ELb1ELb1ELb0ELb1ELb1ELb1EEENS1_21CollectiveEpilogueFwdINS6_IJS8_S8_S9_EEENS6_IJNS7_ILi1EEESH_SH_EEESB_SD_Li256ELb1ELb1ELb1ELb0EEENS1_36VarlenDynamicPersistentTileSchedulerILi128ELi112ELi256ELi256ELb1ELb1ELb0ELb1ELb1ELb1EEEEEEEEEvNT_6ParamsE) ;  /* 0xfffdf58004007950 */ /* 0x004fea0003c3ffff */
        .weak           $__internal_25_$__cuda_sm70_shflsync_idx_p
        .type           $__internal_25_$__cuda_sm70_shflsync_idx_p,@function
        .size           $__internal_25_$__cuda_sm70_shflsync_idx_p,($__internal_26_$__cuda_sm70_shflsync_up_p - $__internal_25_$__cuda_sm70_shflsync_idx_p)
$__internal_25_$__cuda_sm70_shflsync_idx_p:
[----:B------:R-:W-:-:S04]  /*20a80*/  MOV R111, 0xffffffff ;  /* 0xffffffff006f7802 */ /* 0x000fc80000000f00 */
[----:B------:R-:W-:Y:S04]  /*20a90*/  WARPSYNC R111 ;  /* 0x0000006f00007348 */ /* 0x000fe80003800000 */
[----:B------:R1:W2:Y:S02]  /*20aa0*/  SHFL.IDX PT, R0, R5, R3, R0 ;  /* 0x0000000305007389 */ /* 0x0002a400000e0000 */
[----:B-1----:R-:W-:-:S04]  /*20ab0*/  MOV R3, 0x0 ;  /* 0x0000000000037802 */ /* 0x002fc80000000f00 */
[----:B--2---:R-:W-:Y:S05]  /*20ac0*/  RET.REL.NODEC R2 `(_ZN7cutlass13device_kernelIN5flash19enable_sm80_to_sm89INS1_16FlashAttnFwdSm80INS1_25CollectiveMainloopFwdSm80ILi8ELi1ELb1EN4cute5tupleIJNS5_1CILi128EEENS7_ILi112EEES8_EEELi128ENS_10bfloat16_tEfNS_4arch4Sm80ELb1ELb0ELb1ELb1ELb0ELb1ELb1ELb1EEENS1_21CollectiveEpilogueFwdINS6_IJS8_S8_S9_EEENS6_IJNS7_ILi1EEESH_SH_EEESB_SD_Li256ELb1ELb1ELb1ELb0EEENS1_36VarlenDynamicPersistentTileSchedulerILi128ELi112ELi256ELi256ELb1ELb1ELb0ELb1ELb1ELb1EEEEEEEEEvNT_6ParamsE) ;  /* 0xfffdf53002007950 */ /* 0x004fea0003c3ffff */
        .weak           $__internal_26_$__cuda_sm70_shflsync_up_p
        .type           $__internal_26_$__cuda_sm70_shflsync_up_p,@function
        .size           $__internal_26_$__cuda_sm70_shflsync_up_p,($__internal_27_$__cuda_sm70_votesync_ballot - $__internal_26_$__cuda_sm70_shflsync_up_p)
$__internal_26_$__cuda_sm70_shflsync_up_p:
[----:B------:R-:W-:Y:S02]  /*20ad0*/  IMAD.MOV.U32 R4, RZ, RZ, RZ ;  /* 0x000000ffff047224 */ /* 0x000fe400078e00ff */
[----:B------:R-:W-:-:S04]  /*20ae0*/  IMAD.MOV.U32 R10, RZ, RZ, -0x1 ;  /* 0xffffffffff0a7424 */ /* 0x000fc800078e00ff */
[----:B------:R-:W-:Y:S04]  /*20af0*/  WARPSYNC R10 ;  /* 0x0000000a00007348 */ /* 0x000fe80003800000 */
[----:B------:R1:W2:Y:S02]  /*20b00*/  SHFL.UP PT, R4, R0, R2, R4 ;  /* 0x0400000200047389 */ /* 0x0002a400000e0004 */
[----:B-1----:R-:W-:Y:S02]  /*20b10*/  MOV R2, R3 ;  /* 0x0000000300027202 */ /* 0x002fe40000000f00 */
[----:B------:R-:W-:-:S04]  /*20b20*/  MOV R3, 0x0 ;  /* 0x0000000000037802 */ /* 0x000fc80000000f00 */
[----:B--2---:R-:W-:Y:S05]  /*20b30*/  RET.REL.NODEC R2 `(_ZN7cutlass13device_kernelIN5flash19enable_sm80_to_sm89INS1_16FlashAttnFwdSm80INS1_25CollectiveMainloopFwdSm80ILi8ELi1ELb1EN4cute5tupleIJNS5_1CILi128EEENS7_ILi112EEES8_EEELi128ENS_10bfloat16_tEfNS_4arch4Sm80ELb1ELb0ELb1ELb1ELb0ELb1ELb1ELb1EEENS1_21CollectiveEpilogueFwdINS6_IJS8_S8_S9_EEENS6_IJNS7_ILi1EEESH_SH_EEESB_SD_Li256ELb1ELb1ELb1ELb0EEENS1_36VarlenDynamicPersistentTileSchedulerILi128ELi112ELi256ELi256ELb1ELb1ELb0ELb1ELb1ELb1EEEEEEEEEvNT_6ParamsE) ;  /* 0xfffdf4c002007950 */ /* 0x004fea0003c3ffff */
        .weak           $__internal_27_$__cuda_sm70_votesync_ballot
        .type           $__internal_27_$__cuda_sm70_votesync_ballot,@function
        .size           $__internal_27_$__cuda_sm70_votesync_ballot,(.L_x_2707 - $__internal_27_$__cuda_sm70_votesync_ballot)
$__internal_27_$__cuda_sm70_votesync_ballot:
[----:B------:R-:W-:Y:S01]  /*20b40*/  ISETP.NE.U32.AND P0, PT, R0, 0x1, PT ;  /* 0x000000010000780c */ /* 0x000fe20003f05070 */
[----:B------:R-:W-:-:S04]  /*20b50*/  IMAD.MOV.U32 R3, RZ, RZ, -0x1 ;  /* 0xffffffffff037424 */ /* 0x000fc800078e00ff */
[----:B------:R-:W-:Y:S08]  /*20b60*/  WARPSYNC R3 ;  /* 0x0000000300007348 */ /* 0x000ff00003800000 */
[----:B------:R-:W-:-:S04]  /*20b70*/  VOTE.ANY R0, PT, !P0 ;  /* 0x0000000000007806 */ /* 0x000fc800040e0100 */
[----:B------:R-:W-:Y:S01]  /*20b80*/  LOP3.LUT R0, R0, R3, RZ, 0xc0, !PT ;  /* 0x0000000300007212 */ /* 0x000fe200078ec0ff */
[----:B------:R-:W-:-:S04]  /*20b90*/  IMAD.MOV.U32 R3, RZ, RZ, 0x0 ;  /* 0x00000000ff037424 */ /* 0x000fc800078e00ff */
[----:B------:R-:W-:Y:S05]  /*20ba0*/  RET.REL.NODEC R2 `(_ZN7cutlass13device_kernelIN5flash19enable_sm80_to_sm89INS1_16FlashAttnFwdSm80INS1_25CollectiveMainloopFwdSm80ILi8ELi1ELb1EN4cute5tupleIJNS5_1CILi128EEENS7_ILi112EEES8_EEELi128ENS_10bfloat16_tEfNS_4arch4Sm80ELb1ELb0ELb1ELb1ELb0ELb1ELb1ELb1EEENS1_21CollectiveEpilogueFwdINS6_IJS8_S8_S9_EEENS6_IJNS7_ILi1EEESH_SH_EEESB_SD_Li256ELb1ELb1ELb1ELb0EEENS1_36VarlenDynamicPersistentTileSchedulerILi128ELi112ELi256ELi256ELb1ELb1ELb0ELb1ELb1ELb1EEEEEEEEEvNT_6ParamsE) ;  /* 0xfffdf45002007950 */ /* 0x000fea0003c3ffff */
.L_x_1335:
        /* <DEDUP_REMOVED lines=13> */
.L_x_2707:


//--------------------- .text._ZN7cutlass13device_kernelIN5flash19enable_sm80_to_sm89INS1_16FlashAttnFwdSm80INS1_25CollectiveMainloopFwdSm80ILi8ELi1ELb1EN4cute5tupleIJNS5_1CILi128EEES8_S8_EEELi128ENS_10bfloat16_tEfNS_4arch4Sm80ELb0ELb0ELb0ELb0ELb0ELb0ELb1ELb1EEENS1_21CollectiveEpilogueFwdIS9_NS6_IJNS7_ILi1EEESF_SF_EEESA_SC_Li256ELb0ELb1ELb1ELb0EEENS1_19SingleTileSchedulerILb0ELb1ELb1ELi128EEEEEEEEEvNT_6ParamsE --------------------------
	.section	.text._ZN7cutlass13device_kernelIN5flash19enable_sm80_to_sm89INS1_16FlashAttnFwdSm80INS1_25CollectiveMainloopFwdSm80ILi8ELi1ELb1EN4cute5tupleIJNS5_1CILi128EEES8_S8_EEELi128ENS_10bfloat16_tEfNS_4arch4Sm80ELb0ELb0ELb0ELb0ELb0ELb0ELb1ELb1EEENS1_21CollectiveEpilogueFwdIS9_NS6_IJNS7_ILi1EEESF_SF_EEESA_SC_Li256ELb0ELb1ELb1ELb0EEENS1_19SingleTileSchedulerILb0ELb1ELb1ELi128EEEEEEEEEvNT_6ParamsE,"ax",@progbits
	.sectioninfo	@"SHI_REGISTERS=255"
	.align	128
.text._ZN7cutlass13device_kernelIN5flash19enable_sm80_to_sm89INS1_16FlashAttnFwdSm80INS1_25CollectiveMainloopFwdSm80ILi8ELi1ELb1EN4cute5tupleIJNS5_1CILi128EEES8_S8_EEELi128ENS_10bfloat16_tEfNS_4arch4Sm80ELb0ELb0ELb0ELb0ELb0ELb0ELb1ELb1EEENS1_21CollectiveEpilogueFwdIS9_NS6_IJNS7_ILi1EEESF_SF_EEESA_SC_Li256ELb0ELb1ELb1ELb0EEENS1_19SingleTileSchedulerILb0ELb1ELb1ELi128EEEEEEEEEvNT_6ParamsE:
        .type           _ZN7cutlass13device_kernelIN5flash19enable_sm80_to_sm89INS1_16FlashAttnFwdSm80INS1_25CollectiveMainloopFwdSm80ILi8ELi1ELb1EN4cute5tupleIJNS5_1CILi128EEES8_S8_EEELi128ENS_10bfloat16_tEfNS_4arch4Sm80ELb0ELb0ELb0ELb0ELb0ELb0ELb1ELb1EEENS1_21CollectiveEpilogueFwdIS9_NS6_IJNS7_ILi1EEESF_SF_EEESA_SC_Li256ELb0ELb1ELb1ELb0EEENS1_19SingleTileSchedulerILb0ELb1ELb1ELi128EEEEEEEEEvNT_6ParamsE,@function
        .size           _ZN7cutlass13device_kernelIN5flash19enable_sm80_to_sm89INS1_16FlashAttnFwdSm80INS1_25CollectiveMainloopFwdSm80ILi8ELi1ELb1EN4cute5tupleIJNS5_1CILi128EEES8_S8_EEELi128ENS_10bfloat16_tEfNS_4arch4Sm80ELb0ELb0ELb0ELb0ELb0ELb0ELb1ELb1EEENS1_21CollectiveEpilogueFwdIS9_NS6_IJNS7_ILi1EEESF_SF_EEESA_SC_Li256ELb0ELb1ELb1ELb0EEENS1_19SingleTileSchedulerILb0ELb1ELb1ELi128EEEEEEEEEvNT_6ParamsE,(.L_x_2712 - _ZN7cutlass13device_kernelIN5flash19enable_sm80_to_sm89INS1_16FlashAttnFwdSm80INS1_25CollectiveMainloopFwdSm80ILi8ELi1ELb1EN4cute5tupleIJNS5_1CILi128EEES8_S8_EEELi128ENS_10bfloat16_tEfNS_4arch4Sm80ELb0ELb0ELb0ELb0ELb0ELb0ELb1ELb1EEENS1_21CollectiveEpilogueFwdIS9_NS6_IJNS7_ILi1EEESF_SF_EEESA_SC_Li256ELb0ELb1ELb1ELb0EEENS1_19SingleTileSchedulerILb0ELb1ELb1ELi128EEEEEEEEEvNT_6ParamsE)
        .other          _ZN7cutlass13device_kernelIN5flash19enable_sm80_to_sm89INS1_16FlashAttnFwdSm80INS1_25CollectiveMainloopFwdSm80ILi8ELi1ELb1EN4cute5tupleIJNS5_1CILi128EEES8_S8_EEELi128ENS_10bfloat16_tEfNS_4arch4Sm80ELb0ELb0ELb0ELb0ELb0ELb0ELb1ELb1EEENS1_21CollectiveEpilogueFwdIS9_NS6_IJNS7_ILi1EEESF_SF_EEESA_SC_Li256ELb0ELb1ELb1ELb0EEENS1_19SingleTileSchedulerILb0ELb1ELb1ELi128EEEEEEEEEvNT_6ParamsE,@"STO_CUDA_ENTRY STV_DEFAULT"
_ZN7cutlass13device_kernelIN5flash19enable_sm80_to_sm89INS1_16FlashAttnFwdSm80INS1_25CollectiveMainloopFwdSm80ILi8ELi1ELb1EN4cute5tupleIJNS5_1CILi128EEES8_S8_EEELi128ENS_10bfloat16_tEfNS_4arch4Sm80ELb0ELb0ELb0ELb0ELb0ELb0ELb1ELb1EEENS1_21CollectiveEpilogueFwdIS9_NS6_IJNS7_ILi1EEESF_SF_EEESA_SC_Li256ELb0ELb1ELb1ELb0EEENS1_19SingleTileSchedulerILb0ELb1ELb1ELi128EEEEEEEEEvNT_6ParamsE:
        /* <DEDUP_REMOVED lines=17> */
.L_x_1336:
[----:B---3--:R-:W-:Y:S02]  /*0110*/  ULDC.64 UR4, c[0x0][0x550] ;  /* 0x0001540000047ab9 */ /* 0x008fe40000000a00 */
[----:B------:R-:W-:Y:S02]  /*0120*/  UISETP.NE.AND UP0, UPT, UR4, 0x1, UPT ;  /* 0x000000010400788c */ /* 0x000fe4000bf05270 */
[----:B------:R-:W-:-:S02]  /*0130*/  UIMAD.WIDE.U32 UR8, UR6, UR5, URZ ;  /* 0x00000005060872a5 */ /* 0x000fc4000f8e003f */
[----:B------:R-:W-:Y:S02]  /*0140*/  ULDC UR4, c[0x0][0x558] ;  /* 0x0001560000047ab9 */ /* 0x000fe40000000800 */
[----:B------:R-:W-:-:S05]  /*0150*/  UMOV UR10, UR6 ;  /* 0x00000006000a7c82 */ /* 0x000fca0008000000 */
[----:B------:R-:W-:-:S03]  /*0160*/  @UP0 USHF.R.U32.HI UR10, URZ, UR4, UR9 ;  /* 0x000000043f0a0299 */ /* 0x000fc60008011609 */
.L_x_1337:
        /* <DEDUP_REMOVED lines=50> */
.L_x_1338:
        /* <DEDUP_REMOVED lines=68> */
[----:B------:R-:W-:Y:S01]  /*08d0*/  IMAD.U32 R12, RZ, RZ, UR6 ;  /* 0x00000006ff0c7e24 */ /* 0x000fe2000f8e00ff */
[----:B------:R-:W-:Y:S01]  /*08e0*/  UMOV UR18, 0x7 ;  /* 0x0000000700127882 */ /* 0x000fe20000000000 */
[----:B------:R-:W-:Y:S01]  /*08f0*/  IMAD R5, R7, c[0x0][0x1c0], RZ ;  /* 0x0000700007057a24 */ /* 0x000fe200078e02ff */
[----:B------:R-:W-:Y:S01]  /*0900*/  ULDC.64 UR6, c[0x0][0x1e0] ;  /* 0x0000780000067ab9 */ /* 0x000fe20000000a00 */
[----:B------:R-:W-:Y:S01]  /*0910*/  IMAD R9, R9, c[0x0][0x168], RZ ;  /* 0x00005a0009097a24 */ /* 0x000fe200078e02ff */
[----:B------:R-:W-:Y:S01]  /*0920*/  USHF.L.U64.HI UR18, UR6, UR18, UR7 ;  /* 0x0000001206127299 */ /* 0x000fe20008010207 */
[----:B------:R-:W-:Y:S01]  /*0930*/  IMAD.U32 R13, RZ, RZ, UR4 ;  /* 0x00000004ff0d7e24 */ /* 0x000fe2000f8e00ff */
[----:B------:R-:W-:Y:S01]  /*0940*/  ULDC.64 UR4, c[0x0][0x1e8] ;  /* 0x00007a0000047ab9 */ /* 0x000fe20000000a00 */
[C---:B------:R-:W-:Y:S01]  /*0950*/  IMAD R14, R0.reuse, c[0x0][0x1c4], R5 ;  /* 0x00007100000e7a24 */ /* 0x040fe200078e0205 */
[----:B------:R-:W-:Y:S01]  /*0960*/  UIMAD UR4, UR20, UR4, URZ ;  /* 0x00000004140472a4 */ /* 0x000fe2000f8e023f */
[----:B------:R-:W-:Y:S01]  /*0970*/  IMAD.WIDE.U32 R12, R0, c[0x0][0x1c0], R12 ;  /* 0x00007000000c7a25 */ /* 0x000fe200078e000c */
[----:B------:R-:W-:-:S02]  /*0980*/  USHF.L.U32 UR19, UR6, 0x7, URZ ;  /* 0x0000000706137899 */ /* 0x000fc4000800063f */
[----:B------:R-:W-:Y:S01]  /*0990*/  UIMAD UR4, UR10, UR5, UR4 ;  /* 0x000000050a0472a4 */ /* 0x000fe2000f8e0204 */
[----:B-1----:R-:W-:Y:S01]  /*09a0*/  IMAD R11, R3, 0x80, R2 ;  /* 0x00000080030b7824 */ /* 0x002fe200078e0202 */
[----:B------:R-:W-:Y:S01]  /*09b0*/  USHF.R.S32.HI UR11, URZ, 0x1f, UR16 ;  /* 0x0000001f3f0b7899 */ /* 0x000fe20008011410 */
[----:B------:R-:W-:Y:S01]  /*09c0*/  IMAD.IADD R15, R13, 0x1, R14 ;  /* 0x000000010d0f7824 */ /* 0x000fe200078e020e */
[----:B------:R-:W-:Y:S01]  /*09d0*/  UIMAD.WIDE.U32 UR12, UR6, 0x40, URZ ;  /* 0x00000040060c78a5 */ /* 0x000fe2000f8e003f */
[----:B------:R-:W-:Y:S01]  /*09e0*/  @P0 IMAD.HI.U32 R4, R11, c[0x0][0x2c8], RZ ;  /* 0x0000b2000b040a27 */ /* 0x000fe200078e00ff */
[----:B------:R-:W-:-:S03]  /*09f0*/  USHF.L.U32 UR9, UR7, 0x6, URZ ;  /* 0x0000000607097899 */ /* 0x000fc6000800063f */
[----:B------:R-:W-:Y:S01]  /*0a00*/  IMAD.MOV.U32 R2, RZ, RZ, R11 ;  /* 0x000000ffff027224 */ /* 0x000fe200078e000b */
[----:B------:R-:W-:Y:S01]  /*0a10*/  @P0 SHF.R.U32.HI R2, RZ, c[0x0][0x2cc], R4 ;  /* 0x0000b300ff020a19 */ /* 0x000fe20000011604 */
[----:B------:R-:W-:Y:S01]  /*0a20*/  IMAD.MOV.U32 R14, RZ, RZ, R12 ;  /* 0x000000ffff0e7224 */ /* 0x000fe200078e000c */
[----:B------:R-:W-:Y:S01]  /*0a30*/  UIADD3 UR9, UR13, UR9, URZ ;  /* 0x000000090d097290 */ /* 0x000fe2000fffe03f */
[----:B------:R-:W-:Y:S01]  /*0a40*/  IMAD R6, R3, 0x80, R40 ;  /* 0x0000008003067824 */ /* 0x000fe200078e0228 */
[--C-:B------:R-:W-:Y:S01]  /*0a50*/  SHF.R.S32.HI R5, RZ, 0x1f, R2.reuse ;  /* 0x0000001fff057819 */ /* 0x100fe20000011402 */
[----:B------:R-:W-:Y:S01]  /*0a60*/  IMAD.MOV R12, RZ, RZ, -R2 ;  /* 0x000000ffff0c7224 */ /* 0x000fe200078e0a02 */
[----:B------:R-:W-:Y:S01]  /*0a70*/  IADD3 R3, -R40, c[0x0][0x1d0], RZ ;  /* 0x0000740028037a10 */ /* 0x000fe20007ffe1ff */
[----:B------:R-:W-:Y:S01]  /*0a80*/  IMAD.WIDE.U32 R14, R2, c[0x0][0x1b0], R14 ;  /* 0x00006c00020e7a25 */ /* 0x000fe200078e000e */
[C---:B------:R-:W-:Y:S01]  /*0a90*/  IADD3 R4, R6.reuse, 0x20, RZ ;  /* 0x0000002006047810 */ /* 0x040fe20007ffe0ff */
[----:B------:R-:W-:Y:S01]  /*0aa0*/  BAR.SYNC.DEFER_BLOCKING 0x0 ;  /* 0x0000000000007b1d */ /* 0x000fe20000010000 */
[-C--:B------:R-:W-:Y:S01]  /*0ab0*/  ISETP.GE.AND P5, PT, R6, R9.reuse, PT ;  /* 0x000000090600720c */ /* 0x080fe20003fa6270 */
[----:B------:R-:W-:Y:S01]  /*0ac0*/  IMAD R5, R5, c[0x0][0x1b0], RZ ;  /* 0x00006c0005057a24 */ /* 0x000fe200078e02ff */
[-C--:B------:R-:W-:Y:S01]  /*0ad0*/  ISETP.GE.AND P3, PT, R4, R9.reuse, PT ;  /* 0x000000090400720c */ /* 0x080fe20003f66270 */
[----:B------:R-:W-:Y:S01]  /*0ae0*/  IMAD R12, R12, c[0x0][0x2c4], R11 ;  /* 0x0000b1000c0c7a24 */ /* 0x000fe200078e020b */
[----:B------:R-:W-:Y:S01]  /*0af0*/  IADD3 R4, R6, 0x40, RZ ;  /* 0x0000004006047810 */ /* 0x000fe20007ffe0ff */
[----:B------:R-:W-:Y:S01]  /*0b00*/  IMAD R5, R2, c[0x0][0x1b4], R5 ;  /* 0x00006d0002057a24 */ /* 0x000fe200078e0205 */
[----:B------:R-:W-:Y:S01]  /*0b10*/  IADD3 R6, R6, 0x60, RZ ;  /* 0x0000006006067810 */ /* 0x000fe20007ffe0ff */
[----:B------:R-:W-:Y:S01]  /*0b20*/  IMAD.SHL.U32 R11, R40, 0x40, RZ ;  /* 0x00000040280b7824 */ /* 0x000fe200078e00ff */
[----:B------:R-:W-:Y:S01]  /*0b30*/  ISETP.GE.AND P4, PT, R4, R9, PT ;  /* 0x000000090400720c */ /* 0x000fe20003f86270 */
[----:B------:R-:W-:Y:S01]  /*0b40*/  IMAD.IADD R15, R15, 0x1, R5 ;  /* 0x000000010f0f7824 */ /* 0x000fe200078e0205 */
[----:B------:R-:W-:Y:S01]  /*0b50*/  SHF.R.S32.HI R5, RZ, 0x1f, R12 ;  /* 0x0000001fff057819 */ /* 0x000fe2000001140c */
[----:B------:R-:W-:Y:S01]  /*0b60*/  IMAD.SHL.U32 R42, R41, 0x8, RZ ;  /* 0x00000008292a7824 */ /* 0x000fe200078e00ff */
[----:B------:R-:W-:Y:S01]  /*0b70*/  LOP3.LUT R11, R11, 0x1c0, RZ, 0xc0, !PT ;  /* 0x000001c00b0b7812 */ /* 0x000fe200078ec0ff */
[----:B------:R-:W-:-:S02]  /*0b80*/  IMAD.U32 R2, RZ, RZ, UR16 ;  /* 0x00000010ff027e24 */ /* 0x000fc4000f8e00ff */
[----:B------:R-:W-:Y:S01]  /*0b90*/  IMAD R5, R5, c[0x0][0x1a8], RZ ;  /* 0x00006a0005057a24 */ /* 0x000fe200078e02ff */
[----:B------:R-:W-:Y:S01]  /*0ba0*/  SHF.R.U32.HI R8, RZ, 0x3, R11 ;  /* 0x00000003ff087819 */ /* 0x000fe2000001160b */
[----:B------:R-:W-:Y:S01]  /*0bb0*/  IMAD R2, R2, -0x80, R3 ;  /* 0xffffff8002027824 */ /* 0x000fe200078e0203 */
[--C-:B------:R-:W-:Y:S01]  /*0bc0*/  LOP3.LUT R11, R11, 0x38, R42.reuse, 0xf8, !PT ;  /* 0x000000380b0b7812 */ /* 0x100fe200078ef82a */
[C---:B------:R-:W-:Y:S01]  /*0bd0*/  IMAD R5, R12.reuse, c[0x0][0x1ac], R5 ;  /* 0x00006b000c057a24 */ /* 0x040fe200078e0205 */
[----:B------:R-:W-:Y:S01]  /*0be0*/  SHF.R.S32.HI R43, RZ, 0x1f, R42 ;  /* 0x0000001fff2b7819 */ /* 0x000fe2000001142a */
[----:B------:R-:W-:Y:S01]  /*0bf0*/  IMAD.WIDE.U32 R12, R12, c[0x0][0x1a8], R14 ;  /* 0x00006a000c0c7a25 */ /* 0x000fe200078e000e */
[----:B------:R-:W-:Y:S02]  /*0c00*/  LOP3.LUT R8, R11, R8, RZ, 0x3c, !PT ;  /* 0x000000080b087212 */ /* 0x000fe400078e3cff */
[----:B------:R-:W-:Y:S01]  /*0c10*/  ISETP.GE.AND P6, PT, R42, c[0x0][0x198], PT ;  /* 0x000066002a007a0c */ /* 0x000fe20003fc6270 */
[----:B------:R-:W-:-:S02]  /*0c20*/  IMAD R3, R44, c[0x0][0x1e0], RZ ;  /* 0x000078002c037a24 */ /* 0x000fc400078e02ff */
[----:B------:R-:W-:Y:S01]  /*0c30*/  IMAD.IADD R4, R13, 0x1, R5 ;  /* 0x000000010d047824 */ /* 0x000fe200078e0205 */
[----:B------:R-:W-:Y:S01]  /*0c40*/  LEA R5, P0, R12, c[0x0][0x160], 0x1 ;  /* 0x000058000c057a11 */ /* 0x000fe200078008ff */
[----:B------:R-:W-:-:S03]  /*0c50*/  IMAD.WIDE.U32 R10, R40, c[0x0][0x1e0], R42 ;  /* 0x00007800280a7a25 */ /* 0x000fc600078e002a */
[----:B------:R-:W-:Y:S01]  /*0c60*/  LEA.HI.X R4, R12, c[0x0][0x164], R4, 0x1, P0 ;  /* 0x000059000c047a11 */ /* 0x000fe200000f0c04 */
[----:B------:R-:W-:Y:S01]  /*0c70*/  IMAD R3, R40, c[0x0][0x1e4], R3 ;  /* 0x0000790028037a24 */ /* 0x000fe200078e0203 */
[----:B------:R-:W1:Y:S01]  /*0c80*/  SHFL.IDX PT, R14, R5, RZ, 0x181f ;  /* 0x00181fff050e7589 */ /* 0x000e6200000e0000 */
[----:B------:R-:W-:Y:S01]  /*0c90*/  IMAD.MOV.U32 R12, RZ, RZ, R10 ;  /* 0x000000ffff0c7224 */ /* 0x000fe200078e000a */
[----:B------:R-:W-:Y:S01]  /*0ca0*/  ISETP.GE.AND P0, PT, R6, R9, PT ;  /* 0x000000090600720c */ /* 0x000fe20003f06270 */
[----:B------:R-:W-:Y:S01]  /*0cb0*/  IMAD.U32 R228, RZ, RZ, UR10 ;  /* 0x0000000affe47e24 */ /* 0x000fe2000f8e00ff */
[----:B------:R-:W3:Y:S01]  /*0cc0*/  SHFL.IDX PT, R15, R4, RZ, 0x181f ;  /* 0x00181fff040f7589 */ /* 0x000ee200000e0000 */
[----:B------:R-:W-:Y:S01]  /*0cd0*/  IMAD.IADD R13, R11, 0x1, R3 ;  /* 0x000000010b0d7824 */ /* 0x000fe200078e0203 */
[----:B------:R-:W-:Y:S02]  /*0ce0*/  IADD3 R3, R42, 0x40, RZ ;  /* 0x000000402a037810 */ /* 0x000fe40007ffe0ff */
[----:B------:R-:W-:Y:S01]  /*0cf0*/  LEA.HI R11, R125, R124, RZ, 0x6 ;  /* 0x0000007c7d0b7211 */ /* 0x000fe200078f30ff */
[----:B------:R-:W-:Y:S01]  /*0d00*/  IMAD.WIDE.U32 R228, R228, c[0x0][0x1e8], R12 ;  /* 0x00007a00e4e47a25 */ /* 0x000fe200078e000c */
[----:B------:R-:W-:Y:S01]  /*0d10*/  @!P5 SHF.R.S32.HI R6, RZ, 0x1f, R3 ;  /* 0x0000001fff06d819 */ /* 0x000fe20000011403 */
[----:B------:R-:W4:Y:S02]  /*0d20*/  SHFL.IDX PT, R12, R5, 0x1, 0x181f ;  /* 0x00381f00050c7f89 */ /* 0x000f2400000e0000 */
[----:B------:R-:W-:Y:S01]  /*0d30*/  IMAD.SHL.U32 R11, R11, 0x8, RZ ;  /* 0x000000080b0b7824 */ /* 0x000fe200078e00ff */
[----:B------:R-:W-:Y:S01]  /*0d40*/  @!P5 LEA.HI R6, R6, R3, RZ, 0x3 ;  /* 0x000000030606d211 */ /* 0x000fe200078f18ff */
[----:B------:R-:W5:Y:S01]  /*0d50*/  SHFL.IDX PT, R13, R4, 0x1, 0x181f ;  /* 0x00381f00040d7f89 */ /* 0x000f6200000e0000 */
[----:B------:R-:W-:Y:S01]  /*0d60*/  IADD3 R229, R229, UR4, RZ ;  /* 0x00000004e5e57c10 */ /* 0x000fe2000fffe0ff */
[----:B------:R-:W-:Y:S01]  /*0d70*/  UIMAD UR4, UR18, UR16, URZ ;  /* 0x00000010120472a4 */ /* 0x000fe2000f8e023f */
[----:B------:R-:W-:Y:S01]  /*0d80*/  LOP3.LUT R8, R8, 0xfffffe00, R11, 0xf8, !PT ;  /* 0xfffffe0008087812 */ /* 0x000fe200078ef80b */
[----:B------:R-:W5:Y:S02]  /*0d90*/  SHFL.IDX PT, R18, R5, 0x2, 0x181f ;  /* 0x00581f0005127f89 */ /* 0x000f6400000e0000 */
[----:B------:R-:W-:-:S02]  /*0da0*/  UIMAD UR4, UR11, UR19, UR4 ;  /* 0x000000130b0472a4 */ /* 0x000fc4000f8e0204 */
[----:B------:R-:W5:Y:S01]  /*0db0*/  SHFL.IDX PT, R19, R4, 0x2, 0x181f ;  /* 0x00581f0004137f89 */ /* 0x000f6200000e0000 */
[----:B-1----:R-:W-:Y:S01]  /*0dc0*/  @!P5 LEA R16, P2, R42, R14, 0x1 ;  /* 0x0000000e2a10d211 */ /* 0x002fe200078408ff */
[----:B------:R-:W-:Y:S02]  /*0dd0*/  IMAD.SHL.U32 R227, R8, 0x2, RZ ;  /* 0x0000000208e37824 */ /* 0x000fe400078e00ff */
[----:B------:R1:W2:Y:S01]  /*0de0*/  SHFL.IDX PT, R10, R5, 0x3, 0x181f ;  /* 0x00781f00050a7f89 */ /* 0x0002a200000e0000 */
[----:B---3--:R-:W-:-:S03]  /*0df0*/  @!P5 LEA.HI.X R17, R42, R15, R43, 0x1, P2 ;  /* 0x0000000f2a11d211 */ /* 0x008fc600010f0c2b */
[----:B------:R3:W2:Y:S01]  /*0e00*/  SHFL.IDX PT, R11, R4, 0x3, 0x181f ;  /* 0x00781f00040b7f89 */ /* 0x0006a200000e0000 */
[----:B----4-:R-:W-:-:S03]  /*0e10*/  @!P3 LEA R8, P2, R42, R12, 0x1 ;  /* 0x0000000c2a08b211 */ /* 0x010fc600078408ff */
[----:B------:R4:W-:Y:S01]  /*0e20*/  @!P5 LDGSTS.E.BYPASS.LTC128B.128 [R227+0x100], [R16.64], !P6 ;  /* 0x0010000010e3dfae */ /* 0x0009e2000f101d4e */
[C---:B-----5:R-:W-:Y:S01]  /*0e30*/  @!P3 LEA.HI.X R9, R42.reuse, R13, R43, 0x1, P2 ;  /* 0x0000000d2a09b211 */ /* 0x060fe200010f0c2b */
[----:B-1----:R-:W-:Y:S02]  /*0e40*/  IMAD.U32 R5, RZ, RZ, UR6 ;  /* 0x00000006ff057e24 */ /* 0x002fe4000f8e00ff */
[----:B---3--:R-:W-:Y:S01]  /*0e50*/  IMAD.U32 R4, RZ, RZ, UR7 ;  /* 0x00000007ff047e24 */ /* 0x008fe2000f8e00ff */
        /* <DEDUP_REMOVED lines=72> */
[----:B------:R-:W-:-:S03]  /*12e0*/  LEA.HI R125, R125, R124, RZ, 0x5 ;  /* 0x0000007c7d7d7211 */ /* 0x000fc600078f28ff */
[----:B------:R-:W-:Y:S02]  /*12f0*/  IMAD.SHL.U32 R10, R2, 0x40, RZ ;  /* 0x00000040020a7824 */ /* 0x000fe400078e00ff */
[----:B------:R-:W-:Y:S02]  /*1300*/  IMAD.SHL.U32 R7, R6, 0x8, RZ ;  /* 0x0000000806077824 */ /* 0x000fe400078e00ff */
[----:B------:R-:W-:Y:S01]  /*1310*/  IMAD.SHL.U32 R0, R0, 0x40, RZ ;  /* 0x0000004000007824 */ /* 0x000fe200078e00ff */
[----:B------:R-:W-:Y:S01]  /*1320*/  LOP3.LUT R10, R10, 0x1c0, RZ, 0xc0, !PT ;  /* 0x000001c00a0a7812 */ /* 0x000fe200078ec0ff */
[----:B------:R-:W-:Y:S02]  /*1330*/  IMAD.SHL.U32 R5, R125, 0x20, RZ ;  /* 0x000000207d057824 */ /* 0x000fe400078e00ff */
        /* <DEDUP_REMOVED lines=24> */
[----:B------:R-:W-:Y:S01]  /*14c0*/  IMAD.IADD R3, R0, 0x1, R3 ;  /* 0x0000000100037824 */ /* 0x000fe200078e0203 */
[----:B------:R-:W-:Y:S01]  /*14d0*/  LOP3.LUT R9, R4, 0x8, R9, 0xf8, !PT ;  /* 0x0000000804097812 */ /* 0x000fe200078ef809 */
[----:B------:R-:W0:Y:S01]  /*14e0*/  LDGDEPBAR ;  /* 0x00000000000079af */ /* 0x000e220000000000 */
[----:B------:R-:W-:Y:S01]  /*14f0*/  SHF.R.U32.HI R4, RZ, 0x3, R4 ;  /* 0x00000003ff047819 */ /* 0x000fe20000011604 */
[----:B------:R-:W-:Y:S01]  /*1500*/  ULDC.64 UR4, c[0x0][0x208] ;  /* 0x0000820000047ab9 */ /* 0x000fe20000000a00 */
[----:B------:R-:W-:Y:S01]  /*1510*/  SEL R7, R7, 0xfffffff0, !P1 ;  /* 0xfffffff007077807 */ /* 0x000fe20004800000 */
[----:B------:R-:W-:Y:S01]  /*1520*/  UIMAD UR11, UR11, UR4, URZ ;  /* 0x000000040b0b72a4 */ /* 0x000fe2000f8e023f */
[----:B------:R-:W-:Y:S01]  /*1530*/  LEA R2, R3, 0x100, 0x1 ;  /* 0x0000010003027811 */ /* 0x000fe200078e08ff */
[----:B------:R-:W-:Y:S01]  /*1540*/  UIMAD.WIDE.U32 UR22, UR16, UR4, URZ ;  /* 0x00000004101672a5 */ /* 0x000fe2000f8e003f */
[----:B------:R-:W-:Y:S01]  /*1550*/  LOP3.LUT R9, R9, R4, RZ, 0x3c, !PT ;  /* 0x0000000409097212 */ /* 0x000fe200078e3cff */
[----:B------:R-:W-:Y:S01]  /*1560*/  UIMAD UR11, UR16, UR5, UR11 ;  /* 0x00000005100b72a4 */ /* 0x000fe2000f8e020b */
[----:B------:R-:W-:Y:S01]  /*1570*/  SEL R5, R5, 0xffffffe0, !P2 ;  /* 0xffffffe005057807 */ /* 0x000fe20005000000 */
[--C-:B------:R-:W-:Y:S01]  /*1580*/  IMAD R4, R7, 0x2, R2.reuse ;  /* 0x0000000207047824 */ /* 0x100fe200078e0202 */
[----:B------:R-:W-:Y:S01]  /*1590*/  LOP3.LUT P1, RZ, R41, 0x2, RZ, 0xc0, !PT ;  /* 0x0000000229ff7812 */ /* 0x000fe2000782c0ff */
[----:B------:R-:W-:Y:S01]  /*15a0*/  IMAD R226, R6, 0x200, R9 ;  /* 0x0000020006e27824 */ /* 0x000fe200078e0209 */
[----:B------:R-:W-:Y:S01]  /*15b0*/  UIADD3 UR20, UR23, UR11, URZ ;  /* 0x0000000b17147290 */ /* 0x000fe2000fffe03f */
[----:B------:R-:W-:Y:S01]  /*15c0*/  IMAD.SHL.U32 R6, R3, 0x2, RZ ;  /* 0x0000000203067824 */ /* 0x000fe200078e00ff */
[----:B------:R-:W-:Y:S01]  /*15d0*/  LOP3.LUT P2, RZ, R41, 0x4, RZ, 0xc0, !PT ;  /* 0x0000000429ff7812 */ /* 0x000fe2000784c0ff */
[C---:B------:R-:W-:Y:S01]  /*15e0*/  IMAD R3, R5.reuse, 0x2, R2 ;  /* 0x0000000205037824 */ /* 0x040fe200078e0202 */
[----:B------:R-:W-:Y:S01]  /*15f0*/  UMOV UR11, 0xffffff80 ;  /* 0xffffff80000b7882 */ /* 0x000fe20000000000 */
[----:B------:R-:W-:-:S02]  /*1600*/  IMAD R2, R5, 0x2, R4 ;  /* 0x0000000205027824 */ /* 0x000fc400078e0204 */
[----:B------:R-:W-:Y:S01]  /*1610*/  IMAD.SHL.U32 R226, R226, 0x2, RZ ;  /* 0x00000002e2e27824 */ /* 0x000fe200078e00ff */
[----:B------:R-:W-:-:S04]  /*1620*/  DEPBAR.LE SB0, 0x1 ;  /* 0x000080400000791a */ /* 0x000fc80000000000 */
[----:B------:R-:W-:Y:S01]  /*1630*/  BAR.SYNC.DEFER_BLOCKING 0x0 ;  /* 0x0000000000007b1d */ /* 0x000fe20000010000 */
[----:B------:R-:W-:-:S05]  /*1640*/  IADD3 R225, R226, 0x8120, RZ ;  /* 0x00008120e2e17810 */ /* 0x000fca0007ffe0ff */
[----:B------:R-:W-:Y:S04]  /*1650*/  LDSM.16.M88.4 R140, [R6+0x100] ;  /* 0x00010000068c783b */ /* 0x000fe80000000200 */
[----:B------:R-:W-:Y:S04]  /*1660*/  LDSM.16.M88.4 R184, [R6+0x4100] ;  /* 0x0041000006b8783b */ /* 0x000fe80000000200 */
[----:B------:R-:W-:Y:S04]  /*1670*/  LDSM.16.M88.4 R168, [R4] ;  /* 0x0000000004a8783b */ /* 0x000fe80000000200 */
[----:B------:R3:W-:Y:S04]  /*1680*/  LDSM.16.M88.4 R188, [R4+0x4000] ;  /* 0x0040000004bc783b */ /* 0x0007e80000000200 */
[----:B------:R-:W-:Y:S04]  /*1690*/  LDSM.16.M88.4 R176, [R3] ;  /* 0x0000000003b0783b */ /* 0x000fe80000000200 */
[----:B------:R4:W-:Y:S04]  /*16a0*/  LDSM.16.M88.4 R196, [R3+0x4000] ;  /* 0x0040000003c4783b */ /* 0x0009e80000000200 */
[----:B------:R-:W-:Y:S04]  /*16b0*/  LDSM.16.M88.4 R180, [R2] ;  /* 0x0000000002b4783b */ /* 0x000fe80000000200 */
[----:B------:R5:W-:Y:S04]  /*16c0*/  LDSM.16.M88.4 R200, [R2+0x4000] ;  /* 0x0040000002c8783b */ /* 0x000be80000000200 */
[----:B------:R-:W-:Y:S01]  /*16d0*/  BAR.SYNC.DEFER_BLOCKING 0x0 ;  /* 0x0000000000007b1d */ /* 0x000fe20000010000 */
[----:B---3--:R-:W-:-:S04]  /*16e0*/  IADD3 R4, R226, 0x8100, RZ ;  /* 0x00008100e2047810 */ /* 0x008fc80007ffe0ff */
[----:B------:R-:W-:Y:S01]  /*16f0*/  @P1 IADD3 R225, R4, -0x20, RZ ;  /* 0xffffffe004e11810 */ /* 0x000fe20007ffe0ff */
[----:B----4-:R-:W-:-:S03]  /*1700*/  IMAD R3, R44, c[0x0][0x208], RZ ;  /* 0x000082002c037a24 */ /* 0x010fc600078e02ff */
[C---:B------:R-:W-:Y:S02]  /*1710*/  IADD3 R219, R225.reuse, 0x800, RZ ;  /* 0x00000800e1db7810 */ /* 0x040fe40007ffe0ff */
[C---:B------:R-:W-:Y:S02]  /*1720*/  IADD3 R218, R225.reuse, 0x1000, RZ ;  /* 0x00001000e1da7810 */ /* 0x040fe40007ffe0ff */
[C---:B------:R-:W-:Y:S02]  /*1730*/  IADD3 R217, R225.reuse, 0x1800, RZ ;  /* 0x00001800e1d97810 */ /* 0x040fe40007ffe0ff */
[C---:B------:R-:W-:Y:S01]  /*1740*/  IADD3 R216, R225.reuse, 0x2000, RZ ;  /* 0x00002000e1d87810 */ /* 0x040fe20007ffe0ff */
[----:B-----5:R-:W-:Y:S01]  /*1750*/  IMAD R2, R40, c[0x0][0x20c], R3 ;  /* 0x0000830028027a24 */ /* 0x020fe200078e0203 */
[C---:B------:R-:W-:Y:S02]  /*1760*/  IADD3 R215, R225.reuse, 0x2800, RZ ;  /* 0x00002800e1d77810 */ /* 0x040fe40007ffe0ff */
[----:B------:R-:W-:Y:S01]  /*1770*/  IADD3 R214, R225, 0x3000, RZ ;  /* 0x00003000e1d67810 */ /* 0x000fe20007ffe0ff */
[----:B------:R-:W-:Y:S01]  /*1780*/  IMAD.IADD R43, R43, 0x1, R2 ;  /* 0x000000012b2b7824 */ /* 0x000fe200078e0202 */
[----:B------:R-:W-:-:S04]  /*1790*/  DEPBAR.LE SB0, 0x0 ;  /* 0x000080000000791a */ /* 0x000fc80000000000 */
[----:B------:R-:W-:Y:S01]  /*17a0*/  BAR.SYNC.DEFER_BLOCKING 0x0 ;  /* 0x0000000000007b1d */ /* 0x000fe20000010000 */
[----:B------:R-:W-:Y:S01]  /*17b0*/  IMAD.U32 R2, RZ, RZ, UR10 ;  /* 0x0000000aff027e24 */ /* 0x000fe2000f8e00ff */
[C---:B------:R-:W-:Y:S02]  /*17c0*/  IADD3 R213, R225.reuse, 0x3800, RZ ;  /* 0x00003800e1d57810 */ /* 0x040fe40007ffe0ff */
[C---:B------:R-:W-:Y:S01]  /*17d0*/  IADD3 R211, R225.reuse, 0x4000, RZ ;  /* 0x00004000e1d37810 */ /* 0x040fe20007ffe0ff */
[----:B------:R-:W-:Y:S01]  /*17e0*/  IMAD.WIDE.U32 R2, R2, c[0x0][0x210], R42 ;  /* 0x0000840002027a25 */ /* 0x000fe200078e002a */
[C---:B------:R-:W-:Y:S02]  /*17f0*/  IADD3 R210, R225.reuse, 0x4800, RZ ;  /* 0x00004800e1d27810 */ /* 0x040fe40007ffe0ff */
[----:B------:R-:W-:Y:S02]  /*1800*/  IADD3 R209, R225, 0x5000, RZ ;  /* 0x00005000e1d17810 */ /* 0x000fe40007ffe0ff */
[----:B------:R-:W-:Y:S01]  /*1810*/  IADD3 R3, R3, UR7, RZ ;  /* 0x0000000703037c10 */ /* 0x000fe2000fffe0ff */
[----:B------:R-:W-:Y:S01]  /*1820*/  ULDC UR7, c[0x0][0x1d0] ;  /* 0x0000740000077ab9 */ /* 0x000fe20000000800 */
[C---:B------:R-:W-:Y:S01]  /*1830*/  IADD3 R208, R225.reuse, 0x5800, RZ ;  /* 0x00005800e1d07810 */ /* 0x040fe20007ffe0ff */
[----:B------:R-:W-:Y:S01]  /*1840*/  UIMAD UR7, UR16, UR11, UR7 ;  /* 0x0000000b100772a4 */ /* 0x000fe2000f8e0207 */
[C---:B------:R-:W-:Y:S01]  /*1850*/  IADD3 R207, R225.reuse, 0x6000, RZ ;  /* 0x00006000e1cf7810 */ /* 0x040fe20007ffe0ff */
[----:B------:R-:W-:Y:S01]  /*1860*/  USHF.L.U32 UR11, UR4, 0x6, URZ ;  /* 0x00000006040b7899 */ /* 0x000fe2000800063f */
[----:B------:R-:W-:-:S02]  /*1870*/  IADD3 R206, R225, 0x6800, RZ ;  /* 0x00006800e1ce7810 */ /* 0x000fc40007ffe0ff */
[C---:B------:R-:W-:Y:S02]  /*1880*/  IADD3 R205, R225.reuse, 0x7000, RZ ;  /* 0x00007000e1cd7810 */ /* 0x040fe40007ffe0ff */
[----:B------:R-:W-:Y:S01]  /*1890*/  IADD3 R40, -R40, UR7, RZ ;  /* 0x0000000728287c10 */ /* 0x000fe2000fffe1ff */
[----:B------:R-:W-:Y:S01]  /*18a0*/  IMAD.U32 R45, RZ, RZ, UR11 ;  /* 0x0000000bff2d7e24 */ /* 0x000fe2000f8e00ff */
[----:B------:R-:W-:Y:S01]  /*18b0*/  IADD3 R204, R225, 0x7800, RZ ;  /* 0x00007800e1cc7810 */ /* 0x000fe20007ffe0ff */
[----:B------:R-:W3:Y:S01]  /*18c0*/  LDSM.16.M88.4 R24, [R226+0x8100] ;  /* 0x00810000e218783b */ /* 0x000ee20000000200 */
[C---:B------:R-:W-:Y:S02]  /*18d0*/  ISETP.LT.OR P5, PT, R40.reuse, 0x1, P3 ;  /* 0x000000012800780c */ /* 0x040fe40001fa1670 */
[C---:B------:R-:W-:Y:S01]  /*18e0*/  ISETP.LT.OR P6, PT, R40.reuse, 0x1, P0 ;  /* 0x000000012800780c */ /* 0x040fe200007c1670 */
[----:B--2---:R-:W2:Y:S01]  /*18f0*/  LDSM.16.M88.4 R16, [R226+0x8900] ;  /* 0x00890000e210783b */ /* 0x004ea20000000200 */
[----:B------:R-:W-:-:S03]  /*1900*/  ISETP.LT.OR P4, PT, R40, 0x21, P3 ;  /* 0x000000212800780c */ /* 0x000fc60001f81670 */
[----:B-1----:R-:W1:Y:S04]  /*1910*/  LDSM.16.M88.4 R12, [R225] ;  /* 0x00000000e10c783b */ /* 0x002e680000000200 */
[----:B------:R-:W4:Y:S04]  /*1920*/  LDSM.16.M88.4 R8, [R226+0x9100] ;  /* 0x00910000e208783b */ /* 0x000f280000000200 */
[----:B------:R-:W5:Y:S04]  /*1930*/  LDSM.16.M88.4 R36, [R225+0x800] ;  /* 0x00080000e124783b */ /* 0x000f680000000200 */
[----:B------:R-:W1:Y:S04]  /*1940*/  LDSM.16.M88.4 R96, [R226+0x9900] ;  /* 0x00990000e260783b */ /* 0x000e680000000200 */
[----:B------:R-:W1:Y:S04]  /*1950*/  LDSM.16.M88.4 R32, [R225+0x1000] ;  /* 0x00100000e120783b */ /* 0x000e680000000200 */
[----:B------:R-:W1:Y:S04]  /*1960*/  LDSM.16.M88.4 R88, [R226+0xa100] ;  /* 0x00a10000e258783b */ /* 0x000e680000000200 */
[----:B------:R-:W-:Y:S04]  /*1970*/  LDSM.16.M88.4 R64, [R226+0xb900] ;  /* 0x00b90000e240783b */ /* 0x000fe80000000200 */
[----:B------:R-:W-:Y:S01]  /*1980*/  LDSM.16.M88.4 R72, [R226+0xb100] ;  /* 0x00b10000e248783b */ /* 0x000fe20000000200 */
[C---:B---3--:R-:W-:Y:S03]  /*1990*/  HMMA.16816.F32.BF16 R28, R140.reuse, R24, RZ ;  /* 0x000000188c1c723c */ /* 0x048fe600000418ff */
[----:B------:R-:W-:Y:S04]  /*19a0*/  LDSM.16.M88.4 R80, [R226+0xa900] ;  /* 0x00a90000e250783b */ /* 0x000fe80000000200 */
[----:B------:R-:W-:Y:S01]  /*19b0*/  LDSM.16.M88.4 R48, [R225+0x2800] ;  /* 0x00280000e130783b */ /* 0x000fe20000000200 */
[C---:B------:R-:W-:Y:S08]  /*19c0*/  HMMA.16816.F32.BF16 R24, R140.reuse, R26, RZ ;  /* 0x0000001a8c18723c */ /* 0x040ff000000418ff */
[C---:B--2---:R-:W-:Y:S08]  /*19d0*/  HMMA.16816.F32.BF16 R20, R140.reuse, R16, RZ ;  /* 0x000000108c14723c */ /* 0x044ff000000418ff */
[----:B------:R-:W-:Y:S08]  /*19e0*/  HMMA.16816.F32.BF16 R16, R140, R18, RZ ;  /* 0x000000128c10723c */ /* 0x000ff000000418ff */
[C---:B-1----:R-:W-:Y:S08]  /*19f0*/  HMMA.16816.F32.BF16 R28, R168.reuse, R12, R28 ;  /* 0x0000000ca81c723c */ /* 0x042ff0000004181c */
[----:B------:R-:W-:Y:S08]  /*1a00*/  HMMA.16816.F32.BF16 R24, R168, R14, R24 ;  /* 0x0000000ea818723c */ /* 0x000ff00000041818 */
[C---:B----4-:R-:W-:Y:S08]  /*1a10*/  HMMA.16816.F32.BF16 R12, R140.reuse, R8, RZ ;  /* 0x000000088c0c723c */ /* 0x050ff000000418ff */
[----:B------:R-:W-:Y:S08]  /*1a20*/  HMMA.16816.F32.BF16 R8, R140, R10, RZ ;  /* 0x0000000a8c08723c */ /* 0x000ff000000418ff */
[C---:B-----5:R-:W-:Y:S08]  /*1a30*/  HMMA.16816.F32.BF16 R20, R168.reuse, R36, R20 ;  /* 0x00000024a814723c */ /* 0x060ff00000041814 */
[----:B------:R-:W-:Y:S01]  /*1a40*/  HMMA.16816.F32.BF16 R16, R168, R38, R16 ;  /* 0x00000026a810723c */ /* 0x000fe20000041810 */
[----:B------:R-:W1:Y:S07]  /*1a50*/  LDSM.16.M88.4 R36, [R225+0x1800] ;  /* 0x00180000e124783b */ /* 0x000e6e0000000200 */
[----:B------:R-:W-:Y:S08]  /*1a60*/  HMMA.16816.F32.BF16 R100, R140, R96, RZ ;  /* 0x000000608c64723c */ /* 0x000ff000000418ff */
[----:B------:R-:W-:Y:S08]  /*1a70*/  HMMA.16816.F32.BF16 R12, R168, R32, R12 ;  /* 0x00000020a80c723c */ /* 0x000ff0000004180c */
[----:B------:R-:W-:Y:S08]  /*1a80*/  HMMA.16816.F32.BF16 R96, R140, R98, RZ ;  /* 0x000000628c60723c */ /* 0x000ff000000418ff */
[----:B------:R-:W-:Y:S01]  /*1a90*/  HMMA.16816.F32.BF16 R8, R168, R34, R8 ;  /* 0x00000022a808723c */ /* 0x000fe20000041808 */
[----:B------:R-:W2:Y:S07]  /*1aa0*/  LDSM.16.M88.4 R32, [R225+0x2000] ;  /* 0x00200000e120783b */ /* 0x000eae0000000200 */
[C---:B------:R-:W-:Y:S08]  /*1ab0*/  HMMA.16816.F32.BF16 R92, R140.reuse, R88, RZ ;  /* 0x000000588c5c723c */ /* 0x040ff000000418ff */
[----:B------:R-:W-:Y:S08]  /*1ac0*/  HMMA.16816.F32.BF16 R88, R140, R90, RZ ;  /* 0x0000005a8c58723c */ /* 0x000ff000000418ff */
[C---:B-1----:R-:W-:Y:S07]  /*1ad0*/  HMMA.16816.F32.BF16 R100, R168.reuse, R36, R100 ;  /* 0x00000024a864723c */ /* 0x042fee0000041864 */
[----:B------:R-:W-:Y:S01]  /*1ae0*/  IMAD R37, R235, c[0x0][0x218], RZ ;  /* 0x00008600eb257a24 */ /* 0x000fe200078e02ff */
[----:B------:R-:W-:Y:S03]  /*1af0*/  HMMA.16816.F32.BF16 R96, R168, R38, R96 ;  /* 0x00000026a860723c */ /* 0x000fe60000041860 */
[----:B------:R-:W-:-:S02]  /*1b00*/  IMAD R37, R234, c[0x0][0x21c], R37 ;  /* 0x00008700ea257a24 */ /* 0x000fc400078e0225 */
[----:B------:R-:W-:-:S03]  /*1b10*/  IMAD.WIDE.U32 R234, R234, c[0x0][0x218], R2 ;  /* 0x00008600eaea7a25 */ /* 0x000fc600078e0002 */
[----:B------:R-:W-:Y:S01]  /*1b20*/  HMMA.16816.F32.BF16 R68, R140, R64, RZ ;  /* 0x000000408c44723c */ /* 0x000fe200000418ff */
[----:B------:R-:W-:Y:S01]  /*1b30*/  IMAD.U32 R38, RZ, RZ, UR22 ;  /* 0x00000016ff267e24 */ /* 0x000fe2000f8e00ff */
[----:B------:R-:W-:Y:S01]  /*1b40*/  UIADD3 UR22, UP0, UR11, 0x80, URZ ;  /* 0x000000800b167890 */ /* 0x000fe2000ff1e03f */
[----:B------:R-:W-:Y:S02]  /*1b50*/  IMAD.U32 R3, RZ, RZ, UR20 ;  /* 0x00000014ff037e24 */ /* 0x000fe4000f8e00ff */
[----:B------:R-:W-:Y:S01]  /*1b60*/  IMAD.IADD R232, R235, 0x1, R37 ;  /* 0x00000001ebe87824 */ /* 0x000fe200078e0225 */
[C---:B------:R-:W-:Y:S01]  /*1b70*/  LEA R2, P1, R38.reuse, R234, 0x7 ;  /* 0x000000ea26027211 */ /* 0x040fe200078238ff */
[----:B------:R-:W-:Y:S01]  /*1b80*/  IMAD.U32 R39, RZ, RZ, UR23 ;  /* 0x00000017ff277e24 */ /* 0x000fe2000f8e00ff */
[----:B------:R-:W-:Y:S01]  /*1b90*/  UMOV UR23, 0x6 ;  /* 0x0000000600177882 */ /* 0x000fe20000000000 */
[C---:B--2---:R-:W-:Y:S01]  /*1ba0*/  HMMA.16816.F32.BF16 R92, R168.reuse, R32, R92 ;  /* 0x00000020a85c723c */ /* 0x044fe2000004185c */
[----:B------:R-:W-:Y:S01]  /*1bb0*/  LEA.HI.X R3, R38, R232, R3, 0x7, P1 ;  /* 0x000000e826037211 */ /* 0x000fe200008f3c03 */
[----:B------:R-:W-:Y:S01]  /*1bc0*/  USHF.L.U64.HI UR20, UR4, UR23, UR5 ;  /* 0x0000001704147299 */ /* 0x000fe20008010205 */
[C---:B------:R-:W-:Y:S01]  /*1bd0*/  LEA R46, P1, R2.reuse, c[0x0][0x1f8], 0x1 ;  /* 0x00007e00022e7a11 */ /* 0x040fe200078208ff */
[----:B------:R-:W-:Y:S02]  /*1be0*/  LDSM.16.M88.4 R36, [R225+0x3000] ;  /* 0x00300000e124783b */ /* 0x000fe40000000200 */
[----:B------:R-:W-:Y:S01]  /*1bf0*/  UIADD3.X UR21, URZ, UR20, URZ, UP0, !UPT ;  /* 0x000000143f157290 */ /* 0x000fe200087fe43f */
[----:B------:R-:W-:Y:S01]  /*1c00*/  LEA.HI.X R47, R2, c[0x0][0x1fc], R3, 0x1, P1 ;  /* 0x00007f00022f7a11 */ /* 0x000fe200008f0c03 */
[----:B------:R-:W-:Y:S01]  /*1c10*/  HMMA.16816.F32.BF16 R88, R168, R34, R88 ;  /* 0x00000022a858723c */ /* 0x000fe20000041858 */
[----:B------:R-:W-:Y:S01]  /*1c20*/  IADD3 R2, P1, R46, UR11, RZ ;  /* 0x0000000b2e027c10 */ /* 0x000fe2000ff3e0ff */
[----:B------:R-:W1:Y:S01]  /*1c30*/  LDSM.16.M88.4 R32, [R225+0x3800] ;  /* 0x00380000e120783b */ /* 0x000e620000000200 */
[----:B------:R-:W-:-:S02]  /*1c40*/  UISETP.GT.AND UP0, UPT, UR16, UR8, UPT ;  /* 0x000000081000728c */ /* 0x000fc4000bf04270 */
[----:B------:R-:W-:Y:S01]  /*1c50*/  IADD3.X R3, R47, UR20, RZ, P1, !PT ;  /* 0x000000142f037c10 */ /* 0x000fe20008ffe4ff */
[----:B------:R-:W-:Y:S01]  /*1c60*/  @!PT LDS RZ, [RZ] ;  /* 0x00000000fffff984 */ /* 0x000fe20000000800 */
[----:B------:R-:W-:Y:S01]  /*1c70*/  @!PT LDS RZ, [RZ] ;  /* 0x00000000fffff984 */ /* 0x000fe20000000800 */
[----:B------:R-:W-:Y:S01]  /*1c80*/  @!PT LDS RZ, [RZ] ;  /* 0x00000000fffff984 */ /* 0x000fe20000000800 */
[----:B------:R2:W-:Y:S01]  /*1c90*/  LDGSTS.E.BYPASS.LTC128B.128 [R227+0x100], [R46.64], !P5 ;  /* 0x001000002ee37fae */ /* 0x0005e2000e901d4e */
[----:B------:R-:W-:Y:S01]  /*1ca0*/  IADD3 R44, P5, P1, R45, 0x80, R46 ;  /* 0x000000802d2c7810 */ /* 0x000fe200079be02e */
[C---:B------:R-:W-:Y:S02]  /*1cb0*/  HMMA.16816.F32.BF16 R76, R140.reuse, R72, RZ ;  /* 0x000000488c4c723c */ /* 0x040fe400000418ff */
[----:B------:R2:W-:Y:S01]  /*1cc0*/  LDGSTS.E.BYPASS.LTC128B.128 [R227+0x4100], [R46.64+0x80], !P6 ;  /* 0x041000802ee37fae */ /* 0x0005e2000f101d4e */
[----:B------:R-:W-:Y:S02]  /*1cd0*/  ISETP.LT.OR P6, PT, R40, 0x21, P0 ;  /* 0x000000212800780c */ /* 0x000fe400007c1670 */
[----:B------:R-:W-:Y:S01]  /*1ce0*/  IADD3.X R45, RZ, UR20, R47, P5, P1 ;  /* 0x00000014ff2d7c10 */ /* 0x000fe2000afe242f */
[----:B------:R3:W-:Y:S01]  /*1cf0*/  LDGSTS.E.BYPASS.LTC128B.128 [R227+0x1100], [R2.64], !P4 ;  /* 0x0110000002e37fae */ /* 0x0007e2000e101d4e */
[----:B------:R-:W-:Y:S01]  /*1d00*/  IADD3 R42, P4, R2, UR11, RZ ;  /* 0x0000000b022a7c10 */ /* 0x000fe2000ff9e0ff */
[----:B------:R-:W-:Y:S01]  /*1d10*/  HMMA.16816.F32.BF16 R64, R140, R66, RZ ;  /* 0x000000428c40723c */ /* 0x000fe200000418ff */
[----:B------:R-:W-:-:S02]  /*1d20*/  ISETP.LT.OR P1, PT, R40, 0x41, P3 ;  /* 0x000000412800780c */ /* 0x000fc40001f21670 */
[C---:B------:R-:W-:Y:S02]  /*1d30*/  IADD3.X R43, R3.reuse, UR20, RZ, P4, !PT ;  /* 0x00000014032b7c10 */ /* 0x040fe4000a7fe4ff */
[----:B------:R-:W-:Y:S02]  /*1d40*/  IADD3 R52, P5, R2, UR22, RZ ;  /* 0x0000001602347c10 */ /* 0x000fe4000ffbe0ff */
[----:B------:R-:W-:Y:S01]  /*1d50*/  IADD3 R54, P4, R42, UR11, RZ ;  /* 0x0000000b2a367c10 */ /* 0x000fe2000ff9e0ff */
[----:B------:R2:W-:Y:S01]  /*1d60*/  LDGSTS.E.BYPASS.LTC128B.128 [R227+0x5100], [R44.64], !P6 ;  /* 0x051000002ce37fae */ /* 0x0005e2000f101d4e */
[C---:B------:R-:W-:Y:S01]  /*1d70*/  HMMA.16816.F32.BF16 R72, R140.reuse, R74, RZ ;  /* 0x0000004a8c48723c */ /* 0x040fe200000418ff */
[----:B------:R-:W-:Y:S02]  /*1d80*/  IADD3.X R53, R3, UR21, RZ, P5, !PT ;  /* 0x0000001503357c10 */ /* 0x000fe4000affe4ff */
[C---:B------:R-:W-:Y:S02]  /*1d90*/  ISETP.LT.OR P6, PT, R40.reuse, 0x41, P0 ;  /* 0x000000412800780c */ /* 0x040fe400007c1670 */
[----:B------:R-:W-:Y:S01]  /*1da0*/  IADD3.X R55, R43, UR20, RZ, P4, !PT ;  /* 0x000000142b377c10 */ /* 0x000fe2000a7fe4ff */
[----:B------:R4:W-:Y:S01]  /*1db0*/  LDGSTS.E.BYPASS.LTC128B.128 [R227+0x2100], [R42.64], !P1 ;  /* 0x021000002ae37fae */ /* 0x0009e2000c901d4e */
[C---:B------:R-:W-:Y:S01]  /*1dc0*/  ISETP.LT.OR P5, PT, R40.reuse, 0x61, P3 ;  /* 0x000000612800780c */ /* 0x040fe20001fa1670 */
[----:B------:R-:W-:Y:S01]  /*1dd0*/  HMMA.16816.F32.BF16 R84, R140, R80, RZ ;  /* 0x000000508c54723c */ /* 0x000fe200000418ff */
[----:B------:R-:W-:-:S02]  /*1de0*/  ISETP.LT.OR P4, PT, R40, 0x61, P0 ;  /* 0x000000612800780c */ /* 0x000fc40000781670 */
[----:B------:R-:W-:-:S04]  /*1df0*/  IADD3 R56, P1, R42, UR22, RZ ;  /* 0x000000162a387c10 */ /* 0x000fc8000ff3e0ff */
[----:B------:R-:W-:Y:S01]  /*1e00*/  IADD3.X R57, R43, UR21, RZ, P1, !PT ;  /* 0x000000152b397c10 */ /* 0x000fe20008ffe4ff */
[----:B---3--:R-:W-:Y:S01]  /*1e10*/  IMAD.MOV.U32 R2, RZ, RZ, 0x40 ;  /* 0x00000040ff027424 */ /* 0x008fe200078e00ff */
[----:B------:R3:W-:Y:S01]  /*1e20*/  LDGSTS.E.BYPASS.LTC128B.128 [R227+0x6100], [R52.64], !P6 ;  /* 0x0610000034e37fae */ /* 0x0007e2000f101d4e */
[----:B------:R-:W-:Y:S01]  /*1e30*/  HMMA.16816.F32.BF16 R80, R140, R82, RZ ;  /* 0x000000528c50723c */ /* 0x000fe200000418ff */
[----:B------:R-:W-:Y:S02]  /*1e40*/  PLOP3.LUT P1, PT, PT, PT, UP0, 0x80, 0x0 ;  /* 0x000000000000781c */ /* 0x000fe40003f2f008 */
[----:B------:R-:W-:Y:S01]  /*1e50*/  SEL R2, R2, 0xffffffc0, !P2 ;  /* 0xffffffc002027807 */ /* 0x000fe20005000000 */
[----:B------:R3:W-:Y:S04]  /*1e60*/  LDGSTS.E.BYPASS.LTC128B.128 [R227+0x3100], [R54.64], !P5 ;  /* 0x0310000036e37fae */ /* 0x0007e8000e901d4e */
[----:B------:R-:W-:Y:S01]  /*1e70*/  IMAD.IADD R223, R226, 0x1, R2 ;  /* 0x00000001e2df7824 */ /* 0x000fe200078e0202 */
[----:B------:R5:W-:Y:S01]  /*1e80*/  LDGSTS.E.BYPASS.LTC128B.128 [R227+0x7100], [R56.64], !P4 ;  /* 0x0710000038e37fae */ /* 0x000be2000e101d4e */
[----:B-1----:R-:W-:Y:S01]  /*1e90*/  HMMA.16816.F32.BF16 R68, R168, R32, R68 ;  /* 0x00000020a844723c */ /* 0x002fe20000041844 */
[----:B------:R-:W-:-:S02]  /*1ea0*/  IMAD.IADD R212, R2, 0x1, R225 ;  /* 0x0000000102d47824 */ /* 0x000fc400078e02e1 */
[----:B--2---:R-:W1:Y:S04]  /*1eb0*/  LDSM.16.M88.4 R44, [R223+0x8100] ;  /* 0x00810000df2c783b */ /* 0x004e680000000200 */
[----:B----4-:R-:W-:Y:S01]  /*1ec0*/  LDSM.16.M88.4 R40, [R223+0x8900] ;  /* 0x00890000df28783b */ /* 0x010fe20000000200 */
[C---:B------:R-:W-:Y:S03]  /*1ed0*/  HMMA.16816.F32.BF16 R64, R168.reuse, R34, R64 ;  /* 0x00000022a840723c */ /* 0x040fe60000041840 */
[----:B------:R-:W2:Y:S04]  /*1ee0*/  LDSM.16.M88.4 R32, [R223+0xa100] ;  /* 0x00a10000df20783b */ /* 0x000ea80000000200 */
[----:B------:R-:W-:Y:S01]  /*1ef0*/  LDSM.16.M88.4 R108, [R226+0xf900] ;  /* 0x00f90000e26c783b */ /* 0x000fe20000000200 */
[C---:B------:R-:W-:Y:S03]  /*1f00*/  HMMA.16816.F32.BF16 R76, R168.reuse, R36, R76 ;  /* 0x00000024a84c723c */ /* 0x040fe6000004184c */
[----:B------:R-:W-:Y:S04]  /*1f10*/  LDSM.16.M88.4 R112, [R226+0xf100] ;  /* 0x00f10000e270783b */ /* 0x000fe80000000200 */
[----:B------:R-:W-:Y:S01]  /*1f20*/  LDSM.16.M88.4 R104, [R225+0x4000] ;  /* 0x00400000e168783b */ /* 0x000fe20000000200 */
[C---:B------:R-:W-:Y:S03]  /*1f30*/  HMMA.16816.F32.BF16 R72, R168.reuse, R38, R72 ;  /* 0x00000026a848723c */ /* 0x040fe60000041848 */
[----:B------:R-:W4:Y:S04]  /*1f40*/  LDSM.16.M88.4 R36, [R223+0x9900] ;  /* 0x00990000df24783b */ /* 0x000f280000000200 */
[----:B------:R-:W-:Y:S01]  /*1f50*/  LDSM.16.M88.4 R60, [R225+0x5800] ;  /* 0x00580000e13c783b */ /* 0x000fe20000000200 */
[C---:B------:R-:W-:Y:S03]  /*1f60*/  HMMA.16816.F32.BF16 R84, R168.reuse, R48, R84 ;  /* 0x00000030a854723c */ /* 0x040fe60000041854 */
[----:B-----5:R-:W-:Y:S04]  /*1f70*/  LDSM.16.M88.4 R56, [R225+0x6000] ;  /* 0x00600000e138783b */ /* 0x020fe80000000200 */
[----:B---3--:R-:W-:Y:S01]  /*1f80*/  LDSM.16.M88.4 R52, [R225+0x6800] ;  /* 0x00680000e134783b */ /* 0x008fe20000000200 */
[----:B------:R-:W-:Y:S03]  /*1f90*/  HMMA.16816.F32.BF16 R80, R168, R50, R80 ;  /* 0x00000032a850723c */ /* 0x000fe60000041850 */
[----:B------:R-:W3:Y:S04]  /*1fa0*/  LDSM.16.M88.4 R48, [R223+0x9100] ;  /* 0x00910000df30783b */ /* 0x000ee80000000200 */
[----:B------:R-:W-:Y:S01]  /*1fb0*/  LDSM.16.M88.4 R120, [R223+0xd900] ;  /* 0x00d90000df78783b */ /* 0x000fe20000000200 */
[C---:B-1----:R-:W-:Y:S03]  /*1fc0*/  HMMA.16816.F32.BF16 R28, R176.reuse, R44, R28 ;  /* 0x0000002cb01c723c */ /* 0x042fe6000004181c */
[----:B------:R-:W-:Y:S04]  /*1fd0*/  LDSM.16.M88.4 R116, [R223+0xe100] ;  /* 0x00e10000df74783b */ /* 0x000fe80000000200 */
[----:B------:R-:W0:Y:S01]  /*1fe0*/  LDGDEPBAR ;  /* 0x00000000000079af */ /* 0x000e220000000000 */
[C---:B------:R-:W-:Y:S03]  /*1ff0*/  HMMA.16816.F32.BF16 R24, R176.reuse, R46, R24 ;  /* 0x0000002eb018723c */ /* 0x040fe60000041818 */
[----:B------:R-:W1:Y:S05]  /*2000*/  LDSM.16.M88.4 R44, [R223+0xa900] ;  /* 0x00a90000df2c783b */ /* 0x000e6a0000000200 */
[C---:B--2---:R-:W-:Y:S08]  /*2010*/  HMMA.16816.F32.BF16 R92, R176.reuse, R32, R92 ;  /* 0x00000020b05c723c */ /* 0x044ff0000004185c */
[C---:B------:R-:W-:Y:S01]  /*2020*/  HMMA.16816.F32.BF16 R88, R176.reuse, R34, R88 ;  /* 0x00000022b058723c */ /* 0x040fe20000041858 */
[----:B------:R-:W2:Y:S07]  /*2030*/  LDSM.16.M88.4 R32, [R212+0x800] ;  /* 0x00080000d420783b */ /* 0x000eae0000000200 */
[C---:B------:R-:W-:Y:S08]  /*2040*/  HMMA.16816.F32.BF16 R20, R176.reuse, R40, R20 ;  /* 0x00000028b014723c */ /* 0x040ff00000041814 */
[C---:B------:R-:W-:Y:S01]  /*2050*/  HMMA.16816.F32.BF16 R16, R176.reuse, R42, R16 ;  /* 0x0000002ab010723c */ /* 0x040fe20000041810 */
[----:B------:R-:W5:Y:S07]  /*2060*/  LDSM.16.M88.4 R40, [R223+0xb100] ;  /* 0x00b10000df28783b */ /* 0x000f6e0000000200 */
[C---:B----4-:R-:W-:Y:S08]  /*2070*/  HMMA.16816.F32.BF16 R100, R176.reuse, R36, R100 ;  /* 0x00000024b064723c */ /* 0x050ff00000041864 */
[C---:B------:R-:W-:Y:S01]  /*2080*/  HMMA.16816.F32.BF16 R96, R176.reuse, R38, R96 ;  /* 0x00000026b060723c */ /* 0x040fe20000041860 */
[----:B------:R-:W4:Y:S07]  /*2090*/  LDSM.16.M88.4 R36, [R212] ;  /* 0x00000000d424783b */ /* 0x000f2e0000000200 */
[C---:B---3--:R-:W-:Y:S08]  /*20a0*/  HMMA.16816.F32.BF16 R12, R176.reuse, R48, R12 ;  /* 0x00000030b00c723c */ /* 0x048ff0000004180c */
[C---:B------:R-:W-:Y:S01]  /*20b0*/  HMMA.16816.F32.BF16 R8, R176.reuse, R50, R8 ;  /* 0x00000032b008723c */ /* 0x040fe20000041808 */
[----:B------:R-:W3:Y:S07]  /*20c0*/  LDSM.16.M88.4 R48, [R223+0xb900] ;  /* 0x00b90000df30783b */ /* 0x000eee0000000200 */
[C---:B-1----:R-:W-:Y:S08]  /*20d0*/  HMMA.16816.F32.BF16 R84, R176.reuse, R44, R84 ;  /* 0x0000002cb054723c */ /* 0x042ff00000041854 */
[----:B------:R-:W-:Y:S01]  /*20e0*/  HMMA.16816.F32.BF16 R80, R176, R46, R80 ;  /* 0x0000002eb050723c */ /* 0x000fe20000041850 */
[----:B------:R-:W1:Y:S07]  /*20f0*/  LDSM.16.M88.4 R44, [R212+0x1000] ;  /* 0x00100000d42c783b */ /* 0x000e6e0000000200 */
[C---:B--2---:R-:W-:Y:S08]  /*2100*/  HMMA.16816.F32.BF16 R20, R180.reuse, R32, R20 ;  /* 0x00000020b414723c */ /* 0x044ff00000041814 */
[----:B------:R-:W-:Y:S01]  /*2110*/  HMMA.16816.F32.BF16 R16, R180, R34, R16 ;  /* 0x00000022b410723c */ /* 0x000fe20000041810 */
[----:B------:R-:W2:Y:S07]  /*2120*/  LDSM.16.M88.4 R32, [R212+0x3000] ;  /* 0x00300000d420783b */ /* 0x000eae0000000200 */
[C---:B-----5:R-:W-:Y:S08]  /*2130*/  HMMA.16816.F32.BF16 R76, R176.reuse, R40, R76 ;  /* 0x00000028b04c723c */ /* 0x060ff0000004184c */
[----:B------:R-:W-:Y:S01]  /*2140*/  HMMA.16816.F32.BF16 R72, R176, R42, R72 ;  /* 0x0000002ab048723c */ /* 0x000fe20000041848 */
[----:B------:R-:W5:Y:S07]  /*2150*/  LDSM.16.M88.4 R40, [R212+0x1800] ;  /* 0x00180000d428783b */ /* 0x000f6e0000000200 */
[C---:B----4-:R-:W-:Y:S08]  /*2160*/  HMMA.16816.F32.BF16 R28, R180.reuse, R36, R28 ;  /* 0x00000024b41c723c */ /* 0x050ff0000004181c */
[----:B------:R-:W-:Y:S01]  /*2170*/  HMMA.16816.F32.BF16 R24, R180, R38, R24 ;  /* 0x00000026b418723c */ /* 0x000fe20000041818 */
        /* <DEDUP_REMOVED lines=20> */
[----:B------:R-:W-:Y:S01]  /*22c0*/  HMMA.16816.F32.BF16 R64, R180, R46, R64 ;  /* 0x0000002eb440723c */ /* 0x000fe20000041840 */
        /* <DEDUP_REMOVED lines=12> */
[----:B------:R-:W-:Y:S07]  /*2390*/  LDSM.16.M88.4 R48, [R225+0x7000] ;  /* 0x00700000e130783b */ /* 0x000fee0000000200 */
        /* <DEDUP_REMOVED lines=8> */
[----:B------:R-:W3:Y:S07]  /*2420*/  LDSM.16.M88.4 R40, [R223+0xc100] ;  /* 0x00c10000df28783b */ /* 0x000eee0000000200 */
[C---:B----4-:R-:W-:Y:S08]  /*2430*/  HMMA.16816.F32.BF16 R20, R188.reuse, R36, R20 ;  /* 0x00000024bc14723c */ /* 0x050ff00000041814 */
[----:B------:R-:W-:Y:S01]  /*2440*/  HMMA.16816.F32.BF16 R16, R188, R38, R16 ;  /* 0x00000026bc10723c */ /* 0x000fe20000041810 */
[----:B------:R-:W4:Y:S07]  /*2450*/  LDSM.16.M88.4 R36, [R223+0xc900] ;  /* 0x00c90000df24783b */ /* 0x000f2e0000000200 */
[C---:B------:R-:W-:Y:S08]  /*2460*/  HMMA.16816.F32.BF16 R68, R184.reuse, R108, R68 ;  /* 0x0000006cb844723c */ /* 0x040ff00000041844 */
[C---:B------:R-:W-:Y:S08]  /*2470*/  HMMA.16816.F32.BF16 R76, R184.reuse, R112, R76 ;  /* 0x00000070b84c723c */ /* 0x040ff0000004184c */
[C---:B------:R-:W-:Y:S01]  /*2480*/  HMMA.16816.F32.BF16 R72, R184.reuse, R114, R72 ;  /* 0x00000072b848723c */ /* 0x040fe20000041848 */
[----:B------:R-:W-:Y:S07]  /*2490*/  LDSM.16.M88.4 R112, [R223+0xe900] ;  /* 0x00e90000df70783b */ /* 0x000fee0000000200 */
[----:B------:R-:W-:Y:S01]  /*24a0*/  HMMA.16816.F32.BF16 R64, R184, R110, R64 ;  /* 0x0000006eb840723c */ /* 0x000fe20000041840 */
[----:B------:R-:W-:Y:S07]  /*24b0*/  LDSM.16.M88.4 R108, [R223+0xf100] ;  /* 0x00f10000df6c783b */ /* 0x000fee0000000200 */
[C---:B------:R-:W-:Y:S08]  /*24c0*/  HMMA.16816.F32.BF16 R28, R188.reuse, R104, R28 ;  /* 0x00000068bc1c723c */ /* 0x040ff0000004181c */
[C---:B------:R-:W-:Y:S01]  /*24d0*/  HMMA.16816.F32.BF16 R24, R188.reuse, R106, R24 ;  /* 0x0000006abc18723c */ /* 0x040fe20000041818 */
[----:B------:R-:W5:Y:S07]  /*24e0*/  LDSM.16.M88.4 R104, [R223+0xf900] ;  /* 0x00f90000df68783b */ /* 0x000f6e0000000200 */
[C---:B-1----:R-:W-:Y:S08]  /*24f0*/  HMMA.16816.F32.BF16 R68, R188.reuse, R44, R68 ;  /* 0x0000002cbc44723c */ /* 0x042ff00000041844 */
        /* <DEDUP_REMOVED lines=12> */
[----:B------:R-:W-:Y:S01]  /*25c0*/  HMMA.16816.F32.BF16 R64, R188, R46, R64 ;  /* 0x0000002ebc40723c */ /* 0x000fe20000041840 */
[----:B------:R-:W-:Y:S07]  /*25d0*/  LDSM.16.M88.4 R44, [R212+0x6000] ;  /* 0x00600000d42c783b */ /* 0x000fee0000000200 */
[C---:B--2---:R-:W-:Y:S08]  /*25e0*/  HMMA.16816.F32.BF16 R12, R196.reuse, R32, R12 ;  /* 0x00000020c40c723c */ /* 0x044ff0000004180c */
[C---:B------:R-:W-:Y:S01]  /*25f0*/  HMMA.16816.F32.BF16 R8, R196.reuse, R34, R8 ;  /* 0x00000022c408723c */ /* 0x040fe20000041808 */
[----:B------:R-:W1:Y:S07]  /*2600*/  LDSM.16.M88.4 R32, [R212+0x7800] ;  /* 0x00780000d420783b */ /* 0x000e6e0000000200 */
[C---:B---3--:R-:W-:Y:S08]  /*2610*/  HMMA.16816.F32.BF16 R28, R196.reuse, R40, R28 ;  /* 0x00000028c41c723c */ /* 0x048ff0000004181c */
[C---:B------:R-:W-:Y:S01]  /*2620*/  HMMA.16816.F32.BF16 R24, R196.reuse, R42, R24 ;  /* 0x0000002ac418723c */ /* 0x040fe20000041818 */
[----:B------:R-:W2:Y:S07]  /*2630*/  LDSM.16.M88.4 R40, [R212+0x6800] ;  /* 0x00680000d428783b */ /* 0x000eae0000000200 */
[C---:B----4-:R-:W-:Y:S08]  /*2640*/  HMMA.16816.F32.BF16 R20, R196.reuse, R36, R20 ;  /* 0x00000024c414723c */ /* 0x050ff00000041814 */
[----:B------:R-:W-:Y:S01]  /*2650*/  HMMA.16816.F32.BF16 R16, R196, R38, R16 ;  /* 0x00000026c410723c */ /* 0x000fe20000041810 */
[----:B------:R-:W3:Y:S01]  /*2660*/  LDSM.16.M88.4 R36, [R212+0x7000] ;  /* 0x00700000d424783b */ /* 0x000ee20000000200 */
[----:B------:R-:W-:-:S06]  /*2670*/  DEPBAR.LE SB0, 0x0 ;  /* 0x000080000000791a */ /* 0x000fcc0000000000 */
[C---:B-----5:R-:W-:Y:S08]  /*2680*/  HMMA.16816.F32.BF16 R68, R196.reuse, R104, R68 ;  /* 0x00000068c444723c */ /* 0x060ff00000041844 */
        /* <DEDUP_REMOVED lines=9> */
[C---:B-1----:R-:W-:Y:S08]  /*2720*/  HMMA.16816.F32.BF16 R68, R200.reuse, R32, R68 ;  /* 0x00000020c844723c */ /* 0x042ff00000041844 */
        /* <DEDUP_REMOVED lines=14> */
[----:B------:R-:W-:Y:S01]  /*2810*/  HMMA.16816.F32.BF16 R32, R200, R34, R64 ;  /* 0x00000022c820723c */ /* 0x000fe20000041840 */
[----:B------:R-:W-:Y:S06]  /*2820*/  BAR.SYNC.DEFER_BLOCKING 0x0 ;  /* 0x0000000000007b1d */ /* 0x000fec0000010000 */
[----:B------:R-:W-:Y:S05]  /*2830*/  @!P1 BRA `(.L_x_1340) ;  /* 0x0000026000009947 */ /* 0x000fea0003800000 */
[----:B------:R-:W-:Y:S02]  /*2840*/  UIADD3 UR5, UR17, -0x2, URZ ;  /* 0xfffffffe11057890 */ /* 0x000fe4000fffe03f */
        /* <DEDUP_REMOVED lines=37> */
.L_x_1340:
[----:B-1----:R-:W-:Y:S01]  /*2aa0*/  LOP3.LUT R3, R125, 0xffffffe0, RZ, 0xc0, !PT ;  /* 0xffffffe07d037812 */ /* 0x002fe200078ec0ff */
        /* <DEDUP_REMOVED lines=14> */
[----:B------:R-:W-:-:S05]  /*2b90*/  LOP3.LUT R2, R2, 0x7ffffffc, RZ, 0xc0, !PT ;  /* 0x7ffffffc02027812 */ /* 0x000fca00078ec0ff */
[----:B------:R-:W-:-:S04]  /*2ba0*/  IMAD.IADD R3, R3, 0x1, -R2 ;  /* 0x0000000103037824 */ /* 0x000fc800078e0a02 */
[----:B------:R-:W-:-:S05]  /*2bb0*/  IMAD R6, R3, R6, UR7 ;  /* 0x0000000703067e24 */ /* 0x000fca000f8e0206 */
[C---:B------:R-:W-:Y:S02]  /*2bc0*/  ISETP.GT.AND P1, PT, R6.reuse, 0x1, PT ;  /* 0x000000010600780c */ /* 0x040fe40003f24270 */
[C---:B------:R-:W-:Y:S02]  /*2bd0*/  ISETP.GT.AND P4, PT, R6.reuse, RZ, PT ;  /* 0x000000ff0600720c */ /* 0x040fe40003f84270 */
        /* <DEDUP_REMOVED lines=16> */
[C---:B------:R-:W-:Y:S02]  /*2ce0*/  ISETP.GT.AND P1, PT, R6.reuse, 0x28, PT ;  /* 0x000000280600780c */ /* 0x040fe40003f24270 */
[----:B------:R-:W-:Y:S02]  /*2cf0*/  ISETP.GT.AND P4, PT, R6, 0x10, PT ;  /* 0x000000100600780c */ /* 0x000fe40003f84270 */
[----:B------:R-:W-:Y:S02]  /*2d00*/  FMNMX.FTZ R2, R55, R2, !PT ;  /* 0x0000000237027209 */ /* 0x000fe40007810000 */
[----:B------:R-:W-:Y:S02]  /*2d10*/  FSEL R31, R8, -INF , P1 ;  /* 0xff800000081f7808 */ /* 0x000fe40000800000 */
[----:B------:R-:W-:Y:S02]  /*2d20*/  FSEL R47, R20, -INF , P4 ;  /* 0xff800000142f7808 */ /* 0x000fe40002000000 */
[----:B------:R-:W-:-:S02]  /*2d30*/  FMNMX.FTZ R8, R59, R2, !PT ;  /* 0x000000023b087209 */ /* 0x000fc40007810000 */
[----:B------:R-:W-:Y:S02]  /*2d40*/  FSEL R51, R26, -INF , P2 ;  /* 0xff8000001a337808 */ /* 0x000fe40001000000 */
[----:B------:R-:W-:Y:S02]  /*2d50*/  ISETP.GT.AND P2, PT, R6, 0x18, PT ;  /* 0x000000180600780c */ /* 0x000fe40003f44270 */
[----:B------:R-:W-:Y:S02]  /*2d60*/  FMNMX.FTZ R8, R47, R8, !PT ;  /* 0x000000082f087209 */ /* 0x000fe40007810000 */
[----:B------:R-:W-:Y:S02]  /*2d70*/  FSEL R27, R16, -INF , P2 ;  /* 0xff800000101b7808 */ /* 0x000fe40001000000 */
[----:B------:R-:W-:Y:S02]  /*2d80*/  FMNMX.FTZ R8, R21, R8, !PT ;  /* 0x0000000815087209 */ /* 0x000fe40007810000 */
[----:B------:R-:W-:-:S02]  /*2d90*/  FSEL R25, R22, -INF , P4 ;  /* 0xff80000016197808 */ /* 0x000fc40002000000 */
[----:B------:R-:W-:Y:S02]  /*2da0*/  ISETP.GT.AND P4, PT, R6, 0x20, PT ;  /* 0x000000200600780c */ /* 0x000fe40003f84270 */
[----:B------:R-:W-:Y:S02]  /*2db0*/  FMNMX.FTZ R8, R27, R8, !PT ;  /* 0x000000081b087209 */ /* 0x000fe40007810000 */
[----:B------:R-:W-:Y:S02]  /*2dc0*/  FSEL R37, R10, -INF , P1 ;  /* 0xff8000000a257808 */ /* 0x000fe40000800000 */
[----:B------:R-:W-:Y:S02]  /*2dd0*/  FSEL R45, R18, -INF , P2 ;  /* 0xff800000122d7808 */ /* 0x000fe40001000000 */
[----:B------:R-:W-:Y:S02]  /*2de0*/  FMNMX.FTZ R10, R30, R53, !PT ;  /* 0x000000351e0a7209 */ /* 0x000fe40007810000 */
[----:B------:R-:W-:-:S02]  /*2df0*/  ISETP.GT.AND P2, PT, R6, 0x21, PT ;  /* 0x000000210600780c */ /* 0x000fc40003f44270 */
[----:B------:R-:W-:Y:S02]  /*2e00*/  FSEL R39, R12, -INF , P4 ;  /* 0xff8000000c277808 */ /* 0x000fe40002000000 */
[----:B------:R-:W-:Y:S02]  /*2e10*/  FMNMX.FTZ R8, R17, R8, !PT ;  /* 0x0000000811087209 */ /* 0x000fe40007810000 */
[----:B------:R-:W-:Y:S02]  /*2e20*/  FMNMX.FTZ R12, R51, R10, !PT ;  /* 0x0000000a330c7209 */ /* 0x000fe40007810000 */
[----:B------:R-:W-:Y:S02]  /*2e30*/  FSEL R29, R13, -INF , P2 ;  /* 0xff8000000d1d7808 */ /* 0x000fe40001000000 */
[----:B------:R-:W-:Y:S02]  /*2e40*/  FMNMX.FTZ R10, R39, R8, !PT ;  /* 0x00000008270a7209 */ /* 0x000fe40007810000 */
[----:B------:R-:W-:-:S02]  /*2e50*/  FSEL R36, R15, -INF , P2 ;  /* 0xff8000000f247808 */ /* 0x000fc40001000000 */
[----:B------:R-:W-:Y:S02]  /*2e60*/  ISETP.GT.AND P2, PT, R6, 0x29, PT ;  /* 0x000000290600780c */ /* 0x000fe40003f44270 */
[----:B------:R-:W-:Y:S02]  /*2e70*/  FMNMX.FTZ R8, R49, R12, !PT ;  /* 0x0000000c31087209 */ /* 0x000fe40007810000 */
[----:B------:R-:W-:Y:S02]  /*2e80*/  FMNMX.FTZ R10, R29, R10, !PT ;  /* 0x0000000a1d0a7209 */ /* 0x000fe40007810000 */
[----:B------:R-:W-:Y:S02]  /*2e90*/  FSEL R41, R14, -INF , P4 ;  /* 0xff8000000e297808 */ /* 0x000fe40002000000 */
[----:B------:R-:W-:Y:S01]  /*2ea0*/  FSEL R2, R9, -INF , P2 ;  /* 0xff80000009027808 */ /* 0x000fe20001000000 */
[----:B------:R-:W-:Y:S01]  /*2eb0*/  LDSM.16.MT88.4 R12, [R220+0x900] ;  /* 0x00090000dc0c783b */ /* 0x000fe20000004200 */
[----:B------:R-:W-:-:S02]  /*2ec0*/  FMNMX.FTZ R8, R25, R8, !PT ;  /* 0x0000000819087209 */ /* 0x000fc40007810000 */
[C---:B------:R-:W-:Y:S02]  /*2ed0*/  ISETP.GT.AND P4, PT, R6.reuse, 0x30, PT ;  /* 0x000000300600780c */ /* 0x040fe40003f84270 */
        /* <DEDUP_REMOVED lines=10> */
[----:B------:R-:W-:-:S02]  /*2f80*/  FSEL R144, R103, -INF , P2 ;  /* 0xff80000067907808 */ /* 0x000fc40001000000 */
[----:B------:R-:W-:Y:S02]  /*2f90*/  ISETP.GT.AND P2, PT, R6, 0x39, PT ;  /* 0x000000390600780c */ /* 0x000fe40003f44270 */
[----:B------:R-:W-:Y:S02]  /*2fa0*/  FMNMX.FTZ R10, R43, R10, !PT ;  /* 0x0000000a2b0a7209 */ /* 0x000fe40007810000 */
[----:B------:R-:W-:Y:S02]  /*2fb0*/  FSEL R147, R96, -INF , P1 ;  /* 0xff80000060937808 */ /* 0x000fe40000800000 */
[----:B------:R-:W-:Y:S02]  /*2fc0*/  FMNMX.FTZ R8, R145, R8, !PT ;  /* 0x0000000891087209 */ /* 0x000fe40007810000 */
[----:B------:R-:W-:Y:S02]  /*2fd0*/  FSEL R155, R99, -INF , P2 ;  /* 0xff800000639b7808 */ /* 0x000fe40001000000 */
[----:B------:R-:W-:-:S02]  /*2fe0*/  FSEL R62, R97, -INF , P2 ;  /* 0xff800000613e7808 */ /* 0x000fc40001000000 */
[----:B------:R-:W-:Y:S02]  /*2ff0*/  FMNMX.FTZ R9, R41, R10, !PT ;  /* 0x0000000a29097209 */ /* 0x000fe40007810000 */
[----:B------:R-:W-:Y:S02]  /*3000*/  ISETP.GT.AND P2, PT, R6, 0x40, PT ;  /* 0x000000400600780c */ /* 0x000fe40003f44270 */
[----:B------:R-:W-:Y:S02]  /*3010*/  FMNMX.FTZ R11, R147, R8, !PT ;  /* 0x00000008930b7209 */ /* 0x000fe40007810000 */
[----:B------:R-:W-:Y:S02]  /*3020*/  FSEL R66, R98, -INF , P1 ;  /* 0xff80000062427808 */ /* 0x000fe40000800000 */
[----:B------:R-:W-:Y:S01]  /*3030*/  FMNMX.FTZ R8, R36, R9, !PT ;  /* 0x0000000924087209 */ /* 0x000fe20007810000 */
[----:B------:R-:W-:Y:S01]  /*3040*/  LDSM.16.MT88.4 R96, [R224+0x4100] ;  /* 0x00410000e060783b */ /* 0x000fe20000004200 */
[----:B------:R-:W-:-:S02]  /*3050*/  ISETP.GT.AND P1, PT, R6, 0x41, PT ;  /* 0x000000410600780c */ /* 0x000fc40003f24270 */
[----:B------:R-:W-:Y:S02]  /*3060*/  FSEL R134, R92, -INF , P2 ;  /* 0xff8000005c867808 */ /* 0x000fe40001000000 */
[----:B------:R-:W-:Y:S02]  /*3070*/  FMNMX.FTZ R11, R62, R11, !PT ;  /* 0x0000000b3e0b7209 */ /* 0x000fe40007810000 */
[----:B------:R-:W-:Y:S02]  /*3080*/  FSEL R138, R94, -INF , P2 ;  /* 0xff8000005e8a7808 */ /* 0x000fe40001000000 */
[----:B------:R-:W-:Y:S02]  /*3090*/  FMNMX.FTZ R9, R37, R8, !PT ;  /* 0x0000000825097209 */ /* 0x000fe40007810000 */
[----:B------:R-:W-:Y:S02]  /*30a0*/  FSEL R173, R93, -INF , P1 ;  /* 0xff8000005dad7808 */ /* 0x000fe40000800000 */
[----:B------:R-:W-:-:S02]  /*30b0*/  ISETP.GT.AND P2, PT, R6, 0x48, PT ;  /* 0x000000480600780c */ /* 0x000fc40003f44270 */
[----:B------:R-:W-:Y:S02]  /*30c0*/  FMNMX.FTZ R8, R134, R11, !PT ;  /* 0x0000000b86087209 */ /* 0x000fe40007810000 */
[----:B------:R-:W-:Y:S02]  /*30d0*/  FSEL R195, R95, -INF , P1 ;  /* 0xff8000005fc37808 */ /* 0x000fe40000800000 */
[----:B------:R-:W-:Y:S02]  /*30e0*/  ISETP.GT.AND P1, PT, R6, 0x49, PT ;  /* 0x000000490600780c */ /* 0x000fe40003f24270 */
[----:B------:R-:W-:Y:S02]  /*30f0*/  FSEL R175, R88, -INF , P2 ;  /* 0xff80000058af7808 */ /* 0x000fe40001000000 */
[----:B------:R-:W-:Y:S02]  /*3100*/  FMNMX.FTZ R8, R173, R8, !PT ;  /* 0x00000008ad087209 */ /* 0x000fe40007810000 */
[----:B------:R-:W-:-:S02]  /*3110*/  FSEL R153, R102, -INF , P4 ;  /* 0xff80000066997808 */ /* 0x000fc40002000000 */
[----:B------:R-:W-:Y:S02]  /*3120*/  FMNMX.FTZ R10, R64, R9, !PT ;  /* 0x00000009400a7209 */ /* 0x000fe40007810000 */
[----:B------:R-:W-:Y:S02]  /*3130*/  FSEL R237, R90, -INF , P2 ;  /* 0xff8000005aed7808 */ /* 0x000fe40001000000 */
[----:B------:R-:W-:Y:S02]  /*3140*/  FSEL R136, R89, -INF , P1 ;  /* 0xff80000059887808 */ /* 0x000fe40000800000 */
[----:B------:R-:W-:Y:S02]  /*3150*/  ISETP.GT.AND P2, PT, R6, 0x50, PT ;  /* 0x000000500600780c */ /* 0x000fe40003f44270 */
[----:B------:R-:W-:Y:S02]  /*3160*/  FMNMX.FTZ R11, R175, R8, !PT ;  /* 0x00000008af0b7209 */ /* 0x000fe40007810000 */
[----:B------:R-:W-:-:S02]  /*3170*/  FMNMX.FTZ R9, R153, R10, !PT ;  /* 0x0000000a99097209 */ /* 0x000fc40007810000 */
[----:B------:R-:W-:Y:S02]  /*3180*/  FSEL R251, R91, -INF , P1 ;  /* 0xff8000005bfb7808 */ /* 0x000fe40000800000 */
[----:B------:R-:W-:Y:S01]  /*3190*/  ISETP.GT.AND P1, PT, R6, 0x51, PT ;  /* 0x000000510600780c */ /* 0x000fe20003f24270 */
[----:B------:R-:W-:Y:S01]  /*31a0*/  LDSM.16.MT88.4 R88, [R220+0x100] ;  /* 0x00010000dc58783b */ /* 0x000fe20000004200 */
[----:B------:R-:W-:Y:S02]  /*31b0*/  FSEL R249, R84, -INF , P2 ;  /* 0xff80000054f97808 */ /* 0x000fe40001000000 */
[----:B------:R-:W-:Y:S02]  /*31c0*/  FMNMX.FTZ R8, R136, R11, !PT ;  /* 0x0000000b88087209 */ /* 0x000fe40007810000 */
[----:B------:R-:W-:Y:S02]  /*31d0*/  FMNMX.FTZ R9, R144, R9, !PT ;  /* 0x0000000990097209 */ /* 0x000fe40007810000 */
[----:B------:R-:W-:-:S02]  /*31e0*/  FSEL R241, R86, -INF , P2 ;  /* 0xff80000056f17808 */ /* 0x000fc40001000000 */
[----:B------:R-:W-:Y:S02]  /*31f0*/  FSEL R247, R85, -INF , P1 ;  /* 0xff80000055f77808 */ /* 0x000fe40000800000 */
[----:B------:R-:W-:Y:S02]  /*3200*/  ISETP.GT.AND P2, PT, R6, 0x58, PT ;  /* 0x000000580600780c */ /* 0x000fe40003f44270 */
        /* <DEDUP_REMOVED lines=8> */
[----:B------:R-:W-:Y:S02]  /*3290*/  FSEL R243, R81, -INF , P1 ;  /* 0xff80000051f37808 */ /* 0x000fe40000800000 */
[----:B------:R-:W-:-:S02]  /*32a0*/  ISETP.GT.AND P2, PT, R6, 0x60, PT ;  /* 0x000000600600780c */ /* 0x000fc40003f44270 */
[----:B------:R-:W-:Y:S02]  /*32b0*/  FMNMX.FTZ R8, R245, R8, !PT ;  /* 0x00000008f5087209 */ /* 0x000fe40007810000 */
[----:B------:R-:W-:Y:S02]  /*32c0*/  FMNMX.FTZ R10, R138, R9, !PT ;  /* 0x000000098a0a7209 */ /* 0x000fe40007810000 */
[----:B------:R-:W-:Y:S02]  /*32d0*/  FSEL R193, R83, -INF , P1 ;  /* 0xff80000053c17808 */ /* 0x000fe40000800000 */
[----:B------:R-:W-:Y:S01]  /*32e0*/  ISETP.GT.AND P1, PT, R6, 0x61, PT ;  /* 0x000000610600780c */ /* 0x000fe20003f24270 */
[----:B------:R-:W-:Y:S01]  /*32f0*/  LDSM.16.MT88.4 R80, [R221+0x100] ;  /* 0x00010000dd50783b */ /* 0x000fe20000004200 */
[----:B------:R-:W-:Y:S02]  /*3300*/  FSEL R167, R76, -INF , P2 ;  /* 0xff8000004ca77808 */ /* 0x000fe40001000000 */
[----:B------:R-:W-:-:S02]  /*3310*/  FMNMX.FTZ R8, R243, R8, !PT ;  /* 0x00000008f3087209 */ /* 0x000fc40007810000 */
[----:B------:R-:W-:Y:S02]  /*3320*/  FMNMX.FTZ R10, R195, R10, !PT ;  /* 0x0000000ac30a7209 */ /* 0x000fe40007810000 */
        /* <DEDUP_REMOVED lines=28> */
[----:B------:R-:W-:-:S02]  /*34f0*/  FMNMX.FTZ R6, R135, R8, !PT ;  /* 0x0000000887067209 */ /* 0x000fc40007810000 */
[----:B------:R-:W-:Y:S02]  /*3500*/  FMNMX.FTZ R10, R159, R10, !PT ;  /* 0x0000000a9f0a7209 */ /* 0x000fe40007810000 */
[----:B------:R-:W-:Y:S02]  /*3510*/  FMNMX.FTZ R6, R133, R6, !PT ;  /* 0x0000000685067209 */ /* 0x000fe40007810000 */
[----:B------:R-:W-:Y:S02]  /*3520*/  FMNMX.FTZ R8, R157, R10, !PT ;  /* 0x0000000a9d087209 */ /* 0x000fe40007810000 */
[----:B------:R-:W-:Y:S01]  /*3530*/  FSEL R149, R75, -INF , P6 ;  /* 0xff8000004b957808 */ /* 0x000fe20003000000 */
[----:B------:R-:W1:Y:S01]  /*3540*/  SHFL.BFLY PT, R9, R6, 0x2, 0x1f ;  /* 0x0c401f0006097f89 */ /* 0x000e6200000e0000 */
[----:B------:R-:W-:Y:S02]  /*3550*/  FMNMX.FTZ R8, R151, R8, !PT ;  /* 0x0000000897087209 */ /* 0x000fe40007810000 */
[----:B------:R-:W-:Y:S01]  /*3560*/  FSEL R67, R70, -INF , P5 ;  /* 0xff80000046437808 */ /* 0x000fe20002800000 */
[----:B------:R-:W-:Y:S01]  /*3570*/  LDSM.16.MT88.4 R72, [R222+0x100] ;  /* 0x00010000de48783b */ /* 0x000fe20000004200 */
        /* <DEDUP_REMOVED lines=26> */
[----:B------:R-:W1:Y:S01]  /*3720*/  LDSM.16.MT88.4 R4, [R220+0x4100] ;  /* 0x00410000dc04783b */ /* 0x000e620000004200 */
[--C-:B------:R-:W-:Y:S01]  /*3730*/  FFMA.FTZ R38, R29, c[0x0][0x2d0], -R58.reuse ;  /* 0x0000b4001d267a23 */ /* 0x100fe2000001083a */
[C---:B------:R-:W-:Y:S01]  /*3740*/  FSETP.NEU.FTZ.AND P1, PT, R3.reuse, -INF , PT ;  /* 0xff8000000300780b */ /* 0x040fe20003f3d000 */
[----:B------:R-:W-:Y:S01]  /*3750*/  FMUL.FTZ R56, R3, c[0x0][0x2d0] ;  /* 0x0000b40003387a20 */ /* 0x000fe20000410000 */
[----:B------:R-:W2:Y:S01]  /*3760*/  MUFU.EX2 R50, R50 ;  /* 0x0000003200327308 */ /* 0x000ea20000000800 */
[----:B------:R-:W3:Y:S01]  /*3770*/  LDSM.16.MT88.4 R8, [R224+0x4900] ;  /* 0x00490000e008783b */ /* 0x000ee20000004200 */
[----:B------:R-:W-:-:S02]  /*3780*/  FFMA.FTZ R2, R2, c[0x0][0x2d0], -R58 ;  /* 0x0000b40002027a23 */ /* 0x000fc4000001083a */
[----:B------:R-:W-:Y:S01]  /*3790*/  FSEL R56, R56, RZ, P1 ;  /* 0x000000ff38387208 */ /* 0x000fe20000800000 */
[----:B------:R-:W-:Y:S01]  /*37a0*/  LDSM.16.MT88.4 R16, [R221+0x900] ;  /* 0x00090000dd10783b */ /* 0x000fe20000004200 */
[----:B------:R-:W-:Y:S01]  /*37b0*/  FFMA.FTZ R60, R60, c[0x0][0x2d0], -R58 ;  /* 0x0000b4003c3c7a23 */ /* 0x000fe2000001083a */
[----:B------:R-:W-:Y:S01]  /*37c0*/  PLOP3.LUT P1, PT, PT, PT, UP0, 0x80, 0x0 ;  /* 0x000000000000781c */ /* 0x000fe20003f2f008 */
[----:B------:R-:W-:Y:S01]  /*37d0*/  MUFU.EX2 R55, R55 ;  /* 0x0000003700377308 */ /* 0x000fe20000000800 */
[--C-:B------:R-:W-:Y:S02]  /*37e0*/  FFMA.FTZ R59, R30, c[0x0][0x2d0], -R56.reuse ;  /* 0x0000b4001e3b7a23 */ /* 0x100fe40000010838 */
[--C-:B------:R-:W-:Y:S02]  /*37f0*/  FFMA.FTZ R54, R53, c[0x0][0x2d0], -R56.reuse ;  /* 0x0000b40035367a23 */ /* 0x100fe40000010838 */
[--C-:B------:R-:W-:Y:S02]  /*3800*/  FFMA.FTZ R52, R51, c[0x0][0x2d0], -R56.reuse ;  /* 0x0000b40033347a23 */ /* 0x100fe40000010838 */
[----:B------:R-:W-:Y:S01]  /*3810*/  FFMA.FTZ R49, R49, c[0x0][0x2d0], -R56 ;  /* 0x0000b40031317a23 */ /* 0x000fe20000010838 */
[----:B------:R-:W4:Y:S01]  /*3820*/  MUFU.EX2 R48, R48 ;  /* 0x0000003000307308 */ /* 0x000f220000000800 */
[----:B--2---:R-:W-:Y:S01]  /*3830*/  F2FP.BF16.PACK_AB R112, R50, R57 ;  /* 0x000000393270723e */ /* 0x004fe200000010ff */
[----:B------:R-:W-:-:S02]  /*3840*/  FFMA.FTZ R53, R47, c[0x0][0x2d0], -R58 ;  /* 0x0000b4002f357a23 */ /* 0x000fc4000001083a */
[----:B------:R-:W-:Y:S02]  /*3850*/  FFMA.FTZ R47, R27, c[0x0][0x2d0], -R58 ;  /* 0x0000b4001b2f7a23 */ /* 0x000fe4000001083a */
[--C-:B------:R-:W-:Y:S02]  /*3860*/  FFMA.FTZ R51, R25, c[0x0][0x2d0], -R56.reuse ;  /* 0x0000b40019337a23 */ /* 0x100fe40000010838 */
[----:B------:R-:W-:Y:S01]  /*3870*/  MUFU.EX2 R59, R59 ;  /* 0x0000003b003b7308 */ /* 0x000fe20000000800 */
[--C-:B------:R-:W-:Y:S01]  /*3880*/  FFMA.FTZ R44, R23, c[0x0][0x2d0], -R56.reuse ;  /* 0x0000b400172c7a23 */ /* 0x100fe20000010838 */
[----:B------:R-:W2:Y:S01]  /*3890*/  LDSM.16.MT88.4 R24, [R224+0x900] ;  /* 0x00090000e018783b */ /* 0x000ea20000004200 */
[--C-:B------:R-:W-:Y:S02]  /*38a0*/  FFMA.FTZ R45, R45, c[0x0][0x2d0], -R56.reuse ;  /* 0x0000b4002d2d7a23 */ /* 0x100fe40000010838 */
[----:B------:R-:W-:Y:S01]  /*38b0*/  FFMA.FTZ R40, R43, c[0x0][0x2d0], -R56 ;  /* 0x0000b4002b287a23 */ /* 0x000fe20000010838 */
[----:B------:R-:W5:Y:S01]  /*38c0*/  LDSM.16.MT88.4 R20, [R222+0x900] ;  /* 0x00090000de14783b */ /* 0x000f620000004200 */
[--C-:B------:R-:W-:Y:S01]  /*38d0*/  FFMA.FTZ R43, R39, c[0x0][0x2d0], -R58.reuse ;  /* 0x0000b400272b7a23 */ /* 0x100fe2000001083a */
[----:B------:R-:W1:Y:S01]  /*38e0*/  MUFU.EX2 R54, R54 ;  /* 0x0000003600367308 */ /* 0x000e620000000800 */
[----:B----4-:R-:W-:Y:S01]  /*38f0*/  F2FP.BF16.PACK_AB R114, R48, R55 ;  /* 0x000000373072723e */ /* 0x010fe200000010ff */
[----:B------:R-:W-:-:S02]  /*3900*/  FFMA.FTZ R39, R31, c[0x0][0x2d0], -R58 ;  /* 0x0000b4001f277a23 */ /* 0x000fc4000001083a */
[----:B------:R-:W4:Y:S01]  /*3910*/  LDSM.16.MT88.4 R28, [R221+0x4900] ;  /* 0x00490000dd1c783b */ /* 0x000f220000004200 */
[--C-:B------:R-:W-:Y:S02]  /*3920*/  FFMA.FTZ R41, R41, c[0x0][0x2d0], -R56.reuse ;  /* 0x0000b40029297a23 */ /* 0x100fe40000010838 */
[--C-:B------:R-:W-:Y:S01]  /*3930*/  FFMA.FTZ R36, R36, c[0x0][0x2d0], -R56.reuse ;  /* 0x0000b40024247a23 */ /* 0x100fe20000010838 */
[----:B------:R-:W-:Y:S01]  /*3940*/  MUFU.EX2 R52, R52 ;  /* 0x0000003400347308 */ /* 0x000fe20000000800 */
[--C-:B------:R-:W-:Y:S02]  /*3950*/  FFMA.FTZ R37, R37, c[0x0][0x2d0], -R56.reuse ;  /* 0x0000b40025257a23 */ /* 0x100fe40000010838 */
[--C-:B------:R-:W-:Y:S02]  /*3960*/  FFMA.FTZ R0, R64, c[0x0][0x2d0], -R56.reuse ;  /* 0x0000b40040007a23 */ /* 0x100fe40000010838 */
[----:B------:R-:W-:Y:S02]  /*3970*/  FFMA.FTZ R64, R153, c[0x0][0x2d0], -R56 ;  /* 0x0000b40099407a23 */ /* 0x000fe40000010838 */
[--C-:B------:R-:W-:Y:S01]  /*3980*/  FFMA.FTZ R145, R145, c[0x0][0x2d0], -R58.reuse ;  /* 0x0000b40091917a23 */ /* 0x100fe2000001083a */
[----:B------:R-:W3:Y:S01]  /*3990*/  MUFU.EX2 R49, R49 ;  /* 0x0000003100317308 */ /* 0x000ee20000000800 */
[----:B-1----:R-:W-:Y:S01]  /*39a0*/  F2FP.BF16.PACK_AB R113, R54, R59 ;  /* 0x0000003b3671723e */ /* 0x002fe200000010ff */
[----:B------:R-:W-:-:S02]  /*39b0*/  FFMA.FTZ R147, R147, c[0x0][0x2d0], -R58 ;  /* 0x0000b40093937a23 */ /* 0x000fc4000001083a */
[----:B------:R-:W-:Y:S02]  /*39c0*/  FFMA.FTZ R62, R62, c[0x0][0x2d0], -R58 ;  /* 0x0000b4003e3e7a23 */ /* 0x000fe4000001083a */
[--C-:B------:R-:W-:Y:S02]  /*39d0*/  FFMA.FTZ R153, R144, c[0x0][0x2d0], -R56.reuse ;  /* 0x0000b40090997a23 */ /* 0x100fe40000010838 */
[----:B------:R-:W-:Y:S01]  /*39e0*/  MUFU.EX2 R53, R53 ;  /* 0x0000003500357308 */ /* 0x000fe20000000800 */
[--C-:B------:R-:W-:Y:S02]  /*39f0*/  FFMA.FTZ R66, R66, c[0x0][0x2d0], -R56.reuse ;  /* 0x0000b40042427a23 */ /* 0x100fe40000010838 */
[--C-:B------:R-:W-:Y:S02]  /*3a00*/  FFMA.FTZ R155, R155, c[0x0][0x2d0], -R56.reuse ;  /* 0x0000b4009b9b7a23 */ /* 0x100fe40000010838 */
[----:B------:R-:W-:Y:S02]  /*3a10*/  FFMA.FTZ R144, R237, c[0x0][0x2d0], -R56 ;  /* 0x0000b400ed907a23 */ /* 0x000fe40000010838 */
[--C-:B------:R-:W-:Y:S01]  /*3a20*/  FFMA.FTZ R134, R134, c[0x0][0x2d0], -R58.reuse ;  /* 0x0000b40086867a23 */ /* 0x100fe2000001083a */
[----:B---3--:R-:W-:Y:S01]  /*3a30*/  F2FP.BF16.PACK_AB R115, R49, R52 ;  /* 0x000000343173723e */ /* 0x008fe200000010ff */
[----:B------:R-:W1:Y:S01]  /*3a40*/  MUFU.EX2 R46, R46 ;  /* 0x0000002e002e7308 */ /* 0x000e620000000800 */
[----:B------:R-:W-:-:S02]  /*3a50*/  FFMA.FTZ R173, R173, c[0x0][0x2d0], -R58 ;  /* 0x0000b400adad7a23 */ /* 0x000fc4000001083a */
[--C-:B------:R-:W-:Y:S02]  /*3a60*/  FFMA.FTZ R175, R175, c[0x0][0x2d0], -R58.reuse ;  /* 0x0000b400afaf7a23 */ /* 0x100fe4000001083a */
[----:B------:R-:W-:Y:S01]  /*3a70*/  FFMA.FTZ R136, R136, c[0x0][0x2d0], -R58 ;  /* 0x0000b40088887a23 */ /* 0x000fe2000001083a */
[C---:B------:R-:W-:Y:S01]  /*3a80*/  HMMA.16816.F32.BF16 R84, R112.reuse, R88, RZ ;  /* 0x000000587054723c */ /* 0x040fe200000418ff */
[--C-:B------:R-:W-:Y:S01]  /*3a90*/  FFMA.FTZ R138, R138, c[0x0][0x2d0], -R56.reuse ;  /* 0x0000b4008a8a7a23 */ /* 0x100fe20000010838 */
[----:B------:R-:W-:Y:S01]  /*3aa0*/  MUFU.EX2 R47, R47 ;  /* 0x0000002f002f7308 */ /* 0x000fe20000000800 */
[--C-:B------:R-:W-:Y:S02]  /*3ab0*/  FFMA.FTZ R195, R195, c[0x0][0x2d0], -R56.reuse ;  /* 0x0000b400c3c37a23 */ /* 0x100fe40000010838 */
[----:B------:R-:W-:Y:S02]  /*3ac0*/  FFMA.FTZ R237, R251, c[0x0][0x2d0], -R56 ;  /* 0x0000b400fbed7a23 */ /* 0x000fe40000010838 */
[--C-:B------:R-:W-:Y:S01]  /*3ad0*/  FFMA.FTZ R249, R249, c[0x0][0x2d0], -R58.reuse ;  /* 0x0000b400f9f97a23 */ /* 0x100fe2000001083a */
[----:B------:R-:W-:Y:S01]  /*3ae0*/  HMMA.16816.F32.BF16 R88, R112, R90, RZ ;  /* 0x0000005a7058723c */ /* 0x000fe200000418ff */
[--C-:B------:R-:W-:Y:S01]  /*3af0*/  FFMA.FTZ R146, R247, c[0x0][0x2d0], -R58.reuse ;  /* 0x0000b400f7927a23 */ /* 0x100fe2000001083a */
[----:B------:R-:W-:Y:S01]  /*3b00*/  MUFU.EX2 R42, R42 ;  /* 0x0000002a002a7308 */ /* 0x000fe20000000800 */
[----:B------:R-:W-:-:S02]  /*3b10*/  FFMA.FTZ R148, R245, c[0x0][0x2d0], -R58 ;  /* 0x0000b400f5947a23 */ /* 0x000fc4000001083a */
[----:B------:R-:W-:Y:S02]  /*3b20*/  FFMA.FTZ R243, R243, c[0x0][0x2d0], -R58 ;  /* 0x0000b400f3f37a23 */ /* 0x000fe4000001083a */
[--C-:B------:R-:W-:Y:S01]  /*3b30*/  FFMA.FTZ R150, R241, c[0x0][0x2d0], -R56.reuse ;  /* 0x0000b400f1967a23 */ /* 0x100fe20000010838 */
        /* <DEDUP_REMOVED lines=8> */
[----:B------:R-:W3:Y:S01]  /*3bc0*/  MUFU.EX2 R44, R44 ;  /* 0x0000002c002c7308 */ /* 0x000ee20000000800 */
        /* <DEDUP_REMOVED lines=8> */
[----:B------:R-:W-:Y:S01]  /*3c50*/  FADD.FTZ R50, R57, R50 ;  /* 0x0000003239327221 */ /* 0x000fe20000010000 */
[----:B------:R-:W-:Y:S01]  /*3c60*/  HMMA.16816.F32.BF16 R68, R112, R72, RZ ;  /* 0x000000487044723c */ /* 0x000fe200000418ff */
[----:B------:R-:W-:Y:S01]  /*3c70*/  FADD.FTZ R59, R59, R54 ;  /* 0x000000363b3b7221 */ /* 0x000fe20000010000 */
[----:B------:R-:W1:Y:S01]  /*3c80*/  MUFU.EX2 R40, R40 ;  /* 0x0000002800287308 */ /* 0x000e620000000800 */
[----:B------:R-:W-:-:S02]  /*3c90*/  FADD.FTZ R55, R55, R50 ;  /* 0x0000003237377221 */ /* 0x000fc40000010000 */
[----:B------:R-:W-:Y:S02]  /*3ca0*/  FADD.FTZ R52, R52, R59 ;  /* 0x0000003b34347221 */ /* 0x000fe40000010000 */
[----:B------:R-:W-:Y:S01]  /*3cb0*/  FFMA.FTZ R241, R133, c[0x0][0x2d0], -R58 ;  /* 0x0000b40085f17a23 */ /* 0x000fe2000001083a */
[----:B------:R-:W-:Y:S01]  /*3cc0*/  HMMA.16816.F32.BF16 R76, R112, R80, RZ ;  /* 0x00000050704c723c */ /* 0x000fe200000418ff */
[----:B------:R-:W-:Y:S01]  /*3cd0*/  FADD.FTZ R48, R48, R55 ;  /* 0x0000003730307221 */ /* 0x000fe20000010000 */
[----:B------:R-:W-:Y:S01]  /*3ce0*/  MUFU.EX2 R43, R43 ;  /* 0x0000002b002b7308 */ /* 0x000fe20000000800 */
[----:B------:R-:W-:-:S05]  /*3cf0*/  FADD.FTZ R52, R49, R52 ;  /* 0x0000003431347221 */ /* 0x000fca0000010000 */
        /* <DEDUP_REMOVED lines=13> */
[----:B------:R-:W2:Y:S06]  /*3dd0*/  MUFU.EX2 R0, R0 ;  /* 0x0000000000007308 */ /* 0x000eac0000000800 */
[C---:B------:R-:W-:Y:S02]  /*3de0*/  HMMA.16816.F32.BF16 R116, R112.reuse, R4, RZ ;  /* 0x000000047074723c */ /* 0x040fe400000418ff */
[----:B------:R-:W-:Y:S05]  /*3df0*/  MUFU.EX2 R60, R60 ;  /* 0x0000003c003c7308 */ /* 0x000fea0000000800 */
[----:B-1----:R-:W-:Y:S01]  /*3e00*/  F2FP.BF16.PACK_AB R4, R46, R53 ;  /* 0x000000352e04723e */ /* 0x002fe200000010ff */
[----:B------:R-:W-:Y:S01]  /*3e10*/  HMMA.16816.F32.BF16 R112, R112, R6, RZ ;  /* 0x000000067070723c */ /* 0x000fe200000418ff */
[----:B---3--:R-:W-:Y:S01]  /*3e20*/  F2FP.BF16.PACK_AB R5, R44, R51 ;  /* 0x000000332c05723e */ /* 0x008fe200000010ff */
[----:B------:R-:W1:Y:S01]  /*3e30*/  MUFU.EX2 R145, R145 ;  /* 0x0000009100917308 */ /* 0x000e620000000800 */
[----:B------:R-:W-:-:S02]  /*3e40*/  FADD.FTZ R53, R53, R48 ;  /* 0x0000003035357221 */ /* 0x000fc40000010000 */
[----:B------:R-:W-:Y:S02]  /*3e50*/  FADD.FTZ R51, R51, R52 ;  /* 0x0000003433337221 */ /* 0x000fe40000010000 */
[----:B------:R-:W-:Y:S01]  /*3e60*/  F2FP.BF16.PACK_AB R6, R42, R47 ;  /* 0x0000002f2a06723e */ /* 0x000fe200000010ff */
[----:B------:R-:W-:Y:S01]  /*3e70*/  FADD.FTZ R46, R46, R53 ;  /* 0x000000352e2e7221 */ /* 0x000fe20000010000 */
[----:B------:R-:W-:Y:S01]  /*3e80*/  F2FP.BF16.PACK_AB R7, R40, R45 ;  /* 0x0000002d2807723e */ /* 0x000fe200000010ff */
[----:B------:R-:W-:Y:S01]  /*3e90*/  MUFU.EX2 R147, R147 ;  /* 0x0000009300937308 */ /* 0x000fe20000000800 */
[----:B------:R-:W-:Y:S02]  /*3ea0*/  FADD.FTZ R44, R44, R51 ;  /* 0x000000332c2c7221 */ /* 0x000fe40000010000 */
[----:B------:R-:W-:Y:S02]  /*3eb0*/  FADD.FTZ R47, R47, R46 ;  /* 0x0000002e2f2f7221 */ /* 0x000fe40000010000 */
[----:B------:R-:W-:Y:S01]  /*3ec0*/  FADD.FTZ R45, R45, R44 ;  /* 0x0000002c2d2d7221 */ /* 0x000fe20000010000 */
[----:B------:R-:W-:Y:S01]  /*3ed0*/  HMMA.16816.F32.BF16 R84, R4, R12, R84 ;  /* 0x0000000c0454723c */ /* 0x000fe20000041854 */
[----:B------:R-:W-:Y:S01]  /*3ee0*/  FADD.FTZ R42, R42, R47 ;  /* 0x0000002f2a2a7221 */ /* 0x000fe20000010000 */
[----:B------:R-:W3:Y:S01]  /*3ef0*/  MUFU.EX2 R62, R62 ;  /* 0x0000003e003e7308 */ /* 0x000ee20000000800 */
[----:B------:R-:W-:-:S05]  /*3f00*/  FADD.FTZ R40, R40, R45 ;  /* 0x0000002d28287221 */ /* 0x000fca0000010000 */
[C---:B------:R-:W-:Y:S01]  /*3f10*/  HMMA.16816.F32.BF16 R88, R4.reuse, R14, R88 ;  /* 0x0000000e0458723c */ /* 0x040fe20000041858 */
[----:B------:R-:W1:Y:S01]  /*3f20*/  LDSM.16.MT88.4 R12, [R220+0x4900] ;  /* 0x00490000dc0c783b */ /* 0x000e620000004200 */
[----:B------:R-:W-:Y:S06]  /*3f30*/  MUFU.EX2 R64, R64 ;  /* 0x0000004000407308 */ /* 0x000fec0000000800 */
[C---:B------:R-:W-:Y:S02]  /*3f40*/  HMMA.16816.F32.BF16 R92, R4.reuse, R8, R92 ;  /* 0x00000008045c723c */ /* 0x040fe4000004185c */
[----:B------:R-:W1:Y:S06]  /*3f50*/  MUFU.EX2 R153, R153 ;  /* 0x0000009900997308 */ /* 0x000e6c0000000800 */
[C---:B------:R-:W-:Y:S01]  /*3f60*/  HMMA.16816.F32.BF16 R96, R4.reuse, R10, R96 ;  /* 0x0000000a0460723c */ /* 0x040fe20000041860 */
[----:B------:R-:W1:Y:S01]  /*3f70*/  LDSM.16.MT88.4 R8, [R220+0x1100] ;  /* 0x00110000dc08783b */ /* 0x000e620000004200 */
[----:B------:R-:W-:Y:S06]  /*3f80*/  MUFU.EX2 R66, R66 ;  /* 0x0000004200427308 */ /* 0x000fec0000000800 */
[C---:B--2---:R-:W-:Y:S02]  /*3f90*/  HMMA.16816.F32.BF16 R128, R4.reuse, R24, R128 ;  /* 0x000000180480723c */ /* 0x044fe40000041880 */
[----:B------:R-:W2:Y:S06]  /*3fa0*/  MUFU.EX2 R155, R155 ;  /* 0x0000009b009b7308 */ /* 0x000eac0000000800 */
[C---:B------:R-:W-:Y:S01]  /*3fb0*/  HMMA.16816.F32.BF16 R124, R4.reuse, R26, R124 ;  /* 0x0000001a047c723c */ /* 0x040fe2000004187c */
[----:B------:R-:W-:Y:S01]  /*3fc0*/  LDSM.16.MT88.4 R24, [R224+0x1100] ;  /* 0x00110000e018783b */ /* 0x000fe20000004200 */
        /* <DEDUP_REMOVED lines=9> */
[----:B------:R-:W2:Y:S01]  /*4060*/  LDSM.16.MT88.4 R16, [R221+0x1100] ;  /* 0x00110000dd10783b */ /* 0x000ea20000004200 */
        /* <DEDUP_REMOVED lines=11> */
[C---:B-1----:R-:W-:Y:S02]  /*4120*/  HMMA.16816.F32.BF16 R116, R4.reuse, R12, R116 ;  /* 0x0000000c0474723c */ /* 0x042fe40000041874 */
[----:B------:R-:W1:Y:S06]  /*4130*/  MUFU.EX2 R146, R146 ;  /* 0x0000009200927308 */ /* 0x000e6c0000000800 */
[----:B------:R-:W-:Y:S01]  /*4140*/  HMMA.16816.F32.BF16 R112, R4, R14, R112 ;  /* 0x0000000e0470723c */ /* 0x000fe20000041870 */
[----:B------:R-:W1:Y:S01]  /*4150*/  LDSM.16.MT88.4 R12, [R224+0x5100] ;  /* 0x00510000e00c783b */ /* 0x000e620000004200 */
[----:B------:R-:W-:Y:S05]  /*4160*/  MUFU.EX2 R148, R148 ;  /* 0x0000009400947308 */ /* 0x000fea0000000800 */
[----:B------:R-:W-:Y:S01]  /*4170*/  F2FP.BF16.PACK_AB R4, R38, R43 ;  /* 0x0000002b2604723e */ /* 0x000fe200000010ff */
[----:B------:R-:W-:Y:S01]  /*4180*/  FADD.FTZ R43, R43, R42 ;  /* 0x0000002a2b2b7221 */ /* 0x000fe20000010000 */
[----:B------:R-:W-:Y:S01]  /*4190*/  F2FP.BF16.PACK_AB R6, R2, R39 ;  /* 0x000000270206723e */ /* 0x000fe200000010ff */
[----:B------:R-:W1:Y:S01]  /*41a0*/  MUFU.EX2 R243, R243 ;  /* 0x000000f300f37308 */ /* 0x000e620000000800 */
[----:B------:R-:W-:Y:S01]  /*41b0*/  F2FP.BF16.PACK_AB R5, R36, R41 ;  /* 0x000000292405723e */ /* 0x000fe200000010ff */
[----:B------:R-:W-:Y:S01]  /*41c0*/  FADD.FTZ R41, R41, R40 ;  /* 0x0000002829297221 */ /* 0x000fe20000010000 */
[----:B------:R-:W-:Y:S01]  /*41d0*/  F2FP.BF16.PACK_AB R7, R0, R37 ;  /* 0x000000250007723e */ /* 0x000fe200000010ff */
[----:B------:R-:W-:-:S02]  /*41e0*/  FADD.FTZ R38, R38, R43 ;  /* 0x0000002b26267221 */ /* 0x000fc40000010000 */
[----:B------:R-:W-:Y:S02]  /*41f0*/  FADD.FTZ R36, R36, R41 ;  /* 0x0000002924247221 */ /* 0x000fe40000010000 */
[----:B------:R-:W-:Y:S01]  /*4200*/  MUFU.EX2 R150, R150 ;  /* 0x0000009600967308 */ /* 0x000fe20000000800 */
[----:B------:R-:W-:Y:S01]  /*4210*/  FADD.FTZ R39, R39, R38 ;  /* 0x0000002627277221 */ /* 0x000fe20000010000 */
[C---:B------:R-:W-:Y:S01]  /*4220*/  HMMA.16816.F32.BF16 R84, R4.reuse, R8, R84 ;  /* 0x000000080454723c */ /* 0x040fe20000041854 */
[----:B------:R-:W-:Y:S02]  /*4230*/  FADD.FTZ R37, R37, R36 ;  /* 0x0000002425257221 */ /* 0x000fe40000010000 */
[----:B------:R-:W-:Y:S02]  /*4240*/  FADD.FTZ R39, R2, R39 ;  /* 0x0000002702277221 */ /* 0x000fe40000010000 */
[----:B------:R-:W-:Y:S01]  /*4250*/  FADD.FTZ R37, R0, R37 ;  /* 0x0000002500257221 */ /* 0x000fe20000010000 */
        /* <DEDUP_REMOVED lines=9> */
[C---:B-1----:R-:W-:Y:S06]  /*42f0*/  HMMA.16816.F32.BF16 R92, R4.reuse, R12, R92 ;  /* 0x0000000c045c723c */ /* 0x042fec000004185c */
[----:B------:R-:W1:Y:S02]  /*4300*/  MUFU.EX2 R165, R165 ;  /* 0x000000a500a57308 */ /* 0x000e640000000800 */
[C---:B------:R-:W-:Y:S01]  /*4310*/  HMMA.16816.F32.BF16 R96, R4.reuse, R14, R96 ;  /* 0x0000000e0460723c */ /* 0x040fe20000041860 */
[----:B------:R-:W1:Y:S05]  /*4320*/  LDSM.16.MT88.4 R12, [R220+0x1900] ;  /* 0x00190000dc0c783b */ /* 0x000e6a0000004200 */
[----:B------:R-:W-:Y:S02]  /*4330*/  MUFU.EX2 R156, R156 ;  /* 0x0000009c009c7308 */ /* 0x000fe40000000800 */
[C---:B------:R-:W-:Y:S06]  /*4340*/  HMMA.16816.F32.BF16 R128, R4.reuse, R24, R128 ;  /* 0x000000180480723c */ /* 0x040fec0000041880 */
[----:B------:R-:W1:Y:S02]  /*4350*/  MUFU.EX2 R161, R161 ;  /* 0x000000a100a17308 */ /* 0x000e640000000800 */
[C---:B---3--:R-:W-:Y:S06]  /*4360*/  HMMA.16816.F32.BF16 R116, R4.reuse, R8, R116 ;  /* 0x000000080474723c */ /* 0x048fec0000041874 */
[----:B------:R-:W-:Y:S02]  /*4370*/  MUFU.EX2 R158, R158 ;  /* 0x0000009e009e7308 */ /* 0x000fe40000000800 */
[C---:B------:R-:W-:Y:S01]  /*4380*/  HMMA.16816.F32.BF16 R112, R4.reuse, R10, R112 ;  /* 0x0000000a0470723c */ /* 0x040fe20000041870 */
[----:B------:R-:W3:Y:S05]  /*4390*/  LDSM.16.MT88.4 R8, [R224+0x5900] ;  /* 0x00590000e008783b */ /* 0x000eea0000004200 */
[----:B------:R-:W1:Y:S02]  /*43a0*/  MUFU.EX2 R157, R157 ;  /* 0x0000009d009d7308 */ /* 0x000e640000000800 */
[C---:B------:R-:W-:Y:S01]  /*43b0*/  HMMA.16816.F32.BF16 R124, R4.reuse, R26, R124 ;  /* 0x0000001a047c723c */ /* 0x040fe2000004187c */
[----:B------:R-:W1:Y:S05]  /*43c0*/  LDSM.16.MT88.4 R24, [R224+0x1900] ;  /* 0x00190000e018783b */ /* 0x000e6a0000004200 */
[----:B------:R-:W-:Y:S02]  /*43d0*/  MUFU.EX2 R151, R151 ;  /* 0x0000009700977308 */ /* 0x000fe40000000800 */
[C---:B------:R-:W-:Y:S06]  /*43e0*/  HMMA.16816.F32.BF16 R68, R4.reuse, R20, R68 ;  /* 0x000000140444723c */ /* 0x040fec0000041844 */
[----:B------:R-:W-:Y:S02]  /*43f0*/  MUFU.EX2 R241, R241 ;  /* 0x000000f100f17308 */ /* 0x000fe40000000800 */
        /* <DEDUP_REMOVED lines=32> */
[C---:B------:R-:W-:Y:S08]  /*4600*/  HMMA.16816.F32.BF16 R68, R4.reuse, R20, R68 ;  /* 0x000000140444723c */ /* 0x040ff00000041844 */
        /* <DEDUP_REMOVED lines=8> */
[C---:B-1----:R-:W-:Y:S08]  /*4690*/  HMMA.16816.F32.BF16 R116, R4.reuse, R12, R116 ;  /* 0x0000000c0474723c */ /* 0x042ff00000041874 */
[----:B------:R-:W-:Y:S01]  /*46a0*/  HMMA.16816.F32.BF16 R112, R4, R14, R112 ;  /* 0x0000000e0470723c */ /* 0x000fe20000041870 */
[----:B------:R-:W1:Y:S06]  /*46b0*/  LDSM.16.MT88.4 R12, [R224+0x6100] ;  /* 0x00610000e00c783b */ /* 0x000e6c0000004200 */
[----:B-----5:R-:W-:Y:S01]  /*46c0*/  F2FP.BF16.PACK_AB R4, R173, R134 ;  /* 0x00000086ad04723e */ /* 0x020fe200000010ff */
        /* <DEDUP_REMOVED lines=50> */
[C---:B---3--:R-:W-:Y:S08]  /*49f0*/  HMMA.16816.F32.BF16 R84, R4.reuse, R8, R84 ;  /* 0x000000080454723c */ /* 0x048ff00000041854 */
[C---:B------:R-:W-:Y:S01]  /*4a00*/  HMMA.16816.F32.BF16 R88, R4.reuse, R10, R88 ;  /* 0x0000000a0458723c */ /* 0x040fe20000041858 */
[----:B------:R-:W3:Y:S07]  /*4a10*/  LDSM.16.MT88.4 R8, [R220+0x6900] ;  /* 0x00690000dc08783b */ /* 0x000eee0000004200 */
[C---:B----4-:R-:W-:Y:S08]  /*4a20*/  HMMA.16816.F32.BF16 R76, R4.reuse, R20, R76 ;  /* 0x00000014044c723c */ /* 0x050ff0000004184c */
[C---:B------:R-:W-:Y:S01]  /*4a30*/  HMMA.16816.F32.BF16 R80, R4.reuse, R22, R80 ;  /* 0x000000160450723c */ /* 0x040fe20000041850 */
[----:B------:R-:W-:Y:S07]  /*4a40*/  LDSM.16.MT88.4 R20, [R220+0x3100] ;  /* 0x00310000dc14783b */ /* 0x000fee0000004200 */
        /* <DEDUP_REMOVED lines=39> */
[C---:B------:R-:W-:Y:S07]  /*4cc0*/  HMMA.16816.F32.BF16 R128, R4.reuse, R28, R128 ;  /* 0x0000001c0480723c */ /* 0x040fee0000041880 */
[--C-:B------:R-:W-:Y:S01]  /*4cd0*/  FFMA.FTZ R28, R65, c[0x0][0x2d0], -R56.reuse ;  /* 0x0000b400411c7a23 */ /* 0x100fe20000010838 */
[----:B------:R-:W-:Y:S01]  /*4ce0*/  HMMA.16816.F32.BF16 R124, R4, R30, R124 ;  /* 0x0000001e047c723c */ /* 0x000fe2000004187c */
[----:B------:R-:W-:-:S04]  /*4cf0*/  FFMA.FTZ R29, R63, c[0x0][0x2d0], -R56 ;  /* 0x0000b4003f1d7a23 */ /* 0x000fc80000010838 */
[----:B------:R-:W-:Y:S02]  /*4d00*/  MUFU.EX2 R28, R28 ;  /* 0x0000001c001c7308 */ /* 0x000fe40000000800 */
[----:B------:R-:W-:Y:S01]  /*4d10*/  FFMA.FTZ R30, R61, c[0x0][0x2d0], -R56 ;  /* 0x0000b4003d1e7a23 */ /* 0x000fe20000010838 */
[C---:B-----5:R-:W-:Y:S05]  /*4d20*/  HMMA.16816.F32.BF16 R68, R4.reuse, R24, R68 ;  /* 0x000000180444723c */ /* 0x060fea0000041844 */
[----:B------:R-:W-:Y:S02]  /*4d30*/  MUFU.EX2 R29, R29 ;  /* 0x0000001d001d7308 */ /* 0x000fe40000000800 */
[--C-:B------:R-:W-:Y:S01]  /*4d40*/  FFMA.FTZ R24, R139, c[0x0][0x2d0], -R58.reuse ;  /* 0x0000b4008b187a23 */ /* 0x100fe2000001083a */
[----:B------:R-:W-:Y:S01]  /*4d50*/  HMMA.16816.F32.BF16 R72, R4, R26, R72 ;  /* 0x0000001a0448723c */ /* 0x000fe20000041848 */
[----:B------:R-:W-:-:S04]  /*4d60*/  FFMA.FTZ R25, R137, c[0x0][0x2d0], -R58 ;  /* 0x0000b40089197a23 */ /* 0x000fc8000001083a */
[----:B------:R-:W-:Y:S02]  /*4d70*/  MUFU.EX2 R24, R24 ;  /* 0x0000001800187308 */ /* 0x000fe40000000800 */
[----:B------:R-:W-:Y:S01]  /*4d80*/  FFMA.FTZ R26, R135, c[0x0][0x2d0], -R58 ;  /* 0x0000b400871a7a23 */ /* 0x000fe2000001083a */
[----:B--2---:R-:W-:Y:S01]  /*4d90*/  HMMA.16816.F32.BF16 R120, R4, R16, R120 ;  /* 0x000000100478723c */ /* 0x004fe20000041878 */
[----:B------:R-:W-:-:S04]  /*4da0*/  FFMA.FTZ R27, R67, c[0x0][0x2d0], -R56 ;  /* 0x0000b400431b7a23 */ /* 0x000fc80000010838 */
[----:B------:R-:W2:Y:S03]  /*4db0*/  MUFU.EX2 R25, R25 ;  /* 0x0000001900197308 */ /* 0x000ea60000000800 */
[C---:B------:R-:W-:Y:S01]  /*4dc0*/  HMMA.16816.F32.BF16 R108, R4.reuse, R18, R108 ;  /* 0x00000012046c723c */ /* 0x040fe2000004186c */
[----:B------:R-:W5:Y:S04]  /*4dd0*/  LDSM.16.MT88.4 R16, [R221+0x3900] ;  /* 0x00390000dd10783b */ /* 0x000f680000004200 */
[----:B------:R-:W1:Y:S03]  /*4de0*/  MUFU.EX2 R26, R26 ;  /* 0x0000001a001a7308 */ /* 0x000e660000000800 */
[C---:B----4-:R-:W-:Y:S05]  /*4df0*/  HMMA.16816.F32.BF16 R116, R4.reuse, R20, R116 ;  /* 0x000000140474723c */ /* 0x050fea0000041874 */
[----:B------:R-:W4:Y:S03]  /*4e00*/  MUFU.EX2 R27, R27 ;  /* 0x0000001b001b7308 */ /* 0x000f260000000800 */
[----:B------:R-:W-:Y:S05]  /*4e10*/  HMMA.16816.F32.BF16 R112, R4, R22, R112 ;  /* 0x000000160470723c */ /* 0x000fea0000041870 */
[----:B------:R-:W3:Y:S02]  /*4e20*/  MUFU.EX2 R30, R30 ;  /* 0x0000001e001e7308 */ /* 0x000ee40000000800 */
[----:B--2---:R-:W-:Y:S01]  /*4e30*/  F2FP.BF16.PACK_AB R4, R25, R24 ;  /* 0x000000181904723e */ /* 0x004fe200000010ff */
[----:B------:R-:W-:Y:S01]  /*4e40*/  FADD.FTZ R24, R24, R161 ;  /* 0x000000a118187221 */ /* 0x000fe20000010000 */
[----:B-1----:R-:W-:-:S03]  /*4e50*/  F2FP.BF16.PACK_AB R6, R241, R26 ;  /* 0x0000001af106723e */ /* 0x002fc600000010ff */
[----:B------:R-:W-:Y:S01]  /*4e60*/  FADD.FTZ R25, R25, R24 ;  /* 0x0000001819197221 */ /* 0x000fe20000010000 */
[----:B----4-:R-:W-:Y:S01]  /*4e70*/  F2FP.BF16.PACK_AB R5, R28, R27 ;  /* 0x0000001b1c05723e */ /* 0x010fe200000010ff */
[----:B------:R-:W-:Y:S02]  /*4e80*/  FADD.FTZ R27, R27, R32 ;  /* 0x000000201b1b7221 */ /* 0x000fe40000010000 */
[----:B------:R-:W-:Y:S02]  /*4e90*/  FADD.FTZ R26, R26, R25 ;  /* 0x000000191a1a7221 */ /* 0x000fe40000010000 */
[----:B------:R-:W-:Y:S02]  /*4ea0*/  FADD.FTZ R28, R28, R27 ;  /* 0x0000001b1c1c7221 */ /* 0x000fe40000010000 */
[----:B------:R-:W-:Y:S01]  /*4eb0*/  FADD.FTZ R241, R241, R26 ;  /* 0x0000001af1f17221 */ /* 0x000fe20000010000 */
[----:B---3--:R-:W-:Y:S01]  /*4ec0*/  F2FP.BF16.PACK_AB R7, R30, R29 ;  /* 0x0000001d1e07723e */ /* 0x008fe200000010ff */
[----:B------:R-:W-:-:S04]  /*4ed0*/  FADD.FTZ R29, R29, R28 ;  /* 0x0000001c1d1d7221 */ /* 0x000fc80000010000 */
[----:B------:R-:W-:Y:S02]  /*4ee0*/  FADD.FTZ R239, R30, R29 ;  /* 0x0000001d1eef7221 */ /* 0x000fe40000010000 */
[C---:B------:R-:W-:Y:S08]  /*4ef0*/  HMMA.16816.F32.BF16 R128, R4.reuse, R12, R128 ;  /* 0x0000000c0480723c */ /* 0x040ff00000041880 */
[C---:B------:R-:W-:Y:S01]  /*4f00*/  HMMA.16816.F32.BF16 R124, R4.reuse, R14, R124 ;  /* 0x0000000e047c723c */ /* 0x040fe2000004187c */
[----:B------:R-:W1:Y:S07]  /*4f10*/  LDSM.16.MT88.4 R12, [R220+0x3900] ;  /* 0x00390000dc0c783b */ /* 0x000e6e0000004200 */
[C---:B------:R-:W-:Y:S08]  /*4f20*/  HMMA.16816.F32.BF16 R68, R4.reuse, R8, R68 ;  /* 0x000000080444723c */ /* 0x040ff00000041844 */
[C---:B------:R-:W-:Y:S01]  /*4f30*/  HMMA.16816.F32.BF16 R72, R4.reuse, R10, R72 ;  /* 0x0000000a0448723c */ /* 0x040fe20000041848 */
[----:B------:R-:W2:Y:S07]  /*4f40*/  LDSM.16.MT88.4 R8, [R224+0x7900] ;  /* 0x00790000e008783b */ /* 0x000eae0000004200 */
[C---:B-----5:R-:W-:Y:S08]  /*4f50*/  HMMA.16816.F32.BF16 R76, R4.reuse, R16, R76 ;  /* 0x00000010044c723c */ /* 0x060ff0000004184c */
[C---:B------:R-:W-:Y:S01]  /*4f60*/  HMMA.16816.F32.BF16 R80, R4.reuse, R18, R80 ;  /* 0x000000120450723c */ /* 0x040fe20000041850 */
[----:B------:R-:W3:Y:S07]  /*4f70*/  LDSM.16.MT88.4 R16, [R222+0x7900] ;  /* 0x00790000de10783b */ /* 0x000eee0000004200 */
[C---:B-1----:R-:W-:Y:S08]  /*4f80*/  HMMA.16816.F32.BF16 R84, R4.reuse, R12, R84 ;  /* 0x0000000c0454723c */ /* 0x042ff00000041854 */
[C---:B------:R-:W-:Y:S01]  /*4f90*/  HMMA.16816.F32.BF16 R88, R4.reuse, R14, R88 ;  /* 0x0000000e0458723c */ /* 0x040fe20000041858 */
[----:B------:R-:W1:Y:S07]  /*4fa0*/  LDSM.16.MT88.4 R12, [R221+0x7900] ;  /* 0x00790000dd0c783b */ /* 0x000e6e0000004200 */
[C---:B--2---:R-:W-:Y:S08]  /*4fb0*/  HMMA.16816.F32.BF16 R92, R4.reuse, R8, R92 ;  /* 0x00000008045c723c */ /* 0x044ff0000004185c */
[C---:B------:R-:W-:Y:S01]  /*4fc0*/  HMMA.16816.F32.BF16 R96, R4.reuse, R10, R96 ;  /* 0x0000000a0460723c */ /* 0x040fe20000041860 */
[----:B------:R-:W2:Y:S07]  /*4fd0*/  LDSM.16.MT88.4 R8, [R220+0x7900] ;  /* 0x00790000dc08783b */ /* 0x000eae0000004200 */
[C---:B---3--:R-:W-:Y:S08]  /*4fe0*/  HMMA.16816.F32.BF16 R100, R4.reuse, R16, R100 ;  /* 0x000000100464723c */ /* 0x048ff00000041864 */
[C---:B------:R-:W-:Y:S08]  /*4ff0*/  HMMA.16816.F32.BF16 R104, R4.reuse, R18, R104 ;  /* 0x000000120468723c */ /* 0x040ff00000041868 */
[C---:B-1----:R-:W-:Y:S08]  /*5000*/  HMMA.16816.F32.BF16 R120, R4.reuse, R12, R120 ;  /* 0x0000000c0478723c */ /* 0x042ff00000041878 */
[C---:B------:R-:W-:Y:S08]  /*5010*/  HMMA.16816.F32.BF16 R108, R4.reuse, R14, R108 ;  /* 0x0000000e046c723c */ /* 0x040ff0000004186c */
[C---:B--2---:R-:W-:Y:S08]  /*5020*/  HMMA.16816.F32.BF16 R116, R4.reuse, R8, R116 ;  /* 0x000000080474723c */ /* 0x044ff00000041874 */
[----:B------:R-:W-:Y:S01]  /*5030*/  HMMA.16816.F32.BF16 R112, R4, R10, R112 ;  /* 0x0000000a0470723c */ /* 0x000fe20000041870 */
[----:B------:R-:W-:Y:S08]  /*5040*/  @!P1 BRA `(.L_x_1341) ;  /* 0x000034e000009947 */ /* 0x000ff00003800000 */
[----:B------:R-:W-:Y:S01]  /*5050*/  IADD3 R236, P1, R228, 0x40, RZ ;  /* 0x00000040e4ec7810 */ /* 0x000fe20007f3e0ff */
[----:B------:R-:W-:Y:S01]  /*5060*/  IMAD.MOV.U32 R0, RZ, RZ, R3 ;  /* 0x000000ffff007224 */ /* 0x000fe200078e0003 */
[----:B------:R-:W-:Y:S01]  /*5070*/  IADD3 R238, P2, R234, 0x40, RZ ;  /* 0x00000040eaee7810 */ /* 0x000fe20007f5e0ff */
[----:B------:R-:W-:Y:S01]  /*5080*/  IMAD.MOV.U32 R133, RZ, RZ, R132 ;  /* 0x000000ffff857224 */ /* 0x000fe200078e0084 */
[----:B------:R-:W-:Y:S01]  /*5090*/  ULDC.64 UR6, c[0x0][0x208] ;  /* 0x0000820000067ab9 */ /* 0x000fe20000000a00 */
[----:B------:R-:W-:Y:S01]  /*50a0*/  IMAD.X R233, RZ, RZ, R231, P1 ;  /* 0x000000ffffe97224 */ /* 0x000fe200008e06e7 */
[----:B------:R-:W-:Y:S01]  /*50b0*/  IADD3.X R237, RZ, R232, RZ, P2, !PT ;  /* 0x000000e8ffed7210 */ /* 0x000fe200017fe4ff */
[----:B------:R-:W-:-:S08]  /*50c0*/  ULDC.64 UR4, c[0x0][0x1e0] ;  /* 0x0000780000047ab9 */ /* 0x000fd00000000a00 */
.L_x_1342:
[----:B------:R-:W-:Y:S04]  /*50d0*/  DEPBAR.LE SB0, 0x0 ;  /* 0x000080000000791a */ /* 0x000fe80000000000 */
[----:B------:R-:W-:Y:S01]  /*50e0*/  BAR.SYNC.DEFER_BLOCKING 0x0 ;  /* 0x0000000000007b1d */ /* 0x000fe20000010000 */
[----:B------:R-:W-:Y:S02]  /*50f0*/  USHF.R.S32.HI UR16, URZ, 0x1f, UR23 ;  /* 0x0000001f3f107899 */ /* 0x000fe40008011417 */
[----:B------:R-:W-:Y:S02]  /*5100*/  UIMAD.WIDE.U32 UR18, UR23, UR6, URZ ;  /* 0x00000006171272a5 */ /* 0x000fe4000f8e003f */
[----:B------:R-:W-:Y:S02]  /*5110*/  UIMAD UR16, UR16, UR6, URZ ;  /* 0x00000006101072a4 */ /* 0x000fe4000f8e023f */
[----:B------:R-:W-:Y:S02]  /*5120*/  USHF.L.U32 UR17, UR18, 0x7, URZ ;  /* 0x0000000712117899 */ /* 0x000fe4000800063f */
[----:B------:R-:W-:Y:S02]  /*5130*/  UIMAD UR16, UR23, UR7, UR16 ;  /* 0x00000007171072a4 */ /* 0x000fe4000f8e0210 */
[----:B------:R-:W-:Y:S02]  /*5140*/  UISETP.GT.AND UP1, UPT, UR23, UR8, UPT ;  /* 0x000000081700728c */ /* 0x000fe4000bf24270 */
[----:B------:R-:W-:Y:S01]  /*5150*/  UIADD3 UR16, UR19, UR16, URZ ;  /* 0x0000001013107290 */ /* 0x000fe2000fffe03f */
[----:B------:R-:W-:Y:S01]  /*5160*/  IADD3 R2, P5, R234, UR17, RZ ;  /* 0x00000011ea027c10 */ /* 0x000fe2000ffbe0ff */
[----:B------:R-:W-:Y:S01]  /*5170*/  UIADD3 UR23, UR23, -0x1, URZ ;  /* 0xffffffff17177890 */ /* 0x000fe2000fffe03f */
[----:B------:R-:W-:Y:S01]  /*5180*/  IADD3 R3, P2, R238, UR17, RZ ;  /* 0x00000011ee037c10 */ /* 0x000fe2000ff5e0ff */
[----:B------:R-:W-:Y:S01]  /*5190*/  USHF.L.U64.HI UR16, UR18, 0x7, UR16 ;  /* 0x0000000712107899 */ /* 0x000fe20008010210 */
[----:B------:R-:W-:Y:S02]  /*51a0*/  LEA R242, P4, R2, c[0x0][0x1f8], 0x1 ;  /* 0x00007e0002f27a11 */ /* 0x000fe400078808ff */
[----:B------:R-:W-:Y:S02]  /*51b0*/  LEA R134, P1, R3, c[0x0][0x1f8], 0x1 ;  /* 0x00007e0003867a11 */ /* 0x000fe400078208ff */
[----:B------:R-:W-:Y:S01]  /*51c0*/  @UP1 UIMAD.WIDE.U32 UR18, UR23, UR4, URZ ;  /* 0x00000004171212a5 */ /* 0x000fe2000f8e003f */
[----:B------:R-:W-:Y:S01]  /*51d0*/  IADD3.X R61, R232, UR16, RZ, P5, !PT ;  /* 0x00000010e83d7c10 */ /* 0x000fe2000affe4ff */
[----:B------:R-:W1:Y:S01]  /*51e0*/  LDSM.16.M88.4 R144, [R226+0x8100] ;  /* 0x00810000e290783b */ /* 0x000e620000000200 */
[----:B------:R-:W-:Y:S01]  /*51f0*/  IADD3.X R60, R237, UR16, RZ, P2, !PT ;  /* 0x00000010ed3c7c10 */ /* 0x000fe200097fe4ff */
[----:B------:R-:W-:Y:S01]  /*5200*/  @UP1 USHF.L.U32 UR17, UR18, 0x7, URZ ;  /* 0x0000000712111899 */ /* 0x000fe2000800063f */
[----:B------:R-:W-:Y:S01]  /*5210*/  LEA.HI.X R243, R2, c[0x0][0x1fc], R61, 0x1, P4 ;  /* 0x00007f0002f37a11 */ /* 0x000fe200020f0c3d */
[----:B------:R-:W-:Y:S01]  /*5220*/  @UP1 USHF.R.S32.HI UR16, URZ, 0x1f, UR23 ;  /* 0x0000001f3f101899 */ /* 0x000fe20008011417 */
[----:B------:R-:W-:Y:S02]  /*5230*/  LEA.HI.X R135, R3, c[0x0][0x1fc], R60, 0x1, P1 ;  /* 0x00007f0003877a11 */ /* 0x000fe400008f0c3c */
[----:B------:R-:W-:Y:S01]  /*5240*/  IADD3 R2, P1, R242, UR11, RZ ;  /* 0x0000000bf2027c10 */ /* 0x000fe2000ff3e0ff */
[----:B------:R-:W2:Y:S01]  /*5250*/  LDSM.16.M88.4 R148, [R226+0x8900] ;  /* 0x00890000e294783b */ /* 0x000ea20000000200 */
[----:B------:R-:W-:Y:S02]  /*5260*/  @UP1 UIMAD UR16, UR16, UR4, URZ ;  /* 0x00000004101012a4 */ /* 0x000fe4000f8e023f */
[----:B------:R-:W-:Y:S02]  /*5270*/  IADD3.X R3, R243, UR20, RZ, P1, !PT ;  /* 0x00000014f3037c10 */ /* 0x000fe40008ffe4ff */
[C---:B------:R-:W-:Y:S01]  /*5280*/  IADD3 R192, P1, R2.reuse, UR11, RZ ;  /* 0x0000000b02c07c10 */ /* 0x040fe2000ff3e0ff */
[----:B------:R-:W-:Y:S01]  /*5290*/  @UP1 UIMAD UR16, UR23, UR5, UR16 ;  /* 0x00000005171012a4 */ /* 0x000fe2000f8e0210 */
[----:B------:R-:W-:Y:S01]  /*52a0*/  IADD3 R194, P4, R2, UR22, RZ ;  /* 0x0000001602c27c10 */ /* 0x000fe2000ff9e0ff */
[----:B------:R-:W3:Y:S01]  /*52b0*/  LDSM.16.M88.4 R152, [R226+0x9100] ;  /* 0x00910000e298783b */ /* 0x000ee20000000200 */
[C---:B------:R-:W-:Y:S01]  /*52c0*/  IADD3.X R193, R3.reuse, UR20, RZ, P1, !PT ;  /* 0x0000001403c17c10 */ /* 0x040fe20008ffe4ff */
[----:B------:R-:W-:Y:S01]  /*52d0*/  @UP1 UIADD3 UR16, UR19, UR16, URZ ;  /* 0x0000001013101290 */ /* 0x000fe2000fffe03f */
[----:B------:R-:W-:Y:S02]  /*52e0*/  IADD3.X R195, R3, UR21, RZ, P4, !PT ;  /* 0x0000001503c37c10 */ /* 0x000fe4000a7fe4ff */
[C---:B------:R-:W-:Y:S01]  /*52f0*/  IADD3 R244, P2, R192.reuse, UR11, RZ ;  /* 0x0000000bc0f47c10 */ /* 0x040fe2000ff5e0ff */
[----:B------:R-:W-:Y:S02]  /*5300*/  @UP1 USHF.L.U64.HI UR16, UR18, 0x7, UR16 ;  /* 0x0000000712101899 */ /* 0x000fe40008010210 */
[----:B------:R-:W4:Y:S01]  /*5310*/  LDSM.16.M88.4 R156, [R226+0x9900] ;  /* 0x00990000e29c783b */ /* 0x000f220000000200 */
[C---:B------:R-:W-:Y:S01]  /*5320*/  IADD3.X R245, R193.reuse, UR20, RZ, P2, !PT ;  /* 0x00000014c1f57c10 */ /* 0x040fe200097fe4ff */
[----:B------:R-:W-:Y:S02]  /*5330*/  @UP1 USHF.L.U32 UR18, UR4, 0x6, URZ ;  /* 0x0000000604121899 */ /* 0x000fe4000800063f */
[----:B------:R-:W-:Y:S02]  /*5340*/  @UP1 UMOV UR19, 0x6 ;  /* 0x0000000600131882 */ /* 0x000fe40000000000 */
[----:B------:R-:W-:Y:S02]  /*5350*/  @UP1 USHF.L.U64.HI UR19, UR4, UR19, UR5 ;  /* 0x0000001304131299 */ /* 0x000fe40008010205 */
[----:B------:R-:W5:Y:S01]  /*5360*/  LDSM.16.M88.4 R160, [R226+0xa100] ;  /* 0x00a10000e2a0783b */ /* 0x000f620000000200 */
[C---:B-1----:R-:W-:Y:S07]  /*5370*/  HMMA.16816.F32.BF16 R4, R140.reuse, R144, RZ ;  /* 0x000000908c04723c */ /* 0x042fee00000418ff */
[----:B------:R-:W1:Y:S01]  /*5380*/  LDSM.16.M88.4 R164, [R226+0xa900] ;  /* 0x00a90000e2a4783b */ /* 0x000e620000000200 */
[C---:B------:R-:W-:Y:S07]  /*5390*/  HMMA.16816.F32.BF16 R8, R140.reuse, R146, RZ ;  /* 0x000000928c08723c */ /* 0x040fee00000418ff */
[----:B------:R-:W1:Y:S01]  /*53a0*/  LDSM.16.M88.4 R144, [R226+0xb100] ;  /* 0x00b10000e290783b */ /* 0x000e620000000200 */
[C---:B--2---:R-:W-:Y:S07]  /*53b0*/  HMMA.16816.F32.BF16 R12, R140.reuse, R148, RZ ;  /* 0x000000948c0c723c */ /* 0x044fee00000418ff */
[----:B------:R-:W2:Y:S01]  /*53c0*/  LDSM.16.M88.4 R64, [R226+0xb900] ;  /* 0x00b90000e240783b */ /* 0x000ea20000000200 */
[C---:B------:R-:W-:Y:S07]  /*53d0*/  HMMA.16816.F32.BF16 R16, R140.reuse, R150, RZ ;  /* 0x000000968c10723c */ /* 0x040fee00000418ff */
[----:B------:R-:W1:Y:S01]  /*53e0*/  LDSM.16.M88.4 R136, [R225] ;  /* 0x00000000e188783b */ /* 0x000e620000000200 */
[C---:B---3--:R-:W-:Y:S07]  /*53f0*/  HMMA.16816.F32.BF16 R20, R140.reuse, R152, RZ ;  /* 0x000000988c14723c */ /* 0x048fee00000418ff */
[----:B------:R-:W-:Y:S01]  /*5400*/  LDSM.16.M88.4 R148, [R218] ;  /* 0x00000000da94783b */ /* 0x000fe20000000200 */
[C---:B------:R-:W-:Y:S07]  /*5410*/  HMMA.16816.F32.BF16 R24, R140.reuse, R154, RZ ;  /* 0x0000009a8c18723c */ /* 0x040fee00000418ff */
[----:B------:R-:W-:Y:S01]  /*5420*/  LDSM.16.M88.4 R152, [R217] ;  /* 0x00000000d998783b */ /* 0x000fe20000000200 */
[C---:B----4-:R-:W-:Y:S07]  /*5430*/  HMMA.16816.F32.BF16 R28, R140.reuse, R156, RZ ;  /* 0x0000009c8c1c723c */ /* 0x050fee00000418ff */
[----:B------:R-:W-:Y:S01]  /*5440*/  LDSM.16.M88.4 R172, [R213] ;  /* 0x00000000d5ac783b */ /* 0x000fe20000000200 */
[C---:B------:R-:W-:Y:S07]  /*5450*/  HMMA.16816.F32.BF16 R32, R140.reuse, R158, RZ ;  /* 0x0000009e8c20723c */ /* 0x040fee00000418ff */
[----:B------:R-:W-:Y:S01]  /*5460*/  LDSM.16.M88.4 R156, [R216] ;  /* 0x00000000d89c783b */ /* 0x000fe20000000200 */
[C---:B-----5:R-:W-:Y:S08]  /*5470*/  HMMA.16816.F32.BF16 R36, R140.reuse, R160, RZ ;  /* 0x000000a08c24723c */ /* 0x060ff000000418ff */
[C---:B------:R-:W-:Y:S01]  /*5480*/  HMMA.16816.F32.BF16 R40, R140.reuse, R162, RZ ;  /* 0x000000a28c28723c */ /* 0x040fe200000418ff */
[----:B------:R-:W-:Y:S07]  /*5490*/  LDSM.16.M88.4 R160, [R215] ;  /* 0x00000000d7a0783b */ /* 0x000fee0000000200 */
[C---:B-1----:R-:W-:Y:S08]  /*54a0*/  HMMA.16816.F32.BF16 R44, R140.reuse, R164, RZ ;  /* 0x000000a48c2c723c */ /* 0x042ff000000418ff */
[C---:B------:R-:W-:Y:S01]  /*54b0*/  HMMA.16816.F32.BF16 R48, R140.reuse, R166, RZ ;  /* 0x000000a68c30723c */ /* 0x040fe200000418ff */
[----:B------:R-:W-:Y:S07]  /*54c0*/  LDSM.16.M88.4 R164, [R214] ;  /* 0x00000000d6a4783b */ /* 0x000fee0000000200 */
[C---:B------:R-:W-:Y:S08]  /*54d0*/  HMMA.16816.F32.BF16 R52, R140.reuse, R144, RZ ;  /* 0x000000908c34723c */ /* 0x040ff000000418ff */
[C---:B------:R-:W-:Y:S01]  /*54e0*/  HMMA.16816.F32.BF16 R56, R140.reuse, R146, RZ ;  /* 0x000000928c38723c */ /* 0x040fe200000418ff */
[----:B------:R-:W1:Y:S07]  /*54f0*/  LDSM.16.M88.4 R144, [R219] ;  /* 0x00000000db90783b */ /* 0x000e6e0000000200 */
[C---:B--2---:R-:W-:Y:S01]  /*5500*/  HMMA.16816.F32.BF16 R60, R140.reuse, R64, RZ ;  /* 0x000000408c3c723c */ /* 0x044fe200000418ff */
[----:B------:R-:W-:Y:S01]  /*5510*/  @!PT LDS RZ, [RZ] ;  /* 0x00000000fffff984 */ /* 0x000fe20000000800 */
[----:B------:R-:W-:Y:S01]  /*5520*/  @!PT LDS RZ, [RZ] ;  /* 0x00000000fffff984 */ /* 0x000fe20000000800 */
[----:B------:R-:W-:Y:S01]  /*5530*/  @!PT LDS RZ, [RZ] ;  /* 0x00000000fffff984 */ /* 0x000fe20000000800 */
[----:B------:R2:W-:Y:S07]  /*5540*/  LDGSTS.E.BYPASS.LTC128B.128 [R227+0x100], [R242.64], !P3 ;  /* 0x00100000f2e37fae */ /* 0x0005ee000d901d4e */
[----:B------:R-:W-:Y:S01]  /*5550*/  HMMA.16816.F32.BF16 R64, R140, R66, RZ ;  /* 0x000000428c40723c */ /* 0x000fe200000418ff */
[----:B------:R3:W-:Y:S07]  /*5560*/  LDGSTS.E.BYPASS.LTC128B.128 [R227+0x4100], [R134.64], !P0 ;  /* 0x0410000086e37fae */ /* 0x0007ee000c101d4e */
[C---:B------:R-:W-:Y:S01]  /*5570*/  HMMA.16816.F32.BF16 R4, R168.reuse, R136, R4 ;  /* 0x00000088a804723c */ /* 0x040fe20000041804 */
[----:B------:R4:W-:Y:S07]  /*5580*/  LDGSTS.E.BYPASS.LTC128B.128 [R227+0x1100], [R2.64], !P3 ;  /* 0x0110000002e37fae */ /* 0x0009ee000d901d4e */
[C---:B------:R-:W-:Y:S01]  /*5590*/  HMMA.16816.F32.BF16 R8, R168.reuse, R138, R8 ;  /* 0x0000008aa808723c */ /* 0x040fe20000041808 */
[----:B------:R4:W-:Y:S03]  /*55a0*/  LDGSTS.E.BYPASS.LTC128B.128 [R227+0x5100], [R2.64+0x80], !P0 ;  /* 0x0510008002e37fae */ /* 0x0009e6000c101d4e */
[----:B--2---:R-:W-:Y:S04]  /*55b0*/  IADD3 R242, P1, R192, UR22, RZ ;  /* 0x00000016c0f27c10 */ /* 0x004fe8000ff3e0ff */
[----:B------:R-:W-:Y:S01]  /*55c0*/  IADD3.X R243, R193, UR21, RZ, P1, !PT ;  /* 0x00000015c1f37c10 */ /* 0x000fe20008ffe4ff */
[C---:B-1----:R-:W-:Y:S01]  /*55d0*/  HMMA.16816.F32.BF16 R12, R168.reuse, R144, R12 ;  /* 0x00000090a80c723c */ /* 0x042fe2000004180c */
[----:B------:R1:W-:Y:S01]  /*55e0*/  LDGSTS.E.BYPASS.LTC128B.128 [R227+0x2100], [R192.64], !P3 ;  /* 0x02100000c0e37fae */ /* 0x0003e2000d901d4e */
[----:B------:R-:W-:Y:S06]  /*55f0*/  PLOP3.LUT P1, PT, PT, PT, UP1, 0x80, 0x0 ;  /* 0x000000000000781c */ /* 0x000fec0003f2f018 */
[C---:B------:R-:W-:Y:S01]  /*5600*/  HMMA.16816.F32.BF16 R16, R168.reuse, R146, R16 ;  /* 0x00000092a810723c */ /* 0x040fe20000041810 */
[----:B------:R1:W-:Y:S07]  /*5610*/  LDGSTS.E.BYPASS.LTC128B.128 [R227+0x6100], [R194.64], !P0 ;  /* 0x06100000c2e37fae */ /* 0x0003ee000c101d4e */
[C---:B------:R-:W-:Y:S01]  /*5620*/  HMMA.16816.F32.BF16 R20, R168.reuse, R148, R20 ;  /* 0x00000094a814723c */ /* 0x040fe20000041814 */
[----:B------:R2:W-:Y:S07]  /*5630*/  LDGSTS.E.BYPASS.LTC128B.128 [R227+0x3100], [R244.64], !P3 ;  /* 0x03100000f4e37fae */ /* 0x0005ee000d901d4e */
[C---:B------:R-:W-:Y:S01]  /*5640*/  HMMA.16816.F32.BF16 R24, R168.reuse, R150, R24 ;  /* 0x00000096a818723c */ /* 0x040fe20000041818 */
[----:B------:R5:W-:Y:S07]  /*5650*/  LDGSTS.E.BYPASS.LTC128B.128 [R227+0x7100], [R242.64], !P0 ;  /* 0x07100000f2e37fae */ /* 0x000bee000c101d4e */
[C---:B------:R-:W-:Y:S01]  /*5660*/  HMMA.16816.F32.BF16 R28, R168.reuse, R152, R28 ;  /* 0x00000098a81c723c */ /* 0x040fe2000004181c */
[----:B------:R-:W1:Y:S07]  /*5670*/  LDSM.16.M88.4 R136, [R223+0x8100] ;  /* 0x00810000df88783b */ /* 0x000e6e0000000200 */
[C---:B------:R-:W-:Y:S01]  /*5680*/  HMMA.16816.F32.BF16 R32, R168.reuse, R154, R32 ;  /* 0x0000009aa820723c */ /* 0x040fe20000041820 */
[----:B------:R-:W0:Y:S07]  /*5690*/  LDGDEPBAR ;  /* 0x00000000000079af */ /* 0x000e2e0000000000 */
[C---:B------:R-:W-:Y:S01]  /*56a0*/  HMMA.16816.F32.BF16 R36, R168.reuse, R156, R36 ;  /* 0x0000009ca824723c */ /* 0x040fe20000041824 */
[----:B------:R-:W1:Y:S07]  /*56b0*/  LDSM.16.M88.4 R144, [R223+0x8900] ;  /* 0x00890000df90783b */ /* 0x000e6e0000000200 */
[C---:B------:R-:W-:Y:S01]  /*56c0*/  HMMA.16816.F32.BF16 R40, R168.reuse, R158, R40 ;  /* 0x0000009ea828723c */ /* 0x040fe20000041828 */
[----:B------:R-:W1:Y:S07]  /*56d0*/  LDSM.16.M88.4 R148, [R223+0x9100] ;  /* 0x00910000df94783b */ /* 0x000e6e0000000200 */
[C---:B------:R-:W-:Y:S01]  /*56e0*/  HMMA.16816.F32.BF16 R44, R168.reuse, R160, R44 ;  /* 0x000000a0a82c723c */ /* 0x040fe2000004182c */
[----:B------:R-:W2:Y:S07]  /*56f0*/  LDSM.16.M88.4 R152, [R223+0x9900] ;  /* 0x00990000df98783b */ /* 0x000eae0000000200 */
[C---:B------:R-:W-:Y:S01]  /*5700*/  HMMA.16816.F32.BF16 R48, R168.reuse, R162, R48 ;  /* 0x000000a2a830723c */ /* 0x040fe20000041830 */
[----:B------:R-:W-:Y:S07]  /*5710*/  LDSM.16.M88.4 R156, [R223+0xb900] ;  /* 0x00b90000df9c783b */ /* 0x000fee0000000200 */
[C---:B------:R-:W-:Y:S01]  /*5720*/  HMMA.16816.F32.BF16 R52, R168.reuse, R164, R52 ;  /* 0x000000a4a834723c */ /* 0x040fe20000041834 */
[----:B------:R-:W-:Y:S07]  /*5730*/  LDSM.16.M88.4 R160, [R212] ;  /* 0x00000000d4a0783b */ /* 0x000fee0000000200 */
[C---:B------:R-:W-:Y:S01]  /*5740*/  HMMA.16816.F32.BF16 R56, R168.reuse, R166, R56 ;  /* 0x000000a6a838723c */ /* 0x040fe20000041838 */
[----:B------:R-:W-:Y:S07]  /*5750*/  LDSM.16.M88.4 R164, [R212+0x800] ;  /* 0x00080000d4a4783b */ /* 0x000fee0000000200 */
[C---:B------:R-:W-:Y:S01]  /*5760*/  HMMA.16816.F32.BF16 R60, R168.reuse, R172, R60 ;  /* 0x000000aca83c723c */ /* 0x040fe2000004183c */
[----:B-1----:R-:W-:Y:S07]  /*5770*/  LDSM.16.M88.4 R192, [R210] ;  /* 0x00000000d2c0783b */ /* 0x002fee0000000200 */
[----:B------:R-:W-:Y:S01]  /*5780*/  HMMA.16816.F32.BF16 R64, R168, R174, R64 ;  /* 0x000000aea840723c */ /* 0x000fe20000041840 */
[----:B------:R-:W-:Y:S07]  /*5790*/  LDSM.16.M88.4 R172, [R211] ;  /* 0x00000000d3ac783b */ /* 0x000fee0000000200 */
[C---:B------:R-:W-:Y:S08]  /*57a0*/  HMMA.16816.F32.BF16 R4, R176.reuse, R136, R4 ;  /* 0x00000088b004723c */ /* 0x040ff00000041804 */
[C---:B------:R-:W-:Y:S01]  /*57b0*/  HMMA.16816.F32.BF16 R8, R176.reuse, R138, R8 ;  /* 0x0000008ab008723c */ /* 0x040fe20000041808 */
[----:B------:R-:W1:Y:S07]  /*57c0*/  LDSM.16.M88.4 R136, [R223+0xa100] ;  /* 0x00a10000df88783b */ /* 0x000e6e0000000200 */
[C---:B------:R-:W-:Y:S08]  /*57d0*/  HMMA.16816.F32.BF16 R12, R176.reuse, R144, R12 ;  /* 0x00000090b00c723c */ /* 0x040ff0000004180c */
[C---:B------:R-:W-:Y:S01]  /*57e0*/  HMMA.16816.F32.BF16 R16, R176.reuse, R146, R16 ;  /* 0x00000092b010723c */ /* 0x040fe20000041810 */
[----:B------:R-:W3:Y:S07]  /*57f0*/  LDSM.16.M88.4 R144, [R223+0xa900] ;  /* 0x00a90000df90783b */ /* 0x000eee0000000200 */
[C---:B------:R-:W-:Y:S08]  /*5800*/  HMMA.16816.F32.BF16 R20, R176.reuse, R148, R20 ;  /* 0x00000094b014723c */ /* 0x040ff00000041814 */
[C---:B------:R-:W-:Y:S01]  /*5810*/  HMMA.16816.F32.BF16 R24, R176.reuse, R150, R24 ;  /* 0x00000096b018723c */ /* 0x040fe20000041818 */
[----:B------:R-:W4:Y:S07]  /*5820*/  LDSM.16.M88.4 R148, [R223+0xb100] ;  /* 0x00b10000df94783b */ /* 0x000f2e0000000200 */
[C---:B--2---:R-:W-:Y:S08]  /*5830*/  HMMA.16816.F32.BF16 R28, R176.reuse, R152, R28 ;  /* 0x00000098b01c723c */ /* 0x044ff0000004181c */
[C---:B------:R-:W-:Y:S01]  /*5840*/  HMMA.16816.F32.BF16 R32, R176.reuse, R154, R32 ;  /* 0x0000009ab020723c */ /* 0x040fe20000041820 */
[----:B------:R-:W2:Y:S07]  /*5850*/  LDSM.16.M88.4 R152, [R212+0x1000] ;  /* 0x00100000d498783b */ /* 0x000eae0000000200 */
[C---:B-1----:R-:W-:Y:S08]  /*5860*/  HMMA.16816.F32.BF16 R36, R176.reuse, R136, R36 ;  /* 0x00000088b024723c */ /* 0x042ff00000041824 */
        /* <DEDUP_REMOVED lines=31> */
[----:B------:R-:W4:Y:S07]  /*5a60*/  LDSM.16.M88.4 R156, [R226+0xe900] ;  /* 0x00e90000e29c783b */ /* 0x000f2e0000000200 */
[C---:B--2---:R-:W-:Y:S08]  /*5a70*/  HMMA.16816.F32.BF16 R60, R180.reuse, R152, R60 ;  /* 0x00000098b43c723c */ /* 0x044ff0000004183c */
[----:B------:R-:W-:Y:S01]  /*5a80*/  HMMA.16816.F32.BF16 R64, R180, R154, R64 ;  /* 0x0000009ab440723c */ /* 0x000fe20000041840 */
[----:B------:R-:W-:Y:S07]  /*5a90*/  LDSM.16.M88.4 R152, [R226+0xf900] ;  /* 0x00f90000e298783b */ /* 0x000fee0000000200 */
[C---:B-1----:R-:W-:Y:S08]  /*5aa0*/  HMMA.16816.F32.BF16 R4, R184.reuse, R136, R4 ;  /* 0x00000088b804723c */ /* 0x042ff00000041804 */
[C---:B------:R-:W-:Y:S01]  /*5ab0*/  HMMA.16816.F32.BF16 R8, R184.reuse, R138, R8 ;  /* 0x0000008ab808723c */ /* 0x040fe20000041808 */
[----:B------:R-:W1:Y:S07]  /*5ac0*/  LDSM.16.M88.4 R136, [R226+0xf100] ;  /* 0x00f10000e288783b */ /* 0x000e6e0000000200 */
[C---:B---3--:R-:W-:Y:S08]  /*5ad0*/  HMMA.16816.F32.BF16 R12, R184.reuse, R144, R12 ;  /* 0x00000090b80c723c */ /* 0x048ff0000004180c */
[C---:B------:R-:W-:Y:S01]  /*5ae0*/  HMMA.16816.F32.BF16 R16, R184.reuse, R146, R16 ;  /* 0x00000092b810723c */ /* 0x040fe20000041810 */
[----:B------:R-:W2:Y:S07]  /*5af0*/  LDSM.16.M88.4 R144, [R209] ;  /* 0x00000000d190783b */ /* 0x000eae0000000200 */
[C---:B----4-:R-:W-:Y:S08]  /*5b00*/  HMMA.16816.F32.BF16 R20, R184.reuse, R148, R20 ;  /* 0x00000094b814723c */ /* 0x050ff00000041814 */
[C---:B------:R-:W-:Y:S01]  /*5b10*/  HMMA.16816.F32.BF16 R24, R184.reuse, R150, R24 ;  /* 0x00000096b818723c */ /* 0x040fe20000041818 */
[----:B------:R-:W3:Y:S07]  /*5b20*/  LDSM.16.M88.4 R148, [R208] ;  /* 0x00000000d094783b */ /* 0x000eee0000000200 */
        /* <DEDUP_REMOVED lines=8> */
[----:B------:R-:W4:Y:S07]  /*5bb0*/  LDSM.16.M88.4 R156, [R207] ;  /* 0x00000000cf9c783b */ /* 0x000f2e0000000200 */
[C---:B-1----:R-:W-:Y:S08]  /*5bc0*/  HMMA.16816.F32.BF16 R52, R184.reuse, R136, R52 ;  /* 0x00000088b834723c */ /* 0x042ff00000041834 */
[C---:B------:R-:W-:Y:S01]  /*5bd0*/  HMMA.16816.F32.BF16 R56, R184.reuse, R138, R56 ;  /* 0x0000008ab838723c */ /* 0x040fe20000041838 */
[----:B------:R-:W1:Y:S07]  /*5be0*/  LDSM.16.M88.4 R136, [R206] ;  /* 0x00000000ce88783b */ /* 0x000e6e0000000200 */
[C---:B------:R-:W-:Y:S08]  /*5bf0*/  HMMA.16816.F32.BF16 R60, R184.reuse, R152, R60 ;  /* 0x00000098b83c723c */ /* 0x040ff0000004183c */
[----:B------:R-:W-:Y:S01]  /*5c00*/  HMMA.16816.F32.BF16 R64, R184, R154, R64 ;  /* 0x0000009ab840723c */ /* 0x000fe20000041840 */
[----:B------:R-:W1:Y:S07]  /*5c10*/  LDSM.16.M88.4 R152, [R205] ;  /* 0x00000000cd98783b */ /* 0x000e6e0000000200 */
        /* <DEDUP_REMOVED lines=27> */
[C---:B------:R-:W-:Y:S08]  /*5dd0*/  HMMA.16816.F32.BF16 R12, R196.reuse, R160, R12 ;  /* 0x000000a0c40c723c */ /* 0x040ff0000004180c */
[C---:B------:R-:W-:Y:S08]  /*5de0*/  HMMA.16816.F32.BF16 R16, R196.reuse, R162, R16 ;  /* 0x000000a2c410723c */ /* 0x040ff00000041810 */
[C---:B------:R-:W-:Y:S08]  /*5df0*/  HMMA.16816.F32.BF16 R20, R196.reuse, R164, R20 ;  /* 0x000000a4c414723c */ /* 0x040ff00000041814 */
[C---:B------:R-:W-:Y:S08]  /*5e00*/  HMMA.16816.F32.BF16 R24, R196.reuse, R166, R24 ;  /* 0x000000a6c418723c */ /* 0x040ff00000041818 */
[C---:B----4-:R-:W-:Y:S08]  /*5e10*/  HMMA.16816.F32.BF16 R28, R196.reuse, R156, R28 ;  /* 0x0000009cc41c723c */ /* 0x050ff0000004181c */
[C---:B------:R-:W-:Y:S08]  /*5e20*/  HMMA.16816.F32.BF16 R32, R196.reuse, R158, R32 ;  /* 0x0000009ec420723c */ /* 0x040ff00000041820 */
[C---:B-1----:R-:W-:Y:S08]  /*5e30*/  HMMA.16816.F32.BF16 R36, R196.reuse, R136, R36 ;  /* 0x00000088c424723c */ /* 0x042ff00000041824 */
[C---:B------:R-:W-:Y:S01]  /*5e40*/  HMMA.16816.F32.BF16 R40, R196.reuse, R138, R40 ;  /* 0x0000008ac428723c */ /* 0x040fe20000041828 */
[----:B------:R-:W1:Y:S07]  /*5e50*/  LDSM.16.M88.4 R136, [R212+0x5000] ;  /* 0x00500000d488783b */ /* 0x000e6e0000000200 */
[C---:B------:R-:W-:Y:S08]  /*5e60*/  HMMA.16816.F32.BF16 R44, R196.reuse, R172, R44 ;  /* 0x000000acc42c723c */ /* 0x040ff0000004182c */
[C---:B------:R-:W-:Y:S08]  /*5e70*/  HMMA.16816.F32.BF16 R48, R196.reuse, R174, R48 ;  /* 0x000000aec430723c */ /* 0x040ff00000041830 */
[C---:B------:R-:W-:Y:S08]  /*5e80*/  HMMA.16816.F32.BF16 R52, R196.reuse, R192, R52 ;  /* 0x000000c0c434723c */ /* 0x040ff00000041834 */
[C---:B------:R-:W-:Y:S08]  /*5e90*/  HMMA.16816.F32.BF16 R56, R196.reuse, R194, R56 ;  /* 0x000000c2c438723c */ /* 0x040ff00000041838 */
[C---:B------:R-:W-:Y:S08]  /*5ea0*/  HMMA.16816.F32.BF16 R60, R196.reuse, R152, R60 ;  /* 0x00000098c43c723c */ /* 0x040ff0000004183c */
[----:B------:R-:W-:Y:S01]  /*5eb0*/  HMMA.16816.F32.BF16 R64, R196, R154, R64 ;  /* 0x0000009ac440723c */ /* 0x000fe20000041840 */
[----:B------:R-:W4:Y:S07]  /*5ec0*/  LDSM.16.M88.4 R152, [R212+0x5800] ;  /* 0x00580000d498783b */ /* 0x000f2e0000000200 */
[C---:B--2---:R-:W-:Y:S08]  /*5ed0*/  HMMA.16816.F32.BF16 R4, R200.reuse, R144, R4 ;  /* 0x00000090c804723c */ /* 0x044ff00000041804 */
[C---:B------:R-:W-:Y:S01]  /*5ee0*/  HMMA.16816.F32.BF16 R8, R200.reuse, R146, R8 ;  /* 0x00000092c808723c */ /* 0x040fe20000041808 */
[----:B------:R-:W2:Y:S07]  /*5ef0*/  LDSM.16.M88.4 R144, [R212+0x6000] ;  /* 0x00600000d490783b */ /* 0x000eae0000000200 */
[C---:B---3--:R-:W-:Y:S08]  /*5f00*/  HMMA.16816.F32.BF16 R12, R200.reuse, R148, R12 ;  /* 0x00000094c80c723c */ /* 0x048ff0000004180c */
[C---:B------:R-:W-:Y:S01]  /*5f10*/  HMMA.16816.F32.BF16 R16, R200.reuse, R150, R16 ;  /* 0x00000096c810723c */ /* 0x040fe20000041810 */
[----:B------:R-:W-:Y:S03]  /*5f20*/  LDSM.16.M88.4 R148, [R212+0x7000] ;  /* 0x00700000d494783b */ /* 0x000fe60000000200 */
[----:B------:R-:W-:Y:S02]  /*5f30*/  FMNMX.FTZ R2, R4, R133, !PT ;  /* 0x0000008504027209 */ /* 0x000fe40007810000 */
[----:B------:R-:W-:Y:S02]  /*5f40*/  FMNMX.FTZ R132, R6, R0, !PT ;  /* 0x0000000006847209 */ /* 0x000fe40007810000 */
[C---:B-1----:R-:W-:Y:S04]  /*5f50*/  HMMA.16816.F32.BF16 R20, R200.reuse, R136, R20 ;  /* 0x00000088c814723c */ /* 0x042fe80000041814 */
[----:B------:R-:W-:Y:S02]  /*5f60*/  FMNMX.FTZ R3, R5, R2, !PT ;  /* 0x0000000205037209 */ /* 0x000fe40007810000 */
[----:B------:R-:W-:Y:S02]  /*5f70*/  FMNMX.FTZ R135, R7, R132, !PT ;  /* 0x0000008407877209 */ /* 0x000fe40007810000 */
[C---:B------:R-:W-:Y:S01]  /*5f80*/  HMMA.16816.F32.BF16 R24, R200.reuse, R138, R24 ;  /* 0x0000008ac818723c */ /* 0x040fe20000041818 */
[----:B------:R-:W1:Y:S03]  /*5f90*/  LDSM.16.M88.4 R136, [R212+0x6800] ;  /* 0x00680000d488783b */ /* 0x000e660000000200 */
[----:B------:R-:W-:Y:S02]  /*5fa0*/  FMNMX.FTZ R2, R8, R3, !PT ;  /* 0x0000000308027209 */ /* 0x000fe40007810000 */
[----:B------:R-:W-:Y:S02]  /*5fb0*/  FMNMX.FTZ R132, R10, R135, !PT ;  /* 0x000000870a847209 */ /* 0x000fe40007810000 */
[C---:B----4-:R-:W-:Y:S04]  /*5fc0*/  HMMA.16816.F32.BF16 R28, R200.reuse, R152, R28 ;  /* 0x00000098c81c723c */ /* 0x050fe8000004181c */
[----:B------:R-:W-:Y:S02]  /*5fd0*/  FMNMX.FTZ R3, R9, R2, !PT ;  /* 0x0000000209037209 */ /* 0x000fe40007810000 */
[----:B------:R-:W-:Y:S02]  /*5fe0*/  FMNMX.FTZ R135, R11, R132, !PT ;  /* 0x000000840b877209 */ /* 0x000fe40007810000 */
[C---:B------:R-:W-:Y:S04]  /*5ff0*/  HMMA.16816.F32.BF16 R32, R200.reuse, R154, R32 ;  /* 0x0000009ac820723c */ /* 0x040fe80000041820 */
[----:B------:R-:W-:Y:S02]  /*6000*/  FMNMX.FTZ R2, R12, R3, !PT ;  /* 0x000000030c027209 */ /* 0x000fe40007810000 */
[----:B------:R-:W-:Y:S02]  /*6010*/  FMNMX.FTZ R132, R14, R135, !PT ;  /* 0x000000870e847209 */ /* 0x000fe40007810000 */
[C---:B--2---:R-:W-:Y:S04]  /*6020*/  HMMA.16816.F32.BF16 R36, R200.reuse, R144, R36 ;  /* 0x00000090c824723c */ /* 0x044fe80000041824 */
[----:B------:R-:W-:Y:S02]  /*6030*/  FMNMX.FTZ R3, R13, R2, !PT ;  /* 0x000000020d037209 */ /* 0x000fe40007810000 */
[----:B------:R-:W-:Y:S02]  /*6040*/  FMNMX.FTZ R135, R15, R132, !PT ;  /* 0x000000840f877209 */ /* 0x000fe40007810000 */
[C---:B------:R-:W-:Y:S01]  /*6050*/  HMMA.16816.F32.BF16 R40, R200.reuse, R146, R40 ;  /* 0x00000092c828723c */ /* 0x040fe20000041828 */
[----:B------:R-:W2:Y:S01]  /*6060*/  LDSM.16.M88.4 R144, [R212+0x7800] ;  /* 0x00780000d490783b */ /* 0x000ea20000000200 */
[----:B------:R-:W-:Y:S04]  /*6070*/  DEPBAR.LE SB0, 0x0 ;  /* 0x000080000000791a */ /* 0x000fe80000000000 */
[----:B------:R-:W-:Y:S02]  /*6080*/  FMNMX.FTZ R2, R16, R3, !PT ;  /* 0x0000000310027209 */ /* 0x000fe40007810000 */
[----:B------:R-:W-:Y:S01]  /*6090*/  FMNMX.FTZ R132, R18, R135, !PT ;  /* 0x0000008712847209 */ /* 0x000fe20007810000 */
[C---:B-1----:R-:W-:Y:S01]  /*60a0*/  HMMA.16816.F32.BF16 R44, R200.reuse, R136, R44 ;  /* 0x00000088c82c723c */ /* 0x042fe2000004182c */
[----:B------:R-:W-:Y:S04]  /*60b0*/  BAR.SYNC.DEFER_BLOCKING 0x0 ;  /* 0x0000000000007b1d */ /* 0x000fe80000010000 */
[----:B------:R-:W-:Y:S02]  /*60c0*/  FMNMX.FTZ R3, R17, R2, !PT ;  /* 0x0000000211037209 */ /* 0x000fe40007810000 */
[----:B------:R-:W-:Y:S01]  /*60d0*/  FMNMX.FTZ R135, R19, R132, !PT ;  /* 0x0000008413877209 */ /* 0x000fe20007810000 */
[C---:B------:R-:W-:Y:S04]  /*60e0*/  HMMA.16816.F32.BF16 R48, R200.reuse, R138, R48 ;  /* 0x0000008ac830723c */ /* 0x040fe80000041830 */
[----:B------:R-:W-:Y:S02]  /*60f0*/  FMNMX.FTZ R2, R20, R3, !PT ;  /* 0x0000000314027209 */ /* 0x000fe40007810000 */
[----:B------:R-:W-:Y:S02]  /*6100*/  FMNMX.FTZ R132, R22, R135, !PT ;  /* 0x0000008716847209 */ /* 0x000fe40007810000 */
[C---:B------:R-:W-:Y:S04]  /*6110*/  HMMA.16816.F32.BF16 R52, R200.reuse, R148, R52 ;  /* 0x00000094c834723c */ /* 0x040fe80000041834 */
        /* <DEDUP_REMOVED lines=8> */
[----:B------:R-:W-:Y:S04]  /*61a0*/  HMMA.16816.F32.BF16 R64, R200, R146, R64 ;  /* 0x00000092c840723c */ /* 0x000fe80000041840 */
[----:B------:R-:W-:Y:S02]  /*61b0*/  FMNMX.FTZ R2, R28, R3, !PT ;  /* 0x000000031c027209 */ /* 0x000fe40007810000 */
[----:B------:R-:W-:Y:S02]  /*61c0*/  FMNMX.FTZ R132, R30, R135, !PT ;  /* 0x000000871e847209 */ /* 0x000fe40007810000 */
[----:B------:R-:W-:Y:S04]  /*61d0*/  FMNMX.FTZ R3, R29, R2, !PT ;  /* 0x000000021d037209 */ /* 0x000fe80007810000 */
        /* <DEDUP_REMOVED lines=36> */
[----:B------:R-:W-:Y:S01]  /*6420*/  @P1 IADD3 R138, P4, R236, UR17, RZ ;  /* 0x00000011ec8a1c10 */ /* 0x000fe2000ff9e0ff */
[----:B------:R-:W1:Y:S01]  /*6430*/  SHFL.BFLY PT, R132, R135, 0x2, 0x1f ;  /* 0x0c401f0087847f89 */ /* 0x000e6200000e0000 */
[----:B------:R-:W-:Y:S07]  /*6440*/  FMNMX.FTZ R137, R67, R2, !PT ;  /* 0x0000000243897209 */ /* 0x000fee0007810000 */
[----:B------:R-:W2:Y:S01]  /*6450*/  SHFL.BFLY PT, R2, R137, 0x2, 0x1f ;  /* 0x0c401f0089027f89 */ /* 0x000ea200000e0000 */
[----:B-1----:R-:W-:Y:S07]  /*6460*/  FMNMX.FTZ R139, R135, R132, !PT ;  /* 0x00000084878b7209 */ /* 0x002fee0007810000 */
[----:B------:R-:W1:Y:S01]  /*6470*/  SHFL.BFLY PT, R132, R139, 0x1, 0x1f ;  /* 0x0c201f008b847f89 */ /* 0x000e6200000e0000 */
[----:B--2---:R-:W-:Y:S02]  /*6480*/  FMNMX.FTZ R134, R137, R2, !PT ;  /* 0x0000000289867209 */ /* 0x004fe40007810000 */
[----:B------:R-:W-:Y:S05]  /*6490*/  @P1 IADD3.X R137, R233, UR16, RZ, P4, !PT ;  /* 0x00000010e9891c10 */ /* 0x000fea000a7fe4ff */
[----:B------:R-:W2:Y:S01]  /*64a0*/  SHFL.BFLY PT, R3, R134, 0x1, 0x1f ;  /* 0x0c201f0086037f89 */ /* 0x000ea200000e0000 */
[----:B-1----:R-:W-:Y:S05]  /*64b0*/  FMNMX.FTZ R132, R139, R132, !PT ;  /* 0x000000848b847209 */ /* 0x002fea0007810000 */
[C---:B------:R-:W-:Y:S02]  /*64c0*/  FADD.FTZ R2, -R132.reuse, R133 ;  /* 0x0000008584027221 */ /* 0x040fe40000010100 */
[----:B-----5:R-:W-:Y:S01]  /*64d0*/  FMUL.FTZ R243, R132, c[0x0][0x2d0] ;  /* 0x0000b40084f37a20 */ /* 0x020fe20000410000 */
[----:B--2---:R-:W-:Y:S01]  /*64e0*/  FMNMX.FTZ R3, R134, R3, !PT ;  /* 0x0000000386037209 */ /* 0x004fe20007810000 */
[----:B------:R-:W-:Y:S02]  /*64f0*/  FMUL.FTZ R135, R2, c[0x0][0x2d0] ;  /* 0x0000b40002877a20 */ /* 0x000fe40000410000 */
[--C-:B------:R-:W-:Y:S02]  /*6500*/  FFMA.FTZ R172, R9, c[0x0][0x2d0], -R243.reuse ;  /* 0x0000b40009ac7a23 */ /* 0x100fe400000108f3 */
[----:B------:R1:W2:Y:S01]  /*6510*/  MUFU.EX2 R2, R135 ;  /* 0x0000008700027308 */ /* 0x0002a20000000800 */
[C---:B------:R-:W-:Y:S02]  /*6520*/  FMUL.FTZ R194, R3.reuse, c[0x0][0x2d0] ;  /* 0x0000b40003c27a20 */ /* 0x040fe40000410000 */
[----:B------:R-:W-:Y:S02]  /*6530*/  FADD.FTZ R133, -R3, R0 ;  /* 0x0000000003857221 */ /* 0x000fe40000010100 */
[--C-:B------:R-:W-:Y:S02]  /*6540*/  FFMA.FTZ R134, R5, c[0x0][0x2d0], -R243.reuse ;  /* 0x0000b40005867a23 */ /* 0x100fe400000108f3 */
[----:B------:R-:W-:Y:S02]  /*6550*/  FMUL.FTZ R0, R133, c[0x0][0x2d0] ;  /* 0x0000b40085007a20 */ /* 0x000fe40000410000 */
[--C-:B------:R-:W-:Y:S01]  /*6560*/  FFMA.FTZ R133, R4, c[0x0][0x2d0], -R243.reuse ;  /* 0x0000b40004857a23 */ /* 0x100fe200000108f3 */
[----:B------:R-:W-:Y:S01]  /*6570*/  MUFU.EX2 R172, R172 ;  /* 0x000000ac00ac7308 */ /* 0x000fe20000000800 */
[--C-:B------:R-:W-:Y:S02]  /*6580*/  FFMA.FTZ R173, R6, c[0x0][0x2d0], -R194.reuse ;  /* 0x0000b40006ad7a23 */ /* 0x100fe400000108c2 */
[--C-:B------:R-:W-:Y:S02]  /*6590*/  FFMA.FTZ R28, R28, c[0x0][0x2d0], -R243.reuse ;  /* 0x0000b4001c1c7a23 */ /* 0x100fe400000108f3 */
[--C-:B------:R-:W-:Y:S02]  /*65a0*/  FFMA.FTZ R29, R29, c[0x0][0x2d0], -R243.reuse ;  /* 0x0000b4001d1d7a23 */ /* 0x100fe400000108f3 */
[--C-:B------:R-:W-:Y:S02]  /*65b0*/  FFMA.FTZ R30, R30, c[0x0][0x2d0], -R194.reuse ;  /* 0x0000b4001e1e7a23 */ /* 0x100fe400000108c2 */
[----:B------:R-:W-:Y:S01]  /*65c0*/  FFMA.FTZ R159, R34, c[0x0][0x2d0], -R194 ;  /* 0x0000b400229f7a23 */ /* 0x000fe200000108c2 */
[----:B------:R-:W3:Y:S01]  /*65d0*/  MUFU.EX2 R0, R0 ;  /* 0x0000000000007308 */ /* 0x000ee20000000800 */
[--C-:B------:R-:W-:Y:S02]  /*65e0*/  FFMA.FTZ R33, R33, c[0x0][0x2d0], -R243.reuse ;  /* 0x0000b40021217a23 */ /* 0x100fe400000108f3 */
[--C-:B------:R-:W-:Y:S01]  /*65f0*/  FFMA.FTZ R44, R44, c[0x0][0x2d0], -R243.reuse ;  /* 0x0000b4002c2c7a23 */ /* 0x100fe200000108f3 */
[----:B-1----:R-:W-:Y:S01]  /*6600*/  @P1 IADD3 R135, P2, R228, UR17, RZ ;  /* 0x00000011e4871c10 */ /* 0x002fe2000ff5e0ff */
[----:B------:R-:W-:Y:S01]  /*6610*/  @UP1 UIADD3 UR17, UP0, UR12, 0x80, URZ ;  /* 0x000000800c111890 */ /* 0x000fe2000ff1e03f */
[C---:B--2---:R-:W-:Y:S02]  /*6620*/  FMUL.FTZ R4, R2.reuse, R128 ;  /* 0x0000008002047220 */ /* 0x044fe40000410000 */
[----:B------:R-:W-:Y:S01]  /*6630*/  @P1 LEA R192, P5, R135, c[0x0][0x1c8], 0x1 ;  /* 0x0000720087c01a11 */ /* 0x000fe200078a08ff */
[----:B------:R-:W-:Y:S01]  /*6640*/  FMUL.FTZ R5, R2, R129 ;  /* 0x0000008102057220 */ /* 0x000fe20000410000 */
[----:B------:R-:W-:Y:S01]  /*6650*/  @P1 IADD3.X R136, R231, UR16, RZ, P2, !PT ;  /* 0x00000010e7881c10 */ /* 0x000fe200097fe4ff */
[----:B------:R-:W-:Y:S01]  /*6660*/  @UP1 UIADD3.X UR16, URZ, UR9, URZ, UP0, !UPT ;  /* 0x000000093f101290 */ /* 0x000fe200087fe43f */
[----:B------:R-:W-:Y:S01]  /*6670*/  @P1 LEA R174, P2, R138, c[0x0][0x1c8], 0x1 ;  /* 0x000072008aae1a11 */ /* 0x000fe200078408ff */
[----:B------:R-:W-:Y:S01]  /*6680*/  MUFU.EX2 R133, R133 ;  /* 0x0000008500857308 */ /* 0x000fe20000000800 */
[----:B------:R-:W-:Y:S01]  /*6690*/  @P1 LEA.HI.X R193, R135, c[0x0][0x1cc], R136, 0x1, P5 ;  /* 0x0000730087c11a11 */ /* 0x000fe200028f0c88 */
[----:B------:R-:W-:Y:S01]  /*66a0*/  FFMA.FTZ R135, R8, c[0x0][0x2d0], -R243 ;  /* 0x0000b40008877a23 */ /* 0x000fe200000108f3 */
[----:B------:R-:W-:Y:S01]  /*66b0*/  @P1 LEA.HI.X R175, R138, c[0x0][0x1cc], R137, 0x1, P2 ;  /* 0x000073008aaf1a11 */ /* 0x000fe200010f0c89 */
[----:B------:R-:W-:Y:S01]  /*66c0*/  FMUL.FTZ R8, R2, R124 ;  /* 0x0000007c02087220 */ /* 0x000fe20000410000 */
[----:B------:R-:W-:Y:S01]  /*66d0*/  @P1 IADD3 R136, P2, R192, UR18, RZ ;  /* 0x00000012c0881c10 */ /* 0x000fe2000ff5e0ff */
[----:B------:R1:W-:Y:S01]  /*66e0*/  @P1 LDGSTS.E.BYPASS.LTC128B.128 [R227+0x8100], [R192.64], !P3 ;  /* 0x08100000c0e31fae */ /* 0x0003e2000d901d4e */
[----:B------:R-:W-:Y:S02]  /*66f0*/  FMUL.FTZ R9, R2, R125 ;  /* 0x0000007d02097220 */ /* 0x000fe40000410000 */
[----:B------:R-:W-:Y:S01]  /*6700*/  @P1 IADD3.X R137, R193, UR19, RZ, P2, !PT ;  /* 0x00000013c1891c10 */ /* 0x000fe200097fe4ff */
[----:B------:R-:W2:Y:S01]  /*6710*/  MUFU.EX2 R134, R134 ;  /* 0x0000008600867308 */ /* 0x000ea20000000800 */
[----:B------:R-:W-:Y:S01]  /*6720*/  @P1 IADD3 R244, P2, R136, UR18, RZ ;  /* 0x0000001288f41c10 */ /* 0x000fe2000ff5e0ff */
[----:B---3--:R-:W-:Y:S01]  /*6730*/  FMUL.FTZ R6, R0, R130 ;  /* 0x0000008200067220 */ /* 0x008fe20000410000 */
[----:B------:R-:W-:Y:S01]  /*6740*/  @P1 IADD3 R250, P5, R136, UR17, RZ ;  /* 0x0000001188fa1c10 */ /* 0x000fe2000ffbe0ff */
[----:B------:R3:W-:Y:S01]  /*6750*/  @P1 LDGSTS.E.BYPASS.LTC128B.128 [R227+0xc100], [R174.64], !P0 ;  /* 0x0c100000aee31fae */ /* 0x0007e2000c101d4e */
[C---:B------:R-:W-:Y:S01]  /*6760*/  @P1 IADD3.X R245, R137.reuse, UR19, RZ, P2, !PT ;  /* 0x0000001389f51c10 */ /* 0x040fe200097fe4ff */
[C---:B------:R-:W-:Y:S01]  /*6770*/  FMUL.FTZ R68, R2.reuse, R68 ;  /* 0x0000004402447220 */ /* 0x040fe20000410000 */
[----:B------:R-:W-:Y:S01]  /*6780*/  @P1 IADD3.X R251, R137, UR16, RZ, P5, !PT ;  /* 0x0000001089fb1c10 */ /* 0x000fe2000affe4ff */
[----:B------:R-:W-:Y:S01]  /*6790*/  FMUL.FTZ R69, R2, R69 ;  /* 0x0000004502457220 */ /* 0x000fe20000410000 */
[C---:B------:R-:W-:Y:S01]  /*67a0*/  @P1 IADD3 R248, P4, R244.reuse, UR18, RZ ;  /* 0x00000012f4f81c10 */ /* 0x040fe2000ff9e0ff */
[----:B------:R-:W4:Y:S01]  /*67b0*/  MUFU.EX2 R135, R135 ;  /* 0x0000008700877308 */ /* 0x000f220000000800 */
[----:B------:R-:W-:Y:S01]  /*67c0*/  @P1 IADD3 R246, P2, R244, UR17, RZ ;  /* 0x00000011f4f61c10 */ /* 0x000fe2000ff5e0ff */
[----:B------:R5:W-:Y:S01]  /*67d0*/  @P1 LDGSTS.E.BYPASS.LTC128B.128 [R227+0x9100], [R136.64], !P3 ;  /* 0x0910000088e31fae */ /* 0x000be2000d901d4e */
[C---:B------:R-:W-:Y:S01]  /*67e0*/  @P1 IADD3.X R249, R245.reuse, UR19, RZ, P4, !PT ;  /* 0x00000013f5f91c10 */ /* 0x040fe2000a7fe4ff */
[C---:B------:R-:W-:Y:S01]  /*67f0*/  FMUL.FTZ R70, R0.reuse, R70 ;  /* 0x0000004600467220 */ /* 0x040fe20000410000 */
[----:B------:R-:W-:Y:S01]  /*6800*/  @P1 IADD3.X R247, R245, UR16, RZ, P2, !PT ;  /* 0x00000010f5f71c10 */ /* 0x000fe200097fe4ff */
[----:B------:R-:W-:Y:S02]  /*6810*/  FMUL.FTZ R71, R0, R71 ;  /* 0x0000004700477220 */ /* 0x000fe40000410000 */
[C---:B------:R-:W-:Y:S02]  /*6820*/  FMUL.FTZ R72, R2.reuse, R72 ;  /* 0x0000004802487220 */ /* 0x040fe40000410000 */
[----:B------:R5:W-:Y:S01]  /*6830*/  @P1 LDGSTS.E.BYPASS.LTC128B.128 [R227+0xd100], [R136.64+0x80], !P0 ;  /* 0x0d10008088e31fae */ /* 0x000be2000c101d4e */
[----:B------:R-:W-:Y:S01]  /*6840*/  MUFU.EX2 R173, R173 ;  /* 0x000000ad00ad7308 */ /* 0x000fe20000000800 */
[----:B------:R-:W-:Y:S02]  /*6850*/  FMUL.FTZ R73, R2, R73 ;  /* 0x0000004902497220 */ /* 0x000fe40000410000 */
[--C-:B-1----:R-:W-:Y:S01]  /*6860*/  FFMA.FTZ R192, R11, c[0x0][0x2d0], -R194.reuse ;  /* 0x0000b4000bc07a23 */ /* 0x102fe200000108c2 */
[----:B--2---:R-:W-:Y:S01]  /*6870*/  F2FP.BF16.PACK_AB R128, R134, R133 ;  /* 0x000000858680723e */ /* 0x004fe200000010ff */
[--C-:B------:R-:W-:Y:S02]  /*6880*/  FFMA.FTZ R193, R7, c[0x0][0x2d0], -R194.reuse ;  /* 0x0000b40007c17a23 */ /* 0x100fe400000108c2 */
[----:B------:R1:W-:Y:S01]  /*6890*/  @P1 LDGSTS.E.BYPASS.LTC128B.128 [R227+0xa100], [R244.64], !P3 ;  /* 0x0a100000f4e31fae */ /* 0x0003e2000d901d4e */
[----:B------:R-:W-:Y:S02]  /*68a0*/  FMUL.FTZ R7, R0, R131 ;  /* 0x0000008300077220 */ /* 0x000fe40000410000 */
[--C-:B---3--:R-:W-:Y:S01]  /*68b0*/  FFMA.FTZ R175, R10, c[0x0][0x2d0], -R194.reuse ;  /* 0x0000b4000aaf7a23 */ /* 0x108fe200000108c2 */
[----:B------:R-:W2:Y:S01]  /*68c0*/  MUFU.EX2 R174, R193 ;  /* 0x000000c100ae7308 */ /* 0x000ea20000000800 */
[----:B------:R-:W-:Y:S01]  /*68d0*/  FMUL.FTZ R10, R0, R126 ;  /* 0x0000007e000a7220 */ /* 0x000fe20000410000 */
[----:B----4-:R-:W-:Y:S01]  /*68e0*/  F2FP.BF16.PACK_AB R130, R172, R135 ;  /* 0x00000087ac82723e */ /* 0x010fe200000010ff */
[C---:B------:R-:W-:Y:S01]  /*68f0*/  FMUL.FTZ R11, R0.reuse, R127 ;  /* 0x0000007f000b7220 */ /* 0x040fe20000410000 */
[----:B------:R3:W-:Y:S01]  /*6900*/  @P1 LDGSTS.E.BYPASS.LTC128B.128 [R227+0xe100], [R250.64], !P0 ;  /* 0x0e100000fae31fae */ /* 0x0007e2000c101d4e */
[C---:B------:R-:W-:Y:S02]  /*6910*/  FMUL.FTZ R74, R0.reuse, R74 ;  /* 0x0000004a004a7220 */ /* 0x040fe40000410000 */
[----:B------:R-:W-:Y:S02]  /*6920*/  FMUL.FTZ R75, R0, R75 ;  /* 0x0000004b004b7220 */ /* 0x000fe40000410000 */
[C---:B------:R-:W-:Y:S01]  /*6930*/  FMUL.FTZ R76, R2.reuse, R76 ;  /* 0x0000004c024c7220 */ /* 0x040fe20000410000 */
[----:B------:R-:W-:Y:S01]  /*6940*/  MUFU.EX2 R175, R175 ;  /* 0x000000af00af7308 */ /* 0x000fe20000000800 */
[----:B------:R-:W-:Y:S01]  /*6950*/  FMUL.FTZ R77, R2, R77 ;  /* 0x0000004d024d7220 */ /* 0x000fe20000410000 */
[----:B------:R4:W-:Y:S01]  /*6960*/  @P1 LDGSTS.E.BYPASS.LTC128B.128 [R227+0xb100], [R248.64], !P3 ;  /* 0x0b100000f8e31fae */ /* 0x0009e2000d901d4e */
[C---:B------:R-:W-:Y:S02]  /*6970*/  FMUL.FTZ R78, R0.reuse, R78 ;  /* 0x0000004e004e7220 */ /* 0x040fe40000410000 */
[----:B------:R-:W-:Y:S02]  /*6980*/  FMUL.FTZ R79, R0, R79 ;  /* 0x0000004f004f7220 */ /* 0x000fe40000410000 */
[C---:B------:R-:W-:Y:S02]  /*6990*/  FMUL.FTZ R80, R2.reuse, R80 ;  /* 0x0000005002507220 */ /* 0x040fe40000410000 */
[----:B------:R-:W-:Y:S01]  /*69a0*/  FMUL.FTZ R81, R2, R81 ;  /* 0x0000005102517220 */ /* 0x000fe20000410000 */
[----:B------:R1:W-:Y:S01]  /*69b0*/  @P1 LDGSTS.E.BYPASS.LTC128B.128 [R227+0xf100], [R246.64], !P0 ;  /* 0x0f100000f6e31fae */ /* 0x0003e2000c101d4e */
[----:B------:R-:W4:Y:S01]  /*69c0*/  MUFU.EX2 R192, R192 ;  /* 0x000000c000c07308 */ /* 0x000f220000000800 */
[----:B------:R-:W-:Y:S01]  /*69d0*/  FMUL.FTZ R82, R0, R82 ;  /* 0x0000005200527220 */ /* 0x000fe20000410000 */
[----:B--2---:R-:W-:Y:S01]  /*69e0*/  F2FP.BF16.PACK_AB R129, R174, R173 ;  /* 0x000000adae81723e */ /* 0x004fe200000010ff */
[----:B------:R-:W-:Y:S02]  /*69f0*/  FMUL.FTZ R83, R0, R83 ;  /* 0x0000005300537220 */ /* 0x000fe40000410000 */
[C---:B------:R-:W-:Y:S02]  /*6a00*/  FMUL.FTZ R84, R2.reuse, R84 ;  /* 0x0000005402547220 */ /* 0x040fe40000410000 */
[----:B-----5:R-:W2:Y:S01]  /*6a10*/  LDSM.16.MT88.4 R136, [R224+0x100] ;  /* 0x00010000e088783b */ /* 0x020ea20000004200 */
[----:B------:R-:W-:Y:S02]  /*6a20*/  FMUL.FTZ R85, R2, R85 ;  /* 0x0000005502557220 */ /* 0x000fe40000410000 */
[C---:B------:R-:W-:Y:S01]  /*6a30*/  FMUL.FTZ R86, R0.reuse, R86 ;  /* 0x0000005600567220 */ /* 0x040fe20000410000 */
[----:B------:R-:W-:Y:S01]  /*6a40*/  MUFU.EX2 R153, R28 ;  /* 0x0000001c00997308 */ /* 0x000fe20000000800 */
[----:B------:R-:W-:Y:S02]  /*6a50*/  FMUL.FTZ R87, R0, R87 ;  /* 0x0000005700577220 */ /* 0x000fe40000410000 */
[--C-:B---3--:R-:W-:Y:S01]  /*6a60*/  FFMA.FTZ R250, R24, c[0x0][0x2d0], -R243.reuse ;  /* 0x0000b40018fa7a23 */ /* 0x108fe200000108f3 */
[----:B------:R-:W3:Y:S01]  /*6a70*/  LDSM.16.MT88.4 R144, [R222+0x100] ;  /* 0x00010000de90783b */ /* 0x000ee20000004200 */
[--C-:B------:R-:W-:Y:S02]  /*6a80*/  FFMA.FTZ R251, R25, c[0x0][0x2d0], -R243.reuse ;  /* 0x0000b40019fb7a23 */ /* 0x100fe400000108f3 */
[--C-:B------:R-:W-:Y:S02]  /*6a90*/  FFMA.FTZ R45, R45, c[0x0][0x2d0], -R243.reuse ;  /* 0x0000b4002d2d7a23 */ /* 0x100fe400000108f3 */
[--C-:B------:R-:W-:Y:S01]  /*6aa0*/  FFMA.FTZ R46, R46, c[0x0][0x2d0], -R194.reuse ;  /* 0x0000b4002e2e7a23 */ /* 0x100fe200000108c2 */
[----:B------:R-:W-:Y:S01]  /*6ab0*/  MUFU.EX2 R158, R29 ;  /* 0x0000001d009e7308 */ /* 0x000fe20000000800 */
[--C-:B------:R-:W-:Y:S01]  /*6ac0*/  FFMA.FTZ R49, R49, c[0x0][0x2d0], -R243.reuse ;  /* 0x0000b40031317a23 */ /* 0x100fe200000108f3 */
[----:B------:R-:W5:Y:S01]  /*6ad0*/  LDSM.16.MT88.4 R148, [R221+0x100] ;  /* 0x00010000dd94783b */ /* 0x000f620000004200 */
[----:B----4-:R-:W-:Y:S01]  /*6ae0*/  F2FP.BF16.PACK_AB R131, R192, R175 ;  /* 0x000000afc083723e */ /* 0x010fe200000010ff */
[--C-:B------:R-:W-:Y:S02]  /*6af0*/  FFMA.FTZ R50, R50, c[0x0][0x2d0], -R194.reuse ;  /* 0x0000b40032327a23 */ /* 0x100fe400000108c2 */
[--C-:B------:R-:W-:Y:S02]  /*6b00*/  FFMA.FTZ R51, R51, c[0x0][0x2d0], -R194.reuse ;  /* 0x0000b40033337a23 */ /* 0x100fe400000108c2 */
[C---:B------:R-:W-:Y:S02]  /*6b10*/  FMUL.FTZ R88, R2.reuse, R88 ;  /* 0x0000005802587220 */ /* 0x040fe40000410000 */
[----:B------:R-:W4:Y:S01]  /*6b20*/  LDSM.16.MT88.4 R124, [R220+0x100] ;  /* 0x00010000dc7c783b */ /* 0x000f220000004200 */
[----:B------:R-:W-:Y:S01]  /*6b30*/  MUFU.EX2 R157, R30 ;  /* 0x0000001e009d7308 */ /* 0x000fe20000000800 */
[----:B------:R-:W-:Y:S02]  /*6b40*/  FMUL.FTZ R89, R2, R89 ;  /* 0x0000005902597220 */ /* 0x000fe40000410000 */
[C---:B------:R-:W-:Y:S02]  /*6b50*/  FMUL.FTZ R90, R0.reuse, R90 ;  /* 0x0000005a005a7220 */ /* 0x040fe40000410000 */
[----:B------:R-:W-:Y:S02]  /*6b60*/  FMUL.FTZ R91, R0, R91 ;  /* 0x0000005b005b7220 */ /* 0x000fe40000410000 */
[----:B------:R-:W0:Y:S01]  /*6b70*/  LDGDEPBAR ;  /* 0x00000000000079af */ /* 0x000e220000000000 */
[C---:B------:R-:W-:Y:S02]  /*6b80*/  FMUL.FTZ R92, R2.reuse, R92 ;  /* 0x0000005c025c7220 */ /* 0x040fe40000410000 */
[----:B------:R-:W-:Y:S01]  /*6b90*/  MUFU.EX2 R155, R33 ;  /* 0x00000021009b7308 */ /* 0x000fe20000000800 */
[----:B------:R-:W-:Y:S02]  /*6ba0*/  FMUL.FTZ R93, R2, R93 ;  /* 0x0000005d025d7220 */ /* 0x000fe40000410000 */
[C---:B------:R-:W-:Y:S01]  /*6bb0*/  FMUL.FTZ R94, R0.reuse, R94 ;  /* 0x0000005e005e7220 */ /* 0x040fe20000410000 */
[C---:B--2---:R-:W-:Y:S06]  /*6bc0*/  HMMA.16816.F32.BF16 R4, R128.reuse, R136, R4 ;  /* 0x000000888004723c */ /* 0x044fec0000041804 */
[----:B------:R-:W-:Y:S01]  /*6bd0*/  MUFU.EX2 R161, R44 ;  /* 0x0000002c00a17308 */ /* 0x000fe20000000800 */
[----:B------:R-:W-:Y:S01]  /*6be0*/  FMUL.FTZ R95, R0, R95 ;  /* 0x0000005f005f7220 */ /* 0x000fe20000410000 */
[C---:B------:R-:W-:Y:S01]  /*6bf0*/  HMMA.16816.F32.BF16 R8, R128.reuse, R138, R8 ;  /* 0x0000008a8008723c */ /* 0x040fe20000041808 */
[----:B------:R-:W2:Y:S03]  /*6c00*/  LDSM.16.MT88.4 R136, [R224+0x4100] ;  /* 0x00410000e088783b */ /* 0x000ea60000004200 */
[C---:B------:R-:W-:Y:S02]  /*6c10*/  FMUL.FTZ R96, R2.reuse, R96 ;  /* 0x0000006002607220 */ /* 0x040fe40000410000 */
[----:B------:R-:W-:Y:S02]  /*6c20*/  FMUL.FTZ R97, R2, R97 ;  /* 0x0000006102617220 */ /* 0x000fe40000410000 */
[----:B------:R-:W-:Y:S01]  /*6c30*/  MUFU.EX2 R163, R45 ;  /* 0x0000002d00a37308 */ /* 0x000fe20000000800 */
[C---:B---3--:R-:W-:Y:S03]  /*6c40*/  HMMA.16816.F32.BF16 R68, R128.reuse, R144, R68 ;  /* 0x000000908044723c */ /* 0x048fe60000041844 */
[C---:B------:R-:W-:Y:S02]  /*6c50*/  FMUL.FTZ R98, R0.reuse, R98 ;  /* 0x0000006200627220 */ /* 0x040fe40000410000 */
[----:B------:R-:W-:Y:S03]  /*6c60*/  FMUL.FTZ R99, R0, R99 ;  /* 0x0000006300637220 */ /* 0x000fe60000410000 */
[C---:B------:R-:W-:Y:S01]  /*6c70*/  HMMA.16816.F32.BF16 R72, R128.reuse, R146, R72 ;  /* 0x000000928048723c */ /* 0x040fe20000041848 */
[----:B------:R-:W3:Y:S01]  /*6c80*/  LDSM.16.MT88.4 R144, [R222+0x4100] ;  /* 0x00410000de90783b */ /* 0x000ee20000004200 */
[----:B------:R-:W-:Y:S02]  /*6c90*/  MUFU.EX2 R167, R49 ;  /* 0x0000003100a77308 */ /* 0x000fe40000000800 */
[C---:B------:R-:W-:Y:S02]  /*6ca0*/  FMUL.FTZ R100, R2.reuse, R100 ;  /* 0x0000006402647220 */ /* 0x040fe40000410000 */
[----:B------:R-:W-:Y:S02]  /*6cb0*/  FMUL.FTZ R101, R2, R101 ;  /* 0x0000006502657220 */ /* 0x000fe40000410000 */
[C---:B-----5:R-:W-:Y:S04]  /*6cc0*/  HMMA.16816.F32.BF16 R76, R128.reuse, R148, R76 ;  /* 0x00000094804c723c */ /* 0x060fe8000004184c */
[C---:B------:R-:W-:Y:S01]  /*6cd0*/  FMUL.FTZ R102, R0.reuse, R102 ;  /* 0x0000006600667220 */ /* 0x040fe20000410000 */
[----:B------:R-:W-:Y:S01]  /*6ce0*/  MUFU.EX2 R250, R250 ;  /* 0x000000fa00fa7308 */ /* 0x000fe20000000800 */
[----:B------:R-:W-:Y:S02]  /*6cf0*/  FMUL.FTZ R103, R0, R103 ;  /* 0x0000006700677220 */ /* 0x000fe40000410000 */
[C---:B------:R-:W-:Y:S01]  /*6d00*/  HMMA.16816.F32.BF16 R80, R128.reuse, R150, R80 ;  /* 0x000000968050723c */ /* 0x040fe20000041850 */
[----:B------:R-:W-:Y:S03]  /*6d10*/  LDSM.16.MT88.4 R148, [R220+0x900] ;  /* 0x00090000dc94783b */ /* 0x000fe60000004200 */
[C---:B------:R-:W-:Y:S02]  /*6d20*/  FMUL.FTZ R104, R2.reuse, R104 ;  /* 0x0000006802687220 */ /* 0x040fe40000410000 */
[----:B------:R-:W-:Y:S01]  /*6d30*/  FMUL.FTZ R105, R2, R105 ;  /* 0x0000006902697220 */ /* 0x000fe20000410000 */
[----:B------:R-:W-:Y:S01]  /*6d40*/  MUFU.EX2 R251, R251 ;  /* 0x000000fb00fb7308 */ /* 0x000fe20000000800 */
[C---:B----4-:R-:W-:Y:S04]  /*6d50*/  HMMA.16816.F32.BF16 R84, R128.reuse, R124, R84 ;  /* 0x0000007c8054723c */ /* 0x050fe80000041854 */
[C---:B------:R-:W-:Y:S02]  /*6d60*/  FMUL.FTZ R106, R0.reuse, R106 ;  /* 0x0000006a006a7220 */ /* 0x040fe40000410000 */
[----:B------:R-:W-:Y:S02]  /*6d70*/  FMUL.FTZ R107, R0, R107 ;  /* 0x0000006b006b7220 */ /* 0x000fe40000410000 */
[C---:B------:R-:W-:Y:S01]  /*6d80*/  HMMA.16816.F32.BF16 R88, R128.reuse, R126, R88 ;  /* 0x0000007e8058723c */ /* 0x040fe20000041858 */
[----:B------:R-:W4:Y:S01]  /*6d90*/  LDSM.16.MT88.4 R124, [R221+0x4100] ;  /* 0x00410000dd7c783b */ /* 0x000f220000004200 */
[----:B------:R-:W-:Y:S02]  /*6da0*/  MUFU.EX2 R159, R159 ;  /* 0x0000009f009f7308 */ /* 0x000fe40000000800 */
[--C-:B------:R-:W-:Y:S02]  /*6db0*/  FFMA.FTZ R193, R12, c[0x0][0x2d0], -R243.reuse ;  /* 0x0000b4000cc17a23 */ /* 0x100fe400000108f3 */
[C---:B------:R-:W-:Y:S02]  /*6dc0*/  FMUL.FTZ R12, R2.reuse, R120 ;  /* 0x00000078020c7220 */ /* 0x040fe40000410000 */
[C---:B--2---:R-:W-:Y:S04]  /*6dd0*/  HMMA.16816.F32.BF16 R92, R128.reuse, R136, R92 ;  /* 0x00000088805c723c */ /* 0x044fe8000004185c */
[--C-:B------:R-:W-:Y:S01]  /*6de0*/  FFMA.FTZ R240, R13, c[0x0][0x2d0], -R243.reuse ;  /* 0x0000b4000df07a23 */ /* 0x100fe200000108f3 */
[----:B------:R-:W-:Y:S01]  /*6df0*/  MUFU.EX2 R193, R193 ;  /* 0x000000c100c17308 */ /* 0x000fe20000000800 */
[----:B------:R-:W-:Y:S02]  /*6e00*/  FMUL.FTZ R13, R2, R121 ;  /* 0x00000079020d7220 */ /* 0x000fe40000410000 */
[C---:B------:R-:W-:Y:S01]  /*6e10*/  HMMA.16816.F32.BF16 R96, R128.reuse, R138, R96 ;  /* 0x0000008a8060723c */ /* 0x040fe20000041860 */
[----:B------:R-:W2:Y:S03]  /*6e20*/  LDSM.16.MT88.4 R136, [R220+0x4100] ;  /* 0x00410000dc88783b */ /* 0x000ea60000004200 */
[--C-:B-1----:R-:W-:Y:S02]  /*6e30*/  FFMA.FTZ R244, R14, c[0x0][0x2d0], -R194.reuse ;  /* 0x0000b4000ef47a23 */ /* 0x102fe400000108c2 */
[C---:B------:R-:W-:Y:S01]  /*6e40*/  FMUL.FTZ R14, R0.reuse, R122 ;  /* 0x0000007a000e7220 */ /* 0x040fe20000410000 */
[----:B------:R-:W1:Y:S01]  /*6e50*/  MUFU.EX2 R240, R240 ;  /* 0x000000f000f07308 */ /* 0x000e620000000800 */
[C---:B---3--:R-:W-:Y:S04]  /*6e60*/  HMMA.16816.F32.BF16 R100, R128.reuse, R144, R100 ;  /* 0x000000908064723c */ /* 0x048fe80000041864 */
[--C-:B------:R-:W-:Y:S02]  /*6e70*/  FFMA.FTZ R245, R15, c[0x0][0x2d0], -R194.reuse ;  /* 0x0000b4000ff57a23 */ /* 0x100fe400000108c2 */
[----:B------:R-:W-:Y:S02]  /*6e80*/  FMUL.FTZ R15, R0, R123 ;  /* 0x0000007b000f7220 */ /* 0x000fe40000410000 */
[C---:B------:R-:W-:Y:S01]  /*6e90*/  HMMA.16816.F32.BF16 R104, R128.reuse, R146, R104 ;  /* 0x000000928068723c */ /* 0x040fe20000041868 */
[----:B------:R-:W3:Y:S01]  /*6ea0*/  LDSM.16.MT88.4 R120, [R224+0x900] ;  /* 0x00090000e078783b */ /* 0x000ee20000004200 */
[----:B------:R-:W-:Y:S02]  /*6eb0*/  MUFU.EX2 R244, R244 ;  /* 0x000000f400f47308 */ /* 0x000fe40000000800 */
[--C-:B------:R-:W-:Y:S02]  /*6ec0*/  FFMA.FTZ R195, R16, c[0x0][0x2d0], -R243.reuse ;  /* 0x0000b40010c37a23 */ /* 0x100fe400000108f3 */
[--C-:B------:R-:W-:Y:S02]  /*6ed0*/  FFMA.FTZ R242, R17, c[0x0][0x2d0], -R243.reuse ;  /* 0x0000b40011f27a23 */ /* 0x100fe400000108f3 */
[--C-:B------:R-:W-:Y:S01]  /*6ee0*/  FFMA.FTZ R246, R18, c[0x0][0x2d0], -R194.reuse ;  /* 0x0000b40012f67a23 */ /* 0x100fe200000108c2 */
[C---:B----4-:R-:W-:Y:S01]  /*6ef0*/  HMMA.16816.F32.BF16 R12, R128.reuse, R124, R12 ;  /* 0x0000007c800c723c */ /* 0x050fe2000004180c */
[----:B------:R-:W-:Y:S02]  /*6f00*/  LDSM.16.MT88.4 R144, [R221+0x900] ;  /* 0x00090000dd90783b */ /* 0x000fe40000004200 */
[--C-:B------:R-:W-:Y:S01]  /*6f10*/  FFMA.FTZ R247, R19, c[0x0][0x2d0], -R194.reuse ;  /* 0x0000b40013f77a23 */ /* 0x100fe200000108c2 */
[----:B------:R-:W-:Y:S01]  /*6f20*/  MUFU.EX2 R195, R195 ;  /* 0x000000c300c37308 */ /* 0x000fe20000000800 */
[C---:B------:R-:W-:Y:S02]  /*6f30*/  FMUL.FTZ R108, R2.reuse, R108 ;  /* 0x0000006c026c7220 */ /* 0x040fe40000410000 */
[----:B------:R-:W-:Y:S02]  /*6f40*/  FMUL.FTZ R109, R2, R109 ;  /* 0x0000006d026d7220 */ /* 0x000fe40000410000 */
[C---:B------:R-:W-:Y:S03]  /*6f50*/  FMUL.FTZ R110, R0.reuse, R110 ;  /* 0x0000006e006e7220 */ /* 0x040fe60000410000 */
[----:B------:R-:W-:Y:S02]  /*6f60*/  FMUL.FTZ R111, R0, R111 ;  /* 0x0000006f006f7220 */ /* 0x000fe40000410000 */
[----:B------:R-:W4:Y:S01]  /*6f70*/  MUFU.EX2 R242, R242 ;  /* 0x000000f200f27308 */ /* 0x000f220000000800 */
[----:B------:R-:W-:Y:S01]  /*6f80*/  FMUL.FTZ R16, R2, R116 ;  /* 0x0000007402107220 */ /* 0x000fe20000410000 */
[----:B-1----:R-:W-:Y:S01]  /*6f90*/  F2FP.BF16.PACK_AB R116, R240, R193 ;  /* 0x000000c1f074723e */ /* 0x002fe200000010ff */
[----:B------:R-:W-:Y:S02]  /*6fa0*/  FMUL.FTZ R17, R2, R117 ;  /* 0x0000007502117220 */ /* 0x000fe40000410000 */
[C---:B------:R-:W-:Y:S01]  /*6fb0*/  HMMA.16816.F32.BF16 R108, R128.reuse, R126, R108 ;  /* 0x0000007e806c723c */ /* 0x040fe2000004186c */
[----:B------:R-:W1:Y:S02]  /*6fc0*/  LDSM.16.MT88.4 R124, [R222+0x900] ;  /* 0x00090000de7c783b */ /* 0x000e640000004200 */
[C---:B------:R-:W-:Y:S02]  /*6fd0*/  FMUL.FTZ R18, R0.reuse, R118 ;  /* 0x0000007600127220 */ /* 0x040fe40000410000 */
[----:B------:R-:W5:Y:S01]  /*6fe0*/  MUFU.EX2 R245, R245 ;  /* 0x000000f500f57308 */ /* 0x000f620000000800 */
[----:B------:R-:W-:Y:S02]  /*6ff0*/  FMUL.FTZ R19, R0, R119 ;  /* 0x0000007700137220 */ /* 0x000fe40000410000 */
[C---:B------:R-:W-:Y:S04]  /*7000*/  FMUL.FTZ R112, R2.reuse, R112 ;  /* 0x0000007002707220 */ /* 0x040fe80000410000 */
[----:B------:R-:W-:Y:S01]  /*7010*/  FMUL.FTZ R113, R2, R113 ;  /* 0x0000007102717220 */ /* 0x000fe20000410000 */
[C---:B--2---:R-:W-:Y:S02]  /*7020*/  HMMA.16816.F32.BF16 R16, R128.reuse, R136, R16 ;  /* 0x000000888010723c */ /* 0x044fe40000041810 */
[----:B------:R-:W-:Y:S01]  /*7030*/  MUFU.EX2 R246, R246 ;  /* 0x000000f600f67308 */ /* 0x000fe20000000800 */
[C---:B------:R-:W-:Y:S02]  /*7040*/  FMUL.FTZ R114, R0.reuse, R114 ;  /* 0x0000007200727220 */ /* 0x040fe40000410000 */
[----:B------:R-:W-:Y:S01]  /*7050*/  FMUL.FTZ R115, R0, R115 ;  /* 0x0000007300737220 */ /* 0x000fe20000410000 */
[----:B----4-:R-:W-:Y:S01]  /*7060*/  F2FP.BF16.PACK_AB R118, R242, R195 ;  /* 0x000000c3f276723e */ /* 0x010fe200000010ff */
[--C-:B------:R-:W-:Y:S02]  /*7070*/  FFMA.FTZ R248, R20, c[0x0][0x2d0], -R243.reuse ;  /* 0x0000b40014f87a23 */ /* 0x100fe400000108f3 */
[--C-:B------:R-:W-:Y:S03]  /*7080*/  FFMA.FTZ R20, R26, c[0x0][0x2d0], -R194.reuse ;  /* 0x0000b4001a147a23 */ /* 0x100fe600000108c2 */
[----:B------:R-:W-:Y:S01]  /*7090*/  HMMA.16816.F32.BF16 R112, R128, R138, R112 ;  /* 0x0000008a8070723c */ /* 0x000fe20000041870 */
[----:B------:R-:W2:Y:S01]  /*70a0*/  MUFU.EX2 R247, R247 ;  /* 0x000000f700f77308 */ /* 0x000ea20000000800 */
[----:B------:R-:W4:Y:S01]  /*70b0*/  LDSM.16.MT88.4 R128, [R224+0x4900] ;  /* 0x00490000e080783b */ /* 0x000f220000004200 */
[--C-:B------:R-:W-:Y:S01]  /*70c0*/  FFMA.FTZ R249, R21, c[0x0][0x2d0], -R243.reuse ;  /* 0x0000b40015f97a23 */ /* 0x100fe200000108f3 */
[----:B-----5:R-:W-:Y:S01]  /*70d0*/  F2FP.BF16.PACK_AB R117, R245, R244 ;  /* 0x000000f4f575723e */ /* 0x020fe200000010ff */
[--C-:B------:R-:W-:Y:S02]  /*70e0*/  FFMA.FTZ R21, R27, c[0x0][0x2d0], -R194.reuse ;  /* 0x0000b4001b157a23 */ /* 0x100fe400000108c2 */
[--C-:B------:R-:W-:Y:S02]  /*70f0*/  FFMA.FTZ R32, R32, c[0x0][0x2d0], -R243.reuse ;  /* 0x0000b40020207a23 */ /* 0x100fe400000108f3 */
[--C-:B------:R-:W-:Y:S01]  /*7100*/  FFMA.FTZ R48, R48, c[0x0][0x2d0], -R243.reuse ;  /* 0x0000b40030307a23 */ /* 0x100fe200000108f3 */
[----:B------:R-:W-:Y:S01]  /*7110*/  LDSM.16.MT88.4 R136, [R220+0x4900] ;  /* 0x00490000dc88783b */ /* 0x000fe20000004200 */
[----:B------:R5:W-:Y:S01]  /*7120*/  MUFU.EX2 R154, R32 ;  /* 0x00000020009a7308 */ /* 0x000be20000000800 */
[--C-:B------:R-:W-:Y:S01]  /*7130*/  FFMA.FTZ R252, R22, c[0x0][0x2d0], -R194.reuse ;  /* 0x0000b40016fc7a23 */ /* 0x100fe200000108c2 */
[----:B------:R-:W-:Y:S01]  /*7140*/  F2FP.BF16.PACK_AB R22, R251, R250 ;  /* 0x000000fafb16723e */ /* 0x000fe200000010ff */
[--C-:B------:R-:W-:Y:S02]  /*7150*/  FFMA.FTZ R23, R23, c[0x0][0x2d0], -R194.reuse ;  /* 0x0000b40017177a23 */ /* 0x100fe400000108c2 */
[--C-:B------:R-:W-:Y:S02]  /*7160*/  FFMA.FTZ R52, R52, c[0x0][0x2d0], -R243.reuse ;  /* 0x0000b40034347a23 */ /* 0x100fe400000108f3 */
[----:B------:R-:W-:Y:S01]  /*7170*/  LDSM.16.MT88.4 R24, [R222+0x1100] ;  /* 0x00110000de18783b */ /* 0x000fe20000004200 */
[--C-:B------:R-:W-:Y:S02]  /*7180*/  FFMA.FTZ R53, R53, c[0x0][0x2d0], -R243.reuse ;  /* 0x0000b40035357a23 */ /* 0x100fe400000108f3 */
[----:B------:R1:W-:Y:S01]  /*7190*/  MUFU.EX2 R165, R48 ;  /* 0x0000003000a57308 */ /* 0x0003e20000000800 */
[--C-:B------:R-:W-:Y:S02]  /*71a0*/  FFMA.FTZ R56, R56, c[0x0][0x2d0], -R243.reuse ;  /* 0x0000b40038387a23 */ /* 0x100fe400000108f3 */
[--C-:B------:R-:W-:Y:S01]  /*71b0*/  FFMA.FTZ R57, R57, c[0x0][0x2d0], -R243.reuse ;  /* 0x0000b40039397a23 */ /* 0x100fe200000108f3 */
[----:B--2---:R-:W-:Y:S01]  /*71c0*/  F2FP.BF16.PACK_AB R119, R247, R246 ;  /* 0x000000f6f777723e */ /* 0x004fe200000010ff */
[--C-:B------:R-:W-:Y:S02]  /*71d0*/  FFMA.FTZ R54, R54, c[0x0][0x2d0], -R194.reuse ;  /* 0x0000b40036367a23 */ /* 0x100fe400000108c2 */
[--C-:B------:R-:W-:Y:S02]  /*71e0*/  FFMA.FTZ R55, R55, c[0x0][0x2d0], -R194.reuse ;  /* 0x0000b40037377a23 */ /* 0x100fe400000108c2 */
[--C-:B------:R-:W-:Y:S01]  /*71f0*/  FFMA.FTZ R58, R58, c[0x0][0x2d0], -R194.reuse ;  /* 0x0000b4003a3a7a23 */ /* 0x100fe200000108c2 */
[----:B------:R-:W-:Y:S01]  /*7200*/  MUFU.EX2 R248, R248 ;  /* 0x000000f800f87308 */ /* 0x000fe20000000800 */
[C---:B---3--:R-:W-:Y:S05]  /*7210*/  HMMA.16816.F32.BF16 R4, R116.reuse, R120, R4 ;  /* 0x000000787404723c */ /* 0x048fea0000041804 */
[--C-:B-----5:R-:W-:Y:S02]  /*7220*/  FFMA.FTZ R32, R31, c[0x0][0x2d0], -R194.reuse ;  /* 0x0000b4001f207a23 */ /* 0x120fe400000108c2 */
[----:B------:R-:W-:Y:S01]  /*7230*/  LDSM.16.MT88.4 R28, [R222+0x1900] ;  /* 0x00190000de1c783b */ /* 0x000fe20000004200 */
[C---:B------:R-:W-:Y:S01]  /*7240*/  HMMA.16816.F32.BF16 R8, R116.reuse, R122, R8 ;  /* 0x0000007a7408723c */ /* 0x040fe20000041808 */
[----:B------:R-:W-:Y:S03]  /*7250*/  MUFU.EX2 R162, R32 ;  /* 0x0000002000a27308 */ /* 0x000fe60000000800 */
[--C-:B------:R-:W-:Y:S02]  /*7260*/  FFMA.FTZ R59, R59, c[0x0][0x2d0], -R194.reuse ;  /* 0x0000b4003b3b7a23 */ /* 0x100fe400000108c2 */
[--C-:B-1----:R-:W-:Y:S01]  /*7270*/  FFMA.FTZ R48, R47, c[0x0][0x2d0], -R194.reuse ;  /* 0x0000b4002f307a23 */ /* 0x102fe200000108c2 */
[----:B------:R-:W1:Y:S01]  /*7280*/  LDSM.16.MT88.4 R120, [R222+0x4900] ;  /* 0x00490000de78783b */ /* 0x000e620000004200 */
[C---:B------:R-:W-:Y:S03]  /*7290*/  HMMA.16816.F32.BF16 R68, R116.reuse, R124, R68 ;  /* 0x0000007c7444723c */ /* 0x040fe60000041844 */
[----:B------:R-:W2:Y:S01]  /*72a0*/  MUFU.EX2 R249, R249 ;  /* 0x000000f900f97308 */ /* 0x000ea20000000800 */
[--C-:B------:R-:W-:Y:S02]  /*72b0*/  FFMA.FTZ R60, R60, c[0x0][0x2d0], -R243.reuse ;  /* 0x0000b4003c3c7a23 */ /* 0x100fe400000108f3 */
[--C-:B------:R-:W-:Y:S02]  /*72c0*/  FFMA.FTZ R61, R61, c[0x0][0x2d0], -R243.reuse ;  /* 0x0000b4003d3d7a23 */ /* 0x100fe400000108f3 */
[C---:B------:R-:W-:Y:S01]  /*72d0*/  HMMA.16816.F32.BF16 R72, R116.reuse, R126, R72 ;  /* 0x0000007e7448723c */ /* 0x040fe20000041848 */
[----:B------:R-:W3:Y:S03]  /*72e0*/  LDSM.16.MT88.4 R124, [R221+0x4900] ;  /* 0x00490000dd7c783b */ /* 0x000ee60000004200 */
[----:B------:R-:W-:Y:S01]  /*72f0*/  FFMA.FTZ R64, R64, c[0x0][0x2d0], -R243 ;  /* 0x0000b40040407a23 */ /* 0x000fe200000108f3 */
[----:B------:R-:W-:Y:S01]  /*7300*/  MUFU.EX2 R252, R252 ;  /* 0x000000fc00fc7308 */ /* 0x000fe20000000800 */
[--C-:B------:R-:W-:Y:S02]  /*7310*/  FFMA.FTZ R62, R62, c[0x0][0x2d0], -R194.reuse ;  /* 0x0000b4003e3e7a23 */ /* 0x100fe400000108c2 */
[C---:B------:R-:W-:Y:S04]  /*7320*/  HMMA.16816.F32.BF16 R76, R116.reuse, R144, R76 ;  /* 0x00000090744c723c */ /* 0x040fe8000004184c */
[----:B------:R-:W-:Y:S02]  /*7330*/  FFMA.FTZ R63, R63, c[0x0][0x2d0], -R194 ;  /* 0x0000b4003f3f7a23 */ /* 0x000fe400000108c2 */
[----:B------:R-:W-:Y:S01]  /*7340*/  FFMA.FTZ R133, R2, R241, R133 ;  /* 0x000000f102857223 */ /* 0x000fe20000010085 */
[----:B------:R-:W-:Y:S01]  /*7350*/  MUFU.EX2 R52, R52 ;  /* 0x0000003400347308 */ /* 0x000fe20000000800 */
[C---:B------:R-:W-:Y:S01]  /*7360*/  HMMA.16816.F32.BF16 R80, R116.reuse, R146, R80 ;  /* 0x000000927450723c */ /* 0x040fe20000041850 */
[----:B------:R-:W-:Y:S03]  /*7370*/  LDSM.16.MT88.4 R144, [R220+0x5100] ;  /* 0x00510000dc90783b */ /* 0x000fe60000004200 */
[----:B------:R-:W-:Y:S02]  /*7380*/  FFMA.FTZ R173, R0, R239, R173 ;  /* 0x000000ef00ad7223 */ /* 0x000fe400000100ad */
[----:B------:R-:W-:Y:S01]  /*7390*/  FADD.FTZ R134, R134, R133 ;  /* 0x0000008586867221 */ /* 0x000fe20000010000 */
[----:B------:R-:W-:Y:S01]  /*73a0*/  MOV R133, R132 ;  /* 0x0000008400857202 */ /* 0x000fe20000000f00 */
[C---:B------:R-:W-:Y:S01]  /*73b0*/  HMMA.16816.F32.BF16 R84, R116.reuse, R148, R84 ;  /* 0x000000947454723c */ /* 0x040fe20000041854 */
[----:B------:R-:W-:Y:S03]  /*73c0*/  MUFU.EX2 R148, R51 ;  /* 0x0000003300947308 */ /* 0x000fe60000000800 */
[----:B------:R-:W-:Y:S02]  /*73d0*/  FADD.FTZ R174, R174, R173 ;  /* 0x000000adaeae7221 */ /* 0x000fe40000010000 */
[----:B------:R-:W-:Y:S02]  /*73e0*/  FADD.FTZ R135, R135, R134 ;  /* 0x0000008687877221 */ /* 0x000fe40000010000 */
[C---:B------:R-:W-:Y:S03]  /*73f0*/  HMMA.16816.F32.BF16 R88, R116.reuse, R150, R88 ;  /* 0x000000967458723c */ /* 0x040fe60000041858 */
[----:B------:R-:W5:Y:S01]  /*7400*/  MUFU.EX2 R149, R23 ;  /* 0x0000001700957308 */ /* 0x000f620000000800 */
[----:B------:R-:W-:Y:S04]  /*7410*/  FADD.FTZ R172, R172, R135 ;  /* 0x00000087acac7221 */ /* 0x000fe80000010000 */
[C---:B----4-:R-:W-:Y:S04]  /*7420*/  HMMA.16816.F32.BF16 R92, R116.reuse, R128, R92 ;  /* 0x00000080745c723c */ /* 0x050fe8000004185c */
[----:B------:R-:W-:Y:S01]  /*7430*/  FADD.FTZ R193, R193, R172 ;  /* 0x000000acc1c17221 */ /* 0x000fe20000010000 */
[----:B------:R2:W-:Y:S03]  /*7440*/  MUFU.EX2 R150, R20 ;  /* 0x0000001400967308 */ /* 0x0005e60000000800 */
[C---:B------:R-:W-:Y:S01]  /*7450*/  HMMA.16816.F32.BF16 R96, R116.reuse, R130, R96 ;  /* 0x000000827460723c */ /* 0x040fe20000041860 */
[----:B------:R-:W-:Y:S03]  /*7460*/  LDSM.16.MT88.4 R128, [R222+0x5100] ;  /* 0x00510000de80783b */ /* 0x000fe60000004200 */
[----:B------:R-:W-:Y:S03]  /*7470*/  FADD.FTZ R240, R240, R193 ;  /* 0x000000c1f0f07221 */ /* 0x000fe60000010000 */
[----:B------:R5:W4:Y:S01]  /*7480*/  MUFU.EX2 R151, R21 ;  /* 0x0000001500977308 */ /* 0x000b220000000800 */
[C---:B-1----:R-:W-:Y:S08]  /*7490*/  HMMA.16816.F32.BF16 R100, R116.reuse, R120, R100 ;  /* 0x000000787464723c */ /* 0x042ff00000041864 */
[C---:B------:R-:W-:Y:S01]  /*74a0*/  HMMA.16816.F32.BF16 R104, R116.reuse, R122, R104 ;  /* 0x0000007a7468723c */ /* 0x040fe20000041868 */
[----:B------:R-:W1:Y:S01]  /*74b0*/  LDSM.16.MT88.4 R120, [R224+0x1100] ;  /* 0x00110000e078783b */ /* 0x000e620000004200 */
[----:B------:R-:W-:Y:S02]  /*74c0*/  MUFU.EX2 R53, R53 ;  /* 0x0000003500357308 */ /* 0x000fe40000000800 */
[----:B--2---:R-:W-:Y:S04]  /*74d0*/  F2FP.BF16.PACK_AB R20, R249, R248 ;  /* 0x000000f8f914723e */ /* 0x004fe800000010ff */
[C---:B---3--:R-:W-:Y:S04]  /*74e0*/  HMMA.16816.F32.BF16 R12, R116.reuse, R124, R12 ;  /* 0x0000007c740c723c */ /* 0x048fe8000004180c */
[----:B------:R-:W-:Y:S01]  /*74f0*/  MUFU.EX2 R56, R56 ;  /* 0x0000003800387308 */ /* 0x000fe20000000800 */
[----:B-----5:R-:W-:Y:S03]  /*7500*/  F2FP.BF16.PACK_AB R21, R149, R252 ;  /* 0x000000fc9515723e */ /* 0x020fe600000010ff */
[C---:B------:R-:W-:Y:S01]  /*7510*/  HMMA.16816.F32.BF16 R108, R116.reuse, R126, R108 ;  /* 0x0000007e746c723c */ /* 0x040fe2000004186c */
[----:B------:R-:W-:Y:S03]  /*7520*/  LDSM.16.MT88.4 R124, [R220+0x1100] ;  /* 0x00110000dc7c783b */ /* 0x000fe60000004200 */
[----:B----4-:R-:W-:Y:S02]  /*7530*/  F2FP.BF16.PACK_AB R23, R151, R150 ;  /* 0x000000969717723e */ /* 0x010fe400000010ff */
[----:B------:R-:W-:Y:S02]  /*7540*/  MUFU.EX2 R57, R57 ;  /* 0x0000003900397308 */ /* 0x000fe40000000800 */
[C---:B------:R-:W-:Y:S08]  /*7550*/  HMMA.16816.F32.BF16 R16, R116.reuse, R136, R16 ;  /* 0x000000887410723c */ /* 0x040ff00000041810 */
[----:B------:R-:W-:Y:S01]  /*7560*/  HMMA.16816.F32.BF16 R112, R116, R138, R112 ;  /* 0x0000008a7470723c */ /* 0x000fe20000041870 */
[----:B------:R-:W2:Y:S01]  /*7570*/  LDSM.16.MT88.4 R116, [R221+0x1100] ;  /* 0x00110000dd74783b */ /* 0x000ea20000004200 */
[----:B------:R-:W-:Y:S06]  /*7580*/  MUFU.EX2 R54, R54 ;  /* 0x0000003600367308 */ /* 0x000fec0000000800 */
[C---:B-1----:R-:W-:Y:S01]  /*7590*/  HMMA.16816.F32.BF16 R4, R20.reuse, R120, R4 ;  /* 0x000000781404723c */ /* 0x042fe20000041804 */
[----:B------:R-:W-:Y:S03]  /*75a0*/  LDSM.16.MT88.4 R136, [R221+0x5100] ;  /* 0x00510000dd88783b */ /* 0x000fe60000004200 */
[----:B------:R-:W-:Y:S04]  /*75b0*/  MUFU.EX2 R55, R55 ;  /* 0x0000003700377308 */ /* 0x000fe80000000800 */
[C---:B------:R-:W-:Y:S01]  /*75c0*/  HMMA.16816.F32.BF16 R8, R20.reuse, R122, R8 ;  /* 0x0000007a1408723c */ /* 0x040fe20000041808 */
[----:B------:R-:W1:Y:S05]  /*75d0*/  LDSM.16.MT88.4 R120, [R224+0x5100] ;  /* 0x00510000e078783b */ /* 0x000e6a0000004200 */
[----:B------:R-:W-:Y:S02]  /*75e0*/  MUFU.EX2 R58, R58 ;  /* 0x0000003a003a7308 */ /* 0x000fe40000000800 */
[C---:B------:R-:W-:Y:S08]  /*75f0*/  HMMA.16816.F32.BF16 R68, R20.reuse, R24, R68 ;  /* 0x000000181444723c */ /* 0x040ff00000041844 */
[----:B------:R-:W-:Y:S01]  /*7600*/  MUFU.EX2 R59, R59 ;  /* 0x0000003b003b7308 */ /* 0x000fe20000000800 */
[C---:B------:R-:W-:Y:S01]  /*7610*/  HMMA.16816.F32.BF16 R72, R20.reuse, R26, R72 ;  /* 0x0000001a1448723c */ /* 0x040fe20000041848 */
[----:B------:R-:W3:Y:S07]  /*7620*/  LDSM.16.MT88.4 R24, [R224+0x1900] ;  /* 0x00190000e018783b */ /* 0x000eee0000004200 */
[C---:B--2---:R-:W-:Y:S01]  /*7630*/  HMMA.16816.F32.BF16 R76, R20.reuse, R116, R76 ;  /* 0x00000074144c723c */ /* 0x044fe2000004184c */
[----:B------:R-:W-:Y:S06]  /*7640*/  MUFU.EX2 R60, R60 ;  /* 0x0000003c003c7308 */ /* 0x000fec0000000800 */
[--C-:B------:R-:W-:Y:S01]  /*7650*/  FFMA.FTZ R116, R35, c[0x0][0x2d0], -R194.reuse ;  /* 0x0000b40023747a23 */ /* 0x100fe200000108c2 */
[C---:B------:R-:W-:Y:S01]  /*7660*/  HMMA.16816.F32.BF16 R80, R20.reuse, R118, R80 ;  /* 0x000000761450723c */ /* 0x040fe20000041850 */
[----:B------:R-:W2:Y:S02]  /*7670*/  LDSM.16.MT88.4 R32, [R221+0x1900] ;  /* 0x00190000dd20783b */ /* 0x000ea40000004200 */
[----:B------:R4:W5:Y:S05]  /*7680*/  MUFU.EX2 R166, R116 ;  /* 0x0000007400a67308 */ /* 0x00096a0000000800 */
[C---:B------:R-:W-:Y:S05]  /*7690*/  HMMA.16816.F32.BF16 R84, R20.reuse, R124, R84 ;  /* 0x0000007c1454723c */ /* 0x040fea0000041854 */
[----:B------:R-:W-:Y:S03]  /*76a0*/  MUFU.EX2 R61, R61 ;  /* 0x0000003d003d7308 */ /* 0x000fe60000000800 */
[C---:B------:R-:W-:Y:S01]  /*76b0*/  HMMA.16816.F32.BF16 R88, R20.reuse, R126, R88 ;  /* 0x0000007e1458723c */ /* 0x040fe20000041858 */
[----:B------:R-:W-:Y:S06]  /*76c0*/  LDSM.16.MT88.4 R124, [R224+0x3900] ;  /* 0x00390000e07c783b */ /* 0x000fec0000004200 */
[----:B------:R-:W-:Y:S01]  /*76d0*/  MUFU.EX2 R64, R64 ;  /* 0x0000004000407308 */ /* 0x000fe20000000800 */
[C---:B-1----:R-:W-:Y:S01]  /*76e0*/  HMMA.16816.F32.BF16 R92, R20.reuse, R120, R92 ;  /* 0x00000078145c723c */ /* 0x042fe2000004185c */
[----:B----4-:R-:W1:Y:S06]  /*76f0*/  LDSM.16.MT88.4 R116, [R220+0x1900] ;  /* 0x00190000dc74783b */ /* 0x010e6c0000004200 */
[--C-:B------:R-:W-:Y:S01]  /*7700*/  FFMA.FTZ R120, R36, c[0x0][0x2d0], -R243.reuse ;  /* 0x0000b40024787a23 */ /* 0x100fe200000108f3 */
[C---:B------:R-:W-:Y:S01]  /*7710*/  HMMA.16816.F32.BF16 R96, R20.reuse, R122, R96 ;  /* 0x0000007a1460723c */ /* 0x040fe20000041860 */
[----:B------:R-:W-:Y:S03]  /*7720*/  MUFU.EX2 R62, R62 ;  /* 0x0000003e003e7308 */ /* 0x000fe60000000800 */
[--C-:B------:R-:W-:Y:S03]  /*7730*/  FFMA.FTZ R121, R37, c[0x0][0x2d0], -R243.reuse ;  /* 0x0000b40025797a23 */ /* 0x100fe600000108f3 */
[--C-:B------:R-:W-:Y:S01]  /*7740*/  FFMA.FTZ R122, R40, c[0x0][0x2d0], -R243.reuse ;  /* 0x0000b400287a7a23 */ /* 0x100fe200000108f3 */
[C---:B------:R-:W-:Y:S03]  /*7750*/  HMMA.16816.F32.BF16 R100, R20.reuse, R128, R100 ;  /* 0x000000801464723c */ /* 0x040fe60000041864 */
[----:B------:R-:W-:Y:S01]  /*7760*/  MUFU.EX2 R120, R120 ;  /* 0x0000007800787308 */ /* 0x000fe20000000800 */
[--C-:B------:R-:W-:Y:S02]  /*7770*/  FFMA.FTZ R123, R41, c[0x0][0x2d0], -R243.reuse ;  /* 0x0000b400297b7a23 */ /* 0x100fe400000108f3 */
[----:B------:R-:W-:Y:S02]  /*7780*/  FFMA.FTZ R243, R65, c[0x0][0x2d0], -R243 ;  /* 0x0000b40041f37a23 */ /* 0x000fe400000108f3 */
[C---:B------:R-:W-:Y:S04]  /*7790*/  HMMA.16816.F32.BF16 R104, R20.reuse, R130, R104 ;  /* 0x000000821468723c */ /* 0x040fe80000041868 */
[--C-:B------:R-:W-:Y:S01]  /*77a0*/  FFMA.FTZ R65, R66, c[0x0][0x2d0], -R194.reuse ;  /* 0x0000b40042417a23 */ /* 0x100fe200000108c2 */
[----:B------:R-:W4:Y:S03]  /*77b0*/  MUFU.EX2 R121, R121 ;  /* 0x0000007900797308 */ /* 0x000f260000000800 */
[C---:B------:R-:W-:Y:S07]  /*77c0*/  HMMA.16816.F32.BF16 R12, R20.reuse, R136, R12 ;  /* 0x00000088140c723c */ /* 0x040fee000004180c */
[--C-:B------:R-:W-:Y:S01]  /*77d0*/  FFMA.FTZ R136, R38, c[0x0][0x2d0], -R194.reuse ;  /* 0x0000b40026887a23 */ /* 0x100fe200000108c2 */
[C---:B------:R-:W-:Y:S01]  /*77e0*/  HMMA.16816.F32.BF16 R108, R20.reuse, R138, R108 ;  /* 0x0000008a146c723c */ /* 0x040fe2000004186c */
[----:B------:R-:W-:Y:S03]  /*77f0*/  MUFU.EX2 R122, R122 ;  /* 0x0000007a007a7308 */ /* 0x000fe60000000800 */
[--C-:B------:R-:W-:Y:S02]  /*7800*/  FFMA.FTZ R137, R39, c[0x0][0x2d0], -R194.reuse ;  /* 0x0000b40027897a23 */ /* 0x100fe400000108c2 */
[----:B------:R-:W-:Y:S01]  /*7810*/  LDSM.16.MT88.4 R36, [R220+0x2100] ;  /* 0x00210000dc24783b */ /* 0x000fe20000004200 */
[--C-:B------:R-:W-:Y:S01]  /*7820*/  FFMA.FTZ R138, R42, c[0x0][0x2d0], -R194.reuse ;  /* 0x0000b4002a8a7a23 */ /* 0x100fe200000108c2 */
[C---:B------:R-:W-:Y:S03]  /*7830*/  HMMA.16816.F32.BF16 R16, R20.reuse, R144, R16 ;  /* 0x000000901410723c */ /* 0x040fe60000041810 */
[----:B------:R1:W-:Y:S01]  /*7840*/  MUFU.EX2 R145, R46 ;  /* 0x0000002e00917308 */ /* 0x0003e20000000800 */
[--C-:B------:R-:W-:Y:S02]  /*7850*/  FFMA.FTZ R139, R43, c[0x0][0x2d0], -R194.reuse ;  /* 0x0000b4002b8b7a23 */ /* 0x100fe400000108c2 */
[----:B------:R-:W-:Y:S01]  /*7860*/  LDSM.16.MT88.4 R40, [R222+0x6100] ;  /* 0x00610000de28783b */ /* 0x000fe20000004200 */
[----:B------:R-:W-:Y:S01]  /*7870*/  FFMA.FTZ R194, R67, c[0x0][0x2d0], -R194 ;  /* 0x0000b40043c27a23 */ /* 0x000fe200000108c2 */
[----:B------:R-:W-:Y:S05]  /*7880*/  HMMA.16816.F32.BF16 R112, R20, R146, R112 ;  /* 0x000000921470723c */ /* 0x000fea0000041870 */
[----:B------:R-:W-:Y:S02]  /*7890*/  MUFU.EX2 R146, R48 ;  /* 0x0000003000927308 */ /* 0x000fe40000000800 */
[----:B------:R-:W-:Y:S02]  /*78a0*/  F2FP.BF16.PACK_AB R20, R158, R153 ;  /* 0x000000999e14723e */ /* 0x000fe400000010ff */
[----:B------:R-:W-:Y:S03]  /*78b0*/  F2FP.BF16.PACK_AB R22, R155, R154 ;  /* 0x0000009a9b16723e */ /* 0x000fe600000010ff */
[----:B------:R-:W-:Y:S02]  /*78c0*/  F2FP.BF16.PACK_AB R21, R162, R157 ;  /* 0x0000009da215723e */ /* 0x000fe400000010ff */
[----:B-----5:R-:W-:Y:S01]  /*78d0*/  F2FP.BF16.PACK_AB R23, R166, R159 ;  /* 0x0000009fa617723e */ /* 0x020fe200000010ff */
[----:B------:R5:W-:Y:S01]  /*78e0*/  MUFU.EX2 R147, R50 ;  /* 0x0000003200937308 */ /* 0x000be20000000800 */
[----:B-1----:R-:W-:Y:S05]  /*78f0*/  LDSM.16.MT88.4 R44, [R222+0x2900] ;  /* 0x00290000de2c783b */ /* 0x002fea0000004200 */
[C---:B---3--:R-:W-:Y:S04]  /*7900*/  HMMA.16816.F32.BF16 R4, R20.reuse, R24, R4 ;  /* 0x000000181404723c */ /* 0x048fe80000041804 */
[----:B------:R-:W1:Y:S04]  /*7910*/  MUFU.EX2 R123, R123 ;  /* 0x0000007b007b7308 */ /* 0x000e680000000800 */
[C---:B------:R-:W-:Y:S01]  /*7920*/  HMMA.16816.F32.BF16 R8, R20.reuse, R26, R8 ;  /* 0x0000001a1408723c */ /* 0x040fe20000041808 */
[----:B------:R-:W3:Y:S05]  /*7930*/  LDSM.16.MT88.4 R24, [R224+0x5900] ;  /* 0x00590000e018783b */ /* 0x000eea0000004200 */
[----:B------:R-:W-:Y:S02]  /*7940*/  MUFU.EX2 R136, R136 ;  /* 0x0000008800887308 */ /* 0x000fe40000000800 */
[C---:B------:R-:W-:Y:S01]  /*7950*/  HMMA.16816.F32.BF16 R68, R20.reuse, R28, R68 ;  /* 0x0000001c1444723c */ /* 0x040fe20000041844 */
[----:B-----5:R-:W-:Y:S07]  /*7960*/  LDSM.16.MT88.4 R48, [R220+0x7100] ;  /* 0x00710000dc30783b */ /* 0x020fee0000004200 */
[C---:B------:R-:W-:Y:S01]  /*7970*/  HMMA.16816.F32.BF16 R72, R20.reuse, R30, R72 ;  /* 0x0000001e1448723c */ /* 0x040fe20000041848 */
[----:B------:R-:W5:Y:S01]  /*7980*/  MUFU.EX2 R137, R137 ;  /* 0x0000008900897308 */ /* 0x000f620000000800 */
[----:B------:R-:W1:Y:S06]  /*7990*/  LDSM.16.MT88.4 R28, [R222+0x5900] ;  /* 0x00590000de1c783b */ /* 0x000e6c0000004200 */
[C---:B--2---:R-:W-:Y:S03]  /*79a0*/  HMMA.16816.F32.BF16 R76, R20.reuse, R32, R76 ;  /* 0x00000020144c723c */ /* 0x044fe6000004184c */
[----:B------:R-:W-:Y:S05]  /*79b0*/  MUFU.EX2 R138, R138 ;  /* 0x0000008a008a7308 */ /* 0x000fea0000000800 */
[C---:B------:R-:W-:Y:S01]  /*79c0*/  HMMA.16816.F32.BF16 R80, R20.reuse, R34, R80 ;  /* 0x000000221450723c */ /* 0x040fe20000041850 */
[----:B------:R-:W2:Y:S04]  /*79d0*/  LDSM.16.MT88.4 R32, [R221+0x5900] ;  /* 0x00590000dd20783b */ /* 0x000ea80000004200 */
[----:B------:R-:W1:Y:S03]  /*79e0*/  MUFU.EX2 R139, R139 ;  /* 0x0000008b008b7308 */ /* 0x000e660000000800 */
[C---:B------:R-:W-:Y:S07]  /*79f0*/  HMMA.16816.F32.BF16 R84, R20.reuse, R116, R84 ;  /* 0x000000741454723c */ /* 0x040fee0000041854 */
[----:B------:R-:W1:Y:S01]  /*7a00*/  MUFU.EX2 R243, R243 ;  /* 0x000000f300f37308 */ /* 0x000e620000000800 */
[C---:B------:R-:W-:Y:S01]  /*7a10*/  HMMA.16816.F32.BF16 R88, R20.reuse, R118, R88 ;  /* 0x000000761458723c */ /* 0x040fe20000041858 */
[----:B------:R-:W4:Y:S07]  /*7a20*/  LDSM.16.MT88.4 R116, [R220+0x5900] ;  /* 0x00590000dc74783b */ /* 0x000f2e0000004200 */
[C---:B---3--:R-:W-:Y:S01]  /*7a30*/  HMMA.16816.F32.BF16 R92, R20.reuse, R24, R92 ;  /* 0x00000018145c723c */ /* 0x048fe2000004185c */
[----:B------:R-:W3:Y:S07]  /*7a40*/  MUFU.EX2 R63, R63 ;  /* 0x0000003f003f7308 */ /* 0x000eee0000000800 */
[C---:B------:R-:W-:Y:S01]  /*7a50*/  HMMA.16816.F32.BF16 R96, R20.reuse, R26, R96 ;  /* 0x0000001a1460723c */ /* 0x040fe20000041860 */
[----:B------:R-:W3:Y:S02]  /*7a60*/  LDSM.16.MT88.4 R24, [R224+0x2100] ;  /* 0x00210000e018783b */ /* 0x000ee40000004200 */
[----:B------:R-:W-:Y:S05]  /*7a70*/  MUFU.EX2 R65, R65 ;  /* 0x0000004100417308 */ /* 0x000fea0000000800 */
[C---:B-1----:R-:W-:Y:S05]  /*7a80*/  HMMA.16816.F32.BF16 R100, R20.reuse, R28, R100 ;  /* 0x0000001c1464723c */ /* 0x042fea0000041864 */
[----:B------:R-:W1:Y:S03]  /*7a90*/  MUFU.EX2 R194, R194 ;  /* 0x000000c200c27308 */ /* 0x000e660000000800 */
[C---:B------:R-:W-:Y:S01]  /*7aa0*/  HMMA.16816.F32.BF16 R104, R20.reuse, R30, R104 ;  /* 0x0000001e1468723c */ /* 0x040fe20000041868 */
[----:B------:R-:W1:Y:S07]  /*7ab0*/  LDSM.16.MT88.4 R28, [R222+0x2100] ;  /* 0x00210000de1c783b */ /* 0x000e6e0000004200 */
[C---:B--2---:R-:W-:Y:S08]  /*7ac0*/  HMMA.16816.F32.BF16 R12, R20.reuse, R32, R12 ;  /* 0x00000020140c723c */ /* 0x044ff0000004180c */
[C---:B------:R-:W-:Y:S01]  /*7ad0*/  HMMA.16816.F32.BF16 R108, R20.reuse, R34, R108 ;  /* 0x00000022146c723c */ /* 0x040fe2000004186c */
[----:B------:R-:W2:Y:S07]  /*7ae0*/  LDSM.16.MT88.4 R32, [R221+0x2100] ;  /* 0x00210000dd20783b */ /* 0x000eae0000004200 */
[C---:B----4-:R-:W-:Y:S08]  /*7af0*/  HMMA.16816.F32.BF16 R16, R20.reuse, R116, R16 ;  /* 0x000000741410723c */ /* 0x050ff00000041810 */
[----:B------:R-:W-:Y:S01]  /*7b00*/  HMMA.16816.F32.BF16 R112, R20, R118, R112 ;  /* 0x000000761470723c */ /* 0x000fe20000041870 */
[----:B------:R-:W-:Y:S06]  /*7b10*/  LDSM.16.MT88.4 R116, [R221+0x6100] ;  /* 0x00610000dd74783b */ /* 0x000fec0000004200 */
[----:B------:R-:W-:Y:S02]  /*7b20*/  F2FP.BF16.PACK_AB R20, R121, R120 ;  /* 0x000000787914723e */ /* 0x000fe400000010ff */
[----:B------:R-:W-:Y:S03]  /*7b30*/  F2FP.BF16.PACK_AB R22, R123, R122 ;  /* 0x0000007a7b16723e */ /* 0x000fe600000010ff */
[----:B-----5:R-:W-:Y:S02]  /*7b40*/  F2FP.BF16.PACK_AB R21, R137, R136 ;  /* 0x000000888915723e */ /* 0x020fe400000010ff */
[----:B------:R-:W-:Y:S07]  /*7b50*/  F2FP.BF16.PACK_AB R23, R139, R138 ;  /* 0x0000008a8b17723e */ /* 0x000fee00000010ff */
[C---:B---3--:R-:W-:Y:S08]  /*7b60*/  HMMA.16816.F32.BF16 R4, R20.reuse, R24, R4 ;  /* 0x000000181404723c */ /* 0x048ff00000041804 */
        /* <DEDUP_REMOVED lines=17> */
[C---:B------:R-:W-:Y:S08]  /*7c80*/  HMMA.16816.F32.BF16 R12, R20.reuse, R116, R12 ;  /* 0x00000074140c723c */ /* 0x040ff0000004180c */
[C---:B------:R-:W-:Y:S08]  /*7c90*/  HMMA.16816.F32.BF16 R108, R20.reuse, R118, R108 ;  /* 0x00000076146c723c */ /* 0x040ff0000004186c */
[C---:B-1----:R-:W-:Y:S08]  /*7ca0*/  HMMA.16816.F32.BF16 R16, R20.reuse, R28, R16 ;  /* 0x0000001c1410723c */ /* 0x042ff00000041810 */
[----:B------:R-:W-:Y:S01]  /*7cb0*/  HMMA.16816.F32.BF16 R112, R20, R30, R112 ;  /* 0x0000001e1470723c */ /* 0x000fe20000041870 */
[----:B------:R-:W1:Y:S06]  /*7cc0*/  LDSM.16.MT88.4 R28, [R224+0x6900] ;  /* 0x00690000e01c783b */ /* 0x000e6c0000004200 */
[----:B------:R-:W-:Y:S02]  /*7cd0*/  F2FP.BF16.PACK_AB R20, R163, R161 ;  /* 0x000000a1a314723e */ /* 0x000fe400000010ff */
[----:B------:R-:W-:Y:S03]  /*7ce0*/  F2FP.BF16.PACK_AB R22, R167, R165 ;  /* 0x000000a5a716723e */ /* 0x000fe600000010ff */
[----:B------:R-:W-:Y:S02]  /*7cf0*/  F2FP.BF16.PACK_AB R21, R146, R145 ;  /* 0x000000919215723e */ /* 0x000fe400000010ff */
[----:B------:R-:W-:Y:S07]  /*7d00*/  F2FP.BF16.PACK_AB R23, R148, R147 ;  /* 0x000000939417723e */ /* 0x000fee00000010ff */
[C---:B--2---:R-:W-:Y:S08]  /*7d10*/  HMMA.16816.F32.BF16 R4, R20.reuse, R32, R4 ;  /* 0x000000201404723c */ /* 0x044ff00000041804 */
[C---:B------:R-:W-:Y:S01]  /*7d20*/  HMMA.16816.F32.BF16 R8, R20.reuse, R34, R8 ;  /* 0x000000221408723c */ /* 0x040fe20000041808 */
[----:B------:R-:W2:Y:S07]  /*7d30*/  LDSM.16.MT88.4 R32, [R222+0x6900] ;  /* 0x00690000de20783b */ /* 0x000eae0000004200 */
[C---:B------:R-:W-:Y:S08]  /*7d40*/  HMMA.16816.F32.BF16 R68, R20.reuse, R44, R68 ;  /* 0x0000002c1444723c */ /* 0x040ff00000041844 */
[C---:B------:R-:W-:Y:S01]  /*7d50*/  HMMA.16816.F32.BF16 R72, R20.reuse, R46, R72 ;  /* 0x0000002e1448723c */ /* 0x040fe20000041848 */
[----:B------:R-:W-:Y:S07]  /*7d60*/  LDSM.16.MT88.4 R44, [R221+0x7100] ;  /* 0x00710000dd2c783b */ /* 0x000fee0000004200 */
[C---:B----4-:R-:W-:Y:S08]  /*7d70*/  HMMA.16816.F32.BF16 R76, R20.reuse, R36, R76 ;  /* 0x00000024144c723c */ /* 0x050ff0000004184c */
[C---:B------:R-:W-:Y:S01]  /*7d80*/  HMMA.16816.F32.BF16 R80, R20.reuse, R38, R80 ;  /* 0x000000261450723c */ /* 0x040fe20000041850 */
[----:B------:R-:W4:Y:S07]  /*7d90*/  LDSM.16.MT88.4 R36, [R221+0x6900] ;  /* 0x00690000dd24783b */ /* 0x000f2e0000004200 */
        /* <DEDUP_REMOVED lines=12> */
[C---:B---3--:R-:W-:Y:S08]  /*7e60*/  HMMA.16816.F32.BF16 R16, R20.reuse, R24, R16 ;  /* 0x000000181410723c */ /* 0x048ff00000041810 */
[----:B------:R-:W-:Y:S01]  /*7e70*/  HMMA.16816.F32.BF16 R112, R20, R26, R112 ;  /* 0x0000001a1470723c */ /* 0x000fe20000041870 */
[----:B------:R-:W3:Y:S06]  /*7e80*/  LDSM.16.MT88.4 R24, [R221+0x3100] ;  /* 0x00310000dd18783b */ /* 0x000eec0000004200 */
[----:B------:R-:W-:Y:S02]  /*7e90*/  F2FP.BF16.PACK_AB R20, R53, R52 ;  /* 0x000000343514723e */ /* 0x000fe400000010ff */
[----:B------:R-:W-:Y:S03]  /*7ea0*/  F2FP.BF16.PACK_AB R22, R57, R56 ;  /* 0x000000383916723e */ /* 0x000fe600000010ff */
[----:B------:R-:W-:Y:S02]  /*7eb0*/  F2FP.BF16.PACK_AB R21, R55, R54 ;  /* 0x000000363715723e */ /* 0x000fe400000010ff */
[----:B------:R-:W-:Y:S07]  /*7ec0*/  F2FP.BF16.PACK_AB R23, R59, R58 ;  /* 0x0000003a3b17723e */ /* 0x000fee00000010ff */
[C---:B-1----:R-:W-:Y:S08]  /*7ed0*/  HMMA.16816.F32.BF16 R4, R20.reuse, R28, R4 ;  /* 0x0000001c1404723c */ /* 0x042ff00000041804 */
[C---:B------:R-:W-:Y:S01]  /*7ee0*/  HMMA.16816.F32.BF16 R8, R20.reuse, R30, R8 ;  /* 0x0000001e1408723c */ /* 0x040fe20000041808 */
[----:B------:R-:W1:Y:S07]  /*7ef0*/  LDSM.16.MT88.4 R28, [R224+0x7100] ;  /* 0x00710000e01c783b */ /* 0x000e6e0000004200 */
[C---:B--2---:R-:W-:Y:S08]  /*7f00*/  HMMA.16816.F32.BF16 R68, R20.reuse, R32, R68 ;  /* 0x000000201444723c */ /* 0x044ff00000041844 */
[C---:B------:R-:W-:Y:S01]  /*7f10*/  HMMA.16816.F32.BF16 R72, R20.reuse, R34, R72 ;  /* 0x000000221448723c */ /* 0x040fe20000041848 */
[----:B------:R-:W-:Y:S07]  /*7f20*/  LDSM.16.MT88.4 R32, [R220+0x3900] ;  /* 0x00390000dc20783b */ /* 0x000fee0000004200 */
[C---:B---3--:R-:W-:Y:S08]  /*7f30*/  HMMA.16816.F32.BF16 R76, R20.reuse, R24, R76 ;  /* 0x00000018144c723c */ /* 0x048ff0000004184c */
[C---:B------:R-:W-:Y:S01]  /*7f40*/  HMMA.16816.F32.BF16 R80, R20.reuse, R26, R80 ;  /* 0x0000001a1450723c */ /* 0x040fe20000041850 */
[----:B------:R-:W2:Y:S07]  /*7f50*/  LDSM.16.MT88.4 R24, [R222+0x3900] ;  /* 0x00390000de18783b */ /* 0x000eae0000004200 */
[C---:B------:R-:W-:Y:S07]  /*7f60*/  HMMA.16816.F32.BF16 R84, R20.reuse, R36, R84 ;  /* 0x000000241454723c */ /* 0x040fee0000041854 */
[----:B------:R-:W-:Y:S01]  /*7f70*/  FADD.FTZ R37, R175, R174 ;  /* 0x000000aeaf257221 */ /* 0x000fe20000010000 */
[C---:B------:R-:W-:Y:S04]  /*7f80*/  HMMA.16816.F32.BF16 R88, R20.reuse, R38, R88 ;  /* 0x000000261458723c */ /* 0x040fe80000041858 */
[----:B------:R-:W-:Y:S04]  /*7f90*/  FADD.FTZ R37, R192, R37 ;  /* 0x00000025c0257221 */ /* 0x000fe80000010000 */
[C---:B-1----:R-:W-:Y:S04]  /*7fa0*/  HMMA.16816.F32.BF16 R92, R20.reuse, R28, R92 ;  /* 0x0000001c145c723c */ /* 0x042fe8000004185c */
        /* <DEDUP_REMOVED lines=21> */
[----:B------:R-:W-:Y:S04]  /*8100*/  HMMA.16816.F32.BF16 R112, R20, R50, R112 ;  /* 0x000000321470723c */ /* 0x000fe80000041870 */
        /* <DEDUP_REMOVED lines=18> */
[C---:B--2---:R-:W-:Y:S04]  /*8230*/  HMMA.16816.F32.BF16 R68, R20.reuse, R24, R68 ;  /* 0x000000181444723c */ /* 0x044fe80000041844 */
[----:B------:R-:W-:Y:S02]  /*8240*/  FADD.FTZ R0, R122, R121 ;  /* 0x000000797a007221 */ /* 0x000fe40000010000 */
[----:B------:R-:W-:Y:S02]  /*8250*/  FADD.FTZ R2, R138, R137 ;  /* 0x000000898a027221 */ /* 0x000fe40000010000 */
[C---:B------:R-:W-:Y:S01]  /*8260*/  HMMA.16816.F32.BF16 R72, R20.reuse, R26, R72 ;  /* 0x0000001a1448723c */ /* 0x040fe20000041848 */
[----:B------:R-:W2:Y:S03]  /*8270*/  LDSM.16.MT88.4 R24, [R224+0x7900] ;  /* 0x00790000e018783b */ /* 0x000ea60000004200 */
[----:B------:R-:W-:Y:S02]  /*8280*/  FADD.FTZ R0, R123, R0 ;  /* 0x000000007b007221 */ /* 0x000fe40000010000 */
[----:B------:R-:W-:Y:S02]  /*8290*/  FADD.FTZ R2, R139, R2 ;  /* 0x000000028b027221 */ /* 0x000fe40000010000 */
[C---:B-1----:R-:W-:Y:S04]  /*82a0*/  HMMA.16816.F32.BF16 R76, R20.reuse, R28, R76 ;  /* 0x0000001c144c723c */ /* 0x042fe8000004184c */
[----:B------:R-:W-:Y:S04]  /*82b0*/  FADD.FTZ R0, R161, R0 ;  /* 0x00000000a1007221 */ /* 0x000fe80000010000 */
[C---:B------:R-:W-:Y:S01]  /*82c0*/  HMMA.16816.F32.BF16 R80, R20.reuse, R30, R80 ;  /* 0x0000001e1450723c */ /* 0x040fe20000041850 */
[----:B------:R-:W1:Y:S03]  /*82d0*/  LDSM.16.MT88.4 R28, [R222+0x7900] ;  /* 0x00790000de1c783b */ /* 0x000e660000004200 */
[----:B------:R-:W-:Y:S04]  /*82e0*/  FADD.FTZ R0, R163, R0 ;  /* 0x00000000a3007221 */ /* 0x000fe80000010000 */
[C---:B------:R-:W-:Y:S04]  /*82f0*/  HMMA.16816.F32.BF16 R84, R20.reuse, R32, R84 ;  /* 0x000000201454723c */ /* 0x040fe80000041854 */
[----:B------:R-:W-:Y:S04]  /*8300*/  FADD.FTZ R0, R165, R0 ;  /* 0x00000000a5007221 */ /* 0x000fe80000010000 */
[C---:B------:R-:W-:Y:S01]  /*8310*/  HMMA.16816.F32.BF16 R88, R20.reuse, R34, R88 ;  /* 0x000000221458723c */ /* 0x040fe20000041858 */
[----:B------:R-:W3:Y:S07]  /*8320*/  LDSM.16.MT88.4 R32, [R221+0x7900] ;  /* 0x00790000dd20783b */ /* 0x000eee0000004200 */
[C---:B--2---:R-:W-:Y:S08]  /*8330*/  HMMA.16816.F32.BF16 R92, R20.reuse, R24, R92 ;  /* 0x00000018145c723c */ /* 0x044ff0000004185c */
[C---:B------:R-:W-:Y:S01]  /*8340*/  HMMA.16816.F32.BF16 R96, R20.reuse, R26, R96 ;  /* 0x0000001a1460723c */ /* 0x040fe20000041860 */
[----:B------:R-:W2:Y:S07]  /*8350*/  LDSM.16.MT88.4 R24, [R220+0x7900] ;  /* 0x00790000dc18783b */ /* 0x000eae0000004200 */
[C---:B-1----:R-:W-:Y:S07]  /*8360*/  HMMA.16816.F32.BF16 R100, R20.reuse, R28, R100 ;  /* 0x0000001c1464723c */ /* 0x042fee0000041864 */
[----:B------:R-:W-:Y:S01]  /*8370*/  FADD.FTZ R29, R145, R2 ;  /* 0x00000002911d7221 */ /* 0x000fe20000010000 */
[C---:B------:R-:W-:Y:S04]  /*8380*/  HMMA.16816.F32.BF16 R104, R20.reuse, R30, R104 ;  /* 0x0000001e1468723c */ /* 0x040fe80000041868 */
[----:B------:R-:W-:Y:S04]  /*8390*/  FADD.FTZ R2, R146, R29 ;  /* 0x0000001d92027221 */ /* 0x000fe80000010000 */
[C---:B---3--:R-:W-:Y:S07]  /*83a0*/  HMMA.16816.F32.BF16 R120, R20.reuse, R32, R12 ;  /* 0x000000201478723c */ /* 0x048fee000004180c */
[----:B------:R-:W-:Y:S01]  /*83b0*/  FADD.FTZ R15, R147, R2 ;  /* 0x00000002930f7221 */ /* 0x000fe20000010000 */
[C---:B------:R-:W-:Y:S04]  /*83c0*/  HMMA.16816.F32.BF16 R108, R20.reuse, R34, R108 ;  /* 0x00000022146c723c */ /* 0x040fe8000004186c */
[----:B------:R-:W-:Y:S01]  /*83d0*/  FADD.FTZ R13, R167, R0 ;  /* 0x00000000a70d7221 */ /* 0x000fe20000010000 */
[----:B------:R-:W-:Y:S01]  /*83e0*/  MOV R0, R3 ;  /* 0x0000000300007202 */ /* 0x000fe20000000f00 */
[----:B------:R-:W-:Y:S02]  /*83f0*/  FADD.FTZ R15, R148, R15 ;  /* 0x0000000f940f7221 */ /* 0x000fe40000010000 */
[----:B------:R-:W-:Y:S01]  /*8400*/  FADD.FTZ R52, R52, R13 ;  /* 0x0000000d34347221 */ /* 0x000fe20000010000 */
[C---:B--2---:R-:W-:Y:S03]  /*8410*/  HMMA.16816.F32.BF16 R116, R20.reuse, R24, R16 ;  /* 0x000000181474723c */ /* 0x044fe60000041810 */
        /* <DEDUP_REMOVED lines=16> */
[----:B------:R-:W-:-:S05]  /*8520*/  @P1 BRA `(.L_x_1342) ;  /* 0xffffcba000001947 */ /* 0x000fca000383ffff */
.L_x_1341:
[----:B------:R-:W1:Y:S01]  /*8530*/  SHFL.BFLY PT, R2, R241, 0x2, 0x1f ;  /* 0x0c401f00f1027f89 */ /* 0x000e6200000e0000 */
[----:B------:R-:W-:-:S02]  /*8540*/  MOV R7, RZ ;  /* 0x000000ff00077202 */ /* 0x000fc40000000f00 */
[----:B------:R-:W-:Y:S01]  /*8550*/  PLOP3.LUT P2, PT, PT, PT, PT, 0x8, 0x0 ;  /* 0x000000000000781c */ /* 0x000fe20003f4e170 */
[----:B------:R-:W2:Y:S01]  /*8560*/  SHFL.BFLY PT, R0, R239, 0x2, 0x1f ;  /* 0x0c401f00ef007f89 */ /* 0x000ea200000e0000 */
[----:B-1----:R-:W-:Y:S02]  /*8570*/  FADD.FTZ R9, R2, R241 ;  /* 0x000000f102097221 */ /* 0x002fe40000010000 */
[----:B--2---:R-:W-:-:S03]  /*8580*/  FADD.FTZ R5, R0, R239 ;  /* 0x000000ef00057221 */ /* 0x004fc60000010000 */
[----:B------:R-:W1:Y:S01]  /*8590*/  SHFL.BFLY PT, R6, R9, 0x1, 0x1f ;  /* 0x0c201f0009067f89 */ /* 0x000e6200000e0000 */
[----:B------:R-:W-:-:S03]  /*85a0*/  MOV R0, RZ ;  /* 0x000000ff00007202 */ /* 0x000fc60000000f00 */
        /* <DEDUP_REMOVED lines=83> */
.L_x_1339:
        /* <DEDUP_REMOVED lines=121> */
[----:B------:R-:W-:Y:S02]  /*9270*/  ISETP.GE.AND P3, PT, R7, c[0x0][0x3c8], PT ;  /* 0x0000f20007007a0c */ /* 0x000fe40003f66270 */
[----:B------:R-:W-:Y:S02]  /*9280*/  IADD3 R2, R11, 0x18, RZ ;  /* 0x000000180b027810 */ /* 0x000fe40007ffe0ff */
[----:B------:R-:W-:Y:S02]  /*9290*/  ISETP.GE.AND P2, PT, R3, c[0x0][0x3c8], PT ;  /* 0x0000f20003007a0c */ /* 0x000fe40003f46270 */
[----:B------:R-:W-:Y:S02]  /*92a0*/  ISETP.GE.AND P1, PT, R2, c[0x0][0x3c8], PT ;  /* 0x0000f20002007a0c */ /* 0x000fe40003f26270 */
[C---:B------:R-:W-:Y:S02]  /*92b0*/  ISETP.GE.AND P4, PT, R11.reuse, c[0x0][0x3c8], PT ;  /* 0x0000f2000b007a0c */ /* 0x040fe40003f86270 */
[----:B------:R-:W-:-:S02]  /*92c0*/  IADD3 R0, R11, 0x20, RZ ;  /* 0x000000200b007810 */ /* 0x000fc40007ffe0ff */
[----:B------:R-:W-:Y:S02]  /*92d0*/  IADD3 R10, R11, 0x28, RZ ;  /* 0x000000280b0a7810 */ /* 0x000fe40007ffe0ff */
[----:B------:R-:W-:Y:S02]  /*92e0*/  @!P3 LEA.HI R7, R7, R7, RZ, 0x1 ;  /* 0x000000070707b211 */ /* 0x000fe400078f08ff */
[----:B------:R-:W-:Y:S02]  /*92f0*/  ISETP.GE.AND P6, PT, R0, c[0x0][0x3c8], PT ;  /* 0x0000f20000007a0c */ /* 0x000fe40003fc6270 */
[----:B------:R-:W-:Y:S02]  /*9300*/  @!P2 LEA.HI R3, R3, R3, RZ, 0x1 ;  /* 0x000000030303a211 */ /* 0x000fe400078f08ff */
[----:B------:R-:W-:Y:S01]  /*9310*/  @!P3 LOP3.LUT R7, R7, 0xfffffffe, RZ, 0xc0, !PT ;  /* 0xfffffffe0707b812 */ /* 0x000fe200078ec0ff */
[----:B-1--4-:R-:W-:Y:S01]  /*9320*/  @!P4 IMAD.WIDE R12, R11, 0x4, R16 ;  /* 0x000000040b0cc825 */ /* 0x012fe200078e0210 */
[----:B------:R-:W-:-:S02]  /*9330*/  @!P1 LEA.HI R2, R2, R2, RZ, 0x1 ;  /* 0x0000000202029211 */ /* 0x000fc400078f08ff */
[----:B------:R-:W-:Y:S01]  /*9340*/  @!P2 LOP3.LUT R3, R3, 0xfffffffe, RZ, 0xc0, !PT ;  /* 0xfffffffe0303a812 */ /* 0x000fe200078ec0ff */
[--C-:B------:R-:W-:Y:S01]  /*9350*/  @!P3 IMAD.WIDE R6, R7, 0x4, R16.reuse ;  /* 0x000000040706b825 */ /* 0x100fe200078e0210 */
[----:B------:R-:W-:Y:S01]  /*9360*/  @!P1 LOP3.LUT R21, R2, 0xfffffffe, RZ, 0xc0, !PT ;  /* 0xfffffffe02159812 */ /* 0x000fe200078ec0ff */
[----:B------:R1:W-:Y:S01]  /*9370*/  @!P4 ST.E.64 [R12.64], R128 ;  /* 0x000000800c00c985 */ /* 0x0003e2000c101b0e */
[----:B------:R-:W-:Y:S01]  /*9380*/  IADD3 R8, R11, 0x30, RZ ;  /* 0x000000300b087810 */ /* 0x000fe20007ffe0ff */
[----:B------:R-:W-:Y:S01]  /*9390*/  @!P2 IMAD.WIDE R18, R3, 0x4, R16 ;  /* 0x000000040312a825 */ /* 0x000fe200078e0210 */
[C---:B------:R-:W-:Y:S01]  /*93a0*/  IADD3 R3, R11.reuse, 0x38, RZ ;  /* 0x000000380b037810 */ /* 0x040fe20007ffe0ff */
[----:B------:R2:W-:Y:S01]  /*93b0*/  @!P3 ST.E.64 [R6.64], R4 ;  /* 0x000000040600b985 */ /* 0x0005e2000c101b0e */
[C---:B------:R-:W-:Y:S02]  /*93c0*/  IADD3 R15, R11.reuse, 0x40, RZ ;  /* 0x000000400b0f7810 */ /* 0x040fe40007ffe0ff */
[----:B------:R-:W-:Y:S01]  /*93d0*/  ISETP.GE.AND P5, PT, R10, c[0x0][0x3c8], PT ;  /* 0x0000f2000a007a0c */ /* 0x000fe20003fa6270 */
[----:B------:R3:W-:Y:S01]  /*93e0*/  @!P2 ST.E.64 [R18.64], R68 ;  /* 0x000000441200a985 */ /* 0x0007e2000c101b0e */
[----:B------:R-:W-:-:S02]  /*93f0*/  IADD3 R2, R11, 0x48, RZ ;  /* 0x000000480b027810 */ /* 0x000fc40007ffe0ff */
[----:B------:R-:W-:Y:S02]  /*9400*/  ISETP.GE.AND P4, PT, R8, c[0x0][0x3c8], PT ;  /* 0x0000f20008007a0c */ /* 0x000fe40003f86270 */
[----:B------:R-:W-:Y:S02]  /*9410*/  ISETP.GE.AND P3, PT, R3, c[0x0][0x3c8], PT ;  /* 0x0000f20003007a0c */ /* 0x000fe40003f66270 */
[----:B------:R-:W-:Y:S02]  /*9420*/  ISETP.GE.AND P2, PT, R15, c[0x0][0x3c8], PT ;  /* 0x0000f2000f007a0c */ /* 0x000fe40003f46270 */
[----:B------:R-:W-:-:S03]  /*9430*/  @!P6 LEA.HI R0, R0, R0, RZ, 0x1 ;  /* 0x000000000000e211 */ /* 0x000fc600078f08ff */
[----:B------:R-:W-:-:S04]  /*9440*/  @!P5 LEA.HI R10, R10, R10, RZ, 0x1 ;  /* 0x0000000a0a0ad211 */ /* 0x000fc800078f08ff */
[----:B------:R-:W-:Y:S02]  /*9450*/  @!P4 LEA.HI R8, R8, R8, RZ, 0x1 ;  /* 0x000000080808c211 */ /* 0x000fe400078f08ff */
[----:B------:R-:W-:Y:S02]  /*9460*/  @!P3 LEA.HI R3, R3, R3, RZ, 0x1 ;  /* 0x000000030303b211 */ /* 0x000fe400078f08ff */
[----:B------:R-:W-:Y:S02]  /*9470*/  @!P2 LEA.HI R15, R15, R15, RZ, 0x1 ;  /* 0x0000000f0f0fa211 */ /* 0x000fe400078f08ff */
[----:B-1----:R-:W-:Y:S02]  /*9480*/  @!P5 LOP3.LUT R13, R10, 0xfffffffe, RZ, 0xc0, !PT ;  /* 0xfffffffe0a0dd812 */ /* 0x002fe400078ec0ff */
[----:B------:R-:W-:Y:S01]  /*9490*/  @!P3 LOP3.LUT R3, R3, 0xfffffffe, RZ, 0xc0, !PT ;  /* 0xfffffffe0303b812 */ /* 0x000fe200078ec0ff */
[----:B--2---:R-:W-:Y:S01]  /*94a0*/  @!P1 IMAD.WIDE R6, R21, 0x4, R16 ;  /* 0x0000000415069825 */ /* 0x004fe200078e0210 */
[----:B------:R-:W-:-:S02]  /*94b0*/  @!P6 LOP3.LUT R5, R0, 0xfffffffe, RZ, 0xc0, !PT ;  /* 0xfffffffe0005e812 */ /* 0x000fc400078ec0ff */
[----:B------:R-:W-:Y:S02]  /*94c0*/  @!P2 LOP3.LUT R15, R15, 0xfffffffe, RZ, 0xc0, !PT ;  /* 0xfffffffe0f0fa812 */ /* 0x000fe400078ec0ff */
[----:B------:R1:W-:Y:S01]  /*94d0*/  @!P1 ST.E.64 [R6.64], R72 ;  /* 0x0000004806009985 */ /* 0x0003e2000c101b0e */
[----:B------:R-:W-:Y:S01]  /*94e0*/  ISETP.GE.AND P1, PT, R2, c[0x0][0x3c8], PT ;  /* 0x0000f20002007a0c */ /* 0x000fe20003f26270 */
[----:B------:R-:W-:Y:S01]  /*94f0*/  @!P6 IMAD.WIDE R4, R5, 0x4, R16 ;  /* 0x000000040504e825 */ /* 0x000fe200078e0210 */
[----:B---3--:R-:W-:Y:S02]  /*9500*/  @!P4 LOP3.LUT R19, R8, 0xfffffffe, RZ, 0xc0, !PT ;  /* 0xfffffffe0813c812 */ /* 0x008fe400078ec0ff */
[C---:B------:R-:W-:Y:S02]  /*9510*/  IADD3 R0, R11.reuse, 0x50, RZ ;  /* 0x000000500b007810 */ /* 0x040fe40007ffe0ff */
[----:B------:R2:W-:Y:S01]  /*9520*/  @!P6 ST.E.64 [R4.64], R76 ;  /* 0x0000004c0400e985 */ /* 0x0005e2000c101b0e */
[----:B------:R-:W-:-:S02]  /*9530*/  IADD3 R8, R11, 0x58, RZ ;  /* 0x000000580b087810 */ /* 0x000fc40007ffe0ff */
[----:B------:R-:W-:Y:S02]  /*9540*/  IADD3 R10, R11, 0x68, RZ ;  /* 0x000000680b0a7810 */ /* 0x000fe40007ffe0ff */
[----:B------:R-:W-:Y:S02]  /*9550*/  ISETP.GE.AND P6, PT, R0, c[0x0][0x3c8], PT ;  /* 0x0000f20000007a0c */ /* 0x000fe40003fc6270 */
[----:B------:R-:W-:-:S11]  /*9560*/  @!P1 LEA.HI R2, R2, R2, RZ, 0x1 ;  /* 0x0000000202029211 */ /* 0x000fd600078f08ff */
[----:B------:R-:W-:Y:S01]  /*9570*/  @!P6 LEA.HI R0, R0, R0, RZ, 0x1 ;  /* 0x000000000000e211 */ /* 0x000fe200078f08ff */
[----:B-1----:R-:W-:-:S04]  /*9580*/  @!P5 IMAD.WIDE R6, R13, 0x4, R16 ;  /* 0x000000040d06d825 */ /* 0x002fc800078e0210 */
[--C-:B------:R-:W-:Y:S01]  /*9590*/  @!P4 IMAD.WIDE R12, R19, 0x4, R16.reuse ;  /* 0x00000004130cc825 */ /* 0x100fe200078e0210 */
[----:B------:R1:W-:Y:S01]  /*95a0*/  @!P5 ST.E.64 [R6.64], R80 ;  /* 0x000000500600d985 */ /* 0x0003e2000c101b0e */
[----:B------:R-:W-:Y:S02]  /*95b0*/  ISETP.GE.AND P5, PT, R8, c[0x0][0x3c8], PT ;  /* 0x0000f20008007a0c */ /* 0x000fe40003fa6270 */
[----:B--2---:R-:W-:Y:S01]  /*95c0*/  @!P1 LOP3.LUT R5, R2, 0xfffffffe, RZ, 0xc0, !PT ;  /* 0xfffffffe02059812 */ /* 0x004fe200078ec0ff */
[--C-:B------:R-:W-:Y:S01]  /*95d0*/  @!P3 IMAD.WIDE R2, R3, 0x4, R16.reuse ;  /* 0x000000040302b825 */ /* 0x100fe200078e0210 */
[----:B------:R-:W-:Y:S03]  /*95e0*/  @!P4 ST.E.64 [R12.64], R84 ;  /* 0x000000540c00c985 */ /* 0x000fe6000c101b0e */
[--C-:B------:R-:W-:Y:S01]  /*95f0*/  @!P2 IMAD.WIDE R18, R15, 0x4, R16.reuse ;  /* 0x000000040f12a825 */ /* 0x100fe200078e0210 */
[----:B------:R-:W-:Y:S01]  /*9600*/  IADD3 R15, R11, 0x60, RZ ;  /* 0x000000600b0f7810 */ /* 0x000fe20007ffe0ff */
[----:B------:R2:W-:Y:S01]  /*9610*/  @!P3 ST.E.64 [R2.64], R88 ;  /* 0x000000580200b985 */ /* 0x0005e2000c101b0e */
[----:B------:R-:W-:Y:S01]  /*9620*/  ISETP.GE.AND P3, PT, R10, c[0x0][0x3c8], PT ;  /* 0x0000f2000a007a0c */ /* 0x000fe20003f66270 */
[----:B------:R-:W-:Y:S01]  /*9630*/  @!P1 IMAD.WIDE R4, R5, 0x4, R16 ;  /* 0x0000000405049825 */ /* 0x000fe200078e0210 */
[----:B------:R-:W-:Y:S01]  /*9640*/  ISETP.GE.AND P4, PT, R15, c[0x0][0x3c8], PT ;  /* 0x0000f2000f007a0c */ /* 0x000fe20003f86270 */
[----:B------:R-:W-:Y:S01]  /*9650*/  @!P2 ST.E.64 [R18.64], R92 ;  /* 0x0000005c1200a985 */ /* 0x000fe2000c101b0e */
[----:B------:R-:W-:-:S03]  /*9660*/  @!P5 LEA.HI R8, R8, R8, RZ, 0x1 ;  /* 0x000000080808d211 */ /* 0x000fc600078f08ff */
[----:B------:R3:W-:Y:S06]  /*9670*/  @!P1 ST.E.64 [R4.64], R96 ;  /* 0x0000006004009985 */ /* 0x0007ec000c101b0e */
[----:B------:R-:W-:Y:S02]  /*9680*/  @!P3 LEA.HI R10, R10, R10, RZ, 0x1 ;  /* 0x0000000a0a0ab211 */ /* 0x000fe400078f08ff */
[----:B------:R-:W-:Y:S02]  /*9690*/  @!P4 LEA.HI R15, R15, R15, RZ, 0x1 ;  /* 0x0000000f0f0fc211 */ /* 0x000fe400078f08ff */
[----:B-1----:R-:W-:-:S02]  /*96a0*/  IADD3 R7, R11, 0x70, RZ ;  /* 0x000000700b077810 */ /* 0x002fc40007ffe0ff */
[----:B------:R-:W-:Y:S02]  /*96b0*/  IADD3 R6, R11, 0x78, RZ ;  /* 0x000000780b067810 */ /* 0x000fe40007ffe0ff */
[----:B------:R-:W-:Y:S02]  /*96c0*/  ISETP.GE.AND P2, PT, R7, c[0x0][0x3c8], PT ;  /* 0x0000f20007007a0c */ /* 0x000fe40003f46270 */
[----:B------:R-:W-:Y:S02]  /*96d0*/  ISETP.GE.AND P1, PT, R6, c[0x0][0x3c8], PT ;  /* 0x0000f20006007a0c */ /* 0x000fe40003f26270 */
[----:B------:R-:W-:Y:S02]  /*96e0*/  @!P4 LOP3.LUT R15, R15, 0xfffffffe, RZ, 0xc0, !PT ;  /* 0xfffffffe0f0fc812 */ /* 0x000fe400078ec0ff */
[----:B--2---:R-:W-:Y:S02]  /*96f0*/  @!P6 LOP3.LUT R3, R0, 0xfffffffe, RZ, 0xc0, !PT ;  /* 0xfffffffe0003e812 */ /* 0x004fe400078ec0ff */
[----:B------:R-:W-:Y:S01]  /*9700*/  @!P3 LOP3.LUT R13, R10, 0xfffffffe, RZ, 0xc0, !PT ;  /* 0xfffffffe0a0db812 */ /* 0x000fe200078ec0ff */
[----:B------:R-:W-:-:S04]  /*9710*/  @!P4 IMAD.WIDE R20, R15, 0x4, R16 ;  /* 0x000000040f14c825 */ /* 0x000fc800078e0210 */
[----:B------:R-:W-:Y:S01]  /*9720*/  @!P2 LEA.HI R7, R7, R7, RZ, 0x1 ;  /* 0x000000070707a211 */ /* 0x000fe200078f08ff */
[--C-:B------:R-:W-:Y:S01]  /*9730*/  @!P6 IMAD.WIDE R2, R3, 0x4, R16.reuse ;  /* 0x000000040302e825 */ /* 0x100fe200078e0210 */
[----:B------:R-:W-:Y:S02]  /*9740*/  @!P1 LEA.HI R6, R6, R6, RZ, 0x1 ;  /* 0x0000000606069211 */ /* 0x000fe400078f08ff */
[----:B---3--:R-:W-:Y:S01]  /*9750*/  @!P5 LOP3.LUT R5, R8, 0xfffffffe, RZ, 0xc0, !PT ;  /* 0xfffffffe0805d812 */ /* 0x008fe200078ec0ff */
[--C-:B------:R-:W-:Y:S01]  /*9760*/  @!P3 IMAD.WIDE R12, R13, 0x4, R16.reuse ;  /* 0x000000040d0cb825 */ /* 0x100fe200078e0210 */
        /* <DEDUP_REMOVED lines=11> */
.L_x_1345:
[----:B------:R-:W-:Y:S05]  /*9820*/  BSYNC B0 ;  /* 0x0000000000007941 */ /* 0x000fea0003800000 */
.L_x_1344:
        /* <DEDUP_REMOVED lines=98> */
.L_x_1343:
        /* <DEDUP_REMOVED lines=50> */
.L_x_1346:
        /* <DEDUP_REMOVED lines=9> */
.L_x_2712:


//--------------------- .text._ZN7cutlass13device_kernelIN5flash19enable_sm80_to_sm89INS1_16FlashAttnFwdSm80INS1_25CollectiveMainloopFwdSm80ILi8ELi1ELb1EN4cute5tupleIJNS5_1CILi128EEENS7_ILi96EEES8_EEELi128ENS_10bfloat16_tEfNS_4arch4Sm80ELb0ELb1ELb0ELb0ELb0ELb0ELb1ELb1EEENS1_21CollectiveEpilogueFwdINS6_IJS8_S8_S9_EEENS6_IJNS7_ILi1EEESH_SH_EEESB_SD_Li256ELb0ELb1ELb1ELb0EEENS1_19SingleTileSchedulerILb0ELb1ELb1ELi128EEEEEEEEEvNT_6ParamsE --------------------------
	.section	.text._ZN7cutlass13device_kernelIN5flash19enable_sm80_to_sm89INS1_16FlashAttnFwdSm80INS1_25CollectiveMainloopFwdSm80ILi8ELi1ELb1EN4cute5tupleIJNS5_1CILi128EEENS7_ILi96EEES8_EEELi128ENS_10bfloat16_tEfNS_4arch4Sm80ELb0ELb1ELb0ELb0ELb0ELb0ELb1ELb1EEENS1_21CollectiveEpilogueFwdINS6_IJS8_S8_S9_EEENS6_IJNS7_ILi1EEESH_SH_EEESB_SD_Li256ELb0ELb1ELb1ELb0EEENS1_19SingleTileSchedulerILb0ELb1ELb1ELi128EEEEEEEEEvNT_6ParamsE,"ax",@progbits
	.sectioninfo	@"SHI_REGISTERS=250"
	.align	128
.text._ZN7cutlass13device_kernelIN5flash19enable_sm80_to_sm89INS1_16FlashAttnFwdSm80INS1_25CollectiveMainloopFwdSm80ILi8ELi1ELb1EN4cute5tupleIJNS5_1CILi128EEENS7_ILi96EEES8_EEELi128ENS_10bfloat16_tEfNS_4arch4Sm80ELb0ELb1ELb0ELb0ELb0ELb0ELb1ELb1EEENS1_21CollectiveEpilogueFwdINS6_IJS8_S8_S9_EEENS6_IJNS7_ILi1EEESH_SH_EEESB_SD_Li256ELb0ELb1ELb1ELb0EEENS1_19SingleTileSchedulerILb0ELb1ELb1ELi128EEEEEEEEEvNT_6ParamsE:
        .type           _ZN7cutlass13device_kernelIN5flash19enable_sm80_to_sm89INS1_16FlashAttnFwdSm80INS1_25CollectiveMainloopFwdSm80ILi8ELi1ELb1EN4cute5tupleIJNS5_1CILi128EEENS7_ILi96EEES8_EEELi128ENS_10bfloat16_tEfNS_4arch4Sm80ELb0ELb1ELb0ELb0ELb0ELb0ELb1ELb1EEENS1_21CollectiveEpilogueFwdINS6_IJS8_S8_S9_EEENS6_IJNS7_ILi1EEESH_SH_EEESB_SD_Li256ELb0ELb1ELb1ELb0EEENS1_19SingleTileSchedulerILb0ELb1ELb1ELi128EEEEEEEEEvNT_6ParamsE,@function
        .size           _ZN7cutlass13device_kernelIN5flash19enable_sm80_to_sm89INS1_16FlashAttnFwdSm80INS1_25CollectiveMainloopFwdSm80ILi8ELi1ELb1EN4cute5tupleIJNS5_1CILi128EEENS7_ILi96EEES8_EEELi128ENS_10bfloat16_tEfNS_4arch4Sm80ELb0ELb1ELb0ELb0ELb0ELb0ELb1ELb1EEENS1_21CollectiveEpilogueFwdINS6_IJS8_S8_S9_EEENS6_IJNS7_ILi1EEESH_SH_EEESB_SD_Li256ELb0ELb1ELb1ELb0EEENS1_19SingleTileSchedulerILb0ELb1ELb1ELi128EEEEEEEEEvNT_6ParamsE,(.L_x_2713 - _ZN7cutlass13device_kernelIN5flash19enable_sm80_to_sm89INS1_16FlashAttnFwdSm80INS1_25CollectiveMainloopFwdSm80ILi8ELi1ELb1EN4cute5tupleIJNS5_1CILi128EEENS7_ILi96EEES8_EEELi128ENS_10bfloat16_tEfNS_4arch4Sm80ELb0ELb1ELb0ELb0ELb0ELb0ELb1ELb1EEENS1_21CollectiveEpilogueFwdINS6_IJS8_S8_S9_EEENS6_IJNS7_ILi1EEESH_SH_EEESB_SD_Li256ELb0ELb1ELb1ELb0EEENS1_19SingleTileSchedulerILb0ELb1ELb1ELi128EEEEEEEEEvNT_6ParamsE)
        .other          _ZN7cutlass13device_kernelIN5flash19enable_sm80_to_sm89INS1_16FlashAttnFwdSm80INS1_25CollectiveMainloopFwdSm80ILi8ELi1ELb1EN4cute5tupleIJNS5_1CILi128EEENS7_ILi96EEES8_EEELi128ENS_10bfloat16_tEfNS_4arch4Sm80ELb0ELb1ELb0ELb0ELb0ELb0ELb1ELb1EEENS1_21CollectiveEpilogueFwdINS6_IJS8_S8_S9_EEENS6_IJNS7_ILi1EEESH_SH_EEESB_SD_Li256ELb0ELb1ELb1ELb0EEENS1_19SingleTileSchedulerILb0ELb1ELb1ELi128EEEEEEEEEvNT_6ParamsE,@"STO_CUDA_ENTRY STV_DEFAULT"
_ZN7cutlass13device_kernelIN5flash19enable_sm80_to_sm89INS1_16FlashAttnFwdSm80INS1_25CollectiveMainloopFwdSm80ILi8ELi1ELb1EN4cute5tupleIJNS5_1CILi128EEENS7_ILi96EEES8_EEELi128ENS_10bfloat16_tEfNS_4arch4Sm80ELb0ELb1ELb0ELb0ELb0ELb0ELb1ELb1EEENS1_21CollectiveEpilogueFwdINS6_IJS8_S8_S9_EEENS6_IJNS7_ILi1EEESH_SH_EEESB_SD_Li256ELb0ELb1ELb1ELb0EEENS1_19SingleTileSchedulerILb0ELb1ELb1ELi128EEEEEEEEEvNT_6ParamsE:
        /* <DEDUP_REMOVED lines=17> */
.L_x_1347:
[----:B---3--:R-:W-:Y:S02]  /*0110*/  ULDC.64 UR4, c[0x0][0x550] ;  /* 0x0001540000047ab9 */ /* 0x008fe40000000a00 */
[----:B------:R-:W-:Y:S02]  /*0120*/  UISETP.NE.AND UP0, UPT, UR4, 0x1, UPT ;  /* 0x000000010400788c */ /* 0x000fe4000bf05270 */
[----:B------:R-:W-:-:S02]  /*0130*/  UIMAD.WIDE.U32 UR10, UR6, UR5, URZ ;  /* 0x00000005060a72a5 */ /* 0x000fc4000f8e003f */
[----:B------:R-:W-:Y:S02]  /*0140*/  ULDC UR4, c[0x0][0x558] ;  /* 0x0001560000047ab9 */ /* 0x000fe40000000800 */
[----:B------:R-:W-:-:S05]  /*0150*/  UMOV UR9, UR6 ;  /* 0x0000000600097c82 */ /* 0x000fca0008000000 */
[----:B------:R-:W-:-:S03]  /*0160*/  @UP0 USHF.R.U32.HI UR9, URZ, UR4, UR11 ;  /* 0x000000043f090299 */ /* 0x000fc6000801160b */
.L_x_1348:
        /* <DEDUP_REMOVED lines=35> */
.L_x_1350:
[----:B------:R-:W-:Y:S02]  /*03a0*/  ULDC UR4, c[0x0][0x32c] ;  /* 0x0000cb0000047ab9 */ /* 0x000fe40000000800 */
[----:B------:R-:W-:-:S03]  /*03b0*/  UISETP.NE.AND UP0, UPT, UR11, UR4, UPT ;  /* 0x000000040b00728c */ /* 0x000fc6000bf05270 */
[----:B------:R-:W-:Y:S02]  /*03c0*/  ULDC.64 UR4, c[0x0][0x330] ;  /* 0x0000cc0000047ab9 */ /* 0x000fe40000000a00 */
[----:B------:R-:W-:-:S06]  /*03d0*/  UIMAD.WIDE.U32 UR12, UR7, UR4, URZ ;  /* 0x00000004070c72a5 */ /* 0x000fcc000f8e003f */
[----:B------:R-:W-:Y:S02]  /*03e0*/  @UP0 USHF.R.U32.HI UR7, URZ, UR5, UR13 ;  /* 0x000000053f070299 */ /* 0x000fe4000801160d */
.L_x_1351:
[----:B------:R-:W-:Y:S02]  /*03f0*/  ULDC UR4, c[0x0][0x32c] ;  /* 0x0000cb0000047ab9 */ /* 0x000fe40000000800 */
[----:B------:R-:W-:-:S04]  /*0400*/  UIMAD UR4, UR7, UR4, UR4 ;  /* 0x00000004070472a4 */ /* 0x000fc8000f8e0204 */
[----:B------:R-:W-:-:S04]  /*0410*/  UISETP.LT.AND UP0, UPT, UR6, UR4, UPT ;  /* 0x000000040600728c */ /* 0x000fc8000bf01270 */
[----:B------:R-:W-:-:S03]  /*0420*/  USEL UR6, UR6, UR4, UP0 ;  /* 0x0000000406067287 */ /* 0x000fc60008000000 */
.L_x_1349:
        /* <DEDUP_REMOVED lines=35> */
.L_x_1353:
[----:B------:R-:W-:-:S04]  /*0660*/  MOV R2, c[0x0][0x32c] ;  /* 0x0000cb0000027a02 */ /* 0x000fc80000000f00 */
[----:B------:R-:W-:-:S13]  /*0670*/  ISETP.NE.AND P0, PT, R2, 0x1, PT ;  /* 0x000000010200780c */ /* 0x000fda0003f05270 */
[----:B------:R-:W-:-:S05]  /*0680*/  @P0 IMAD.HI.U32 R2, R4, c[0x0][0x330], RZ ;  /* 0x0000cc0004020a27 */ /* 0x000fca00078e00ff */
[----:B------:R-:W-:-:S05]  /*0690*/  @P0 SHF.R.U32.HI R4, RZ, c[0x0][0x334], R2 ;  /* 0x0000cd00ff040a19 */ /* 0x000fca0000011602 */
.L_x_1354:
[----:B------:R-:W-:-:S05]  /*06a0*/  IMAD R4, R4, c[0x0][0x32c], RZ ;  /* 0x0000cb0004047a24 */ /* 0x000fca00078e02ff */
[----:B------:R-:W-:-:S05]  /*06b0*/  IMNMX R3, R3, R4, !PT ;  /* 0x0000000403037217 */ /* 0x000fca0007800200 */
.L_x_1352:
        /* <DEDUP_REMOVED lines=39> */
.L_x_1355:
        /* <DEDUP_REMOVED lines=91> */
[----:B------:R-:W-:Y:S01]  /*0ee0*/  BAR.SYNC.DEFER_BLOCKING 0x0 ;  /* 0x0000000000007b1d */ /* 0x000fe20000010000 */
[----:B------:R-:W-:Y:S01]  /*0ef0*/  IMAD R2, R3, c[0x0][0x2c4], R2 ;  /* 0x0000b10003027a24 */ /* 0x000fe200078e0202 */
[----:B------:R-:W-:Y:S01]  /*0f00*/  IADD3 R3, R5, 0x20, RZ ;  /* 0x0000002005037810 */ /* 0x000fe20007ffe0ff */
[----:B------:R-:W-:Y:S01]  /*0f10*/  IMAD.WIDE.U32 R12, R4, c[0x0][0x1b0], R12 ;  /* 0x00006c00040c7a25 */ /* 0x000fe200078e000c */
[----:B------:R-:W-:-:S02]  /*0f20*/  ISETP.GE.AND P4, PT, R34, c[0x0][0x198], PT ;  /* 0x0000660022007a0c */ /* 0x000fc40003f86270 */
[----:B------:R-:W-:Y:S01]  /*0f30*/  SHF.R.S32.HI R11, RZ, 0x1f, R2 ;  /* 0x0000001fff0b7819 */ /* 0x000fe20000011402 */
[----:B------:R-:W-:Y:S01]  /*0f40*/  IMAD R7, R4, c[0x0][0x1b4], R7 ;  /* 0x00006d0004077a24 */ /* 0x000fe200078e0207 */
[----:B------:R-:W-:Y:S01]  /*0f50*/  ISETP.GE.AND P3, PT, R3, UR4, PT ;  /* 0x0000000403007c0c */ /* 0x000fe2000bf66270 */
[----:B------:R-:W-:Y:S01]  /*0f60*/  UMOV UR17, 0x6 ;  /* 0x0000000600117882 */ /* 0x000fe20000000000 */
[----:B------:R-:W-:Y:S01]  /*0f70*/  IADD3 R4, R5, 0x40, RZ ;  /* 0x0000004005047810 */ /* 0x000fe20007ffe0ff */
[----:B------:R-:W-:Y:S01]  /*0f80*/  IMAD R11, R11, c[0x0][0x1a8], RZ ;  /* 0x00006a000b0b7a24 */ /* 0x000fe200078e02ff */
[----:B------:R-:W-:Y:S01]  /*0f90*/  SHF.R.S32.HI R105, RZ, 0x5, R104 ;  /* 0x00000005ff697819 */ /* 0x000fe20000011468 */
        /* <DEDUP_REMOVED lines=14> */
[----:B------:R-:W-:Y:S01]  /*1080*/  IADD3 R5, R5, 0x60, RZ ;  /* 0x0000006005057810 */ /* 0x000fe20007ffe0ff */
[----:B------:R-:W-:Y:S01]  /*1090*/  SHFL.IDX PT, R12, R6, 0x1, 0x181f ;  /* 0x00381f00060c7f89 */ /* 0x000fe200000e0000 */
[----:B------:R-:W-:Y:S01]  /*10a0*/  SHF.R.U32.HI R208, RZ, 0x3, R7 ;  /* 0x00000003ffd07819 */ /* 0x000fe20000011607 */
        /* <DEDUP_REMOVED lines=10> */
[----:B------:R-:W-:Y:S01]  /*1150*/  SHFL.IDX PT, R8, R6, 0x2, 0x181f ;  /* 0x00581f0006087f89 */ /* 0x000fe200000e0000 */
[----:B------:R-:W-:Y:S01]  /*1160*/  UIMAD UR4, UR12, UR4, URZ ;  /* 0x000000040c0472a4 */ /* 0x000fe2000f8e023f */
[----:B------:R-:W-:Y:S01]  /*1170*/  IMAD.SHL.U32 R7, R7, 0x8, RZ ;  /* 0x0000000807077824 */ /* 0x000fe200078e00ff */
[----:B------:R-:W-:Y:S01]  /*1180*/  ISETP.GE.AND P6, PT, R2, c[0x0][0x198], PT ;  /* 0x0000660002007a0c */ /* 0x000fe20003fc6270 */
[----:B------:R-:W-:Y:S01]  /*1190*/  SHFL.IDX PT, R10, R6, 0x3, 0x181f ;  /* 0x00781f00060a7f89 */ /* 0x000fe200000e0000 */
[----:B------:R-:W-:-:S02]  /*11a0*/  UIMAD UR4, UR9, UR5, UR4 ;  /* 0x00000005090472a4 */ /* 0x000fc4000f8e0204 */
[----:B------:R-:W-:Y:S01]  /*11b0*/  LOP3.LUT R208, R208, 0xfffffe00, R7, 0xf8, !PT ;  /* 0xfffffe00d0d07812 */ /* 0x000fe200078ef807 */
[----:B------:R-:W-:Y:S01]  /*11c0*/  SHFL.IDX PT, R11, R3, 0x3, 0x181f ;  /* 0x00781f00030b7f89 */ /* 0x000fe200000e0000 */
[----:B------:R-:W-:Y:S02]  /*11d0*/  @!P1 SHF.R.S32.HI R7, RZ, 0x1f, R2 ;  /* 0x0000001fff079819 */ /* 0x000fe40000011402 */
[----:B------:R-:W-:Y:S01]  /*11e0*/  IADD3 R211, R211, UR4, RZ ;  /* 0x00000004d3d37c10 */ /* 0x000fe2000fffe0ff */
[----:B------:R-:W-:Y:S01]  /*11f0*/  IMAD.SHL.U32 R208, R208, 0x2, RZ ;  /* 0x00000002d0d07824 */ /* 0x000fe200078e00ff */
[----:B------:R-:W-:Y:S02]  /*1200*/  ULDC.64 UR4, c[0x0][0x210] ;  /* 0x0000840000047ab9 */ /* 0x000fe40000000a00 */
[----:B------:R-:W-:-:S04]  /*1210*/  UIMAD UR4, UR12, UR4, URZ ;  /* 0x000000040c0472a4 */ /* 0x000fc8000f8e023f */
[----:B------:R-:W-:Y:S01]  /*1220*/  UIMAD UR4, UR9, UR5, UR4 ;  /* 0x00000005090472a4 */ /* 0x000fe2000f8e0204 */
[----:B--2---:R-:W-:Y:S01]  /*1230*/  @P0 SHF.R.S32.HI R219, RZ, 0x1f, R218 ;  /* 0x0000001fffdb0819 */ /* 0x004fe200000114da */
[----:B------:R-:W-:Y:S01]  /*1240*/  @!P0 IMAD.MOV.U32 R218, RZ, RZ, R0 ;  /* 0x000000ffffda8224 */ /* 0x000fe200078e0000 */
[----:B------:R-:W-:Y:S01]  /*1250*/  @!P1 LEA.HI R0, R7, R2, RZ, 0x3 ;  /* 0x0000000207009211 */ /* 0x000fe200078f18ff */
[----:B------:R-:W-:Y:S01]  /*1260*/  @!P0 IMAD.MOV.U32 R219, RZ, RZ, R9 ;  /* 0x000000ffffdb8224 */ /* 0x000fe200078e0009 */
[----:B-1----:R-:W-:Y:S01]  /*1270*/  @!P1 LEA R16, P0, R34, R4, 0x1 ;  /* 0x0000000422109211 */ /* 0x002fe200078008ff */
[----:B------:R1:W2:Y:S01]  /*1280*/  SHFL.IDX PT, R9, R3, 0x2, 0x181f ;  /* 0x00581f0003097f89 */ /* 0x0002a200000e0000 */
[----:B------:R-:W-:Y:S01]  /*1290*/  @!P1 LOP3.LUT R0, R0, 0xfffffff8, RZ, 0xc0, !PT ;  /* 0xfffffff800009812 */ /* 0x000fe200078ec0ff */
[----:B------:R-:W-:Y:S01]  /*12a0*/  IMAD R213, R219, c[0x0][0x1f0], RZ ;  /* 0x00007c00dbd57a24 */ /* 0x000fe200078e02ff */
[----:B------:R-:W-:Y:S01]  /*12b0*/  @!P3 SHF.R.S32.HI R7, RZ, 0x1f, R2 ;  /* 0x0000001fff07b819 */ /* 0x000fe20000011402 */
[----:B------:R-:W-:Y:S01]  /*12c0*/  IMAD.WIDE.U32 R210, R218, c[0x0][0x1f0], R210 ;  /* 0x00007c00dad27a25 */ /* 0x000fe200078e00d2 */
[----:B---3--:R-:W-:-:S03]  /*12d0*/  @!P1 LEA.HI.X R17, R34, R5, R35, 0x1, P0 ;  /* 0x0000000522119211 */ /* 0x008fc600000f0c23 */
[----:B------:R-:W-:Y:S01]  /*12e0*/  @!P1 IMAD.WIDE R18, R0, 0x2, R4 ;  /* 0x0000000200129825 */ /* 0x000fe200078e0204 */
[----:B------:R-:W-:Y:S01]  /*12f0*/  @!P3 LEA.HI R4, R7, R2, RZ, 0x3 ;  /* 0x000000020704b211 */ /* 0x000fe200078f18ff */
[----:B------:R3:W-:Y:S01]  /*1300*/  @!P1 LDGSTS.E.BYPASS.LTC128B.128 [R208+0x100], [R16.64], !P4 ;  /* 0x0010000010d09fae */ /* 0x0007e2000e101d4e */
[----:B------:R-:W-:Y:S01]  /*1310*/  @!P2 SHF.R.S32.HI R5, RZ, 0x1f, R2 ;  /* 0x0000001fff05a819 */ /* 0x000fe20000011402 */
[----:B------:R-:W-:Y:S01]  /*1320*/  IMAD R213, R218, c[0x0][0x1f4], R213 ;  /* 0x00007d00dad57a24 */ /* 0x000fe200078e02d5 */
[----:B------:R-:W-:Y:S01]  /*1330*/  @!P3 LOP3.LUT R4, R4, 0xfffffff8, RZ, 0xc0, !PT ;  /* 0xfffffff80404b812 */ /* 0x000fe200078ec0ff */
[----:B------:R4:W-:Y:S01]  /*1340*/  @!P1 LDGSTS.E.BYPASS.LTC128B.128 [R208+0x4100], [R18.64], !P6 ;  /* 0x0410000012d09fae */ /* 0x0009e2000f101d4e */
[----:B------:R-:W-:Y:S01]  /*1350*/  @!P3 LEA R20, P1, R34, R12, 0x1 ;  /* 0x0000000c2214b211 */ /* 0x000fe200078208ff */
[----:B------:R-:W-:Y:S01]  /*1360*/  IMAD.IADD R213, R211, 0x1, R213 ;  /* 0x00000001d3d57824 */ /* 0x000fe200078e02d5 */
[----:B------:R-:W-:Y:S01]  /*1370*/  @!P2 LEA.HI R0, R5, R2, RZ, 0x3 ;  /* 0x000000020500a211 */ /* 0x000fe200078f18ff */
[----:B------:R-:W-:Y:S01]  /*1380*/  @!P3 IMAD.WIDE R22, R4, 0x2, R12 ;  /* 0x000000020416b825 */ /* 0x000fe200078e020c */
[----:B------:R-:W-:-:S02]  /*1390*/  @!P3 LEA.HI.X R21, R34, R13, R35, 0x1, P1 ;  /* 0x0000000d2215b211 */ /* 0x000fc400008f0c23 */
[----:B------:R-:W-:Y:S01]  /*13a0*/  @!P2 LOP3.LUT R5, R0, 0xfffffff8, RZ, 0xc0, !PT ;  /* 0xfffffff80005a812 */ /* 0x000fe200078ec0ff */
[----:B------:R-:W-:Y:S02]  /*13b0*/  IMAD.MOV.U32 R13, RZ, RZ, 0x60 ;  /* 0x00000060ff0d7424 */ /* 0x000fe400078e00ff */
[----:B------:R5:W-:Y:S01]  /*13c0*/  @!P3 LDGSTS.E.BYPASS.LTC128B.128 [R208+0x1100], [R20.64], !P4 ;  /* 0x0110000014d0bfae */ /* 0x000be2000e101d4e */
[----:B------:R-:W-:Y:S02]  /*13d0*/  IMAD.MOV.U32 R212, RZ, RZ, R210 ;  /* 0x000000ffffd47224 */ /* 0x000fe400078e00d2 */
[C---:B-1----:R-:W-:Y:S01]  /*13e0*/  IMAD R3, R13.reuse, c[0x0][0x1e4], RZ ;  /* 0x000079000d037a24 */ /* 0x042fe200078e02ff */
[----:B------:R5:W-:Y:S01]  /*13f0*/  @!P3 LDGSTS.E.BYPASS.LTC128B.128 [R208+0x5100], [R22.64], !P6 ;  /* 0x0510000016d0bfae */ /* 0x000be2000f101d4e */
[----:B------:R-:W-:-:S04]  /*1400*/  IMAD.WIDE.U32 R108, R13, c[0x0][0x1e0], RZ ;  /* 0x000078000d6c7a25 */ /* 0x000fc800078e00ff */
[----:B------:R-:W-:Y:S02]  /*1410*/  IMAD R13, R14, -0x60, R13 ;  /* 0xffffffa00e0d7824 */ /* 0x000fe400078e020d */
[----:B--2---:R-:W-:Y:S01]  /*1420*/  @!P2 IMAD.WIDE R4, R5, 0x2, R8 ;  /* 0x000000020504a825 */ /* 0x004fe200078e0208 */
[C---:B---3--:R-:W-:Y:S02]  /*1430*/  @!P2 LEA R16, P0, R34.reuse, R8, 0x1 ;  /* 0x000000082210a211 */ /* 0x048fe400078008ff */
[----:B------:R-:W-:Y:S01]  /*1440*/  IADD3 R28, R13, c[0x0][0x1d0], -R30 ;  /* 0x000074000d1c7a10 */ /* 0x000fe20007ffe81e */
[----:B------:R-:W-:Y:S01]  /*1450*/  IMAD.IADD R12, R109, 0x1, R3 ;  /* 0x000000016d0c7824 */ /* 0x000fe200078e0203 */
[C---:B------:R-:W-:Y:S01]  /*1460*/  @!P2 LEA.HI.X R17, R34.reuse, R9, R35, 0x1, P0 ;  /* 0x000000092211a211 */ /* 0x040fe200000f0c23 */
[----:B------:R-:W-:Y:S01]  /*1470*/  IMAD.WIDE.U32 R6, R107, R108, R212 ;  /* 0x0000006c6b067225 */ /* 0x000fe200078e00d4 */
[----:B------:R-:W-:Y:S02]  /*1480*/  @!P5 LEA R8, P0, R34, R10, 0x1 ;  /* 0x0000000a2208d211 */ /* 0x000fe400078008ff */
[----:B------:R-:W-:Y:S01]  /*1490*/  ISETP.GE.AND P1, PT, R28, 0x21, PT ;  /* 0x000000211c00780c */ /* 0x000fe20003f26270 */
[----:B------:R1:W-:Y:S01]  /*14a0*/  @!P2 LDGSTS.E.BYPASS.LTC128B.128 [R208+0x2100], [R16.64], !P4 ;  /* 0x0210000010d0afae */ /* 0x0003e2000e101d4e */
[----:B------:R-:W-:Y:S01]  /*14b0*/  @!P5 LEA.HI.X R9, R34, R11, R35, 0x1, P0 ;  /* 0x0000000b2209d211 */ /* 0x000fe200000f0c23 */
[----:B------:R-:W-:Y:S01]  /*14c0*/  IMAD.U32 R3, RZ, RZ, UR6 ;  /* 0x00000006ff037e24 */ /* 0x000fe2000f8e00ff */
[C---:B------:R-:W-:Y:S01]  /*14d0*/  ISETP.GE.AND P0, PT, R28.reuse, 0x41, PT ;  /* 0x000000411c00780c */ /* 0x040fe20003f06270 */
[----:B------:R2:W-:Y:S01]  /*14e0*/  @!P2 LDGSTS.E.BYPASS.LTC128B.128 [R208+0x6100], [R4.64], !P6 ;  /* 0x0610000004d0afae */ /* 0x0005e2000f101d4e */
[----:B------:R-:W-:Y:S01]  /*14f0*/  ISETP.GE.AND P2, PT, R28, 0x1, PT ;  /* 0x000000011c00780c */ /* 0x000fe20003f46270 */
[----:B------:R-:W-:-:S02]  /*1500*/  IMAD.U32 R0, RZ, RZ, UR7 ;  /* 0x00000007ff007e24 */ /* 0x000fc4000f8e00ff */
[----:B------:R3:W-:Y:S01]  /*1510*/  @!P5 LDGSTS.E.BYPASS.LTC128B.128 [R208+0x3100], [R8.64], !P4 ;  /* 0x0310000008d0dfae */ /* 0x0007e2000e101d4e */
[----:B------:R-:W-:-:S04]  /*1520*/  IMAD R221, R219, c[0x0][0x218], RZ ;  /* 0x00008600dbdd7a24 */ /* 0x000fc800078e02ff */
[----:B------:R-:W-:-:S05]  /*1530*/  IMAD R221, R218, c[0x0][0x21c], R221 ;  /* 0x00008700dadd7a24 */ /* 0x000fca00078e02dd */
[----:B----4-:R-:W-:Y:S01]  /*1540*/  @P2 LEA R18, P4, R6, c[0x0][0x1c8], 0x1 ;  /* 0x0000720006122a11 */ /* 0x010fe200078808ff */
[----:B-1----:R-:W-:Y:S02]  /*1550*/  IMAD.U32 R17, RZ, RZ, UR6 ;  /* 0x00000006ff117e24 */ /* 0x002fe4000f8e00ff */
[----:B--2---:R-:W-:Y:S01]  /*1560*/  IMAD R5, R12, R107, RZ ;  /* 0x0000006b0c057224 */ /* 0x004fe200078e02ff */
[----:B------:R-:W-:Y:S02]  /*1570*/  LOP3.LUT R4, R206, 0xfffffff0, RZ, 0xc0, !PT ;  /* 0xfffffff0ce047812 */ /* 0x000fe400078ec0ff */
[----:B------:R-:W-:Y:S01]  /*1580*/  @P1 LEA R17, P3, R17, R6, 0x5 ;  /* 0x0000000611111211 */ /* 0x000fe200078628ff */
[----:B------:R-:W-:Y:S02]  /*1590*/  IMAD R5, R31, R108, R5 ;  /* 0x0000006c1f057224 */ /* 0x000fe400078e0205 */
[----:B---3--:R-:W-:Y:S02]  /*15a0*/  IMAD.IADD R9, R15, 0x1, -R4 ;  /* 0x000000010f097824 */ /* 0x008fe400078e0a04 */
[----:B------:R-:W-:Y:S01]  /*15b0*/  IMAD.IADD R5, R7, 0x1, R5 ;  /* 0x0000000107057824 */ /* 0x000fe200078e0205 */
[----:B------:R-:W-:-:S02]  /*15c0*/  SHF.R.S32.HI R7, RZ, 0x4, R206 ;  /* 0x00000004ff077819 */ /* 0x000fc400000114ce */
[----:B------:R-:W-:Y:S02]  /*15d0*/  SHF.R.S32.HI R4, RZ, 0x1f, R9 ;  /* 0x0000001fff047819 */ /* 0x000fe40000011409 */
[----:B------:R-:W-:Y:S02]  /*15e0*/  @P1 LEA.HI.X R0, R3, R5, R0, 0x5, P3 ;  /* 0x0000000503001211 */ /* 0x000fe400018f2c00 */
[C---:B------:R-:W-:Y:S02]  /*15f0*/  @P1 LEA R16, P3, R17.reuse, c[0x0][0x1c8], 0x1 ;  /* 0x0000720011101a11 */ /* 0x040fe400078608ff */
[----:B------:R-:W-:Y:S02]  /*1600*/  LEA.HI R3, R4, R9, RZ, 0x3 ;  /* 0x0000000904037211 */ /* 0x000fe400078f18ff */
[----:B------:R-:W-:Y:S02]  /*1610*/  @P1 LEA.HI.X R17, R17, c[0x0][0x1cc], R0, 0x1, P3 ;  /* 0x0000730011111a11 */ /* 0x000fe400018f0c00 */
[----:B------:R-:W-:-:S02]  /*1620*/  LOP3.LUT R0, R3, 0xfffffff8, RZ, 0xc0, !PT ;  /* 0xfffffff803007812 */ /* 0x000fc400078ec0ff */
[C---:B------:R-:W-:Y:S02]  /*1630*/  @P2 LEA.HI.X R19, R6.reuse, c[0x0][0x1cc], R5, 0x1, P4 ;  /* 0x0000730006132a11 */ /* 0x040fe400020f0c05 */
[----:B------:R-:W-:Y:S01]  /*1640*/  @P0 IADD3 R6, P3, R6, UR10, RZ ;  /* 0x0000000a06060c10 */ /* 0x000fe2000ff7e0ff */
[----:B------:R-:W-:Y:S01]  /*1650*/  IMAD.IADD R0, R9, 0x1, -R0 ;  /* 0x0000000109007824 */ /* 0x000fe200078e0a00 */
[----:B------:R-:W-:Y:S02]  /*1660*/  @!P5 SHF.R.S32.HI R9, RZ, 0x1f, R2 ;  /* 0x0000001fff09d819 */ /* 0x000fe40000011402 */
[----:B------:R-:W-:Y:S02]  /*1670*/  @P0 IADD3.X R5, R5, UR8, RZ, P3, !PT ;  /* 0x0000000805050c10 */ /* 0x000fe40009ffe4ff */
[----:B------:R-:W-:Y:S02]  /*1680*/  @P0 LEA R8, P3, R6, c[0x0][0x1c8], 0x1 ;  /* 0x0000720006080a11 */ /* 0x000fe400078608ff */
[----:B------:R-:W-:-:S02]  /*1690*/  @!P5 LEA.HI R4, R9, R2, RZ, 0x3 ;  /* 0x000000020904d211 */ /* 0x000fc400078f18ff */
[----:B------:R-:W-:Y:S02]  /*16a0*/  ISETP.GE.AND P4, PT, R34, c[0x0][0x1d4], PT ;  /* 0x0000750022007a0c */ /* 0x000fe40003f86270 */
[----:B------:R-:W-:Y:S02]  /*16b0*/  @P0 LEA.HI.X R9, R6, c[0x0][0x1cc], R5, 0x1, P3 ;  /* 0x0000730006090a11 */ /* 0x000fe400018f0c05 */
[----:B------:R-:W-:Y:S02]  /*16c0*/  @!P5 LOP3.LUT R5, R4, 0xfffffff8, RZ, 0xc0, !PT ;  /* 0xfffffff80405d812 */ /* 0x000fe400078ec0ff */
        /* <DEDUP_REMOVED lines=34> */
[----:B---3--:R-:W-:Y:S01]  /*18f0*/  LOP3.LUT R9, R4, R3, RZ, 0x3c, !PT ;  /* 0x0000000304097212 */ /* 0x008fe200078e3cff */
        /* <DEDUP_REMOVED lines=19> */
[----:B---3--:R-:W-:-:S03]  /*1a30*/  IMAD R7, R32, c[0x0][0x208], RZ ;  /* 0x0000820020077a24 */ /* 0x008fc600078e02ff */
[----:B------:R3:W-:Y:S04]  /*1a40*/  LDSM.16.M88.4 R180, [R0+0x4000] ;  /* 0x0040000000b4783b */ /* 0x0007e80000000200 */
[----:B------:R-:W-:Y:S01]  /*1a50*/  BAR.SYNC.DEFER_BLOCKING 0x0 ;  /* 0x0000000000007b1d */ /* 0x000fe20000010000 */
[----:B----4-:R-:W-:-:S04]  /*1a60*/  IADD3 R6, R206, 0x8100, RZ ;  /* 0x00008100ce067810 */ /* 0x010fc80007ffe0ff */
[----:B------:R-:W-:-:S04]  /*1a70*/  @P0 IADD3 R205, R6, -0x20, RZ ;  /* 0xffffffe006cd0810 */ /* 0x000fc80007ffe0ff */
[C---:B------:R-:W-:Y:S02]  /*1a80*/  IADD3 R199, R205.reuse, 0x800, RZ ;  /* 0x00000800cdc77810 */ /* 0x040fe40007ffe0ff */
[C---:B------:R-:W-:Y:S02]  /*1a90*/  IADD3 R198, R205.reuse, 0x1000, RZ ;  /* 0x00001000cdc67810 */ /* 0x040fe40007ffe0ff */
[C---:B------:R-:W-:Y:S02]  /*1aa0*/  IADD3 R197, R205.reuse, 0x1800, RZ ;  /* 0x00001800cdc57810 */ /* 0x040fe40007ffe0ff */
[C---:B------:R-:W-:Y:S01]  /*1ab0*/  IADD3 R196, R205.reuse, 0x2000, RZ ;  /* 0x00002000cdc47810 */ /* 0x040fe20007ffe0ff */
[C---:B---3--:R-:W-:Y:S01]  /*1ac0*/  IMAD R0, R30.reuse, c[0x0][0x20c], R7 ;  /* 0x000083001e007a24 */ /* 0x048fe200078e0207 */
        /* <DEDUP_REMOVED lines=24> */
[----:B------:R-:W3:Y:S04]  /*1c50*/  LDSM.16.M88.4 R24, [R205] ;  /* 0x00000000cd18783b */ /* 0x000ee80000000200 */
[----:B-----5:R-:W4:Y:S04]  /*1c60*/  LDSM.16.M88.4 R20, [R205+0x800] ;  /* 0x00080000cd14783b */ /* 0x020f280000000200 */
        /* <DEDUP_REMOVED lines=9> */
[C---:B---3--:R-:W-:Y:S08]  /*1d00*/  HMMA.16816.F32.BF16 R16, R140.reuse, R24, R16 ;  /* 0x000000188c10723c */ /* 0x048ff00000041810 */
[C---:B------:R-:W-:Y:S01]  /*1d10*/  HMMA.16816.F32.BF16 R8, R140.reuse, R26, R8 ;  /* 0x0000001a8c08723c */ /* 0x040fe20000041808 */
[----:B------:R-:W1:Y:S07]  /*1d20*/  LDSM.16.M88.4 R24, [R205+0x1000] ;  /* 0x00100000cd18783b */ /* 0x000e6e0000000200 */
[C---:B----4-:R-:W-:Y:S08]  /*1d30*/  HMMA.16816.F32.BF16 R80, R140.reuse, R20, R80 ;  /* 0x000000148c50723c */ /* 0x050ff00000041850 */
        /* <DEDUP_REMOVED lines=190> */
.L_x_1357:
[----:B------:R-:W-:Y:S01]  /*2920*/  LOP3.LUT R0, R104, 0xffffffe0, RZ, 0xc0, !PT ;  /* 0xffffffe068007812 */ /* 0x000fe200078ec0ff */
[----:B------:R-:W-:Y:S01]  /*2930*/  ULDC UR6, c[0x0][0x324] ;  /* 0x0000c90000067ab9 */ /* 0x000fe20000000800 */
[----:B------:R-:W-:Y:S01]  /*2940*/  LEA.HI R4, R106, R15, RZ, 0x2 ;  /* 0x0000000f6a047211 */ /* 0x000fe200078f10ff */
[----:B------:R-:W-:Y:S01]  /*2950*/  ULOP3.LUT UR6, URZ, UR6, URZ, 0x33, !UPT ;  /* 0x000000063f067292 */ /* 0x000fe2000f8e333f */
[----:B------:R-:W-:Y:S01]  /*2960*/  SHF.R.S32.HI R12, RZ, 0x1f, R105 ;  /* 0x0000001fff0c7819 */ /* 0x000fe20000011469 */
[----:B------:R-:W-:Y:S01]  /*2970*/  IMAD.IADD R0, R15, 0x1, -R0 ;  /* 0x000000010f007824 */ /* 0x000fe200078e0a00 */
[----:B------:R-:W-:Y:S01]  /*2980*/  LOP3.LUT R4, R4, 0xfffffffc, RZ, 0xc0, !PT ;  /* 0xfffffffc04047812 */ /* 0x000fe200078ec0ff */
[----:B------:R-:W0:Y:S01]  /*2990*/  LDGDEPBAR ;  /* 0x00000000000079af */ /* 0x000e220000000000 */
[----:B------:R-:W-:-:S02]  /*29a0*/  LEA.HI R12, R12, R105, RZ, 0x3 ;  /* 0x000000690c0c7211 */ /* 0x000fc400078f18ff */
[----:B-1----:R-:W-:Y:S01]  /*29b0*/  SHF.R.S32.HI R7, RZ, 0x1f, R0 ;  /* 0x0000001fff077819 */ /* 0x002fe20000011400 */
[----:B------:R-:W-:Y:S01]  /*29c0*/  IMAD.IADD R15, R15, 0x1, -R4 ;  /* 0x000000010f0f7824 */ /* 0x000fe200078e0a04 */
[----:B------:R-:W-:Y:S02]  /*29d0*/  LOP3.LUT R12, R12, 0xffffff8, RZ, 0xc0, !PT ;  /* 0x0ffffff80c0c7812 */ /* 0x000fe400078ec0ff */
[----:B------:R-:W-:Y:S02]  /*29e0*/  LEA.HI R4, R7, R0, RZ, 0x2 ;  /* 0x0000000007047211 */ /* 0x000fe400078f10ff */
[----:B------:R-:W-:Y:S01]  /*29f0*/  LEA.HI R6, R15, R15, RZ, 0x1 ;  /* 0x0000000f0f067211 */ /* 0x000fe200078f08ff */
[----:B------:R-:W-:Y:S01]  /*2a00*/  IMAD.IADD R12, R105, 0x1, -R12 ;  /* 0x00000001690c7824 */ /* 0x000fe200078e0a0c */
[----:B------:R-:W-:Y:S02]  /*2a10*/  PLOP3.LUT P1, PT, PT, PT, UP3, 0x80, 0x0 ;  /* 0x000000000000781c */ /* 0x000fe40003f2f038 */
[----:B------:R-:W-:-:S02]  /*2a20*/  LEA.HI.SX32 R7, R4, UR16, 0x1e ;  /* 0x0000001004077c11 */ /* 0x000fc4000f8ff2ff */
[----:B------:R-:W-:Y:S02]  /*2a30*/  LOP3.LUT R6, R6, 0x1ffffffe, RZ, 0xc0, !PT ;  /* 0x1ffffffe06067812 */ /* 0x000fe400078ec0ff */
[----:B------:R-:W-:Y:S01]  /*2a40*/  PLOP3.LUT P0, PT, PT, PT, UP3, 0x80, 0x0 ;  /* 0x000000000000781c */ /* 0x000fe20003f0f038 */
[----:B------:R-:W-:Y:S02]  /*2a50*/  IMAD R7, R12, 0x10, R7 ;  /* 0x000000100c077824 */ /* 0x000fe400078e0207 */
[----:B------:R-:W-:Y:S01]  /*2a60*/  IMAD.IADD R6, R15, 0x1, -R6 ;  /* 0x000000010f067824 */ /* 0x000fe200078e0a06 */
[----:B------:R-:W-:-:S03]  /*2a70*/  LOP3.LUT R15, R4, 0x7ffffffc, RZ, 0xc0, !PT ;  /* 0x7ffffffc040f7812 */ /* 0x000fc600078ec0ff */
[----:B------:R-:W-:Y:S02]  /*2a80*/  IMAD R209, R6, 0x8, R7 ;  /* 0x0000000806d17824 */ /* 0x000fe400078e0207 */
[----:B------:R-:W-:Y:S01]  /*2a90*/  IMAD.IADD R214, R0, 0x1, -R15 ;  /* 0x0000000100d67824 */ /* 0x000fe200078e0a0f */
[----:B------:R-:W-:Y:S01]  /*2aa0*/  IADD3.X R15, R13, c[0x0][0x1d0], RZ, PT, !PT ;  /* 0x000074000d0f7a10 */ /* 0x000fe20003ffe4ff */
[----:B------:R-:W-:-:S04]  /*2ab0*/  @P1 IMAD.HI.U32 R6, R209, c[0x0][0x2c8], RZ ;  /* 0x0000b200d1061a27 */ /* 0x000fc800078e00ff */
[----:B------:R-:W-:Y:S01]  /*2ac0*/  IMAD.MOV.U32 R24, RZ, RZ, R209 ;  /* 0x000000ffff187224 */ /* 0x000fe200078e00d1 */
[----:B------:R-:W-:Y:S01]  /*2ad0*/  @P0 SHF.R.U32.HI R24, RZ, c[0x0][0x2cc], R6 ;  /* 0x0000b300ff180a19 */ /* 0x000fe20000011606 */
[----:B------:R-:W-:Y:S01]  /*2ae0*/  IMAD.SHL.U32 R214, R214, 0x2, RZ ;  /* 0x00000002d6d67824 */ /* 0x000fe200078e00ff */
[----:B------:R-:W-:-:S03]  /*2af0*/  PLOP3.LUT P0, PT, PT, PT, UP2, 0x40, 0x0 ;  /* 0x000000000000781c */ /* 0x000fc60003f0e828 */
[----:B------:R-:W1:Y:S01]  /*2b00*/  SHFL.IDX PT, R7, R24, RZ, 0x1c1f ;  /* 0x001c1fff18077589 */ /* 0x000e6200000e0000 */
[--C-:B------:R-:W-:Y:S01]  /*2b10*/  IADD3 R20, R15, -c[0x0][0x168], -R214.reuse ;  /* 0x80005a000f147a10 */ /* 0x100fe20007ffe8d6 */
[----:B------:R-:W-:Y:S01]  /*2b20*/  IMAD.IADD R4, R13, 0x1, -R214 ;  /* 0x000000010d047824 */ /* 0x000fe200078e0ad6 */
[----:B------:R-:W-:Y:S02]  /*2b30*/  IADD3 R6, -R214, c[0x0][0x1d0], R13 ;  /* 0x00007400d6067a10 */ /* 0x000fe40007ffe10d */
[C---:B------:R-:W-:Y:S02]  /*2b40*/  IADD3 R22, R20.reuse, c[0x0][0x328], RZ ;  /* 0x0000ca0014167a10 */ /* 0x040fe40007ffe0ff */
[----:B------:R-:W-:-:S03]  /*2b50*/  IADD3 R20, R20, UR6, RZ ;  /* 0x0000000614147c10 */ /* 0x000fc6000fffe0ff */
[--C-:B-1----:R-:W-:Y:S02]  /*2b60*/  IMAD.IADD R29, R22, 0x1, R7.reuse ;  /* 0x00000001161d7824 */ /* 0x102fe400078e0207 */
[----:B------:R-:W-:-:S03]  /*2b70*/  IMAD.IADD R28, R20, 0x1, R7 ;  /* 0x00000001141c7824 */ /* 0x000fc600078e0207 */
[----:B------:R-:W-:Y:S01]  /*2b80*/  IMNMX R29, R29, R6, PT ;  /* 0x000000061d1d7217 */ /* 0x000fe20003800200 */
[----:B------:R-:W-:Y:S05]  /*2b90*/  @P0 BRA `(.L_x_1358) ;  /* 0x0000015000000947 */ /* 0x000fea0003800000 */
[----:B------:R-:W-:Y:S01]  /*2ba0*/  IADD3 R7, R7, c[0x0][0x1d0], RZ ;  /* 0x0000740007077a10 */ /* 0x000fe20007ffe0ff */
        /* <DEDUP_REMOVED lines=11> */
.L_x_1360:
[----:B------:R-:W-:-:S04]  /*2c60*/  MOV R0, c[0x0][0x32c] ;  /* 0x0000cb0000007a02 */ /* 0x000fc80000000f00 */
[----:B------:R-:W-:-:S13]  /*2c70*/  ISETP.NE.AND P0, PT, R0, 0x1, PT ;  /* 0x000000010000780c */ /* 0x000fda0003f05270 */
[----:B------:R-:W-:-:S05]  /*2c80*/  @P0 IMAD.HI.U32 R0, R7, c[0x0][0x330], RZ ;  /* 0x0000cc0007000a27 */ /* 0x000fca00078e00ff */
[----:B------:R-:W-:Y:S02]  /*2c90*/  @P0 SHF.R.U32.HI R7, RZ, c[0x0][0x334], R0 ;  /* 0x0000cd00ff070a19 */ /* 0x000fe40000011600 */
.L_x_1361:
[----:B------:R-:W-:Y:S05]  /*2ca0*/  BSYNC B0 ;  /* 0x0000000000007941 */ /* 0x000fea0003800000 */
.L_x_1359:
[----:B------:R-:W-:-:S05]  /*2cb0*/  IMAD R7, R7, c[0x0][0x32c], R4 ;  /* 0x0000cb0007077a24 */ /* 0x000fca00078e0204 */
[----:B------:R-:W-:Y:S02]  /*2cc0*/  IADD3 R0, R7, c[0x0][0x32c], RZ ;  /* 0x0000cb0007007a10 */ /* 0x000fe40007ffe0ff */
[----:B------:R-:W-:Y:S02]  /*2cd0*/  IMNMX R28, R28, R7, !PT ;  /* 0x000000071c1c7217 */ /* 0x000fe40007800200 */
[----:B------:R-:W-:Y:S02]  /*2ce0*/  IMNMX R29, R29, R0, PT ;  /* 0x000000001d1d7217 */ /* 0x000fe40003800200 */
.L_x_1358:
[C---:B------:R-:W-:Y:S02]  /*2cf0*/  ISETP.GE.AND P0, PT, R13.reuse, 0x2, PT ;  /* 0x000000020d00780c */ /* 0x040fe40003f06270 */
        /* <DEDUP_REMOVED lines=10> */
[C---:B------:R-:W-:Y:S02]  /*2da0*/  ISETP.GT.AND P1, PT, R28.reuse, 0x8, !P1 ;  /* 0x000000081c00780c */ /* 0x040fe40004f24270 */
        /* <DEDUP_REMOVED lines=28> */
[C---:B------:R-:W-:Y:S02]  /*2f70*/  ISETP.GT.AND P0, PT, R28.reuse, 0x21, !P1 ;  /* 0x000000211c00780c */ /* 0x040fe40004f04270 */
        /* <DEDUP_REMOVED lines=47> */
[C---:B------:R-:W-:Y:S02]  /*3270*/  ISETP.GE.AND P1, PT, R13.reuse, 0x4a, PT ;  /* 0x0000004a0d00780c */ /* 0x040fe40003f26270 */
[----:B------:R-:W-:Y:S02]  /*3280*/  FSEL R161, R52, -INF , !P0 ;  /* 0xff80000034a17808 */ /* 0x000fe40004000000 */
[----:B------:R-:W-:Y:S02]  /*3290*/  ISETP.GT.AND P0, PT, R28, 0x49, !P1 ;  /* 0x000000491c00780c */ /* 0x000fe40004f04270 */
[----:B------:R-:W-:Y:S02]  /*32a0*/  ISETP.GE.AND P6, PT, R13, 0x51, PT ;  /* 0x000000510d00780c */ /* 0x000fe40003fc6270 */
        /* <DEDUP_REMOVED lines=13> */
[----:B------:R-:W-:-:S04]  /*3380*/  ISETP.GT.AND P0, PT, R28, 0x58, !P2 ;  /* 0x000000581c00780c */ /* 0x000fc80005704270 */
[----:B------:R-:W-:-:S04]  /*3390*/  ISETP.LT.OR P0, PT, R29, 0x59, P0 ;  /* 0x000000591d00780c */ /* 0x000fc80000701670 */
[----:B------:R-:W-:Y:S02]  /*33a0*/  FSEL R131, R44, -INF , !P0 ;  /* 0xff8000002c837808 */ /* 0x000fe40004000000 */
[----:B------:R-:W-:Y:S02]  /*33b0*/  ISETP.GT.AND P0, PT, R28, RZ, !P1 ;  /* 0x000000ff1c00720c */ /* 0x000fe40004f04270 */
[----:B------:R-:W-:Y:S02]  /*33c0*/  P2R R44, PR, RZ, 0x2 ;  /* 0x00000002ff2c7803 */ /* 0x000fe40000000000 */
[----:B------:R-:W-:Y:S02]  /*33d0*/  ISETP.LT.OR P0, PT, R29, 0x1, P0 ;  /* 0x000000011d00780c */ /* 0x000fe40000701670 */
[----:B------:R-:W-:Y:S02]  /*33e0*/  ISETP.GE.AND P1, PT, R13, 0x5a, PT ;  /* 0x0000005a0d00780c */ /* 0x000fe40003f26270 */
[----:B------:R-:W-:-:S02]  /*33f0*/  FSEL R12, R16, -INF , !P0 ;  /* 0xff800000100c7808 */ /* 0x000fc40004000000 */
[----:B------:R-:W-:-:S04]  /*3400*/  ISETP.GT.AND P0, PT, R28, 0x59, !P1 ;  /* 0x000000591c00780c */ /* 0x000fc80004f04270 */
[----:B------:R-:W-:Y:S02]  /*3410*/  ISETP.LT.OR P0, PT, R29, 0x5a, P0 ;  /* 0x0000005a1d00780c */ /* 0x000fe40000701670 */
[----:B------:R-:W1:Y:S02]  /*3420*/  SHFL.IDX PT, R29, R24, 0x1, 0x1c1f ;  /* 0x003c1f00181d7f89 */ /* 0x000e6400000e0000 */
[----:B------:R-:W-:Y:S02]  /*3430*/  FSEL R129, R45, -INF , !P0 ;  /* 0xff8000002d817808 */ /* 0x000fe40004000000 */
[----:B------:R-:W-:Y:S01]  /*3440*/  PLOP3.LUT P0, PT, PT, PT, UP2, 0x40, 0x0 ;  /* 0x000000000000781c */ /* 0x000fe20003f0e828 */
[--C-:B-1----:R-:W-:Y:S02]  /*3450*/  IMAD.IADD R13, R22, 0x1, R29.reuse ;  /* 0x00000001160d7824 */ /* 0x102fe400078e021d */
[----:B------:R-:W-:-:S03]  /*3460*/  IMAD.IADD R22, R20, 0x1, R29 ;  /* 0x0000000114167824 */ /* 0x000fc600078e021d */
[----:B------:R-:W-:-:S07]  /*3470*/  IMNMX R13, R13, R6, PT ;  /* 0x000000060d0d7217 */ /* 0x000fce0003800200 */
        /* <DEDUP_REMOVED lines=13> */
.L_x_1364:
[----:B------:R-:W-:-:S04]  /*3550*/  MOV R6, c[0x0][0x32c] ;  /* 0x0000cb0000067a02 */ /* 0x000fc80000000f00 */
[----:B------:R-:W-:-:S13]  /*3560*/  ISETP.NE.AND P0, PT, R6, 0x1, PT ;  /* 0x000000010600780c */ /* 0x000fda0003f05270 */
[----:B------:R-:W-:-:S05]  /*3570*/  @P0 IMAD.HI.U32 R6, R29, c[0x0][0x330], RZ ;  /* 0x0000cc001d060a27 */ /* 0x000fca00078e00ff */
[----:B------:R-:W-:Y:S02]  /*3580*/  @P0 SHF.R.U32.HI R29, RZ, c[0x0][0x334], R6 ;  /* 0x0000cd00ff1d0a19 */ /* 0x000fe40000011606 */
.L_x_1365:
[----:B------:R-:W-:Y:S05]  /*3590*/  BSYNC B0 ;  /* 0x0000000000007941 */ /* 0x000fea0003800000 */
.L_x_1363:
[----:B------:R-:W-:-:S05]  /*35a0*/  IMAD R29, R29, c[0x0][0x32c], R4 ;  /* 0x0000cb001d1d7a24 */ /* 0x000fca00078e0204 */
[----:B------:R-:W-:Y:S02]  /*35b0*/  IADD3 R4, R29, c[0x0][0x32c], RZ ;  /* 0x0000cb001d047a10 */ /* 0x000fe40007ffe0ff */
[----:B------:R-:W-:Y:S02]  /*35c0*/  IMNMX R22, R22, R29, !PT ;  /* 0x0000001d16167217 */ /* 0x000fe40007800200 */
[----:B------:R-:W-:Y:S02]  /*35d0*/  IMNMX R13, R13, R4, PT ;  /* 0x000000040d0d7217 */ /* 0x000fe40003800200 */
.L_x_1362:
[----:B------:R-:W-:Y:S01]  /*35e0*/  ISETP.NE.AND P0, PT, R27, RZ, PT ;  /* 0x000000ff1b00720c */ /* 0x000fe20003f05270 */
[----:B------:R-:W-:Y:S01]  /*35f0*/  IMAD.SHL.U32 R204, R2, 0x2, RZ ;  /* 0x0000000202cc7824 */ /* 0x000fe200078e00ff */
[C---:B------:R-:W-:Y:S01]  /*3600*/  ISETP.GT.AND P6, PT, R22.reuse, 0x50, !P6 ;  /* 0x000000501600780c */ /* 0x040fe200077c4270 */
[----:B------:R-:W-:Y:S01]  /*3610*/  ULDC.64 UR4, c[0x0][0x2c8] ;  /* 0x0000b20000047ab9 */ /* 0x000fe20000000a00 */
[C---:B------:R-:W-:Y:S01]  /*3620*/  ISETP.GT.AND P0, PT, R22.reuse, 0x8, !P0 ;  /* 0x000000081600780c */ /* 0x040fe20004704270 */
[----:B------:R-:W-:Y:S01]  /*3630*/  IMAD R202, R5, 0x2, R204 ;  /* 0x0000000205ca7824 */ /* 0x000fe200078e02cc */
[----:B------:R-:W-:Y:S01]  /*3640*/  ISETP.GT.AND P5, PT, R22, 0x51, !P5 ;  /* 0x000000511600780c */ /* 0x000fe20006fa4270 */
[----:B------:R-:W-:Y:S01]  /*3650*/  LDSM.16.MT88.4 R96, [R204+0x3100] ;  /* 0x00310000cc60783b */ /* 0x000fe20000004200 */
[----:B------:R-:W-:Y:S01]  /*3660*/  ISETP.LT.OR P0, PT, R13, 0x9, P0 ;  /* 0x000000090d00780c */ /* 0x000fe20000701670 */
[----:B------:R-:W-:Y:S01]  /*3670*/  IMAD R200, R3, 0x2, R202 ;  /* 0x0000000203c87824 */ /* 0x000fe200078e02ca */
[----:B------:R-:W-:Y:S01]  /*3680*/  ISETP.LT.OR P6, PT, R13, 0x51, P6 ;  /* 0x000000510d00780c */ /* 0x000fe200037c1670 */
[----:B------:R-:W-:Y:S01]  /*3690*/  IMAD R201, R3, 0x2, R204 ;  /* 0x0000000203c97824 */ /* 0x000fe200078e02cc */
[----:B------:R-:W-:Y:S01]  /*36a0*/  FSEL R6, R10, -INF , !P0 ;  /* 0xff8000000a067808 */ /* 0x000fe20004000000 */
        /* <DEDUP_REMOVED lines=12> */
[----:B------:R-:W-:Y:S01]  /*3770*/  @UP3 USHF.R.U32.HI UR16, URZ, UR5, UR7 ;  /* 0x000000053f103299 */ /* 0x000fe20008011607 */
[----:B------:R-:W-:-:S02]  /*3780*/  FSEL R4, R11, -INF , !P0 ;  /* 0xff8000000b047808 */ /* 0x000fc40004000000 */
[----:B------:R-:W-:Y:S01]  /*3790*/  ISETP.NE.AND P0, PT, R85, RZ, PT ;  /* 0x000000ff5500720c */ /* 0x000fe20003f05270 */
[----:B------:R-:W-:Y:S01]  /*37a0*/  UIADD3 UR13, UR13, UR16, URZ ;  /* 0x000000100d0d7290 */ /* 0x000fe2000fffe03f */
[C---:B------:R-:W-:Y:S02]  /*37b0*/  ISETP.GT.AND P1, PT, R22.reuse, 0x59, !P1 ;  /* 0x000000591600780c */ /* 0x040fe40004f24270 */
[----:B------:R-:W-:Y:S01]  /*37c0*/  ISETP.GT.AND P0, PT, R22, 0x10, !P0 ;  /* 0x000000101600780c */ /* 0x000fe20004704270 */
[----:B------:R-:W-:Y:S01]  /*37d0*/  UIADD3 UR4, UR13, UR4, URZ ;  /* 0x000000040d047290 */ /* 0x000fe2000fffe03f */
[----:B------:R-:W-:Y:S02]  /*37e0*/  FSEL R134, R51, -INF , !P5 ;  /* 0xff80000033867808 */ /* 0x000fe40006800000 */
[C---:B------:R-:W-:Y:S02]  /*37f0*/  ISETP.LT.OR P0, PT, R13.reuse, 0x11, P0 ;  /* 0x000000110d00780c */ /* 0x040fe40000701670 */
[----:B------:R-:W-:-:S02]  /*3800*/  ISETP.LT.OR P2, PT, R13, 0x59, P2 ;  /* 0x000000590d00780c */ /* 0x000fc40001741670 */
[----:B------:R-:W-:Y:S02]  /*3810*/  FSEL R20, R82, -INF , !P0 ;  /* 0xff80000052147808 */ /* 0x000fe40004000000 */
[----:B------:R-:W-:Y:S02]  /*3820*/  ISETP.NE.AND P0, PT, R84, RZ, PT ;  /* 0x000000ff5400720c */ /* 0x000fe40003f05270 */
[C---:B------:R-:W-:Y:S02]  /*3830*/  ISETP.LT.OR P1, PT, R13.reuse, 0x5a, P1 ;  /* 0x0000005a0d00780c */ /* 0x040fe40000f21670 */
[----:B------:R-:W-:Y:S02]  /*3840*/  ISETP.GT.AND P0, PT, R22, 0x11, !P0 ;  /* 0x000000111600780c */ /* 0x000fe40004704270 */
[----:B------:R-:W-:Y:S02]  /*3850*/  FSEL R130, R46, -INF , !P2 ;  /* 0xff8000002e827808 */ /* 0x000fe40005000000 */
[----:B------:R-:W-:-:S02]  /*3860*/  ISETP.LT.OR P0, PT, R13, 0x12, P0 ;  /* 0x000000120d00780c */ /* 0x000fc40000701670 */
[----:B------:R-:W-:Y:S02]  /*3870*/  FSEL R128, R47, -INF , !P1 ;  /* 0xff8000002f807808 */ /* 0x000fe40004800000 */
[----:B------:R-:W-:Y:S02]  /*3880*/  FSEL R16, R83, -INF , !P0 ;  /* 0xff80000053107808 */ /* 0x000fe40004000000 */
[----:B------:R-:W-:Y:S02]  /*3890*/  ISETP.NE.AND P0, PT, R80, RZ, PT ;  /* 0x000000ff5000720c */ /* 0x000fe40003f05270 */
[----:B------:R-:W-:Y:S02]  /*38a0*/  LDSM.16.MT88.4 R80, [R201+0x100] ;  /* 0x00010000c950783b */ /* 0x000fe40000004200 */
        /* <DEDUP_REMOVED lines=15> */
[----:B------:R-:W-:Y:S01]  /*39a0*/  ISETP.NE.AND P0, PT, R42, RZ, PT ;  /* 0x000000ff2a00720c */ /* 0x000fe20003f05270 */
[----:B------:R-:W-:Y:S03]  /*39b0*/  LDSM.16.MT88.4 R72, [R202+0x100] ;  /* 0x00010000ca48783b */ /* 0x000fe60000004200 */
        /* <DEDUP_REMOVED lines=32> */
[----:B------:R-:W-:Y:S01]  /*3bc0*/  LDSM.16.MT88.4 R56, [R201+0x3100] ;  /* 0x00310000c938783b */ /* 0x000fe20000004200 */
        /* <DEDUP_REMOVED lines=8> */
[----:B------:R-:W-:Y:S02]  /*3c50*/  ISETP.GT.AND P0, PT, R22, RZ, !P0 ;  /* 0x000000ff1600720c */ /* 0x000fe40004704270 */
[----:B------:R-:W-:-:S02]  /*3c60*/  FMNMX.FTZ R0, R15, R0, !PT ;  /* 0x000000000f007209 */ /* 0x000fc40007810000 */
[----:B------:R-:W-:Y:S02]  /*3c70*/  ISETP.LT.OR P0, PT, R13, 0x1, P0 ;  /* 0x000000010d00780c */ /* 0x000fe40000701670 */
[----:B------:R-:W-:Y:S02]  /*3c80*/  FMNMX.FTZ R0, R7, R0, !PT ;  /* 0x0000000007007209 */ /* 0x000fe40007810000 */
[----:B------:R-:W-:Y:S02]  /*3c90*/  FSEL R18, R18, -INF , !P0 ;  /* 0xff80000012127808 */ /* 0x000fe40004000000 */
        /* <DEDUP_REMOVED lines=18> */
[----:B------:R-:W-:Y:S02]  /*3dc0*/  ISETP.NE.AND P0, PT, R31, RZ, PT ;  /* 0x000000ff1f00720c */ /* 0x000fe40003f05270 */
[----:B------:R-:W-:Y:S02]  /*3dd0*/  FMNMX.FTZ R19, R144, R19, !PT ;  /* 0x0000001390137209 */ /* 0x000fe40007810000 */
[----:B------:R-:W-:-:S02]  /*3de0*/  FMNMX.FTZ R0, R163, R0, !PT ;  /* 0x00000000a3007209 */ /* 0x000fc40007810000 */
[----:B------:R-:W-:Y:S02]  /*3df0*/  FMNMX.FTZ R19, R132, R19, !PT ;  /* 0x0000001384137209 */ /* 0x000fe40007810000 */
[----:B------:R-:W-:Y:S02]  /*3e00*/  ISETP.GT.AND P0, PT, R22, 0x48, !P0 ;  /* 0x000000481600780c */ /* 0x000fe40004704270 */
[----:B------:R-:W-:Y:S02]  /*3e10*/  FMNMX.FTZ R19, R186, R19, !PT ;  /* 0x00000013ba137209 */ /* 0x000fe40007810000 */
[----:B------:R-:W-:Y:S02]  /*3e20*/  FMNMX.FTZ R0, R159, R0, !PT ;  /* 0x000000009f007209 */ /* 0x000fe40007810000 */
[----:B------:R-:W-:Y:S02]  /*3e30*/  FMNMX.FTZ R19, R158, R19, !PT ;  /* 0x000000139e137209 */ /* 0x000fe40007810000 */
[----:B------:R-:W-:-:S02]  /*3e40*/  ISETP.LT.OR P0, PT, R13, 0x49, P0 ;  /* 0x000000490d00780c */ /* 0x000fc40000701670 */
[----:B------:R-:W-:Y:S02]  /*3e50*/  FMNMX.FTZ R0, R161, R0, !PT ;  /* 0x00000000a1007209 */ /* 0x000fe40007810000 */
[----:B------:R-:W-:Y:S02]  /*3e60*/  FMNMX.FTZ R19, R184, R19, !PT ;  /* 0x00000013b8137209 */ /* 0x000fe40007810000 */
[----:B------:R-:W-:Y:S02]  /*3e70*/  FSEL R160, R54, -INF , !P0 ;  /* 0xff80000036a07808 */ /* 0x000fe40004000000 */
[----:B------:R-:W-:Y:S02]  /*3e80*/  ISETP.NE.AND P0, PT, R30, RZ, PT ;  /* 0x000000ff1e00720c */ /* 0x000fe40003f05270 */
[----:B------:R-:W-:Y:S01]  /*3e90*/  FMNMX.FTZ R0, R147, R0, !PT ;  /* 0x0000000093007209 */ /* 0x000fe20007810000 */
[----:B------:R-:W-:Y:S01]  /*3ea0*/  LDSM.16.MT88.4 R28, [R204+0x900] ;  /* 0x00090000cc1c783b */ /* 0x000fe20000004200 */
[----:B------:R-:W-:-:S02]  /*3eb0*/  FMNMX.FTZ R19, R162, R19, !PT ;  /* 0x00000013a2137209 */ /* 0x000fc40007810000 */
[----:B------:R-:W-:Y:S02]  /*3ec0*/  FMNMX.FTZ R0, R135, R0, !PT ;  /* 0x0000000087007209 */ /* 0x000fe40007810000 */
[----:B------:R-:W-:Y:S02]  /*3ed0*/  ISETP.GT.AND P0, PT, R22, 0x49, !P0 ;  /* 0x000000491600780c */ /* 0x000fe40004704270 */
[----:B------:R-:W-:Y:S02]  /*3ee0*/  FMNMX.FTZ R19, R172, R19, !PT ;  /* 0x00000013ac137209 */ /* 0x000fe40007810000 */
[----:B------:R-:W-:Y:S02]  /*3ef0*/  FMNMX.FTZ R0, R133, R0, !PT ;  /* 0x0000000085007209 */ /* 0x000fe40007810000 */
[----:B------:R-:W-:Y:S02]  /*3f00*/  ISETP.LT.OR P0, PT, R13, 0x4a, P0 ;  /* 0x0000004a0d00780c */ /* 0x000fe40000701670 */
[----:B------:R-:W-:-:S02]  /*3f10*/  FMNMX.FTZ R19, R174, R19, !PT ;  /* 0x00000013ae137209 */ /* 0x000fc40007810000 */
[----:B------:R-:W-:Y:S02]  /*3f20*/  FMNMX.FTZ R0, R131, R0, !PT ;  /* 0x0000000083007209 */ /* 0x000fe40007810000 */
[----:B------:R-:W-:Y:S02]  /*3f30*/  FSEL R156, R55, -INF , !P0 ;  /* 0xff800000379c7808 */ /* 0x000fe40004000000 */
[----:B------:R-:W-:Y:S02]  /*3f40*/  FMNMX.FTZ R19, R160, R19, !PT ;  /* 0x00000013a0137209 */ /* 0x000fe40007810000 */
[----:B------:R-:W-:Y:S02]  /*3f50*/  FMNMX.FTZ R0, R129, R0, !PT ;  /* 0x0000000081007209 */ /* 0x000fe40007810000 */
[----:B------:R-:W-:-:S03]  /*3f60*/  FMNMX.FTZ R19, R156, R19, !PT ;  /* 0x000000139c137209 */ /* 0x000fc60007810000 */
[----:B------:R-:W1:Y:S01]  /*3f70*/  SHFL.BFLY PT, R11, R0, 0x2, 0x1f ;  /* 0x0c401f00000b7f89 */ /* 0x000e6200000e0000 */
[----:B------:R-:W-:-:S04]  /*3f80*/  FMNMX.FTZ R19, R136, R19, !PT ;  /* 0x0000001388137209 */ /* 0x000fc80007810000 */
[----:B------:R-:W-:-:S04]  /*3f90*/  FMNMX.FTZ R19, R134, R19, !PT ;  /* 0x0000001386137209 */ /* 0x000fc80007810000 */
[----:B------:R-:W-:-:S04]  /*3fa0*/  FMNMX.FTZ R13, R130, R19, !PT ;  /* 0x00000013820d7209 */ /* 0x000fc80007810000 */
        /* <DEDUP_REMOVED lines=10> */
[--C-:B------:R-:W-:Y:S02]  /*4050*/  FFMA.FTZ R50, R12, c[0x0][0x2d0], -R138.reuse ;  /* 0x0000b4000c327a23 */ /* 0x100fe4000001088a */
[--C-:B------:R-:W-:Y:S01]  /*4060*/  FFMA.FTZ R47, R25, c[0x0][0x2d0], -R138.reuse ;  /* 0x0000b400192f7a23 */ /* 0x100fe2000001088a */
[----:B--2---:R-:W-:Y:S01]  /*4070*/  FMNMX.FTZ R12, R22, R11, !PT ;  /* 0x0000000b160c7209 */ /* 0x004fe20007810000 */
[--C-:B------:R-:W-:Y:S02]  /*4080*/  FFMA.FTZ R48, R23, c[0x0][0x2d0], -R138.reuse ;  /* 0x0000b40017307a23 */ /* 0x100fe4000001088a */
[--C-:B------:R-:W-:Y:S01]  /*4090*/  FFMA.FTZ R43, R21, c[0x0][0x2d0], -R138.reuse ;  /* 0x0000b400152b7a23 */ /* 0x100fe2000001088a */
[C---:B------:R-:W-:Y:S01]  /*40a0*/  FSETP.NEU.FTZ.AND P0, PT, R12.reuse, -INF , PT ;  /* 0xff8000000c00780b */ /* 0x040fe20003f1d000 */
[----:B------:R-:W-:Y:S01]  /*40b0*/  FMUL.FTZ R121, R12, c[0x0][0x2d0] ;  /* 0x0000b4000c797a20 */ /* 0x000fe20000410000 */
[----:B------:R-:W-:Y:S01]  /*40c0*/  MUFU.EX2 R50, R50 ;  /* 0x0000003200327308 */ /* 0x000fe20000000800 */
[----:B------:R-:W-:-:S02]  /*40d0*/  FFMA.FTZ R42, R7, c[0x0][0x2d0], -R138 ;  /* 0x0000b400072a7a23 */ /* 0x000fc4000001088a */
[--C-:B------:R-:W-:Y:S01]  /*40e0*/  FFMA.FTZ R41, R15, c[0x0][0x2d0], -R138.reuse ;  /* 0x0000b4000f297a23 */ /* 0x100fe2000001088a */
[----:B------:R-:W-:Y:S01]  /*40f0*/  FSEL R121, R121, RZ, P0 ;  /* 0x000000ff79797208 */ /* 0x000fe20000000000 */
[--C-:B------:R-:W-:Y:S01]  /*4100*/  FFMA.FTZ R46, R17, c[0x0][0x2d0], -R138.reuse ;  /* 0x0000b400112e7a23 */ /* 0x100fe2000001088a */
[----:B------:R-:W-:Y:S01]  /*4110*/  PLOP3.LUT P0, PT, PT, PT, UP2, 0x40, 0x0 ;  /* 0x000000000000781c */ /* 0x000fe20003f0e828 */
[----:B------:R-:W-:Y:S01]  /*4120*/  FFMA.FTZ R13, R9, c[0x0][0x2d0], -R138 ;  /* 0x0000b400090d7a23 */ /* 0x000fe2000001088a */
[----:B------:R-:W1:Y:S01]  /*4130*/  MUFU.EX2 R47, R47 ;  /* 0x0000002f002f7308 */ /* 0x000e620000000800 */
[--C-:B------:R-:W-:Y:S02]  /*4140*/  FFMA.FTZ R49, R18, c[0x0][0x2d0], -R121.reuse ;  /* 0x0000b40012317a23 */ /* 0x100fe40000010879 */
[--C-:B------:R-:W-:Y:S02]  /*4150*/  FFMA.FTZ R116, R24, c[0x0][0x2d0], -R121.reuse ;  /* 0x0000b40018747a23 */ /* 0x100fe40000010879 */
[--C-:B------:R-:W-:Y:S01]  /*4160*/  FFMA.FTZ R45, R6, c[0x0][0x2d0], -R121.reuse ;  /* 0x0000b400062d7a23 */ /* 0x100fe20000010879 */
[----:B------:R-:W-:Y:S01]  /*4170*/  LDSM.16.MT88.4 R24, [R202+0x900] ;  /* 0x00090000ca18783b */ /* 0x000fe20000004200 */
[--C-:B------:R-:W-:Y:S01]  /*4180*/  FFMA.FTZ R44, R4, c[0x0][0x2d0], -R121.reuse ;  /* 0x0000b400042c7a23 */ /* 0x100fe20000010879 */
[----:B------:R-:W-:Y:S01]  /*4190*/  MUFU.EX2 R48, R48 ;  /* 0x0000003000307308 */ /* 0x000fe20000000800 */
[--C-:B------:R-:W-:Y:S01]  /*41a0*/  FFMA.FTZ R15, R16, c[0x0][0x2d0], -R121.reuse ;  /* 0x0000b400100f7a23 */ /* 0x100fe20000010879 */
[----:B------:R-:W2:Y:S01]  /*41b0*/  LDSM.16.MT88.4 R4, [R200+0x3100] ;  /* 0x00310000c804783b */ /* 0x000ea20000004200 */
[----:B------:R-:W-:-:S02]  /*41c0*/  FFMA.FTZ R3, R10, c[0x0][0x2d0], -R121 ;  /* 0x0000b4000a037a23 */ /* 0x000fc40000010879 */
[--C-:B------:R-:W-:Y:S01]  /*41d0*/  FFMA.FTZ R2, R8, c[0x0][0x2d0], -R121.reuse ;  /* 0x0000b40008027a23 */ /* 0x100fe20000010879 */
[----:B------:R-:W3:Y:S01]  /*41e0*/  LDSM.16.MT88.4 R16, [R200+0x900] ;  /* 0x00090000c810783b */ /* 0x000ee20000004200 */
[--C-:B------:R-:W-:Y:S01]  /*41f0*/  FFMA.FTZ R40, R20, c[0x0][0x2d0], -R121.reuse ;  /* 0x0000b40014287a23 */ /* 0x100fe20000010879 */
[----:B------:R-:W4:Y:S01]  /*4200*/  MUFU.EX2 R43, R43 ;  /* 0x0000002b002b7308 */ /* 0x000f220000000800 */
[----:B-1----:R-:W-:Y:S01]  /*4210*/  F2FP.BF16.PACK_AB R64, R47, R50 ;  /* 0x000000322f40723e */ /* 0x002fe200000010ff */
[----:B------:R-:W1:Y:S01]  /*4220*/  LDSM.16.MT88.4 R8, [R204+0x3900] ;  /* 0x00390000cc08783b */ /* 0x000e620000004200 */
[--C-:B------:R-:W-:Y:S02]  /*4230*/  FFMA.FTZ R118, R37, c[0x0][0x2d0], -R138.reuse ;  /* 0x0000b40025767a23 */ /* 0x100fe4000001088a */
[--C-:B------:R-:W-:Y:S01]  /*4240*/  FFMA.FTZ R51, R35, c[0x0][0x2d0], -R138.reuse ;  /* 0x0000b40023337a23 */ /* 0x100fe2000001088a */
[----:B------:R-:W5:Y:S01]  /*4250*/  LDSM.16.MT88.4 R20, [R201+0x900] ;  /* 0x00090000c914783b */ /* 0x000f620000004200 */
[--C-:B------:R-:W-:Y:S01]  /*4260*/  FFMA.FTZ R120, R33, c[0x0][0x2d0], -R138.reuse ;  /* 0x0000b40021787a23 */ /* 0x100fe2000001088a */
[----:B------:R-:W-:Y:S01]  /*4270*/  MUFU.EX2 R49, R49 ;  /* 0x0000003100317308 */ /* 0x000fe20000000800 */
[----:B------:R-:W-:Y:S01]  /*4280*/  FFMA.FTZ R117, R117, c[0x0][0x2d0], -R138 ;  /* 0x0000b40075757a23 */ /* 0x000fe2000001088a */
[----:B------:R-:W1:Y:S01]  /*4290*/  LDSM.16.MT88.4 R36, [R202+0x3900] ;  /* 0x00390000ca24783b */ /* 0x000e620000004200 */
[----:B------:R-:W-:-:S02]  /*42a0*/  FFMA.FTZ R119, R146, c[0x0][0x2d0], -R121 ;  /* 0x0000b40092777a23 */ /* 0x000fc40000010879 */
[--C-:B------:R-:W-:Y:S01]  /*42b0*/  FFMA.FTZ R122, R122, c[0x0][0x2d0], -R121.reuse ;  /* 0x0000b4007a7a7a23 */ /* 0x100fe20000010879 */
[----:B------:R-:W1:Y:S01]  /*42c0*/  LDSM.16.MT88.4 R32, [R201+0x3900] ;  /* 0x00390000c920783b */ /* 0x000e620000004200 */
[--C-:B------:R-:W-:Y:S01]  /*42d0*/  FFMA.FTZ R123, R144, c[0x0][0x2d0], -R121.reuse ;  /* 0x0000b400907b7a23 */ /* 0x100fe20000010879 */
[----:B------:R-:W2:Y:S01]  /*42e0*/  MUFU.EX2 R116, R116 ;  /* 0x0000007400747308 */ /* 0x000ea20000000800 */
[----:B----4-:R-:W-:Y:S01]  /*42f0*/  F2FP.BF16.PACK_AB R66, R43, R48 ;  /* 0x000000302b42723e */ /* 0x010fe200000010ff */
[----:B------:R-:W-:Y:S02]  /*4300*/  FFMA.FTZ R132, R132, c[0x0][0x2d0], -R121 ;  /* 0x0000b40084847a23 */ /* 0x000fe40000010879 */
[--C-:B------:R-:W-:Y:S02]  /*4310*/  FFMA.FTZ R144, R157, c[0x0][0x2d0], -R138.reuse ;  /* 0x0000b4009d907a23 */ /* 0x100fe4000001088a */
[--C-:B------:R-:W-:Y:S02]  /*4320*/  FFMA.FTZ R146, R145, c[0x0][0x2d0], -R138.reuse ;  /* 0x0000b40091927a23 */ /* 0x100fe4000001088a */
[----:B------:R-:W-:Y:S01]  /*4330*/  MUFU.EX2 R45, R45 ;  /* 0x0000002d002d7308 */ /* 0x000fe20000000800 */
[----:B------:R-:W-:-:S02]  /*4340*/  FFMA.FTZ R137, R137, c[0x0][0x2d0], -R138 ;  /* 0x0000b40089897a23 */ /* 0x000fc4000001088a */
[--C-:B------:R-:W-:Y:S02]  /*4350*/  FFMA.FTZ R139, R139, c[0x0][0x2d0], -R138.reuse ;  /* 0x0000b4008b8b7a23 */ /* 0x100fe4000001088a */
[--C-:B------:R-:W-:Y:S02]  /*4360*/  FFMA.FTZ R145, R186, c[0x0][0x2d0], -R121.reuse ;  /* 0x0000b400ba917a23 */ /* 0x100fe40000010879 */
[--C-:B------:R-:W-:Y:S01]  /*4370*/  FFMA.FTZ R158, R158, c[0x0][0x2d0], -R121.reuse ;  /* 0x0000b4009e9e7a23 */ /* 0x100fe20000010879 */
[----:B------:R-:W4:Y:S01]  /*4380*/  MUFU.EX2 R44, R44 ;  /* 0x0000002c002c7308 */ /* 0x000f220000000800 */
[----:B--2---:R-:W-:Y:S01]  /*4390*/  F2FP.BF16.PACK_AB R65, R116, R49 ;  /* 0x000000317441723e */ /* 0x004fe200000010ff */
[--C-:B------:R-:W-:Y:S02]  /*43a0*/  FFMA.FTZ R157, R184, c[0x0][0x2d0], -R121.reuse ;  /* 0x0000b400b89d7a23 */ /* 0x100fe40000010879 */
[----:B------:R-:W-:Y:S02]  /*43b0*/  FFMA.FTZ R162, R162, c[0x0][0x2d0], -R121 ;  /* 0x0000b400a2a27a23 */ /* 0x000fe40000010879 */
[----:B------:R-:W-:-:S02]  /*43c0*/  FFMA.FTZ R184, R159, c[0x0][0x2d0], -R138 ;  /* 0x0000b4009fb87a23 */ /* 0x000fc4000001088a */
[----:B------:R-:W-:Y:S01]  /*43d0*/  MUFU.EX2 R46, R46 ;  /* 0x0000002e002e7308 */ /* 0x000fe20000000800 */
[--C-:B------:R-:W-:Y:S02]  /*43e0*/  FFMA.FTZ R186, R161, c[0x0][0x2d0], -R138.reuse ;  /* 0x0000b400a1ba7a23 */ /* 0x100fe4000001088a */
[--C-:B------:R-:W-:Y:S02]  /*43f0*/  FFMA.FTZ R159, R172, c[0x0][0x2d0], -R121.reuse ;  /* 0x0000b400ac9f7a23 */ /* 0x100fe40000010879 */
[--C-:B------:R-:W-:Y:S02]  /*4400*/  FFMA.FTZ R163, R163, c[0x0][0x2d0], -R138.reuse ;  /* 0x0000b400a3a37a23 */ /* 0x100fe4000001088a */
[----:B------:R-:W-:Y:S01]  /*4410*/  FFMA.FTZ R147, R147, c[0x0][0x2d0], -R138 ;  /* 0x0000b40093937a23 */ /* 0x000fe2000001088a */
[----:B----4-:R-:W-:Y:S01]  /*4420*/  F2FP.BF16.PACK_AB R67, R44, R45 ;  /* 0x0000002d2c43723e */ /* 0x010fe200000010ff */
[----:B------:R-:W2:Y:S01]  /*4430*/  MUFU.EX2 R41, R41 ;  /* 0x0000002900297308 */ /* 0x000ea20000000800 */
[----:B------:R-:W-:-:S02]  /*4440*/  FFMA.FTZ R172, R174, c[0x0][0x2d0], -R121 ;  /* 0x0000b400aeac7a23 */ /* 0x000fc40000010879 */
[--C-:B------:R-:W-:Y:S02]  /*4450*/  FFMA.FTZ R160, R160, c[0x0][0x2d0], -R121.reuse ;  /* 0x0000b400a0a07a23 */ /* 0x100fe40000010879 */
[--C-:B------:R-:W-:Y:S01]  /*4460*/  FFMA.FTZ R161, R156, c[0x0][0x2d0], -R121.reuse ;  /* 0x0000b4009ca17a23 */ /* 0x100fe20000010879 */
[C---:B------:R-:W-:Y:S01]  /*4470*/  HMMA.16816.F32.BF16 R84, R64.reuse, R88, RZ ;  /* 0x000000584054723c */ /* 0x040fe200000418ff */
[--C-:B------:R-:W-:Y:S01]  /*4480*/  FFMA.FTZ R216, R129, c[0x0][0x2d0], -R138.reuse ;  /* 0x0000b40081d87a23 */ /* 0x100fe2000001088a */
[----:B------:R-:W-:Y:S01]  /*4490*/  MUFU.EX2 R42, R42 ;  /* 0x0000002a002a7308 */ /* 0x000fe20000000800 */
[--C-:B------:R-:W-:Y:S02]  /*44a0*/  FFMA.FTZ R135, R135, c[0x0][0x2d0], -R138.reuse ;  /* 0x0000b40087877a23 */ /* 0x100fe4000001088a */
[--C-:B------:R-:W-:Y:S02]  /*44b0*/  FFMA.FTZ R156, R133, c[0x0][0x2d0], -R138.reuse ;  /* 0x0000b400859c7a23 */ /* 0x100fe4000001088a */
[----:B------:R-:W-:Y:S01]  /*44c0*/  FFMA.FTZ R131, R131, c[0x0][0x2d0], -R138 ;  /* 0x0000b40083837a23 */ /* 0x000fe2000001088a */
[----:B------:R-:W-:Y:S01]  /*44d0*/  HMMA.16816.F32.BF16 R88, R64, R90, RZ ;  /* 0x0000005a4058723c */ /* 0x000fe200000418ff */
[--C-:B------:R-:W-:Y:S01]  /*44e0*/  FFMA.FTZ R129, R136, c[0x0][0x2d0], -R121.reuse ;  /* 0x0000b40088817a23 */ /* 0x100fe20000010879 */
[----:B------:R-:W-:Y:S01]  /*44f0*/  MUFU.EX2 R13, R13 ;  /* 0x0000000d000d7308 */ /* 0x000fe20000000800 */
[----:B------:R-:W-:-:S02]  /*4500*/  FFMA.FTZ R134, R134, c[0x0][0x2d0], -R121 ;  /* 0x0000b40086867a23 */ /* 0x000fc40000010879 */
[----:B------:R-:W-:Y:S02]  /*4510*/  FFMA.FTZ R217, R128, c[0x0][0x2d0], -R121 ;  /* 0x0000b40080d97a23 */ /* 0x000fe40000010879 */
[----:B------:R-:W-:Y:S01]  /*4520*/  FADD.FTZ R47, R50, R47 ;  /* 0x0000002f322f7221 */ /* 0x000fe20000010000 */
[----:B------:R-:W-:Y:S01]  /*4530*/  HMMA.16816.F32.BF16 R92, R64, R96, RZ ;  /* 0x00000060405c723c */ /* 0x000fe200000418ff */
[----:B------:R-:W-:Y:S01]  /*4540*/  FADD.FTZ R116, R49, R116 ;  /* 0x0000007431747221 */ /* 0x000fe20000010000 */
[----:B------:R-:W-:Y:S01]  /*4550*/  MUFU.EX2 R40, R40 ;  /* 0x0000002800287308 */ /* 0x000fe20000000800 */
[----:B------:R-:W-:-:S04]  /*4560*/  FADD.FTZ R48, R48, R47 ;  /* 0x0000002f30307221 */ /* 0x000fc80000010000 */
[----:B------:R-:W-:Y:S01]  /*4570*/  FADD.FTZ R43, R43, R48 ;  /* 0x000000302b2b7221 */ /* 0x000fe20000010000 */
[C---:B------:R-:W-:Y:S02]  /*4580*/  HMMA.16816.F32.BF16 R96, R64.reuse, R98, RZ ;  /* 0x000000624060723c */ /* 0x040fe400000418ff */
[----:B------:R-:W4:Y:S06]  /*4590*/  MUFU.EX2 R15, R15 ;  /* 0x0000000f000f7308 */ /* 0x000f2c0000000800 */
        /* <DEDUP_REMOVED lines=24> */
[----:B----4-:R-:W-:Y:S01]  /*4720*/  F2FP.BF16.PACK_AB R5, R15, R40 ;  /* 0x000000280f05723e */ /* 0x010fe200000010ff */
[----:B------:R-:W2:Y:S01]  /*4730*/  MUFU.EX2 R144, R144 ;  /* 0x0000009000907308 */ /* 0x000ea20000000800 */
[----:B------:R-:W-:-:S04]  /*4740*/  FADD.FTZ R46, R46, R43 ;  /* 0x0000002b2e2e7221 */ /* 0x000fc80000010000 */
[----:B------:R-:W-:Y:S01]  /*4750*/  F2FP.BF16.PACK_AB R6, R13, R42 ;  /* 0x0000002a0d06723e */ /* 0x000fe200000010ff */
[----:B------:R-:W-:Y:S01]  /*4760*/  FADD.FTZ R41, R41, R46 ;  /* 0x0000002e29297221 */ /* 0x000fe20000010000 */
[----:B-1----:R-:W-:Y:S01]  /*4770*/  F2FP.BF16.PACK_AB R7, R2, R3 ;  /* 0x000000030207723e */ /* 0x002fe200000010ff */
[----:B------:R-:W-:Y:S02]  /*4780*/  MUFU.EX2 R146, R146 ;  /* 0x0000009200927308 */ /* 0x000fe40000000800 */
[----:B------:R-:W-:-:S04]  /*4790*/  FADD.FTZ R42, R42, R41 ;  /* 0x000000292a2a7221 */ /* 0x000fc80000010000 */
[C---:B---3--:R-:W-:Y:S01]  /*47a0*/  HMMA.16816.F32.BF16 R84, R4.reuse, R16, R84 ;  /* 0x000000100454723c */ /* 0x048fe20000041854 */
[----:B------:R-:W-:Y:S01]  /*47b0*/  FADD.FTZ R13, R13, R42 ;  /* 0x0000002a0d0d7221 */ /* 0x000fe20000010000 */
[----:B------:R-:W1:Y:S06]  /*47c0*/  MUFU.EX2 R139, R139 ;  /* 0x0000008b008b7308 */ /* 0x000e6c0000000800 */
[C---:B------:R-:W-:Y:S01]  /*47d0*/  HMMA.16816.F32.BF16 R88, R4.reuse, R18, R88 ;  /* 0x000000120458723c */ /* 0x040fe20000041858 */
[----:B------:R-:W3:Y:S01]  /*47e0*/  LDSM.16.MT88.4 R16, [R200+0x3900] ;  /* 0x00390000c810783b */ /* 0x000ee20000004200 */
[----:B------:R-:W-:Y:S06]  /*47f0*/  MUFU.EX2 R145, R145 ;  /* 0x0000009100917308 */ /* 0x000fec0000000800 */
[C---:B------:R-:W-:Y:S02]  /*4800*/  HMMA.16816.F32.BF16 R92, R4.reuse, R8, R92 ;  /* 0x00000008045c723c */ /* 0x040fe4000004185c */
        /* <DEDUP_REMOVED lines=73> */
[----:B----4-:R-:W-:Y:S01]  /*4ca0*/  F2FP.BF16.PACK_AB R5, R158, R145 ;  /* 0x000000919e05723e */ /* 0x010fe200000010ff */
        /* <DEDUP_REMOVED lines=12> */
[----:B------:R-:W4:Y:S07]  /*4d70*/  LDSM.16.MT88.4 R24, [R202+0x2100] ;  /* 0x00210000ca18783b */ /* 0x000f2e0000004200 */
        /* <DEDUP_REMOVED lines=20> */
[----:B------:R-:W-:Y:S02]  /*4ec0*/  F2FP.BF16.PACK_AB R7, R161, R160 ;  /* 0x000000a0a107723e */ /* 0x000fe400000010ff */
[----:B------:R-:W-:Y:S01]  /*4ed0*/  IADD3 R184, R14, -0x2, RZ ;  /* 0xfffffffe0eb87810 */ /* 0x000fe20007ffe0ff */
[----:B------:R-:W-:-:S04]  /*4ee0*/  FADD.FTZ R186, R186, R163 ;  /* 0x000000a3baba7221 */ /* 0x000fc80000010000 */
[----:B-1----:R-:W-:Y:S01]  /*4ef0*/  HMMA.16816.F32.BF16 R84, R4, R8, R84 ;  /* 0x000000080454723c */ /* 0x002fe20000041854 */
[----:B------:R-:W-:-:S07]  /*4f00*/  FADD.FTZ R186, R147, R186 ;  /* 0x000000ba93ba7221 */ /* 0x000fce0000010000 */
[C---:B------:R-:W-:Y:S01]  /*4f10*/  HMMA.16816.F32.BF16 R88, R4.reuse, R10, R88 ;  /* 0x0000000a0458723c */ /* 0x040fe20000041858 */
[----:B------:R-:W1:Y:S07]  /*4f20*/  LDSM.16.MT88.4 R8, [R200+0x5100] ;  /* 0x00510000c808783b */ /* 0x000e6e0000004200 */
[C---:B----4-:R-:W-:Y:S08]  /*4f30*/  HMMA.16816.F32.BF16 R68, R4.reuse, R24, R68 ;  /* 0x000000180444723c */ /* 0x050ff00000041844 */
        /* <DEDUP_REMOVED lines=82> */
.L_x_1367:
[----:B------:R-:W-:-:S13]  /*5460*/  ISETP.NE.AND P0, PT, R2, 0x1, PT ;  /* 0x000000010200780c */ /* 0x000fda0003f05270 */
[----:B------:R-:W-:-:S05]  /*5470*/  @P0 IMAD.HI.U32 R3, R7, c[0x0][0x330], RZ ;  /* 0x0000cc0007030a27 */ /* 0x000fca00078e00ff */
[----:B------:R-:W-:-:S05]  /*5480*/  @P0 SHF.R.U32.HI R7, RZ, c[0x0][0x334], R3 ;  /* 0x0000cd00ff070a19 */ /* 0x000fca0000011603 */
.L_x_1368:
[----:B------:R-:W-:-:S05]  /*5490*/  IMAD R2, R7, R2, c[0x0][0x32c] ;  /* 0x0000cb0007027624 */ /* 0x000fca00078e0202 */
[----:B------:R-:W-:-:S05]  /*54a0*/  IMNMX R5, R5, R2, PT ;  /* 0x0000000205057217 */ /* 0x000fca0003800200 */
.L_x_1366:
        /* <DEDUP_REMOVED lines=15> */
.L_x_1378:
[----:B------:R-:W-:Y:S04]  /*55a0*/  DEPBAR.LE SB0, 0x0 ;  /* 0x000080000000791a */ /* 0x000fe80000000000 */
[----:B------:R-:W-:Y:S01]  /*55b0*/  BAR.SYNC.DEFER_BLOCKING 0x0 ;  /* 0x0000000000007b1d */ /* 0x000fe20000010000 */
[----:B------:R-:W-:Y:S11]  /*55c0*/  ISETP.GT.AND P6, PT, R207, R222, PT ;  /* 0x000000decf00720c */ /* 0x000ff60003fc4270 */
[----:B------:R-:W-:Y:S02]  /*55d0*/  @!UPT UIADD3 URZ, URZ, URZ, URZ ;  /* 0x0000003f3f3ff290 */ /* 0x000fe4000fffe03f */
[----:B------:R-:W-:Y:S01]  /*55e0*/  @!P6 SHF.R.S32.HI R0, RZ, 0x1f, R222 ;  /* 0x0000001fff00e819 */ /* 0x000fe200000114de */
[----:B------:R-:W-:Y:S04]  /*55f0*/  @!P6 IMAD.WIDE.U32 R158, R222, c[0x0][0x208], RZ ;  /* 0x00008200de9eea25 */ /* 0x000fe800078e00ff */
[----:B------:R-:W-:Y:S02]  /*5600*/  @!P6 IMAD R0, R0, c[0x0][0x208], RZ ;  /* 0x000082000000ea24 */ /* 0x000fe400078e02ff */
[----:B------:R-:W-:Y:S02]  /*5610*/  @!P6 IMAD.MOV.U32 R156, RZ, RZ, R218 ;  /* 0x000000ffff9ce224 */ /* 0x000fe400078e00da */
[----:B------:R-:W-:Y:S01]  /*5620*/  @!P6 IMAD R0, R222, c[0x0][0x20c], R0 ;  /* 0x00008300de00ea24 */ /* 0x000fe200078e0200 */
[----:B------:R-:W1:Y:S01]  /*5630*/  LDSM.16.M88.4 R116, [R206+0x8100] ;  /* 0x00810000ce74783b */ /* 0x000e620000000200 */
[----:B------:R-:W-:Y:S02]  /*5640*/  @!P6 IMAD.MOV.U32 R157, RZ, RZ, R221 ;  /* 0x000000ffff9de224 */ /* 0x000fe400078e00dd */
[----:B------:R-:W-:Y:S02]  /*5650*/  @!P6 IMAD.IADD R0, R159, 0x1, R0 ;  /* 0x000000019f00e824 */ /* 0x000fe400078e0200 */
[----:B------:R-:W2:Y:S01]  /*5660*/  LDSM.16.M88.4 R120, [R206+0x8900] ;  /* 0x00890000ce78783b */ /* 0x000ea20000000200 */
[----:B------:R-:W-:Y:S04]  /*5670*/  @!P6 IMAD.WIDE.U32 R156, R158, 0x60, R156 ;  /* 0x000000609e9ce825 */ /* 0x000fe800078e009c */
[----:B------:R-:W3:Y:S01]  /*5680*/  LDSM.16.M88.4 R128, [R206+0x9100] ;  /* 0x00910000ce80783b */ /* 0x000ee20000000200 */
[----:B------:R-:W-:Y:S02]  /*5690*/  @!P6 IMAD R0, R0, 0x60, RZ ;  /* 0x000000600000e824 */ /* 0x000fe400078e02ff */
[----:B------:R-:W-:Y:S02]  /*56a0*/  @!P6 IMAD.SHL.U32 R162, R156, 0x2, RZ ;  /* 0x000000029ca2e824 */ /* 0x000fe400078e00ff */
[----:B------:R-:W4:Y:S01]  /*56b0*/  LDSM.16.M88.4 R132, [R206+0x9900] ;  /* 0x00990000ce84783b */ /* 0x000f220000000200 */
[----:B------:R-:W-:Y:S02]  /*56c0*/  @!P6 IMAD.IADD R0, R157, 0x1, R0 ;  /* 0x000000019d00e824 */ /* 0x000fe400078e0200 */
[C---:B------:R-:W-:Y:S02]  /*56d0*/  @!P6 IADD3 R158, P5, R162.reuse, 0x80, RZ ;  /* 0x00000080a29ee810 */ /* 0x040fe40007fbe0ff */
[----:B------:R-:W5:Y:S01]  /*56e0*/  LDSM.16.M88.4 R136, [R206+0xa100] ;  /* 0x00a10000ce88783b */ /* 0x000f620000000200 */
[----:B------:R-:W-:Y:S02]  /*56f0*/  @!P6 IADD3 R162, P0, R162, c[0x0][0x1f8], RZ ;  /* 0x00007e00a2a2ea10 */ /* 0x000fe40007f1e0ff */
[----:B------:R-:W-:Y:S02]  /*5700*/  @!P6 IADD3 R158, P2, R158, c[0x0][0x1f8], RZ ;  /* 0x00007e009e9eea10 */ /* 0x000fe40007f5e0ff */
[----:B------:R-:W-:Y:S01]  /*5710*/  LDSM.16.M88.4 R144, [R196] ;  /* 0x00000000c490783b */ /* 0x000fe20000000200 */
[----:B------:R-:W-:Y:S02]  /*5720*/  @!P6 SHF.L.U64.HI R0, R156, 0x1, R0 ;  /* 0x000000019c00e819 */ /* 0x000fe40000010200 */
[----:B------:R-:W-:Y:S02]  /*5730*/  @!P6 IADD3 R156, P1, R162, UR12, RZ ;  /* 0x0000000ca29cec10 */ /* 0x000fe4000ff3e0ff */
[----:B------:R-:W-:Y:S02]  /*5740*/  @!P6 IADD3.X R163, R0, c[0x0][0x1fc], RZ, P0, !PT ;  /* 0x00007f0000a3ea10 */ /* 0x000fe400007fe4ff */
[----:B------:R-:W-:Y:S02]  /*5750*/  @!P6 IADD3.X R159, RZ, c[0x0][0x1fc], R0, P2, P5 ;  /* 0x00007f00ff9fea10 */ /* 0x000fe400017ea400 */
[----:B------:R-:W-:Y:S02]  /*5760*/  @!P6 IADD3.X R157, R163, UR17, RZ, P1, !PT ;  /* 0x00000011a39dec10 */ /* 0x000fe40008ffe4ff */
[----:B------:R-:W-:Y:S01]  /*5770*/  @!P6 IADD3 R160, P0, R156, UR12, RZ ;  /* 0x0000000c9ca0ec10 */ /* 0x000fe2000ff1e0ff */
[C---:B-1----:R-:W-:Y:S03]  /*5780*/  HMMA.16816.F32.BF16 R4, R124.reuse, R116, RZ ;  /* 0x000000747c04723c */ /* 0x042fe600000418ff */
[----:B------:R-:W-:Y:S02]  /*5790*/  @!P6 IADD3.X R161, R157, UR17, RZ, P0, !PT ;  /* 0x000000119da1ec10 */ /* 0x000fe400087fe4ff */
[----:B------:R-:W-:Y:S03]  /*57a0*/  PLOP3.LUT P0, PT, PT, PT, UP3, 0x80, 0x0 ;  /* 0x000000000000781c */ /* 0x000fe60003f0f038 */
[C---:B------:R-:W-:Y:S01]  /*57b0*/  HMMA.16816.F32.BF16 R8, R124.reuse, R118, RZ ;  /* 0x000000767c08723c */ /* 0x040fe200000418ff */
[----:B------:R-:W1:Y:S07]  /*57c0*/  LDSM.16.M88.4 R116, [R206+0xa900] ;  /* 0x00a90000ce74783b */ /* 0x000e6e0000000200 */
[C---:B--2---:R-:W-:Y:S08]  /*57d0*/  HMMA.16816.F32.BF16 R12, R124.reuse, R120, RZ ;  /* 0x000000787c0c723c */ /* 0x044ff000000418ff */
        /* <DEDUP_REMOVED lines=11> */
[C---:B-1----:R-:W-:Y:S08]  /*5890*/  HMMA.16816.F32.BF16 R44, R124.reuse, R116, RZ ;  /* 0x000000747c2c723c */ /* 0x042ff000000418ff */
[----:B------:R-:W-:Y:S01]  /*58a0*/  HMMA.16816.F32.BF16 R48, R124, R118, RZ ;  /* 0x000000767c30723c */ /* 0x000fe200000418ff */
[----:B------:R-:W1:Y:S05]  /*58b0*/  LDSM.16.M88.4 R116, [R195] ;  /* 0x00000000c374783b */ /* 0x000e6a0000000200 */
[----:B------:R-:W-:Y:S01]  /*58c0*/  @!PT LDS RZ, [RZ] ;  /* 0x00000000fffff984 */ /* 0x000fe20000000800 */
[----:B------:R-:W-:Y:S01]  /*58d0*/  @!PT LDS RZ, [RZ] ;  /* 0x00000000fffff984 */ /* 0x000fe20000000800 */
[----:B------:R-:W-:Y:S01]  /*58e0*/  @!PT LDS RZ, [RZ] ;  /* 0x00000000fffff984 */ /* 0x000fe20000000800 */
[----:B------:R1:W-:Y:S02]  /*58f0*/  @!P6 LDGSTS.E.BYPASS.LTC128B.128 [R208+0x100], [R162.64], !P4 ;  /* 0x00100000a2d0efae */ /* 0x0003e4000e101d4e */
[C---:B--2---:R-:W-:Y:S03]  /*5900*/  HMMA.16816.F32.BF16 R4, R140.reuse, R120, R4 ;  /* 0x000000788c04723c */ /* 0x044fe60000041804 */
[----:B------:R2:W-:Y:S05]  /*5910*/  @!P6 LDGSTS.E.BYPASS.LTC128B.128 [R208+0x3100], [R158.64], !P3 ;  /* 0x031000009ed0efae */ /* 0x0005ea000d901d4e */
[C---:B------:R-:W-:Y:S01]  /*5920*/  HMMA.16816.F32.BF16 R8, R140.reuse, R122, R8 ;  /* 0x0000007a8c08723c */ /* 0x040fe20000041808 */
[----:B------:R2:W-:Y:S05]  /*5930*/  @!P6 LDGSTS.E.BYPASS.LTC128B.128 [R208+0x1100], [R156.64], !P4 ;  /* 0x011000009cd0efae */ /* 0x0005ea000e101d4e */
[----:B------:R2:W-:Y:S02]  /*5940*/  @!P6 LDGSTS.E.BYPASS.LTC128B.128 [R208+0x4100], [R156.64+0x80], !P3 ;  /* 0x041000809cd0efae */ /* 0x0005e4000d901d4e */
[C---:B---3--:R-:W-:Y:S03]  /*5950*/  HMMA.16816.F32.BF16 R12, R140.reuse, R128, R12 ;  /* 0x000000808c0c723c */ /* 0x048fe6000004180c */
[----:B------:R1:W-:Y:S05]  /*5960*/  @!P6 LDGSTS.E.BYPASS.LTC128B.128 [R208+0x2100], [R160.64], !P4 ;  /* 0x02100000a0d0efae */ /* 0x0003ea000e101d4e */
[C---:B------:R-:W-:Y:S01]  /*5970*/  HMMA.16816.F32.BF16 R16, R140.reuse, R130, R16 ;  /* 0x000000828c10723c */ /* 0x040fe20000041810 */
[----:B------:R1:W-:Y:S02]  /*5980*/  @!P6 LDGSTS.E.BYPASS.LTC128B.128 [R208+0x5100], [R160.64+0x80], !P3 ;  /* 0x05100080a0d0efae */ /* 0x0003e4000d901d4e */
[C---:B------:R-:W-:Y:S03]  /*5990*/  ISETP.GT.AND P6, PT, R222.reuse, R207, PT ;  /* 0x000000cfde00720c */ /* 0x040fe60003fc4270 */
[----:B------:R-:W3:Y:S02]  /*59a0*/  LDSM.16.M88.4 R120, [R203+0x8100] ;  /* 0x00810000cb78783b */ /* 0x000ee40000000200 */
[C---:B----4-:R-:W-:Y:S03]  /*59b0*/  HMMA.16816.F32.BF16 R20, R140.reuse, R132, R20 ;  /* 0x000000848c14723c */ /* 0x050fe60000041814 */
[----:B------:R-:W0:Y:S05]  /*59c0*/  LDGDEPBAR ;  /* 0x00000000000079af */ /* 0x000e2a0000000000 */
[C---:B------:R-:W-:Y:S01]  /*59d0*/  HMMA.16816.F32.BF16 R24, R140.reuse, R134, R24 ;  /* 0x000000868c18723c */ /* 0x040fe20000041818 */
[----:B------:R-:W4:Y:S05]  /*59e0*/  LDSM.16.M88.4 R128, [R203+0x8900] ;  /* 0x00890000cb80783b */ /* 0x000f2a0000000200 */
[----:B------:R-:W3:Y:S02]  /*59f0*/  LDSM.16.M88.4 R132, [R203+0x9100] ;  /* 0x00910000cb84783b */ /* 0x000ee40000000200 */
[C---:B-----5:R-:W-:Y:S03]  /*5a00*/  HMMA.16816.F32.BF16 R28, R140.reuse, R136, R28 ;  /* 0x000000888c1c723c */ /* 0x060fe6000004181c */
[----:B--2---:R-:W-:Y:S05]  /*5a10*/  LDSM.16.M88.4 R156, [R194+0x1000] ;  /* 0x00100000c29c783b */ /* 0x004fea0000000200 */
[C---:B------:R-:W-:Y:S01]  /*5a20*/  HMMA.16816.F32.BF16 R32, R140.reuse, R138, R32 ;  /* 0x0000008a8c20723c */ /* 0x040fe20000041820 */
[----:B------:R-:W2:Y:S05]  /*5a30*/  LDSM.16.M88.4 R136, [R203+0x9900] ;  /* 0x00990000cb88783b */ /* 0x000eaa0000000200 */
[----:B-1----:R-:W-:Y:S02]  /*5a40*/  LDSM.16.M88.4 R160, [R194+0x1800] ;  /* 0x00180000c2a0783b */ /* 0x002fe40000000200 */
[C---:B------:R-:W-:Y:S03]  /*5a50*/  HMMA.16816.F32.BF16 R36, R140.reuse, R144, R36 ;  /* 0x000000908c24723c */ /* 0x040fe60000041824 */
[----:B------:R-:W-:Y:S05]  /*5a60*/  LDSM.16.M88.4 R172, [R192] ;  /* 0x00000000c0ac783b */ /* 0x000fea0000000200 */
[C---:B------:R-:W-:Y:S01]  /*5a70*/  HMMA.16816.F32.BF16 R40, R140.reuse, R146, R40 ;  /* 0x000000928c28723c */ /* 0x040fe20000041828 */
[----:B------:R-:W-:Y:S07]  /*5a80*/  LDSM.16.M88.4 R144, [R194+0x800] ;  /* 0x00080000c290783b */ /* 0x000fee0000000200 */
[C---:B------:R-:W-:Y:S08]  /*5a90*/  HMMA.16816.F32.BF16 R44, R140.reuse, R116, R44 ;  /* 0x000000748c2c723c */ /* 0x040ff0000004182c */
[----:B------:R-:W-:Y:S01]  /*5aa0*/  HMMA.16816.F32.BF16 R48, R140, R118, R48 ;  /* 0x000000768c30723c */ /* 0x000fe20000041830 */
[----:B------:R-:W1:Y:S07]  /*5ab0*/  LDSM.16.M88.4 R116, [R203+0xa100] ;  /* 0x00a10000cb74783b */ /* 0x000e6e0000000200 */
[C---:B---3--:R-:W-:Y:S08]  /*5ac0*/  HMMA.16816.F32.BF16 R4, R148.reuse, R120, R4 ;  /* 0x000000789404723c */ /* 0x048ff00000041804 */
[C---:B------:R-:W-:Y:S01]  /*5ad0*/  HMMA.16816.F32.BF16 R8, R148.reuse, R122, R8 ;  /* 0x0000007a9408723c */ /* 0x040fe20000041808 */
[----:B------:R-:W3:Y:S07]  /*5ae0*/  LDSM.16.M88.4 R120, [R203+0xa900] ;  /* 0x00a90000cb78783b */ /* 0x000eee0000000200 */
[C---:B----4-:R-:W-:Y:S08]  /*5af0*/  HMMA.16816.F32.BF16 R12, R148.reuse, R128, R12 ;  /* 0x00000080940c723c */ /* 0x050ff0000004180c */
[C---:B------:R-:W-:Y:S01]  /*5b00*/  HMMA.16816.F32.BF16 R16, R148.reuse, R130, R16 ;  /* 0x000000829410723c */ /* 0x040fe20000041810 */
[----:B------:R-:W4:Y:S07]  /*5b10*/  LDSM.16.M88.4 R128, [R194] ;  /* 0x00000000c280783b */ /* 0x000f2e0000000200 */
[C---:B------:R-:W-:Y:S08]  /*5b20*/  HMMA.16816.F32.BF16 R20, R148.reuse, R132, R20 ;  /* 0x000000849414723c */ /* 0x040ff00000041814 */
[C---:B------:R-:W-:Y:S01]  /*5b30*/  HMMA.16816.F32.BF16 R24, R148.reuse, R134, R24 ;  /* 0x000000869418723c */ /* 0x040fe20000041818 */
[----:B------:R-:W5:Y:S07]  /*5b40*/  LDSM.16.M88.4 R132, [R194+0x2000] ;  /* 0x00200000c284783b */ /* 0x000f6e0000000200 */
[C---:B--2---:R-:W-:Y:S08]  /*5b50*/  HMMA.16816.F32.BF16 R28, R148.reuse, R136, R28 ;  /* 0x00000088941c723c */ /* 0x044ff0000004181c */
[C---:B------:R-:W-:Y:S01]  /*5b60*/  HMMA.16816.F32.BF16 R32, R148.reuse, R138, R32 ;  /* 0x0000008a9420723c */ /* 0x040fe20000041820 */
[----:B------:R-:W2:Y:S07]  /*5b70*/  LDSM.16.M88.4 R136, [R194+0x2800] ;  /* 0x00280000c288783b */ /* 0x000eae0000000200 */
[C---:B-1----:R-:W-:Y:S08]  /*5b80*/  HMMA.16816.F32.BF16 R36, R148.reuse, R116, R36 ;  /* 0x000000749424723c */ /* 0x042ff00000041824 */
[C---:B------:R-:W-:Y:S01]  /*5b90*/  HMMA.16816.F32.BF16 R40, R148.reuse, R118, R40 ;  /* 0x000000769428723c */ /* 0x040fe20000041828 */
[----:B------:R-:W1:Y:S07]  /*5ba0*/  LDSM.16.M88.4 R116, [R206+0xb100] ;  /* 0x00b10000ce74783b */ /* 0x000e6e0000000200 */
[C---:B---3--:R-:W-:Y:S08]  /*5bb0*/  HMMA.16816.F32.BF16 R44, R148.reuse, R120, R44 ;  /* 0x00000078942c723c */ /* 0x048ff0000004182c */
[----:B------:R-:W-:Y:S01]  /*5bc0*/  HMMA.16816.F32.BF16 R48, R148, R122, R48 ;  /* 0x0000007a9430723c */ /* 0x000fe20000041830 */
[----:B------:R-:W3:Y:S07]  /*5bd0*/  LDSM.16.M88.4 R120, [R206+0xb900] ;  /* 0x00b90000ce78783b */ /* 0x000eee0000000200 */
        /* <DEDUP_REMOVED lines=12> */
[C---:B-----5:R-:W-:Y:S08]  /*5ca0*/  HMMA.16816.F32.BF16 R36, R152.reuse, R132, R36 ;  /* 0x000000849824723c */ /* 0x060ff00000041824 */
[C---:B------:R-:W-:Y:S01]  /*5cb0*/  HMMA.16816.F32.BF16 R40, R152.reuse, R134, R40 ;  /* 0x000000869828723c */ /* 0x040fe20000041828 */
[----:B------:R-:W5:Y:S07]  /*5cc0*/  LDSM.16.M88.4 R132, [R206+0xd100] ;  /* 0x00d10000ce84783b */ /* 0x000f6e0000000200 */
[C---:B--2---:R-:W-:Y:S08]  /*5cd0*/  HMMA.16816.F32.BF16 R44, R152.reuse, R136, R44 ;  /* 0x00000088982c723c */ /* 0x044ff0000004182c */
[----:B------:R-:W-:Y:S01]  /*5ce0*/  HMMA.16816.F32.BF16 R48, R152, R138, R48 ;  /* 0x0000008a9830723c */ /* 0x000fe20000041830 */
[----:B------:R-:W2:Y:S07]  /*5cf0*/  LDSM.16.M88.4 R136, [R191] ;  /* 0x00000000bf88783b */ /* 0x000eae0000000200 */
[C---:B-1----:R-:W-:Y:S08]  /*5d00*/  HMMA.16816.F32.BF16 R4, R164.reuse, R116, R4 ;  /* 0x00000074a404723c */ /* 0x042ff00000041804 */
[C---:B------:R-:W-:Y:S01]  /*5d10*/  HMMA.16816.F32.BF16 R8, R164.reuse, R118, R8 ;  /* 0x00000076a408723c */ /* 0x040fe20000041808 */
[----:B------:R-:W1:Y:S07]  /*5d20*/  LDSM.16.M88.4 R116, [R190] ;  /* 0x00000000be74783b */ /* 0x000e6e0000000200 */
[C---:B---3--:R-:W-:Y:S08]  /*5d30*/  HMMA.16816.F32.BF16 R12, R164.reuse, R120, R12 ;  /* 0x00000078a40c723c */ /* 0x048ff0000004180c */
[C---:B------:R-:W-:Y:S01]  /*5d40*/  HMMA.16816.F32.BF16 R16, R164.reuse, R122, R16 ;  /* 0x0000007aa410723c */ /* 0x040fe20000041810 */
[----:B------:R-:W3:Y:S07]  /*5d50*/  LDSM.16.M88.4 R120, [R189] ;  /* 0x00000000bd78783b */ /* 0x000eee0000000200 */
[C---:B----4-:R-:W-:Y:S08]  /*5d60*/  HMMA.16816.F32.BF16 R20, R164.reuse, R128, R20 ;  /* 0x00000080a414723c */ /* 0x050ff00000041814 */
[C---:B------:R-:W-:Y:S01]  /*5d70*/  HMMA.16816.F32.BF16 R24, R164.reuse, R130, R24 ;  /* 0x00000082a418723c */ /* 0x040fe20000041818 */
[----:B------:R-:W4:Y:S07]  /*5d80*/  LDSM.16.M88.4 R128, [R188] ;  /* 0x00000000bc80783b */ /* 0x000f2e0000000200 */
[C---:B------:R-:W-:Y:S08]  /*5d90*/  HMMA.16816.F32.BF16 R28, R164.reuse, R144, R28 ;  /* 0x00000090a41c723c */ /* 0x040ff0000004181c */
[C---:B------:R-:W-:Y:S01]  /*5da0*/  HMMA.16816.F32.BF16 R32, R164.reuse, R146, R32 ;  /* 0x00000092a420723c */ /* 0x040fe20000041820 */
[----:B------:R-:W-:Y:S07]  /*5db0*/  LDSM.16.M88.4 R144, [R203+0xc900] ;  /* 0x00c90000cb90783b */ /* 0x000fee0000000200 */
[C---:B-----5:R-:W-:Y:S08]  /*5dc0*/  HMMA.16816.F32.BF16 R36, R164.reuse, R132, R36 ;  /* 0x00000084a424723c */ /* 0x060ff00000041824 */
[C---:B------:R-:W-:Y:S01]  /*5dd0*/  HMMA.16816.F32.BF16 R40, R164.reuse, R134, R40 ;  /* 0x00000086a428723c */ /* 0x040fe20000041828 */
[----:B------:R-:W5:Y:S07]  /*5de0*/  LDSM.16.M88.4 R132, [R203+0xb100] ;  /* 0x00b10000cb84783b */ /* 0x000f6e0000000200 */
[C---:B------:R-:W-:Y:S08]  /*5df0*/  HMMA.16816.F32.BF16 R44, R164.reuse, R156, R44 ;  /* 0x0000009ca42c723c */ /* 0x040ff0000004182c */
[----:B------:R-:W-:Y:S01]  /*5e00*/  HMMA.16816.F32.BF16 R48, R164, R158, R48 ;  /* 0x0000009ea430723c */ /* 0x000fe20000041830 */
[----:B------:R-:W-:Y:S07]  /*5e10*/  LDSM.16.M88.4 R156, [R203+0xd100] ;  /* 0x00d10000cb9c783b */ /* 0x000fee0000000200 */
[C---:B------:R-:W-:Y:S08]  /*5e20*/  HMMA.16816.F32.BF16 R4, R168.reuse, R160, R4 ;  /* 0x000000a0a804723c */ /* 0x040ff00000041804 */
[C---:B------:R-:W-:Y:S01]  /*5e30*/  HMMA.16816.F32.BF16 R8, R168.reuse, R162, R8 ;  /* 0x000000a2a808723c */ /* 0x040fe20000041808 */
[----:B------:R-:W-:Y:S07]  /*5e40*/  LDSM.16.M88.4 R160, [R203+0xd900] ;  /* 0x00d90000cba0783b */ /* 0x000fee0000000200 */
[C---:B------:R-:W-:Y:S08]  /*5e50*/  HMMA.16816.F32.BF16 R12, R168.reuse, R172, R12 ;  /* 0x000000aca80c723c */ /* 0x040ff0000004180c */
[C---:B------:R-:W-:Y:S08]  /*5e60*/  HMMA.16816.F32.BF16 R16, R168.reuse, R174, R16 ;  /* 0x000000aea810723c */ /* 0x040ff00000041810 */
        /* <DEDUP_REMOVED lines=15> */
[C---:B--2---:R-:W-:Y:S08]  /*5f60*/  HMMA.16816.F32.BF16 R12, R176.reuse, R136, R12 ;  /* 0x00000088b00c723c */ /* 0x044ff0000004180c */
[C---:B------:R-:W-:Y:S08]  /*5f70*/  HMMA.16816.F32.BF16 R16, R176.reuse, R138, R16 ;  /* 0x0000008ab010723c */ /* 0x040ff00000041810 */
[C---:B-1----:R-:W-:Y:S08]  /*5f80*/  HMMA.16816.F32.BF16 R20, R176.reuse, R116, R20 ;  /* 0x00000074b014723c */ /* 0x042ff00000041814 */
[C---:B------:R-:W-:Y:S01]  /*5f90*/  HMMA.16816.F32.BF16 R24, R176.reuse, R118, R24 ;  /* 0x00000076b018723c */ /* 0x040fe20000041818 */
[----:B------:R-:W1:Y:S07]  /*5fa0*/  LDSM.16.M88.4 R116, [R194+0x4800] ;  /* 0x00480000c274783b */ /* 0x000e6e0000000200 */
[C---:B------:R-:W-:Y:S08]  /*5fb0*/  HMMA.16816.F32.BF16 R28, R176.reuse, R144, R28 ;  /* 0x00000090b01c723c */ /* 0x040ff0000004181c */
[C---:B------:R-:W-:Y:S08]  /*5fc0*/  HMMA.16816.F32.BF16 R32, R176.reuse, R146, R32 ;  /* 0x00000092b020723c */ /* 0x040ff00000041820 */
[C---:B------:R-:W-:Y:S07]  /*5fd0*/  HMMA.16816.F32.BF16 R36, R176.reuse, R156, R36 ;  /* 0x0000009cb024723c */ /* 0x040fee0000041824 */
[----:B------:R-:W-:Y:S01]  /*5fe0*/  @P6 IADD3 R157, R222, -0x1, RZ ;  /* 0xffffffffde9d6810 */ /* 0x000fe20007ffe0ff */
[C---:B------:R-:W-:Y:S04]  /*5ff0*/  HMMA.16816.F32.BF16 R40, R176.reuse, R158, R40 ;  /* 0x0000009eb028723c */ /* 0x040fe80000041828 */
[----:B------:R-:W-:Y:S01]  /*6000*/  @P6 IMAD.MOV.U32 R156, RZ, RZ, R210 ;  /* 0x000000ffff9c6224 */ /* 0x000fe200078e00d2 */
[----:B------:R-:W-:Y:S02]  /*6010*/  @P6 SHF.R.S32.HI R0, RZ, 0x1f, R157 ;  /* 0x0000001fff006819 */ /* 0x000fe4000001149d */
[C---:B------:R-:W-:Y:S01]  /*6020*/  @P6 IMAD.WIDE.U32 R158, R157.reuse, c[0x0][0x1e0], RZ ;  /* 0x000078009d9e6a25 */ /* 0x040fe200078e00ff */
[C---:B------:R-:W-:Y:S04]  /*6030*/  HMMA.16816.F32.BF16 R44, R176.reuse, R160, R44 ;  /* 0x000000a0b02c723c */ /* 0x040fe8000004182c */
[----:B------:R-:W-:Y:S04]  /*6040*/  @P6 IMAD R0, R0, c[0x0][0x1e0], RZ ;  /* 0x0000780000006a24 */ /* 0x000fe800078e02ff */
[----:B------:R-:W-:Y:S04]  /*6050*/  HMMA.16816.F32.BF16 R48, R176, R162, R48 ;  /* 0x000000a2b030723c */ /* 0x000fe80000041830 */
[----:B------:R-:W-:Y:S02]  /*6060*/  @P6 IMAD R0, R157, c[0x0][0x1e4], R0 ;  /* 0x000079009d006a24 */ /* 0x000fe400078e0200 */
[----:B------:R-:W-:Y:S02]  /*6070*/  @P6 IMAD.MOV.U32 R157, RZ, RZ, R213 ;  /* 0x000000ffff9d6224 */ /* 0x000fe400078e00d5 */
[C---:B---3--:R-:W-:Y:S05]  /*6080*/  HMMA.16816.F32.BF16 R4, R180.reuse, R120, R4 ;  /* 0x00000078b404723c */ /* 0x048fea0000041804 */
[----:B------:R-:W-:Y:S02]  /*6090*/  @P6 IMAD.IADD R0, R159, 0x1, R0 ;  /* 0x000000019f006824 */ /* 0x000fe400078e0200 */
[----:B------:R-:W-:Y:S01]  /*60a0*/  @P6 IMAD.WIDE.U32 R156, R158, 0x60, R156 ;  /* 0x000000609e9c6825 */ /* 0x000fe200078e009c */
[C---:B------:R-:W-:Y:S01]  /*60b0*/  HMMA.16816.F32.BF16 R8, R180.reuse, R122, R8 ;  /* 0x0000007ab408723c */ /* 0x040fe20000041808 */
[----:B------:R-:W2:Y:S03]  /*60c0*/  LDSM.16.M88.4 R120, [R194+0x5000] ;  /* 0x00500000c278783b */ /* 0x000ea60000000200 */
[----:B------:R-:W-:Y:S02]  /*60d0*/  @P6 IMAD R159, R0, 0x60, RZ ;  /* 0x00000060009f6824 */ /* 0x000fe400078e02ff */
[----:B------:R-:W-:Y:S02]  /*60e0*/  @P6 IMAD.SHL.U32 R0, R156, 0x2, RZ ;  /* 0x000000029c006824 */ /* 0x000fe400078e00ff */
[C---:B----4-:R-:W-:Y:S04]  /*60f0*/  HMMA.16816.F32.BF16 R12, R180.reuse, R128, R12 ;  /* 0x00000080b40c723c */ /* 0x050fe8000004180c */
[C---:B------:R-:W-:Y:S01]  /*6100*/  @P6 IADD3 R160, P1, R0.reuse, c[0x0][0x1c8], RZ ;  /* 0x0000720000a06a10 */ /* 0x040fe20007f3e0ff */
[----:B------:R-:W-:Y:S01]  /*6110*/  @P6 IMAD.IADD R157, R157, 0x1, R159 ;  /* 0x000000019d9d6824 */ /* 0x000fe200078e029f */
[----:B------:R-:W-:Y:S01]  /*6120*/  @P6 IADD3 R158, P5, R0, 0x80, RZ ;  /* 0x00000080009e6810 */ /* 0x000fe20007fbe0ff */
[----:B------:R-:W-:Y:S01]  /*6130*/  IMAD.MOV.U32 R0, RZ, RZ, R209 ;  /* 0x000000ffff007224 */ /* 0x000fe200078e00d1 */
[C---:B------:R-:W-:Y:S01]  /*6140*/  HMMA.16816.F32.BF16 R16, R180.reuse, R130, R16 ;  /* 0x00000082b410723c */ /* 0x040fe20000041810 */
[----:B------:R-:W3:Y:S01]  /*6150*/  LDSM.16.M88.4 R128, [R194+0x5800] ;  /* 0x00580000c280783b */ /* 0x000ee20000000200 */
[----:B------:R-:W-:Y:S04]  /*6160*/  DEPBAR.LE SB0, 0x0 ;  /* 0x000080000000791a */ /* 0x000fe80000000000 */
[----:B------:R-:W-:Y:S01]  /*6170*/  BAR.SYNC.DEFER_BLOCKING 0x0 ;  /* 0x0000000000007b1d */ /* 0x000fe20000010000 */
[----:B------:R-:W-:Y:S01]  /*6180*/  @P6 IADD3 R158, P2, R158, c[0x0][0x1c8], RZ ;  /* 0x000072009e9e6a10 */ /* 0x000fe20007f5e0ff */
[C---:B-----5:R-:W-:Y:S05]  /*6190*/  HMMA.16816.F32.BF16 R20, R180.reuse, R132, R20 ;  /* 0x00000084b414723c */ /* 0x060fea0000041814 */
[----:B------:R-:W-:Y:S01]  /*61a0*/  @P6 SHF.L.U64.HI R157, R156, 0x1, R157 ;  /* 0x000000019c9d6819 */ /* 0x000fe2000001029d */
[----:B------:R-:W-:Y:S02]  /*61b0*/  @P6 IMAD.SHL.U32 R156, R187, 0x40, RZ ;  /* 0x00000040bb9c6824 */ /* 0x000fe400078e00ff */
[C---:B------:R-:W-:Y:S04]  /*61c0*/  HMMA.16816.F32.BF16 R24, R180.reuse, R134, R24 ;  /* 0x00000086b418723c */ /* 0x040fe80000041818 */
[----:B------:R-:W-:Y:S01]  /*61d0*/  @P6 IADD3.X R161, R157, c[0x0][0x1cc], RZ, P1, !PT ;  /* 0x000073009da16a10 */ /* 0x000fe20000ffe4ff */
[----:B------:R-:W-:Y:S01]  /*61e0*/  @P0 IMAD.MOV.U32 R0, RZ, RZ, R185 ;  /* 0x000000ffff000224 */ /* 0x000fe200078e00b9 */
[-C--:B------:R-:W-:Y:S02]  /*61f0*/  @P6 IADD3 R162, P1, R160, R156.reuse, RZ ;  /* 0x0000009ca0a26210 */ /* 0x080fe40007f3e0ff */
[C---:B-1----:R-:W-:Y:S04]  /*6200*/  HMMA.16816.F32.BF16 R28, R180.reuse, R116, R28 ;  /* 0x00000074b41c723c */ /* 0x042fe8000004181c */
[----:B------:R-:W-:Y:S01]  /*6210*/  @P6 IADD3.X R159, RZ, c[0x0][0x1cc], R157, P2, P5 ;  /* 0x00007300ff9f6a10 */ /* 0x000fe200017ea49d */
[----:B------:R-:W-:Y:S01]  /*6220*/  @!PT LDS RZ, [RZ] ;  /* 0x00000000fffff984 */ /* 0x000fe20000000800 */
[----:B------:R-:W-:Y:S01]  /*6230*/  @!PT LDS RZ, [RZ] ;  /* 0x00000000fffff984 */ /* 0x000fe20000000800 */
[----:B------:R-:W-:Y:S01]  /*6240*/  @!PT LDS RZ, [RZ] ;  /* 0x00000000fffff984 */ /* 0x000fe20000000800 */
[----:B------:R1:W-:Y:S01]  /*6250*/  @P6 LDGSTS.E.BYPASS.LTC128B.128 [R208+0x8100], [R160.64], !P4 ;  /* 0x08100000a0d06fae */ /* 0x0003e2000e101d4e */
[----:B------:R-:W-:Y:S02]  /*6260*/  @P6 IADD3 R174, P0, R162, R156, RZ ;  /* 0x0000009ca2ae6210 */ /* 0x000fe40007f1e0ff */
[C---:B------:R-:W-:Y:S02]  /*6270*/  HMMA.16816.F32.BF16 R32, R180.reuse, R118, R32 ;  /* 0x00000076b420723c */ /* 0x040fe40000041820 */
[----:B------:R4:W-:Y:S02]  /*6280*/  @P6 LDGSTS.E.BYPASS.LTC128B.128 [R208+0xb100], [R158.64], !P3 ;  /* 0x0b1000009ed06fae */ /* 0x0009e4000d901d4e */
[----:B------:R-:W-:Y:S04]  /*6290*/  @P6 SHF.L.U64.HI R157, R187, 0x6, R186 ;  /* 0x00000006bb9d6819 */ /* 0x000fe800000102ba */
[C---:B--2---:R-:W-:Y:S01]  /*62a0*/  HMMA.16816.F32.BF16 R36, R180.reuse, R120, R36 ;  /* 0x00000078b424723c */ /* 0x044fe20000041824 */
[----:B------:R-:W2:Y:S03]  /*62b0*/  SHFL.IDX PT, R156, R0, RZ, 0x1c1f ;  /* 0x001c1fff009c7589 */ /* 0x000ea600000e0000 */
[--C-:B------:R-:W-:Y:S04]  /*62c0*/  @P6 IMAD.X R163, R161, 0x1, R157.reuse, P1 ;  /* 0x00000001a1a36824 */ /* 0x100fe800008e069d */
[----:B------:R-:W-:Y:S01]  /*62d0*/  @P6 IMAD.X R175, R163, 0x1, R157, P0 ;  /* 0x00000001a3af6824 */ /* 0x000fe200000e069d */
[----:B------:R5:W-:Y:S01]  /*62e0*/  @P6 LDGSTS.E.BYPASS.LTC128B.128 [R208+0x9100], [R162.64], !P4 ;  /* 0x09100000a2d06fae */ /* 0x000be2000e101d4e */
[C---:B------:R-:W-:Y:S01]  /*62f0*/  HMMA.16816.F32.BF16 R40, R180.reuse, R122, R40 ;  /* 0x0000007ab428723c */ /* 0x040fe20000041828 */
[----:B------:R-:W-:Y:S02]  /*6300*/  PLOP3.LUT P0, PT, PT, PT, UP2, 0x40, 0x0 ;  /* 0x000000000000781c */ /* 0x000fe40003f0e828 */
[----:B------:R-:W-:Y:S01]  /*6310*/  IMAD R157, R222, -0x60, RZ ;  /* 0xffffffa0de9d7824 */ /* 0x000fe200078e02ff */
[----:B------:R5:W-:Y:S04]  /*6320*/  @P6 LDGSTS.E.BYPASS.LTC128B.128 [R208+0xc100], [R162.64+0x80], !P3 ;  /* 0x0c100080a2d06fae */ /* 0x000be8000d901d4e */
[C---:B---3--:R-:W-:Y:S01]  /*6330*/  HMMA.16816.F32.BF16 R44, R180.reuse, R128, R44 ;  /* 0x00000080b42c723c */ /* 0x048fe2000004182c */
[----:B------:R3:W-:Y:S03]  /*6340*/  @P6 LDGSTS.E.BYPASS.LTC128B.128 [R208+0xa100], [R174.64], !P4 ;  /* 0x0a100000aed06fae */ /* 0x0007e6000e101d4e */
[----:B-1----:R-:W-:Y:S02]  /*6350*/  IADD3 R160, -R214, 0x1, R157 ;  /* 0x00000001d6a07810 */ /* 0x002fe40007ffe19d */
[----:B------:R3:W-:Y:S02]  /*6360*/  @P6 LDGSTS.E.BYPASS.LTC128B.128 [R208+0xd100], [R174.64+0x80], !P3 ;  /* 0x0d100080aed06fae */ /* 0x0007e4000d901d4e */
[----:B------:R-:W-:Y:S03]  /*6370*/  HMMA.16816.F32.BF16 R48, R180, R130, R48 ;  /* 0x00000082b430723c */ /* 0x000fe60000041830 */
[----:B------:R-:W0:Y:S01]  /*6380*/  LDGDEPBAR ;  /* 0x00000000000079af */ /* 0x000e220000000000 */
[----:B----4-:R-:W-:Y:S04]  /*6390*/  IADD3 R159, R160, c[0x0][0x1d0], RZ ;  /* 0x00007400a09f7a10 */ /* 0x010fe80007ffe0ff */
[----:B------:R-:W-:Y:S04]  /*63a0*/  IADD3 R159, R159, -c[0x0][0x168], RZ ;  /* 0x80005a009f9f7a10 */ /* 0x000fe80007ffe0ff */
[C---:B------:R-:W-:Y:S02]  /*63b0*/  IADD3 R161, R159.reuse, c[0x0][0x328], RZ ;  /* 0x0000ca009fa17a10 */ /* 0x040fe40007ffe0ff */
[----:B------:R-:W-:Y:S03]  /*63c0*/  IADD3 R159, R159, UR6, RZ ;  /* 0x000000069f9f7c10 */ /* 0x000fe6000fffe0ff */
[----:B--2---:R-:W-:Y:S02]  /*63d0*/  IMAD.IADD R173, R161, 0x1, R156 ;  /* 0x00000001a1ad7824 */ /* 0x004fe400078e029c */
[----:B-----5:R-:W-:Y:S01]  /*63e0*/  IMAD.IADD R163, R156, 0x1, R159 ;  /* 0x000000019ca37824 */ /* 0x020fe200078e029f */
        /* <DEDUP_REMOVED lines=15> */
.L_x_1372:
[----:B------:R-:W-:Y:S04]  /*64e0*/  MOV R116, c[0x0][0x32c] ;  /* 0x0000cb0000747a02 */ /* 0x000fe80000000f00 */
[----:B------:R-:W-:Y:S11]  /*64f0*/  ISETP.NE.AND P0, PT, R116, 0x1, PT ;  /* 0x000000017400780c */ /* 0x000ff60003f05270 */
[----:B------:R-:W-:Y:S02]  /*6500*/  @!UPT UIADD3 URZ, URZ, URZ, URZ ;  /* 0x0000003f3f3ff290 */ /* 0x000fe4000fffe03f */
[----:B------:R-:W-:Y:S05]  /*6510*/  @P0 IMAD.HI.U32 R116, R117, c[0x0][0x330], RZ ;  /* 0x0000cc0075740a27 */ /* 0x000fea00078e00ff */
[----:B------:R-:W-:Y:S02]  /*6520*/  @P0 SHF.R.U32.HI R117, RZ, c[0x0][0x334], R116 ;  /* 0x0000cd00ff750a19 */ /* 0x000fe40000011674 */
.L_x_1373:
[----:B------:R-:W-:Y:S05]  /*6530*/  BSYNC B0 ;  /* 0x0000000000007941 */ /* 0x000fea0003800000 */
.L_x_1371:
[----:B------:R-:W-:Y:S04]  /*6540*/  IMAD.IADD R118, R157, 0x1, -R214 ;  /* 0x000000019d767824 */ /* 0x000fe800078e0ad6 */
[----:B------:R-:W-:Y:S05]  /*6550*/  IMAD R118, R117, c[0x0][0x32c], R118 ;  /* 0x0000cb0075767a24 */ /* 0x000fea00078e0276 */
[----:B------:R-:W-:Y:S02]  /*6560*/  IADD3 R116, R118, c[0x0][0x32c], RZ ;  /* 0x0000cb0076747a10 */ /* 0x000fe40007ffe0ff */
[----:B------:R-:W-:Y:S02]  /*6570*/  IMNMX R163, R163, R118, !PT ;  /* 0x00000076a3a37217 */ /* 0x000fe40007800200 */
[----:B------:R-:W-:Y:S02]  /*6580*/  IMNMX R173, R173, R116, PT ;  /* 0x00000074adad7217 */ /* 0x000fe40003800200 */
.L_x_1370:
[C---:B------:R-:W-:Y:S01]  /*6590*/  ISETP.GE.AND P0, PT, R157.reuse, 0x1, PT ;  /* 0x000000019d00780c */ /* 0x040fe20003f06270 */
[----:B------:R-:W1:Y:S01]  /*65a0*/  SHFL.IDX PT, R0, R0, 0x1, 0x1c1f ;  /* 0x003c1f0000007f89 */ /* 0x000e6200000e0000 */
        /* <DEDUP_REMOVED lines=12> */
[--C-:B-1----:R-:W-:Y:S01]  /*6670*/  IMAD.IADD R159, R159, 0x1, R0.reuse ;  /* 0x000000019f9f7824 */ /* 0x102fe200078e0200 */
[----:B------:R-:W-:Y:S01]  /*6680*/  FSEL R120, R4, -INF , !P0 ;  /* 0xff80000004787808 */ /* 0x000fe20004000000 */
[----:B------:R-:W-:Y:S01]  /*6690*/  IMAD.IADD R4, R161, 0x1, R0 ;  /* 0x00000001a1047824 */ /* 0x000fe200078e0200 */
        /* <DEDUP_REMOVED lines=50> */
[----:B---3--:R-:W-:Y:S02]  /*69c0*/  FSEL R174, R21, -INF , !P0 ;  /* 0xff80000015ae7808 */ /* 0x008fe40004000000 */
        /* <DEDUP_REMOVED lines=88> */
.L_x_1376:
[----:B------:R-:W-:Y:S04]  /*6f50*/  MOV R0, c[0x0][0x32c] ;  /* 0x0000cb0000007a02 */ /* 0x000fe80000000f00 */
[----:B------:R-:W-:Y:S11]  /*6f60*/  ISETP.NE.AND P0, PT, R0, 0x1, PT ;  /* 0x000000010000780c */ /* 0x000ff60003f05270 */
[----:B------:R-:W-:Y:S02]  /*6f70*/  @!UPT UIADD3 URZ, URZ, URZ, URZ ;  /* 0x0000003f3f3ff290 */ /* 0x000fe4000fffe03f */
[----:B------:R-:W-:Y:S05]  /*6f80*/  @P0 IMAD.HI.U32 R0, R5, c[0x0][0x330], RZ ;  /* 0x0000cc0005000a27 */ /* 0x000fea00078e00ff */
[----:B------:R-:W-:Y:S02]  /*6f90*/  @P0 SHF.R.U32.HI R5, RZ, c[0x0][0x334], R0 ;  /* 0x0000cd00ff050a19 */ /* 0x000fe40000011600 */
.L_x_1377:
[----:B------:R-:W-:Y:S05]  /*6fa0*/  BSYNC B0 ;  /* 0x0000000000007941 */ /* 0x000fea0003800000 */
.L_x_1375:
[----:B------:R-:W-:Y:S04]  /*6fb0*/  IMAD.IADD R0, R157, 0x1, -R214 ;  /* 0x000000019d007824 */ /* 0x000fe800078e0ad6 */
[----:B------:R-:W-:Y:S05]  /*6fc0*/  IMAD R0, R5, c[0x0][0x32c], R0 ;  /* 0x0000cb0005007a24 */ /* 0x000fea00078e0200 */
[----:B------:R-:W-:Y:S02]  /*6fd0*/  IADD3 R5, R0, c[0x0][0x32c], RZ ;  /* 0x0000cb0000057a10 */ /* 0x000fe40007ffe0ff */
[----:B------:R-:W-:Y:S02]  /*6fe0*/  IMNMX R159, R159, R0, !PT ;  /* 0x000000009f9f7217 */ /* 0x000fe40007800200 */
[----:B------:R-:W-:Y:S02]  /*6ff0*/  IMNMX R4, R4, R5, PT ;  /* 0x0000000504047217 */ /* 0x000fe40003800200 */
.L_x_1374:
[----:B------:R-:W-:Y:S02]  /*7000*/  LOP3.LUT P0, RZ, R215, 0x80000, RZ, 0xc0, !PT ;  /* 0x00080000d7ff7812 */ /* 0x000fe4000780c0ff */
[C---:B------:R-:W-:Y:S02]  /*7010*/  ISETP.GT.AND P6, PT, R159.reuse, 0x50, !P6 ;  /* 0x000000509f00780c */ /* 0x040fe400077c4270 */
[C---:B------:R-:W-:Y:S02]  /*7020*/  ISETP.GT.AND P0, PT, R159.reuse, RZ, !P0 ;  /* 0x000000ff9f00720c */ /* 0x040fe40004704270 */
[C---:B------:R-:W-:Y:S02]  /*7030*/  ISETP.LT.OR P6, PT, R4.reuse, 0x51, P6 ;  /* 0x000000510400780c */ /* 0x040fe400037c1670 */
[----:B------:R-:W-:Y:S02]  /*7040*/  ISETP.LT.OR P0, PT, R4, 0x1, P0 ;  /* 0x000000010400780c */ /* 0x000fe40000701670 */
[----:B------:R-:W-:Y:S02]  /*7050*/  ISETP.GT.AND P5, PT, R159, 0x51, !P5 ;  /* 0x000000519f00780c */ /* 0x000fe40006fa4270 */
[----:B------:R-:W-:Y:S02]  /*7060*/  FSEL R17, R6, -INF , !P0 ;  /* 0xff80000006117808 */ /* 0x000fe40004000000 */
[----:B------:R-:W-:Y:S02]  /*7070*/  LOP3.LUT P0, RZ, R215, 0x40000, RZ, 0xc0, !PT ;  /* 0x00040000d7ff7812 */ /* 0x000fe4000780c0ff */
[----:B------:R-:W-:Y:S02]  /*7080*/  FSEL R157, R46, -INF , !P6 ;  /* 0xff8000002e9d7808 */ /* 0x000fe40007000000 */
[C---:B------:R-:W-:Y:S02]  /*7090*/  ISETP.GT.AND P0, PT, R159.reuse, 0x1, !P0 ;  /* 0x000000019f00780c */ /* 0x040fe40004704270 */
[C---:B------:R-:W-:Y:S02]  /*70a0*/  ISETP.LT.OR P5, PT, R4.reuse, 0x52, P5 ;  /* 0x000000520400780c */ /* 0x040fe40002fa1670 */
[----:B------:R-:W-:Y:S02]  /*70b0*/  ISETP.LT.OR P0, PT, R4, 0x2, P0 ;  /* 0x000000020400780c */ /* 0x000fe40000701670 */
[----:B------:R-:W-:Y:S02]  /*70c0*/  ISETP.GT.AND P2, PT, R159, 0x58, !P2 ;  /* 0x000000589f00780c */ /* 0x000fe40005744270 */
        /* <DEDUP_REMOVED lines=57> */
[----:B------:R-:W-:Y:S01]  /*7460*/  LOP3.LUT P0, RZ, R215, 0x200, RZ, 0xc0, !PT ;  /* 0x00000200d7ff7812 */ /* 0x000fe2000780c0ff */
[----:B------:R-:W-:Y:S01]  /*7470*/  LDSM.16.MT88.4 R20, [R202+0x100] ;  /* 0x00010000ca14783b */ /* 0x000fe20000004200 */
        /* <DEDUP_REMOVED lines=33> */
[----:B------:R-:W-:Y:S01]  /*7690*/  FSEL R139, R47, -INF , !P5 ;  /* 0xff8000002f8b7808 */ /* 0x000fe20006800000 */
[----:B------:R-:W1:Y:S01]  /*76a0*/  SHFL.BFLY PT, R0, R5, 0x2, 0x1f ;  /* 0x0c401f0005007f89 */ /* 0x000e6200000e0000 */
[----:B------:R-:W-:Y:S02]  /*76b0*/  FSEL R243, R34, -INF , !P0 ;  /* 0xff80000022f37808 */ /* 0x000fe40004000000 */
[----:B------:R-:W-:Y:S02]  /*76c0*/  LOP3.LUT P0, RZ, R215, 0x10, RZ, 0xc0, !PT ;  /* 0x00000010d7ff7812 */ /* 0x000fe4000780c0ff */
[----:B------:R-:W-:Y:S02]  /*76d0*/  FMNMX.FTZ R10, R243, R10, !PT ;  /* 0x0000000af30a7209 */ /* 0x000fe40007810000 */
[C---:B------:R-:W-:Y:S01]  /*76e0*/  ISETP.GT.AND P0, PT, R159.reuse, 0x39, !P0 ;  /* 0x000000399f00780c */ /* 0x040fe20004704270 */
[----:B------:R-:W-:Y:S01]  /*76f0*/  LDSM.16.MT88.4 R44, [R204+0x3100] ;  /* 0x00310000cc2c783b */ /* 0x000fe20000004200 */
[C---:B------:R-:W-:Y:S02]  /*7700*/  ISETP.LT.OR P2, PT, R4.reuse, 0x59, P2 ;  /* 0x000000590400780c */ /* 0x040fe40001741670 */
[----:B------:R-:W-:Y:S02]  /*7710*/  ISETP.LT.OR P0, PT, R4, 0x3a, P0 ;  /* 0x0000003a0400780c */ /* 0x000fe40000701670 */
[----:B------:R-:W-:Y:S02]  /*7720*/  ISETP.GT.AND P1, PT, R159, 0x59, !P1 ;  /* 0x000000599f00780c */ /* 0x000fe40004f24270 */
[----:B------:R-:W-:Y:S02]  /*7730*/  FSEL R239, R35, -INF , !P0 ;  /* 0xff80000023ef7808 */ /* 0x000fe40004000000 */
[----:B------:R-:W-:Y:S02]  /*7740*/  LOP3.LUT P0, RZ, R215, 0x8, RZ, 0xc0, !PT ;  /* 0x00000008d7ff7812 */ /* 0x000fe4000780c0ff */
[----:B------:R-:W-:Y:S02]  /*7750*/  FMNMX.FTZ R10, R239, R10, !PT ;  /* 0x0000000aef0a7209 */ /* 0x000fe40007810000 */
[----:B------:R-:W-:Y:S02]  /*7760*/  ISETP.GT.AND P0, PT, R159, 0x40, !P0 ;  /* 0x000000409f00780c */ /* 0x000fe40004704270 */
[----:B------:R-:W-:Y:S02]  /*7770*/  FSEL R135, R50, -INF , !P2 ;  /* 0xff80000032877808 */ /* 0x000fe40005000000 */
[C---:B------:R-:W-:Y:S02]  /*7780*/  ISETP.LT.OR P0, PT, R4.reuse, 0x41, P0 ;  /* 0x000000410400780c */ /* 0x040fe40000701670 */
[----:B------:R-:W-:Y:S02]  /*7790*/  ISETP.LT.OR P1, PT, R4, 0x5a, P1 ;  /* 0x0000005a0400780c */ /* 0x000fe40000f21670 */
[----:B------:R-:W-:Y:S02]  /*77a0*/  FSEL R231, R38, -INF , !P0 ;  /* 0xff80000026e77808 */ /* 0x000fe40004000000 */
[----:B------:R-:W-:Y:S02]  /*77b0*/  LOP3.LUT P0, RZ, R215, 0x4, RZ, 0xc0, !PT ;  /* 0x00000004d7ff7812 */ /* 0x000fe4000780c0ff */
[----:B------:R-:W-:Y:S02]  /*77c0*/  FMNMX.FTZ R10, R231, R10, !PT ;  /* 0x0000000ae70a7209 */ /* 0x000fe40007810000 */
[----:B------:R-:W-:Y:S02]  /*77d0*/  ISETP.GT.AND P0, PT, R159, 0x41, !P0 ;  /* 0x000000419f00780c */ /* 0x000fe40004704270 */
[----:B------:R-:W-:Y:S02]  /*77e0*/  FSEL R117, R51, -INF , !P1 ;  /* 0xff80000033757808 */ /* 0x000fe40004800000 */
[C---:B------:R-:W-:Y:S04]  /*77f0*/  ISETP.LT.OR P0, PT, R4.reuse, 0x42, P0 ;  /* 0x000000420400780c */ /* 0x040fe80000701670 */
[----:B------:R-:W-:Y:S02]  /*7800*/  FSEL R225, R39, -INF , !P0 ;  /* 0xff80000027e17808 */ /* 0x000fe40004000000 */
[----:B------:R-:W-:Y:S01]  /*7810*/  LOP3.LUT P0, RZ, R215, 0x2, RZ, 0xc0, !PT ;  /* 0x00000002d7ff7812 */ /* 0x000fe2000780c0ff */
[----:B------:R-:W-:Y:S01]  /*7820*/  LDSM.16.MT88.4 R36, [R200+0x100] ;  /* 0x00010000c824783b */ /* 0x000fe20000004200 */
        /* <DEDUP_REMOVED lines=10> */
[----:B------:R-:W-:Y:S02]  /*78d0*/  FMNMX.FTZ R10, R157, R10, !PT ;  /* 0x0000000a9d0a7209 */ /* 0x000fe40007810000 */
[----:B-1----:R-:W-:Y:S02]  /*78e0*/  FMNMX.FTZ R6, R5, R0, !PT ;  /* 0x0000000005067209 */ /* 0x002fe40007810000 */
[----:B------:R-:W-:Y:S03]  /*78f0*/  FMNMX.FTZ R0, R139, R10, !PT ;  /* 0x0000000a8b007209 */ /* 0x000fe60007810000 */
[----:B------:R-:W1:Y:S01]  /*7900*/  SHFL.BFLY PT, R15, R6, 0x1, 0x1f ;  /* 0x0c201f00060f7f89 */ /* 0x000e6200000e0000 */
[----:B------:R-:W-:Y:S04]  /*7910*/  FMNMX.FTZ R0, R135, R0, !PT ;  /* 0x0000000087007209 */ /* 0x000fe80007810000 */
[----:B------:R-:W-:Y:S05]  /*7920*/  FMNMX.FTZ R7, R117, R0, !PT ;  /* 0x0000000075077209 */ /* 0x000fea0007810000 */
[----:B------:R-:W2:Y:S01]  /*7930*/  SHFL.BFLY PT, R4, R7, 0x2, 0x1f ;  /* 0x0c401f0007047f89 */ /* 0x000ea200000e0000 */
[----:B-1----:R-:W-:Y:S04]  /*7940*/  FMNMX.FTZ R0, R6, R15, !PT ;  /* 0x0000000f06007209 */ /* 0x002fe80007810000 */
[C---:B------:R-:W-:Y:S01]  /*7950*/  FSETP.NEU.FTZ.AND P0, PT, R0.reuse, -INF , PT ;  /* 0xff8000000000780b */ /* 0x040fe20003f1d000 */
[C---:B------:R-:W-:Y:S03]  /*7960*/  FMUL.FTZ R159, R0.reuse, c[0x0][0x2d0] ;  /* 0x0000b400009f7a20 */ /* 0x040fe60000410000 */
[----:B------:R-:W-:Y:S02]  /*7970*/  FSEL R6, R0, RZ, P0 ;  /* 0x000000ff00067208 */ /* 0x000fe40000000000 */
[----:B--2---:R-:W-:Y:S02]  /*7980*/  FMNMX.FTZ R5, R7, R4, !PT ;  /* 0x0000000407057209 */ /* 0x004fe40007810000 */
[----:B------:R-:W-:Y:S01]  /*7990*/  FSEL R159, R159, RZ, P0 ;  /* 0x000000ff9f9f7208 */ /* 0x000fe20000000000 */
[----:B------:R-:W-:Y:S02]  /*79a0*/  FADD.FTZ R3, -R6, R3 ;  /* 0x0000000306037221 */ /* 0x000fe40000010100 */
[----:B------:R-:W1:Y:S02]  /*79b0*/  SHFL.BFLY PT, R4, R5, 0x1, 0x1f ;  /* 0x0c201f0005047f89 */ /* 0x000e6400000e0000 */
[--C-:B------:R-:W-:Y:S02]  /*79c0*/  FFMA.FTZ R119, R118, c[0x0][0x2d0], -R159.reuse ;  /* 0x0000b40076777a23 */ /* 0x100fe4000001089f */
[--C-:B------:R-:W-:Y:S02]  /*79d0*/  FFMA.FTZ R118, R116, c[0x0][0x2d0], -R159.reuse ;  /* 0x0000b40074767a23 */ /* 0x100fe4000001089f */
[--C-:B------:R-:W-:Y:S02]  /*79e0*/  FFMA.FTZ R129, R8, c[0x0][0x2d0], -R159.reuse ;  /* 0x0000b40008817a23 */ /* 0x100fe4000001089f */
[--C-:B------:R-:W-:Y:S01]  /*79f0*/  FFMA.FTZ R128, R120, c[0x0][0x2d0], -R159.reuse ;  /* 0x0000b40078807a23 */ /* 0x100fe2000001089f */
        /* <DEDUP_REMOVED lines=8> */
[--C-:B------:R-:W-:Y:S01]  /*7a80*/  FFMA.FTZ R232, R232, c[0x0][0x2d0], -R159.reuse ;  /* 0x0000b400e8e87a23 */ /* 0x100fe2000001089f */
[----:B-1----:R-:W-:Y:S01]  /*7a90*/  FMNMX.FTZ R116, R5, R4, !PT ;  /* 0x0000000405747209 */ /* 0x002fe20007810000 */
[----:B------:R-:W-:Y:S02]  /*7aa0*/  FMUL.FTZ R4, R3, c[0x0][0x2d0] ;  /* 0x0000b40003047a20 */ /* 0x000fe40000410000 */
[--C-:B------:R-:W-:Y:S01]  /*7ab0*/  FFMA.FTZ R234, R234, c[0x0][0x2d0], -R159.reuse ;  /* 0x0000b400eaea7a23 */ /* 0x100fe2000001089f */
[C---:B------:R-:W-:Y:S01]  /*7ac0*/  FSETP.NEU.FTZ.AND P0, PT, R116.reuse, -INF , PT ;  /* 0xff8000007400780b */ /* 0x040fe20003f1d000 */
[----:B------:R-:W-:Y:S01]  /*7ad0*/  FMUL.FTZ R134, R116, c[0x0][0x2d0] ;  /* 0x0000b40074867a20 */ /* 0x000fe20000410000 */
[----:B------:R-:W1:Y:S01]  /*7ae0*/  MUFU.EX2 R3, R4 ;  /* 0x0000000400037308 */ /* 0x000e620000000800 */
[--C-:B------:R-:W-:Y:S01]  /*7af0*/  FFMA.FTZ R226, R226, c[0x0][0x2d0], -R159.reuse ;  /* 0x0000b400e2e27a23 */ /* 0x100fe2000001089f */
[----:B------:R-:W-:Y:S01]  /*7b00*/  FSEL R5, R116, RZ, P0 ;  /* 0x000000ff74057208 */ /* 0x000fe20000000000 */
[--C-:B------:R-:W-:Y:S01]  /*7b10*/  FFMA.FTZ R172, R172, c[0x0][0x2d0], -R159.reuse ;  /* 0x0000b400acac7a23 */ /* 0x100fe2000001089f */
[----:B------:R-:W-:Y:S01]  /*7b20*/  FSEL R134, R134, RZ, P0 ;  /* 0x000000ff86867208 */ /* 0x000fe20000000000 */
[--C-:B------:R-:W-:Y:S01]  /*7b30*/  FFMA.FTZ R146, R146, c[0x0][0x2d0], -R159.reuse ;  /* 0x0000b40092927a23 */ /* 0x100fe2000001089f */
[----:B------:R-:W-:Y:S01]  /*7b40*/  ISETP.GT.AND P0, PT, R222, R223, PT ;  /* 0x000000dfde00720c */ /* 0x000fe20003f04270 */
[----:B------:R-:W-:Y:S02]  /*7b50*/  FADD.FTZ R5, -R5, R2 ;  /* 0x0000000205057221 */ /* 0x000fe40000010100 */
[--C-:B------:R-:W-:Y:S01]  /*7b60*/  FFMA.FTZ R132, R13, c[0x0][0x2d0], -R134.reuse ;  /* 0x0000b4000d847a23 */ /* 0x100fe20000010886 */
[----:B------:R-:W-:Y:S01]  /*7b70*/  MUFU.EX2 R118, R118 ;  /* 0x0000007600767308 */ /* 0x000fe20000000800 */
[----:B------:R-:W3:Y:S01]  /*7b80*/  LDSM.16.MT88.4 R12, [R204+0x100] ;  /* 0x00010000cc0c783b */ /* 0x000ee20000004200 */
[--C-:B------:R-:W-:Y:S01]  /*7b90*/  FFMA.FTZ R133, R17, c[0x0][0x2d0], -R134.reuse ;  /* 0x0000b40011857a23 */ /* 0x100fe20000010886 */
[----:B--2---:R-:W-:Y:S01]  /*7ba0*/  F2FP.BF16.PACK_AB R120, R119, R128 ;  /* 0x000000807778723e */ /* 0x004fe200000010ff */
[--C-:B------:R-:W-:Y:S02]  /*7bb0*/  FFMA.FTZ R131, R9, c[0x0][0x2d0], -R134.reuse ;  /* 0x0000b40009837a23 */ /* 0x100fe40000010886 */
[--C-:B------:R-:W-:Y:S02]  /*7bc0*/  FFMA.FTZ R130, R11, c[0x0][0x2d0], -R134.reuse ;  /* 0x0000b4000b827a23 */ /* 0x100fe40000010886 */
[----:B------:R-:W-:Y:S02]  /*7bd0*/  FMUL.FTZ R2, R5, c[0x0][0x2d0] ;  /* 0x0000b40005027a20 */ /* 0x000fe40000410000 */
[----:B------:R-:W2:Y:S01]  /*7be0*/  MUFU.EX2 R129, R129 ;  /* 0x0000008100817308 */ /* 0x000ea20000000800 */
[--C-:B------:R-:W-:Y:S02]  /*7bf0*/  FFMA.FTZ R158, R229, c[0x0][0x2d0], -R134.reuse ;  /* 0x0000b400e59e7a23 */ /* 0x100fe40000010886 */
[--C-:B------:R-:W-:Y:S02]  /*7c00*/  FFMA.FTZ R161, R161, c[0x0][0x2d0], -R134.reuse ;  /* 0x0000b400a1a17a23 */ /* 0x100fe40000010886 */
[C---:B-1----:R-:W-:Y:S02]  /*7c10*/  FMUL.FTZ R4, R3.reuse, R112 ;  /* 0x0000007003047220 */ /* 0x042fe40000410000 */
        /* <DEDUP_REMOVED lines=8> */
[----:B------:R-:W-:Y:S01]  /*7ca0*/  MUFU.EX2 R133, R133 ;  /* 0x0000008500857308 */ /* 0x000fe20000000800 */
[C---:B------:R-:W-:Y:S02]  /*7cb0*/  FMUL.FTZ R32, R3.reuse, R88 ;  /* 0x0000005803207220 */ /* 0x040fe40000410000 */
[----:B------:R-:W-:Y:S01]  /*7cc0*/  FMUL.FTZ R33, R3, R89 ;  /* 0x0000005903217220 */ /* 0x000fe20000410000 */
[----:B--2---:R-:W-:Y:S01]  /*7cd0*/  F2FP.BF16.PACK_AB R122, R129, R118 ;  /* 0x00000076817a723e */ /* 0x004fe200000010ff */
[C---:B------:R-:W-:Y:S02]  /*7ce0*/  FMUL.FTZ R40, R3.reuse, R96 ;  /* 0x0000006003287220 */ /* 0x040fe40000410000 */
[C---:B------:R-:W-:Y:S02]  /*7cf0*/  FMUL.FTZ R41, R3.reuse, R97 ;  /* 0x0000006103297220 */ /* 0x040fe40000410000 */
[C---:B------:R-:W-:Y:S01]  /*7d00*/  FMUL.FTZ R48, R3.reuse, R104 ;  /* 0x0000006803307220 */ /* 0x040fe20000410000 */
[----:B------:R-:W2:Y:S01]  /*7d10*/  MUFU.EX2 R132, R132 ;  /* 0x0000008400847308 */ /* 0x000ea20000000800 */
[C---:B------:R-:W-:Y:S02]  /*7d20*/  FMUL.FTZ R49, R3.reuse, R105 ;  /* 0x0000006903317220 */ /* 0x040fe40000410000 */
[C---:B------:R-:W-:Y:S02]  /*7d30*/  FMUL.FTZ R52, R3.reuse, R52 ;  /* 0x0000003403347220 */ /* 0x040fe40000410000 */
[C---:B-1----:R-:W-:Y:S02]  /*7d40*/  FMUL.FTZ R6, R2.reuse, R114 ;  /* 0x0000007202067220 */ /* 0x042fe40000410000 */
        /* <DEDUP_REMOVED lines=9> */
[----:B------:R-:W1:Y:S01]  /*7de0*/  MUFU.EX2 R130, R130 ;  /* 0x0000008200827308 */ /* 0x000e620000000800 */
[C---:B------:R-:W-:Y:S01]  /*7df0*/  FMUL.FTZ R34, R2.reuse, R90 ;  /* 0x0000005a02227220 */ /* 0x040fe20000410000 */
[----:B------:R-:W-:Y:S01]  /*7e00*/  LDSM.16.MT88.4 R72, [R201+0x3100] ;  /* 0x00310000c948783b */ /* 0x000fe20000004200 */
[----:B------:R-:W-:Y:S01]  /*7e10*/  FMUL.FTZ R35, R2, R91 ;  /* 0x0000005b02237220 */ /* 0x000fe20000410000 */
[----:B--2---:R-:W-:Y:S01]  /*7e20*/  F2FP.BF16.PACK_AB R121, R132, R133 ;  /* 0x000000858479723e */ /* 0x004fe200000010ff */
[C---:B------:R-:W-:Y:S02]  /*7e30*/  FMUL.FTZ R42, R2.reuse, R98 ;  /* 0x00000062022a7220 */ /* 0x040fe40000410000 */
[C---:B------:R-:W-:Y:S02]  /*7e40*/  FMUL.FTZ R43, R2.reuse, R99 ;  /* 0x00000063022b7220 */ /* 0x040fe40000410000 */
[C---:B------:R-:W-:Y:S01]  /*7e50*/  FMUL.FTZ R50, R2.reuse, R106 ;  /* 0x0000006a02327220 */ /* 0x040fe20000410000 */
[----:B------:R-:W-:Y:S01]  /*7e60*/  LDSM.16.MT88.4 R80, [R204+0x900] ;  /* 0x00090000cc50783b */ /* 0x000fe20000004200 */
[C---:B------:R-:W-:Y:S01]  /*7e70*/  FMUL.FTZ R51, R2.reuse, R107 ;  /* 0x0000006b02337220 */ /* 0x040fe20000410000 */
[----:B------:R-:W-:Y:S01]  /*7e80*/  MUFU.EX2 R137, R137 ;  /* 0x0000008900897308 */ /* 0x000fe20000000800 */
[C---:B------:R-:W-:Y:S02]  /*7e90*/  FMUL.FTZ R53, R3.reuse, R53 ;  /* 0x0000003503357220 */ /* 0x040fe40000410000 */
[C---:B------:R-:W-:Y:S02]  /*7ea0*/  FMUL.FTZ R54, R2.reuse, R54 ;  /* 0x0000003602367220 */ /* 0x040fe40000410000 */
[C---:B------:R-:W-:Y:S01]  /*7eb0*/  FMUL.FTZ R55, R2.reuse, R55 ;  /* 0x0000003702377220 */ /* 0x040fe20000410000 */
[----:B------:R-:W-:Y:S01]  /*7ec0*/  LDSM.16.MT88.4 R88, [R200+0x900] ;  /* 0x00090000c858783b */ /* 0x000fe20000004200 */
[C---:B------:R-:W-:Y:S02]  /*7ed0*/  FMUL.FTZ R56, R3.reuse, R56 ;  /* 0x0000003803387220 */ /* 0x040fe40000410000 */
[C---:B------:R-:W-:Y:S01]  /*7ee0*/  FMUL.FTZ R57, R3.reuse, R57 ;  /* 0x0000003903397220 */ /* 0x040fe20000410000 */
[----:B------:R-:W2:Y:S01]  /*7ef0*/  MUFU.EX2 R144, R144 ;  /* 0x0000009000907308 */ /* 0x000ea20000000800 */
[----:B------:R-:W-:Y:S01]  /*7f00*/  FMUL.FTZ R58, R2, R58 ;  /* 0x0000003a023a7220 */ /* 0x000fe20000410000 */
[----:B-1----:R-:W-:Y:S01]  /*7f10*/  F2FP.BF16.PACK_AB R123, R130, R131 ;  /* 0x00000083827b723e */ /* 0x002fe200000010ff */
[C---:B------:R-:W-:Y:S01]  /*7f20*/  FMUL.FTZ R59, R2.reuse, R59 ;  /* 0x0000003b023b7220 */ /* 0x040fe20000410000 */
[----:B------:R-:W-:Y:S01]  /*7f30*/  LDSM.16.MT88.4 R96, [R200+0x2900] ;  /* 0x00290000c860783b */ /* 0x000fe20000004200 */
[C---:B------:R-:W-:Y:S02]  /*7f40*/  FMUL.FTZ R60, R3.reuse, R60 ;  /* 0x0000003c033c7220 */ /* 0x040fe40000410000 */
[C---:B------:R-:W-:Y:S02]  /*7f50*/  FMUL.FTZ R61, R3.reuse, R61 ;  /* 0x0000003d033d7220 */ /* 0x040fe40000410000 */
[C---:B---3--:R-:W-:Y:S01]  /*7f60*/  HMMA.16816.F32.BF16 R4, R120.reuse, R12, R4 ;  /* 0x0000000c7804723c */ /* 0x048fe20000041804 */
[----:B------:R-:W-:Y:S02]  /*7f70*/  MUFU.EX2 R147, R147 ;  /* 0x0000009300937308 */ /* 0x000fe40000000800 */
[----:B------:R-:W-:Y:S02]  /*7f80*/  LDSM.16.MT88.4 R104, [R202+0x5900] ;  /* 0x00590000ca68783b */ /* 0x000fe40000004200 */
[C---:B------:R-:W-:Y:S02]  /*7f90*/  FMUL.FTZ R62, R2.reuse, R62 ;  /* 0x0000003e023e7220 */ /* 0x040fe40000410000 */
[C---:B------:R-:W-:Y:S01]  /*7fa0*/  FMUL.FTZ R12, R3.reuse, R68 ;  /* 0x00000044030c7220 */ /* 0x040fe20000410000 */
[C---:B------:R-:W-:Y:S03]  /*7fb0*/  HMMA.16816.F32.BF16 R8, R120.reuse, R14, R8 ;  /* 0x0000000e7808723c */ /* 0x040fe60000041808 */
[----:B------:R-:W-:Y:S01]  /*7fc0*/  MUFU.EX2 R156, R156 ;  /* 0x0000009c009c7308 */ /* 0x000fe20000000800 */
[C---:B------:R-:W-:Y:S02]  /*7fd0*/  FMUL.FTZ R13, R3.reuse, R69 ;  /* 0x00000045030d7220 */ /* 0x040fe40000410000 */
[C---:B------:R-:W-:Y:S02]  /*7fe0*/  FMUL.FTZ R63, R2.reuse, R63 ;  /* 0x0000003f023f7220 */ /* 0x040fe40000410000 */
[C---:B------:R-:W-:Y:S04]  /*7ff0*/  FMUL.FTZ R14, R2.reuse, R70 ;  /* 0x00000046020e7220 */ /* 0x040fe80000410000 */
[C---:B------:R-:W-:Y:S01]  /*8000*/  FMUL.FTZ R15, R2.reuse, R71 ;  /* 0x00000047020f7220 */ /* 0x040fe20000410000 */
[----:B------:R-:W-:Y:S01]  /*8010*/  MUFU.EX2 R158, R158 ;  /* 0x0000009e009e7308 */ /* 0x000fe20000000800 */
[----:B------:R-:W1:Y:S01]  /*8020*/  LDSM.16.MT88.4 R68, [R202+0x3100] ;  /* 0x00310000ca44783b */ /* 0x000e620000004200 */
[C---:B------:R-:W-:Y:S02]  /*8030*/  FMUL.FTZ R64, R3.reuse, R64 ;  /* 0x0000004003407220 */ /* 0x040fe40000410000 */
[C---:B------:R-:W-:Y:S02]  /*8040*/  FMUL.FTZ R65, R3.reuse, R65 ;  /* 0x0000004103417220 */ /* 0x040fe40000410000 */
[C---:B------:R-:W-:Y:S03]  /*8050*/  HMMA.16816.F32.BF16 R12, R120.reuse, R20, R12 ;  /* 0x00000014780c723c */ /* 0x040fe6000004180c */
[C---:B------:R-:W-:Y:S01]  /*8060*/  FMUL.FTZ R66, R2.reuse, R66 ;  /* 0x0000004202427220 */ /* 0x040fe20000410000 */
[----:B------:R-:W3:Y:S01]  /*8070*/  MUFU.EX2 R161, R161 ;  /* 0x000000a100a17308 */ /* 0x000ee20000000800 */
[C---:B------:R-:W-:Y:S02]  /*8080*/  FMUL.FTZ R67, R2.reuse, R67 ;  /* 0x0000004302437220 */ /* 0x040fe40000410000 */
[C---:B------:R-:W-:Y:S01]  /*8090*/  FMUL.FTZ R20, R3.reuse, R76 ;  /* 0x0000004c03147220 */ /* 0x040fe20000410000 */
[C---:B------:R-:W-:Y:S04]  /*80a0*/  HMMA.16816.F32.BF16 R16, R120.reuse, R22, R16 ;  /* 0x000000167810723c */ /* 0x040fe80000041810 */
[----:B------:R-:W-:Y:S02]  /*80b0*/  FMUL.FTZ R21, R3, R77 ;  /* 0x0000004d03157220 */ /* 0x000fe40000410000 */
[----:B------:R-:W-:Y:S01]  /*80c0*/  MUFU.EX2 R174, R174 ;  /* 0x000000ae00ae7308 */ /* 0x000fe20000000800 */
[C---:B------:R-:W-:Y:S02]  /*80d0*/  FMUL.FTZ R22, R2.reuse, R78 ;  /* 0x0000004e02167220 */ /* 0x040fe40000410000 */
[----:B------:R-:W-:Y:S02]  /*80e0*/  FMUL.FTZ R23, R2, R79 ;  /* 0x0000004f02177220 */ /* 0x000fe40000410000 */
[----:B------:R-:W4:Y:S01]  /*80f0*/  LDSM.16.MT88.4 R76, [R200+0x3100] ;  /* 0x00310000c84c783b */ /* 0x000f220000004200 */
[--C-:B------:R-:W-:Y:S02]  /*8100*/  FFMA.FTZ R160, R227, c[0x0][0x2d0], -R134.reuse ;  /* 0x0000b400e3a07a23 */ /* 0x100fe40000010886 */
[--C-:B------:R-:W-:Y:S02]  /*8110*/  FFMA.FTZ R163, R163, c[0x0][0x2d0], -R134.reuse ;  /* 0x0000b400a3a37a23 */ /* 0x100fe40000010886 */
[C---:B------:R-:W-:Y:S01]  /*8120*/  HMMA.16816.F32.BF16 R20, R120.reuse, R28, R20 ;  /* 0x0000001c7814723c */ /* 0x040fe20000041814 */
[----:B------:R-:W-:Y:S02]  /*8130*/  MUFU.EX2 R224, R224 ;  /* 0x000000e000e07308 */ /* 0x000fe40000000800 */
        /* <DEDUP_REMOVED lines=15> */
[----:B------:R-:W1:Y:S01]  /*8230*/  MUFU.EX2 R227, R227 ;  /* 0x000000e300e37308 */ /* 0x000e620000000800 */
        /* <DEDUP_REMOVED lines=16> */
[----:B------:R-:W3:Y:S01]  /*8340*/  MUFU.EX2 R233, R233 ;  /* 0x000000e900e97308 */ /* 0x000ee20000000800 */
        /* <DEDUP_REMOVED lines=8> */
[C---:B-1----:R-:W-:Y:S03]  /*83d0*/  HMMA.16816.F32.BF16 R44, R120.reuse, R68, R44 ;  /* 0x00000044782c723c */ /* 0x042fe6000004182c */
[--C-:B------:R-:W-:Y:S01]  /*83e0*/  FFMA.FTZ R162, R231, c[0x0][0x2d0], -R134.reuse ;  /* 0x0000b400e7a27a23 */ /* 0x100fe20000010886 */
[----:B------:R-:W1:Y:S01]  /*83f0*/  MUFU.EX2 R235, R235 ;  /* 0x000000eb00eb7308 */ /* 0x000e620000000800 */
[--C-:B------:R-:W-:Y:S02]  /*8400*/  FFMA.FTZ R225, R225, c[0x0][0x2d0], -R134.reuse ;  /* 0x0000b400e1e17a23 */ /* 0x100fe40000010886 */
[----:B--2---:R-:W-:Y:S01]  /*8410*/  F2FP.BF16.PACK_AB R68, R144, R137 ;  /* 0x000000899044723e */ /* 0x004fe200000010ff */
[C---:B------:R-:W-:Y:S04]  /*8420*/  HMMA.16816.F32.BF16 R48, R120.reuse, R70, R48 ;  /* 0x000000467830723c */ /* 0x040fe80000041830 */
[----:B---3--:R-:W-:Y:S01]  /*8430*/  F2FP.BF16.PACK_AB R69, R161, R158 ;  /* 0x0000009ea145723e */ /* 0x008fe200000010ff */
[--C-:B------:R-:W-:Y:S01]  /*8440*/  FFMA.FTZ R175, R175, c[0x0][0x2d0], -R134.reuse ;  /* 0x0000b400afaf7a23 */ /* 0x100fe20000010886 */
[----:B------:R-:W-:Y:S01]  /*8450*/  MUFU.EX2 R232, R232 ;  /* 0x000000e800e87308 */ /* 0x000fe20000000800 */
[----:B------:R-:W-:Y:S01]  /*8460*/  F2FP.BF16.PACK_AB R70, R156, R147 ;  /* 0x000000939c46723e */ /* 0x000fe200000010ff */
[C---:B------:R-:W-:Y:S04]  /*8470*/  HMMA.16816.F32.BF16 R52, R120.reuse, R72, R52 ;  /* 0x000000487834723c */ /* 0x040fe80000041834 */
[----:B-----5:R-:W-:Y:S01]  /*8480*/  F2FP.BF16.PACK_AB R71, R163, R160 ;  /* 0x000000a0a347723e */ /* 0x020fe200000010ff */
[--C-:B------:R-:W-:Y:S02]  /*8490*/  FFMA.FTZ R184, R173, c[0x0][0x2d0], -R134.reuse ;  /* 0x0000b400adb87a23 */ /* 0x100fe40000010886 */
[--C-:B------:R-:W-:Y:S01]  /*84a0*/  FFMA.FTZ R145, R145, c[0x0][0x2d0], -R159.reuse ;  /* 0x0000b40091917a23 */ /* 0x100fe2000001089f */
[C---:B------:R-:W-:Y:S01]  /*84b0*/  HMMA.16816.F32.BF16 R56, R120.reuse, R74, R56 ;  /* 0x0000004a7838723c */ /* 0x040fe20000041838 */
[----:B------:R-:W2:Y:S01]  /*84c0*/  LDSM.16.MT88.4 R72, [R202+0x900] ;  /* 0x00090000ca48783b */ /* 0x000ea20000004200 */
[----:B------:R-:W-:Y:S02]  /*84d0*/  MUFU.EX2 R237, R237 ;  /* 0x000000ed00ed7308 */ /* 0x000fe40000000800 */
[--C-:B------:R-:W-:Y:S02]  /*84e0*/  FFMA.FTZ R138, R138, c[0x0][0x2d0], -R159.reuse ;  /* 0x0000b4008a8a7a23 */ /* 0x100fe4000001089f */
[----:B------:R-:W-:Y:S02]  /*84f0*/  FFMA.FTZ R159, R136, c[0x0][0x2d0], -R159 ;  /* 0x0000b400889f7a23 */ /* 0x000fe4000001089f */
[C---:B----4-:R-:W-:Y:S04]  /*8500*/  HMMA.16816.F32.BF16 R60, R120.reuse, R76, R60 ;  /* 0x0000004c783c723c */ /* 0x050fe8000004183c */
[----:B------:R-:W-:Y:S01]  /*8510*/  MUFU.EX2 R234, R234 ;  /* 0x000000ea00ea7308 */ /* 0x000fe20000000800 */
[--C-:B------:R-:W-:Y:S02]  /*8520*/  FFMA.FTZ R136, R157, c[0x0][0x2d0], -R134.reuse ;  /* 0x0000b4009d887a23 */ /* 0x100fe40000010886 */
[--C-:B------:R-:W-:Y:S01]  /*8530*/  FFMA.FTZ R139, R139, c[0x0][0x2d0], -R134.reuse ;  /* 0x0000b4008b8b7a23 */ /* 0x100fe20000010886 */
[----:B------:R-:W-:Y:S01]  /*8540*/  HMMA.16816.F32.BF16 R64, R120, R78, R64 ;  /* 0x0000004e7840723c */ /* 0x000fe20000041840 */
[----:B------:R-:W3:Y:S03]  /*8550*/  LDSM.16.MT88.4 R76, [R204+0x3900] ;  /* 0x00390000cc4c783b */ /* 0x000ee60000004200 */
[--C-:B------:R-:W-:Y:S02]  /*8560*/  FFMA.FTZ R135, R135, c[0x0][0x2d0], -R134.reuse ;  /* 0x0000b40087877a23 */ /* 0x100fe40000010886 */
[----:B------:R-:W-:Y:S01]  /*8570*/  MUFU.EX2 R241, R241 ;  /* 0x000000f100f17308 */ /* 0x000fe20000000800 */
[----:B------:R-:W-:Y:S01]  /*8580*/  FFMA.FTZ R134, R117, c[0x0][0x2d0], -R134 ;  /* 0x0000b40075867a23 */ /* 0x000fe20000010886 */
[C---:B------:R-:W-:Y:S05]  /*8590*/  HMMA.16816.F32.BF16 R4, R68.reuse, R80, R4 ;  /* 0x000000504404723c */ /* 0x040fea0000041804 */
[----:B------:R-:W-:Y:S02]  /*85a0*/  FFMA.FTZ R128, R3, R216, R128 ;  /* 0x000000d803807223 */ /* 0x000fe40000010080 */
[----:B------:R-:W-:Y:S01]  /*85b0*/  FFMA.FTZ R133, R2, R217, R133 ;  /* 0x000000d902857223 */ /* 0x000fe20000010085 */
[C---:B------:R-:W-:Y:S01]  /*85c0*/  HMMA.16816.F32.BF16 R8, R68.reuse, R82, R8 ;  /* 0x000000524408723c */ /* 0x040fe20000041808 */
[----:B------:R-:W-:Y:S01]  /*85d0*/  LDSM.16.MT88.4 R80, [R201+0x3900] ;  /* 0x00390000c950783b */ /* 0x000fe20000004200 */
[----:B------:R-:W-:Y:S02]  /*85e0*/  MUFU.EX2 R236, R236 ;  /* 0x000000ec00ec7308 */ /* 0x000fe40000000800 */
[----:B------:R-:W-:Y:S02]  /*85f0*/  FADD.FTZ R119, R119, R128 ;  /* 0x0000008077777221 */ /* 0x000fe40000010000 */
[----:B------:R-:W-:Y:S02]  /*8600*/  FADD.FTZ R132, R132, R133 ;  /* 0x0000008584847221 */ /* 0x000fe40000010000 */
[----:B------:R-:W-:Y:S01]  /*8610*/  FADD.FTZ R118, R118, R119 ;  /* 0x0000007776767221 */ /* 0x000fe20000010000 */
[C---:B--2---:R-:W-:Y:S03]  /*8620*/  HMMA.16816.F32.BF16 R12, R68.reuse, R72, R12 ;  /* 0x00000048440c723c */ /* 0x044fe6000004180c */
[----:B------:R-:W-:Y:S01]  /*8630*/  MUFU.EX2 R245, R245 ;  /* 0x000000f500f57308 */ /* 0x000fe20000000800 */
[----:B------:R-:W-:Y:S02]  /*8640*/  FADD.FTZ R3, R131, R132 ;  /* 0x0000008483037221 */ /* 0x000fe40000010000 */
[----:B------:R-:W-:Y:S02]  /*8650*/  FADD.FTZ R118, R129, R118 ;  /* 0x0000007681767221 */ /* 0x000fe40000010000 */
[C---:B------:R-:W-:Y:S01]  /*8660*/  HMMA.16816.F32.BF16 R16, R68.reuse, R74, R16 ;  /* 0x0000004a4410723c */ /* 0x040fe20000041810 */
[----:B------:R-:W2:Y:S03]  /*8670*/  LDSM.16.MT88.4 R72, [R202+0x3900] ;  /* 0x00390000ca48783b */ /* 0x000ea60000004200 */
[----:B------:R-:W-:Y:S01]  /*8680*/  FADD.FTZ R3, R130, R3 ;  /* 0x0000000382037221 */ /* 0x000fe20000010000 */
[----:B------:R-:W-:Y:S01]  /*8690*/  MUFU.EX2 R238, R238 ;  /* 0x000000ee00ee7308 */ /* 0x000fe20000000800 */
[----:B------:R-:W-:Y:S02]  /*86a0*/  FADD.FTZ R137, R137, R118 ;  /* 0x0000007689897221 */ /* 0x000fe40000010000 */
[C---:B------:R-:W-:Y:S04]  /*86b0*/  HMMA.16816.F32.BF16 R20, R68.reuse, R84, R20 ;  /* 0x000000544414723c */ /* 0x040fe80000041814 */
[----:B------:R-:W-:Y:S02]  /*86c0*/  FADD.FTZ R158, R158, R3 ;  /* 0x000000039e9e7221 */ /* 0x000fe40000010000 */
[----:B------:R-:W-:Y:S01]  /*86d0*/  FADD.FTZ R144, R144, R137 ;  /* 0x0000008990907221 */ /* 0x000fe20000010000 */
[----:B------:R-:W-:Y:S01]  /*86e0*/  MUFU.EX2 R239, R239 ;  /* 0x000000ef00ef7308 */ /* 0x000fe20000000800 */
[C---:B------:R-:W-:Y:S01]  /*86f0*/  HMMA.16816.F32.BF16 R24, R68.reuse, R86, R24 ;  /* 0x000000564418723c */ /* 0x040fe20000041818 */
[----:B------:R-:W4:Y:S03]  /*8700*/  LDSM.16.MT88.4 R84, [R200+0x3900] ;  /* 0x00390000c854783b */ /* 0x000f260000004200 */
[----:B------:R-:W-:Y:S02]  /*8710*/  FADD.FTZ R161, R161, R158 ;  /* 0x0000009ea1a17221 */ /* 0x000fe40000010000 */
[----:B------:R-:W-:Y:S02]  /*8720*/  FADD.FTZ R147, R147, R144 ;  /* 0x0000009093937221 */ /* 0x000fe40000010000 */
[C---:B------:R-:W-:Y:S01]  /*8730*/  HMMA.16816.F32.BF16 R28, R68.reuse, R88, R28 ;  /* 0x00000058441c723c */ /* 0x040fe2000004181c */
[----:B------:R-:W-:Y:S03]  /*8740*/  MUFU.EX2 R226, R226 ;  /* 0x000000e200e27308 */ /* 0x000fe60000000800 */
[----:B------:R-:W-:Y:S02]  /*8750*/  FADD.FTZ R160, R160, R161 ;  /* 0x000000a1a0a07221 */ /* 0x000fe40000010000 */
[----:B------:R-:W-:Y:S02]  /*8760*/  FADD.FTZ R156, R156, R147 ;  /* 0x000000939c9c7221 */ /* 0x000fe40000010000 */
[C---:B------:R-:W-:Y:S01]  /*8770*/  HMMA.16816.F32.BF16 R32, R68.reuse, R90, R32 ;  /* 0x0000005a4420723c */ /* 0x040fe20000041820 */
[----:B------:R-:W-:Y:S02]  /*8780*/  LDSM.16.MT88.4 R88, [R200+0x4100] ;  /* 0x00410000c858783b */ /* 0x000fe40000004200 */
[----:B------:R-:W-:Y:S01]  /*8790*/  MUFU.EX2 R243, R243 ;  /* 0x000000f300f37308 */ /* 0x000fe20000000800 */
[----:B------:R-:W-:Y:S04]  /*87a0*/  FADD.FTZ R163, R163, R160 ;  /* 0x000000a0a3a37221 */ /* 0x000fe80000010000 */
[C---:B---3--:R-:W-:Y:S05]  /*87b0*/  HMMA.16816.F32.BF16 R36, R68.reuse, R76, R36 ;  /* 0x0000004c4424723c */ /* 0x048fea0000041824 */
[----:B------:R-:W-:Y:S03]  /*87c0*/  MUFU.EX2 R172, R172 ;  /* 0x000000ac00ac7308 */ /* 0x000fe60000000800 */
[C---:B------:R-:W-:Y:S01]  /*87d0*/  HMMA.16816.F32.BF16 R40, R68.reuse, R78, R40 ;  /* 0x0000004e4428723c */ /* 0x040fe20000041828 */
[----:B------:R-:W-:Y:S06]  /*87e0*/  LDSM.16.MT88.4 R76, [R202+0x1100] ;  /* 0x00110000ca4c783b */ /* 0x000fec0000004200 */
[----:B------:R-:W-:Y:S01]  /*87f0*/  MUFU.EX2 R247, R247 ;  /* 0x000000f700f77308 */ /* 0x000fe20000000800 */
[C---:B--2---:R-:W-:Y:S08]  /*8800*/  HMMA.16816.F32.BF16 R44, R68.reuse, R72, R44 ;  /* 0x00000048442c723c */ /* 0x044ff0000004182c */
[C---:B------:R-:W-:Y:S01]  /*8810*/  HMMA.16816.F32.BF16 R48, R68.reuse, R74, R48 ;  /* 0x0000004a4430723c */ /* 0x040fe20000041830 */
[----:B------:R-:W2:Y:S01]  /*8820*/  LDSM.16.MT88.4 R72, [R204+0x1100] ;  /* 0x00110000cc48783b */ /* 0x000ea20000004200 */
[----:B------:R-:W-:Y:S06]  /*8830*/  MUFU.EX2 R162, R162 ;  /* 0x000000a200a27308 */ /* 0x000fec0000000800 */
[C---:B------:R-:W-:Y:S04]  /*8840*/  HMMA.16816.F32.BF16 R52, R68.reuse, R80, R52 ;  /* 0x000000504434723c */ /* 0x040fe80000041834 */
[----:B------:R-:W-:Y:S04]  /*8850*/  MUFU.EX2 R225, R225 ;  /* 0x000000e100e17308 */ /* 0x000fe80000000800 */
[C---:B------:R-:W-:Y:S01]  /*8860*/  HMMA.16816.F32.BF16 R56, R68.reuse, R82, R56 ;  /* 0x000000524438723c */ /* 0x040fe20000041838 */
[----:B------:R-:W3:Y:S05]  /*8870*/  LDSM.16.MT88.4 R80, [R201+0x1100] ;  /* 0x00110000c950783b */ /* 0x000eea0000004200 */
[----:B------:R-:W-:Y:S02]  /*8880*/  MUFU.EX2 R175, R175 ;  /* 0x000000af00af7308 */ /* 0x000fe40000000800 */
[C---:B----4-:R-:W-:Y:S08]  /*8890*/  HMMA.16816.F32.BF16 R60, R68.reuse, R84, R60 ;  /* 0x00000054443c723c */ /* 0x050ff0000004183c */
[----:B------:R-:W-:Y:S01]  /*88a0*/  HMMA.16816.F32.BF16 R64, R68, R86, R64 ;  /* 0x000000564440723c */ /* 0x000fe20000041840 */
[----:B------:R-:W4:Y:S01]  /*88b0*/  LDSM.16.MT88.4 R84, [R200+0x1100] ;  /* 0x00110000c854783b */ /* 0x000f220000004200 */
[----:B------:R-:W-:Y:S05]  /*88c0*/  MUFU.EX2 R184, R184 ;  /* 0x000000b800b87308 */ /* 0x000fea0000000800 */
[----:B------:R-:W-:Y:S01]  /*88d0*/  F2FP.BF16.PACK_AB R68, R174, R227 ;  /* 0x000000e3ae44723e */ /* 0x000fe200000010ff */
[----:B------:R-:W-:Y:S01]  /*88e0*/  FADD.FTZ R227, R227, R156 ;  /* 0x0000009ce3e37221 */ /* 0x000fe20000010000 */
[----:B------:R-:W-:Y:S03]  /*88f0*/  F2FP.BF16.PACK_AB R70, R229, R224 ;  /* 0x000000e0e546723e */ /* 0x000fe600000010ff */
[----:B------:R-:W-:Y:S01]  /*8900*/  F2FP.BF16.PACK_AB R69, R233, R228 ;  /* 0x000000e4e945723e */ /* 0x000fe200000010ff */
[----:B------:R-:W-:Y:S01]  /*8910*/  MUFU.EX2 R146, R146 ;  /* 0x0000009200927308 */ /* 0x000fe20000000800 */
[----:B-1----:R-:W-:Y:S01]  /*8920*/  F2FP.BF16.PACK_AB R71, R235, R230 ;  /* 0x000000e6eb47723e */ /* 0x002fe200000010ff */
[----:B------:R-:W-:Y:S02]  /*8930*/  FADD.FTZ R228, R228, R163 ;  /* 0x000000a3e4e47221 */ /* 0x000fe40000010000 */
[----:B------:R-:W-:Y:S02]  /*8940*/  FADD.FTZ R227, R174, R227 ;  /* 0x000000e3aee37221 */ /* 0x000fe40000010000 */
[----:B------:R-:W-:Y:S02]  /*8950*/  FADD.FTZ R233, R233, R228 ;  /* 0x000000e4e9e97221 */ /* 0x000fe40000010000 */
[C---:B--2---:R-:W-:Y:S02]  /*8960*/  HMMA.16816.F32.BF16 R4, R68.reuse, R72, R4 ;  /* 0x000000484404723c */ /* 0x044fe40000041804 */
[----:B------:R-:W1:Y:S01]  /*8970*/  MUFU.EX2 R145, R145 ;  /* 0x0000009100917308 */ /* 0x000e620000000800 */
[----:B------:R-:W-:Y:S02]  /*8980*/  FADD.FTZ R224, R224, R227 ;  /* 0x000000e3e0e07221 */ /* 0x000fe40000010000 */
[----:B------:R-:W-:Y:S02]  /*8990*/  FADD.FTZ R230, R230, R233 ;  /* 0x000000e9e6e67221 */ /* 0x000fe40000010000 */
[----:B------:R-:W-:Y:S01]  /*89a0*/  FADD.FTZ R229, R229, R224 ;  /* 0x000000e0e5e57221 */ /* 0x000fe20000010000 */
[C---:B------:R-:W-:Y:S01]  /*89b0*/  HMMA.16816.F32.BF16 R8, R68.reuse, R74, R8 ;  /* 0x0000004a4408723c */ /* 0x040fe20000041808 */
[----:B------:R-:W2:Y:S03]  /*89c0*/  LDSM.16.MT88.4 R72, [R204+0x4100] ;  /* 0x00410000cc48783b */ /* 0x000ea60000004200 */
[----:B------:R-:W-:Y:S01]  /*89d0*/  MUFU.EX2 R138, R138 ;  /* 0x0000008a008a7308 */ /* 0x000fe20000000800 */
[----:B------:R-:W-:Y:S03]  /*89e0*/  FADD.FTZ R235, R235, R230 ;  /* 0x000000e6ebeb7221 */ /* 0x000fe60000010000 */
[C---:B------:R-:W-:Y:S06]  /*89f0*/  HMMA.16816.F32.BF16 R12, R68.reuse, R76, R12 ;  /* 0x0000004c440c723c */ /* 0x040fec000004180c */
[----:B------:R-:W5:Y:S02]  /*8a00*/  MUFU.EX2 R159, R159 ;  /* 0x0000009f009f7308 */ /* 0x000f640000000800 */
[C---:B------:R-:W-:Y:S01]  /*8a10*/  HMMA.16816.F32.BF16 R16, R68.reuse, R78, R16 ;  /* 0x0000004e4410723c */ /* 0x040fe20000041810 */
[----:B------:R-:W2:Y:S03]  /*8a20*/  LDSM.16.MT88.4 R76, [R202+0x4100] ;  /* 0x00410000ca4c783b */ /* 0x000ea60000004200 */
[----:B-1----:R-:W-:Y:S04]  /*8a30*/  F2FP.BF16.PACK_AB R120, R145, R146 ;  /* 0x000000929178723e */ /* 0x002fe800000010ff */
[C---:B---3--:R-:W-:Y:S01]  /*8a40*/  HMMA.16816.F32.BF16 R20, R68.reuse, R80, R20 ;  /* 0x000000504414723c */ /* 0x048fe20000041814 */
[----:B------:R-:W-:Y:S07]  /*8a50*/  MUFU.EX2 R136, R136 ;  /* 0x0000008800887308 */ /* 0x000fee0000000800 */
[C---:B------:R-:W-:Y:S01]  /*8a60*/  HMMA.16816.F32.BF16 R24, R68.reuse, R82, R24 ;  /* 0x000000524418723c */ /* 0x040fe20000041818 */
[----:B------:R-:W1:Y:S02]  /*8a70*/  LDSM.16.MT88.4 R80, [R201+0x4100] ;  /* 0x00410000c950783b */ /* 0x000e640000004200 */
[----:B------:R-:W3:Y:S01]  /*8a80*/  MUFU.EX2 R139, R139 ;  /* 0x0000008b008b7308 */ /* 0x000ee20000000800 */
[----:B-----5:R-:W-:Y:S04]  /*8a90*/  F2FP.BF16.PACK_AB R122, R159, R138 ;  /* 0x0000008a9f7a723e */ /* 0x020fe800000010ff */
[C---:B----4-:R-:W-:Y:S05]  /*8aa0*/  HMMA.16816.F32.BF16 R28, R68.reuse, R84, R28 ;  /* 0x00000054441c723c */ /* 0x050fea000004181c */
[----:B------:R-:W-:Y:S03]  /*8ab0*/  MUFU.EX2 R135, R135 ;  /* 0x0000008700877308 */ /* 0x000fe60000000800 */
[C---:B------:R-:W-:Y:S01]  /*8ac0*/  HMMA.16816.F32.BF16 R32, R68.reuse, R86, R32 ;  /* 0x000000564420723c */ /* 0x040fe20000041820 */
[----:B------:R-:W4:Y:S06]  /*8ad0*/  LDSM.16.MT88.4 R84, [R204+0x1900] ;  /* 0x00190000cc54783b */ /* 0x000f2c0000004200 */
[----:B------:R-:W5:Y:S01]  /*8ae0*/  MUFU.EX2 R134, R134 ;  /* 0x0000008600867308 */ /* 0x000f620000000800 */
[C---:B--2---:R-:W-:Y:S04]  /*8af0*/  HMMA.16816.F32.BF16 R36, R68.reuse, R72, R36 ;  /* 0x000000484424723c */ /* 0x044fe80000041824 */
[----:B---3--:R-:W-:Y:S04]  /*8b00*/  F2FP.BF16.PACK_AB R121, R139, R136 ;  /* 0x000000888b79723e */ /* 0x008fe800000010ff */
[C---:B------:R-:W-:Y:S01]  /*8b10*/  HMMA.16816.F32.BF16 R40, R68.reuse, R74, R40 ;  /* 0x0000004a4428723c */ /* 0x040fe20000041828 */
[----:B------:R-:W2:Y:S07]  /*8b20*/  LDSM.16.MT88.4 R72, [R202+0x1900] ;  /* 0x00190000ca48783b */ /* 0x000eae0000004200 */
[C---:B------:R-:W-:Y:S04]  /*8b30*/  HMMA.16816.F32.BF16 R44, R68.reuse, R76, R44 ;  /* 0x0000004c442c723c */ /* 0x040fe8000004182c */
[----:B-----5:R-:W-:Y:S04]  /*8b40*/  F2FP.BF16.PACK_AB R123, R134, R135 ;  /* 0x00000087867b723e */ /* 0x020fe800000010ff */
[C---:B------:R-:W-:Y:S01]  /*8b50*/  HMMA.16816.F32.BF16 R48, R68.reuse, R78, R48 ;  /* 0x0000004e4430723c */ /* 0x040fe20000041830 */
[----:B------:R-:W3:Y:S07]  /*8b60*/  LDSM.16.MT88.4 R76, [R201+0x1900] ;  /* 0x00190000c94c783b */ /* 0x000eee0000004200 */
        /* <DEDUP_REMOVED lines=20> */
[----:B------:R-:W4:Y:S03]  /*8cb0*/  LDSM.16.MT88.4 R84, [R204+0x4900] ;  /* 0x00490000cc54783b */ /* 0x000f260000004200 */
[----:B------:R-:W-:Y:S04]  /*8cc0*/  FADD.FTZ R2, R162, R239 ;  /* 0x000000efa2027221 */ /* 0x000fe80000010000 */
[C---:B--2---:R-:W-:Y:S04]  /*8cd0*/  HMMA.16816.F32.BF16 R12, R68.reuse, R72, R12 ;  /* 0x00000048440c723c */ /* 0x044fe8000004180c */
[----:B------:R-:W-:Y:S04]  /*8ce0*/  FADD.FTZ R2, R225, R2 ;  /* 0x00000002e1027221 */ /* 0x000fe80000010000 */
[C---:B------:R-:W-:Y:S01]  /*8cf0*/  HMMA.16816.F32.BF16 R16, R68.reuse, R74, R16 ;  /* 0x0000004a4410723c */ /* 0x040fe20000041810 */
[----:B------:R-:W2:Y:S03]  /*8d00*/  LDSM.16.MT88.4 R72, [R202+0x4900] ;  /* 0x00490000ca48783b */ /* 0x000ea60000004200 */
[----:B------:R-:W-:Y:S02]  /*8d10*/  FADD.FTZ R3, R175, R2 ;  /* 0x00000002af037221 */ /* 0x000fe40000010000 */
[----:B------:R-:W-:Y:S02]  /*8d20*/  IMAD.MOV.U32 R2, RZ, RZ, R116 ;  /* 0x000000ffff027224 */ /* 0x000fe400078e0074 */
[C---:B---3--:R-:W-:Y:S04]  /*8d30*/  HMMA.16816.F32.BF16 R20, R68.reuse, R76, R20 ;  /* 0x0000004c4414723c */ /* 0x048fe80000041814 */
[----:B------:R-:W-:Y:S04]  /*8d40*/  FADD.FTZ R3, R184, R3 ;  /* 0x00000003b8037221 */ /* 0x000fe80000010000 */
[C---:B------:R-:W-:Y:S01]  /*8d50*/  HMMA.16816.F32.BF16 R24, R68.reuse, R78, R24 ;  /* 0x0000004e4418723c */ /* 0x040fe20000041818 */
[----:B------:R-:W3:Y:S03]  /*8d60*/  LDSM.16.MT88.4 R76, [R204+0x2100] ;  /* 0x00210000cc4c783b */ /* 0x000ee60000004200 */
[----:B------:R-:W-:Y:S02]  /*8d70*/  FADD.FTZ R136, R136, R3 ;  /* 0x0000000388887221 */ /* 0x000fe40000010000 */
[----:B------:R-:W-:Y:S02]  /*8d80*/  IMAD.MOV.U32 R3, RZ, RZ, R0 ;  /* 0x000000ffff037224 */ /* 0x000fe400078e0000 */
[C---:B-1----:R-:W-:Y:S04]  /*8d90*/  HMMA.16816.F32.BF16 R28, R68.reuse, R80, R28 ;  /* 0x00000050441c723c */ /* 0x042fe8000004181c */
[----:B------:R-:W-:Y:S04]  /*8da0*/  FADD.FTZ R136, R139, R136 ;  /* 0x000000888b887221 */ /* 0x000fe80000010000 */
[C---:B------:R-:W-:Y:S01]  /*8db0*/  HMMA.16816.F32.BF16 R32, R68.reuse, R82, R32 ;  /* 0x000000524420723c */ /* 0x040fe20000041820 */
[----:B------:R-:W1:Y:S03]  /*8dc0*/  LDSM.16.MT88.4 R80, [R202+0x2100] ;  /* 0x00210000ca50783b */ /* 0x000e660000004200 */
[----:B------:R-:W-:Y:S04]  /*8dd0*/  FADD.FTZ R135, R135, R136 ;  /* 0x0000008887877221 */ /* 0x000fe80000010000 */
[C---:B----4-:R-:W-:Y:S04]  /*8de0*/  HMMA.16816.F32.BF16 R36, R68.reuse, R84, R36 ;  /* 0x000000544424723c */ /* 0x050fe80000041824 */
[----:B------:R-:W-:Y:S04]  /*8df0*/  FADD.FTZ R217, R134, R135 ;  /* 0x0000008786d97221 */ /* 0x000fe80000010000 */
[C---:B------:R-:W-:Y:S01]  /*8e00*/  HMMA.16816.F32.BF16 R40, R68.reuse, R86, R40 ;  /* 0x000000564428723c */ /* 0x040fe20000041828 */
[----:B------:R-:W-:Y:S07]  /*8e10*/  LDSM.16.MT88.4 R84, [R200+0x2100] ;  /* 0x00210000c854783b */ /* 0x000fee0000004200 */
        /* <DEDUP_REMOVED lines=17> */
[C---:B---3--:R-:W-:Y:S03]  /*8f30*/  HMMA.16816.F32.BF16 R4, R68.reuse, R76, R4 ;  /* 0x0000004c4404723c */ /* 0x048fe60000041804 */
[----:B------:R-:W-:Y:S02]  /*8f40*/  FADD.FTZ R247, R247, R172 ;  /* 0x000000acf7f77221 */ /* 0x000fe40000010000 */
[----:B------:R-:W-:Y:S02]  /*8f50*/  IMAD.MOV.U32 R222, RZ, RZ, R184 ;  /* 0x000000ffffde7224 */ /* 0x000fe400078e00b8 */
[----:B------:R-:W-:Y:S01]  /*8f60*/  FADD.FTZ R146, R146, R247 ;  /* 0x000000f792927221 */ /* 0x000fe20000010000 */
[C---:B------:R-:W-:Y:S01]  /*8f70*/  HMMA.16816.F32.BF16 R8, R68.reuse, R78, R8 ;  /* 0x0000004e4408723c */ /* 0x040fe20000041808 */
[----:B------:R-:W3:Y:S03]  /*8f80*/  LDSM.16.MT88.4 R76, [R204+0x5100] ;  /* 0x00510000cc4c783b */ /* 0x000ee60000004200 */
[----:B------:R-:W-:Y:S04]  /*8f90*/  FADD.FTZ R145, R145, R146 ;  /* 0x0000009291917221 */ /* 0x000fe80000010000 */
[C---:B-1----:R-:W-:Y:S04]  /*8fa0*/  HMMA.16816.F32.BF16 R12, R68.reuse, R80, R12 ;  /* 0x00000050440c723c */ /* 0x042fe8000004180c */
[----:B------:R-:W-:Y:S04]  /*8fb0*/  FADD.FTZ R138, R138, R145 ;  /* 0x000000918a8a7221 */ /* 0x000fe80000010000 */
[C---:B------:R-:W-:Y:S01]  /*8fc0*/  HMMA.16816.F32.BF16 R16, R68.reuse, R82, R16 ;  /* 0x000000524410723c */ /* 0x040fe20000041810 */
[----:B------:R-:W1:Y:S03]  /*8fd0*/  LDSM.16.MT88.4 R80, [R202+0x5100] ;  /* 0x00510000ca50783b */ /* 0x000e660000004200 */
[----:B------:R-:W-:Y:S04]  /*8fe0*/  FADD.FTZ R216, R159, R138 ;  /* 0x0000008a9fd87221 */ /* 0x000fe80000010000 */
[C---:B--2---:R-:W-:Y:S08]  /*8ff0*/  HMMA.16816.F32.BF16 R20, R68.reuse, R72, R20 ;  /* 0x000000484414723c */ /* 0x044ff00000041814 */
[C---:B------:R-:W-:Y:S01]  /*9000*/  HMMA.16816.F32.BF16 R24, R68.reuse, R74, R24 ;  /* 0x0000004a4418723c */ /* 0x040fe20000041818 */
[----:B------:R-:W2:Y:S07]  /*9010*/  LDSM.16.MT88.4 R72, [R200+0x5100] ;  /* 0x00510000c848783b */ /* 0x000eae0000004200 */
[C---:B------:R-:W-:Y:S08]  /*9020*/  HMMA.16816.F32.BF16 R28, R68.reuse, R84, R28 ;  /* 0x00000054441c723c */ /* 0x040ff0000004181c */
[C---:B------:R-:W-:Y:S01]  /*9030*/  HMMA.16816.F32.BF16 R32, R68.reuse, R86, R32 ;  /* 0x000000564420723c */ /* 0x040fe20000041820 */
[----:B------:R-:W4:Y:S07]  /*9040*/  LDSM.16.MT88.4 R84, [R202+0x2900] ;  /* 0x00290000ca54783b */ /* 0x000f2e0000004200 */
[C---:B---3--:R-:W-:Y:S08]  /*9050*/  HMMA.16816.F32.BF16 R36, R68.reuse, R76, R36 ;  /* 0x0000004c4424723c */ /* 0x048ff00000041824 */
[C---:B------:R-:W-:Y:S08]  /*9060*/  HMMA.16816.F32.BF16 R40, R68.reuse, R78, R40 ;  /* 0x0000004e4428723c */ /* 0x040ff00000041828 */
[C---:B-1----:R-:W-:Y:S08]  /*9070*/  HMMA.16816.F32.BF16 R44, R68.reuse, R80, R44 ;  /* 0x00000050442c723c */ /* 0x042ff0000004182c */
[C---:B------:R-:W-:Y:S08]  /*9080*/  HMMA.16816.F32.BF16 R48, R68.reuse, R82, R48 ;  /* 0x000000524430723c */ /* 0x040ff00000041830 */
[C---:B------:R-:W-:Y:S08]  /*9090*/  HMMA.16816.F32.BF16 R52, R68.reuse, R88, R52 ;  /* 0x000000584434723c */ /* 0x040ff00000041834 */
[C---:B------:R-:W-:Y:S08]  /*90a0*/  HMMA.16816.F32.BF16 R56, R68.reuse, R90, R56 ;  /* 0x0000005a4438723c */ /* 0x040ff00000041838 */
[C---:B--2---:R-:W-:Y:S08]  /*90b0*/  HMMA.16816.F32.BF16 R60, R68.reuse, R72, R60 ;  /* 0x00000048443c723c */ /* 0x044ff0000004183c */
[----:B------:R-:W-:Y:S08]  /*90c0*/  HMMA.16816.F32.BF16 R64, R68, R74, R64 ;  /* 0x0000004a4440723c */ /* 0x000ff00000041840 */
[C---:B------:R-:W-:Y:S01]  /*90d0*/  HMMA.16816.F32.BF16 R112, R120.reuse, R108, R4 ;  /* 0x0000006c7870723c */ /* 0x040fe20000041804 */
[----:B------:R-:W1:Y:S07]  /*90e0*/  LDSM.16.MT88.4 R4, [R201+0x5900] ;  /* 0x00590000c904783b */ /* 0x000e6e0000004200 */
[C---:B------:R-:W-:Y:S01]  /*90f0*/  HMMA.16816.F32.BF16 R108, R120.reuse, R110, R8 ;  /* 0x0000006e786c723c */ /* 0x040fe20000041808 */
[----:B------:R-:W2:Y:S07]  /*9100*/  LDSM.16.MT88.4 R8, [R200+0x5900] ;  /* 0x00590000c808783b */ /* 0x000eae0000004200 */
[C---:B----4-:R-:W-:Y:S07]  /*9110*/  HMMA.16816.F32.BF16 R68, R120.reuse, R84, R12 ;  /* 0x000000547844723c */ /* 0x050fee000004180c */
[----:B------:R-:W-:Y:S01]  /*9120*/  IMAD.MOV.U32 R12, RZ, RZ, R116 ;  /* 0x000000ffff0c7224 */ /* 0x000fe200078e0074 */
        /* <DEDUP_REMOVED lines=10> */
[C---:B------:R-:W-:Y:S08]  /*91d0*/  HMMA.16816.F32.BF16 R56, R120.reuse, R6, R56 ;  /* 0x000000067838723c */ /* 0x040ff00000041838 */
[C---:B--2---:R-:W-:Y:S08]  /*91e0*/  HMMA.16816.F32.BF16 R60, R120.reuse, R8, R60 ;  /* 0x00000008783c723c */ /* 0x044ff0000004183c */
[----:B------:R-:W-:Y:S01]  /*91f0*/  HMMA.16816.F32.BF16 R64, R120, R10, R64 ;  /* 0x0000000a7840723c */ /* 0x000fe20000041840 */
[----:B------:R-:W-:-:S07]  /*9200*/  @P0 BRA `(.L_x_1378) ;  /* 0xffffc39000000947 */ /* 0x000fce000383ffff */
.L_x_1369:
        /* <DEDUP_REMOVED lines=24> */
.L_x_1380:
[----:B------:R-:W-:-:S04]  /*9390*/  MOV R2, c[0x0][0x32c] ;  /* 0x0000cb0000027a02 */ /* 0x000fc80000000f00 */
[----:B------:R-:W-:-:S13]  /*93a0*/  ISETP.NE.AND P0, PT, R2, 0x1, PT ;  /* 0x000000010200780c */ /* 0x000fda0003f05270 */
[----:B------:R-:W-:-:S05]  /*93b0*/  @P0 IMAD.HI.U32 R2, R4, c[0x0][0x330], RZ ;  /* 0x0000cc0004020a27 */ /* 0x000fca00078e00ff */
[----:B------:R-:W-:-:S05]  /*93c0*/  @P0 SHF.R.U32.HI R4, RZ, c[0x0][0x334], R2 ;  /* 0x0000cd00ff040a19 */ /* 0x000fca0000011602 */
.L_x_1381:
[----:B------:R-:W-:-:S05]  /*93d0*/  IMAD R4, R4, c[0x0][0x32c], RZ ;  /* 0x0000cb0004047a24 */ /* 0x000fca00078e02ff */
[----:B------:R-:W-:-:S04]  /*93e0*/  IMNMX R3, R3, R4, !PT ;  /* 0x0000000403037217 */ /* 0x000fc80007800200 */
.L_x_1379:
        /* <DEDUP_REMOVED lines=12> */
.L_x_1383:
        /* <DEDUP_REMOVED lines=69> */
[----:B------:R-:W2:Y:S06]  /*9900*/  LDSM.16.M88.4 R132, [R203+0x9900] ;  /* 0x00990000cb84783b */ /* 0x000eac0000000200 */
[C---:B---3--:R-:W-:Y:S02]  /*9910*/  HMMA.16816.F32.BF16 R28, R140.reuse, R136, R28 ;  /* 0x000000888c1c723c */ /* 0x048fe4000004181c */
[----:B-1----:R-:W-:Y:S06]  /*9920*/  LDSM.16.M88.4 R172, [R194+0x2800] ;  /* 0x00280000c2ac783b */ /* 0x002fec0000000200 */
[C---:B------:R-:W-:Y:S02]  /*9930*/  HMMA.16816.F32.BF16 R32, R140.reuse, R138, R32 ;  /* 0x0000008a8c20723c */ /* 0x040fe40000041820 */
[----:B------:R-:W1:Y:S06]  /*9940*/  LDSM.16.M88.4 R136, [R203+0xa100] ;  /* 0x00a10000cb88783b */ /* 0x000e6c0000000200 */
[C---:B------:R-:W-:Y:S02]  /*9950*/  HMMA.16816.F32.BF16 R36, R140.reuse, R144, R36 ;  /* 0x000000908c24723c */ /* 0x040fe40000041824 */
[----:B-----5:R-:W-:Y:S06]  /*9960*/  LDSM.16.M88.4 R184, [R194+0x3000] ;  /* 0x00300000c2b8783b */ /* 0x020fec0000000200 */
[C---:B------:R-:W-:Y:S02]  /*9970*/  HMMA.16816.F32.BF16 R40, R140.reuse, R146, R40 ;  /* 0x000000928c28723c */ /* 0x040fe40000041828 */
[----:B------:R-:W3:Y:S06]  /*9980*/  LDSM.16.M88.4 R144, [R203+0xa900] ;  /* 0x00a90000cb90783b */ /* 0x000eec0000000200 */
[C---:B----4-:R-:W-:Y:S08]  /*9990*/  HMMA.16816.F32.BF16 R44, R140.reuse, R156, R44 ;  /* 0x0000009c8c2c723c */ /* 0x050ff0000004182c */
[----:B------:R-:W-:Y:S01]  /*99a0*/  HMMA.16816.F32.BF16 R48, R140, R158, R48 ;  /* 0x0000009e8c30723c */ /* 0x000fe20000041830 */
[----:B------:R-:W-:Y:S07]  /*99b0*/  LDSM.16.M88.4 R156, [R194+0x800] ;  /* 0x00080000c29c783b */ /* 0x000fee0000000200 */
[C---:B------:R-:W-:Y:S08]  /*99c0*/  HMMA.16816.F32.BF16 R4, R148.reuse, R160, R4 ;  /* 0x000000a09404723c */ /* 0x040ff00000041804 */
[C---:B------:R-:W-:Y:S01]  /*99d0*/  HMMA.16816.F32.BF16 R8, R148.reuse, R162, R8 ;  /* 0x000000a29408723c */ /* 0x040fe20000041808 */
[----:B------:R-:W-:Y:S07]  /*99e0*/  LDSM.16.M88.4 R160, [R194+0x2000] ;  /* 0x00200000c2a0783b */ /* 0x000fee0000000200 */
[C---:B--2---:R-:W-:Y:S08]  /*99f0*/  HMMA.16816.F32.BF16 R12, R148.reuse, R120, R12 ;  /* 0x00000078940c723c */ /* 0x044ff0000004180c */
[C---:B------:R-:W-:Y:S01]  /*9a00*/  HMMA.16816.F32.BF16 R16, R148.reuse, R122, R16 ;  /* 0x0000007a9410723c */ /* 0x040fe20000041810 */
[----:B------:R-:W2:Y:S07]  /*9a10*/  LDSM.16.M88.4 R120, [R194] ;  /* 0x00000000c278783b */ /* 0x000eae0000000200 */
        /* <DEDUP_REMOVED lines=11> */
[----:B------:R-:W-:Y:S07]  /*9ad0*/  LDSM.16.M88.4 R144, [R206+0xc100] ;  /* 0x00c10000ce90783b */ /* 0x000fee0000000200 */
        /* <DEDUP_REMOVED lines=14> */
[----:B------:R-:W3:Y:S07]  /*9bc0*/  LDSM.16.M88.4 R160, [R193] ;  /* 0x00000000c1a0783b */ /* 0x000eee0000000200 */
[C---:B------:R-:W-:Y:S08]  /*9bd0*/  HMMA.16816.F32.BF16 R44, R152.reuse, R172, R44 ;  /* 0x000000ac982c723c */ /* 0x040ff0000004182c */
[----:B------:R-:W-:Y:S01]  /*9be0*/  HMMA.16816.F32.BF16 R48, R152, R174, R48 ;  /* 0x000000ae9830723c */ /* 0x000fe20000041830 */
[----:B------:R-:W-:Y:S07]  /*9bf0*/  LDSM.16.M88.4 R172, [R203+0xd100] ;  /* 0x00d10000cbac783b */ /* 0x000fee0000000200 */
[C---:B-1----:R-:W-:Y:S08]  /*9c00*/  HMMA.16816.F32.BF16 R4, R164.reuse, R136, R4 ;  /* 0x00000088a404723c */ /* 0x042ff00000041804 */
[C---:B------:R-:W-:Y:S01]  /*9c10*/  HMMA.16816.F32.BF16 R8, R164.reuse, R138, R8 ;  /* 0x0000008aa408723c */ /* 0x040fe20000041808 */
        /* <DEDUP_REMOVED lines=9> */
[----:B------:R-:W-:Y:S07]  /*9cb0*/  LDSM.16.M88.4 R156, [R203+0xb100] ;  /* 0x00b10000cb9c783b */ /* 0x000fee0000000200 */
[C---:B----4-:R-:W-:Y:S08]  /*9cc0*/  HMMA.16816.F32.BF16 R36, R164.reuse, R128, R36 ;  /* 0x00000080a424723c */ /* 0x050ff00000041824 */
[C---:B------:R-:W-:Y:S01]  /*9cd0*/  HMMA.16816.F32.BF16 R40, R164.reuse, R130, R40 ;  /* 0x00000082a428723c */ /* 0x040fe20000041828 */
[----:B------:R-:W3:Y:S07]  /*9ce0*/  LDSM.16.M88.4 R128, [R189] ;  /* 0x00000000bd80783b */ /* 0x000eee0000000200 */
[C---:B-----5:R-:W-:Y:S08]  /*9cf0*/  HMMA.16816.F32.BF16 R44, R164.reuse, R132, R44 ;  /* 0x00000084a42c723c */ /* 0x060ff0000004182c */
[----:B------:R-:W-:Y:S01]  /*9d00*/  HMMA.16816.F32.BF16 R48, R164, R134, R48 ;  /* 0x00000086a430723c */ /* 0x000fe20000041830 */
[----:B------:R-:W4:Y:S07]  /*9d10*/  LDSM.16.M88.4 R132, [R188] ;  /* 0x00000000bc84783b */ /* 0x000f2e0000000200 */
[C---:B------:R-:W-:Y:S08]  /*9d20*/  HMMA.16816.F32.BF16 R4, R168.reuse, R160, R4 ;  /* 0x000000a0a804723c */ /* 0x040ff00000041804 */
        /* <DEDUP_REMOVED lines=14> */
[C---:B----4-:R-:W-:Y:S08]  /*9e10*/  HMMA.16816.F32.BF16 R44, R168.reuse, R132, R44 ;  /* 0x00000084a82c723c */ /* 0x050ff0000004182c */
[----:B------:R-:W-:Y:S01]  /*9e20*/  HMMA.16816.F32.BF16 R48, R168, R134, R48 ;  /* 0x00000086a830723c */ /* 0x000fe20000041830 */
[----:B------:R-:W-:Y:S07]  /*9e30*/  LDSM.16.M88.4 R132, [R194+0x4800] ;  /* 0x00480000c284783b */ /* 0x000fee0000000200 */
[C---:B------:R-:W-:Y:S08]  /*9e40*/  HMMA.16816.F32.BF16 R4, R176.reuse, R156, R4 ;  /* 0x0000009cb004723c */ /* 0x040ff00000041804 */
[C---:B------:R-:W-:Y:S08]  /*9e50*/  HMMA.16816.F32.BF16 R8, R176.reuse, R158, R8 ;  /* 0x0000009eb008723c */ /* 0x040ff00000041808 */
[C---:B-1----:R-:W-:Y:S08]  /*9e60*/  HMMA.16816.F32.BF16 R12, R176.reuse, R136, R12 ;  /* 0x00000088b00c723c */ /* 0x042ff0000004180c */
        /* <DEDUP_REMOVED lines=8> */
[C---:B-----5:R-:W-:Y:S08]  /*9ef0*/  HMMA.16816.F32.BF16 R44, R176.reuse, R144, R44 ;  /* 0x00000090b02c723c */ /* 0x060ff0000004182c */
[----:B------:R-:W-:Y:S08]  /*9f00*/  HMMA.16816.F32.BF16 R48, R176, R146, R48 ;  /* 0x00000092b030723c */ /* 0x000ff00000041830 */
[C---:B------:R-:W-:Y:S07]  /*9f10*/  HMMA.16816.F32.BF16 R4, R180.reuse, R184, R4 ;  /* 0x000000b8b404723c */ /* 0x040fee0000041804 */
[----:B------:R-:W-:Y:S01]  /*9f20*/  IADD3 R184, R222, -0x1, RZ ;  /* 0xffffffffdeb87810 */ /* 0x000fe20007ffe0ff */
[C---:B------:R-:W-:Y:S08]  /*9f30*/  HMMA.16816.F32.BF16 R8, R180.reuse, R186, R8 ;  /* 0x000000bab408723c */ /* 0x040ff00000041808 */
[C---:B---3--:R-:W-:Y:S08]  /*9f40*/  HMMA.16816.F32.BF16 R12, R180.reuse, R128, R12 ;  /* 0x00000080b40c723c */ /* 0x048ff0000004180c */
[C---:B------:R-:W-:Y:S01]  /*9f50*/  HMMA.16816.F32.BF16 R16, R180.reuse, R130, R16 ;  /* 0x00000082b410723c */ /* 0x040fe20000041810 */
[----:B------:R-:W2:Y:S03]  /*9f60*/  LDSM.16.M88.4 R128, [R194+0x5000] ;  /* 0x00500000c280783b */ /* 0x000ea60000000200 */
[----:B------:R-:W-:Y:S02]  /*9f70*/  FMNMX.FTZ R0, R4, R3, !PT ;  /* 0x0000000304007209 */ /* 0x000fe40007810000 */
[----:B------:R-:W-:Y:S02]  /*9f80*/  FMNMX.FTZ R2, R6, R117, !PT ;  /* 0x0000007506027209 */ /* 0x000fe40007810000 */
[C---:B-1----:R-:W-:Y:S04]  /*9f90*/  HMMA.16816.F32.BF16 R20, R180.reuse, R120, R20 ;  /* 0x00000078b414723c */ /* 0x042fe80000041814 */
[----:B------:R-:W-:Y:S02]  /*9fa0*/  FMNMX.FTZ R119, R5, R0, !PT ;  /* 0x0000000005777209 */ /* 0x000fe40007810000 */
[----:B------:R-:W-:Y:S02]  /*9fb0*/  FMNMX.FTZ R137, R7, R2, !PT ;  /* 0x0000000207897209 */ /* 0x000fe40007810000 */
[C---:B------:R-:W-:Y:S01]  /*9fc0*/  HMMA.16816.F32.BF16 R24, R180.reuse, R122, R24 ;  /* 0x0000007ab418723c */ /* 0x040fe20000041818 */
[----:B------:R-:W1:Y:S01]  /*9fd0*/  LDSM.16.M88.4 R120, [R194+0x5800] ;  /* 0x00580000c278783b */ /* 0x000e620000000200 */
[----:B------:R-:W-:Y:S04]  /*9fe0*/  DEPBAR.LE SB0, 0x0 ;  /* 0x000080000000791a */ /* 0x000fe80000000000 */
[----:B------:R-:W-:Y:S02]  /*9ff0*/  FMNMX.FTZ R0, R8, R119, !PT ;  /* 0x0000007708007209 */ /* 0x000fe40007810000 */
[C---:B------:R-:W-:Y:S01]  /*a000*/  HMMA.16816.F32.BF16 R28, R180.reuse, R132, R28 ;  /* 0x00000084b41c723c */ /* 0x040fe2000004181c */
[----:B------:R-:W-:Y:S04]  /*a010*/  BAR.SYNC.DEFER_BLOCKING 0x0 ;  /* 0x0000000000007b1d */ /* 0x000fe80000010000 */
[----:B------:R-:W-:Y:S02]  /*a020*/  FMNMX.FTZ R119, R9, R0, !PT ;  /* 0x0000000009777209 */ /* 0x000fe40007810000 */
[----:B------:R-:W-:Y:S01]  /*a030*/  FMNMX.FTZ R2, R10, R137, !PT ;  /* 0x000000890a027209 */ /* 0x000fe20007810000 */
[C---:B------:R-:W-:Y:S04]  /*a040*/  HMMA.16816.F32.BF16 R32, R180.reuse, R134, R32 ;  /* 0x00000086b420723c */ /* 0x040fe80000041820 */
[----:B------:R-:W-:Y:S02]  /*a050*/  FMNMX.FTZ R0, R12, R119, !PT ;  /* 0x000000770c007209 */ /* 0x000fe40007810000 */
[----:B------:R-:W-:Y:S02]  /*a060*/  FMNMX.FTZ R137, R11, R2, !PT ;  /* 0x000000020b897209 */ /* 0x000fe40007810000 */
[----:B------:R-:W-:Y:S01]  /*a070*/  FMNMX.FTZ R119, R13, R0, !PT ;  /* 0x000000000d777209 */ /* 0x000fe20007810000 */
[C---:B--2---:R-:W-:Y:S03]  /*a080*/  HMMA.16816.F32.BF16 R36, R180.reuse, R128, R36 ;  /* 0x00000080b424723c */ /* 0x044fe60000041824 */
[----:B------:R-:W-:Y:S02]  /*a090*/  FMNMX.FTZ R2, R14, R137, !PT ;  /* 0x000000890e027209 */ /* 0x000fe40007810000 */
[----:B------:R-:W-:Y:S02]  /*a0a0*/  FMNMX.FTZ R0, R16, R119, !PT ;  /* 0x0000007710007209 */ /* 0x000fe40007810000 */
[----:B------:R-:W-:Y:S01]  /*a0b0*/  FMNMX.FTZ R133, R15, R2, !PT ;  /* 0x000000020f857209 */ /* 0x000fe20007810000 */
[C---:B------:R-:W-:Y:S04]  /*a0c0*/  HMMA.16816.F32.BF16 R40, R180.reuse, R130, R40 ;  /* 0x00000082b428723c */ /* 0x040fe80000041828 */
[----:B------:R-:W-:Y:S02]  /*a0d0*/  FMNMX.FTZ R119, R17, R0, !PT ;  /* 0x0000000011777209 */ /* 0x000fe40007810000 */
[----:B------:R-:W-:Y:S02]  /*a0e0*/  FMNMX.FTZ R2, R18, R133, !PT ;  /* 0x0000008512027209 */ /* 0x000fe40007810000 */
[C---:B-1----:R-:W-:Y:S04]  /*a0f0*/  HMMA.16816.F32.BF16 R44, R180.reuse, R120, R44 ;  /* 0x00000078b42c723c */ /* 0x042fe8000004182c */
        /* <DEDUP_REMOVED lines=33> */
[----:B------:R-:W-:Y:S01]  /*a310*/  @P5 MOV R122, R210 ;  /* 0x000000d2007a5202 */ /* 0x000fe20000000f00 */
[----:B------:R-:W1:Y:S01]  /*a320*/  SHFL.BFLY PT, R123, R120, 0x2, 0x1f ;  /* 0x0c401f00787b7f89 */ /* 0x000e6200000e0000 */
[----:B------:R-:W-:Y:S07]  /*a330*/  FMNMX.FTZ R121, R51, R0, !PT ;  /* 0x0000000033797209 */ /* 0x000fee0007810000 */
[----:B------:R-:W2:Y:S01]  /*a340*/  SHFL.BFLY PT, R0, R121, 0x2, 0x1f ;  /* 0x0c401f0079007f89 */ /* 0x000ea200000e0000 */
[----:B-1----:R-:W-:Y:S02]  /*a350*/  FMNMX.FTZ R129, R120, R123, !PT ;  /* 0x0000007b78817209 */ /* 0x002fe40007810000 */
[----:B------:R-:W-:Y:S02]  /*a360*/  @P5 SHF.R.S32.HI R120, RZ, 0x1f, R184 ;  /* 0x0000001fff785819 */ /* 0x000fe400000114b8 */
[----:B------:R-:W-:Y:S03]  /*a370*/  @P5 MOV R123, R213 ;  /* 0x000000d5007b5202 */ /* 0x000fe60000000f00 */
[----:B------:R-:W1:Y:S01]  /*a380*/  SHFL.BFLY PT, R2, R129, 0x1, 0x1f ;  /* 0x0c201f0081027f89 */ /* 0x000e6200000e0000 */
[----:B--2---:R-:W-:Y:S07]  /*a390*/  FMNMX.FTZ R119, R121, R0, !PT ;  /* 0x0000000079777209 */ /* 0x004fee0007810000 */
[----:B------:R-:W2:Y:S01]  /*a3a0*/  SHFL.BFLY PT, R116, R119, 0x1, 0x1f ;  /* 0x0c201f0077747f89 */ /* 0x000ea200000e0000 */
[----:B-1----:R-:W-:Y:S05]  /*a3b0*/  FMNMX.FTZ R0, R129, R2, !PT ;  /* 0x0000000281007209 */ /* 0x002fea0007810000 */
[C---:B------:R-:W-:Y:S02]  /*a3c0*/  FADD.FTZ R2, -R0.reuse, R3 ;  /* 0x0000000300027221 */ /* 0x040fe40000010100 */
[----:B------:R-:W-:Y:S01]  /*a3d0*/  FMUL.FTZ R147, R0, c[0x0][0x2d0] ;  /* 0x0000b40000937a20 */ /* 0x000fe20000410000 */
[----:B--2---:R-:W-:Y:S01]  /*a3e0*/  FMNMX.FTZ R116, R119, R116, !PT ;  /* 0x0000007477747209 */ /* 0x004fe20007810000 */
[----:B------:R-:W-:Y:S02]  /*a3f0*/  FMUL.FTZ R3, R2, c[0x0][0x2d0] ;  /* 0x0000b40002037a20 */ /* 0x000fe40000410000 */
[----:B------:R-:W-:Y:S02]  /*a400*/  FFMA.FTZ R138, R4, c[0x0][0x2d0], -R147 ;  /* 0x0000b400048a7a23 */ /* 0x000fe40000010893 */
[----:B------:R-:W-:Y:S02]  /*a410*/  FADD.FTZ R2, -R116, R117 ;  /* 0x0000007574027221 */ /* 0x000fe40000010100 */
[----:B------:R-:W-:Y:S01]  /*a420*/  @P5 IMAD R4, R120, c[0x0][0x1e0], RZ ;  /* 0x0000780078045a24 */ /* 0x000fe200078e02ff */
[----:B------:R-:W1:Y:S01]  /*a430*/  MUFU.EX2 R3, R3 ;  /* 0x0000000300037308 */ /* 0x000e620000000800 */
[----:B------:R-:W-:Y:S02]  /*a440*/  FMUL.FTZ R117, R2, c[0x0][0x2d0] ;  /* 0x0000b40002757a20 */ /* 0x000fe40000410000 */
[C---:B------:R-:W-:Y:S04]  /*a450*/  @P5 IMAD.WIDE.U32 R120, R184.reuse, c[0x0][0x1e0], RZ ;  /* 0x00007800b8785a25 */ /* 0x040fe800078e00ff */
[----:B------:R-:W-:Y:S02]  /*a460*/  @P5 IMAD R4, R184, c[0x0][0x1e4], R4 ;  /* 0x00007900b8045a24 */ /* 0x000fe400078e0204 */
[----:B------:R-:W-:Y:S01]  /*a470*/  @P5 IMAD.WIDE.U32 R122, R120, 0x60, R122 ;  /* 0x00000060787a5825 */ /* 0x000fe200078e007a */
[----:B------:R2:W3:Y:S02]  /*a480*/  MUFU.EX2 R2, R117 ;  /* 0x0000007500027308 */ /* 0x0004e40000000800 */
[----:B------:R-:W-:Y:S01]  /*a490*/  @P5 IADD3 R4, R121, R4, RZ ;  /* 0x0000000479045210 */ /* 0x000fe20007ffe0ff */
[----:B------:R-:W-:Y:S01]  /*a4a0*/  FMUL.FTZ R145, R116, c[0x0][0x2d0] ;  /* 0x0000b40074917a20 */ /* 0x000fe20000410000 */
[----:B------:R-:W-:Y:S01]  /*a4b0*/  @P5 SHF.L.U32 R120, R122, 0x1, RZ ;  /* 0x000000017a785819 */ /* 0x000fe200000006ff */
[----:B------:R-:W-:Y:S01]  /*a4c0*/  FFMA.FTZ R119, R5, c[0x0][0x2d0], -R147 ;  /* 0x0000b40005777a23 */ /* 0x000fe20000010893 */
[----:B------:R-:W-:Y:S01]  /*a4d0*/  @P5 SHF.L.U32 R5, R223, 0x6, RZ ;  /* 0x00000006df055819 */ /* 0x000fe200000006ff */
[----:B------:R-:W-:Y:S01]  /*a4e0*/  @P5 IMAD R4, R4, 0x60, RZ ;  /* 0x0000006004045824 */ /* 0x000fe200078e02ff */
[----:B------:R-:W-:Y:S01]  /*a4f0*/  @P5 IADD3 R128, P2, R120, 0x80, RZ ;  /* 0x0000008078805810 */ /* 0x000fe20007f5e0ff */
[--C-:B------:R-:W-:Y:S01]  /*a500*/  FFMA.FTZ R146, R6, c[0x0][0x2d0], -R145.reuse ;  /* 0x0000b40006927a23 */ /* 0x100fe20000010891 */
[----:B------:R-:W-:Y:S01]  /*a510*/  @P5 IADD3 R120, P0, R120, c[0x0][0x1c8], RZ ;  /* 0x0000720078785a10 */ /* 0x000fe20007f1e0ff */
[----:B------:R-:W-:Y:S01]  /*a520*/  FFMA.FTZ R137, R7, c[0x0][0x2d0], -R145 ;  /* 0x0000b40007897a23 */ /* 0x000fe20000010891 */
[----:B------:R-:W-:Y:S01]  /*a530*/  @P5 IADD3 R128, P1, R128, c[0x0][0x1c8], RZ ;  /* 0x0000720080805a10 */ /* 0x000fe20007f3e0ff */
[----:B------:R-:W-:Y:S01]  /*a540*/  FFMA.FTZ R136, R9, c[0x0][0x2d0], -R147 ;  /* 0x0000b40009887a23 */ /* 0x000fe20000010893 */
[----:B------:R-:W-:Y:S01]  /*a550*/  MUFU.EX2 R138, R138 ;  /* 0x0000008a008a7308 */ /* 0x000fe20000000800 */
[--C-:B------:R-:W-:Y:S02]  /*a560*/  FFMA.FTZ R139, R10, c[0x0][0x2d0], -R145.reuse ;  /* 0x0000b4000a8b7a23 */ /* 0x100fe40000010891 */
[----:B------:R-:W-:Y:S02]  /*a570*/  FFMA.FTZ R144, R11, c[0x0][0x2d0], -R145 ;  /* 0x0000b4000b907a23 */ /* 0x000fe40000010891 */
[C---:B-1----:R-:W-:Y:S02]  /*a580*/  FMUL.FTZ R68, R3.reuse, R68 ;  /* 0x0000004403447220 */ /* 0x042fe40000410000 */
[C---:B------:R-:W-:Y:S02]  /*a590*/  FMUL.FTZ R69, R3.reuse, R69 ;  /* 0x0000004503457220 */ /* 0x040fe40000410000 */
[----:B------:R-:W-:Y:S01]  /*a5a0*/  FMUL.FTZ R72, R3, R72 ;  /* 0x0000004803487220 */ /* 0x000fe20000410000 */
[----:B------:R-:W1:Y:S01]  /*a5b0*/  MUFU.EX2 R119, R119 ;  /* 0x0000007700777308 */ /* 0x000e620000000800 */
[----:B--2---:R-:W-:Y:S01]  /*a5c0*/  FFMA.FTZ R117, R8, c[0x0][0x2d0], -R147 ;  /* 0x0000b40008757a23 */ /* 0x004fe20000010893 */
[----:B------:R-:W-:Y:S01]  /*a5d0*/  @P5 IADD3 R8, R123, R4, RZ ;  /* 0x000000047b085210 */ /* 0x000fe20007ffe0ff */
[C---:B---3--:R-:W-:Y:S01]  /*a5e0*/  FMUL.FTZ R10, R2.reuse, R110 ;  /* 0x0000006e020a7220 */ /* 0x048fe20000410000 */
[----:B------:R-:W-:Y:S01]  /*a5f0*/  @P5 SHF.L.U64.HI R4, R223, 0x6, R118 ;  /* 0x00000006df045819 */ /* 0x000fe20000010276 */
[----:B------:R-:W-:Y:S01]  /*a600*/  FMUL.FTZ R11, R2, R111 ;  /* 0x0000006f020b7220 */ /* 0x000fe20000410000 */
[----:B------:R-:W-:Y:S01]  /*a610*/  @P5 SHF.L.U64.HI R8, R122, 0x1, R8 ;  /* 0x000000017a085819 */ /* 0x000fe20000010208 */
[C---:B------:R-:W-:Y:S02]  /*a620*/  FMUL.FTZ R70, R2.reuse, R70 ;  /* 0x0000004602467220 */ /* 0x040fe40000410000 */
[----:B------:R-:W-:Y:S01]  /*a630*/  FMUL.FTZ R71, R2, R71 ;  /* 0x0000004702477220 */ /* 0x000fe20000410000 */
[----:B------:R-:W-:Y:S01]  /*a640*/  @P5 IADD3.X R121, R8, c[0x0][0x1cc], RZ, P0, !PT ;  /* 0x0000730008795a10 */ /* 0x000fe200007fe4ff */
[----:B------:R-:W-:Y:S01]  /*a650*/  MUFU.EX2 R117, R117 ;  /* 0x0000007500757308 */ /* 0x000fe20000000800 */
[----:B------:R-:W-:Y:S01]  /*a660*/  @P5 IADD3.X R129, RZ, c[0x0][0x1cc], R8, P1, P2 ;  /* 0x00007300ff815a10 */ /* 0x000fe20000fe4408 */
[----:B------:R-:W-:Y:S01]  /*a670*/  FMUL.FTZ R73, R3, R73 ;  /* 0x0000004903497220 */ /* 0x000fe20000410000 */
[----:B------:R-:W-:Y:S01]  /*a680*/  @P5 IADD3 R6, P0, R120, R5, RZ ;  /* 0x0000000578065210 */ /* 0x000fe20007f1e0ff */
[----:B------:R2:W-:Y:S01]  /*a690*/  @P5 LDGSTS.E.BYPASS.LTC128B.128 [R208+0x8100], [R120.64], !P4 ;  /* 0x0810000078d05fae */ /* 0x0005e2000e101d4e */
[C---:B------:R-:W-:Y:S02]  /*a6a0*/  FMUL.FTZ R74, R2.reuse, R74 ;  /* 0x0000004a024a7220 */ /* 0x040fe40000410000 */
[-C--:B------:R-:W-:Y:S01]  /*a6b0*/  @P5 IADD3.X R7, R121, R4.reuse, RZ, P0, !PT ;  /* 0x0000000479075210 */ /* 0x080fe200007fe4ff */
[----:B------:R-:W-:Y:S01]  /*a6c0*/  FMUL.FTZ R75, R2, R75 ;  /* 0x0000004b024b7220 */ /* 0x000fe20000410000 */
[----:B------:R-:W-:Y:S01]  /*a6d0*/  @P5 IADD3 R8, P1, R6, R5, RZ ;  /* 0x0000000506085210 */ /* 0x000fe20007f3e0ff */
[----:B------:R-:W-:Y:S01]  /*a6e0*/  MUFU.EX2 R136, R136 ;  /* 0x0000008800887308 */ /* 0x000fe20000000800 */
[----:B------:R-:W-:Y:S01]  /*a6f0*/  FMUL.FTZ R5, R3, R113 ;  /* 0x0000007103057220 */ /* 0x000fe20000410000 */
[----:B------:R3:W-:Y:S01]  /*a700*/  @P5 LDGSTS.E.BYPASS.LTC128B.128 [R208+0xb100], [R128.64], !P3 ;  /* 0x0b10000080d05fae */ /* 0x0007e2000d901d4e */
[----:B------:R-:W-:Y:S01]  /*a710*/  @P5 IADD3.X R9, R7, R4, RZ, P1, !PT ;  /* 0x0000000407095210 */ /* 0x000fe20000ffe4ff */
[----:B------:R-:W-:Y:S01]  /*a720*/  FMUL.FTZ R4, R3, R112 ;  /* 0x0000007003047220 */ /* 0x000fe20000410000 */
[----:B-1----:R-:W-:Y:S01]  /*a730*/  F2FP.BF16.PACK_AB R112, R119, R138 ;  /* 0x0000008a7770723e */ /* 0x002fe200000010ff */
[C---:B------:R-:W-:Y:S01]  /*a740*/  FMUL.FTZ R76, R3.reuse, R76 ;  /* 0x0000004c034c7220 */ /* 0x040fe20000410000 */
[----:B------:R-:W-:Y:S01]  /*a750*/  ISETP.GT.AND P0, PT, R222, R225, PT ;  /* 0x000000e1de00720c */ /* 0x000fe20003f04270 */
[C---:B------:R-:W-:Y:S01]  /*a760*/  FMUL.FTZ R77, R3.reuse, R77 ;  /* 0x0000004d034d7220 */ /* 0x040fe20000410000 */
[----:B------:R-:W-:Y:S01]  /*a770*/  MOV R222, R184 ;  /* 0x000000b800de7202 */ /* 0x000fe20000000f00 */
[----:B------:R1:W-:Y:S01]  /*a780*/  @P5 LDGSTS.E.BYPASS.LTC128B.128 [R208+0x9100], [R6.64], !P4 ;  /* 0x0910000006d05fae */ /* 0x0003e2000e101d4e */
[----:B------:R-:W-:Y:S01]  /*a790*/  MUFU.EX2 R146, R146 ;  /* 0x0000009200927308 */ /* 0x000fe20000000800 */
[C---:B------:R-:W-:Y:S02]  /*a7a0*/  FMUL.FTZ R78, R2.reuse, R78 ;  /* 0x0000004e024e7220 */ /* 0x040fe40000410000 */
[C---:B------:R-:W-:Y:S02]  /*a7b0*/  FMUL.FTZ R79, R2.reuse, R79 ;  /* 0x0000004f024f7220 */ /* 0x040fe40000410000 */
[C---:B------:R-:W-:Y:S02]  /*a7c0*/  FMUL.FTZ R80, R3.reuse, R80 ;  /* 0x0000005003507220 */ /* 0x040fe40000410000 */
[----:B------:R1:W-:Y:S01]  /*a7d0*/  @P5 LDGSTS.E.BYPASS.LTC128B.128 [R208+0xc100], [R6.64+0x80], !P3 ;  /* 0x0c10008006d05fae */ /* 0x0003e2000d901d4e */
[C---:B------:R-:W-:Y:S02]  /*a7e0*/  FMUL.FTZ R81, R3.reuse, R81 ;  /* 0x0000005103517220 */ /* 0x040fe40000410000 */
[----:B------:R-:W4:Y:S01]  /*a7f0*/  MUFU.EX2 R137, R137 ;  /* 0x0000008900897308 */ /* 0x000f220000000800 */
[C---:B------:R-:W-:Y:S02]  /*a800*/  FMUL.FTZ R82, R2.reuse, R82 ;  /* 0x0000005202527220 */ /* 0x040fe40000410000 */
[C---:B------:R-:W-:Y:S02]  /*a810*/  FMUL.FTZ R83, R2.reuse, R83 ;  /* 0x0000005302537220 */ /* 0x040fe40000410000 */
[----:B------:R5:W-:Y:S01]  /*a820*/  @P5 LDGSTS.E.BYPASS.LTC128B.128 [R208+0xa100], [R8.64], !P4 ;  /* 0x0a10000008d05fae */ /* 0x000be2000e101d4e */
[C---:B------:R-:W-:Y:S02]  /*a830*/  FMUL.FTZ R84, R3.reuse, R84 ;  /* 0x0000005403547220 */ /* 0x040fe40000410000 */
[----:B------:R-:W-:Y:S02]  /*a840*/  FMUL.FTZ R85, R3, R85 ;  /* 0x0000005503557220 */ /* 0x000fe40000410000 */
[----:B------:R-:W-:Y:S01]  /*a850*/  MUFU.EX2 R139, R139 ;  /* 0x0000008b008b7308 */ /* 0x000fe20000000800 */
[C---:B------:R-:W-:Y:S02]  /*a860*/  FMUL.FTZ R86, R2.reuse, R86 ;  /* 0x0000005602567220 */ /* 0x040fe40000410000 */
[----:B------:R5:W-:Y:S01]  /*a870*/  @P5 LDGSTS.E.BYPASS.LTC128B.128 [R208+0xd100], [R8.64+0x80], !P3 ;  /* 0x0d10008008d05fae */ /* 0x000be2000d901d4e */
[----:B------:R-:W-:Y:S02]  /*a880*/  FMUL.FTZ R87, R2, R87 ;  /* 0x0000005702577220 */ /* 0x000fe40000410000 */
[--C-:B------:R-:W-:Y:S02]  /*a890*/  FFMA.FTZ R156, R14, c[0x0][0x2d0], -R145.reuse ;  /* 0x0000b4000e9c7a23 */ /* 0x100fe40000010891 */
[--C-:B------:R-:W-:Y:S02]  /*a8a0*/  FFMA.FTZ R157, R15, c[0x0][0x2d0], -R145.reuse ;  /* 0x0000b4000f9d7a23 */ /* 0x100fe40000010891 */
[----:B------:R-:W5:Y:S01]  /*a8b0*/  MUFU.EX2 R144, R144 ;  /* 0x0000009000907308 */ /* 0x000f620000000800 */
[----:B--2---:R-:W2:Y:S01]  /*a8c0*/  LDSM.16.MT88.4 R120, [R204+0x100] ;  /* 0x00010000cc78783b */ /* 0x004ea20000004200 */
[--C-:B------:R-:W-:Y:S01]  /*a8d0*/  FFMA.FTZ R158, R18, c[0x0][0x2d0], -R145.reuse ;  /* 0x0000b400129e7a23 */ /* 0x100fe20000010891 */
[----:B----4-:R-:W-:Y:S01]  /*a8e0*/  F2FP.BF16.PACK_AB R113, R137, R146 ;  /* 0x000000928971723e */ /* 0x010fe200000010ff */
[----:B-1----:R-:W-:Y:S01]  /*a8f0*/  FMUL.FTZ R6, R2, R114 ;  /* 0x0000007202067220 */ /* 0x002fe20000410000 */
[----:B------:R-:W-:Y:S01]  /*a900*/  F2FP.BF16.PACK_AB R114, R136, R117 ;  /* 0x000000758872723e */ /* 0x000fe200000010ff */
[----:B------:R-:W-:Y:S03]  /*a910*/  FMUL.FTZ R7, R2, R115 ;  /* 0x0000007302077220 */ /* 0x000fe60000410000 */
[----:B---3--:R-:W1:Y:S01]  /*a920*/  LDSM.16.MT88.4 R128, [R202+0x100] ;  /* 0x00010000ca80783b */ /* 0x008e620000004200 */
[----:B------:R-:W-:Y:S01]  /*a930*/  FFMA.FTZ R159, R19, c[0x0][0x2d0], -R145 ;  /* 0x0000b400139f7a23 */ /* 0x000fe20000010891 */
[----:B------:R-:W-:Y:S01]  /*a940*/  MUFU.EX2 R156, R156 ;  /* 0x0000009c009c7308 */ /* 0x000fe20000000800 */
[--C-:B------:R-:W-:Y:S02]  /*a950*/  FFMA.FTZ R161, R20, c[0x0][0x2d0], -R147.reuse ;  /* 0x0000b40014a17a23 */ /* 0x100fe40000010893 */
[--C-:B------:R-:W-:Y:S02]  /*a960*/  FFMA.FTZ R160, R21, c[0x0][0x2d0], -R147.reuse ;  /* 0x0000b40015a07a23 */ /* 0x100fe40000010893 */
[--C-:B------:R-:W-:Y:S01]  /*a970*/  FFMA.FTZ R162, R24, c[0x0][0x2d0], -R147.reuse ;  /* 0x0000b40018a27a23 */ /* 0x100fe20000010893 */
[----:B------:R-:W3:Y:S01]  /*a980*/  LDSM.16.MT88.4 R132, [R201+0x100] ;  /* 0x00010000c984783b */ /* 0x000ee20000004200 */
[----:B------:R-:W-:Y:S02]  /*a990*/  FFMA.FTZ R163, R25, c[0x0][0x2d0], -R147 ;  /* 0x0000b40019a37a23 */ /* 0x000fe40000010893 */
[C---:B-----5:R-:W-:Y:S01]  /*a9a0*/  FMUL.FTZ R8, R3.reuse, R108 ;  /* 0x0000006c03087220 */ /* 0x060fe20000410000 */
[----:B------:R-:W-:Y:S01]  /*a9b0*/  MUFU.EX2 R157, R157 ;  /* 0x0000009d009d7308 */ /* 0x000fe20000000800 */
[----:B------:R-:W-:Y:S01]  /*a9c0*/  FMUL.FTZ R9, R3, R109 ;  /* 0x0000006d03097220 */ /* 0x000fe20000410000 */
[----:B------:R-:W-:Y:S02]  /*a9d0*/  F2FP.BF16.PACK_AB R115, R144, R139 ;  /* 0x0000008b9073723e */ /* 0x000fe400000010ff */
[----:B------:R-:W4:Y:S01]  /*a9e0*/  LDSM.16.MT88.4 R108, [R200+0x100] ;  /* 0x00010000c86c783b */ /* 0x000f220000004200 */
[--C-:B------:R-:W-:Y:S02]  /*a9f0*/  FFMA.FTZ R173, R22, c[0x0][0x2d0], -R145.reuse ;  /* 0x0000b40016ad7a23 */ /* 0x100fe40000010891 */
[--C-:B------:R-:W-:Y:S02]  /*aa00*/  FFMA.FTZ R172, R23, c[0x0][0x2d0], -R145.reuse ;  /* 0x0000b40017ac7a23 */ /* 0x100fe40000010891 */
[--C-:B------:R-:W-:Y:S01]  /*aa10*/  FFMA.FTZ R174, R26, c[0x0][0x2d0], -R145.reuse ;  /* 0x0000b4001aae7a23 */ /* 0x100fe20000010891 */
[----:B------:R-:W-:Y:S01]  /*aa20*/  MUFU.EX2 R158, R158 ;  /* 0x0000009e009e7308 */ /* 0x000fe20000000800 */
[----:B------:R-:W-:Y:S01]  /*aa30*/  FFMA.FTZ R175, R27, c[0x0][0x2d0], -R145 ;  /* 0x0000b4001baf7a23 */ /* 0x000fe20000010891 */
[----:B------:R-:W-:Y:S01]  /*aa40*/  LDSM.16.MT88.4 R20, [R202+0x1100] ;  /* 0x00110000ca14783b */ /* 0x000fe20000004200 */
[--C-:B------:R-:W-:Y:S02]  /*aa50*/  FFMA.FTZ R185, R28, c[0x0][0x2d0], -R147.reuse ;  /* 0x0000b4001cb97a23 */ /* 0x100fe40000010893 */
[--C-:B------:R-:W-:Y:S02]  /*aa60*/  FFMA.FTZ R186, R29, c[0x0][0x2d0], -R147.reuse ;  /* 0x0000b4001dba7a23 */ /* 0x100fe40000010893 */
[--C-:B------:R-:W-:Y:S02]  /*aa70*/  FFMA.FTZ R187, R32, c[0x0][0x2d0], -R147.reuse ;  /* 0x0000b40020bb7a23 */ /* 0x100fe40000010893 */
[----:B------:R-:W-:Y:S01]  /*aa80*/  FFMA.FTZ R224, R33, c[0x0][0x2d0], -R147 ;  /* 0x0000b40021e07a23 */ /* 0x000fe20000010893 */
[C---:B--2---:R-:W-:Y:S01]  /*aa90*/  HMMA.16816.F32.BF16 R4, R112.reuse, R120, R4 ;  /* 0x000000787004723c */ /* 0x044fe20000041804 */
[----:B------:R-:W-:Y:S01]  /*aaa0*/  LDSM.16.MT88.4 R24, [R201+0x1100] ;  /* 0x00110000c918783b */ /* 0x000fe20000004200 */
[----:B------:R-:W-:Y:S03]  /*aab0*/  MUFU.EX2 R159, R159 ;  /* 0x0000009f009f7308 */ /* 0x000fe60000000800 */
[--C-:B------:R-:W-:Y:S02]  /*aac0*/  FFMA.FTZ R226, R30, c[0x0][0x2d0], -R145.reuse ;  /* 0x0000b4001ee27a23 */ /* 0x100fe40000010891 */
[--C-:B------:R-:W-:Y:S01]  /*aad0*/  FFMA.FTZ R227, R31, c[0x0][0x2d0], -R145.reuse ;  /* 0x0000b4001fe37a23 */ /* 0x100fe20000010891 */
[C---:B------:R-:W-:Y:S01]  /*aae0*/  HMMA.16816.F32.BF16 R8, R112.reuse, R122, R8 ;  /* 0x0000007a7008723c */ /* 0x040fe20000041808 */
[----:B------:R-:W2:Y:S03]  /*aaf0*/  LDSM.16.MT88.4 R120, [R204+0x3100] ;  /* 0x00310000cc78783b */ /* 0x000ea60000004200 */
[--C-:B------:R-:W-:Y:S01]  /*ab00*/  FFMA.FTZ R228, R34, c[0x0][0x2d0], -R145.reuse ;  /* 0x0000b40022e47a23 */ /* 0x100fe20000010891 */
[----:B------:R-:W-:Y:S01]  /*ab10*/  MUFU.EX2 R161, R161 ;  /* 0x000000a100a17308 */ /* 0x000fe20000000800 */
[----:B------:R-:W-:Y:S02]  /*ab20*/  FFMA.FTZ R229, R35, c[0x0][0x2d0], -R145 ;  /* 0x0000b40023e57a23 */ /* 0x000fe40000010891 */
[C---:B-1----:R-:W-:Y:S01]  /*ab30*/  HMMA.16816.F32.BF16 R68, R112.reuse, R128, R68 ;  /* 0x000000807044723c */ /* 0x042fe20000041844 */
[----:B------:R-:W-:Y:S03]  /*ab40*/  LDSM.16.MT88.4 R28, [R202+0x1900] ;  /* 0x00190000ca1c783b */ /* 0x000fe60000004200 */
[C---:B------:R-:W-:Y:S02]  /*ab50*/  FMUL.FTZ R88, R3.reuse, R88 ;  /* 0x0000005803587220 */ /* 0x040fe40000410000 */
[C---:B------:R-:W-:Y:S01]  /*ab60*/  FMUL.FTZ R89, R3.reuse, R89 ;  /* 0x0000005903597220 */ /* 0x040fe20000410000 */
[----:B------:R-:W-:Y:S01]  /*ab70*/  MUFU.EX2 R160, R160 ;  /* 0x000000a000a07308 */ /* 0x000fe20000000800 */
[C---:B------:R-:W-:Y:S01]  /*ab80*/  HMMA.16816.F32.BF16 R72, R112.reuse, R130, R72 ;  /* 0x000000827048723c */ /* 0x040fe20000041848 */
[----:B------:R-:W1:Y:S03]  /*ab90*/  LDSM.16.MT88.4 R128, [R202+0x3100] ;  /* 0x00310000ca80783b */ /* 0x000e660000004200 */
[C---:B------:R-:W-:Y:S02]  /*aba0*/  FMUL.FTZ R90, R2.reuse, R90 ;  /* 0x0000005a025a7220 */ /* 0x040fe40000410000 */
[----:B------:R-:W-:Y:S02]  /*abb0*/  FMUL.FTZ R91, R2, R91 ;  /* 0x0000005b025b7220 */ /* 0x000fe40000410000 */
[C---:B---3--:R-:W-:Y:S01]  /*abc0*/  HMMA.16816.F32.BF16 R76, R112.reuse, R132, R76 ;  /* 0x00000084704c723c */ /* 0x048fe2000004184c */
[----:B------:R-:W-:Y:S01]  /*abd0*/  LDSM.16.MT88.4 R32, [R200+0x5100] ;  /* 0x00510000c820783b */ /* 0x000fe20000004200 */
[----:B------:R-:W-:Y:S02]  /*abe0*/  MUFU.EX2 R162, R162 ;  /* 0x000000a200a27308 */ /* 0x000fe40000000800 */
[C---:B------:R-:W-:Y:S02]  /*abf0*/  FMUL.FTZ R92, R3.reuse, R92 ;  /* 0x0000005c035c7220 */ /* 0x040fe40000410000 */
[----:B------:R-:W-:Y:S02]  /*ac00*/  FMUL.FTZ R93, R3, R93 ;  /* 0x0000005d035d7220 */ /* 0x000fe40000410000 */
[C---:B------:R-:W-:Y:S01]  /*ac10*/  HMMA.16816.F32.BF16 R80, R112.reuse, R134, R80 ;  /* 0x000000867050723c */ /* 0x040fe20000041850 */
[----:B------:R-:W0:Y:S03]  /*ac20*/  LDGDEPBAR ;  /* 0x00000000000079af */ /* 0x000e260000000000 */
[--C-:B------:R-:W-:Y:S01]  /*ac30*/  FFMA.FTZ R132, R12, c[0x0][0x2d0], -R147.reuse ;  /* 0x0000b4000c847a23 */ /* 0x100fe20000010893 */
[----:B------:R-:W-:Y:S01]  /*ac40*/  MUFU.EX2 R163, R163 ;  /* 0x000000a300a37308 */ /* 0x000fe20000000800 */
[--C-:B------:R-:W-:Y:S02]  /*ac50*/  FFMA.FTZ R133, R13, c[0x0][0x2d0], -R147.reuse ;  /* 0x0000b4000d857a23 */ /* 0x100fe40000010893 */
[C---:B----4-:R-:W-:Y:S01]  /*ac60*/  HMMA.16816.F32.BF16 R84, R112.reuse, R108, R84 ;  /* 0x0000006c7054723c */ /* 0x050fe20000041854 */
[----:B------:R-:W-:Y:S03]  /*ac70*/  LDSM.16.MT88.4 R12, [R200+0x3100] ;  /* 0x00310000c80c783b */ /* 0x000fe60000004200 */
[--C-:B------:R-:W-:Y:S02]  /*ac80*/  FFMA.FTZ R134, R16, c[0x0][0x2d0], -R147.reuse ;  /* 0x0000b40010867a23 */ /* 0x100fe40000010893 */
[--C-:B------:R-:W-:Y:S01]  /*ac90*/  FFMA.FTZ R135, R17, c[0x0][0x2d0], -R147.reuse ;  /* 0x0000b40011877a23 */ /* 0x100fe20000010893 */
[----:B------:R-:W-:Y:S01]  /*aca0*/  MUFU.EX2 R132, R132 ;  /* 0x0000008400847308 */ /* 0x000fe20000000800 */
[C---:B------:R-:W-:Y:S01]  /*acb0*/  HMMA.16816.F32.BF16 R88, R112.reuse, R110, R88 ;  /* 0x0000006e7058723c */ /* 0x040fe20000041858 */
[----:B------:R-:W3:Y:S03]  /*acc0*/  LDSM.16.MT88.4 R108, [R201+0x3100] ;  /* 0x00310000c96c783b */ /* 0x000ee60000004200 */
[C---:B------:R-:W-:Y:S02]  /*acd0*/  FMUL.FTZ R94, R2.reuse, R94 ;  /* 0x0000005e025e7220 */ /* 0x040fe40000410000 */
[C---:B------:R-:W-:Y:S02]  /*ace0*/  FMUL.FTZ R95, R2.reuse, R95 ;  /* 0x0000005f025f7220 */ /* 0x040fe40000410000 */
[C---:B------:R-:W-:Y:S01]  /*acf0*/  FMUL.FTZ R96, R3.reuse, R96 ;  /* 0x0000006003607220 */ /* 0x040fe20000410000 */
[----:B------:R-:W-:Y:S01]  /*ad00*/  LDSM.16.MT88.4 R16, [R202+0x900] ;  /* 0x00090000ca10783b */ /* 0x000fe20000004200 */
[----:B------:R-:W4:Y:S02]  /*ad10*/  MUFU.EX2 R133, R133 ;  /* 0x0000008500857308 */ /* 0x000f240000000800 */
[C---:B------:R-:W-:Y:S01]  /*ad20*/  FMUL.FTZ R97, R3.reuse, R97 ;  /* 0x0000006103617220 */ /* 0x040fe20000410000 */
[C---:B--2---:R-:W-:Y:S03]  /*ad30*/  HMMA.16816.F32.BF16 R92, R112.reuse, R120, R92 ;  /* 0x00000078705c723c */ /* 0x044fe6000004185c */
[C---:B------:R-:W-:Y:S02]  /*ad40*/  FMUL.FTZ R98, R2.reuse, R98 ;  /* 0x0000006202627220 */ /* 0x040fe40000410000 */
[C---:B------:R-:W-:Y:S02]  /*ad50*/  FMUL.FTZ R99, R2.reuse, R99 ;  /* 0x0000006302637220 */ /* 0x040fe40000410000 */
[C---:B------:R-:W-:Y:S01]  /*ad60*/  FMUL.FTZ R100, R3.reuse, R100 ;  /* 0x0000006403647220 */ /* 0x040fe20000410000 */
[----:B------:R-:W-:Y:S01]  /*ad70*/  MUFU.EX2 R134, R134 ;  /* 0x0000008600867308 */ /* 0x000fe20000000800 */
[C---:B------:R-:W-:Y:S03]  /*ad80*/  FMUL.FTZ R101, R3.reuse, R101 ;  /* 0x0000006503657220 */ /* 0x040fe60000410000 */
[C---:B------:R-:W-:Y:S01]  /*ad90*/  HMMA.16816.F32.BF16 R96, R112.reuse, R122, R96 ;  /* 0x0000007a7060723c */ /* 0x040fe20000041860 */
[----:B------:R-:W2:Y:S02]  /*ada0*/  LDSM.16.MT88.4 R120, [R204+0x900] ;  /* 0x00090000cc78783b */ /* 0x000ea40000004200 */
[C---:B------:R-:W-:Y:S02]  /*adb0*/  FMUL.FTZ R102, R2.reuse, R102 ;  /* 0x0000006602667220 */ /* 0x040fe40000410000 */
[C---:B------:R-:W-:Y:S01]  /*adc0*/  FMUL.FTZ R103, R2.reuse, R103 ;  /* 0x0000006702677220 */ /* 0x040fe20000410000 */
[----:B------:R-:W5:Y:S01]  /*add0*/  MUFU.EX2 R135, R135 ;  /* 0x0000008700877308 */ /* 0x000f620000000800 */
[C---:B------:R-:W-:Y:S02]  /*ade0*/  FMUL.FTZ R104, R3.reuse, R104 ;  /* 0x0000006803687220 */ /* 0x040fe40000410000 */
[C---:B------:R-:W-:Y:S03]  /*adf0*/  FMUL.FTZ R105, R3.reuse, R105 ;  /* 0x0000006903697220 */ /* 0x040fe60000410000 */
[C---:B-1----:R-:W-:Y:S03]  /*ae00*/  HMMA.16816.F32.BF16 R100, R112.reuse, R128, R100 ;  /* 0x000000807064723c */ /* 0x042fe60000041864 */
[C---:B------:R-:W-:Y:S01]  /*ae10*/  FMUL.FTZ R106, R2.reuse, R106 ;  /* 0x0000006a026a7220 */ /* 0x040fe20000410000 */
[----:B------:R-:W-:Y:S01]  /*ae20*/  MUFU.EX2 R173, R173 ;  /* 0x000000ad00ad7308 */ /* 0x000fe20000000800 */
[C---:B------:R-:W-:Y:S02]  /*ae30*/  FMUL.FTZ R107, R2.reuse, R107 ;  /* 0x0000006b026b7220 */ /* 0x040fe40000410000 */
[C---:B------:R-:W-:Y:S02]  /*ae40*/  FMUL.FTZ R52, R3.reuse, R52 ;  /* 0x0000003403347220 */ /* 0x040fe40000410000 */
[C---:B------:R-:W-:Y:S03]  /*ae50*/  FMUL.FTZ R53, R3.reuse, R53 ;  /* 0x0000003503357220 */ /* 0x040fe60000410000 */
[C---:B------:R-:W-:Y:S01]  /*ae60*/  HMMA.16816.F32.BF16 R104, R112.reuse, R130, R104 ;  /* 0x000000827068723c */ /* 0x040fe20000041868 */
[----:B------:R-:W-:Y:S01]  /*ae70*/  LDSM.16.MT88.4 R128, [R200+0x900] ;  /* 0x00090000c880783b */ /* 0x000fe20000004200 */
[----:B------:R-:W1:Y:S01]  /*ae80*/  MUFU.EX2 R172, R172 ;  /* 0x000000ac00ac7308 */ /* 0x000e620000000800 */
[C---:B------:R-:W-:Y:S02]  /*ae90*/  FMUL.FTZ R54, R2.reuse, R54 ;  /* 0x0000003602367220 */ /* 0x040fe40000410000 */
[C---:B------:R-:W-:Y:S02]  /*aea0*/  FMUL.FTZ R55, R2.reuse, R55 ;  /* 0x0000003702377220 */ /* 0x040fe40000410000 */
[C---:B------:R-:W-:Y:S02]  /*aeb0*/  FMUL.FTZ R56, R3.reuse, R56 ;  /* 0x0000003803387220 */ /* 0x040fe40000410000 */
[C---:B------:R-:W-:Y:S03]  /*aec0*/  FMUL.FTZ R57, R3.reuse, R57 ;  /* 0x0000003903397220 */ /* 0x040fe60000410000 */
[C---:B---3--:R-:W-:Y:S01]  /*aed0*/  HMMA.16816.F32.BF16 R52, R112.reuse, R108, R52 ;  /* 0x0000006c7034723c */ /* 0x048fe20000041834 */
[----:B------:R-:W-:Y:S02]  /*aee0*/  MUFU.EX2 R174, R174 ;  /* 0x000000ae00ae7308 */ /* 0x000fe40000000800 */
[C---:B------:R-:W-:Y:S02]  /*aef0*/  FMUL.FTZ R58, R2.reuse, R58 ;  /* 0x0000003a023a7220 */ /* 0x040fe40000410000 */
[C---:B------:R-:W-:Y:S02]  /*af00*/  FMUL.FTZ R59, R2.reuse, R59 ;  /* 0x0000003b023b7220 */ /* 0x040fe40000410000 */
[C---:B------:R-:W-:Y:S02]  /*af10*/  FMUL.FTZ R60, R3.reuse, R60 ;  /* 0x0000003c033c7220 */ /* 0x040fe40000410000 */
[C---:B------:R-:W-:Y:S02]  /*af20*/  FMUL.FTZ R61, R3.reuse, R61 ;  /* 0x0000003d033d7220 */ /* 0x040fe40000410000 */
[----:B------:R-:W3:Y:S01]  /*af30*/  MUFU.EX2 R175, R175 ;  /* 0x000000af00af7308 */ /* 0x000ee20000000800 */
[C---:B------:R-:W-:Y:S01]  /*af40*/  HMMA.16816.F32.BF16 R56, R112.reuse, R110, R56 ;  /* 0x0000006e7038723c */ /* 0x040fe20000041838 */
[----:B------:R-:W1:Y:S02]  /*af50*/  LDSM.16.MT88.4 R108, [R201+0x900] ;  /* 0x00090000c96c783b */ /* 0x000e640000004200 */
[C---:B------:R-:W-:Y:S02]  /*af60*/  FMUL.FTZ R62, R2.reuse, R62 ;  /* 0x0000003e023e7220 */ /* 0x040fe40000410000 */
[C---:B------:R-:W-:Y:S02]  /*af70*/  FMUL.FTZ R63, R2.reuse, R63 ;  /* 0x0000003f023f7220 */ /* 0x040fe40000410000 */
[C---:B------:R-:W-:Y:S02]  /*af80*/  FMUL.FTZ R64, R3.reuse, R64 ;  /* 0x0000004003407220 */ /* 0x040fe40000410000 */
[----:B------:R-:W-:Y:S01]  /*af90*/  FMUL.FTZ R65, R3, R65 ;  /* 0x0000004103417220 */ /* 0x000fe20000410000 */
[----:B------:R-:W-:Y:S02]  /*afa0*/  MUFU.EX2 R185, R185 ;  /* 0x000000b900b97308 */ /* 0x000fe40000000800 */
[C---:B------:R-:W-:Y:S03]  /*afb0*/  HMMA.16816.F32.BF16 R60, R112.reuse, R12, R60 ;  /* 0x0000000c703c723c */ /* 0x040fe6000004183c */
[C---:B------:R-:W-:Y:S02]  /*afc0*/  FMUL.FTZ R66, R2.reuse, R66 ;  /* 0x0000004202427220 */ /* 0x040fe40000410000 */
[----:B------:R-:W-:Y:S02]  /*afd0*/  FMUL.FTZ R67, R2, R67 ;  /* 0x0000004302437220 */ /* 0x000fe40000410000 */
[----:B----4-:R-:W-:Y:S01]  /*afe0*/  F2FP.BF16.PACK_AB R12, R133, R132 ;  /* 0x00000084850c723e */ /* 0x010fe200000010ff */
[----:B------:R-:W4:Y:S01]  /*aff0*/  MUFU.EX2 R186, R186 ;  /* 0x000000ba00ba7308 */ /* 0x000f220000000800 */
[----:B------:R-:W-:Y:S03]  /*b000*/  F2FP.BF16.PACK_AB R13, R157, R156 ;  /* 0x0000009c9d0d723e */ /* 0x000fe600000010ff */
[----:B------:R-:W-:Y:S01]  /*b010*/  HMMA.16816.F32.BF16 R64, R112, R14, R64 ;  /* 0x0000000e7040723c */ /* 0x000fe20000041840 */
[----:B------:R-:W1:Y:S02]  /*b020*/  LDSM.16.MT88.4 R112, [R204+0x3900] ;  /* 0x00390000cc70783b */ /* 0x000e640000004200 */
[--C-:B------:R-:W-:Y:S02]  /*b030*/  FFMA.FTZ R40, R40, c[0x0][0x2d0], -R147.reuse ;  /* 0x0000b40028287a23 */ /* 0x100fe40000010893 */
[----:B------:R-:W-:Y:S01]  /*b040*/  FFMA.FTZ R41, R41, c[0x0][0x2d0], -R147 ;  /* 0x0000b40029297a23 */ /* 0x000fe20000010893 */
[----:B------:R-:W-:Y:S01]  /*b050*/  MUFU.EX2 R187, R187 ;  /* 0x000000bb00bb7308 */ /* 0x000fe20000000800 */
[----:B-----5:R-:W-:Y:S01]  /*b060*/  F2FP.BF16.PACK_AB R14, R135, R134 ;  /* 0x00000086870e723e */ /* 0x020fe200000010ff */
[--C-:B------:R-:W-:Y:S01]  /*b070*/  FFMA.FTZ R42, R42, c[0x0][0x2d0], -R145.reuse ;  /* 0x0000b4002a2a7a23 */ /* 0x100fe20000010891 */
[----:B------:R-:W-:Y:S03]  /*b080*/  F2FP.BF16.PACK_AB R15, R159, R158 ;  /* 0x0000009e9f0f723e */ /* 0x000fe600000010ff */
[----:B------:R-:W-:Y:S02]  /*b090*/  FFMA.FTZ R43, R43, c[0x0][0x2d0], -R145 ;  /* 0x0000b4002b2b7a23 */ /* 0x000fe40000010891 */
[--C-:B------:R-:W-:Y:S02]  /*b0a0*/  FFMA.FTZ R44, R44, c[0x0][0x2d0], -R147.reuse ;  /* 0x0000b4002c2c7a23 */ /* 0x100fe40000010893 */
[C---:B--2---:R-:W-:Y:S01]  /*b0b0*/  HMMA.16816.F32.BF16 R4, R12.reuse, R120, R4 ;  /* 0x000000780c04723c */ /* 0x044fe20000041804 */
[----:B------:R-:W2:Y:S04]  /*b0c0*/  MUFU.EX2 R224, R224 ;  /* 0x000000e000e07308 */ /* 0x000ea80000000800 */
[--C-:B------:R-:W-:Y:S02]  /*b0d0*/  FFMA.FTZ R45, R45, c[0x0][0x2d0], -R147.reuse ;  /* 0x0000b4002d2d7a23 */ /* 0x100fe40000010893 */
[----:B------:R-:W-:Y:S01]  /*b0e0*/  FFMA.FTZ R48, R48, c[0x0][0x2d0], -R147 ;  /* 0x0000b40030307a23 */ /* 0x000fe20000010893 */
[C---:B------:R-:W-:Y:S01]  /*b0f0*/  HMMA.16816.F32.BF16 R8, R12.reuse, R122, R8 ;  /* 0x0000007a0c08723c */ /* 0x040fe20000041808 */
[----:B------:R-:W-:Y:S02]  /*b100*/  LDSM.16.MT88.4 R120, [R200+0x3900] ;  /* 0x00390000c878783b */ /* 0x000fe40000004200 */
[----:B------:R-:W-:Y:S01]  /*b110*/  MUFU.EX2 R226, R226 ;  /* 0x000000e200e27308 */ /* 0x000fe20000000800 */
[--C-:B------:R-:W-:Y:S02]  /*b120*/  FFMA.FTZ R46, R46, c[0x0][0x2d0], -R145.reuse ;  /* 0x0000b4002e2e7a23 */ /* 0x100fe40000010891 */
[----:B------:R-:W-:Y:S02]  /*b130*/  FFMA.FTZ R47, R47, c[0x0][0x2d0], -R145 ;  /* 0x0000b4002f2f7a23 */ /* 0x000fe40000010891 */
[C---:B------:R-:W-:Y:S04]  /*b140*/  HMMA.16816.F32.BF16 R68, R12.reuse, R16, R68 ;  /* 0x000000100c44723c */ /* 0x040fe80000041844 */
[----:B------:R-:W-:Y:S01]  /*b150*/  FFMA.FTZ R138, R3, R216, R138 ;  /* 0x000000d8038a7223 */ /* 0x000fe2000001008a */
[----:B------:R-:W5:Y:S01]  /*b160*/  MUFU.EX2 R227, R227 ;  /* 0x000000e300e37308 */ /* 0x000f620000000800 */
[----:B------:R-:W-:Y:S01]  /*b170*/  MOV R3, R0 ;  /* 0x0000000000037202 */ /* 0x000fe20000000f00 */
[----:B------:R-:W-:Y:S01]  /*b180*/  FFMA.FTZ R146, R2, R217, R146 ;  /* 0x000000d902927223 */ /* 0x000fe20000010092 */
[C---:B------:R-:W-:Y:S01]  /*b190*/  HMMA.16816.F32.BF16 R72, R12.reuse, R18, R72 ;  /* 0x000000120c48723c */ /* 0x040fe20000041848 */
[----:B------:R-:W2:Y:S03]  /*b1a0*/  LDSM.16.MT88.4 R16, [R202+0x3900] ;  /* 0x00390000ca10783b */ /* 0x000ea60000004200 */
[----:B------:R-:W-:Y:S02]  /*b1b0*/  FADD.FTZ R138, R119, R138 ;  /* 0x0000008a778a7221 */ /* 0x000fe40000010000 */
[----:B------:R-:W-:Y:S01]  /*b1c0*/  FADD.FTZ R146, R137, R146 ;  /* 0x0000009289927221 */ /* 0x000fe20000010000 */
[----:B------:R-:W-:Y:S01]  /*b1d0*/  MUFU.EX2 R228, R228 ;  /* 0x000000e400e47308 */ /* 0x000fe20000000800 */
[C---:B-1----:R-:W-:Y:S04]  /*b1e0*/  HMMA.16816.F32.BF16 R76, R12.reuse, R108, R76 ;  /* 0x0000006c0c4c723c */ /* 0x042fe8000004184c */
[----:B------:R-:W-:Y:S02]  /*b1f0*/  FADD.FTZ R117, R117, R138 ;  /* 0x0000008a75757221 */ /* 0x000fe40000010000 */
[----:B------:R-:W-:Y:S02]  /*b200*/  FADD.FTZ R139, R139, R146 ;  /* 0x000000928b8b7221 */ /* 0x000fe40000010000 */
[C---:B------:R-:W-:Y:S01]  /*b210*/  HMMA.16816.F32.BF16 R80, R12.reuse, R110, R80 ;  /* 0x0000006e0c50723c */ /* 0x040fe20000041850 */
[----:B------:R-:W1:Y:S01]  /*b220*/  LDSM.16.MT88.4 R108, [R201+0x3900] ;  /* 0x00390000c96c783b */ /* 0x000e620000004200 */
[----:B------:R-:W1:Y:S02]  /*b230*/  MUFU.EX2 R229, R229 ;  /* 0x000000e500e57308 */ /* 0x000e640000000800 */
[----:B------:R-:W-:Y:S02]  /*b240*/  FADD.FTZ R117, R136, R117 ;  /* 0x0000007588757221 */ /* 0x000fe40000010000 */
[----:B------:R-:W-:Y:S02]  /*b250*/  FADD.FTZ R139, R144, R139 ;  /* 0x0000008b908b7221 */ /* 0x000fe40000010000 */
[C---:B------:R-:W-:Y:S04]  /*b260*/  HMMA.16816.F32.BF16 R84, R12.reuse, R128, R84 ;  /* 0x000000800c54723c */ /* 0x040fe80000041854 */
[----:B------:R-:W-:Y:S01]  /*b270*/  MUFU.EX2 R40, R40 ;  /* 0x0000002800287308 */ /* 0x000fe20000000800 */
[----:B------:R-:W-:Y:S01]  /*b280*/  FADD.FTZ R132, R132, R117 ;  /* 0x0000007584847221 */ /* 0x000fe20000010000 */
[----:B------:R-:W-:Y:S01]  /*b290*/  MOV R117, R116 ;  /* 0x0000007400757202 */ /* 0x000fe20000000f00 */
[----:B------:R-:W-:Y:S01]  /*b2a0*/  FADD.FTZ R156, R156, R139 ;  /* 0x0000008b9c9c7221 */ /* 0x000fe20000010000 */
[C---:B------:R-:W-:Y:S01]  /*b2b0*/  HMMA.16816.F32.BF16 R88, R12.reuse, R130, R88 ;  /* 0x000000820c58723c */ /* 0x040fe20000041858 */
[----:B------:R-:W-:Y:S03]  /*b2c0*/  LDSM.16.MT88.4 R128, [R200+0x4100] ;  /* 0x00410000c880783b */ /* 0x000fe60000004200 */
[----:B------:R-:W-:Y:S02]  /*b2d0*/  FADD.FTZ R133, R133, R132 ;  /* 0x0000008485857221 */ /* 0x000fe40000010000 */
[----:B------:R-:W-:Y:S01]  /*b2e0*/  MUFU.EX2 R41, R41 ;  /* 0x0000002900297308 */ /* 0x000fe20000000800 */
[----:B------:R-:W-:Y:S01]  /*b2f0*/  FADD.FTZ R157, R157, R156 ;  /* 0x0000009c9d9d7221 */ /* 0x000fe20000010000 */
[C---:B------:R-:W-:Y:S04]  /*b300*/  HMMA.16816.F32.BF16 R92, R12.reuse, R112, R92 ;  /* 0x000000700c5c723c */ /* 0x040fe8000004185c */
[----:B------:R-:W-:Y:S02]  /*b310*/  FADD.FTZ R134, R134, R133 ;  /* 0x0000008586867221 */ /* 0x000fe40000010000 */
[----:B------:R-:W-:Y:S02]  /*b320*/  FADD.FTZ R158, R158, R157 ;  /* 0x0000009d9e9e7221 */ /* 0x000fe40000010000 */
[C---:B------:R-:W-:Y:S01]  /*b330*/  HMMA.16816.F32.BF16 R96, R12.reuse, R114, R96 ;  /* 0x000000720c60723c */ /* 0x040fe20000041860 */
[----:B------:R-:W-:Y:S01]  /*b340*/  LDSM.16.MT88.4 R112, [R202+0x4100] ;  /* 0x00410000ca70783b */ /* 0x000fe20000004200 */
[----:B------:R-:W-:Y:S02]  /*b350*/  MUFU.EX2 R42, R42 ;  /* 0x0000002a002a7308 */ /* 0x000fe40000000800 */
[----:B------:R-:W-:Y:S02]  /*b360*/  FADD.FTZ R134, R135, R134 ;  /* 0x0000008687867221 */ /* 0x000fe40000010000 */
[----:B------:R-:W-:Y:S02]  /*b370*/  FADD.FTZ R158, R159, R158 ;  /* 0x0000009e9f9e7221 */ /* 0x000fe40000010000 */
[C---:B--2---:R-:W-:Y:S04]  /*b380*/  HMMA.16816.F32.BF16 R100, R12.reuse, R16, R100 ;  /* 0x000000100c64723c */ /* 0x044fe80000041864 */
[----:B------:R-:W-:Y:S04]  /*b390*/  MUFU.EX2 R43, R43 ;  /* 0x0000002b002b7308 */ /* 0x000fe80000000800 */
[C---:B------:R-:W-:Y:S01]  /*b3a0*/  HMMA.16816.F32.BF16 R104, R12.reuse, R18, R104 ;  /* 0x000000120c68723c */ /* 0x040fe20000041868 */
[----:B------:R-:W2:Y:S05]  /*b3b0*/  LDSM.16.MT88.4 R16, [R204+0x1100] ;  /* 0x00110000cc10783b */ /* 0x000eaa0000004200 */
[----:B------:R-:W-:Y:S02]  /*b3c0*/  MUFU.EX2 R44, R44 ;  /* 0x0000002c002c7308 */ /* 0x000fe40000000800 */
[C---:B-1----:R-:W-:Y:S08]  /*b3d0*/  HMMA.16816.F32.BF16 R52, R12.reuse, R108, R52 ;  /* 0x0000006c0c34723c */ /* 0x042ff00000041834 */
[C---:B------:R-:W-:Y:S01]  /*b3e0*/  HMMA.16816.F32.BF16 R56, R12.reuse, R110, R56 ;  /* 0x0000006e0c38723c */ /* 0x040fe20000041838 */
[----:B------:R-:W1:Y:S01]  /*b3f0*/  LDSM.16.MT88.4 R108, [R200+0x1100] ;  /* 0x00110000c86c783b */ /* 0x000e620000004200 */
[----:B------:R-:W-:Y:S06]  /*b400*/  MUFU.EX2 R45, R45 ;  /* 0x0000002d002d7308 */ /* 0x000fec0000000800 */
[C---:B------:R-:W-:Y:S04]  /*b410*/  HMMA.16816.F32.BF16 R60, R12.reuse, R120, R60 ;  /* 0x000000780c3c723c */ /* 0x040fe8000004183c */
[----:B------:R-:W-:Y:S04]  /*b420*/  MUFU.EX2 R48, R48 ;  /* 0x0000003000307308 */ /* 0x000fe80000000800 */
[----:B------:R-:W-:Y:S01]  /*b430*/  HMMA.16816.F32.BF16 R64, R12, R122, R64 ;  /* 0x0000007a0c40723c */ /* 0x000fe20000041840 */
[----:B------:R-:W-:Y:S05]  /*b440*/  LDSM.16.MT88.4 R120, [R201+0x4100] ;  /* 0x00410000c978783b */ /* 0x000fea0000004200 */
[----:B------:R-:W-:Y:S01]  /*b450*/  MUFU.EX2 R46, R46 ;  /* 0x0000002e002e7308 */ /* 0x000fe20000000800 */
[----:B------:R-:W-:Y:S01]  /*b460*/  F2FP.BF16.PACK_AB R12, R160, R161 ;  /* 0x000000a1a00c723e */ /* 0x000fe200000010ff */
[----:B------:R-:W-:Y:S01]  /*b470*/  FADD.FTZ R161, R161, R134 ;  /* 0x00000086a1a17221 */ /* 0x000fe20000010000 */
[----:B------:R-:W-:Y:S03]  /*b480*/  F2FP.BF16.PACK_AB R14, R163, R162 ;  /* 0x000000a2a30e723e */ /* 0x000fe600000010ff */
[----:B------:R-:W-:Y:S01]  /*b490*/  F2FP.BF16.PACK_AB R13, R172, R173 ;  /* 0x000000adac0d723e */ /* 0x000fe200000010ff */
        /* <DEDUP_REMOVED lines=8> */
[----:B------:R-:W-:Y:S02]  /*b520*/  FADD.FTZ R162, R163, R162 ;  /* 0x000000a2a3a27221 */ /* 0x000fe40000010000 */
[----:B------:R-:W-:Y:S01]  /*b530*/  FADD.FTZ R175, R175, R174 ;  /* 0x000000aeafaf7221 */ /* 0x000fe20000010000 */
[C---:B------:R-:W-:Y:S01]  /*b540*/  HMMA.16816.F32.BF16 R8, R12.reuse, R18, R8 ;  /* 0x000000120c08723c */ /* 0x040fe20000041808 */
[----:B------:R-:W2:Y:S07]  /*b550*/  LDSM.16.MT88.4 R16, [R204+0x4100] ;  /* 0x00410000cc10783b */ /* 0x000eae0000004200 */
[C---:B------:R-:W-:Y:S08]  /*b560*/  HMMA.16816.F32.BF16 R68, R12.reuse, R20, R68 ;  /* 0x000000140c44723c */ /* 0x040ff00000041844 */
[C---:B------:R-:W-:Y:S01]  /*b570*/  HMMA.16816.F32.BF16 R72, R12.reuse, R22, R72 ;  /* 0x000000160c48723c */ /* 0x040fe20000041848 */
[----:B------:R-:W3:Y:S07]  /*b580*/  LDSM.16.MT88.4 R20, [R204+0x1900] ;  /* 0x00190000cc14783b */ /* 0x000eee0000004200 */
[C---:B------:R-:W-:Y:S08]  /*b590*/  HMMA.16816.F32.BF16 R76, R12.reuse, R24, R76 ;  /* 0x000000180c4c723c */ /* 0x040ff0000004184c */
[C---:B------:R-:W-:Y:S01]  /*b5a0*/  HMMA.16816.F32.BF16 R80, R12.reuse, R26, R80 ;  /* 0x0000001a0c50723c */ /* 0x040fe20000041850 */
[----:B------:R-:W3:Y:S07]  /*b5b0*/  LDSM.16.MT88.4 R24, [R201+0x1900] ;  /* 0x00190000c918783b */ /* 0x000eee0000004200 */
[C---:B-1----:R-:W-:Y:S08]  /*b5c0*/  HMMA.16816.F32.BF16 R84, R12.reuse, R108, R84 ;  /* 0x0000006c0c54723c */ /* 0x042ff00000041854 */
[C---:B------:R-:W-:Y:S01]  /*b5d0*/  HMMA.16816.F32.BF16 R88, R12.reuse, R110, R88 ;  /* 0x0000006e0c58723c */ /* 0x040fe20000041858 */
[----:B------:R-:W-:Y:S07]  /*b5e0*/  LDSM.16.MT88.4 R108, [R204+0x2900] ;  /* 0x00290000cc6c783b */ /* 0x000fee0000004200 */
[C---:B--2---:R-:W-:Y:S08]  /*b5f0*/  HMMA.16816.F32.BF16 R92, R12.reuse, R16, R92 ;  /* 0x000000100c5c723c */ /* 0x044ff0000004185c */
[C---:B------:R-:W-:Y:S01]  /*b600*/  HMMA.16816.F32.BF16 R96, R12.reuse, R18, R96 ;  /* 0x000000120c60723c */ /* 0x040fe20000041860 */
[----:B------:R-:W1:Y:S07]  /*b610*/  LDSM.16.MT88.4 R16, [R200+0x1900] ;  /* 0x00190000c810783b */ /* 0x000e6e0000004200 */
[C---:B------:R-:W-:Y:S08]  /*b620*/  HMMA.16816.F32.BF16 R100, R12.reuse, R112, R100 ;  /* 0x000000700c64723c */ /* 0x040ff00000041864 */
[C---:B------:R-:W-:Y:S08]  /*b630*/  HMMA.16816.F32.BF16 R104, R12.reuse, R114, R104 ;  /* 0x000000720c68723c */ /* 0x040ff00000041868 */
[C---:B------:R-:W-:Y:S07]  /*b640*/  HMMA.16816.F32.BF16 R52, R12.reuse, R120, R52 ;  /* 0x000000780c34723c */ /* 0x040fee0000041834 */
[--C-:B------:R-:W-:Y:S01]  /*b650*/  FFMA.FTZ R120, R36, c[0x0][0x2d0], -R147.reuse ;  /* 0x0000b40024787a23 */ /* 0x100fe20000010893 */
[C---:B------:R-:W-:Y:S04]  /*b660*/  HMMA.16816.F32.BF16 R56, R12.reuse, R122, R56 ;  /* 0x0000007a0c38723c */ /* 0x040fe80000041838 */
[--C-:B------:R-:W-:Y:S01]  /*b670*/  FFMA.FTZ R121, R37, c[0x0][0x2d0], -R147.reuse ;  /* 0x0000b40025797a23 */ /* 0x100fe20000010893 */
[----:B------:R-:W-:Y:S01]  /*b680*/  MUFU.EX2 R120, R120 ;  /* 0x0000007800787308 */ /* 0x000fe20000000800 */
[----:B------:R-:W-:Y:S02]  /*b690*/  FFMA.FTZ R147, R49, c[0x0][0x2d0], -R147 ;  /* 0x0000b40031937a23 */ /* 0x000fe40000010893 */
[C---:B------:R-:W-:Y:S04]  /*b6a0*/  HMMA.16816.F32.BF16 R60, R12.reuse, R128, R60 ;  /* 0x000000800c3c723c */ /* 0x040fe8000004183c */
[--C-:B------:R-:W-:Y:S02]  /*b6b0*/  FFMA.FTZ R122, R38, c[0x0][0x2d0], -R145.reuse ;  /* 0x0000b400267a7a23 */ /* 0x100fe40000010891 */
[--C-:B------:R-:W-:Y:S01]  /*b6c0*/  FFMA.FTZ R123, R39, c[0x0][0x2d0], -R145.reuse ;  /* 0x0000b400277b7a23 */ /* 0x100fe20000010891 */
[----:B------:R-:W2:Y:S01]  /*b6d0*/  MUFU.EX2 R121, R121 ;  /* 0x0000007900797308 */ /* 0x000ea20000000800 */
[----:B------:R-:W-:Y:S01]  /*b6e0*/  HMMA.16816.F32.BF16 R64, R12, R130, R64 ;  /* 0x000000820c40723c */ /* 0x000fe20000041840 */
[----:B------:R-:W-:Y:S03]  /*b6f0*/  LDSM.16.MT88.4 R36, [R201+0x2900] ;  /* 0x00290000c924783b */ /* 0x000fe60000004200 */
[--C-:B------:R-:W-:Y:S02]  /*b700*/  FFMA.FTZ R49, R50, c[0x0][0x2d0], -R145.reuse ;  /* 0x0000b40032317a23 */ /* 0x100fe40000010891 */
[----:B------:R-:W-:Y:S01]  /*b710*/  FFMA.FTZ R145, R51, c[0x0][0x2d0], -R145 ;  /* 0x0000b40033917a23 */ /* 0x000fe20000010891 */
[----:B----4-:R-:W-:Y:S01]  /*b720*/  F2FP.BF16.PACK_AB R12, R186, R185 ;  /* 0x000000b9ba0c723e */ /* 0x010fe200000010ff */
[----:B------:R-:W-:Y:S01]  /*b730*/  FADD.FTZ R185, R185, R162 ;  /* 0x000000a2b9b97221 */ /* 0x000fe20000010000 */
[----:B------:R-:W-:Y:S01]  /*b740*/  F2FP.BF16.PACK_AB R14, R224, R187 ;  /* 0x000000bbe00e723e */ /* 0x000fe200000010ff */
[----:B------:R-:W-:Y:S02]  /*b750*/  MUFU.EX2 R122, R122 ;  /* 0x0000007a007a7308 */ /* 0x000fe40000000800 */
[----:B-----5:R-:W-:Y:S01]  /*b760*/  F2FP.BF16.PACK_AB R13, R227, R226 ;  /* 0x000000e2e30d723e */ /* 0x020fe200000010ff */
[----:B------:R-:W-:Y:S01]  /*b770*/  FADD.FTZ R226, R226, R175 ;  /* 0x000000afe2e27221 */ /* 0x000fe20000010000 */
[----:B------:R-:W-:Y:S01]  /*b780*/  F2FP.BF16.PACK_AB R15, R229, R228 ;  /* 0x000000e4e50f723e */ /* 0x000fe200000010ff */
[----:B------:R-:W-:Y:S02]  /*b790*/  FADD.FTZ R186, R186, R185 ;  /* 0x000000b9baba7221 */ /* 0x000fe40000010000 */
[----:B------:R-:W-:Y:S02]  /*b7a0*/  FADD.FTZ R227, R227, R226 ;  /* 0x000000e2e3e37221 */ /* 0x000fe40000010000 */
[----:B------:R-:W-:Y:S01]  /*b7b0*/  FADD.FTZ R187, R187, R186 ;  /* 0x000000babbbb7221 */ /* 0x000fe20000010000 */
[----:B------:R-:W4:Y:S01]  /*b7c0*/  MUFU.EX2 R123, R123 ;  /* 0x0000007b007b7308 */ /* 0x000f220000000800 */
[C---:B---3--:R-:W-:Y:S03]  /*b7d0*/  HMMA.16816.F32.BF16 R4, R12.reuse, R20, R4 ;  /* 0x000000140c04723c */ /* 0x048fe60000041804 */
[----:B------:R-:W-:Y:S02]  /*b7e0*/  FADD.FTZ R228, R228, R227 ;  /* 0x000000e3e4e47221 */ /* 0x000fe40000010000 */
[----:B------:R-:W-:Y:S02]  /*b7f0*/  FADD.FTZ R187, R224, R187 ;  /* 0x000000bbe0bb7221 */ /* 0x000fe40000010000 */
[----:B------:R-:W-:Y:S01]  /*b800*/  FADD.FTZ R229, R229, R228 ;  /* 0x000000e4e5e57221 */ /* 0x000fe20000010000 */
[C---:B------:R-:W-:Y:S01]  /*b810*/  HMMA.16816.F32.BF16 R8, R12.reuse, R22, R8 ;  /* 0x000000160c08723c */ /* 0x040fe20000041808 */
[----:B------:R-:W3:Y:S01]  /*b820*/  LDSM.16.MT88.4 R20, [R204+0x4900] ;  /* 0x00490000cc14783b */ /* 0x000ee20000004200 */
[----:B------:R-:W5:Y:S06]  /*b830*/  MUFU.EX2 R147, R147 ;  /* 0x0000009300937308 */ /* 0x000f6c0000000800 */
[C---:B------:R-:W-:Y:S04]  /*b840*/  HMMA.16816.F32.BF16 R68, R12.reuse, R28, R68 ;  /* 0x0000001c0c44723c */ /* 0x040fe80000041844 */
[----:B------:R-:W-:Y:S04]  /*b850*/  MUFU.EX2 R49, R49 ;  /* 0x0000003100317308 */ /* 0x000fe80000000800 */
[C---:B------:R-:W-:Y:S01]  /*b860*/  HMMA.16816.F32.BF16 R72, R12.reuse, R30, R72 ;  /* 0x0000001e0c48723c */ /* 0x040fe20000041848 */
[----:B------:R-:W2:Y:S05]  /*b870*/  LDSM.16.MT88.4 R28, [R202+0x4900] ;  /* 0x00490000ca1c783b */ /* 0x000eaa0000004200 */
[----:B------:R-:W2:Y:S02]  /*b880*/  MUFU.EX2 R50, R145 ;  /* 0x0000009100327308 */ /* 0x000ea40000000800 */
        /* <DEDUP_REMOVED lines=9> */
[C---:B--2---:R-:W-:Y:S08]  /*b920*/  HMMA.16816.F32.BF16 R100, R12.reuse, R28, R100 ;  /* 0x0000001c0c64723c */ /* 0x044ff00000041864 */
[C---:B------:R-:W-:Y:S01]  /*b930*/  HMMA.16816.F32.BF16 R104, R12.reuse, R30, R104 ;  /* 0x0000001e0c68723c */ /* 0x040fe20000041868 */
[----:B------:R-:W2:Y:S07]  /*b940*/  LDSM.16.MT88.4 R28, [R202+0x2100] ;  /* 0x00210000ca1c783b */ /* 0x000eae0000004200 */
[C---:B----4-:R-:W-:Y:S08]  /*b950*/  HMMA.16816.F32.BF16 R52, R12.reuse, R24, R52 ;  /* 0x000000180c34723c */ /* 0x050ff00000041834 */
[C---:B------:R-:W-:Y:S01]  /*b960*/  HMMA.16816.F32.BF16 R56, R12.reuse, R26, R56 ;  /* 0x0000001a0c38723c */ /* 0x040fe20000041838 */
[----:B------:R-:W4:Y:S07]  /*b970*/  LDSM.16.MT88.4 R24, [R201+0x2100] ;  /* 0x00210000c918783b */ /* 0x000f2e0000004200 */
[C---:B-1----:R-:W-:Y:S08]  /*b980*/  HMMA.16816.F32.BF16 R60, R12.reuse, R16, R60 ;  /* 0x000000100c3c723c */ /* 0x042ff0000004183c */
[----:B------:R-:W-:Y:S01]  /*b990*/  HMMA.16816.F32.BF16 R64, R12, R18, R64 ;  /* 0x000000120c40723c */ /* 0x000fe20000041840 */
[----:B------:R-:W1:Y:S06]  /*b9a0*/  LDSM.16.MT88.4 R16, [R200+0x2100] ;  /* 0x00210000c810783b */ /* 0x000e6c0000004200 */
        /* <DEDUP_REMOVED lines=28> */
[C---:B------:R-:W-:Y:S08]  /*bb70*/  HMMA.16816.F32.BF16 R104, R12.reuse, R30, R104 ;  /* 0x0000001e0c68723c */ /* 0x040ff00000041868 */
[C---:B----4-:R-:W-:Y:S08]  /*bb80*/  HMMA.16816.F32.BF16 R52, R12.reuse, R24, R52 ;  /* 0x000000180c34723c */ /* 0x050ff00000041834 */
[C---:B------:R-:W-:Y:S01]  /*bb90*/  HMMA.16816.F32.BF16 R56, R12.reuse, R26, R56 ;  /* 0x0000001a0c38723c */ /* 0x040fe20000041838 */
[----:B------:R-:W2:Y:S07]  /*bba0*/  LDSM.16.MT88.4 R24, [R204+0x5900] ;  /* 0x00590000cc18783b */ /* 0x000eae0000004200 */
[C---:B------:R-:W-:Y:S08]  /*bbb0*/  HMMA.16816.F32.BF16 R60, R12.reuse, R32, R60 ;  /* 0x000000200c3c723c */ /* 0x040ff0000004183c */
[----:B------:R-:W-:Y:S07]  /*bbc0*/  HMMA.16816.F32.BF16 R64, R12, R34, R64 ;  /* 0x000000220c40723c */ /* 0x000fee0000041840 */
[----:B------:R-:W-:Y:S01]  /*bbd0*/  F2FP.BF16.PACK_AB R12, R45, R44 ;  /* 0x0000002c2d0c723e */ /* 0x000fe200000010ff */
[----:B------:R-:W-:Y:S01]  /*bbe0*/  FADD.FTZ R44, R44, R41 ;  /* 0x000000292c2c7221 */ /* 0x000fe20000010000 */
[----:B-----5:R-:W-:Y:S03]  /*bbf0*/  F2FP.BF16.PACK_AB R14, R147, R48 ;  /* 0x00000030930e723e */ /* 0x020fe600000010ff */
[----:B------:R-:W-:Y:S01]  /*bc00*/  F2FP.BF16.PACK_AB R13, R47, R46 ;  /* 0x0000002e2f0d723e */ /* 0x000fe200000010ff */
[----:B------:R-:W-:Y:S01]  /*bc10*/  FADD.FTZ R46, R46, R43 ;  /* 0x0000002b2e2e7221 */ /* 0x000fe20000010000 */
[----:B------:R-:W-:Y:S01]  /*bc20*/  F2FP.BF16.PACK_AB R15, R50, R49 ;  /* 0x00000031320f723e */ /* 0x000fe200000010ff */
[----:B------:R-:W-:Y:S02]  /*bc30*/  FADD.FTZ R45, R45, R44 ;  /* 0x0000002c2d2d7221 */ /* 0x000fe40000010000 */
[----:B------:R-:W-:Y:S02]  /*bc40*/  FADD.FTZ R46, R47, R46 ;  /* 0x0000002e2f2e7221 */ /* 0x000fe40000010000 */
[----:B------:R-:W-:Y:S02]  /*bc50*/  FADD.FTZ R48, R48, R45 ;  /* 0x0000002d30307221 */ /* 0x000fe40000010000 */
[C---:B------:R-:W-:Y:S01]  /*bc60*/  HMMA.16816.F32.BF16 R112, R12.reuse, R108, R4 ;  /* 0x0000006c0c70723c */ /* 0x040fe20000041804 */
[----:B------:R-:W4:Y:S02]  /*bc70*/  LDSM.16.MT88.4 R4, [R202+0x5900] ;  /* 0x00590000ca04783b */ /* 0x000f240000004200 */
[----:B------:R-:W-:Y:S02]  /*bc80*/  FADD.FTZ R49, R49, R46 ;  /* 0x0000002e31317221 */ /* 0x000fe40000010000 */
[----:B------:R-:W-:Y:S02]  /*bc90*/  FADD.FTZ R216, R147, R48 ;  /* 0x0000003093d87221 */ /* 0x000fe40000010000 */
[----:B------:R-:W-:Y:S01]  /*bca0*/  FADD.FTZ R217, R50, R49 ;  /* 0x0000003132d97221 */ /* 0x000fe20000010000 */
[C---:B------:R-:W-:Y:S01]  /*bcb0*/  HMMA.16816.F32.BF16 R108, R12.reuse, R110, R8 ;  /* 0x0000006e0c6c723c */ /* 0x040fe20000041808 */
[----:B------:R-:W5:Y:S07]  /*bcc0*/  LDSM.16.MT88.4 R8, [R201+0x5900] ;  /* 0x00590000c908783b */ /* 0x000f6e0000004200 */
[C---:B-1----:R-:W-:Y:S08]  /*bcd0*/  HMMA.16816.F32.BF16 R68, R12.reuse, R16, R68 ;  /* 0x000000100c44723c */ /* 0x042ff00000041844 */
[C---:B------:R-:W-:Y:S01]  /*bce0*/  HMMA.16816.F32.BF16 R72, R12.reuse, R18, R72 ;  /* 0x000000120c48723c */ /* 0x040fe20000041848 */
[----:B------:R-:W1:Y:S07]  /*bcf0*/  LDSM.16.MT88.4 R16, [R200+0x5900] ;  /* 0x00590000c810783b */ /* 0x000e6e0000004200 */
[C---:B------:R-:W-:Y:S08]  /*bd00*/  HMMA.16816.F32.BF16 R76, R12.reuse, R36, R76 ;  /* 0x000000240c4c723c */ /* 0x040ff0000004184c */
[C---:B------:R-:W-:Y:S08]  /*bd10*/  HMMA.16816.F32.BF16 R80, R12.reuse, R38, R80 ;  /* 0x000000260c50723c */ /* 0x040ff00000041850 */
[C---:B---3--:R-:W-:Y:S08]  /*bd20*/  HMMA.16816.F32.BF16 R84, R12.reuse, R20, R84 ;  /* 0x000000140c54723c */ /* 0x048ff00000041854 */
[C---:B------:R-:W-:Y:S08]  /*bd30*/  HMMA.16816.F32.BF16 R88, R12.reuse, R22, R88 ;  /* 0x000000160c58723c */ /* 0x040ff00000041858 */
[C---:B--2---:R-:W-:Y:S08]  /*bd40*/  HMMA.16816.F32.BF16 R92, R12.reuse, R24, R92 ;  /* 0x000000180c5c723c */ /* 0x044ff0000004185c */
[C---:B------:R-:W-:Y:S08]  /*bd50*/  HMMA.16816.F32.BF16 R96, R12.reuse, R26, R96 ;  /* 0x0000001a0c60723c */ /* 0x040ff00000041860 */
[C---:B----4-:R-:W-:Y:S08]  /*bd60*/  HMMA.16816.F32.BF16 R100, R12.reuse, R4, R100 ;  /* 0x000000040c64723c */ /* 0x050ff00000041864 */
[C---:B------:R-:W-:Y:S08]  /*bd70*/  HMMA.16816.F32.BF16 R104, R12.reuse, R6, R104 ;  /* 0x000000060c68723c */ /* 0x040ff00000041868 */
[C---:B-----5:R-:W-:Y:S08]  /*bd80*/  HMMA.16816.F32.BF16 R52, R12.reuse, R8, R52 ;  /* 0x000000080c34723c */ /* 0x060ff00000041834 */
[C---:B------:R-:W-:Y:S08]  /*bd90*/  HMMA.16816.F32.BF16 R56, R12.reuse, R10, R56 ;  /* 0x0000000a0c38723c */ /* 0x040ff00000041838 */
[C---:B-1----:R-:W-:Y:S08]  /*bda0*/  HMMA.16816.F32.BF16 R60, R12.reuse, R16, R60 ;  /* 0x000000100c3c723c */ /* 0x042ff0000004183c */
[----:B------:R-:W-:Y:S07]  /*bdb0*/  HMMA.16816.F32.BF16 R64, R12, R18, R64 ;  /* 0x000000120c40723c */ /* 0x000fee0000041840 */
[----:B------:R-:W-:Y:S01]  /*bdc0*/  MOV R12, R116 ;  /* 0x00000074000c7202 */ /* 0x000fe20000000f00 */
[----:B------:R-:W-:-:S05]  /*bdd0*/  @P0 BRA `(.L_x_1383) ;  /* 0xffffd6d000000947 */ /* 0x000fca000383ffff */
.L_x_1382:
        /* <DEDUP_REMOVED lines=19> */
.L_x_1393:
[----:B------:R-:W-:Y:S04]  /*bf10*/  DEPBAR.LE SB0, 0x0 ;  /* 0x000080000000791a */ /* 0x000fe80000000000 */
[----:B------:R-:W-:Y:S01]  /*bf20*/  BAR.SYNC.DEFER_BLOCKING 0x0 ;  /* 0x0000000000007b1d */ /* 0x000fe20000010000 */
[C---:B------:R-:W-:Y:S01]  /*bf30*/  ISETP.GT.AND P6, PT, R184.reuse, R207, PT ;  /* 0x000000cfb800720c */ /* 0x040fe20003fc4270 */
[C---:B------:R-:W-:Y:S01]  /*bf40*/  IMAD.WIDE.U32 R46, R184.reuse, UR18, R218 ;  /* 0x00000012b82e7c25 */ /* 0x040fe2000f8e00da */
[----:B------:R-:W-:Y:S03]  /*bf50*/  SHF.R.S32.HI R0, RZ, 0x1f, R184 ;  /* 0x0000001fff007819 */ /* 0x000fe600000114b8 */
[----:B------:R-:W-:Y:S01]  /*bf60*/  IMAD.WIDE.U32 R36, R184, UR18, R186 ;  /* 0x00000012b8247c25 */ /* 0x000fe2000f8e00ba */
[----:B------:R-:W-:Y:S03]  /*bf70*/  LEA R44, P1, R46, c[0x0][0x1f8], 0x1 ;  /* 0x00007e002e2c7a11 */ /* 0x000fe600078208ff */
[----:B------:R-:W-:Y:S01]  /*bf80*/  IMAD R39, R184, UR5, RZ ;  /* 0x00000005b8277c24 */ /* 0x000fe2000f8e02ff */
[----:B------:R-:W-:Y:S03]  /*bf90*/  LEA R162, P0, R36, c[0x0][0x1f8], 0x1 ;  /* 0x00007e0024a27a11 */ /* 0x000fe600078008ff */
[----:B------:R-:W-:Y:S04]  /*bfa0*/  IMAD R39, R0, UR18, R39 ;  /* 0x0000001200277c24 */ /* 0x000fe8000f8e0227 */
[----:B------:R-:W-:Y:S05]  /*bfb0*/  IMAD.IADD R0, R39, 0x1, R37 ;  /* 0x0000000127007824 */ /* 0x000fea00078e0225 */
[----:B------:R-:W-:Y:S01]  /*bfc0*/  LEA.HI.X R163, R36, c[0x0][0x1fc], R0, 0x1, P0 ;  /* 0x00007f0024a37a11 */ /* 0x000fe200000f0c00 */
[----:B------:R-:W1:Y:S01]  /*bfd0*/  LDSM.16.M88.4 R8, [R206+0x8100] ;  /* 0x00810000ce08783b */ /* 0x000e620000000200 */
[----:B------:R-:W-:Y:S02]  /*bfe0*/  IADD3 R160, P0, R44, UR12, RZ ;  /* 0x0000000c2ca07c10 */ /* 0x000fe4000ff1e0ff */
[----:B------:R-:W-:Y:S02]  /*bff0*/  @P6 IADD3 R0, R184, -0x1, RZ ;  /* 0xffffffffb8006810 */ /* 0x000fe40007ffe0ff */
[----:B------:R-:W2:Y:S05]  /*c000*/  LDSM.16.M88.4 R16, [R206+0x8900] ;  /* 0x00890000ce10783b */ /* 0x000eaa0000000200 */
[----:B------:R-:W3:Y:S05]  /*c010*/  LDSM.16.M88.4 R24, [R206+0x9100] ;  /* 0x00910000ce18783b */ /* 0x000eea0000000200 */
[----:B------:R-:W4:Y:S05]  /*c020*/  LDSM.16.M88.4 R32, [R206+0x9900] ;  /* 0x00990000ce20783b */ /* 0x000f2a0000000200 */
[----:B------:R-:W5:Y:S05]  /*c030*/  LDSM.16.M88.4 R40, [R206+0xa100] ;  /* 0x00a10000ce28783b */ /* 0x000f6a0000000200 */
[----:B------:R-:W3:Y:S05]  /*c040*/  LDSM.16.M88.4 R48, [R206+0xa900] ;  /* 0x00a90000ce30783b */ /* 0x000eea0000000200 */
[----:B------:R-:W3:Y:S05]  /*c050*/  LDSM.16.M88.4 R116, [R205] ;  /* 0x00000000cd74783b */ /* 0x000eea0000000200 */
[----:B------:R-:W4:Y:S01]  /*c060*/  LDSM.16.M88.4 R120, [R199] ;  /* 0x00000000c778783b */ /* 0x000f220000000200 */
[C---:B-1----:R-:W-:Y:S04]  /*c070*/  HMMA.16816.F32.BF16 R4, R124.reuse, R8, RZ ;  /* 0x000000087c04723c */ /* 0x042fe800000418ff */
[----:B------:R-:W1:Y:S05]  /*c080*/  LDSM.16.M88.4 R128, [R198] ;  /* 0x00000000c680783b */ /* 0x000e6a0000000200 */
[----:B------:R-:W1:Y:S01]  /*c090*/  LDSM.16.M88.4 R132, [R197] ;  /* 0x00000000c584783b */ /* 0x000e620000000200 */
[C---:B------:R-:W-:Y:S04]  /*c0a0*/  HMMA.16816.F32.BF16 R8, R124.reuse, R10, RZ ;  /* 0x0000000a7c08723c */ /* 0x040fe800000418ff */
[----:B------:R-:W1:Y:S04]  /*c0b0*/  LDSM.16.M88.4 R136, [R196] ;  /* 0x00000000c488783b */ /* 0x000e680000000200 */
[C---:B--2---:R-:W-:Y:S01]  /*c0c0*/  HMMA.16816.F32.BF16 R12, R124.reuse, R16, RZ ;  /* 0x000000107c0c723c */ /* 0x044fe200000418ff */
[----:B------:R-:W2:Y:S07]  /*c0d0*/  LDSM.16.M88.4 R144, [R195] ;  /* 0x00000000c390783b */ /* 0x000eae0000000200 */
[C---:B------:R-:W-:Y:S08]  /*c0e0*/  HMMA.16816.F32.BF16 R16, R124.reuse, R18, RZ ;  /* 0x000000127c10723c */ /* 0x040ff000000418ff */
[C---:B---3--:R-:W-:Y:S08]  /*c0f0*/  HMMA.16816.F32.BF16 R20, R124.reuse, R24, RZ ;  /* 0x000000187c14723c */ /* 0x048ff000000418ff */
[C---:B------:R-:W-:Y:S08]  /*c100*/  HMMA.16816.F32.BF16 R24, R124.reuse, R26, RZ ;  /* 0x0000001a7c18723c */ /* 0x040ff000000418ff */
[C---:B----4-:R-:W-:Y:S07]  /*c110*/  HMMA.16816.F32.BF16 R28, R124.reuse, R32, RZ ;  /* 0x000000207c1c723c */ /* 0x050fee00000418ff */
[----:B------:R-:W-:Y:S05]  /*c120*/  IMAD.IADD R32, R47, 0x1, R39 ;  /* 0x000000012f207824 */ /* 0x000fea00078e0227 */
[----:B------:R-:W-:Y:S02]  /*c130*/  LEA.HI.X R45, R46, c[0x0][0x1fc], R32, 0x1, P1 ;  /* 0x00007f002e2d7a11 */ /* 0x000fe400008f0c20 */
[C---:B------:R-:W-:Y:S01]  /*c140*/  HMMA.16816.F32.BF16 R32, R124.reuse, R34, RZ ;  /* 0x000000227c20723c */ /* 0x040fe200000418ff */
[C---:B------:R-:W-:Y:S02]  /*c150*/  IADD3 R174, P1, R160.reuse, UR12, RZ ;  /* 0x0000000ca0ae7c10 */ /* 0x040fe4000ff3e0ff */
[----:B------:R-:W-:Y:S01]  /*c160*/  @!PT LDS RZ, [RZ] ;  /* 0x00000000fffff984 */ /* 0x000fe20000000800 */
[----:B------:R-:W-:Y:S01]  /*c170*/  @!PT LDS RZ, [RZ] ;  /* 0x00000000fffff984 */ /* 0x000fe20000000800 */
[----:B------:R-:W-:Y:S01]  /*c180*/  @!PT LDS RZ, [RZ] ;  /* 0x00000000fffff984 */ /* 0x000fe20000000800 */
[----:B------:R3:W-:Y:S01]  /*c190*/  LDGSTS.E.BYPASS.LTC128B.128 [R208+0x100], [R44.64], !P4 ;  /* 0x001000002cd07fae */ /* 0x0007e2000e101d4e */
[----:B------:R-:W-:Y:S02]  /*c1a0*/  IADD3.X R161, R45, UR17, RZ, P0, !PT ;  /* 0x000000112da17c10 */ /* 0x000fe400087fe4ff */
[----:B------:R-:W-:Y:S02]  /*c1b0*/  IADD3 R172, P0, R160, UR16, RZ ;  /* 0x00000010a0ac7c10 */ /* 0x000fe4000ff1e0ff */
[C---:B-----5:R-:W-:Y:S01]  /*c1c0*/  HMMA.16816.F32.BF16 R36, R124.reuse, R40, RZ ;  /* 0x000000287c24723c */ /* 0x060fe200000418ff */
[----:B------:R4:W-:Y:S03]  /*c1d0*/  LDGSTS.E.BYPASS.LTC128B.128 [R208+0x3100], [R162.64], !P3 ;  /* 0x03100000a2d07fae */ /* 0x0009e6000d901d4e */
[C---:B------:R-:W-:Y:S02]  /*c1e0*/  IADD3.X R175, R161.reuse, UR17, RZ, P1, !PT ;  /* 0x00000011a1af7c10 */ /* 0x040fe40008ffe4ff */
[----:B------:R4:W-:Y:S01]  /*c1f0*/  LDGSTS.E.BYPASS.LTC128B.128 [R208+0x1100], [R160.64], !P4 ;  /* 0x01100000a0d07fae */ /* 0x0009e2000e101d4e */
[----:B------:R-:W-:Y:S01]  /*c200*/  IADD3.X R173, R161, UR4, RZ, P0, !PT ;  /* 0x00000004a1ad7c10 */ /* 0x000fe200087fe4ff */
[C---:B------:R-:W-:Y:S01]  /*c210*/  HMMA.16816.F32.BF16 R40, R124.reuse, R42, RZ ;  /* 0x0000002a7c28723c */ /* 0x040fe200000418ff */
[----:B------:R-:W-:Y:S02]  /*c220*/  PLOP3.LUT P1, PT, PT, PT, UP3, 0x80, 0x0 ;  /* 0x000000000000781c */ /* 0x000fe40003f2f038 */
[----:B------:R4:W-:Y:S01]  /*c230*/  LDGSTS.E.BYPASS.LTC128B.128 [R208+0x4100], [R160.64+0x80], !P3 ;  /* 0x04100080a0d07fae */ /* 0x0009e2000d901d4e */
[----:B------:R-:W-:Y:S04]  /*c240*/  PLOP3.LUT P0, PT, PT, PT, UP3, 0x80, 0x0 ;  /* 0x000000000000781c */ /* 0x000fe80003f0f038 */
[----:B------:R5:W-:Y:S05]  /*c250*/  LDGSTS.E.BYPASS.LTC128B.128 [R208+0x2100], [R174.64], !P4 ;  /* 0x02100000aed07fae */ /* 0x000bea000e101d4e */
[----:B------:R5:W-:Y:S01]  /*c260*/  LDGSTS.E.BYPASS.LTC128B.128 [R208+0x5100], [R172.64], !P3 ;  /* 0x05100000acd07fae */ /* 0x000be2000d901d4e */
[C---:B---3--:R-:W-:Y:S04]  /*c270*/  HMMA.16816.F32.BF16 R44, R124.reuse, R48, RZ ;  /* 0x000000307c2c723c */ /* 0x048fe800000418ff */
[----:B------:R-:W3:Y:S04]  /*c280*/  LDSM.16.M88.4 R156, [R203+0x8100] ;  /* 0x00810000cb9c783b */ /* 0x000ee80000000200 */
[----:B------:R-:W-:Y:S01]  /*c290*/  HMMA.16816.F32.BF16 R48, R124, R50, RZ ;  /* 0x000000327c30723c */ /* 0x000fe200000418ff */
[----:B------:R-:W0:Y:S07]  /*c2a0*/  LDGDEPBAR ;  /* 0x00000000000079af */ /* 0x000e2e0000000000 */
[C---:B------:R-:W-:Y:S01]  /*c2b0*/  HMMA.16816.F32.BF16 R4, R140.reuse, R116, R4 ;  /* 0x000000748c04723c */ /* 0x040fe20000041804 */
[----:B----4-:R-:W-:Y:S07]  /*c2c0*/  LDSM.16.M88.4 R160, [R206+0xb100] ;  /* 0x00b10000cea0783b */ /* 0x010fee0000000200 */
[C---:B------:R-:W-:Y:S01]  /*c2d0*/  HMMA.16816.F32.BF16 R8, R140.reuse, R118, R8 ;  /* 0x000000768c08723c */ /* 0x040fe20000041808 */
[----:B------:R-:W4:Y:S05]  /*c2e0*/  LDSM.16.M88.4 R116, [R203+0x8900] ;  /* 0x00890000cb74783b */ /* 0x000f2a0000000200 */
[----:B-----5:R-:W-:Y:S02]  /*c2f0*/  LDSM.16.M88.4 R172, [R206+0xb900] ;  /* 0x00b90000ceac783b */ /* 0x020fe40000000200 */
        /* <DEDUP_REMOVED lines=14> */
[----:B------:R-:W-:Y:S07]  /*c3e0*/  LDSM.16.M88.4 R144, [R194+0x800] ;  /* 0x00080000c290783b */ /* 0x000fee0000000200 */
[C---:B---3--:R-:W-:Y:S08]  /*c3f0*/  HMMA.16816.F32.BF16 R4, R148.reuse, R156, R4 ;  /* 0x0000009c9404723c */ /* 0x048ff00000041804 */
[C---:B------:R-:W-:Y:S01]  /*c400*/  HMMA.16816.F32.BF16 R8, R148.reuse, R158, R8 ;  /* 0x0000009e9408723c */ /* 0x040fe20000041808 */
[----:B------:R-:W-:Y:S07]  /*c410*/  LDSM.16.M88.4 R156, [R194+0x1000] ;  /* 0x00100000c29c783b */ /* 0x000fee0000000200 */
[C---:B----4-:R-:W-:Y:S08]  /*c420*/  HMMA.16816.F32.BF16 R12, R148.reuse, R116, R12 ;  /* 0x00000074940c723c */ /* 0x050ff0000004180c */
[C---:B------:R-:W-:Y:S01]  /*c430*/  HMMA.16816.F32.BF16 R16, R148.reuse, R118, R16 ;  /* 0x000000769410723c */ /* 0x040fe20000041810 */
[----:B------:R-:W2:Y:S07]  /*c440*/  LDSM.16.M88.4 R116, [R194] ;  /* 0x00000000c274783b */ /* 0x000eae0000000200 */
[C---:B-----5:R-:W-:Y:S08]  /*c450*/  HMMA.16816.F32.BF16 R20, R148.reuse, R120, R20 ;  /* 0x000000789414723c */ /* 0x060ff00000041814 */
[C---:B------:R-:W-:Y:S01]  /*c460*/  HMMA.16816.F32.BF16 R24, R148.reuse, R122, R24 ;  /* 0x0000007a9418723c */ /* 0x040fe20000041818 */
[----:B------:R-:W3:Y:S07]  /*c470*/  LDSM.16.M88.4 R120, [R194+0x1800] ;  /* 0x00180000c278783b */ /* 0x000eee0000000200 */
[C---:B-1----:R-:W-:Y:S08]  /*c480*/  HMMA.16816.F32.BF16 R28, R148.reuse, R128, R28 ;  /* 0x00000080941c723c */ /* 0x042ff0000004181c */
[C---:B------:R-:W-:Y:S01]  /*c490*/  HMMA.16816.F32.BF16 R32, R148.reuse, R130, R32 ;  /* 0x000000829420723c */ /* 0x040fe20000041820 */
[----:B------:R-:W1:Y:S07]  /*c4a0*/  LDSM.16.M88.4 R128, [R194+0x2000] ;  /* 0x00200000c280783b */ /* 0x000e6e0000000200 */
[C---:B------:R-:W-:Y:S08]  /*c4b0*/  HMMA.16816.F32.BF16 R36, R148.reuse, R132, R36 ;  /* 0x000000849424723c */ /* 0x040ff00000041824 */
[C---:B------:R-:W-:Y:S01]  /*c4c0*/  HMMA.16816.F32.BF16 R40, R148.reuse, R134, R40 ;  /* 0x000000869428723c */ /* 0x040fe20000041828 */
[----:B------:R-:W4:Y:S07]  /*c4d0*/  LDSM.16.M88.4 R132, [R194+0x2800] ;  /* 0x00280000c284783b */ /* 0x000f2e0000000200 */
        /* <DEDUP_REMOVED lines=8> */
[----:B------:R-:W-:Y:S07]  /*c560*/  LDSM.16.M88.4 R144, [R188] ;  /* 0x00000000bc90783b */ /* 0x000fee0000000200 */
[C---:B------:R-:W-:Y:S08]  /*c570*/  HMMA.16816.F32.BF16 R20, R152.reuse, R156, R20 ;  /* 0x0000009c9814723c */ /* 0x040ff00000041814 */
[C---:B------:R-:W-:Y:S01]  /*c580*/  HMMA.16816.F32.BF16 R24, R152.reuse, R158, R24 ;  /* 0x0000009e9818723c */ /* 0x040fe20000041818 */
[----:B------:R-:W-:Y:S07]  /*c590*/  LDSM.16.M88.4 R156, [R203+0xc900] ;  /* 0x00c90000cb9c783b */ /* 0x000fee0000000200 */
[C---:B---3--:R-:W-:Y:S08]  /*c5a0*/  HMMA.16816.F32.BF16 R28, R152.reuse, R120, R28 ;  /* 0x00000078981c723c */ /* 0x048ff0000004181c */
[C---:B------:R-:W-:Y:S01]  /*c5b0*/  HMMA.16816.F32.BF16 R32, R152.reuse, R122, R32 ;  /* 0x0000007a9820723c */ /* 0x040fe20000041820 */
[----:B------:R-:W3:Y:S07]  /*c5c0*/  LDSM.16.M88.4 R120, [R206+0xc900] ;  /* 0x00c90000ce78783b */ /* 0x000eee0000000200 */
[C---:B-1----:R-:W-:Y:S08]  /*c5d0*/  HMMA.16816.F32.BF16 R36, R152.reuse, R128, R36 ;  /* 0x000000809824723c */ /* 0x042ff00000041824 */
[C---:B------:R-:W-:Y:S01]  /*c5e0*/  HMMA.16816.F32.BF16 R40, R152.reuse, R130, R40 ;  /* 0x000000829828723c */ /* 0x040fe20000041828 */
[----:B------:R-:W1:Y:S07]  /*c5f0*/  LDSM.16.M88.4 R128, [R206+0xd900] ;  /* 0x00d90000ce80783b */ /* 0x000e6e0000000200 */
[C---:B----4-:R-:W-:Y:S08]  /*c600*/  HMMA.16816.F32.BF16 R44, R152.reuse, R132, R44 ;  /* 0x00000084982c723c */ /* 0x050ff0000004182c */
[----:B------:R-:W-:Y:S01]  /*c610*/  HMMA.16816.F32.BF16 R48, R152, R134, R48 ;  /* 0x000000869830723c */ /* 0x000fe20000041830 */
[----:B------:R-:W4:Y:S07]  /*c620*/  LDSM.16.M88.4 R132, [R193] ;  /* 0x00000000c184783b */ /* 0x000f2e0000000200 */
        /* <DEDUP_REMOVED lines=11> */
[----:B------:R-:W3:Y:S07]  /*c6e0*/  LDSM.16.M88.4 R120, [R191] ;  /* 0x00000000bf78783b */ /* 0x000eee0000000200 */
[C---:B------:R-:W-:Y:S08]  /*c6f0*/  HMMA.16816.F32.BF16 R36, R164.reuse, R136, R36 ;  /* 0x00000088a424723c */ /* 0x040ff00000041824 */
[C---:B------:R-:W-:Y:S01]  /*c700*/  HMMA.16816.F32.BF16 R40, R164.reuse, R138, R40 ;  /* 0x0000008aa428723c */ /* 0x040fe20000041828 */
[----:B------:R-:W5:Y:S07]  /*c710*/  LDSM.16.M88.4 R136, [R190] ;  /* 0x00000000be88783b */ /* 0x000f6e0000000200 */
[C---:B-1----:R-:W-:Y:S08]  /*c720*/  HMMA.16816.F32.BF16 R44, R164.reuse, R128, R44 ;  /* 0x00000080a42c723c */ /* 0x042ff0000004182c */
[----:B------:R-:W-:Y:S01]  /*c730*/  HMMA.16816.F32.BF16 R48, R164, R130, R48 ;  /* 0x00000082a430723c */ /* 0x000fe20000041830 */
[----:B------:R-:W1:Y:S07]  /*c740*/  LDSM.16.M88.4 R128, [R189] ;  /* 0x00000000bd80783b */ /* 0x000e6e0000000200 */
[C---:B----4-:R-:W-:Y:S08]  /*c750*/  HMMA.16816.F32.BF16 R4, R168.reuse, R132, R4 ;  /* 0x00000084a804723c */ /* 0x050ff00000041804 */
[C---:B------:R-:W-:Y:S01]  /*c760*/  HMMA.16816.F32.BF16 R8, R168.reuse, R134, R8 ;  /* 0x00000086a808723c */ /* 0x040fe20000041808 */
[----:B------:R-:W4:Y:S07]  /*c770*/  LDSM.16.M88.4 R132, [R203+0xb100] ;  /* 0x00b10000cb84783b */ /* 0x000f2e0000000200 */
[C---:B--2---:R-:W-:Y:S08]  /*c780*/  HMMA.16816.F32.BF16 R12, R168.reuse, R116, R12 ;  /* 0x00000074a80c723c */ /* 0x044ff0000004180c */
[C---:B------:R-:W-:Y:S01]  /*c790*/  HMMA.16816.F32.BF16 R16, R168.reuse, R118, R16 ;  /* 0x00000076a810723c */ /* 0x040fe20000041810 */
[----:B------:R-:W2:Y:S07]  /*c7a0*/  LDSM.16.M88.4 R116, [R203+0xb900] ;  /* 0x00b90000cb74783b */ /* 0x000eae0000000200 */
[C---:B---3--:R-:W-:Y:S08]  /*c7b0*/  HMMA.16816.F32.BF16 R20, R168.reuse, R120, R20 ;  /* 0x00000078a814723c */ /* 0x048ff00000041814 */
[C---:B------:R-:W-:Y:S01]  /*c7c0*/  HMMA.16816.F32.BF16 R24, R168.reuse, R122, R24 ;  /* 0x0000007aa818723c */ /* 0x040fe20000041818 */
[----:B------:R-:W3:Y:S07]  /*c7d0*/  LDSM.16.M88.4 R120, [R203+0xc100] ;  /* 0x00c10000cb78783b */ /* 0x000eee0000000200 */
[C---:B-----5:R-:W-:Y:S08]  /*c7e0*/  HMMA.16816.F32.BF16 R28, R168.reuse, R136, R28 ;  /* 0x00000088a81c723c */ /* 0x060ff0000004181c */
[C---:B------:R-:W-:Y:S01]  /*c7f0*/  HMMA.16816.F32.BF16 R32, R168.reuse, R138, R32 ;  /* 0x0000008aa820723c */ /* 0x040fe20000041820 */
[----:B------:R-:W-:Y:S07]  /*c800*/  LDSM.16.M88.4 R136, [R194+0x3000] ;  /* 0x00300000c288783b */ /* 0x000fee0000000200 */
[C---:B-1----:R-:W-:Y:S08]  /*c810*/  HMMA.16816.F32.BF16 R36, R168.reuse, R128, R36 ;  /* 0x00000080a824723c */ /* 0x042ff00000041824 */
[C---:B------:R-:W-:Y:S01]  /*c820*/  HMMA.16816.F32.BF16 R40, R168.reuse, R130, R40 ;  /* 0x00000082a828723c */ /* 0x040fe20000041828 */
[----:B------:R-:W1:Y:S07]  /*c830*/  LDSM.16.M88.4 R128, [R203+0xd900] ;  /* 0x00d90000cb80783b */ /* 0x000e6e0000000200 */
[C---:B------:R-:W-:Y:S08]  /*c840*/  HMMA.16816.F32.BF16 R44, R168.reuse, R144, R44 ;  /* 0x00000090a82c723c */ /* 0x040ff0000004182c */
[----:B------:R-:W-:Y:S08]  /*c850*/  HMMA.16816.F32.BF16 R48, R168, R146, R48 ;  /* 0x00000092a830723c */ /* 0x000ff00000041830 */
[C---:B----4-:R-:W-:Y:S07]  /*c860*/  HMMA.16816.F32.BF16 R4, R176.reuse, R132, R4 ;  /* 0x00000084b004723c */ /* 0x050fee0000041804 */
[----:B------:R-:W-:Y:S01]  /*c870*/  @P6 SHF.R.S32.HI R133, RZ, 0x1f, R0 ;  /* 0x0000001fff856819 */ /* 0x000fe20000011400 */
[C---:B------:R-:W-:Y:S04]  /*c880*/  HMMA.16816.F32.BF16 R8, R176.reuse, R134, R8 ;  /* 0x00000086b008723c */ /* 0x040fe80000041808 */
[----:B------:R-:W-:Y:S03]  /*c890*/  @P6 IMAD R133, R133, c[0x0][0x1e0], RZ ;  /* 0x0000780085856a24 */ /* 0x000fe600078e02ff */
[----:B------:R-:W-:Y:S01]  /*c8a0*/  @P6 IMAD.MOV.U32 R134, RZ, RZ, R210 ;  /* 0x000000ffff866224 */ /* 0x000fe200078e00d2 */
[C---:B--2---:R-:W-:Y:S04]  /*c8b0*/  HMMA.16816.F32.BF16 R12, R176.reuse, R116, R12 ;  /* 0x00000074b00c723c */ /* 0x044fe8000004180c */
[C---:B------:R-:W-:Y:S02]  /*c8c0*/  @P6 IMAD R133, R0.reuse, c[0x0][0x1e4], R133 ;  /* 0x0000790000856a24 */ /* 0x040fe400078e0285 */
[----:B------:R-:W-:Y:S02]  /*c8d0*/  @P6 IMAD.MOV.U32 R135, RZ, RZ, R213 ;  /* 0x000000ffff876224 */ /* 0x000fe400078e00d5 */
[C---:B------:R-:W-:Y:S01]  /*c8e0*/  HMMA.16816.F32.BF16 R16, R176.reuse, R118, R16 ;  /* 0x00000076b010723c */ /* 0x040fe20000041810 */
        /* <DEDUP_REMOVED lines=8> */
[C---:B-1----:R-:W-:Y:S08]  /*c970*/  HMMA.16816.F32.BF16 R44, R176.reuse, R128, R44 ;  /* 0x00000080b02c723c */ /* 0x042ff0000004182c */
[----:B------:R-:W-:Y:S01]  /*c980*/  HMMA.16816.F32.BF16 R48, R176, R130, R48 ;  /* 0x00000082b030723c */ /* 0x000fe20000041830 */
[----:B------:R-:W1:Y:S07]  /*c990*/  LDSM.16.M88.4 R128, [R194+0x5000] ;  /* 0x00500000c280783b */ /* 0x000e6e0000000200 */
[C---:B------:R-:W-:Y:S08]  /*c9a0*/  HMMA.16816.F32.BF16 R4, R180.reuse, R136, R4 ;  /* 0x00000088b404723c */ /* 0x040ff00000041804 */
[C---:B------:R-:W-:Y:S08]  /*c9b0*/  HMMA.16816.F32.BF16 R8, R180.reuse, R138, R8 ;  /* 0x0000008ab408723c */ /* 0x040ff00000041808 */
[C---:B------:R-:W-:Y:S08]  /*c9c0*/  HMMA.16816.F32.BF16 R12, R180.reuse, R172, R12 ;  /* 0x000000acb40c723c */ /* 0x040ff0000004180c */
[C---:B------:R-:W-:Y:S08]  /*c9d0*/  HMMA.16816.F32.BF16 R16, R180.reuse, R174, R16 ;  /* 0x000000aeb410723c */ /* 0x040ff00000041810 */
[C---:B--2---:R-:W-:Y:S07]  /*c9e0*/  HMMA.16816.F32.BF16 R20, R180.reuse, R116, R20 ;  /* 0x00000074b414723c */ /* 0x044fee0000041814 */
[----:B------:R-:W-:Y:S01]  /*c9f0*/  @P6 IMAD.WIDE.U32 R116, R0, c[0x0][0x1e0], RZ ;  /* 0x0000780000746a25 */ /* 0x000fe200078e00ff */
[C---:B------:R-:W-:Y:S04]  /*ca00*/  HMMA.16816.F32.BF16 R24, R180.reuse, R118, R24 ;  /* 0x00000076b418723c */ /* 0x040fe80000041818 */
[----:B------:R-:W-:Y:S02]  /*ca10*/  @P6 IMAD.IADD R0, R117, 0x1, R133 ;  /* 0x0000000175006824 */ /* 0x000fe400078e0285 */
[----:B------:R-:W-:Y:S02]  /*ca20*/  @P6 IMAD.WIDE.U32 R134, R116, 0x60, R134 ;  /* 0x0000006074866825 */ /* 0x000fe400078e0086 */
[----:B------:R-:W2:Y:S01]  /*ca30*/  LDSM.16.M88.4 R116, [R194+0x5800] ;  /* 0x00580000c274783b */ /* 0x000ea20000000200 */
[C---:B---3--:R-:W-:Y:S01]  /*ca40*/  HMMA.16816.F32.BF16 R28, R180.reuse, R120, R28 ;  /* 0x00000078b41c723c */ /* 0x048fe2000004181c */
[----:B------:R-:W-:Y:S04]  /*ca50*/  DEPBAR.LE SB0, 0x0 ;  /* 0x000080000000791a */ /* 0x000fe80000000000 */
[----:B------:R-:W-:Y:S01]  /*ca60*/  BAR.SYNC.DEFER_BLOCKING 0x0 ;  /* 0x0000000000007b1d */ /* 0x000fe20000010000 */
[----:B------:R-:W-:Y:S02]  /*ca70*/  @P6 IMAD R0, R0, 0x60, RZ ;  /* 0x0000006000006824 */ /* 0x000fe400078e02ff */
[C---:B------:R-:W-:Y:S05]  /*ca80*/  HMMA.16816.F32.BF16 R32, R180.reuse, R122, R32 ;  /* 0x0000007ab420723c */ /* 0x040fea0000041820 */
[----:B------:R-:W-:Y:S02]  /*ca90*/  @P6 IMAD.IADD R121, R135, 0x1, R0 ;  /* 0x0000000187796824 */ /* 0x000fe400078e0200 */
[C---:B------:R-:W-:Y:S01]  /*caa0*/  @P6 IMAD.SHL.U32 R132, R134.reuse, 0x2, RZ ;  /* 0x0000000286846824 */ /* 0x040fe200078e00ff */
[C---:B-1----:R-:W-:Y:S04]  /*cab0*/  HMMA.16816.F32.BF16 R36, R180.reuse, R128, R36 ;  /* 0x00000080b424723c */ /* 0x042fe80000041824 */
[----:B------:R-:W-:Y:S01]  /*cac0*/  @P6 SHF.L.U64.HI R120, R134, 0x1, R121 ;  /* 0x0000000186786819 */ /* 0x000fe20000010279 */
[----:B------:R-:W-:Y:S01]  /*cad0*/  @P1 IMAD.HI.U32 R121, R209, c[0x0][0x2c8], RZ ;  /* 0x0000b200d1791a27 */ /* 0x000fe200078e00ff */
[C---:B------:R-:W-:Y:S02]  /*cae0*/  @P6 IADD3 R122, P2, R132.reuse, 0x80, RZ ;  /* 0x00000080847a6810 */ /* 0x040fe40007f5e0ff */
[----:B------:R-:W-:Y:S01]  /*caf0*/  @P6 IADD3 R132, P5, R132, c[0x0][0x1c8], RZ ;  /* 0x0000720084846a10 */ /* 0x000fe20007fbe0ff */
[----:B------:R-:W-:Y:S01]  /*cb00*/  IMAD.MOV.U32 R0, RZ, RZ, R209 ;  /* 0x000000ffff007224 */ /* 0x000fe200078e00d1 */
[C---:B------:R-:W-:Y:S03]  /*cb10*/  HMMA.16816.F32.BF16 R40, R180.reuse, R130, R40 ;  /* 0x00000082b428723c */ /* 0x040fe60000041828 */
[----:B------:R-:W-:Y:S02]  /*cb20*/  @P6 IADD3.X R133, R120, c[0x0][0x1cc], RZ, P5, !PT ;  /* 0x0000730078856a10 */ /* 0x000fe40002ffe4ff */
[----:B------:R-:W-:Y:S02]  /*cb30*/  @P6 IADD3 R122, P1, R122, c[0x0][0x1c8], RZ ;  /* 0x000072007a7a6a10 */ /* 0x000fe40007f3e0ff */
[----:B------:R-:W-:Y:S01]  /*cb40*/  @P0 SHF.R.U32.HI R0, RZ, c[0x0][0x2cc], R121 ;  /* 0x0000b300ff000a19 */ /* 0x000fe20000011679 */
[----:B------:R-:W-:Y:S01]  /*cb50*/  @!PT LDS RZ, [RZ] ;  /* 0x00000000fffff984 */ /* 0x000fe20000000800 */
[----:B------:R-:W-:Y:S01]  /*cb60*/  @!PT LDS RZ, [RZ] ;  /* 0x00000000fffff984 */ /* 0x000fe20000000800 */
[----:B------:R-:W-:Y:S01]  /*cb70*/  @!PT LDS RZ, [RZ] ;  /* 0x00000000fffff984 */ /* 0x000fe20000000800 */
[----:B------:R1:W-:Y:S01]  /*cb80*/  @P6 LDGSTS.E.BYPASS.LTC128B.128 [R208+0x8100], [R132.64], !P4 ;  /* 0x0810000084d06fae */ /* 0x0003e2000e101d4e */
[----:B------:R-:W-:Y:S03]  /*cb90*/  @P6 IADD3.X R123, RZ, c[0x0][0x1cc], R120, P1, P2 ;  /* 0x00007300ff7b6a10 */ /* 0x000fe60000fe4478 */
[----:B------:R-:W-:Y:S01]  /*cba0*/  @P6 IADD3 R128, P0, R132, UR13, RZ ;  /* 0x0000000d84806c10 */ /* 0x000fe2000ff1e0ff */
[----:B------:R-:W3:Y:S01]  /*cbb0*/  SHFL.IDX PT, R120, R0, RZ, 0x1c1f ;  /* 0x001c1fff00787589 */ /* 0x000ee200000e0000 */
[C---:B--2---:R-:W-:Y:S03]  /*cbc0*/  HMMA.16816.F32.BF16 R44, R180.reuse, R116, R44 ;  /* 0x00000074b42c723c */ /* 0x044fe6000004182c */
[----:B------:R-:W-:Y:S01]  /*cbd0*/  @P6 IADD3.X R129, R133, UR7, RZ, P0, !PT ;  /* 0x0000000785816c10 */ /* 0x000fe200087fe4ff */
[----:B------:R2:W-:Y:S01]  /*cbe0*/  @P6 LDGSTS.E.BYPASS.LTC128B.128 [R208+0xb100], [R122.64], !P3 ;  /* 0x0b1000007ad06fae */ /* 0x0005e2000d901d4e */
[C---:B------:R-:W-:Y:S02]  /*cbf0*/  @P6 IADD3 R130, P1, R128.reuse, UR13, RZ ;  /* 0x0000000d80826c10 */ /* 0x040fe4000ff3e0ff */
[----:B------:R-:W-:Y:S01]  /*cc00*/  @P6 IADD3 R134, P0, R128, UR10, RZ ;  /* 0x0000000a80866c10 */ /* 0x000fe2000ff1e0ff */
[----:B------:R-:W-:Y:S01]  /*cc10*/  IMAD R117, R184, -0x60, RZ ;  /* 0xffffffa0b8757824 */ /* 0x000fe200078e02ff */
[----:B------:R4:W-:Y:S01]  /*cc20*/  @P6 LDGSTS.E.BYPASS.LTC128B.128 [R208+0x9100], [R128.64], !P4 ;  /* 0x0910000080d06fae */ /* 0x0009e2000e101d4e */
[----:B------:R-:W-:Y:S03]  /*cc30*/  HMMA.16816.F32.BF16 R48, R180, R118, R48 ;  /* 0x00000076b430723c */ /* 0x000fe60000041830 */
[C---:B------:R-:W-:Y:S01]  /*cc40*/  @P6 IADD3.X R131, R129.reuse, UR7, RZ, P1, !PT ;  /* 0x0000000781836c10 */ /* 0x040fe20008ffe4ff */
[----:B------:R4:W-:Y:S01]  /*cc50*/  @P6 LDGSTS.E.BYPASS.LTC128B.128 [R208+0xc100], [R128.64+0x80], !P3 ;  /* 0x0c10008080d06fae */ /* 0x0009e2000d901d4e */
[----:B------:R-:W-:Y:S02]  /*cc60*/  @P6 IADD3.X R135, R129, UR8, RZ, P0, !PT ;  /* 0x0000000881876c10 */ /* 0x000fe400087fe4ff */
[----:B------:R-:W-:Y:S01]  /*cc70*/  PLOP3.LUT P0, PT, PT, PT, UP2, 0x40, 0x0 ;  /* 0x000000000000781c */ /* 0x000fe20003f0e828 */
[----:B------:R-:W-:Y:S01]  /*cc80*/  IMAD.IADD R119, R117, 0x1, -R214 ;  /* 0x0000000175777824 */ /* 0x000fe200078e0ad6 */
[----:B------:R3:W-:Y:S05]  /*cc90*/  @P6 LDGSTS.E.BYPASS.LTC128B.128 [R208+0xa100], [R130.64], !P4 ;  /* 0x0a10000082d06fae */ /* 0x0007ea000e101d4e */
[----:B------:R1:W-:Y:S05]  /*cca0*/  @P6 LDGSTS.E.BYPASS.LTC128B.128 [R208+0xd100], [R134.64], !P3 ;  /* 0x0d10000086d06fae */ /* 0x0003ea000d901d4e */
[----:B------:R-:W0:Y:S01]  /*ccb0*/  LDGDEPBAR ;  /* 0x00000000000079af */ /* 0x000e220000000000 */
[----:B--2---:R-:W-:Y:S04]  /*ccc0*/  IADD3 R123, -R214, 0x1, R117 ;  /* 0x00000001d67b7810 */ /* 0x004fe80007ffe175 */
[----:B------:R-:W-:Y:S04]  /*ccd0*/  IADD3 R123, R123, c[0x0][0x1d0], RZ ;  /* 0x000074007b7b7a10 */ /* 0x000fe80007ffe0ff */
[----:B------:R-:W-:Y:S04]  /*cce0*/  IADD3 R123, R123, -c[0x0][0x168], RZ ;  /* 0x80005a007b7b7a10 */ /* 0x000fe80007ffe0ff */
[C---:B----4-:R-:W-:Y:S02]  /*ccf0*/  IADD3 R129, R123.reuse, c[0x0][0x328], RZ ;  /* 0x0000ca007b817a10 */ /* 0x050fe40007ffe0ff */
[----:B------:R-:W-:Y:S03]  /*cd00*/  IADD3 R123, R123, UR6, RZ ;  /* 0x000000067b7b7c10 */ /* 0x000fe6000fffe0ff */
[--C-:B---3--:R-:W-:Y:S02]  /*cd10*/  IMAD.IADD R131, R129, 0x1, R120.reuse ;  /* 0x0000000181837824 */ /* 0x108fe400078e0278 */
[----:B------:R-:W-:Y:S01]  /*cd20*/  IMAD.IADD R116, R123, 0x1, R120 ;  /* 0x000000017b747824 */ /* 0x000fe200078e0278 */
[----:B------:R-:W-:-:S05]  /*cd30*/  @P0 BRA `(.L_x_1385) ;  /* 0x0000018000000947 */ /* 0x000fca0003800000 */
[----:B-1----:R-:W-:Y:S01]  /*cd40*/  IADD3 R120, R120, c[0x0][0x1d0], RZ ;  /* 0x0000740078787a10 */ /* 0x002fe20007ffe0ff */
        /* <DEDUP_REMOVED lines=13> */
.L_x_1387:
[----:B------:R-:W-:Y:S04]  /*ce20*/  MOV R118, c[0x0][0x32c] ;  /* 0x0000cb0000767a02 */ /* 0x000fe80000000f00 */
[----:B------:R-:W-:Y:S11]  /*ce30*/  ISETP.NE.AND P0, PT, R118, 0x1, PT ;  /* 0x000000017600780c */ /* 0x000ff60003f05270 */
[----:B------:R-:W-:Y:S02]  /*ce40*/  @!UPT UIADD3 URZ, URZ, URZ, URZ ;  /* 0x0000003f3f3ff290 */ /* 0x000fe4000fffe03f */
[----:B------:R-:W-:Y:S05]  /*ce50*/  @P0 IMAD.HI.U32 R118, R120, c[0x0][0x330], RZ ;  /* 0x0000cc0078760a27 */ /* 0x000fea00078e00ff */
[----:B------:R-:W-:Y:S02]  /*ce60*/  @P0 SHF.R.U32.HI R120, RZ, c[0x0][0x334], R118 ;  /* 0x0000cd00ff780a19 */ /* 0x000fe40000011676 */
.L_x_1388:
[----:B------:R-:W-:Y:S05]  /*ce70*/  BSYNC B0 ;  /* 0x0000000000007941 */ /* 0x000fea0003800000 */
.L_x_1386:
[----:B------:R-:W-:Y:S05]  /*ce80*/  IMAD R121, R120, c[0x0][0x32c], R119 ;  /* 0x0000cb0078797a24 */ /* 0x000fea00078e0277 */
[----:B------:R-:W-:Y:S02]  /*ce90*/  IADD3 R118, R121, c[0x0][0x32c], RZ ;  /* 0x0000cb0079767a10 */ /* 0x000fe40007ffe0ff */
[----:B------:R-:W-:Y:S02]  /*cea0*/  IMNMX R116, R116, R121, !PT ;  /* 0x0000007974747217 */ /* 0x000fe40007800200 */
[----:B------:R-:W-:Y:S02]  /*ceb0*/  IMNMX R131, R131, R118, PT ;  /* 0x0000007683837217 */ /* 0x000fe40003800200 */
.L_x_1385:
[C---:B-1----:R-:W-:Y:S01]  /*cec0*/  ISETP.GE.AND P0, PT, R117.reuse, 0x2, PT ;  /* 0x000000027500780c */ /* 0x042fe20003f06270 */
[----:B------:R-:W1:Y:S01]  /*ced0*/  SHFL.IDX PT, R0, R0, 0x1, 0x1c1f ;  /* 0x003c1f0000007f89 */ /* 0x000e6200000e0000 */
        /* <DEDUP_REMOVED lines=10> */
[C---:B------:R-:W-:Y:S02]  /*cf80*/  ISETP.GT.AND P1, PT, R116.reuse, 0x8, !P1 ;  /* 0x000000087400780c */ /* 0x040fe40004f24270 */
        /* <DEDUP_REMOVED lines=17> */
[C---:B------:R-:W-:Y:S02]  /*d0a0*/  ISETP.GT.AND P0, PT, R116.reuse, 0x11, !P1 ;  /* 0x000000117400780c */ /* 0x040fe40004f04270 */
        /* <DEDUP_REMOVED lines=10> */
[----:B------:R-:W-:Y:S01]  /*d150*/  FSEL R130, R16, -INF , !P0 ;  /* 0xff80000010827808 */ /* 0x000fe20004000000 */
[--C-:B-1----:R-:W-:Y:S01]  /*d160*/  IMAD.IADD R16, R123, 0x1, R0.reuse ;  /* 0x000000017b107824 */ /* 0x102fe200078e0200 */
[C---:B------:R-:W-:Y:S04]  /*d170*/  ISETP.GT.AND P0, PT, R116.reuse, 0x19, !P1 ;  /* 0x000000197400780c */ /* 0x040fe80004f04270 */
        /* <DEDUP_REMOVED lines=70> */
[C---:B------:R-:W-:Y:S02]  /*d5e0*/  ISETP.GT.AND P0, PT, R116.reuse, 0x49, !P1 ;  /* 0x000000497400780c */ /* 0x040fe40004f04270 */
        /* <DEDUP_REMOVED lines=41> */
.L_x_1391:
[----:B------:R-:W-:Y:S04]  /*d880*/  MOV R0, c[0x0][0x32c] ;  /* 0x0000cb0000007a02 */ /* 0x000fe80000000f00 */
[----:B------:R-:W-:Y:S11]  /*d890*/  ISETP.NE.AND P0, PT, R0, 0x1, PT ;  /* 0x000000010000780c */ /* 0x000ff60003f05270 */
[----:B------:R-:W-:Y:S02]  /*d8a0*/  @!UPT UIADD3 URZ, URZ, URZ, URZ ;  /* 0x0000003f3f3ff290 */ /* 0x000fe4000fffe03f */
[----:B------:R-:W-:Y:S05]  /*d8b0*/  @P0 IMAD.HI.U32 R0, R20, c[0x0][0x330], RZ ;  /* 0x0000cc0014000a27 */ /* 0x000fea00078e00ff */
[----:B------:R-:W-:Y:S02]  /*d8c0*/  @P0 SHF.R.U32.HI R20, RZ, c[0x0][0x334], R0 ;  /* 0x0000cd00ff140a19 */ /* 0x000fe40000011600 */
.L_x_1392:
[----:B------:R-:W-:Y:S05]  /*d8d0*/  BSYNC B0 ;  /* 0x0000000000007941 */ /* 0x000fea0003800000 */
.L_x_1390:
[----:B------:R-:W-:Y:S05]  /*d8e0*/  IMAD R119, R20, c[0x0][0x32c], R119 ;  /* 0x0000cb0014777a24 */ /* 0x000fea00078e0277 */
[----:B------:R-:W-:Y:S02]  /*d8f0*/  IADD3 R5, R119, c[0x0][0x32c], RZ ;  /* 0x0000cb0077057a10 */ /* 0x000fe40007ffe0ff */
[----:B------:R-:W-:Y:S02]  /*d900*/  IMNMX R16, R16, R119, !PT ;  /* 0x0000007710107217 */ /* 0x000fe40007800200 */
[----:B------:R-:W-:Y:S02]  /*d910*/  IMNMX R4, R4, R5, PT ;  /* 0x0000000504047217 */ /* 0x000fe40003800200 */
.L_x_1389:
[C---:B------:R-:W-:Y:S02]  /*d920*/  LOP3.LUT P0, RZ, R215.reuse, 0x80000, RZ, 0xc0, !PT ;  /* 0x00080000d7ff7812 */ /* 0x040fe4000780c0ff */
[C---:B------:R-:W-:Y:S02]  /*d930*/  ISETP.GT.AND P6, PT, R16.reuse, 0x50, !P6 ;  /* 0x000000501000780c */ /* 0x040fe400077c4270 */
[C---:B------:R-:W-:Y:S02]  /*d940*/  ISETP.GT.AND P0, PT, R16.reuse, RZ, !P0 ;  /* 0x000000ff1000720c */ /* 0x040fe40004704270 */
[----:B------:R-:W-:Y:S02]  /*d950*/  ISETP.GT.AND P5, PT, R16, 0x51, !P5 ;  /* 0x000000511000780c */ /* 0x000fe40006fa4270 */
[C---:B------:R-:W-:Y:S02]  /*d960*/  ISETP.LT.OR P0, PT, R4.reuse, 0x1, P0 ;  /* 0x000000010400780c */ /* 0x040fe40000701670 */
[----:B------:R-:W-:Y:S02]  /*d970*/  ISETP.LT.OR P6, PT, R4, 0x51, P6 ;  /* 0x000000510400780c */ /* 0x000fe400037c1670 */
[----:B------:R-:W-:Y:S02]  /*d980*/  FSEL R21, R6, -INF , !P0 ;  /* 0xff80000006157808 */ /* 0x000fe40004000000 */
[----:B------:R-:W-:Y:S02]  /*d990*/  LOP3.LUT P0, RZ, R215, 0x40000, RZ, 0xc0, !PT ;  /* 0x00040000d7ff7812 */ /* 0x000fe4000780c0ff */
[C---:B------:R-:W-:Y:S02]  /*d9a0*/  ISETP.GT.AND P2, PT, R16.reuse, 0x58, !P2 ;  /* 0x000000581000780c */ /* 0x040fe40005744270 */
[----:B------:R-:W-:Y:S02]  /*d9b0*/  ISETP.GT.AND P0, PT, R16, 0x1, !P0 ;  /* 0x000000011000780c */ /* 0x000fe40004704270 */
[----:B------:R-:W-:Y:S02]  /*d9c0*/  FSEL R129, R46, -INF , !P6 ;  /* 0xff8000002e817808 */ /* 0x000fe40007000000 */
[C---:B------:R-:W-:Y:S02]  /*d9d0*/  ISETP.LT.OR P0, PT, R4.reuse, 0x2, P0 ;  /* 0x000000020400780c */ /* 0x040fe40000701670 */
[----:B------:R-:W-:Y:S02]  /*d9e0*/  ISETP.LT.OR P5, PT, R4, 0x52, P5 ;  /* 0x000000520400780c */ /* 0x000fe40002fa1670 */
[----:B------:R-:W-:Y:S02]  /*d9f0*/  FSEL R17, R7, -INF , !P0 ;  /* 0xff80000007117808 */ /* 0x000fe40004000000 */
[C---:B------:R-:W-:Y:S02]  /*da00*/  LOP3.LUT P0, RZ, R215.reuse, 0x20000, RZ, 0xc0, !PT ;  /* 0x00020000d7ff7812 */ /* 0x040fe4000780c0ff */
        /* <DEDUP_REMOVED lines=90> */
[----:B------:R-:W-:Y:S01]  /*dfb0*/  ISETP.GT.AND P1, PT, R16, 0x59, !P1 ;  /* 0x000000591000780c */ /* 0x000fe20004f24270 */
[----:B------:R-:W1:Y:S01]  /*dfc0*/  SHFL.BFLY PT, R0, R5, 0x2, 0x1f ;  /* 0x0c401f0005007f89 */ /* 0x000e6200000e0000 */
        /* <DEDUP_REMOVED lines=41> */
[C---:B------:R-:W-:Y:S03]  /*e260*/  FMUL.FTZ R131, R0.reuse, c[0x0][0x2d0] ;  /* 0x0000b40000837a20 */ /* 0x040fe60000410000 */
[----:B------:R-:W-:Y:S02]  /*e270*/  FSEL R6, R0, RZ, P0 ;  /* 0x000000ff00067208 */ /* 0x000fe40000000000 */
[----:B------:R-:W-:Y:S03]  /*e280*/  FSEL R131, R131, RZ, P0 ;  /* 0x000000ff83837208 */ /* 0x000fe60000000000 */
[----:B------:R-:W-:Y:S02]  /*e290*/  FADD.FTZ R3, -R6, R3 ;  /* 0x0000000306037221 */ /* 0x000fe40000010100 */
[--C-:B------:R-:W-:Y:S02]  /*e2a0*/  FFMA.FTZ R44, R12, c[0x0][0x2d0], -R131.reuse ;  /* 0x0000b4000c2c7a23 */ /* 0x100fe40000010883 */
[--C-:B------:R-:W-:Y:S02]  /*e2b0*/  FFMA.FTZ R45, R8, c[0x0][0x2d0], -R131.reuse ;  /* 0x0000b400082d7a23 */ /* 0x100fe40000010883 */
[--C-:B------:R-:W-:Y:S02]  /*e2c0*/  FFMA.FTZ R15, R222, c[0x0][0x2d0], -R131.reuse ;  /* 0x0000b400de0f7a23 */ /* 0x100fe40000010883 */
[--C-:B------:R-:W-:Y:S01]  /*e2d0*/  FFMA.FTZ R14, R220, c[0x0][0x2d0], -R131.reuse ;  /* 0x0000b400dc0e7a23 */ /* 0x100fe20000010883 */
[----:B------:R-:W-:Y:S01]  /*e2e0*/  MUFU.EX2 R44, R44 ;  /* 0x0000002c002c7308 */ /* 0x000fe20000000800 */
[--C-:B------:R-:W-:Y:S02]  /*e2f0*/  FFMA.FTZ R51, R132, c[0x0][0x2d0], -R131.reuse ;  /* 0x0000b40084337a23 */ /* 0x100fe40000010883 */
[--C-:B------:R-:W-:Y:S01]  /*e300*/  FFMA.FTZ R123, R130, c[0x0][0x2d0], -R131.reuse ;  /* 0x0000b400827b7a23 */ /* 0x100fe20000010883 */
[----:B-1----:R-:W-:Y:S01]  /*e310*/  FMNMX.FTZ R5, R7, R4, !PT ;  /* 0x0000000407057209 */ /* 0x002fe20007810000 */
[--C-:B------:R-:W-:Y:S02]  /*e320*/  FFMA.FTZ R120, R120, c[0x0][0x2d0], -R131.reuse ;  /* 0x0000b40078787a23 */ /* 0x100fe40000010883 */
[--C-:B------:R-:W-:Y:S02]  /*e330*/  FFMA.FTZ R128, R128, c[0x0][0x2d0], -R131.reuse ;  /* 0x0000b40080807a23 */ /* 0x100fe40000010883 */
[----:B------:R-:W1:Y:S01]  /*e340*/  SHFL.BFLY PT, R4, R5, 0x1, 0x1f ;  /* 0x0c201f0005047f89 */ /* 0x000e6200000e0000 */
[----:B------:R-:W2:Y:S01]  /*e350*/  MUFU.EX2 R15, R15 ;  /* 0x0000000f000f7308 */ /* 0x000ea20000000800 */
        /* <DEDUP_REMOVED lines=11> */
[----:B------:R-:W3:Y:S01]  /*e410*/  MUFU.EX2 R45, R45 ;  /* 0x0000002d002d7308 */ /* 0x000ee20000000800 */
[--C-:B------:R-:W-:Y:S01]  /*e420*/  FFMA.FTZ R118, R118, c[0x0][0x2d0], -R131.reuse ;  /* 0x0000b40076767a23 */ /* 0x100fe20000010883 */
[----:B-1----:R-:W-:Y:S01]  /*e430*/  FMNMX.FTZ R12, R5, R4, !PT ;  /* 0x00000004050c7209 */ /* 0x002fe20007810000 */
[----:B------:R-:W-:Y:S01]  /*e440*/  FMUL.FTZ R4, R3, c[0x0][0x2d0] ;  /* 0x0000b40003047a20 */ /* 0x000fe20000410000 */
[----:B--2---:R-:W-:Y:S02]  /*e450*/  F2FP.BF16.PACK_AB R16, R15, R44 ;  /* 0x0000002c0f10723e */ /* 0x004fe400000010ff */
[C---:B------:R-:W-:Y:S01]  /*e460*/  FSETP.NEU.FTZ.AND P0, PT, R12.reuse, -INF , PT ;  /* 0xff8000000c00780b */ /* 0x040fe20003f1d000 */
[C---:B------:R-:W-:Y:S03]  /*e470*/  FMUL.FTZ R50, R12.reuse, c[0x0][0x2d0] ;  /* 0x0000b4000c327a20 */ /* 0x040fe60000410000 */
[----:B------:R-:W1:Y:S01]  /*e480*/  MUFU.EX2 R3, R4 ;  /* 0x0000000400037308 */ /* 0x000e620000000800 */
[----:B------:R-:W-:Y:S02]  /*e490*/  FSEL R5, R12, RZ, P0 ;  /* 0x000000ff0c057208 */ /* 0x000fe40000000000 */
[----:B------:R-:W-:Y:S02]  /*e4a0*/  FSEL R50, R50, RZ, P0 ;  /* 0x000000ff32327208 */ /* 0x000fe40000000000 */
[----:B------:R-:W-:Y:S01]  /*e4b0*/  ISETP.GT.AND P0, PT, R184, R207, PT ;  /* 0x000000cfb800720c */ /* 0x000fe20003f04270 */
[----:B------:R-:W-:Y:S02]  /*e4c0*/  FADD.FTZ R5, -R5, R2 ;  /* 0x0000000205057221 */ /* 0x000fe40000010100 */
        /* <DEDUP_REMOVED lines=9> */
[----:B------:R-:W-:Y:S01]  /*e560*/  LDSM.16.MT88.4 R36, [R200+0x900] ;  /* 0x00090000c824783b */ /* 0x000fe20000004200 */
        /* <DEDUP_REMOVED lines=17> */
[----:B------:R-:W-:Y:S01]  /*e680*/  FMUL.FTZ R85, R3, R85 ;  /* 0x0000005503557220 */ /* 0x000fe20000410000 */
[----:B------:R-:W-:Y:S01]  /*e690*/  MUFU.EX2 R47, R47 ;  /* 0x0000002f002f7308 */ /* 0x000fe20000000800 */
[--C-:B------:R-:W-:Y:S02]  /*e6a0*/  FFMA.FTZ R135, R33, c[0x0][0x2d0], -R50.reuse ;  /* 0x0000b40021877a23 */ /* 0x100fe40000010832 */
[----:B------:R-:W-:Y:S01]  /*e6b0*/  LDSM.16.MT88.4 R32, [R201+0x900] ;  /* 0x00090000c920783b */ /* 0x000fe20000004200 */
[C---:B-1----:R-:W-:Y:S02]  /*e6c0*/  FMUL.FTZ R6, R2.reuse, R114 ;  /* 0x0000007202067220 */ /* 0x042fe40000410000 */
[C---:B------:R-:W-:Y:S02]  /*e6d0*/  FMUL.FTZ R7, R2.reuse, R115 ;  /* 0x0000007302077220 */ /* 0x040fe40000410000 */
[C---:B------:R-:W-:Y:S02]  /*e6e0*/  FMUL.FTZ R10, R2.reuse, R110 ;  /* 0x0000006e020a7220 */ /* 0x040fe40000410000 */
        /* <DEDUP_REMOVED lines=15> */
[----:B------:R-:W-:Y:S02]  /*e7e0*/  FMUL.FTZ R87, R2, R87 ;  /* 0x0000005702577220 */ /* 0x000fe40000410000 */
[C---:B------:R-:W-:Y:S01]  /*e7f0*/  FMUL.FTZ R88, R3.reuse, R88 ;  /* 0x0000005803587220 */ /* 0x040fe20000410000 */
[----:B-1----:R-:W-:Y:S01]  /*e800*/  F2FP.BF16.PACK_AB R19, R46, R47 ;  /* 0x0000002f2e13723e */ /* 0x002fe200000010ff */
[C---:B------:R-:W-:Y:S02]  /*e810*/  FMUL.FTZ R89, R3.reuse, R89 ;  /* 0x0000005903597220 */ /* 0x040fe40000410000 */
[C---:B------:R-:W-:Y:S02]  /*e820*/  FMUL.FTZ R90, R2.reuse, R90 ;  /* 0x0000005a025a7220 */ /* 0x040fe40000410000 */
[C---:B------:R-:W-:Y:S01]  /*e830*/  FMUL.FTZ R91, R2.reuse, R91 ;  /* 0x0000005b025b7220 */ /* 0x040fe20000410000 */
[----:B------:R-:W1:Y:S01]  /*e840*/  MUFU.EX2 R128, R128 ;  /* 0x0000008000807308 */ /* 0x000e620000000800 */
[C---:B--2---:R-:W-:Y:S05]  /*e850*/  HMMA.16816.F32.BF16 R4, R16.reuse, R20, R4 ;  /* 0x000000141004723c */ /* 0x044fea0000041804 */
[C---:B------:R-:W-:Y:S02]  /*e860*/  FMUL.FTZ R92, R3.reuse, R92 ;  /* 0x0000005c035c7220 */ /* 0x040fe40000410000 */
[C---:B------:R-:W-:Y:S01]  /*e870*/  FMUL.FTZ R93, R3.reuse, R93 ;  /* 0x0000005d035d7220 */ /* 0x040fe20000410000 */
[C---:B------:R-:W-:Y:S01]  /*e880*/  HMMA.16816.F32.BF16 R8, R16.reuse, R22, R8 ;  /* 0x000000161008723c */ /* 0x040fe20000041808 */
[----:B------:R-:W2:Y:S01]  /*e890*/  LDSM.16.MT88.4 R20, [R200+0x100] ;  /* 0x00010000c814783b */ /* 0x000ea20000004200 */
[----:B------:R-:W-:Y:S02]  /*e8a0*/  MUFU.EX2 R130, R130 ;  /* 0x0000008200827308 */ /* 0x000fe40000000800 */
[C---:B------:R-:W-:Y:S02]  /*e8b0*/  FMUL.FTZ R94, R2.reuse, R94 ;  /* 0x0000005e025e7220 */ /* 0x040fe40000410000 */
[C---:B------:R-:W-:Y:S02]  /*e8c0*/  FMUL.FTZ R95, R2.reuse, R95 ;  /* 0x0000005f025f7220 */ /* 0x040fe40000410000 */
[C---:B------:R-:W-:Y:S04]  /*e8d0*/  HMMA.16816.F32.BF16 R68, R16.reuse, R24, R68 ;  /* 0x000000181044723c */ /* 0x040fe80000041844 */
[C---:B------:R-:W-:Y:S01]  /*e8e0*/  FMUL.FTZ R96, R3.reuse, R96 ;  /* 0x0000006003607220 */ /* 0x040fe20000410000 */
[----:B------:R-:W-:Y:S01]  /*e8f0*/  MUFU.EX2 R132, R132 ;  /* 0x0000008400847308 */ /* 0x000fe20000000800 */
[C---:B------:R-:W-:Y:S02]  /*e900*/  FMUL.FTZ R97, R3.reuse, R97 ;  /* 0x0000006103617220 */ /* 0x040fe40000410000 */
[C---:B------:R-:W-:Y:S01]  /*e910*/  HMMA.16816.F32.BF16 R72, R16.reuse, R26, R72 ;  /* 0x0000001a1048723c */ /* 0x040fe20000041848 */
[----:B------:R-:W4:Y:S03]  /*e920*/  LDSM.16.MT88.4 R24, [R204+0x3100] ;  /* 0x00310000cc18783b */ /* 0x000f260000004200 */
[C---:B------:R-:W-:Y:S02]  /*e930*/  FMUL.FTZ R98, R2.reuse, R98 ;  /* 0x0000006202627220 */ /* 0x040fe40000410000 */
[C---:B------:R-:W-:Y:S01]  /*e940*/  FMUL.FTZ R99, R2.reuse, R99 ;  /* 0x0000006302637220 */ /* 0x040fe20000410000 */
[----:B------:R-:W-:Y:S01]  /*e950*/  MUFU.EX2 R135, R135 ;  /* 0x0000008700877308 */ /* 0x000fe20000000800 */
[C---:B------:R-:W-:Y:S04]  /*e960*/  HMMA.16816.F32.BF16 R76, R16.reuse, R28, R76 ;  /* 0x0000001c104c723c */ /* 0x040fe8000004184c */
[C---:B------:R-:W-:Y:S02]  /*e970*/  FMUL.FTZ R100, R3.reuse, R100 ;  /* 0x0000006403647220 */ /* 0x040fe40000410000 */
[C---:B------:R-:W-:Y:S02]  /*e980*/  FMUL.FTZ R101, R3.reuse, R101 ;  /* 0x0000006503657220 */ /* 0x040fe40000410000 */
[C---:B------:R-:W-:Y:S01]  /*e990*/  HMMA.16816.F32.BF16 R80, R16.reuse, R30, R80 ;  /* 0x0000001e1050723c */ /* 0x040fe20000041850 */
[----:B------:R-:W5:Y:S01]  /*e9a0*/  LDSM.16.MT88.4 R28, [R202+0x3100] ;  /* 0x00310000ca1c783b */ /* 0x000f620000004200 */
[----:B------:R-:W-:Y:S02]  /*e9b0*/  MUFU.EX2 R147, R147 ;  /* 0x0000009300937308 */ /* 0x000fe40000000800 */
[C---:B------:R-:W-:Y:S02]  /*e9c0*/  FMUL.FTZ R102, R2.reuse, R102 ;  /* 0x0000006602667220 */ /* 0x040fe40000410000 */
[C---:B------:R-:W-:Y:S02]  /*e9d0*/  FMUL.FTZ R103, R2.reuse, R103 ;  /* 0x0000006702677220 */ /* 0x040fe40000410000 */
[C---:B------:R-:W-:Y:S01]  /*e9e0*/  FMUL.FTZ R104, R3.reuse, R104 ;  /* 0x0000006803687220 */ /* 0x040fe20000410000 */
[C---:B--2---:R-:W-:Y:S03]  /*e9f0*/  HMMA.16816.F32.BF16 R84, R16.reuse, R20, R84 ;  /* 0x000000141054723c */ /* 0x044fe60000041854 */
[C---:B------:R-:W-:Y:S01]  /*ea00*/  FMUL.FTZ R105, R3.reuse, R105 ;  /* 0x0000006903697220 */ /* 0x040fe20000410000 */
[----:B------:R-:W-:Y:S01]  /*ea10*/  MUFU.EX2 R136, R136 ;  /* 0x0000008800887308 */ /* 0x000fe20000000800 */
[C---:B------:R-:W-:Y:S02]  /*ea20*/  FMUL.FTZ R106, R2.reuse, R106 ;  /* 0x0000006a026a7220 */ /* 0x040fe40000410000 */
[C---:B------:R-:W-:Y:S01]  /*ea30*/  FMUL.FTZ R107, R2.reuse, R107 ;  /* 0x0000006b026b7220 */ /* 0x040fe20000410000 */
[C---:B------:R-:W-:Y:S01]  /*ea40*/  HMMA.16816.F32.BF16 R88, R16.reuse, R22, R88 ;  /* 0x000000161058723c */ /* 0x040fe20000041858 */
[----:B------:R-:W2:Y:S03]  /*ea50*/  LDSM.16.MT88.4 R20, [R201+0x3100] ;  /* 0x00310000c914783b */ /* 0x000ea60000004200 */
[C---:B------:R-:W-:Y:S02]  /*ea60*/  FMUL.FTZ R52, R3.reuse, R52 ;  /* 0x0000003403347220 */ /* 0x040fe40000410000 */
[C---:B------:R-:W-:Y:S01]  /*ea70*/  FMUL.FTZ R53, R3.reuse, R53 ;  /* 0x0000003503357220 */ /* 0x040fe20000410000 */
[----:B------:R-:W-:Y:S01]  /*ea80*/  MUFU.EX2 R144, R144 ;  /* 0x0000009000907308 */ /* 0x000fe20000000800 */
[C---:B----4-:R-:W-:Y:S04]  /*ea90*/  HMMA.16816.F32.BF16 R92, R16.reuse, R24, R92 ;  /* 0x00000018105c723c */ /* 0x050fe8000004185c */
[C---:B------:R-:W-:Y:S02]  /*eaa0*/  FMUL.FTZ R54, R2.reuse, R54 ;  /* 0x0000003602367220 */ /* 0x040fe40000410000 */
[C---:B------:R-:W-:Y:S02]  /*eab0*/  FMUL.FTZ R55, R2.reuse, R55 ;  /* 0x0000003702377220 */ /* 0x040fe40000410000 */
[C---:B------:R-:W-:Y:S01]  /*eac0*/  HMMA.16816.F32.BF16 R96, R16.reuse, R26, R96 ;  /* 0x0000001a1060723c */ /* 0x040fe20000041860 */
[----:B------:R-:W4:Y:S01]  /*ead0*/  LDSM.16.MT88.4 R24, [R200+0x3100] ;  /* 0x00310000c818783b */ /* 0x000f220000004200 */
[----:B------:R-:W-:Y:S02]  /*eae0*/  MUFU.EX2 R157, R157 ;  /* 0x0000009d009d7308 */ /* 0x000fe40000000800 */
[C---:B------:R-:W-:Y:S02]  /*eaf0*/  FMUL.FTZ R56, R3.reuse, R56 ;  /* 0x0000003803387220 */ /* 0x040fe40000410000 */
[C---:B------:R-:W-:Y:S02]  /*eb00*/  FMUL.FTZ R57, R3.reuse, R57 ;  /* 0x0000003903397220 */ /* 0x040fe40000410000 */
[C---:B-----5:R-:W-:Y:S04]  /*eb10*/  HMMA.16816.F32.BF16 R100, R16.reuse, R28, R100 ;  /* 0x0000001c1064723c */ /* 0x060fe80000041864 */
[C---:B------:R-:W-:Y:S01]  /*eb20*/  FMUL.FTZ R58, R2.reuse, R58 ;  /* 0x0000003a023a7220 */ /* 0x040fe20000410000 */
[----:B------:R-:W-:Y:S01]  /*eb30*/  MUFU.EX2 R160, R160 ;  /* 0x000000a000a07308 */ /* 0x000fe20000000800 */
[C---:B------:R-:W-:Y:S02]  /*eb40*/  FMUL.FTZ R59, R2.reuse, R59 ;  /* 0x0000003b023b7220 */ /* 0x040fe40000410000 */
[C---:B------:R-:W-:Y:S01]  /*eb50*/  HMMA.16816.F32.BF16 R104, R16.reuse, R30, R104 ;  /* 0x0000001e1068723c */ /* 0x040fe20000041868 */
[----:B------:R-:W5:Y:S03]  /*eb60*/  LDSM.16.MT88.4 R28, [R204+0x900] ;  /* 0x00090000cc1c783b */ /* 0x000f660000004200 */
[C---:B------:R-:W-:Y:S02]  /*eb70*/  FMUL.FTZ R60, R3.reuse, R60 ;  /* 0x0000003c033c7220 */ /* 0x040fe40000410000 */
[----:B------:R-:W-:Y:S01]  /*eb80*/  FMUL.FTZ R61, R3, R61 ;  /* 0x0000003d033d7220 */ /* 0x000fe20000410000 */
[----:B------:R-:W-:Y:S01]  /*eb90*/  MUFU.EX2 R162, R162 ;  /* 0x000000a200a27308 */ /* 0x000fe20000000800 */
[C---:B------:R-:W-:Y:S01]  /*eba0*/  FMUL.FTZ R62, R2.reuse, R62 ;  /* 0x0000003e023e7220 */ /* 0x040fe20000410000 */
[C---:B--2---:R-:W-:Y:S03]  /*ebb0*/  HMMA.16816.F32.BF16 R52, R16.reuse, R20, R52 ;  /* 0x000000141034723c */ /* 0x044fe60000041834 */
[--C-:B------:R-:W-:Y:S02]  /*ebc0*/  FFMA.FTZ R133, R133, c[0x0][0x2d0], -R50.reuse ;  /* 0x0000b40085857a23 */ /* 0x100fe40000010832 */
[C---:B------:R-:W-:Y:S02]  /*ebd0*/  FMUL.FTZ R63, R2.reuse, R63 ;  /* 0x0000003f023f7220 */ /* 0x040fe40000410000 */
[C---:B------:R-:W-:Y:S01]  /*ebe0*/  FMUL.FTZ R64, R3.reuse, R64 ;  /* 0x0000004003407220 */ /* 0x040fe20000410000 */
[C---:B------:R-:W-:Y:S01]  /*ebf0*/  HMMA.16816.F32.BF16 R56, R16.reuse, R22, R56 ;  /* 0x000000161038723c */ /* 0x040fe20000041838 */
[----:B------:R-:W2:Y:S01]  /*ec00*/  MUFU.EX2 R133, R133 ;  /* 0x0000008500857308 */ /* 0x000ea20000000800 */
[----:B------:R-:W5:Y:S02]  /*ec10*/  LDSM.16.MT88.4 R20, [R202+0x900] ;  /* 0x00090000ca14783b */ /* 0x000f640000004200 */
[----:B------:R-:W-:Y:S02]  /*ec20*/  FMUL.FTZ R65, R3, R65 ;  /* 0x0000004103417220 */ /* 0x000fe40000410000 */
[C---:B------:R-:W-:Y:S02]  /*ec30*/  FMUL.FTZ R66, R2.reuse, R66 ;  /* 0x0000004202427220 */ /* 0x040fe40000410000 */
[C---:B----4-:R-:W-:Y:S03]  /*ec40*/  HMMA.16816.F32.BF16 R60, R16.reuse, R24, R60 ;  /* 0x00000018103c723c */ /* 0x050fe6000004183c */
[----:B------:R-:W-:Y:S01]  /*ec50*/  MUFU.EX2 R146, R146 ;  /* 0x0000009200927308 */ /* 0x000fe20000000800 */
[----:B------:R-:W-:Y:S02]  /*ec60*/  FMUL.FTZ R67, R2, R67 ;  /* 0x0000004302437220 */ /* 0x000fe40000410000 */
[--C-:B------:R-:W-:Y:S02]  /*ec70*/  FFMA.FTZ R156, R175, c[0x0][0x2d0], -R50.reuse ;  /* 0x0000b400af9c7a23 */ /* 0x100fe40000010832 */
[--C-:B------:R-:W-:Y:S03]  /*ec80*/  FFMA.FTZ R175, R172, c[0x0][0x2d0], -R131.reuse ;  /* 0x0000b400acaf7a23 */ /* 0x100fe60000010883 */
[----:B------:R-:W-:Y:S01]  /*ec90*/  HMMA.16816.F32.BF16 R64, R16, R26, R64 ;  /* 0x0000001a1040723c */ /* 0x000fe20000041840 */
[----:B------:R-:W4:Y:S01]  /*eca0*/  LDSM.16.MT88.4 R24, [R204+0x3900] ;  /* 0x00390000cc18783b */ /* 0x000f220000004200 */
[----:B------:R-:W-:Y:S01]  /*ecb0*/  MUFU.EX2 R156, R156 ;  /* 0x0000009c009c7308 */ /* 0x000fe20000000800 */
[--C-:B------:R-:W-:Y:S02]  /*ecc0*/  FFMA.FTZ R172, R223, c[0x0][0x2d0], -R50.reuse ;  /* 0x0000b400dfac7a23 */ /* 0x100fe40000010832 */
[--C-:B------:R-:W-:Y:S02]  /*ecd0*/  FFMA.FTZ R223, R40, c[0x0][0x2d0], -R131.reuse ;  /* 0x0000b40028df7a23 */ /* 0x100fe40000010883 */
[----:B---3--:R-:W-:Y:S01]  /*ece0*/  F2FP.BF16.PACK_AB R16, R120, R51 ;  /* 0x000000337810723e */ /* 0x008fe200000010ff */
[--C-:B------:R-:W-:Y:S01]  /*ecf0*/  FFMA.FTZ R159, R159, c[0x0][0x2d0], -R50.reuse ;  /* 0x0000b4009f9f7a23 */ /* 0x100fe20000010832 */
[----:B-1----:R-:W-:Y:S03]  /*ed00*/  F2FP.BF16.PACK_AB R18, R128, R123 ;  /* 0x0000007b8012723e */ /* 0x002fe600000010ff */
[----:B--2---:R-:W-:Y:S01]  /*ed10*/  F2FP.BF16.PACK_AB R17, R133, R130 ;  /* 0x000000828511723e */ /* 0x004fe200000010ff */
[----:B------:R-:W-:Y:S01]  /*ed20*/  MUFU.EX2 R175, R175 ;  /* 0x000000af00af7308 */ /* 0x000fe20000000800 */
[----:B------:R-:W-:Y:S01]  /*ed30*/  F2FP.BF16.PACK_AB R19, R135, R132 ;  /* 0x000000848713723e */ /* 0x000fe200000010ff */
[--C-:B------:R-:W-:Y:S02]  /*ed40*/  FFMA.FTZ R158, R163, c[0x0][0x2d0], -R50.reuse ;  /* 0x0000b400a39e7a23 */ /* 0x100fe40000010832 */
[--C-:B------:R-:W-:Y:S02]  /*ed50*/  FFMA.FTZ R161, R161, c[0x0][0x2d0], -R50.reuse ;  /* 0x0000b400a1a17a23 */ /* 0x100fe40000010832 */
[--C-:B------:R-:W-:Y:S02]  /*ed60*/  FFMA.FTZ R163, R174, c[0x0][0x2d0], -R131.reuse ;  /* 0x0000b400aea37a23 */ /* 0x100fe40000010883 */
[C---:B-----5:R-:W-:Y:S02]  /*ed70*/  HMMA.16816.F32.BF16 R4, R16.reuse, R28, R4 ;  /* 0x0000001c1004723c */ /* 0x060fe40000041804 */
[----:B------:R-:W1:Y:S01]  /*ed80*/  MUFU.EX2 R159, R159 ;  /* 0x0000009f009f7308 */ /* 0x000e620000000800 */
[--C-:B------:R-:W-:Y:S02]  /*ed90*/  FFMA.FTZ R174, R185, c[0x0][0x2d0], -R50.reuse ;  /* 0x0000b400b9ae7a23 */ /* 0x100fe40000010832 */
[--C-:B------:R-:W-:Y:S02]  /*eda0*/  FFMA.FTZ R185, R138, c[0x0][0x2d0], -R131.reuse ;  /* 0x0000b4008ab97a23 */ /* 0x100fe40000010883 */
[--C-:B------:R-:W-:Y:S01]  /*edb0*/  FFMA.FTZ R138, R41, c[0x0][0x2d0], -R50.reuse ;  /* 0x0000b400298a7a23 */ /* 0x100fe20000010832 */
[C---:B------:R-:W-:Y:S01]  /*edc0*/  HMMA.16816.F32.BF16 R8, R16.reuse, R30, R8 ;  /* 0x0000001e1008723c */ /* 0x040fe20000041808 */
[----:B------:R-:W-:Y:S03]  /*edd0*/  LDSM.16.MT88.4 R28, [R201+0x3900] ;  /* 0x00390000c91c783b */ /* 0x000fe60000004200 */
[----:B------:R-:W-:Y:S01]  /*ede0*/  MUFU.EX2 R158, R158 ;  /* 0x0000009e009e7308 */ /* 0x000fe20000000800 */
[--C-:B------:R-:W-:Y:S02]  /*edf0*/  FFMA.FTZ R221, R221, c[0x0][0x2d0], -R50.reuse ;  /* 0x0000b400dddd7a23 */ /* 0x100fe40000010832 */
[--C-:B------:R-:W-:Y:S01]  /*ee00*/  FFMA.FTZ R173, R173, c[0x0][0x2d0], -R50.reuse ;  /* 0x0000b400adad7a23 */ /* 0x100fe20000010832 */
[C---:B------:R-:W-:Y:S01]  /*ee10*/  HMMA.16816.F32.BF16 R68, R16.reuse, R20, R68 ;  /* 0x000000141044723c */ /* 0x040fe20000041844 */
[----:B------:R-:W-:Y:S03]  /*ee20*/  LDSM.16.MT88.4 R40, [R200+0x4900] ;  /* 0x00490000c828783b */ /* 0x000fe60000004200 */
[--C-:B------:R-:W-:Y:S02]  /*ee30*/  FFMA.FTZ R145, R145, c[0x0][0x2d0], -R50.reuse ;  /* 0x0000b40091917a23 */ /* 0x100fe40000010832 */
[----:B------:R-:W2:Y:S01]  /*ee40*/  MUFU.EX2 R161, R161 ;  /* 0x000000a100a17308 */ /* 0x000ea20000000800 */
[--C-:B------:R-:W-:Y:S01]  /*ee50*/  FFMA.FTZ R139, R139, c[0x0][0x2d0], -R50.reuse ;  /* 0x0000b4008b8b7a23 */ /* 0x100fe20000010832 */
[C---:B------:R-:W-:Y:S01]  /*ee60*/  HMMA.16816.F32.BF16 R72, R16.reuse, R22, R72 ;  /* 0x000000161048723c */ /* 0x040fe20000041848 */
[----:B------:R-:W3:Y:S03]  /*ee70*/  LDSM.16.MT88.4 R20, [R202+0x3900] ;  /* 0x00390000ca14783b */ /* 0x000ee60000004200 */
[--C-:B------:R-:W-:Y:S02]  /*ee80*/  FFMA.FTZ R220, R137, c[0x0][0x2d0], -R50.reuse ;  /* 0x0000b40089dc7a23 */ /* 0x100fe40000010832 */
[----:B------:R-:W-:Y:S02]  /*ee90*/  FFMA.FTZ R131, R116, c[0x0][0x2d0], -R131 ;  /* 0x0000b40074837a23 */ /* 0x000fe40000010883 */
[C---:B------:R-:W-:Y:S01]  /*eea0*/  HMMA.16816.F32.BF16 R76, R16.reuse, R32, R76 ;  /* 0x00000020104c723c */ /* 0x040fe2000004184c */
[----:B------:R-:W5:Y:S03]  /*eeb0*/  MUFU.EX2 R163, R163 ;  /* 0x000000a300a37308 */ /* 0x000f660000000800 */
[--C-:B------:R-:W-:Y:S02]  /*eec0*/  FFMA.FTZ R116, R129, c[0x0][0x2d0], -R50.reuse ;  /* 0x0000b40081747a23 */ /* 0x100fe40000010832 */
[--C-:B------:R-:W-:Y:S02]  /*eed0*/  FFMA.FTZ R119, R119, c[0x0][0x2d0], -R50.reuse ;  /* 0x0000b40077777a23 */ /* 0x100fe40000010832 */
[C---:B------:R-:W-:Y:S01]  /*eee0*/  HMMA.16816.F32.BF16 R80, R16.reuse, R34, R80 ;  /* 0x000000221050723c */ /* 0x040fe20000041850 */
[----:B------:R-:W1:Y:S02]  /*eef0*/  LDSM.16.MT88.4 R32, [R200+0x3900] ;  /* 0x00390000c820783b */ /* 0x000e640000004200 */
[----:B------:R-:W-:Y:S01]  /*ef00*/  MUFU.EX2 R172, R172 ;  /* 0x000000ac00ac7308 */ /* 0x000fe20000000800 */
[--C-:B------:R-:W-:Y:S02]  /*ef10*/  FFMA.FTZ R117, R117, c[0x0][0x2d0], -R50.reuse ;  /* 0x0000b40075757a23 */ /* 0x100fe40000010832 */
[----:B------:R-:W-:Y:S02]  /*ef20*/  FFMA.FTZ R50, R13, c[0x0][0x2d0], -R50 ;  /* 0x0000b4000d327a23 */ /* 0x000fe40000010832 */
[C---:B------:R-:W-:Y:S04]  /*ef30*/  HMMA.16816.F32.BF16 R84, R16.reuse, R36, R84 ;  /* 0x000000241054723c */ /* 0x040fe80000041854 */
[----:B------:R-:W-:Y:S01]  /*ef40*/  FFMA.FTZ R44, R3, R216, R44 ;  /* 0x000000d8032c7223 */ /* 0x000fe2000001002c */
[----:B------:R-:W1:Y:S01]  /*ef50*/  MUFU.EX2 R221, R221 ;  /* 0x000000dd00dd7308 */ /* 0x000e620000000800 */
[----:B------:R-:W-:Y:S02]  /*ef60*/  FFMA.FTZ R49, R2, R217, R49 ;  /* 0x000000d902317223 */ /* 0x000fe40000010031 */
[C---:B------:R-:W-:Y:S01]  /*ef70*/  HMMA.16816.F32.BF16 R88, R16.reuse, R38, R88 ;  /* 0x000000261058723c */ /* 0x040fe20000041858 */
[----:B------:R-:W-:Y:S03]  /*ef80*/  LDSM.16.MT88.4 R36, [R200+0x4100] ;  /* 0x00410000c824783b */ /* 0x000fe60000004200 */
[----:B------:R-:W-:Y:S02]  /*ef90*/  FADD.FTZ R15, R15, R44 ;  /* 0x0000002c0f0f7221 */ /* 0x000fe40000010000 */
[----:B------:R-:W-:Y:S01]  /*efa0*/  FADD.FTZ R48, R48, R49 ;  /* 0x0000003130307221 */ /* 0x000fe20000010000 */
[----:B------:R-:W-:Y:S01]  /*efb0*/  MUFU.EX2 R174, R174 ;  /* 0x000000ae00ae7308 */ /* 0x000fe20000000800 */
[C---:B----4-:R-:W-:Y:S04]  /*efc0*/  HMMA.16816.F32.BF16 R92, R16.reuse, R24, R92 ;  /* 0x00000018105c723c */ /* 0x050fe8000004185c */
[----:B------:R-:W-:Y:S02]  /*efd0*/  FADD.FTZ R14, R14, R15 ;  /* 0x0000000f0e0e7221 */ /* 0x000fe40000010000 */
[----:B------:R-:W-:Y:S02]  /*efe0*/  FADD.FTZ R3, R47, R48 ;  /* 0x000000302f037221 */ /* 0x000fe40000010000 */
[C---:B------:R-:W-:Y:S01]  /*eff0*/  HMMA.16816.F32.BF16 R96, R16.reuse, R26, R96 ;  /* 0x0000001a1060723c */ /* 0x040fe20000041860 */
[----:B------:R-:W-:Y:S01]  /*f000*/  LDSM.16.MT88.4 R24, [R202+0x1100] ;  /* 0x00110000ca18783b */ /* 0x000fe20000004200 */
[----:B------:R-:W4:Y:S02]  /*f010*/  MUFU.EX2 R173, R173 ;  /* 0x000000ad00ad7308 */ /* 0x000f240000000800 */
[----:B------:R-:W-:Y:S02]  /*f020*/  FADD.FTZ R14, R45, R14 ;  /* 0x0000000e2d0e7221 */ /* 0x000fe40000010000 */
[----:B------:R-:W-:Y:S02]  /*f030*/  FADD.FTZ R3, R46, R3 ;  /* 0x000000032e037221 */ /* 0x000fe40000010000 */
[C---:B---3--:R-:W-:Y:S04]  /*f040*/  HMMA.16816.F32.BF16 R100, R16.reuse, R20, R100 ;  /* 0x000000141064723c */ /* 0x048fe80000041864 */
[----:B------:R-:W-:Y:S01]  /*f050*/  MUFU.EX2 R185, R185 ;  /* 0x000000b900b97308 */ /* 0x000fe20000000800 */
[----:B------:R-:W-:Y:S02]  /*f060*/  FADD.FTZ R51, R51, R14 ;  /* 0x0000000e33337221 */ /* 0x000fe40000010000 */
[----:B------:R-:W-:Y:S01]  /*f070*/  FADD.FTZ R130, R130, R3 ;  /* 0x0000000382827221 */ /* 0x000fe20000010000 */
[C---:B------:R-:W-:Y:S01]  /*f080*/  HMMA.16816.F32.BF16 R104, R16.reuse, R22, R104 ;  /* 0x000000161068723c */ /* 0x040fe20000041868 */
[----:B------:R-:W3:Y:S03]  /*f090*/  LDSM.16.MT88.4 R20, [R204+0x1100] ;  /* 0x00110000cc14783b */ /* 0x000ee60000004200 */
[----:B------:R-:W-:Y:S02]  /*f0a0*/  FADD.FTZ R120, R120, R51 ;  /* 0x0000003378787221 */ /* 0x000fe40000010000 */
[----:B------:R-:W-:Y:S01]  /*f0b0*/  MUFU.EX2 R134, R134 ;  /* 0x0000008600867308 */ /* 0x000fe20000000800 */
[----:B------:R-:W-:Y:S01]  /*f0c0*/  FADD.FTZ R133, R133, R130 ;  /* 0x0000008285857221 */ /* 0x000fe20000010000 */
[C---:B------:R-:W-:Y:S04]  /*f0d0*/  HMMA.16816.F32.BF16 R52, R16.reuse, R28, R52 ;  /* 0x0000001c1034723c */ /* 0x040fe80000041834 */
[----:B------:R-:W-:Y:S02]  /*f0e0*/  FADD.FTZ R123, R123, R120 ;  /* 0x000000787b7b7221 */ /* 0x000fe40000010000 */
[----:B------:R-:W-:Y:S02]  /*f0f0*/  FADD.FTZ R132, R132, R133 ;  /* 0x0000008584847221 */ /* 0x000fe40000010000 */
[C---:B------:R-:W-:Y:S01]  /*f100*/  HMMA.16816.F32.BF16 R56, R16.reuse, R30, R56 ;  /* 0x0000001e1038723c */ /* 0x040fe20000041838 */
[----:B------:R-:W4:Y:S01]  /*f110*/  LDSM.16.MT88.4 R28, [R201+0x1100] ;  /* 0x00110000c91c783b */ /* 0x000f220000004200 */
[----:B------:R-:W-:Y:S02]  /*f120*/  MUFU.EX2 R223, R223 ;  /* 0x000000df00df7308 */ /* 0x000fe40000000800 */
[----:B------:R-:W-:Y:S02]  /*f130*/  FADD.FTZ R128, R128, R123 ;  /* 0x0000007b80807221 */ /* 0x000fe40000010000 */
[----:B------:R-:W-:Y:S02]  /*f140*/  FADD.FTZ R135, R135, R132 ;  /* 0x0000008487877221 */ /* 0x000fe40000010000 */
[C---:B-1----:R-:W-:Y:S04]  /*f150*/  HMMA.16816.F32.BF16 R60, R16.reuse, R32, R60 ;  /* 0x00000020103c723c */ /* 0x042fe8000004183c */
[----:B------:R-:W1:Y:S04]  /*f160*/  MUFU.EX2 R138, R138 ;  /* 0x0000008a008a7308 */ /* 0x000e680000000800 */
[----:B------:R-:W-:Y:S01]  /*f170*/  HMMA.16816.F32.BF16 R64, R16, R34, R64 ;  /* 0x000000221040723c */ /* 0x000fe20000041840 */
[----:B------:R-:W1:Y:S05]  /*f180*/  LDSM.16.MT88.4 R32, [R200+0x1100] ;  /* 0x00110000c820783b */ /* 0x000e6a0000004200 */
[----:B------:R-:W1:Y:S01]  /*f190*/  MUFU.EX2 R145, R145 ;  /* 0x0000009100917308 */ /* 0x000e620000000800 */
[----:B------:R-:W-:Y:S01]  /*f1a0*/  F2FP.BF16.PACK_AB R16, R136, R147 ;  /* 0x000000938810723e */ /* 0x000fe200000010ff */
[----:B------:R-:W-:Y:S01]  /*f1b0*/  FADD.FTZ R147, R147, R128 ;  /* 0x0000008093937221 */ /* 0x000fe20000010000 */
[----:B------:R-:W-:Y:S03]  /*f1c0*/  F2FP.BF16.PACK_AB R18, R157, R144 ;  /* 0x000000909d12723e */ /* 0x000fe600000010ff */
[----:B------:R-:W-:Y:S01]  /*f1d0*/  F2FP.BF16.PACK_AB R17, R159, R156 ;  /* 0x0000009c9f11723e */ /* 0x000fe200000010ff */
[----:B------:R-:W-:Y:S01]  /*f1e0*/  FADD.FTZ R156, R156, R135 ;  /* 0x000000879c9c7221 */ /* 0x000fe20000010000 */
[----:B--2---:R-:W-:Y:S01]  /*f1f0*/  F2FP.BF16.PACK_AB R19, R161, R158 ;  /* 0x0000009ea113723e */ /* 0x004fe200000010ff */
[----:B------:R-:W-:Y:S01]  /*f200*/  FADD.FTZ R147, R136, R147 ;  /* 0x0000009388937221 */ /* 0x000fe20000010000 */
[----:B------:R-:W2:Y:S01]  /*f210*/  MUFU.EX2 R139, R139 ;  /* 0x0000008b008b7308 */ /* 0x000ea20000000800 */
[----:B------:R-:W-:Y:S02]  /*f220*/  FADD.FTZ R159, R159, R156 ;  /* 0x0000009c9f9f7221 */ /* 0x000fe40000010000 */
[----:B------:R-:W-:Y:S02]  /*f230*/  FADD.FTZ R144, R144, R147 ;  /* 0x0000009390907221 */ /* 0x000fe40000010000 */
[C---:B---3--:R-:W-:Y:S03]  /*f240*/  HMMA.16816.F32.BF16 R4, R16.reuse, R20, R4 ;  /* 0x000000141004723c */ /* 0x048fe60000041804 */
[----:B------:R-:W-:Y:S02]  /*f250*/  FADD.FTZ R158, R158, R159 ;  /* 0x0000009f9e9e7221 */ /* 0x000fe40000010000 */
[----:B------:R-:W3:Y:S01]  /*f260*/  MUFU.EX2 R220, R220 ;  /* 0x000000dc00dc7308 */ /* 0x000ee20000000800 */
[----:B------:R-:W-:Y:S02]  /*f270*/  FADD.FTZ R157, R157, R144 ;  /* 0x000000909d9d7221 */ /* 0x000fe40000010000 */
[C---:B------:R-:W-:Y:S01]  /*f280*/  HMMA.16816.F32.BF16 R8, R16.reuse, R22, R8 ;  /* 0x000000161008723c */ /* 0x040fe20000041808 */
[----:B------:R-:W2:Y:S03]  /*f290*/  LDSM.16.MT88.4 R20, [R204+0x4100] ;  /* 0x00410000cc14783b */ /* 0x000ea60000004200 */
[----:B------:R-:W-:Y:S03]  /*f2a0*/  FADD.FTZ R161, R161, R158 ;  /* 0x0000009ea1a17221 */ /* 0x000fe60000010000 */
[----:B------:R-:W-:Y:S01]  /*f2b0*/  MUFU.EX2 R122, R122 ;  /* 0x0000007a007a7308 */ /* 0x000fe20000000800 */
[C---:B------:R-:W-:Y:S08]  /*f2c0*/  HMMA.16816.F32.BF16 R68, R16.reuse, R24, R68 ;  /* 0x000000181044723c */ /* 0x040ff00000041844 */
[C---:B------:R-:W-:Y:S01]  /*f2d0*/  HMMA.16816.F32.BF16 R72, R16.reuse, R26, R72 ;  /* 0x0000001a1048723c */ /* 0x040fe20000041848 */
[----:B------:R-:W3:Y:S01]  /*f2e0*/  LDSM.16.MT88.4 R24, [R202+0x4100] ;  /* 0x00410000ca18783b */ /* 0x000ee20000004200 */
[----:B------:R-:W2:Y:S06]  /*f2f0*/  MUFU.EX2 R121, R121 ;  /* 0x0000007900797308 */ /* 0x000eac0000000800 */
[C---:B----4-:R-:W-:Y:S04]  /*f300*/  HMMA.16816.F32.BF16 R76, R16.reuse, R28, R76 ;  /* 0x0000001c104c723c */ /* 0x050fe8000004184c */
[----:B------:R-:W-:Y:S04]  /*f310*/  MUFU.EX2 R118, R118 ;  /* 0x0000007600767308 */ /* 0x000fe80000000800 */
[C---:B------:R-:W-:Y:S01]  /*f320*/  HMMA.16816.F32.BF16 R80, R16.reuse, R30, R80 ;  /* 0x0000001e1050723c */ /* 0x040fe20000041850 */
[----:B------:R-:W4:Y:S05]  /*f330*/  LDSM.16.MT88.4 R28, [R201+0x4100] ;  /* 0x00410000c91c783b */ /* 0x000f2a0000004200 */
[----:B------:R-:W3:Y:S02]  /*f340*/  MUFU.EX2 R131, R131 ;  /* 0x0000008300837308 */ /* 0x000ee40000000800 */
[C---:B-1----:R-:W-:Y:S08]  /*f350*/  HMMA.16816.F32.BF16 R84, R16.reuse, R32, R84 ;  /* 0x000000201054723c */ /* 0x042ff00000041854 */
[C---:B------:R-:W-:Y:S01]  /*f360*/  HMMA.16816.F32.BF16 R88, R16.reuse, R34, R88 ;  /* 0x000000221058723c */ /* 0x040fe20000041858 */
[----:B------:R-:W1:Y:S01]  /*f370*/  LDSM.16.MT88.4 R32, [R204+0x1900] ;  /* 0x00190000cc20783b */ /* 0x000e620000004200 */
[----:B------:R-:W-:Y:S06]  /*f380*/  MUFU.EX2 R116, R116 ;  /* 0x0000007400747308 */ /* 0x000fec0000000800 */
[C---:B--2---:R-:W-:Y:S04]  /*f390*/  HMMA.16816.F32.BF16 R92, R16.reuse, R20, R92 ;  /* 0x00000014105c723c */ /* 0x044fe8000004185c */
[----:B------:R-:W2:Y:S04]  /*f3a0*/  MUFU.EX2 R119, R119 ;  /* 0x0000007700777308 */ /* 0x000ea80000000800 */
[C---:B------:R-:W-:Y:S01]  /*f3b0*/  HMMA.16816.F32.BF16 R96, R16.reuse, R22, R96 ;  /* 0x000000161060723c */ /* 0x040fe20000041860 */
[----:B------:R-:W1:Y:S05]  /*f3c0*/  LDSM.16.MT88.4 R20, [R202+0x1900] ;  /* 0x00190000ca14783b */ /* 0x000e6a0000004200 */
[----:B------:R-:W-:Y:S02]  /*f3d0*/  MUFU.EX2 R117, R117 ;  /* 0x0000007500757308 */ /* 0x000fe40000000800 */
[C---:B---3--:R-:W-:Y:S08]  /*f3e0*/  HMMA.16816.F32.BF16 R100, R16.reuse, R24, R100 ;  /* 0x000000181064723c */ /* 0x048ff00000041864 */
[C---:B------:R-:W-:Y:S01]  /*f3f0*/  HMMA.16816.F32.BF16 R104, R16.reuse, R26, R104 ;  /* 0x0000001a1068723c */ /* 0x040fe20000041868 */
[----:B------:R-:W3:Y:S01]  /*f400*/  LDSM.16.MT88.4 R24, [R201+0x1900] ;  /* 0x00190000c918783b */ /* 0x000ee20000004200 */
[----:B------:R-:W1:Y:S06]  /*f410*/  MUFU.EX2 R50, R50 ;  /* 0x0000003200327308 */ /* 0x000e6c0000000800 */
[C---:B----4-:R-:W-:Y:S08]  /*f420*/  HMMA.16816.F32.BF16 R52, R16.reuse, R28, R52 ;  /* 0x0000001c1034723c */ /* 0x050ff00000041834 */
[C---:B------:R-:W-:Y:S01]  /*f430*/  HMMA.16816.F32.BF16 R56, R16.reuse, R30, R56 ;  /* 0x0000001e1038723c */ /* 0x040fe20000041838 */
[----:B------:R-:W4:Y:S07]  /*f440*/  LDSM.16.MT88.4 R28, [R200+0x1900] ;  /* 0x00190000c81c783b */ /* 0x000f2e0000004200 */
[C---:B------:R-:W-:Y:S08]  /*f450*/  HMMA.16816.F32.BF16 R60, R16.reuse, R36, R60 ;  /* 0x00000024103c723c */ /* 0x040ff0000004183c */
[----:B------:R-:W-:Y:S01]  /*f460*/  HMMA.16816.F32.BF16 R64, R16, R38, R64 ;  /* 0x000000261040723c */ /* 0x000fe20000041840 */
[----:B------:R-:W-:Y:S06]  /*f470*/  LDSM.16.MT88.4 R36, [R201+0x4900] ;  /* 0x00490000c924783b */ /* 0x000fec0000004200 */
[----:B-----5:R-:W-:Y:S01]  /*f480*/  F2FP.BF16.PACK_AB R16, R163, R160 ;  /* 0x000000a0a310723e */ /* 0x020fe200000010ff */
        /* <DEDUP_REMOVED lines=8> */
[C---:B-1----:R-:W-:Y:S03]  /*f510*/  HMMA.16816.F32.BF16 R4, R16.reuse, R32, R4 ;  /* 0x000000201004723c */ /* 0x042fe60000041804 */
[----:B------:R-:W-:Y:S02]  /*f520*/  FADD.FTZ R174, R174, R221 ;  /* 0x000000ddaeae7221 */ /* 0x000fe40000010000 */
[----:B------:R-:W-:Y:S02]  /*f530*/  FADD.FTZ R175, R175, R162 ;  /* 0x000000a2afaf7221 */ /* 0x000fe40000010000 */
[----:B------:R-:W-:Y:S01]  /*f540*/  FADD.FTZ R173, R173, R174 ;  /* 0x000000aeadad7221 */ /* 0x000fe20000010000 */
[C---:B------:R-:W-:Y:S01]  /*f550*/  HMMA.16816.F32.BF16 R8, R16.reuse, R34, R8 ;  /* 0x000000221008723c */ /* 0x040fe20000041808 */
[----:B------:R-:W1:Y:S03]  /*f560*/  LDSM.16.MT88.4 R32, [R204+0x4900] ;  /* 0x00490000cc20783b */ /* 0x000e660000004200 */
[----:B------:R-:W-:Y:S04]  /*f570*/  FADD.FTZ R2, R138, R173 ;  /* 0x000000ad8a027221 */ /* 0x000fe80000010000 */
[C---:B------:R-:W-:Y:S04]  /*f580*/  HMMA.16816.F32.BF16 R68, R16.reuse, R20, R68 ;  /* 0x000000141044723c */ /* 0x040fe80000041844 */
[----:B------:R-:W-:Y:S04]  /*f590*/  FADD.FTZ R2, R145, R2 ;  /* 0x0000000291027221 */ /* 0x000fe80000010000 */
[C---:B------:R-:W-:Y:S01]  /*f5a0*/  HMMA.16816.F32.BF16 R72, R16.reuse, R22, R72 ;  /* 0x000000161048723c */ /* 0x040fe20000041848 */
[----:B------:R-:W5:Y:S03]  /*f5b0*/  LDSM.16.MT88.4 R20, [R202+0x4900] ;  /* 0x00490000ca14783b */ /* 0x000f660000004200 */
[----:B------:R-:W-:Y:S01]  /*f5c0*/  FADD.FTZ R3, R139, R2 ;  /* 0x000000028b037221 */ /* 0x000fe20000010000 */
[----:B------:R-:W-:Y:S03]  /*f5d0*/  IADD3 R2, R184, -0x1, RZ ;  /* 0xffffffffb8027810 */ /* 0x000fe60007ffe0ff */
[C---:B---3--:R-:W-:Y:S04]  /*f5e0*/  HMMA.16816.F32.BF16 R76, R16.reuse, R24, R76 ;  /* 0x00000018104c723c */ /* 0x048fe8000004184c */
[----:B------:R-:W-:Y:S02]  /*f5f0*/  FADD.FTZ R3, R220, R3 ;  /* 0x00000003dc037221 */ /* 0x000fe40000010000 */
[----:B------:R-:W-:Y:S02]  /*f600*/  IMAD.MOV.U32 R184, RZ, RZ, R2 ;  /* 0x000000ffffb87224 */ /* 0x000fe400078e0002 */
[C---:B------:R-:W-:Y:S01]  /*f610*/  HMMA.16816.F32.BF16 R80, R16.reuse, R26, R80 ;  /* 0x0000001a1050723c */ /* 0x040fe20000041850 */
[----:B------:R-:W3:Y:S03]  /*f620*/  LDSM.16.MT88.4 R24, [R204+0x2100] ;  /* 0x00210000cc18783b */ /* 0x000ee60000004200 */
[----:B------:R-:W-:Y:S04]  /*f630*/  IMAD.MOV.U32 R2, RZ, RZ, R12 ;  /* 0x000000ffff027224 */ /* 0x000fe800078e000c */
[C---:B----4-:R-:W-:Y:S08]  /*f640*/  HMMA.16816.F32.BF16 R84, R16.reuse, R28, R84 ;  /* 0x0000001c1054723c */ /* 0x050ff00000041854 */
[C---:B------:R-:W-:Y:S01]  /*f650*/  HMMA.16816.F32.BF16 R88, R16.reuse, R30, R88 ;  /* 0x0000001e1058723c */ /* 0x040fe20000041858 */
[----:B------:R-:W4:Y:S07]  /*f660*/  LDSM.16.MT88.4 R28, [R202+0x2100] ;  /* 0x00210000ca1c783b */ /* 0x000f2e0000004200 */
[C---:B-1----:R-:W-:Y:S08]  /*f670*/  HMMA.16816.F32.BF16 R92, R16.reuse, R32, R92 ;  /* 0x00000020105c723c */ /* 0x042ff0000004185c */
[C---:B------:R-:W-:Y:S01]  /*f680*/  HMMA.16816.F32.BF16 R96, R16.reuse, R34, R96 ;  /* 0x000000221060723c */ /* 0x040fe20000041860 */
[----:B------:R-:W-:Y:S07]  /*f690*/  LDSM.16.MT88.4 R32, [R200+0x2100] ;  /* 0x00210000c820783b */ /* 0x000fee0000004200 */
[C---:B-----5:R-:W-:Y:S08]  /*f6a0*/  HMMA.16816.F32.BF16 R100, R16.reuse, R20, R100 ;  /* 0x000000141064723c */ /* 0x060ff00000041864 */
        /* <DEDUP_REMOVED lines=15> */
[C---:B---3--:R-:W-:Y:S03]  /*f7a0*/  HMMA.16816.F32.BF16 R4, R16.reuse, R24, R4 ;  /* 0x000000181004723c */ /* 0x048fe60000041804 */
[----:B------:R-:W-:Y:S05]  /*f7b0*/  FADD.FTZ R223, R223, R134 ;  /* 0x00000086dfdf7221 */ /* 0x000fea0000010000 */
[C---:B------:R-:W-:Y:S01]  /*f7c0*/  HMMA.16816.F32.BF16 R8, R16.reuse, R26, R8 ;  /* 0x0000001a1008723c */ /* 0x040fe20000041808 */
[----:B------:R-:W3:Y:S07]  /*f7d0*/  LDSM.16.MT88.4 R24, [R204+0x5100] ;  /* 0x00510000cc18783b */ /* 0x000eee0000004200 */
[C---:B----4-:R-:W-:Y:S08]  /*f7e0*/  HMMA.16816.F32.BF16 R68, R16.reuse, R28, R68 ;  /* 0x0000001c1044723c */ /* 0x050ff00000041844 */
[C---:B------:R-:W-:Y:S01]  /*f7f0*/  HMMA.16816.F32.BF16 R72, R16.reuse, R30, R72 ;  /* 0x0000001e1048723c */ /* 0x040fe20000041848 */
[----:B------:R-:W4:Y:S07]  /*f800*/  LDSM.16.MT88.4 R28, [R202+0x5100] ;  /* 0x00510000ca1c783b */ /* 0x000f2e0000004200 */
[C---:B-1----:R-:W-:Y:S08]  /*f810*/  HMMA.16816.F32.BF16 R76, R16.reuse, R20, R76 ;  /* 0x00000014104c723c */ /* 0x042ff0000004184c */
[C---:B------:R-:W-:Y:S01]  /*f820*/  HMMA.16816.F32.BF16 R80, R16.reuse, R22, R80 ;  /* 0x000000161050723c */ /* 0x040fe20000041850 */
[----:B------:R-:W1:Y:S07]  /*f830*/  LDSM.16.MT88.4 R20, [R200+0x5100] ;  /* 0x00510000c814783b */ /* 0x000e6e0000004200 */
[C---:B------:R-:W-:Y:S08]  /*f840*/  HMMA.16816.F32.BF16 R84, R16.reuse, R32, R84 ;  /* 0x000000201054723c */ /* 0x040ff00000041854 */
[C---:B------:R-:W-:Y:S01]  /*f850*/  HMMA.16816.F32.BF16 R88, R16.reuse, R34, R88 ;  /* 0x000000221058723c */ /* 0x040fe20000041858 */
[----:B------:R-:W5:Y:S07]  /*f860*/  LDSM.16.MT88.4 R32, [R202+0x2900] ;  /* 0x00290000ca20783b */ /* 0x000f6e0000004200 */
[C---:B---3--:R-:W-:Y:S08]  /*f870*/  HMMA.16816.F32.BF16 R92, R16.reuse, R24, R92 ;  /* 0x00000018105c723c */ /* 0x048ff0000004185c */
[C---:B------:R-:W-:Y:S01]  /*f880*/  HMMA.16816.F32.BF16 R96, R16.reuse, R26, R96 ;  /* 0x0000001a1060723c */ /* 0x040fe20000041860 */
[----:B------:R-:W3:Y:S07]  /*f890*/  LDSM.16.MT88.4 R24, [R200+0x2900] ;  /* 0x00290000c818783b */ /* 0x000eee0000004200 */
[C---:B----4-:R-:W-:Y:S08]  /*f8a0*/  HMMA.16816.F32.BF16 R100, R16.reuse, R28, R100 ;  /* 0x0000001c1064723c */ /* 0x050ff00000041864 */
        /* <DEDUP_REMOVED lines=8> */
[----:B------:R-:W-:Y:S03]  /*f930*/  F2FP.BF16.PACK_AB R18, R131, R118 ;  /* 0x000000768312723e */ /* 0x000fe600000010ff */
[----:B--2---:R-:W-:Y:S01]  /*f940*/  F2FP.BF16.PACK_AB R17, R119, R116 ;  /* 0x000000747711723e */ /* 0x004fe200000010ff */
[----:B------:R-:W-:Y:S01]  /*f950*/  FADD.FTZ R116, R116, R3 ;  /* 0x0000000374747221 */ /* 0x000fe20000010000 */
[----:B------:R-:W-:Y:S01]  /*f960*/  F2FP.BF16.PACK_AB R19, R50, R117 ;  /* 0x000000753213723e */ /* 0x000fe200000010ff */
[----:B------:R-:W-:Y:S02]  /*f970*/  FADD.FTZ R121, R121, R122 ;  /* 0x0000007a79797221 */ /* 0x000fe40000010000 */
[----:B------:R-:W-:Y:S02]  /*f980*/  FADD.FTZ R116, R119, R116 ;  /* 0x0000007477747221 */ /* 0x000fe40000010000 */
[----:B------:R-:W-:Y:S02]  /*f990*/  FADD.FTZ R118, R118, R121 ;  /* 0x0000007976767221 */ /* 0x000fe40000010000 */
[C---:B------:R-:W-:Y:S01]  /*f9a0*/  HMMA.16816.F32.BF16 R112, R16.reuse, R108, R4 ;  /* 0x0000006c1070723c */ /* 0x040fe20000041804 */
[----:B------:R-:W2:Y:S02]  /*f9b0*/  LDSM.16.MT88.4 R4, [R202+0x5900] ;  /* 0x00590000ca04783b */ /* 0x000ea40000004200 */
[----:B------:R-:W-:Y:S02]  /*f9c0*/  FADD.FTZ R117, R117, R116 ;  /* 0x0000007475757221 */ /* 0x000fe40000010000 */
[----:B------:R-:W-:Y:S02]  /*f9d0*/  FADD.FTZ R216, R131, R118 ;  /* 0x0000007683d87221 */ /* 0x000fe40000010000 */
[----:B------:R-:W-:Y:S01]  /*f9e0*/  FADD.FTZ R217, R50, R117 ;  /* 0x0000007532d97221 */ /* 0x000fe20000010000 */
[C---:B------:R-:W-:Y:S01]  /*f9f0*/  HMMA.16816.F32.BF16 R108, R16.reuse, R110, R8 ;  /* 0x0000006e106c723c */ /* 0x040fe20000041808 */
[----:B------:R-:W4:Y:S03]  /*fa00*/  LDSM.16.MT88.4 R8, [R201+0x5900] ;  /* 0x00590000c908783b */ /* 0x000f260000004200 */
[----:B------:R-:W-:Y:S04]  /*fa10*/  IMAD.MOV.U32 R3, RZ, RZ, R0 ;  /* 0x000000ffff037224 */ /* 0x000fe800078e0000 */
[C---:B-----5:R-:W-:Y:S08]  /*fa20*/  HMMA.16816.F32.BF16 R68, R16.reuse, R32, R68 ;  /* 0x000000201044723c */ /* 0x060ff00000041844 */
[C---:B------:R-:W-:Y:S08]  /*fa30*/  HMMA.16816.F32.BF16 R72, R16.reuse, R34, R72 ;  /* 0x000000221048723c */ /* 0x040ff00000041848 */
[C---:B------:R-:W-:Y:S08]  /*fa40*/  HMMA.16816.F32.BF16 R76, R16.reuse, R40, R76 ;  /* 0x00000028104c723c */ /* 0x040ff0000004184c */
[C---:B------:R-:W-:Y:S08]  /*fa50*/  HMMA.16816.F32.BF16 R80, R16.reuse, R42, R80 ;  /* 0x0000002a1050723c */ /* 0x040ff00000041850 */
[C---:B---3--:R-:W-:Y:S08]  /*fa60*/  HMMA.16816.F32.BF16 R84, R16.reuse, R24, R84 ;  /* 0x000000181054723c */ /* 0x048ff00000041854 */
[C---:B------:R-:W-:Y:S08]  /*fa70*/  HMMA.16816.F32.BF16 R88, R16.reuse, R26, R88 ;  /* 0x0000001a1058723c */ /* 0x040ff00000041858 */
[C---:B-1----:R-:W-:Y:S08]  /*fa80*/  HMMA.16816.F32.BF16 R92, R16.reuse, R20, R92 ;  /* 0x00000014105c723c */ /* 0x042ff0000004185c */
[C---:B------:R-:W-:Y:S01]  /*fa90*/  HMMA.16816.F32.BF16 R96, R16.reuse, R22, R96 ;  /* 0x000000161060723c */ /* 0x040fe20000041860 */
[----:B------:R-:W1:Y:S07]  /*faa0*/  LDSM.16.MT88.4 R20, [R200+0x5900] ;  /* 0x00590000c814783b */ /* 0x000e6e0000004200 */
[C---:B--2---:R-:W-:Y:S08]  /*fab0*/  HMMA.16816.F32.BF16 R100, R16.reuse, R4, R100 ;  /* 0x000000041064723c */ /* 0x044ff00000041864 */
[C---:B------:R-:W-:Y:S08]  /*fac0*/  HMMA.16816.F32.BF16 R104, R16.reuse, R6, R104 ;  /* 0x000000061068723c */ /* 0x040ff00000041868 */
[C---:B----4-:R-:W-:Y:S08]  /*fad0*/  HMMA.16816.F32.BF16 R52, R16.reuse, R8, R52 ;  /* 0x000000081034723c */ /* 0x050ff00000041834 */
[C---:B------:R-:W-:Y:S08]  /*fae0*/  HMMA.16816.F32.BF16 R56, R16.reuse, R10, R56 ;  /* 0x0000000a1038723c */ /* 0x040ff00000041838 */
[C---:B-1----:R-:W-:Y:S08]  /*faf0*/  HMMA.16816.F32.BF16 R60, R16.reuse, R20, R60 ;  /* 0x00000014103c723c */ /* 0x042ff0000004183c */
[----:B------:R-:W-:Y:S01]  /*fb00*/  HMMA.16816.F32.BF16 R64, R16, R22, R64 ;  /* 0x000000161040723c */ /* 0x000fe20000041840 */
[----:B------:R-:W-:-:S07]  /*fb10*/  @P0 BRA `(.L_x_1393) ;  /* 0xffffc3f000000947 */ /* 0x000fce000383ffff */
.L_x_1384:
        /* <DEDUP_REMOVED lines=91> */
.L_x_1356:
        /* <DEDUP_REMOVED lines=213> */
.L_x_1396:
[----:B------:R-:W-:Y:S05]  /*10e20*/  BSYNC B0 ;  /* 0x0000000000007941 */ /* 0x000fea0003800000 */
.L_x_1395:
        /* <DEDUP_REMOVED lines=98> */
.L_x_1394:
        /* <DEDUP_REMOVED lines=50> */
.L_x_1397:
        /* <DEDUP_REMOVED lines=9> */
.L_x_2713:


//--------------------- .text._ZN7cutlass13device_kernelIN5flash19enable_sm80_to_sm89INS1_16FlashAttnFwdSm80INS1_25CollectiveMainloopFwdSm80ILi8ELi1ELb1EN4cute5tupleIJNS5_1CILi128EEES8_S8_EEELi128ENS_10bfloat16_tEfNS_4arch4Sm80ELb1ELb0ELb0ELb0ELb0ELb0ELb1ELb1EEENS1_21CollectiveEpilogueFwdIS9_NS6_IJNS7_ILi1EEESF_SF_EEESA_SC_Li256ELb0ELb1ELb1ELb0EEENS1_30DynamicPersistentTileSchedulerILi256ELi256ELb1ELb1ELb0EEEEEEEEEvNT_6ParamsE --------------------------
	.section	.text._ZN7cutlass13device_kernelIN5flash19enable_sm80_to_sm89INS1_16FlashAttnFwdSm80INS1_25CollectiveMainloopFwdSm80ILi8ELi1ELb1EN4cute5tupleIJNS5_1CILi128EEES8_S8_EEELi128ENS_10bfloat16_tEfNS_4arch4Sm80ELb1ELb0ELb0ELb0ELb0ELb0ELb1ELb1EEENS1_21CollectiveEpilogueFwdIS9_NS6_IJNS7_ILi1EEESF_SF_EEESA_SC_Li256ELb0ELb1ELb1ELb0EEENS1_30DynamicPersistentTileSchedulerILi256ELi256ELb1ELb1ELb0EEEEEEEEEvNT_6ParamsE,"ax",@progbits
	.sectioninfo	@"SHI_REGISTERS=255"
	.align	128
.text._ZN7cutlass13device_kernelIN5flash19enable_sm80_to_sm89INS1_16FlashAttnFwdSm80INS1_25CollectiveMainloopFwdSm80ILi8ELi1ELb1EN4cute5tupleIJNS5_1CILi128EEES8_S8_EEELi128ENS_10bfloat16_tEfNS_4arch4Sm80ELb1ELb0ELb0ELb0ELb0ELb0ELb1ELb1EEENS1_21CollectiveEpilogueFwdIS9_NS6_IJNS7_ILi1EEESF_SF_EEESA_SC_Li256ELb0ELb1ELb1ELb0EEENS1_30DynamicPersistentTileSchedulerILi256ELi256ELb1ELb1ELb0EEEEEEEEEvNT_6ParamsE:
        .type           _ZN7cutlass13device_kernelIN5flash19enable_sm80_to_sm89INS1_16FlashAttnFwdSm80INS1_25CollectiveMainloopFwdSm80ILi8ELi1ELb1EN4cute5tupleIJNS5_1CILi128EEES8_S8_EEELi128ENS_10bfloat16_tEfNS_4arch4Sm80ELb1ELb0ELb0ELb0ELb0ELb0ELb1ELb1EEENS1_21CollectiveEpilogueFwdIS9_NS6_IJNS7_ILi1EEESF_SF_EEESA_SC_Li256ELb0ELb1ELb1ELb0EEENS1_30DynamicPersistentTileSchedulerILi256ELi256ELb1ELb1ELb0EEEEEEEEEvNT_6ParamsE,@function
        .size           _ZN7cutlass13device_kernelIN5flash19enable_sm80_to_sm89INS1_16FlashAttnFwdSm80INS1_25CollectiveMainloopFwdSm80ILi8ELi1ELb1EN4cute5tupleIJNS5_1CILi128EEES8_S8_EEELi128ENS_10bfloat16_tEfNS_4arch4Sm80ELb1ELb0ELb0ELb0ELb0ELb0ELb1ELb1EEENS1_21CollectiveEpilogueFwdIS9_NS6_IJNS7_ILi1EEESF_SF_EEESA_SC_Li256ELb0ELb1ELb1ELb0EEENS1_30DynamicPersistentTileSchedulerILi256ELi256ELb1ELb1ELb0EEEEEEEEEvNT_6ParamsE,(.L_x_2714 - _ZN7cutlass13device_kernelIN5flash19enable_sm80_to_sm89INS1_16FlashAttnFwdSm80INS1_25CollectiveMainloopFwdSm80ILi8ELi1ELb1EN4cute5tupleIJNS5_1CILi128EEES8_S8_EEELi128ENS_10bfloat16_tEfNS_4arch4Sm80ELb1ELb0ELb0ELb0ELb0ELb0ELb1ELb1EEENS1_21CollectiveEpilogueFwdIS9_NS6_IJNS7_ILi1EEESF_SF_EEESA_SC_Li256ELb0ELb1ELb1ELb0EEENS1_30DynamicPersistentTileSchedulerILi256ELi256ELb1ELb1ELb0EEEEEEEEEvNT_6ParamsE)
        .other          _ZN7cutlass13device_kernelIN5flash19enable_sm80_to_sm89INS1_16FlashAttnFwdSm80INS1_25CollectiveMainloopFwdSm80ILi8ELi1ELb1EN4cute5tupleIJNS5_1CILi128EEES8_S8_EEELi128ENS_10bfloat16_tEfNS_4arch4Sm80ELb1ELb0ELb0ELb0ELb0ELb0ELb1ELb1EEENS1_21CollectiveEpilogueFwdIS9_NS6_IJNS7_ILi1EEESF_SF_EEESA_SC_Li256ELb0ELb1ELb1ELb0EEENS1_30DynamicPersistentTileSchedulerILi256ELi256ELb1ELb1ELb0EEEEEEEEEvNT_6ParamsE,@"STO_CUDA_ENTRY STV_DEFAULT"
_ZN7cutlass13device_kernelIN5flash19enable_sm80_to_sm89INS1_16FlashAttnFwdSm80INS1_25CollectiveMainloopFwdSm80ILi8ELi1ELb1EN4cute5tupleIJNS5_1CILi128EEES8_S8_EEELi128ENS_10bfloat16_tEfNS_4arch4Sm80ELb1ELb0ELb0ELb0ELb0ELb0ELb1ELb1EEENS1_21CollectiveEpilogueFwdIS9_NS6_IJNS7_ILi1EEESF_SF_EEESA_SC_Li256ELb0ELb1ELb1ELb0EEENS1_30DynamicPersistentTileSchedulerILi256ELi256ELb1ELb1ELb0EEEEEEEEEvNT_6ParamsE:
        /* <DEDUP_REMOVED lines=125> */
.L_x_1423:
        /* <DEDUP_REMOVED lines=19> */
.L_x_1399:
[----:B------:R-:W-:-:S04]  /*0900*/  MOV R0, c[0x0][0x554] ;  /* 0x0001550000007a02 */ /* 0x000fc80000000f00 */
[----:B------:R-:W-:Y:S02]  /*0910*/  ISETP.NE.AND P0, PT, R0, 0x1, PT ;  /* 0x000000010000780c */ /* 0x000fe40003f05270 */
[----:B------:R-:W-:-:S11]  /*0920*/  MOV R0, R2 ;  /* 0x0000000200007202 */ /* 0x000fd60000000f00 */
[----:B------:R-:W-:-:S05]  /*0930*/  @P0 IMAD.HI.U32 R4, R2, c[0x0][0x558], RZ ;  /* 0x0001560002040a27 */ /* 0x000fca00078e00ff */
[----:B------:R-:W-:-:S05]  /*0940*/  @P0 SHF.R.U32.HI R0, RZ, c[0x0][0x55c], R4 ;  /* 0x00015700ff000a19 */ /* 0x000fca0000011604 */
[----:B------:R-:W-:Y:S02]  /*0950*/  IMAD R4, R0, c[0x0][0x554], RZ ;  /* 0x0001550000047a24 */ /* 0x000fe400078e02ff */
.L_x_1400:
[----:B------:R-:W-:Y:S05]  /*0960*/  BSYNC B0 ;  /* 0x0000000000007941 */ /* 0x000fea0003800000 */
.L_x_1398:
        /* <DEDUP_REMOVED lines=74> */
.L_x_1402:
[----:B------:R-:W-:Y:S05]  /*0e10*/  BSYNC B0 ;  /* 0x0000000000007941 */ /* 0x000fea0003800000 */
.L_x_1401:
        /* <DEDUP_REMOVED lines=10> */
[----:B------:R2:W-:Y:S01]  /*0ec0*/  STL [R1], R156 ;  /* 0x0000009c01007387 */ /* 0x0005e20000100800 */
        /* <DEDUP_REMOVED lines=41> */
[----:B------:R2:W5:Y:S01]  /*1160*/  @P0 LDG.E R10, [R2.64] ;  /* 0x00000006020a0981 */ /* 0x000562000c1e1900 */
[----:B-1----:R-:W-:Y:S01]  /*1170*/  SHF.R.S32.HI R11, RZ, 0x1f, R20 ;  /* 0x0000001fff0b7819 */ /* 0x002fe20000011414 */
[----:B------:R-:W-:Y:S01]  /*1180*/  WARPSYNC 0xffffffff ;  /* 0xffffffff00007948 */ /* 0x000fe20003800000 */
[----:B------:R-:W-:-:S05]  /*1190*/  SHF.R.S32.HI R0, RZ, 0x1f, R45 ;  /* 0x0000001fff007819 */ /* 0x000fca000001142d */
[C---:B--2---:R-:W-:Y:S02]  /*11a0*/  IMAD R2, R0.reuse, c[0x0][0x1e0], RZ ;  /* 0x0000780000027a24 */ /* 0x044fe400078e02ff */
        /* <DEDUP_REMOVED lines=27> */
[--C-:B-----5:R-:W-:Y:S01]  /*1360*/  @P0 SHF.R.S32.HI R3, RZ, 0x1f, R10.reuse ;  /* 0x0000001fff030819 */ /* 0x120fe2000001140a */
        /* <DEDUP_REMOVED lines=8> */
[----:B------:R-:W-:-:S02]  /*13f0*/  LOP3.LUT R44, R12, 0x2, R13, 0xe2, !PT ;  /* 0x000000020c2c7812 */ /* 0x000fc400078ee20d */
[----:B------:R-:W-:Y:S01]  /*1400*/  IADD3 R10, R157, -0x1, RZ ;  /* 0xffffffff9d0a7810 */ /* 0x000fe20007ffe0ff */
        /* <DEDUP_REMOVED lines=13> */
[----:B------:R-:W-:Y:S02]  /*14e0*/  IMAD.MOV.U32 R7, RZ, RZ, R6 ;  /* 0x000000ffff077224 */ /* 0x000fe400078e0006 */
[----:B------:R-:W-:-:S02]  /*14f0*/  IMAD R3, R11, c[0x0][0x1c0], RZ ;  /* 0x000070000b037a24 */ /* 0x000fc400078e02ff */
[----:B------:R-:W-:Y:S02]  /*1500*/  IMAD.MOV.U32 R6, RZ, RZ, R8 ;  /* 0x000000ffff067224 */ /* 0x000fe400078e0008 */
[C---:B------:R-:W-:Y:S02]  /*1510*/  IMAD R3, R20.reuse, c[0x0][0x1c4], R3 ;  /* 0x0000710014037a24 */ /* 0x040fe400078e0203 */
[----:B------:R-:W-:Y:S01]  /*1520*/  IMAD.WIDE.U32 R6, R20, c[0x0][0x1c0], R6 ;  /* 0x0000700014067a25 */ /* 0x000fe200078e0006 */
[----:B------:R-:W-:Y:S03]  /*1530*/  BAR.SYNC.DEFER_BLOCKING 0x0 ;  /* 0x0000000000007b1d */ /* 0x000fe60000010000 */
[----:B------:R-:W-:Y:S02]  /*1540*/  IMAD.IADD R3, R7, 0x1, R3 ;  /* 0x0000000107037824 */ /* 0x000fe400078e0203 */
[----:B------:R-:W-:-:S02]  /*1550*/  IMAD R11, R17, c[0x0][0x168], RZ ;  /* 0x00005a00110b7a24 */ /* 0x000fc400078e02ff */
[----:B------:R-:W-:-:S05]  /*1560*/  IMAD.IADD R9, R45, 0x1, R158 ;  /* 0x000000012d097824 */ /* 0x000fca00078e029e */
[----:B------:R-:W-:Y:S02]  /*1570*/  ISETP.GE.AND P1, PT, R9, R11, PT ;  /* 0x0000000b0900720c */ /* 0x000fe40003f26270 */
[----:B------:R-:W-:Y:S02]  /*1580*/  ISETP.GE.AND P6, PT, R18, c[0x0][0x198], PT ;  /* 0x0000660012007a0c */ /* 0x000fe40003fc6270 */
[----:B------:R-:W-:Y:S01]  /*1590*/  ISETP.GE.AND P4, PT, R15, c[0x0][0x198], PT ;  /* 0x000066000f007a0c */ /* 0x000fe20003f86270 */
[----:B------:R-:W-:Y:S02]  /*15a0*/  IMAD.MOV.U32 R153, RZ, RZ, c[0x0][0x1e0] ;  /* 0x00007800ff997624 */ /* 0x000fe400078e00ff */
[----:B------:R-:W-:Y:S02]  /*15b0*/  IMAD.MOV.U32 R154, RZ, RZ, c[0x0][0x1e4] ;  /* 0x00007900ff9a7624 */ /* 0x000fe400078e00ff */
[----:B--2---:R-:W-:-:S04]  /*15c0*/  IMAD.IADD R2, R16, 0x1, R158 ;  /* 0x0000000110027824 */ /* 0x004fc800078e029e */
[----:B------:R-:W-:-:S04]  /*15d0*/  @P5 IMAD.HI.U32 R4, R2, c[0x0][0x2c8], RZ ;  /* 0x0000b20002045a27 */ /* 0x000fc800078e00ff */
[----:B------:R-:W-:Y:S01]  /*15e0*/  IMAD.MOV.U32 R0, RZ, RZ, R2 ;  /* 0x000000ffff007224 */ /* 0x000fe200078e0002 */
[----:B------:R-:W-:-:S04]  /*15f0*/  @P5 SHF.R.U32.HI R0, RZ, c[0x0][0x2cc], R4 ;  /* 0x0000b300ff005a19 */ /* 0x000fc80000011604 */
[--C-:B------:R-:W-:Y:S01]  /*1600*/  SHF.R.S32.HI R5, RZ, 0x1f, R0.reuse ;  /* 0x0000001fff057819 */ /* 0x100fe20000011400 */
[----:B------:R-:W-:-:S04]  /*1610*/  IMAD.MOV R4, RZ, RZ, -R0 ;  /* 0x000000ffff047224 */ /* 0x000fc800078e0a00 */
[----:B------:R-:W-:Y:S02]  /*1620*/  IMAD R4, R4, c[0x0][0x2c4], R2 ;  /* 0x0000b10004047a24 */ /* 0x000fe400078e0202 */
[----:B------:R-:W-:Y:S02]  /*1630*/  IMAD.MOV.U32 R2, RZ, RZ, R6 ;  /* 0x000000ffff027224 */ /* 0x000fe400078e0006 */
[----:B------:R-:W-:Y:S02]  /*1640*/  IMAD R5, R5, c[0x0][0x1b0], RZ ;  /* 0x00006c0005057a24 */ /* 0x000fe400078e02ff */
[----:B------:R-:W-:-:S04]  /*1650*/  IMAD.WIDE.U32 R2, R0, c[0x0][0x1b0], R2 ;  /* 0x00006c0000027a25 */ /* 0x000fc800078e0002 */
[----:B------:R-:W-:Y:S01]  /*1660*/  IMAD R0, R0, c[0x0][0x1b4], R5 ;  /* 0x00006d0000007a24 */ /* 0x000fe200078e0205 */
[----:B------:R-:W-:-:S03]  /*1670*/  SHF.R.S32.HI R5, RZ, 0x1f, R4 ;  /* 0x0000001fff057819 */ /* 0x000fc60000011404 */
[----:B------:R-:W-:Y:S02]  /*1680*/  IMAD.IADD R3, R3, 0x1, R0 ;  /* 0x0000000103037824 */ /* 0x000fe400078e0200 */
[----:B------:R-:W-:Y:S02]  /*1690*/  IMAD R0, R5, c[0x0][0x1a8], RZ ;  /* 0x00006a0005007a24 */ /* 0x000fe400078e02ff */
[----:B------:R-:W-:-:S04]  /*16a0*/  IMAD.WIDE.U32 R2, R4, c[0x0][0x1a8], R2 ;  /* 0x00006a0004027a25 */ /* 0x000fc800078e0002 */
[----:B------:R-:W-:Y:S01]  /*16b0*/  IMAD R0, R4, c[0x0][0x1ac], R0 ;  /* 0x00006b0004007a24 */ /* 0x000fe200078e0200 */
[----:B------:R-:W-:-:S03]  /*16c0*/  LEA R8, P0, R2, c[0x0][0x160], 0x1 ;  /* 0x0000580002087a11 */ /* 0x000fc600078008ff */
[----:B------:R-:W-:-:S05]  /*16d0*/  IMAD.IADD R0, R3, 0x1, R0 ;  /* 0x0000000103007824 */ /* 0x000fca00078e0200 */
        /* <DEDUP_REMOVED lines=29> */
[----:B------:R-:W-:Y:S02]  /*18b0*/  SHF.R.S32.HI R11, RZ, 0x1f, R10 ;  /* 0x0000001fff0b7819 */ /* 0x000fe4000001140a */
        /* <DEDUP_REMOVED lines=13> */
[----:B------:R-:W0:Y:S01]  /*1990*/  LDGDEPBAR ;  /* 0x00000000000079af */ /* 0x000e220000000000 */
[----:B------:R-:W-:Y:S01]  /*19a0*/  IMAD.IADD R8, R5, 0x1, R8 ;  /* 0x0000000105087824 */ /* 0x000fe200078e0208 */
[----:B------:R-:W-:-:S04]  /*19b0*/  LEA R2, P6, R4, R160, 0x7 ;  /* 0x000000a004027211 */ /* 0x000fc800078c38ff */
        /* <DEDUP_REMOVED lines=10> */
[----:B------:R-:W-:Y:S01]  /*1a60*/  @P6 LEA.HI.X R9, R6, c[0x0][0x1cc], R0, 0x1, P0 ;  /* 0x0000730006096a11 */ /* 0x000fe200000f0c00 */
[----:B------:R-:W-:-:S04]  /*1a70*/  IMAD.SHL.U32 R6, R154, 0x40, RZ ;  /* 0x000000409a067824 */ /* 0x000fc800078e00ff */
        /* <DEDUP_REMOVED lines=8> */
[----:B------:R-:W-:Y:S01]  /*1b00*/  @P4 LEA.HI.X R7, R0, c[0x0][0x1cc], R5, 0x1, P0 ;  /* 0x0000730000074a11 */ /* 0x000fe200000f0c05 */
[----:B------:R-:W-:Y:S01]  /*1b10*/  @P1 IMAD.IADD R0, R3, 0x1, R4 ;  /* 0x0000000103001824 */ /* 0x000fe200078e0204 */
[----:B------:R-:W-:-:S03]  /*1b20*/  @P1 LEA R4, P0, R2, c[0x0][0x1c8], 0x1 ;  /* 0x0000720002041a11 */ /* 0x000fc600078008ff */
[----:B------:R2:W-:Y:S01]  /*1b30*/  @P4 LDGSTS.E.BYPASS.LTC128B.128 [R228+0xa100], [R6.64], !P3 ;  /* 0x0a10000006e44fae */ /* 0x0005e2000d901d46 */
[----:B------:R-:W-:-:S03]  /*1b40*/  @P1 LEA.HI.X R5, R2, c[0x0][0x1cc], R0, 0x1, P0 ;  /* 0x0000730002051a11 */ /* 0x000fc600000f0c00 */
        /* <DEDUP_REMOVED lines=17> */
[----:B--2---:R-:W5:Y:S04]  /*1c60*/  LDSM.16.M88.4 R4, [R201] ;  /* 0x00000000c904783b */ /* 0x004f680000000200 */
[----:B------:R-:W2:Y:S04]  /*1c70*/  LDSM.16.M88.4 R20, [R201+0x800] ;  /* 0x00080000c914783b */ /* 0x000ea80000000200 */
[----:B------:R-:W3:Y:S04]  /*1c80*/  LDSM.16.M88.4 R24, [R207] ;  /* 0x00000000cf18783b */ /* 0x000ee80000000200 */
[----:B------:R-:W4:Y:S04]  /*1c90*/  LDSM.16.M88.4 R32, [R201+0x1000] ;  /* 0x00100000c920783b */ /* 0x000f280000000200 */
[----:B------:R-:W1:Y:S04]  /*1ca0*/  LDSM.16.M88.4 R36, [R222] ;  /* 0x00000000de24783b */ /* 0x000e680000000200 */
[----:B------:R-:W1:Y:S04]  /*1cb0*/  LDSM.16.M88.4 R28, [R221] ;  /* 0x00000000dd1c783b */ /* 0x000e680000000200 */
[----:B------:R-:W1:Y:S01]  /*1cc0*/  LDSM.16.M88.4 R40, [R201+0x1800] ;  /* 0x00180000c928783b */ /* 0x000e620000000200 */
[C---:B-----5:R-:W-:Y:S08]  /*1cd0*/  HMMA.16816.F32.BF16 R12, R136.reuse, R4, RZ ;  /* 0x00000004880c723c */ /* 0x060ff000000418ff */
[C---:B------:R-:W-:Y:S08]  /*1ce0*/  HMMA.16816.F32.BF16 R4, R136.reuse, R6, RZ ;  /* 0x000000068804723c */ /* 0x040ff000000418ff */
[----:B--2---:R-:W-:Y:S08]  /*1cf0*/  HMMA.16816.F32.BF16 R16, R136, R20, RZ ;  /* 0x000000148810723c */ /* 0x004ff000000418ff */
[C---:B---3--:R-:W-:Y:S08]  /*1d00*/  HMMA.16816.F32.BF16 R108, R140.reuse, R24, R12 ;  /* 0x000000188c6c723c */ /* 0x048ff0000004180c */
[----:B------:R-:W-:Y:S01]  /*1d10*/  HMMA.16816.F32.BF16 R100, R140, R26, R4 ;  /* 0x0000001a8c64723c */ /* 0x000fe20000041804 */
[----:B------:R-:W2:Y:S07]  /*1d20*/  LDSM.16.M88.4 R24, [R220] ;  /* 0x00000000dc18783b */ /* 0x000eae0000000200 */
[C---:B----4-:R-:W-:Y:S08]  /*1d30*/  HMMA.16816.F32.BF16 R4, R136.reuse, R32, RZ ;  /* 0x000000208804723c */ /* 0x050ff000000418ff */
[----:B------:R-:W-:Y:S08]  /*1d40*/  HMMA.16816.F32.BF16 R12, R136, R22, RZ ;  /* 0x00000016880c723c */ /* 0x000ff000000418ff */
[----:B-1----:R-:W-:Y:S08]  /*1d50*/  HMMA.16816.F32.BF16 R96, R140, R36, R16 ;  /* 0x000000248c60723c */ /* 0x002ff00000041810 */
[----:B------:R-:W-:Y:S01]  /*1d60*/  HMMA.16816.F32.BF16 R16, R136, R34, RZ ;  /* 0x000000228810723c */ /* 0x000fe200000418ff */
[----:B------:R-:W1:Y:S01]  /*1d70*/  LDSM.16.M88.4 R32, [R201+0x2000] ;  /* 0x00200000c920783b */ /* 0x000e620000000200 */
[----:B------:R-:W-:-:S02]  /*1d80*/  IMAD R0, R11, c[0x0][0x208], RZ ;  /* 0x000082000b007a24 */ /* 0x000fc400078e02ff */
[----:B------:R-:W-:-:S04]  /*1d90*/  IMAD.WIDE.U32 R2, R10, c[0x0][0x208], RZ ;  /* 0x000082000a027a25 */ /* 0x000fc800078e00ff */
[----:B------:R-:W-:Y:S01]  /*1da0*/  HMMA.16816.F32.BF16 R64, R140, R28, R4 ;  /* 0x0000001c8c40723c */ /* 0x000fe20000041804 */
[----:B------:R-:W-:-:S06]  /*1db0*/  IMAD.MOV.U32 R11, RZ, RZ, c[0x0][0x208] ;  /* 0x00008200ff0b7624 */ /* 0x000fcc00078e00ff */
[----:B------:R-:W-:Y:S01]  /*1dc0*/  IMAD R4, R10, c[0x0][0x20c], R0 ;  /* 0x000083000a047a24 */ /* 0x000fe200078e0200 */
[----:B------:R-:W-:Y:S01]  /*1dd0*/  HMMA.16816.F32.BF16 R20, R136, R40, RZ ;  /* 0x000000288814723c */ /* 0x000fe200000418ff */
[----:B------:R-:W-:Y:S02]  /*1de0*/  LEA R0, P0, R2, R48, 0x7 ;  /* 0x0000003002007211 */ /* 0x000fe400078038ff */
[----:B------:R-:W-:-:S05]  /*1df0*/  IMAD.IADD R3, R3, 0x1, R4 ;  /* 0x0000000103037824 */ /* 0x000fca00078e0204 */
[----:B------:R-:W-:Y:S01]  /*1e00*/  HMMA.16816.F32.BF16 R92, R140, R38, R12 ;  /* 0x000000268c5c723c */ /* 0x000fe2000004180c */
[----:B------:R-:W3:Y:S01]  /*1e10*/  LDSM.16.M88.4 R36, [R201+0x2800] ;  /* 0x00280000c924783b */ /* 0x000ee20000000200 */
[----:B------:R-:W-:Y:S02]  /*1e20*/  IMAD.MOV.U32 R155, RZ, RZ, -0x80 ;  /* 0xffffff80ff9b7424 */ /* 0x000fe400078e00ff */
[----:B------:R-:W-:Y:S01]  /*1e30*/  IMAD.MOV.U32 R5, RZ, RZ, 0x6 ;  /* 0x00000006ff057424 */ /* 0x000fe200078e00ff */
[----:B------:R-:W-:Y:S03]  /*1e40*/  LDSM.16.M88.4 R48, [R216] ;  /* 0x00000000d830783b */ /* 0x000fe60000000200 */
[----:B------:R-:W-:Y:S01]  /*1e50*/  HMMA.16816.F32.BF16 R12, R136, R42, RZ ;  /* 0x0000002a880c723c */ /* 0x000fe200000418ff */
[----:B------:R-:W-:Y:S01]  /*1e60*/  LEA.HI.X R3, R2, R46, R3, 0x7, P0 ;  /* 0x0000002e02037211 */ /* 0x000fe200000f3c03 */
[C---:B------:R-:W-:Y:S01]  /*1e70*/  IMAD.SHL.U32 R52, R11.reuse, 0x40, RZ ;  /* 0x000000400b347824 */ /* 0x040fe200078e00ff */
[----:B------:R-:W-:Y:S01]  /*1e80*/  LEA R2, P0, R0, c[0x0][0x1f8], 0x1 ;  /* 0x00007e0000027a11 */ /* 0x000fe200078008ff */
[----:B------:R-:W-:Y:S01]  /*1e90*/  IMAD R152, R10, R155, c[0x0][0x1d0] ;  /* 0x000074000a987624 */ /* 0x000fe200078e029b */
[----:B------:R-:W-:Y:S01]  /*1ea0*/  LOP3.LUT R4, R44, 0x1, RZ, 0xc0, !PT ;  /* 0x000000012c047812 */ /* 0x000fe200078ec0ff */
[----:B------:R-:W-:Y:S01]  /*1eb0*/  LDSM.16.M88.4 R40, [R218] ;  /* 0x00000000da28783b */ /* 0x000fe20000000200 */
[----:B------:R-:W-:-:S02]  /*1ec0*/  SHF.L.U64.HI R11, R11, R5, c[0x0][0x20c] ;  /* 0x000083000b0b7619 */ /* 0x000fc40000010205 */
[----:B------:R-:W-:Y:S02]  /*1ed0*/  LEA.HI.X R3, R0, c[0x0][0x1fc], R3, 0x1, P0 ;  /* 0x00007f0000037a11 */ /* 0x000fe400000f0c03 */
[----:B------:R-:W-:Y:S01]  /*1ee0*/  IADD3 R6, P6, R52, R2, RZ ;  /* 0x0000000234067210 */ /* 0x000fe20007fde0ff */
[----:B------:R-:W-:Y:S01]  /*1ef0*/  IMAD.IADD R0, R152, 0x1, -R45 ;  /* 0x0000000198007824 */ /* 0x000fe200078e0a2d */
[----:B------:R-:W-:Y:S02]  /*1f00*/  IADD3 R8, P1, P0, R52, 0x80, R2 ;  /* 0x0000008034087810 */ /* 0x000fe4000783e002 */
[----:B------:R-:W-:Y:S01]  /*1f10*/  ISETP.NE.U32.AND P4, PT, R4, 0x1, PT ;  /* 0x000000010400780c */ /* 0x000fe20003f85070 */
[C-C-:B------:R-:W-:Y:S01]  /*1f20*/  IMAD.X R7, R11.reuse, 0x1, R3.reuse, P6 ;  /* 0x000000010b077824 */ /* 0x140fe200030e0603 */
[----:B------:R-:W-:Y:S02]  /*1f30*/  IADD3 R4, P6, R6, R52, RZ ;  /* 0x0000003406047210 */ /* 0x000fe40007fde0ff */
[----:B------:R-:W-:-:S02]  /*1f40*/  IADD3.X R9, R11, RZ, R3, P1, P0 ;  /* 0x000000ff0b097210 */ /* 0x000fc40000fe0403 */
[----:B------:R-:W-:Y:S02]  /*1f50*/  ISETP.LT.OR P0, PT, R0, 0x1, P4 ;  /* 0x000000010000780c */ /* 0x000fe40002701670 */
[----:B------:R-:W-:Y:S01]  /*1f60*/  LOP3.LUT P1, RZ, R44, 0x2, RZ, 0xc0, !PT ;  /* 0x000000022cff7812 */ /* 0x000fe2000782c0ff */
[----:B------:R-:W-:Y:S01]  /*1f70*/  IMAD.X R5, R7, 0x1, R11, P6 ;  /* 0x0000000107057824 */ /* 0x000fe200030e060b */
[----:B------:R-:W-:Y:S01]  /*1f80*/  HMMA.16816.F32.BF16 R72, R140, R30, R16 ;  /* 0x0000001e8c48723c */ /* 0x000fe20000041810 */
[----:B------:R-:W4:Y:S01]  /*1f90*/  LDSM.16.M88.4 R28, [R219] ;  /* 0x00000000db1c783b */ /* 0x000f220000000200 */
[----:B------:R-:W-:-:S03]  /*1fa0*/  ISETP.LT.OR P6, PT, R0, 0x1, !P1 ;  /* 0x000000010000780c */ /* 0x000fc60004fc1670 */
[----:B------:R-:W-:Y:S03]  /*1fb0*/  LDSM.16.M88.4 R44, [R217] ;  /* 0x00000000d92c783b */ /* 0x000fe60000000200 */
[C---:B--2---:R-:W-:Y:S08]  /*1fc0*/  HMMA.16816.F32.BF16 R80, R140.reuse, R24, R20 ;  /* 0x000000188c50723c */ /* 0x044ff00000041814 */
[----:B------:R-:W-:Y:S01]  /*1fd0*/  HMMA.16816.F32.BF16 R104, R140, R26, R12 ;  /* 0x0000001a8c68723c */ /* 0x000fe2000004180c */
[----:B------:R-:W2:Y:S07]  /*1fe0*/  LDSM.16.M88.4 R24, [R201+0x3000] ;  /* 0x00300000c918783b */ /* 0x000eae0000000200 */
[C---:B-1----:R-:W-:Y:S08]  /*1ff0*/  HMMA.16816.F32.BF16 R20, R136.reuse, R32, RZ ;  /* 0x000000208814723c */ /* 0x042ff000000418ff */
        /* <DEDUP_REMOVED lines=8> */
[C---:B------:R-:W-:Y:S01]  /*2080*/  ISETP.LT.OR P6, PT, R0.reuse, 0x21, !P1 ;  /* 0x000000210000780c */ /* 0x040fe20004fc1670 */
[----:B---3--:R-:W-:Y:S08]  /*2090*/  HMMA.16816.F32.BF16 R12, R136, R36, RZ ;  /* 0x00000024880c723c */ /* 0x008ff000000418ff */
[----:B------:R3:W-:Y:S04]  /*20a0*/  LDGSTS.E.BYPASS.LTC128B.128 [R228+0x1100], [R6.64], !P0 ;  /* 0x0110000006e47fae */ /* 0x0007e8000c101d46 */
[----:B------:R1:W-:Y:S01]  /*20b0*/  LDGSTS.E.BYPASS.LTC128B.128 [R228+0x5100], [R8.64], !P6 ;  /* 0x0510000008e47fae */ /* 0x0003e2000f101d46 */
[----:B------:R-:W-:-:S02]  /*20c0*/  ISETP.LT.OR P6, PT, R0, 0x41, P4 ;  /* 0x000000410000780c */ /* 0x000fc400027c1670 */
[----:B-----5:R-:W-:Y:S01]  /*20d0*/  IADD3 R2, P0, R4, R52, RZ ;  /* 0x0000003404027210 */ /* 0x020fe20007f1e0ff */
[C---:B----4-:R-:W-:Y:S10]  /*20e0*/  HMMA.16816.F32.BF16 R88, R140.reuse, R28, R20 ;  /* 0x0000001c8c58723c */ /* 0x050ff40000041814 */
[----:B------:R3:W-:Y:S01]  /*20f0*/  LDGSTS.E.BYPASS.LTC128B.128 [R228+0x2100], [R4.64], !P6 ;  /* 0x0210000004e47fae */ /* 0x0007e2000f101d46 */
[----:B------:R-:W-:Y:S01]  /*2100*/  IMAD.X R3, R5, 0x1, R11, P0 ;  /* 0x0000000105037824 */ /* 0x000fe200000e060b */
[C---:B------:R-:W-:Y:S01]  /*2110*/  ISETP.LT.OR P0, PT, R0.reuse, 0x41, !P1 ;  /* 0x000000410000780c */ /* 0x040fe20004f01670 */
[C---:B------:R-:W-:Y:S08]  /*2120*/  HMMA.16816.F32.BF16 R84, R140.reuse, R30, R16 ;  /* 0x0000001e8c54723c */ /* 0x040ff00000041810 */
[----:B------:R-:W-:Y:S04]  /*2130*/  HMMA.16816.F32.BF16 R76, R140, R40, R12 ;  /* 0x000000288c4c723c */ /* 0x000fe8000004180c */
[----:B------:R3:W-:Y:S04]  /*2140*/  LDGSTS.E.BYPASS.LTC128B.128 [R228+0x6100], [R4.64+0x80], !P0 ;  /* 0x0610008004e47fae */ /* 0x0007e8000c101d46 */
[C---:B------:R-:W-:Y:S08]  /*2150*/  HMMA.16816.F32.BF16 R28, R136.reuse, R38, RZ ;  /* 0x00000026881c723c */ /* 0x040ff000000418ff */
[C---:B--2---:R-:W-:Y:S08]  /*2160*/  HMMA.16816.F32.BF16 R16, R136.reuse, R26, RZ ;  /* 0x0000001a8810723c */ /* 0x044ff000000418ff */
[C---:B-1----:R-:W-:Y:S08]  /*2170*/  HMMA.16816.F32.BF16 R12, R136.reuse, R32, RZ ;  /* 0x00000020880c723c */ /* 0x042ff000000418ff */
[----:B---3--:R-:W-:Y:S01]  /*2180*/  HMMA.16816.F32.BF16 R4, R136, R34, RZ ;  /* 0x000000228804723c */ /* 0x008fe200000418ff */
[----:B------:R-:W-:-:S02]  /*2190*/  ISETP.LT.OR P4, PT, R0, 0x61, P4 ;  /* 0x000000610000780c */ /* 0x000fc40002781670 */
[----:B------:R-:W-:-:S05]  /*21a0*/  ISETP.LT.OR P1, PT, R0, 0x61, !P1 ;  /* 0x000000610000780c */ /* 0x000fca0004f21670 */
[C---:B------:R-:W-:Y:S06]  /*21b0*/  HMMA.16816.F32.BF16 R68, R140.reuse, R42, R28 ;  /* 0x0000002a8c44723c */ /* 0x040fec000004181c */
[----:B------:R1:W-:Y:S02]  /*21c0*/  LDGSTS.E.BYPASS.LTC128B.128 [R228+0x3100], [R2.64], !P4 ;  /* 0x0310000002e47fae */ /* 0x0003e4000e101d46 */
[C---:B------:R-:W-:Y:S02]  /*21d0*/  HMMA.16816.F32.BF16 R56, R140.reuse, R46, R16 ;  /* 0x0000002e8c38723c */ /* 0x040fe40000041810 */
[----:B------:R1:W-:Y:S04]  /*21e0*/  LDGSTS.E.BYPASS.LTC128B.128 [R228+0x7100], [R2.64+0x80], !P1 ;  /* 0x0710008002e47fae */ /* 0x0003e8000c901d46 */
[----:B------:R-:W2:Y:S02]  /*21f0*/  LDSM.16.M88.4 R36, [R205+0x800] ;  /* 0x00080000cd24783b */ /* 0x000ea40000000200 */
[----:B------:R-:W-:Y:S02]  /*2200*/  HMMA.16816.F32.BF16 R52, R140, R48, R12 ;  /* 0x000000308c34723c */ /* 0x000fe4000004180c */
[----:B------:R-:W3:Y:S04]  /*2210*/  LDSM.16.M88.4 R28, [R205+0x1000] ;  /* 0x00100000cd1c783b */ /* 0x000ee80000000200 */
[----:B------:R-:W4:Y:S02]  /*2220*/  LDSM.16.M88.4 R16, [R205+0x1800] ;  /* 0x00180000cd10783b */ /* 0x000f240000000200 */
[----:B------:R-:W-:Y:S02]  /*2230*/  HMMA.16816.F32.BF16 R20, R136, R24, RZ ;  /* 0x000000188814723c */ /* 0x000fe400000418ff */
[----:B------:R-:W-:Y:S04]  /*2240*/  LDSM.16.M88.4 R24, [R205] ;  /* 0x00000000cd18783b */ /* 0x000fe80000000200 */
[----:B------:R-:W-:Y:S02]  /*2250*/  LDSM.16.M88.4 R12, [R205+0x2800] ;  /* 0x00280000cd0c783b */ /* 0x000fe40000000200 */
[C---:B------:R-:W-:Y:S02]  /*2260*/  HMMA.16816.F32.BF16 R48, R140.reuse, R50, R4 ;  /* 0x000000328c30723c */ /* 0x040fe40000041804 */
[----:B------:R-:W5:Y:S04]  /*2270*/  LDSM.16.M88.4 R4, [R205+0x2000] ;  /* 0x00200000cd04783b */ /* 0x000f680000000200 */
[----:B------:R-:W-:Y:S04]  /*2280*/  LDSM.16.M88.4 R132, [R205+0x4000] ;  /* 0x00400000cd84783b */ /* 0x000fe80000000200 */
[----:B------:R-:W-:Y:S04]  /*2290*/  LDSM.16.M88.4 R148, [R202+0x7000] ;  /* 0x00700000ca94783b */ /* 0x000fe80000000200 */
[----:B------:R-:W0:Y:S02]  /*22a0*/  LDGDEPBAR ;  /* 0x00000000000079af */ /* 0x000e240000000000 */
[----:B------:R-:W-:Y:S02]  /*22b0*/  HMMA.16816.F32.BF16 R60, R140, R44, R20 ;  /* 0x0000002c8c3c723c */ /* 0x000fe40000041814 */
[----:B------:R-:W1:Y:S06]  /*22c0*/  LDSM.16.M88.4 R20, [R205+0x3000] ;  /* 0x00300000cd14783b */ /* 0x000e6c0000000200 */
[C---:B--2---:R-:W-:Y:S08]  /*22d0*/  HMMA.16816.F32.BF16 R40, R168.reuse, R36, R96 ;  /* 0x00000024a828723c */ /* 0x044ff00000041860 */
[C---:B---3--:R-:W-:Y:S08]  /*22e0*/  HMMA.16816.F32.BF16 R64, R168.reuse, R28, R64 ;  /* 0x0000001ca840723c */ /* 0x048ff00000041840 */
[C---:B------:R-:W-:Y:S01]  /*22f0*/  HMMA.16816.F32.BF16 R72, R168.reuse, R30, R72 ;  /* 0x0000001ea848723c */ /* 0x040fe20000041848 */
[----:B------:R-:W2:Y:S07]  /*2300*/  LDSM.16.M88.4 R28, [R205+0x3800] ;  /* 0x00380000cd1c783b */ /* 0x000eae0000000200 */
[C---:B----4-:R-:W-:Y:S08]  /*2310*/  HMMA.16816.F32.BF16 R80, R168.reuse, R16, R80 ;  /* 0x00000010a850723c */ /* 0x050ff00000041850 */
[C---:B------:R-:W-:Y:S01]  /*2320*/  HMMA.16816.F32.BF16 R104, R168.reuse, R18, R104 ;  /* 0x00000012a868723c */ /* 0x040fe20000041868 */
[----:B------:R-:W3:Y:S07]  /*2330*/  LDSM.16.M88.4 R16, [R202] ;  /* 0x00000000ca10783b */ /* 0x000eee0000000200 */
[C---:B-----5:R-:W-:Y:S08]  /*2340*/  HMMA.16816.F32.BF16 R88, R168.reuse, R4, R88 ;  /* 0x00000004a858723c */ /* 0x060ff00000041858 */
[C---:B------:R-:W-:Y:S01]  /*2350*/  HMMA.16816.F32.BF16 R96, R168.reuse, R6, R84 ;  /* 0x00000006a860723c */ /* 0x040fe20000041854 */
[----:B------:R-:W4:Y:S07]  /*2360*/  LDSM.16.M88.4 R4, [R202+0x800] ;  /* 0x00080000ca04783b */ /* 0x000f2e0000000200 */
[C---:B------:R-:W-:Y:S08]  /*2370*/  HMMA.16816.F32.BF16 R44, R168.reuse, R24, R108 ;  /* 0x00000018a82c723c */ /* 0x040ff0000004186c */
[C---:B------:R-:W-:Y:S01]  /*2380*/  HMMA.16816.F32.BF16 R32, R168.reuse, R26, R100 ;  /* 0x0000001aa820723c */ /* 0x040fe20000041864 */
[----:B------:R-:W5:Y:S07]  /*2390*/  LDSM.16.M88.4 R24, [R202+0x1800] ;  /* 0x00180000ca18783b */ /* 0x000f6e0000000200 */
[C---:B------:R-:W-:Y:S08]  /*23a0*/  HMMA.16816.F32.BF16 R36, R168.reuse, R38, R92 ;  /* 0x00000026a824723c */ /* 0x040ff0000004185c */
[C---:B-1----:R-:W-:Y:S08]  /*23b0*/  HMMA.16816.F32.BF16 R112, R168.reuse, R20, R60 ;  /* 0x00000014a870723c */ /* 0x042ff0000004183c */
[C---:B------:R-:W-:Y:S01]  /*23c0*/  HMMA.16816.F32.BF16 R92, R168.reuse, R22, R56 ;  /* 0x00000016a85c723c */ /* 0x040fe20000041838 */
[----:B------:R-:W1:Y:S04]  /*23d0*/  LDSM.16.M88.4 R20, [R202+0x2800] ;  /* 0x00280000ca14783b */ /* 0x000e680000000200 */
[----:B------:R-:W-:Y:S03]  /*23e0*/  LDSM.16.M88.4 R56, [R202+0x2000] ;  /* 0x00200000ca38783b */ /* 0x000fe60000000200 */
[C---:B------:R-:W-:Y:S08]  /*23f0*/  HMMA.16816.F32.BF16 R100, R168.reuse, R12, R76 ;  /* 0x0000000ca864723c */ /* 0x040ff0000004184c */
[C---:B------:R-:W-:Y:S01]  /*2400*/  HMMA.16816.F32.BF16 R108, R168.reuse, R14, R68 ;  /* 0x0000000ea86c723c */ /* 0x040fe20000041844 */
[----:B------:R-:W1:Y:S07]  /*2410*/  LDSM.16.M88.4 R12, [R202+0x1000] ;  /* 0x00100000ca0c783b */ /* 0x000e6e0000000200 */
[----:B--2---:R-:W-:Y:S08]  /*2420*/  HMMA.16816.F32.BF16 R76, R168, R30, R48 ;  /* 0x0000001ea84c723c */ /* 0x004ff00000041830 */
[C---:B---3--:R-:W-:Y:S08]  /*2430*/  HMMA.16816.F32.BF16 R68, R172.reuse, R16, R44 ;  /* 0x00000010ac44723c */ /* 0x048ff0000004182c */
[----:B------:R-:W-:Y:S01]  /*2440*/  HMMA.16816.F32.BF16 R60, R172, R18, R32 ;  /* 0x00000012ac3c723c */ /* 0x000fe20000041820 */
[----:B------:R-:W2:Y:S04]  /*2450*/  LDSM.16.M88.4 R16, [R202+0x3800] ;  /* 0x00380000ca10783b */ /* 0x000ea80000000200 */
[----:B------:R-:W-:Y:S03]  /*2460*/  LDSM.16.M88.4 R32, [R201+0x4000] ;  /* 0x00400000c920783b */ /* 0x000fe60000000200 */
[----:B------:R-:W-:Y:S08]  /*2470*/  HMMA.16816.F32.BF16 R84, R168, R28, R52 ;  /* 0x0000001ca854723c */ /* 0x000ff00000041834 */
[C---:B----4-:R-:W-:Y:S08]  /*2480*/  HMMA.16816.F32.BF16 R48, R172.reuse, R6, R36 ;  /* 0x00000006ac30723c */ /* 0x050ff00000041824 */
[C---:B------:R-:W-:Y:S01]  /*2490*/  HMMA.16816.F32.BF16 R52, R172.reuse, R4, R40 ;  /* 0x00000004ac34723c */ /* 0x040fe20000041828 */
[----:B------:R-:W3:Y:S07]  /*24a0*/  LDSM.16.M88.4 R4, [R202+0x3000] ;  /* 0x00300000ca04783b */ /* 0x000eee0000000200 */
[C---:B-----5:R-:W-:Y:S08]  /*24b0*/  HMMA.16816.F32.BF16 R36, R172.reuse, R24, R80 ;  /* 0x00000018ac24723c */ /* 0x060ff00000041850 */
[C---:B------:R-:W-:Y:S01]  /*24c0*/  HMMA.16816.F32.BF16 R28, R172.reuse, R26, R104 ;  /* 0x0000001aac1c723c */ /* 0x040fe20000041868 */
[----:B------:R-:W4:Y:S07]  /*24d0*/  LDSM.16.M88.4 R24, [R201+0x4800] ;  /* 0x00480000c918783b */ /* 0x000f2e0000000200 */
[C---:B-1----:R-:W-:Y:S08]  /*24e0*/  HMMA.16816.F32.BF16 R100, R172.reuse, R20, R100 ;  /* 0x00000014ac64723c */ /* 0x042ff00000041864 */
[C---:B------:R-:W-:Y:S01]  /*24f0*/  HMMA.16816.F32.BF16 R108, R172.reuse, R22, R108 ;  /* 0x00000016ac6c723c */ /* 0x040fe2000004186c */
[----:B------:R-:W1:Y:S07]  /*2500*/  LDSM.16.M88.4 R20, [R201+0x5000] ;  /* 0x00500000c914783b */ /* 0x000e6e0000000200 */
[C---:B------:R-:W-:Y:S01]  /*2510*/  HMMA.16816.F32.BF16 R44, R172.reuse, R12, R64 ;  /* 0x0000000cac2c723c */ /* 0x040fe20000041840 */
[----:B------:R-:W-:Y:S07]  /*2520*/  LDSM.16.M88.4 R64, [R215] ;  /* 0x00000000d740783b */ /* 0x000fee0000000200 */
[C---:B------:R-:W-:Y:S01]  /*2530*/  HMMA.16816.F32.BF16 R40, R172.reuse, R14, R72 ;  /* 0x0000000eac28723c */ /* 0x040fe20000041848 */
[----:B------:R-:W5:Y:S07]  /*2540*/  LDSM.16.M88.4 R12, [R201+0x5800] ;  /* 0x00580000c90c783b */ /* 0x000f6e0000000200 */
[C---:B------:R-:W-:Y:S08]  /*2550*/  HMMA.16816.F32.BF16 R72, R172.reuse, R56, R88 ;  /* 0x00000038ac48723c */ /* 0x040ff00000041858 */
[C---:B--2---:R-:W-:Y:S08]  /*2560*/  HMMA.16816.F32.BF16 R120, R172.reuse, R16, R84 ;  /* 0x00000010ac78723c */ /* 0x044ff00000041854 */
[C---:B------:R-:W-:Y:S01]  /*2570*/  HMMA.16816.F32.BF16 R116, R172.reuse, R18, R76 ;  /* 0x00000012ac74723c */ /* 0x040fe2000004184c */
[----:B------:R-:W2:Y:S07]  /*2580*/  LDSM.16.M88.4 R16, [R201+0x6800] ;  /* 0x00680000c910783b */ /* 0x000eae0000000200 */
[C---:B------:R-:W-:Y:S01]  /*2590*/  HMMA.16816.F32.BF16 R88, R172.reuse, R58, R96 ;  /* 0x0000003aac58723c */ /* 0x040fe20000041860 */
[----:B------:R-:W-:Y:S07]  /*25a0*/  LDSM.16.M88.4 R56, [R213] ;  /* 0x00000000d538783b */ /* 0x000fee0000000200 */
[C---:B---3--:R-:W-:Y:S08]  /*25b0*/  HMMA.16816.F32.BF16 R128, R172.reuse, R4, R112 ;  /* 0x00000004ac80723c */ /* 0x048ff00000041870 */
[----:B------:R-:W-:Y:S01]  /*25c0*/  HMMA.16816.F32.BF16 R124, R172, R6, R92 ;  /* 0x00000006ac7c723c */ /* 0x000fe2000004185c */
[----:B------:R-:W3:Y:S07]  /*25d0*/  LDSM.16.M88.4 R4, [R201+0x6000] ;  /* 0x00600000c904783b */ /* 0x000eee0000000200 */
[C---:B----4-:R-:W-:Y:S01]  /*25e0*/  HMMA.16816.F32.BF16 R96, R184.reuse, R26, R48 ;  /* 0x0000001ab860723c */ /* 0x050fe20000041830 */
[----:B------:R-:W4:Y:S07]  /*25f0*/  LDSM.16.M88.4 R48, [R201+0x7000] ;  /* 0x00700000c930783b */ /* 0x000f2e0000000200 */
[C---:B------:R-:W-:Y:S01]  /*2600*/  HMMA.16816.F32.BF16 R76, R184.reuse, R32, R68 ;  /* 0x00000020b84c723c */ /* 0x040fe20000041844 */
[----:B------:R-:W2:Y:S07]  /*2610*/  LDSM.16.M88.4 R68, [R201+0x7800] ;  /* 0x00780000c944783b */ /* 0x000eae0000000200 */
[C---:B------:R-:W-:Y:S01]  /*2620*/  HMMA.16816.F32.BF16 R112, R184.reuse, R34, R60 ;  /* 0x00000022b870723c */ /* 0x040fe2000004183c */
[----:B------:R-:W2:Y:S04]  /*2630*/  LDSM.16.M88.4 R60, [R214] ;  /* 0x00000000d63c783b */ /* 0x000ea80000000200 */
[----:B------:R-:W-:Y:S03]  /*2640*/  LDSM.16.M88.4 R32, [R210] ;  /* 0x00000000d220783b */ /* 0x000fe60000000200 */
[C---:B------:R-:W-:Y:S08]  /*2650*/  HMMA.16816.F32.BF16 R104, R184.reuse, R24, R52 ;  /* 0x00000018b868723c */ /* 0x040ff00000041834 */
[C---:B-1----:R-:W-:Y:S01]  /*2660*/  HMMA.16816.F32.BF16 R92, R184.reuse, R20, R44 ;  /* 0x00000014b85c723c */ /* 0x042fe2000004182c */
[----:B------:R-:W1:Y:S07]  /*2670*/  LDSM.16.M88.4 R44, [R212] ;  /* 0x00000000d42c783b */ /* 0x000e6e0000000200 */
[C---:B-----5:R-:W-:Y:S01]  /*2680*/  HMMA.16816.F32.BF16 R80, R184.reuse, R12, R36 ;  /* 0x0000000cb850723c */ /* 0x060fe20000041824 */
[----:B------:R-:W5:Y:S07]  /*2690*/  LDSM.16.M88.4 R36, [R211] ;  /* 0x00000000d324783b */ /* 0x000f6e0000000200 */
[C---:B------:R-:W-:Y:S01]  /*26a0*/  HMMA.16816.F32.BF16 R52, R184.reuse, R14, R28 ;  /* 0x0000000eb834723c */ /* 0x040fe2000004181c */
[----:B------:R-:W1:Y:S07]  /*26b0*/  LDSM.16.M88.4 R28, [R209] ;  /* 0x00000000d11c783b */ /* 0x000e6e0000000200 */
[C---:B------:R-:W-:Y:S08]  /*26c0*/  HMMA.16816.F32.BF16 R84, R184.reuse, R22, R40 ;  /* 0x00000016b854723c */ /* 0x040ff00000041828 */
[C---:B--2---:R-:W-:Y:S08]  /*26d0*/  HMMA.16816.F32.BF16 R20, R184.reuse, R16, R100 ;  /* 0x00000010b814723c */ /* 0x044ff00000041864 */
[C---:B------:R-:W-:Y:S08]  /*26e0*/  HMMA.16816.F32.BF16 R16, R184.reuse, R18, R108 ;  /* 0x00000012b810723c */ /* 0x040ff0000004186c */
[C---:B---3--:R-:W-:Y:S01]  /*26f0*/  HMMA.16816.F32.BF16 R24, R184.reuse, R6, R88 ;  /* 0x00000006b818723c */ /* 0x048fe20000041858 */
[----:B------:R-:W-:Y:S07]  /*2700*/  LDSM.16.M88.4 R88, [R205+0x5000] ;  /* 0x00500000cd58783b */ /* 0x000fee0000000200 */
[C---:B----4-:R-:W-:Y:S08]  /*2710*/  HMMA.16816.F32.BF16 R12, R184.reuse, R48, R128 ;  /* 0x00000030b80c723c */ /* 0x050ff00000041880 */
[----:B------:R-:W-:Y:S01]  /*2720*/  HMMA.16816.F32.BF16 R40, R184, R4, R72 ;  /* 0x00000004b828723c */ /* 0x000fe20000041848 */
[----:B------:R-:W2:Y:S07]  /*2730*/  LDSM.16.M88.4 R72, [R208] ;  /* 0x00000000d048783b */ /* 0x000eae0000000200 */
[----:B------:R-:W-:Y:S01]  /*2740*/  HMMA.16816.F32.BF16 R144, R188, R58, R84 ;  /* 0x0000003abc90723c */ /* 0x000fe20000041854 */
[----:B------:R-:W3:Y:S07]  /*2750*/  LDSM.16.M88.4 R84, [R205+0x4800] ;  /* 0x00480000cd54783b */ /* 0x000eee0000000200 */
[C---:B------:R-:W-:Y:S08]  /*2760*/  HMMA.16816.F32.BF16 R4, R184.reuse, R50, R124 ;  /* 0x00000032b804723c */ /* 0x040ff0000004187c */
[C---:B------:R-:W-:Y:S08]  /*2770*/  HMMA.16816.F32.BF16 R48, R184.reuse, R68, R120 ;  /* 0x00000044b830723c */ /* 0x040ff00000041878 */
[----:B------:R-:W-:Y:S08]  /*2780*/  HMMA.16816.F32.BF16 R68, R184, R70, R116 ;  /* 0x00000046b844723c */ /* 0x000ff00000041874 */
[C---:B------:R-:W-:Y:S08]  /*2790*/  HMMA.16816.F32.BF16 R120, R188.reuse, R60, R104 ;  /* 0x0000003cbc78723c */ /* 0x040ff00000041868 */
[C---:B------:R-:W-:Y:S01]  /*27a0*/  HMMA.16816.F32.BF16 R108, R188.reuse, R62, R96 ;  /* 0x0000003ebc6c723c */ /* 0x040fe20000041860 */
[----:B------:R-:W-:Y:S07]  /*27b0*/  LDSM.16.M88.4 R60, [R202+0x4800] ;  /* 0x00480000ca3c783b */ /* 0x000fee0000000200 */
[C---:B-1----:R-:W-:Y:S08]  /*27c0*/  HMMA.16816.F32.BF16 R128, R188.reuse, R44, R80 ;  /* 0x0000002cbc80723c */ /* 0x042ff00000041850 */
[C---:B------:R-:W-:Y:S01]  /*27d0*/  HMMA.16816.F32.BF16 R104, R188.reuse, R32, R20 ;  /* 0x00000020bc68723c */ /* 0x040fe20000041814 */
[----:B------:R-:W1:Y:S07]  /*27e0*/  LDSM.16.M88.4 R20, [R205+0x6000] ;  /* 0x00600000cd14783b */ /* 0x000e6e0000000200 */
[C---:B------:R-:W-:Y:S01]  /*27f0*/  HMMA.16816.F32.BF16 R100, R188.reuse, R34, R16 ;  /* 0x00000022bc64723c */ /* 0x040fe20000041810 */
[----:B------:R-:W4:Y:S04]  /*2800*/  LDSM.16.M88.4 R16, [R205+0x6800] ;  /* 0x00680000cd10783b */ /* 0x000f280000000200 */
[----:B------:R-:W-:Y:S03]  /*2810*/  LDSM.16.M88.4 R32, [R205+0x7800] ;  /* 0x00780000cd20783b */ /* 0x000fe60000000200 */
[C---:B------:R-:W-:Y:S08]  /*2820*/  HMMA.16816.F32.BF16 R92, R188.reuse, R56, R92 ;  /* 0x00000038bc5c723c */ /* 0x040ff0000004185c */
[C---:B-----5:R-:W-:Y:S01]  /*2830*/  HMMA.16816.F32.BF16 R96, R188.reuse, R38, R24 ;  /* 0x00000026bc60723c */ /* 0x060fe20000041818 */
[----:B------:R-:W5:Y:S07]  /*2840*/  LDSM.16.M88.4 R24, [R205+0x5800] ;  /* 0x00580000cd18783b */ /* 0x000f6e0000000200 */
[C---:B------:R-:W-:Y:S01]  /*2850*/  HMMA.16816.F32.BF16 R80, R188.reuse, R28, R12 ;  /* 0x0000001cbc50723c */ /* 0x040fe2000004180c */
[----:B------:R-:W1:Y:S07]  /*2860*/  LDSM.16.M88.4 R12, [R205+0x7000] ;  /* 0x00700000cd0c783b */ /* 0x000e6e0000000200 */
[C---:B------:R-:W-:Y:S08]  /*2870*/  HMMA.16816.F32.BF16 R76, R188.reuse, R64, R76 ;  /* 0x00000040bc4c723c */ /* 0x040ff0000004184c */
[C---:B------:R-:W-:Y:S01]  /*2880*/  HMMA.16816.F32.BF16 R112, R188.reuse, R66, R112 ;  /* 0x00000042bc70723c */ /* 0x040fe20000041870 */
[----:B------:R-:W1:Y:S07]  /*2890*/  LDSM.16.M88.4 R64, [R202+0x4000] ;  /* 0x00400000ca40783b */ /* 0x000e6e0000000200 */
[C---:B------:R-:W-:Y:S08]  /*28a0*/  HMMA.16816.F32.BF16 R116, R188.reuse, R36, R40 ;  /* 0x00000024bc74723c */ /* 0x040ff00000041828 */
[C---:B------:R-:W-:Y:S08]  /*28b0*/  HMMA.16816.F32.BF16 R4, R188.reuse, R30, R4 ;  /* 0x0000001ebc04723c */ /* 0x040ff00000041804 */
[C---:B------:R-:W-:Y:S08]  /*28c0*/  HMMA.16816.F32.BF16 R124, R188.reuse, R46, R52 ;  /* 0x0000002ebc7c723c */ /* 0x040ff00000041834 */
[C---:B--2---:R-:W-:Y:S08]  /*28d0*/  HMMA.16816.F32.BF16 R28, R188.reuse, R72, R48 ;  /* 0x00000048bc1c723c */ /* 0x044ff00000041830 */
[----:B------:R-:W-:Y:S01]  /*28e0*/  HMMA.16816.F32.BF16 R36, R188, R74, R68 ;  /* 0x0000004abc24723c */ /* 0x000fe20000041844 */
[----:B------:R-:W2:Y:S07]  /*28f0*/  LDSM.16.M88.4 R68, [R202+0x5000] ;  /* 0x00500000ca44783b */ /* 0x000eae0000000200 */
[C---:B------:R-:W-:Y:S01]  /*2900*/  HMMA.16816.F32.BF16 R40, R192.reuse, R88, R92 ;  /* 0x00000058c028723c */ /* 0x040fe2000004185c */
[----:B------:R-:W2:Y:S07]  /*2910*/  LDSM.16.M88.4 R92, [R202+0x5800] ;  /* 0x00580000ca5c783b */ /* 0x000eae0000000200 */
[C---:B------:R-:W-:Y:S08]  /*2920*/  HMMA.16816.F32.BF16 R56, R192.reuse, R132, R76 ;  /* 0x00000084c038723c */ /* 0x040ff0000004184c */
[C---:B------:R-:W-:Y:S01]  /*2930*/  HMMA.16816.F32.BF16 R52, R192.reuse, R134, R112 ;  /* 0x00000086c034723c */ /* 0x040fe20000041870 */
[----:B------:R-:W-:Y:S07]  /*2940*/  LDSM.16.M88.4 R132, [R202+0x6800] ;  /* 0x00680000ca84783b */ /* 0x000fee0000000200 */
[C---:B---3--:R-:W-:Y:S01]  /*2950*/  HMMA.16816.F32.BF16 R44, R192.reuse, R86, R108 ;  /* 0x00000056c02c723c */ /* 0x048fe2000004186c */
[----:B------:R-:W3:Y:S07]  /*2960*/  LDSM.16.M88.4 R108, [R202+0x6000] ;  /* 0x00600000ca6c783b */ /* 0x000eee0000000200 */
[----:B------:R-:W-:Y:S01]  /*2970*/  HMMA.16816.F32.BF16 R72, R192, R90, R144 ;  /* 0x0000005ac048723c */ /* 0x000fe20000041890 */
[----:B------:R-:W2:Y:S01]  /*2980*/  LDSM.16.M88.4 R144, [R202+0x7800] ;  /* 0x00780000ca90783b */ /* 0x000ea20000000200 */
[----:B------:R-:W-:Y:S01]  /*2990*/  ISETP.GT.AND P0, PT, R10, R156, PT ;  /* 0x0000009c0a00720c */ /* 0x000fe20003f04270 */
[----:B------:R-:W-:-:S05]  /*29a0*/  DEPBAR.LE SB0, 0x0 ;  /* 0x000080000000791a */ /* 0x000fca0000000000 */
[C---:B-1----:R-:W-:Y:S08]  /*29b0*/  HMMA.16816.F32.BF16 R88, R192.reuse, R20, R116 ;  /* 0x00000014c058723c */ /* 0x042ff00000041874 */
[C---:B------:R-:W-:Y:S08]  /*29c0*/  HMMA.16816.F32.BF16 R96, R192.reuse, R22, R96 ;  /* 0x00000016c060723c */ /* 0x040ff00000041860 */
[C---:B----4-:R-:W-:Y:S08]  /*29d0*/  HMMA.16816.F32.BF16 R104, R192.reuse, R16, R104 ;  /* 0x00000010c068723c */ /* 0x050ff00000041868 */
[C---:B------:R-:W-:Y:S08]  /*29e0*/  HMMA.16816.F32.BF16 R100, R192.reuse, R18, R100 ;  /* 0x00000012c064723c */ /* 0x040ff00000041864 */
[C---:B------:R-:W-:Y:S08]  /*29f0*/  HMMA.16816.F32.BF16 R48, R192.reuse, R84, R120 ;  /* 0x00000054c030723c */ /* 0x040ff00000041878 */
[C---:B-----5:R-:W-:Y:S08]  /*2a00*/  HMMA.16816.F32.BF16 R76, R192.reuse, R24, R128 ;  /* 0x00000018c04c723c */ /* 0x060ff00000041880 */
[C---:B------:R-:W-:Y:S08]  /*2a10*/  HMMA.16816.F32.BF16 R20, R192.reuse, R12, R80 ;  /* 0x0000000cc014723c */ /* 0x040ff00000041850 */
[C---:B------:R-:W-:Y:S08]  /*2a20*/  HMMA.16816.F32.BF16 R16, R192.reuse, R14, R4 ;  /* 0x0000000ec010723c */ /* 0x040ff00000041804 */
[C---:B------:R-:W-:Y:S08]  /*2a30*/  HMMA.16816.F32.BF16 R84, R192.reuse, R26, R124 ;  /* 0x0000001ac054723c */ /* 0x040ff0000004187c */
[C---:B------:R-:W-:Y:S08]  /*2a40*/  HMMA.16816.F32.BF16 R12, R192.reuse, R32, R28 ;  /* 0x00000020c00c723c */ /* 0x040ff0000004181c */
[----:B------:R-:W-:Y:S01]  /*2a50*/  HMMA.16816.F32.BF16 R4, R192, R34, R36 ;  /* 0x00000022c004723c */ /* 0x000fe20000041824 */
[----:B------:R-:W-:Y:S07]  /*2a60*/  BSSY B0, `(.L_x_1404) ;  /* 0x0000033000007945 */ /* 0x000fee0003800000 */
        /* <DEDUP_REMOVED lines=15> */
[----:B------:R-:W-:Y:S01]  /*2b60*/  HMMA.16816.F32.BF16 R76, R196, R146, R4 ;  /* 0x00000092c44c723c */ /* 0x000fe20000041804 */
[----:B------:R-:W-:Y:S06]  /*2b70*/  BAR.SYNC.DEFER_BLOCKING 0x0 ;  /* 0x0000000000007b1d */ /* 0x000fec0000010000 */
[----:B------:R-:W-:Y:S01]  /*2b80*/  @!UPT UIADD3 URZ, URZ, URZ, URZ ;  /* 0x0000003f3f3ff290 */ /* 0x000fe2000fffe03f */
[----:B------:R-:W-:Y:S11]  /*2b90*/  @!P0 BRA `(.L_x_1405) ;  /* 0x000001f000008947 */ /* 0x000ff60003800000 */
[----:B------:R-:W-:Y:S01]  /*2ba0*/  IADD3 R0, R157, -0x2, RZ ;  /* 0xfffffffe9d007810 */ /* 0x000fe20007ffe0ff */
        /* <DEDUP_REMOVED lines=30> */
.L_x_1405:
[----:B------:R-:W-:Y:S05]  /*2d90*/  BSYNC B0 ;  /* 0x0000000000007941 */ /* 0x000fea0003800000 */
.L_x_1404:
[----:B------:R-:W2:Y:S04]  /*2da0*/  LDL R0, [R1+0x50] ;  /* 0x0000500001007983 */ /* 0x000ea80000100800 */
[----:B-1----:R-:W3:Y:S04]  /*2db0*/  LDL R3, [R1+0x2c] ;  /* 0x00002c0001037983 */ /* 0x002ee80000100800 */
[----:B------:R-:W-:Y:S04]  /*2dc0*/  LDSM.16.MT88.4 R12, [R204] ;  /* 0x00000000cc0c783b */ /* 0x000fe80000004200 */
[----:B------:R-:W0:Y:S01]  /*2dd0*/  LDGDEPBAR ;  /* 0x00000000000079af */ /* 0x000e220000000000 */
[----:B--2---:R-:W-:-:S04]  /*2de0*/  IMAD.IADD R0, R0, 0x1, R158 ;  /* 0x0000000100007824 */ /* 0x004fc800078e029e */
[----:B------:R-:W-:Y:S01]  /*2df0*/  @P5 IMAD.HI.U32 R2, R0, c[0x0][0x2c8], RZ ;  /* 0x0000b20000025a27 */ /* 0x000fe200078e00ff */
[----:B------:R1:W-:Y:S04]  /*2e00*/  STL [R1+0xc], R0 ;  /* 0x00000c0001007387 */ /* 0x0003e80000100800 */
        /* <DEDUP_REMOVED lines=11> */
[----:B------:R-:W-:Y:S02]  /*2ec0*/  ISETP.GT.AND P1, PT, R2, RZ, PT ;  /* 0x000000ff0200720c */ /* 0x000fe40003f24270 */
[----:B------:R-:W-:Y:S02]  /*2ed0*/  ISETP.GT.AND P0, PT, R0, 0x1, PT ;  /* 0x000000010000780c */ /* 0x000fe40003f04270 */
[----:B------:R-:W-:Y:S02]  /*2ee0*/  ISETP.GT.AND P6, PT, R2, 0x1, PT ;  /* 0x000000010200780c */ /* 0x000fe40003fc4270 */
[----:B------:R-:W-:-:S02]  /*2ef0*/  FSEL R10, R123, -INF , P0 ;  /* 0xff8000007b0a7808 */ /* 0x000fc40000000000 */
[----:B------:R-:W-:Y:S02]  /*2f00*/  ISETP.GT.AND P0, PT, R2, 0x9, PT ;  /* 0x000000090200780c */ /* 0x000fe40003f04270 */
[----:B------:R-:W-:Y:S02]  /*2f10*/  FSEL R5, R120, -INF , P1 ;  /* 0xff80000078057808 */ /* 0x000fe40000800000 */
[----:B------:R-:W-:Y:S02]  /*2f20*/  FSEL R8, R117, -INF , P0 ;  /* 0xff80000075087808 */ /* 0x000fe40000000000 */
[C---:B------:R-:W-:Y:S02]  /*2f30*/  ISETP.GT.AND P1, PT, R2.reuse, 0x8, PT ;  /* 0x000000080200780c */ /* 0x040fe40003f24270 */
[----:B------:R-:W-:Y:S02]  /*2f40*/  FSEL R6, R121, -INF , P6 ;  /* 0xff80000079067808 */ /* 0x000fe40003000000 */
[----:B------:R-:W-:-:S02]  /*2f50*/  ISETP.GT.AND P0, PT, R2, 0x10, PT ;  /* 0x000000100200780c */ /* 0x000fc40003f04270 */
[----:B------:R-:W-:Y:S02]  /*2f60*/  FSEL R7, R116, -INF , P1 ;  /* 0xff80000074077808 */ /* 0x000fe40000800000 */
[----:B------:R-:W-:Y:S02]  /*2f70*/  FSEL R44, R112, -INF , P0 ;  /* 0xff800000702c7808 */ /* 0x000fe40000000000 */
[----:B------:R-:W-:Y:S02]  /*2f80*/  FMNMX.FTZ R3, R5, R6, !PT ;  /* 0x0000000605037209 */ /* 0x000fe40007810000 */
[C---:B------:R-:W-:Y:S02]  /*2f90*/  ISETP.GT.AND P0, PT, R0.reuse, 0x11, PT ;  /* 0x000000110000780c */ /* 0x040fe40003f04270 */
[C---:B------:R-:W-:Y:S02]  /*2fa0*/  ISETP.GT.AND P1, PT, R0.reuse, 0x9, PT ;  /* 0x000000090000780c */ /* 0x040fe40003f24270 */
[----:B------:R-:W-:-:S02]  /*2fb0*/  ISETP.GT.AND P4, PT, R0, RZ, PT ;  /* 0x000000ff0000720c */ /* 0x000fc40003f84270 */
[----:B------:R-:W-:Y:S02]  /*2fc0*/  FMNMX.FTZ R3, R7, R3, !PT ;  /* 0x0000000307037209 */ /* 0x000fe40007810000 */
[----:B------:R-:W-:Y:S02]  /*2fd0*/  FSEL R62, R115, -INF , P0 ;  /* 0xff800000733e7808 */ /* 0x000fe40000000000 */
[----:B------:R-:W-:Y:S02]  /*2fe0*/  FSEL R21, R119, -INF , P1 ;  /* 0xff80000077157808 */ /* 0x000fe40000800000 */
[----:B------:R-:W-:Y:S02]  /*2ff0*/  ISETP.GT.AND P0, PT, R2, 0x19, PT ;  /* 0x000000190200780c */ /* 0x000fe40003f04270 */
[----:B------:R-:W-:Y:S02]  /*3000*/  FSEL R9, R122, -INF , P4 ;  /* 0xff8000007a097808 */ /* 0x000fe40002000000 */
[----:B------:R-:W-:-:S02]  /*3010*/  ISETP.GT.AND P1, PT, R2, 0x11, PT ;  /* 0x000000110200780c */ /* 0x000fc40003f24270 */
[----:B------:R-:W-:Y:S02]  /*3020*/  ISETP.GT.AND P4, PT, R0, 0x8, PT ;  /* 0x000000080000780c */ /* 0x000fe40003f84270 */
[----:B------:R-:W-:Y:S02]  /*3030*/  FMNMX.FTZ R3, R8, R3, !PT ;  /* 0x0000000308037209 */ /* 0x000fe40007810000 */
[----:B------:R-:W-:Y:S02]  /*3040*/  FSEL R60, R81, -INF , P0 ;  /* 0xff800000513c7808 */ /* 0x000fe40000000000 */
[----:B------:R-:W-:Y:S02]  /*3050*/  FSEL R45, R113, -INF , P1 ;  /* 0xff800000712d7808 */ /* 0x000fe40000800000 */
[----:B------:R-:W-:Y:S02]  /*3060*/  ISETP.GT.AND P0, PT, R2, 0x20, PT ;  /* 0x000000200200780c */ /* 0x000fe40003f04270 */
[----:B------:R-:W-:-:S02]  /*3070*/  FSEL R20, R118, -INF , P4 ;  /* 0xff80000076147808 */ /* 0x000fc40002000000 */
[----:B------:R-:W-:Y:S02]  /*3080*/  ISETP.GT.AND P1, PT, R2, 0x18, PT ;  /* 0x000000180200780c */ /* 0x000fe40003f24270 */
[----:B------:R-:W-:Y:S02]  /*3090*/  FMNMX.FTZ R3, R44, R3, !PT ;  /* 0x000000032c037209 */ /* 0x000fe40007810000 */
[----:B------:R-:W-:Y:S02]  /*30a0*/  ISETP.GT.AND P4, PT, R0, 0x10, PT ;  /* 0x000000100000780c */ /* 0x000fe40003f84270 */
[----:B------:R-:W-:Y:S02]  /*30b0*/  FSEL R100, R40, -INF , P0 ;  /* 0xff80000028647808 */ /* 0x000fe40000000000 */
[----:B------:R-:W-:Y:S02]  /*30c0*/  FSEL R46, R80, -INF , P1 ;  /* 0xff800000502e7808 */ /* 0x000fe40000800000 */
[----:B------:R-:W-:-:S02]  /*30d0*/  ISETP.GT.AND P0, PT, R0, 0x21, PT ;  /* 0x000000210000780c */ /* 0x000fc40003f04270 */
[----:B------:R-:W-:Y:S02]  /*30e0*/  FMNMX.FTZ R3, R45, R3, !PT ;  /* 0x000000032d037209 */ /* 0x000fe40007810000 */
[----:B------:R-:W-:Y:S02]  /*30f0*/  FSEL R61, R114, -INF , P4 ;  /* 0xff800000723d7808 */ /* 0x000fe40002000000 */
[----:B------:R-:W-:Y:S02]  /*3100*/  FMNMX.FTZ R4, R9, R10, !PT ;  /* 0x0000000a09047209 */ /* 0x000fe40007810000 */
[----:B------:R-:W-:Y:S02]  /*3110*/  ISETP.GT.AND P4, PT, R0, 0x18, PT ;  /* 0x000000180000780c */ /* 0x000fe40003f84270 */
[----:B------:R-:W-:Y:S02]  /*3120*/  FSEL R109, R43, -INF , P0 ;  /* 0xff8000002b6d7808 */ /* 0x000fe40000000000 */
[----:B------:R-:W-:-:S02]  /*3130*/  FMNMX.FTZ R3, R46, R3, !PT ;  /* 0x000000032e037209 */ /* 0x000fc40007810000 */
[----:B------:R-:W-:Y:S02]  /*3140*/  ISETP.GT.AND P0, PT, R2, 0x29, PT ;  /* 0x000000290200780c */ /* 0x000fe40003f04270 */
[----:B------:R-:W-:Y:S02]  /*3150*/  FMNMX.FTZ R4, R20, R4, !PT ;  /* 0x0000000414047209 */ /* 0x000fe40007810000 */
[----:B------:R-:W-:Y:S02]  /*3160*/  FSEL R63, R82, -INF , P4 ;  /* 0xff800000523f7808 */ /* 0x000fe40002000000 */
[----:B------:R-:W-:Y:S02]  /*3170*/  ISETP.GT.AND P4, PT, R2, 0x21, PT ;  /* 0x000000210200780c */ /* 0x000fe40003f84270 */
[----:B------:R-:W-:Y:S02]  /*3180*/  FMNMX.FTZ R3, R60, R3, !PT ;  /* 0x000000033c037209 */ /* 0x000fe40007810000 */
[----:B------:R-:W-:-:S02]  /*3190*/  FSEL R103, R29, -INF , P0 ;  /* 0xff8000001d677808 */ /* 0x000fc40000000000 */
[----:B------:R-:W-:Y:S02]  /*31a0*/  FMNMX.FTZ R4, R21, R4, !PT ;  /* 0x0000000415047209 */ /* 0x000fe40007810000 */
[C---:B------:R-:W-:Y:S02]  /*31b0*/  ISETP.GT.AND P1, PT, R0.reuse, 0x19, PT ;  /* 0x000000190000780c */ /* 0x040fe40003f24270 */
[----:B------:R-:W-:Y:S02]  /*31c0*/  ISETP.GT.AND P0, PT, R0, 0x28, PT ;  /* 0x000000280000780c */ /* 0x000fe40003f04270 */
[----:B------:R-:W-:Y:S02]  /*31d0*/  FSEL R102, R41, -INF , P4 ;  /* 0xff80000029667808 */ /* 0x000fe40002000000 */
[----:B------:R-:W-:Y:S02]  /*31e0*/  ISETP.GT.AND P4, PT, R2, 0x28, PT ;  /* 0x000000280200780c */ /* 0x000fe40003f84270 */
[----:B------:R-:W-:-:S02]  /*31f0*/  FMNMX.FTZ R3, R100, R3, !PT ;  /* 0x0000000364037209 */ /* 0x000fc40007810000 */
[----:B------:R-:W-:Y:S02]  /*3200*/  FMNMX.FTZ R4, R61, R4, !PT ;  /* 0x000000043d047209 */ /* 0x000fe40007810000 */
[----:B------:R-:W-:Y:S02]  /*3210*/  FSEL R68, R83, -INF , P1 ;  /* 0xff80000053447808 */ /* 0x000fe40000800000 */
[----:B------:R-:W-:Y:S02]  /*3220*/  FSEL R111, R30, -INF , P0 ;  /* 0xff8000001e6f7808 */ /* 0x000fe40000000000 */
[C---:B------:R-:W-:Y:S02]  /*3230*/  ISETP.GT.AND P1, PT, R0.reuse, 0x20, PT ;  /* 0x000000200000780c */ /* 0x040fe40003f24270 */
[----:B------:R-:W-:Y:S02]  /*3240*/  ISETP.GT.AND P0, PT, R0, 0x31, PT ;  /* 0x000000310000780c */ /* 0x000fe40003f04270 */
[----:B------:R-:W-:-:S02]  /*3250*/  FSEL R101, R28, -INF , P4 ;  /* 0xff8000001c657808 */ /* 0x000fc40002000000 */
[----:B------:R-:W-:Y:S02]  /*3260*/  FMNMX.FTZ R3, R102, R3, !PT ;  /* 0x0000000366037209 */ /* 0x000fe40007810000 */
[----:B------:R-:W-:Y:S02]  /*3270*/  FMNMX.FTZ R4, R62, R4, !PT ;  /* 0x000000043e047209 */ /* 0x000fe40007810000 */
[----:B------:R-:W-:Y:S02]  /*3280*/  FSEL R108, R42, -INF , P1 ;  /* 0xff8000002a6c7808 */ /* 0x000fe40000800000 */
[----:B------:R-:W-:Y:S02]  /*3290*/  FSEL R124, R27, -INF , P0 ;  /* 0xff8000001b7c7808 */ /* 0x000fe40000000000 */
[C---:B------:R-:W-:Y:S02]  /*32a0*/  ISETP.GT.AND P1, PT, R2.reuse, 0x30, PT ;  /* 0x000000300200780c */ /* 0x040fe40003f24270 */
[----:B------:R-:W-:-:S02]  /*32b0*/  ISETP.GT.AND P0, PT, R2, 0x38, PT ;  /* 0x000000380200780c */ /* 0x000fc40003f04270 */
[----:B------:R-:W-:Y:S02]  /*32c0*/  FMNMX.FTZ R3, R101, R3, !PT ;  /* 0x0000000365037209 */ /* 0x000fe40007810000 */
[----:B------:R-:W-:Y:S02]  /*32d0*/  FMNMX.FTZ R4, R63, R4, !PT ;  /* 0x000000043f047209 */ /* 0x000fe40007810000 */
[----:B------:R-:W-:Y:S02]  /*32e0*/  ISETP.GT.AND P6, PT, R2, 0x31, PT ;  /* 0x000000310200780c */ /* 0x000fe40003fc4270 */
[----:B------:R-:W-:Y:S02]  /*32f0*/  FSEL R113, R24, -INF , P1 ;  /* 0xff80000018717808 */ /* 0x000fe40000800000 */
[----:B------:R-:W-:Y:S02]  /*3300*/  FSEL R112, R32, -INF , P0 ;  /* 0xff80000020707808 */ /* 0x000fe40000000000 */
[----:B------:R-:W-:-:S02]  /*3310*/  FMNMX.FTZ R3, R103, R3, !PT ;  /* 0x0000000367037209 */ /* 0x000fc40007810000 */
[----:B------:R-:W-:Y:S02]  /*3320*/  ISETP.GT.AND P0, PT, R0, 0x39, PT ;  /* 0x000000390000780c */ /* 0x000fe40003f04270 */
[----:B------:R-:W-:Y:S02]  /*3330*/  FMNMX.FTZ R4, R68, R4, !PT ;  /* 0x0000000444047209 */ /* 0x000fe40007810000 */
[----:B------:R-:W-:Y:S02]  /*3340*/  ISETP.GT.AND P4, PT, R0, 0x29, PT ;  /* 0x000000290000780c */ /* 0x000fe40003f84270 */
[----:B------:R-:W-:Y:S02]  /*3350*/  FSEL R114, R25, -INF , P6 ;  /* 0xff80000019727808 */ /* 0x000fe40003000000 */
[----:B------:R-:W-:Y:S02]  /*3360*/  FMNMX.FTZ R3, R113, R3, !PT ;  /* 0x0000000371037209 */ /* 0x000fe40007810000 */
[----:B------:R-:W-:-:S02]  /*3370*/  FSEL R119, R35, -INF , P0 ;  /* 0xff80000023777808 */ /* 0x000fc40000000000 */
[----:B------:R-:W-:Y:S02]  /*3380*/  FMNMX.FTZ R4, R108, R4, !PT ;  /* 0x000000046c047209 */ /* 0x000fe40007810000 */
[C---:B------:R-:W-:Y:S02]  /*3390*/  ISETP.GT.AND P0, PT, R2.reuse, 0x40, PT ;  /* 0x000000400200780c */ /* 0x040fe40003f04270 */
[----:B------:R-:W-:Y:S02]  /*33a0*/  FSEL R110, R31, -INF , P4 ;  /* 0xff8000001f6e7808 */ /* 0x000fe40002000000 */
[----:B------:R-:W-:Y:S02]  /*33b0*/  ISETP.GT.AND P4, PT, R2, 0x39, PT ;  /* 0x000000390200780c */ /* 0x000fe40003f84270 */
[----:B------:R-:W-:Y:S02]  /*33c0*/  FMNMX.FTZ R3, R114, R3, !PT ;  /* 0x0000000372037209 */ /* 0x000fe40007810000 */
[----:B------:R-:W-:-:S02]  /*33d0*/  FMNMX.FTZ R4, R109, R4, !PT ;  /* 0x000000046d047209 */ /* 0x000fc40007810000 */
[----:B------:R-:W-:Y:S02]  /*33e0*/  FSEL R127, R36, -INF , P0 ;  /* 0xff800000247f7808 */ /* 0x000fe40000000000 */
[----:B------:R-:W-:Y:S02]  /*33f0*/  ISETP.GT.AND P0, PT, R0, 0x41, PT ;  /* 0x000000410000780c */ /* 0x000fe40003f04270 */
[----:B------:R-:W-:Y:S02]  /*3400*/  FSEL R115, R33, -INF , P4 ;  /* 0xff80000021737808 */ /* 0x000fe40002000000 */
[----:B------:R-:W-:Y:S02]  /*3410*/  FMNMX.FTZ R3, R112, R3, !PT ;  /* 0x0000000370037209 */ /* 0x000fe40007810000 */
[----:B------:R-:W-:Y:S02]  /*3420*/  ISETP.GT.AND P1, PT, R0, 0x30, PT ;  /* 0x000000300000780c */ /* 0x000fe40003f24270 */
[----:B------:R-:W-:-:S02]  /*3430*/  FMNMX.FTZ R4, R111, R4, !PT ;  /* 0x000000046f047209 */ /* 0x000fc40007810000 */
[----:B------:R-:W-:Y:S02]  /*3440*/  FSEL R133, R39, -INF , P0 ;  /* 0xff80000027857808 */ /* 0x000fe40000000000 */
[C---:B------:R-:W-:Y:S02]  /*3450*/  ISETP.GT.AND P4, PT, R2.reuse, 0x41, PT ;  /* 0x000000410200780c */ /* 0x040fe40003f84270 */
[----:B------:R-:W-:Y:S02]  /*3460*/  ISETP.GT.AND P0, PT, R2, 0x48, PT ;  /* 0x000000480200780c */ /* 0x000fe40003f04270 */
[----:B------:R-:W-:Y:S02]  /*3470*/  FMNMX.FTZ R3, R115, R3, !PT ;  /* 0x0000000373037209 */ /* 0x000fe40007810000 */
[----:B------:R-:W-:Y:S02]  /*3480*/  FSEL R118, R26, -INF , P1 ;  /* 0xff8000001a767808 */ /* 0x000fe40000800000 */
[----:B------:R-:W-:Y:S01]  /*3490*/  FMNMX.FTZ R4, R110, R4, !PT ;  /* 0x000000046e047209 */ /* 0x000fe20007810000 */
[----:B------:R-:W-:Y:S01]  /*34a0*/  LDSM.16.MT88.4 R24, [R200+0x4000] ;  /* 0x00400000c818783b */ /* 0x000fe20000004200 */
[----:B------:R-:W-:-:S02]  /*34b0*/  ISETP.GT.AND P1, PT, R0, 0x38, PT ;  /* 0x000000380000780c */ /* 0x000fc40003f24270 */
[----:B------:R-:W-:Y:S02]  /*34c0*/  FSEL R129, R37, -INF , P4 ;  /* 0xff80000025817808 */ /* 0x000fe40002000000 */
[----:B------:R-:W-:Y:S02]  /*34d0*/  FSEL R126, R48, -INF , P0 ;  /* 0xff800000307e7808 */ /* 0x000fe40000000000 */
[----:B------:R-:W-:Y:S02]  /*34e0*/  FMNMX.FTZ R3, R127, R3, !PT ;  /* 0x000000037f037209 */ /* 0x000fe40007810000 */
[----:B------:R-:W-:Y:S02]  /*34f0*/  ISETP.GT.AND P0, PT, R0, 0x49, PT ;  /* 0x000000490000780c */ /* 0x000fe40003f04270 */
[----:B------:R-:W-:Y:S02]  /*3500*/  FMNMX.FTZ R4, R118, R4, !PT ;  /* 0x0000000476047209 */ /* 0x000fe40007810000 */
[----:B------:R-:W-:-:S02]  /*3510*/  FSEL R125, R34, -INF , P1 ;  /* 0xff800000227d7808 */ /* 0x000fc40000800000 */
[----:B------:R-:W-:Y:S02]  /*3520*/  ISETP.GT.AND P1, PT, R0, 0x40, PT ;  /* 0x000000400000780c */ /* 0x000fe40003f24270 */
[----:B------:R-:W-:Y:S02]  /*3530*/  ISETP.GT.AND P4, PT, R2, 0x49, PT ;  /* 0x000000490200780c */ /* 0x000fe40003f84270 */
[----:B------:R-:W-:Y:S02]  /*3540*/  FMNMX.FTZ R3, R129, R3, !PT ;  /* 0x0000000381037209 */ /* 0x000fe40007810000 */
[----:B------:R-:W-:Y:S02]  /*3550*/  FSEL R131, R51, -INF , P0 ;  /* 0xff80000033837808 */ /* 0x000fe40000000000 */
[----:B------:R-:W-:Y:S02]  /*3560*/  FMNMX.FTZ R4, R124, R4, !PT ;  /* 0x000000047c047209 */ /* 0x000fe40007810000 */
        /* <DEDUP_REMOVED lines=15> */
[----:B------:R-:W-:Y:S02]  /*3660*/  ISETP.GT.AND P0, PT, R2, 0x58, PT ;  /* 0x000000580200780c */ /* 0x000fe40003f04270 */
[----:B------:R-:W-:Y:S02]  /*3670*/  FMNMX.FTZ R3, R135, R3, !PT ;  /* 0x0000000387037209 */ /* 0x000fe40007810000 */
[----:B------:R-:W-:Y:S02]  /*3680*/  FMNMX.FTZ R4, R130, R4, !PT ;  /* 0x0000000482047209 */ /* 0x000fe40007810000 */
[----:B------:R-:W-:-:S02]  /*3690*/  FSEL R146, R54, -INF , P1 ;  /* 0xff80000036927808 */ /* 0x000fc40000800000 */
[----:B------:R-:W-:Y:S02]  /*36a0*/  ISETP.GT.AND P1, PT, R0, 0x58, PT ;  /* 0x000000580000780c */ /* 0x000fe40003f24270 */
[----:B------:R-:W-:Y:S02]  /*36b0*/  ISETP.GT.AND P4, PT, R2, 0x59, PT ;  /* 0x000000590200780c */ /* 0x000fe40003f84270 */
[----:B------:R-:W-:Y:S02]  /*36c0*/  FSEL R134, R56, -INF , P0 ;  /* 0xff80000038867808 */ /* 0x000fe40000000000 */
[----:B------:R-:W-:Y:S02]  /*36d0*/  FMNMX.FTZ R3, R145, R3, !PT ;  /* 0x0000000391037209 */ /* 0x000fe40007810000 */
        /* <DEDUP_REMOVED lines=9> */
[----:B------:R-:W-:Y:S02]  /*3770*/  FSEL R179, R64, -INF , P1 ;  /* 0xff80000040b37808 */ /* 0x000fe40000800000 */
[----:B------:R-:W-:Y:S02]  /*3780*/  FMNMX.FTZ R3, R144, R3, !PT ;  /* 0x0000000390037209 */ /* 0x000fe40007810000 */
[----:B------:R-:W-:Y:S02]  /*3790*/  FMNMX.FTZ R4, R131, R4, !PT ;  /* 0x0000000483047209 */ /* 0x000fe40007810000 */
[----:B------:R-:W-:Y:S02]  /*37a0*/  ISETP.GT.AND P4, PT, R2, 0x68, PT ;  /* 0x000000680200780c */ /* 0x000fe40003f84270 */
[----:B------:R-:W-:-:S02]  /*37b0*/  FSEL R180, R65, -INF , P0 ;  /* 0xff80000041b47808 */ /* 0x000fc40000000000 */
[----:B------:R-:W-:Y:S02]  /*37c0*/  FMNMX.FTZ R3, R179, R3, !PT ;  /* 0x00000003b3037209 */ /* 0x000fe40007810000 */
[----:B------:R-:W-:Y:S02]  /*37d0*/  ISETP.GT.AND P1, PT, R2, 0x69, PT ;  /* 0x000000690200780c */ /* 0x000fe40003f24270 */
[----:B------:R-:W-:Y:S02]  /*37e0*/  FMNMX.FTZ R4, R146, R4, !PT ;  /* 0x0000000492047209 */ /* 0x000fe40007810000 */
[----:B------:R-:W-:Y:S02]  /*37f0*/  FSEL R181, R16, -INF , P4 ;  /* 0xff80000010b57808 */ /* 0x000fe40002000000 */
[----:B------:R-:W-:Y:S02]  /*3800*/  FMNMX.FTZ R3, R180, R3, !PT ;  /* 0x00000003b4037209 */ /* 0x000fe40007810000 */
[----:B------:R-:W-:-:S02]  /*3810*/  FSEL R183, R17, -INF , P1 ;  /* 0xff80000011b77808 */ /* 0x000fc40000800000 */
[----:B------:R-:W-:Y:S02]  /*3820*/  FMNMX.FTZ R4, R163, R4, !PT ;  /* 0x00000004a3047209 */ /* 0x000fe40007810000 */
[----:B------:R-:W-:Y:S02]  /*3830*/  ISETP.GT.AND P1, PT, R0, 0x60, PT ;  /* 0x000000600000780c */ /* 0x000fe40003f24270 */
[----:B------:R-:W-:Y:S02]  /*3840*/  ISETP.GT.AND P0, PT, R2, 0x70, PT ;  /* 0x000000700200780c */ /* 0x000fe40003f04270 */
[----:B------:R-:W-:Y:S02]  /*3850*/  FMNMX.FTZ R3, R181, R3, !PT ;  /* 0x00000003b5037209 */ /* 0x000fe40007810000 */
[----:B------:R-:W-:Y:S02]  /*3860*/  FMNMX.FTZ R4, R161, R4, !PT ;  /* 0x00000004a1047209 */ /* 0x000fe40007810000 */
[----:B------:R-:W-:-:S02]  /*3870*/  FSEL R182, R66, -INF , P1 ;  /* 0xff80000042b67808 */ /* 0x000fc40000800000 */
[C---:B------:R-:W-:Y:S02]  /*3880*/  ISETP.GT.AND P6, PT, R2.reuse, 0x71, PT ;  /* 0x000000710200780c */ /* 0x040fe40003fc4270 */
[----:B------:R-:W-:Y:S02]  /*3890*/  ISETP.GT.AND P4, PT, R2, 0x78, PT ;  /* 0x000000780200780c */ /* 0x000fe40003f84270 */
[----:B------:R-:W-:Y:S02]  /*38a0*/  FSEL R240, R72, -INF , P0 ;  /* 0xff80000048f07808 */ /* 0x000fe40000000000 */
[----:B------:R-:W-:Y:S02]  /*38b0*/  ISETP.GT.AND P1, PT, R2, 0x79, PT ;  /* 0x000000790200780c */ /* 0x000fe40003f24270 */
[----:B------:R-:W-:Y:S02]  /*38c0*/  ISETP.GT.AND P0, PT, R0, 0x61, PT ;  /* 0x000000610000780c */ /* 0x000fe40003f04270 */
[----:B------:R-:W-:-:S02]  /*38d0*/  FMNMX.FTZ R2, R183, R3, !PT ;  /* 0x00000003b7027209 */ /* 0x000fc40007810000 */
[----:B------:R-:W-:Y:S02]  /*38e0*/  FMNMX.FTZ R3, R160, R4, !PT ;  /* 0x00000004a0037209 */ /* 0x000fe40007810000 */
[----:B------:R-:W-:Y:S02]  /*38f0*/  FSEL R231, R67, -INF , P0 ;  /* 0xff80000043e77808 */ /* 0x000fe40000000000 */
        /* <DEDUP_REMOVED lines=10> */
[----:B------:R-:W-:Y:S02]  /*39a0*/  FSEL R229, R19, -INF , P4 ;  /* 0xff80000013e57808 */ /* 0x000fe40002000000 */
[----:B------:R-:W-:Y:S01]  /*39b0*/  ISETP.GT.AND P1, PT, R0, 0x70, PT ;  /* 0x000000700000780c */ /* 0x000fe20003f24270 */
[----:B------:R-:W-:Y:S01]  /*39c0*/  LDSM.16.MT88.4 R16, [R200] ;  /* 0x00000000c810783b */ /* 0x000fe20000004200 */
[----:B------:R-:W-:Y:S02]  /*39d0*/  FMNMX.FTZ R2, R230, R2, !PT ;  /* 0x00000002e6027209 */ /* 0x000fe40007810000 */
[----:B------:R-:W-:Y:S02]  /*39e0*/  FMNMX.FTZ R117, R238, R117, !PT ;  /* 0x00000075ee757209 */ /* 0x000fe40007810000 */
[----:B------:R-:W-:Y:S02]  /*39f0*/  ISETP.GT.AND P0, PT, R0, 0x71, PT ;  /* 0x000000710000780c */ /* 0x000fe40003f04270 */
[----:B------:R-:W-:-:S02]  /*3a00*/  FSEL R241, R74, -INF , P1 ;  /* 0xff8000004af17808 */ /* 0x000fc40000800000 */
[----:B------:R-:W-:Y:S02]  /*3a10*/  FMNMX.FTZ R2, R229, R2, !PT ;  /* 0x00000002e5027209 */ /* 0x000fe40007810000 */
[----:B------:R-:W-:Y:S02]  /*3a20*/  FMNMX.FTZ R117, R242, R117, !PT ;  /* 0x00000075f2757209 */ /* 0x000fe40007810000 */
[----:B------:R-:W-:Y:S02]  /*3a30*/  FSEL R244, R75, -INF , P0 ;  /* 0xff8000004bf47808 */ /* 0x000fe40000000000 */
[C---:B------:R-:W-:Y:S01]  /*3a40*/  ISETP.GT.AND P1, PT, R0.reuse, 0x78, PT ;  /* 0x000000780000780c */ /* 0x040fe20003f24270 */
[----:B------:R-:W1:Y:S01]  /*3a50*/  SHFL.BFLY PT, R3, R117, 0x2, 0x1f ;  /* 0x0c401f0075037f89 */ /* 0x000e6200000e0000 */
[----:B------:R-:W-:Y:S02]  /*3a60*/  FMNMX.FTZ R2, R241, R2, !PT ;  /* 0x00000002f1027209 */ /* 0x000fe40007810000 */
[----:B------:R-:W-:-:S02]  /*3a70*/  ISETP.GT.AND P0, PT, R0, 0x79, PT ;  /* 0x000000790000780c */ /* 0x000fc40003f04270 */
[----:B------:R-:W-:Y:S02]  /*3a80*/  FSEL R243, R78, -INF , P1 ;  /* 0xff8000004ef37808 */ /* 0x000fe40000800000 */
[----:B------:R-:W-:Y:S02]  /*3a90*/  FMNMX.FTZ R0, R244, R2, !PT ;  /* 0x00000002f4007209 */ /* 0x000fe40007810000 */
[----:B------:R-:W-:Y:S02]  /*3aa0*/  FSEL R248, R79, -INF , P0 ;  /* 0xff8000004ff87808 */ /* 0x000fe40000000000 */
        /* <DEDUP_REMOVED lines=51> */
[----:B------:R-:W3:Y:S07]  /*3de0*/  LDSM.16.MT88.4 R12, [R203+0x4000] ;  /* 0x00400000cb0c783b */ /* 0x000eee0000004200 */
[----:B--2---:R-:W-:Y:S01]  /*3df0*/  HMMA.16816.F32.BF16 R52, R4, R20, RZ ;  /* 0x000000140434723c */ /* 0x004fe200000418ff */
[----:B-1----:R-:W-:-:S07]  /*3e00*/  FFMA.FTZ R3, R60, c[0x0][0x2d0], -R2 ;  /* 0x0000b4003c037a23 */ /* 0x002fce0000010802 */
[C---:B------:R-:W-:Y:S01]  /*3e10*/  HMMA.16816.F32.BF16 R44, R4.reuse, R22, RZ ;  /* 0x00000016042c723c */ /* 0x040fe200000418ff */
[----:B------:R-:W1:Y:S01]  /*3e20*/  LDSM.16.MT88.4 R20, [R204+0x800] ;  /* 0x00080000cc14783b */ /* 0x000e620000004200 */
[----:B------:R2:W-:Y:S06]  /*3e30*/  MUFU.EX2 R154, R3 ;  /* 0x00000003009a7308 */ /* 0x0005ec0000000800 */
[C---:B------:R-:W-:Y:S08]  /*3e40*/  HMMA.16816.F32.BF16 R64, R4.reuse, R24, RZ ;  /* 0x000000180440723c */ /* 0x040ff000000418ff */
[----:B------:R-:W-:Y:S01]  /*3e50*/  HMMA.16816.F32.BF16 R72, R4, R26, RZ ;  /* 0x0000001a0448723c */ /* 0x000fe200000418ff */
[----:B------:R-:W1:Y:S01]  /*3e60*/  LDSM.16.MT88.4 R24, [R200+0x800] ;  /* 0x00080000c818783b */ /* 0x000e620000004200 */
[----:B--2---:R-:W-:-:S04]  /*3e70*/  FFMA.FTZ R3, R61, c[0x0][0x2d0], -R0 ;  /* 0x0000b4003d037a23 */ /* 0x004fc80000010800 */
[----:B------:R2:W-:Y:S02]  /*3e80*/  MUFU.EX2 R247, R3 ;  /* 0x0000000300f77308 */ /* 0x0005e40000000800 */
[C---:B----4-:R-:W-:Y:S08]  /*3e90*/  HMMA.16816.F32.BF16 R76, R4.reuse, R16, RZ ;  /* 0x00000010044c723c */ /* 0x050ff000000418ff */
[----:B-----5:R-:W-:Y:S01]  /*3ea0*/  HMMA.16816.F32.BF16 R88, R4, R8, RZ ;  /* 0x000000080458723c */ /* 0x020fe200000418ff */
[----:B--2---:R-:W-:-:S07]  /*3eb0*/  FFMA.FTZ R3, R62, c[0x0][0x2d0], -R0 ;  /* 0x0000b4003e037a23 */ /* 0x004fce0000010800 */
[C---:B------:R-:W-:Y:S01]  /*3ec0*/  HMMA.16816.F32.BF16 R92, R4.reuse, R10, RZ ;  /* 0x0000000a045c723c */ /* 0x040fe200000418ff */
[----:B------:R-:W-:Y:S01]  /*3ed0*/  LDSM.16.MT88.4 R8, [R206+0x800] ;  /* 0x00080000ce08783b */ /* 0x000fe20000004200 */
[----:B------:R2:W4:Y:S06]  /*3ee0*/  MUFU.EX2 R245, R3 ;  /* 0x0000000300f57308 */ /* 0x00052c0000000800 */
[----:B---3--:R-:W-:Y:S01]  /*3ef0*/  HMMA.16816.F32.BF16 R84, R4, R14, RZ ;  /* 0x0000000e0454723c */ /* 0x008fe200000418ff */
[----:B--2---:R-:W-:-:S07]  /*3f00*/  FFMA.FTZ R3, R63, c[0x0][0x2d0], -R0 ;  /* 0x0000b4003f037a23 */ /* 0x004fce0000010800 */
[----:B------:R-:W-:Y:S01]  /*3f10*/  HMMA.16816.F32.BF16 R60, R4, R18, RZ ;  /* 0x00000012043c723c */ /* 0x000fe200000418ff */
[----:B------:R-:W2:Y:S01]  /*3f20*/  LDSM.16.MT88.4 R16, [R203+0x800] ;  /* 0x00080000cb10783b */ /* 0x000ea20000004200 */
[----:B------:R3:W-:Y:S02]  /*3f30*/  MUFU.EX2 R246, R3 ;  /* 0x0000000300f67308 */ /* 0x0007e40000000800 */
[----:B---3--:R-:W-:-:S04]  /*3f40*/  FFMA.FTZ R3, R68, c[0x0][0x2d0], -R0 ;  /* 0x0000b40044037a23 */ /* 0x008fc80000010800 */
[----:B------:R-:W-:Y:S01]  /*3f50*/  HMMA.16816.F32.BF16 R68, R4, R12, RZ ;  /* 0x0000000c0444723c */ /* 0x000fe200000418ff */
[----:B------:R-:W-:Y:S01]  /*3f60*/  LDSM.16.MT88.4 R12, [R200+0x4800] ;  /* 0x00480000c80c783b */ /* 0x000fe20000004200 */
[----:B------:R-:W3:Y:S05]  /*3f70*/  MUFU.EX2 R249, R3 ;  /* 0x0000000300f97308 */ /* 0x000eea0000000800 */
[----:B------:R-:W-:Y:S02]  /*3f80*/  F2FP.BF16.PACK_AB R4, R252, R251 ;  /* 0x000000fbfc04723e */ /* 0x000fe400000010ff */
[----:B----4-:R-:W-:Y:S02]  /*3f90*/  F2FP.BF16.PACK_AB R5, R245, R247 ;  /* 0x000000f7f505723e */ /* 0x010fe400000010ff */
[----:B------:R-:W-:-:S02]  /*3fa0*/  F2FP.BF16.PACK_AB R6, R154, R250 ;  /* 0x000000fa9a06723e */ /* 0x000fc400000010ff */
[----:B---3--:R-:W-:Y:S01]  /*3fb0*/  F2FP.BF16.PACK_AB R7, R249, R246 ;  /* 0x000000f6f907723e */ /* 0x008fe200000010ff */
[----:B------:R-:W-:-:S04]  /*3fc0*/  FFMA.FTZ R3, R100, c[0x0][0x2d0], -R2 ;  /* 0x0000b40064037a23 */ /* 0x000fc80000010802 */
[----:B------:R3:W-:Y:S02]  /*3fd0*/  MUFU.EX2 R237, R3 ;  /* 0x0000000300ed7308 */ /* 0x0007e40000000800 */
[C---:B-1----:R-:W-:Y:S08]  /*3fe0*/  HMMA.16816.F32.BF16 R104, R4.reuse, R20, R48 ;  /* 0x000000140468723c */ /* 0x042ff00000041830 */
[----:B------:R-:W-:Y:S01]  /*3ff0*/  HMMA.16816.F32.BF16 R80, R4, R22, R36 ;  /* 0x000000160450723c */ /* 0x000fe20000041824 */
[----:B------:R-:W1:Y:S01]  /*4000*/  LDSM.16.MT88.4 R20, [R204+0x4800] ;  /* 0x00480000cc14783b */ /* 0x000e620000004200 */
[----:B---3--:R-:W-:-:S06]  /*4010*/  FFMA.FTZ R3, R102, c[0x0][0x2d0], -R2 ;  /* 0x0000b40066037a23 */ /* 0x008fcc0000010802 */
[C---:B------:R-:W-:Y:S01]  /*4020*/  HMMA.16816.F32.BF16 R120, R4.reuse, R24, R32 ;  /* 0x000000180478723c */ /* 0x040fe20000041820 */
[----:B------:R3:W4:Y:S07]  /*4030*/  MUFU.EX2 R235, R3 ;  /* 0x0000000300eb7308 */ /* 0x00072e0000000800 */
[C---:B--2---:R-:W-:Y:S08]  /*4040*/  HMMA.16816.F32.BF16 R36, R4.reuse, R16, R28 ;  /* 0x000000100424723c */ /* 0x044ff0000004181c */
[----:B------:R-:W-:Y:S01]  /*4050*/  HMMA.16816.F32.BF16 R32, R4, R8, R52 ;  /* 0x000000080420723c */ /* 0x000fe20000041834 */
[----:B---3--:R-:W-:-:S04]  /*4060*/  FFMA.FTZ R3, R101, c[0x0][0x2d0], -R2 ;  /* 0x0000b40065037a23 */ /* 0x008fc80000010802 */
[----:B------:R2:W-:Y:S03]  /*4070*/  MUFU.EX2 R234, R3 ;  /* 0x0000000300ea7308 */ /* 0x0005e60000000800 */
[C---:B------:R-:W-:Y:S01]  /*4080*/  HMMA.16816.F32.BF16 R28, R4.reuse, R10, R44 ;  /* 0x0000000a041c723c */ /* 0x040fe2000004182c */
[----:B------:R-:W3:Y:S07]  /*4090*/  LDSM.16.MT88.4 R8, [R206+0x4800] ;  /* 0x00480000ce08783b */ /* 0x000eee0000004200 */
[----:B------:R-:W-:Y:S01]  /*40a0*/  HMMA.16816.F32.BF16 R96, R4, R26, R40 ;  /* 0x0000001a0460723c */ /* 0x000fe20000041828 */
[----:B------:R-:W-:Y:S01]  /*40b0*/  LDSM.16.MT88.4 R24, [R200+0x1000] ;  /* 0x00100000c818783b */ /* 0x000fe20000004200 */
[----:B--2---:R-:W-:-:S06]  /*40c0*/  FFMA.FTZ R3, R103, c[0x0][0x2d0], -R2 ;  /* 0x0000b40067037a23 */ /* 0x004fcc0000010802 */
        /* <DEDUP_REMOVED lines=8> */
[C---:B------:R-:W-:Y:S08]  /*4150*/  HMMA.16816.F32.BF16 R44, R4.reuse, R12, R64 ;  /* 0x0000000c042c723c */ /* 0x040ff00000041840 */
[----:B------:R-:W-:Y:S01]  /*4160*/  HMMA.16816.F32.BF16 R48, R4, R14, R72 ;  /* 0x0000000e0430723c */ /* 0x000fe20000041848 */
[----:B------:R-:W1:Y:S01]  /*4170*/  LDSM.16.MT88.4 R12, [R203+0x1000] ;  /* 0x00100000cb0c783b */ /* 0x000e620000004200 */
[----:B-----5:R-:W-:-:S06]  /*4180*/  FFMA.FTZ R3, R109, c[0x0][0x2d0], -R0 ;  /* 0x0000b4006d037a23 */ /* 0x020fcc0000010800 */
[C---:B---3--:R-:W-:Y:S01]  /*4190*/  HMMA.16816.F32.BF16 R72, R4.reuse, R8, R88 ;  /* 0x000000080448723c */ /* 0x048fe20000041858 */
[----:B------:R3:W5:Y:S07]  /*41a0*/  MUFU.EX2 R109, R3 ;  /* 0x00000003006d7308 */ /* 0x00076e0000000800 */
[C---:B------:R-:W-:Y:S01]  /*41b0*/  HMMA.16816.F32.BF16 R76, R4.reuse, R10, R92 ;  /* 0x0000000a044c723c */ /* 0x040fe2000004185c */
[----:B------:R-:W1:Y:S07]  /*41c0*/  LDSM.16.MT88.4 R8, [R206+0x1000] ;  /* 0x00100000ce08783b */ /* 0x000e6e0000004200 */
[----:B--2---:R-:W-:Y:S01]  /*41d0*/  HMMA.16816.F32.BF16 R60, R4, R16, R68 ;  /* 0x00000010043c723c */ /* 0x004fe20000041844 */
[----:B---3--:R-:W-:-:S02]  /*41e0*/  FFMA.FTZ R3, R111, c[0x0][0x2d0], -R0 ;  /* 0x0000b4006f037a23 */ /* 0x008fc40000010800 */
[----:B------:R-:W-:Y:S02]  /*41f0*/  IMAD.MOV.U32 R111, RZ, RZ, R158 ;  /* 0x000000ffff6f7224 */ /* 0x000fe400078e009e */
[----:B------:R2:W-:Y:S03]  /*4200*/  MUFU.EX2 R108, R3 ;  /* 0x00000003006c7308 */ /* 0x0005e60000000800 */
[----:B------:R-:W-:Y:S01]  /*4210*/  HMMA.16816.F32.BF16 R64, R4, R18, R84 ;  /* 0x000000120440723c */ /* 0x000fe20000041854 */
[----:B------:R-:W3:Y:S06]  /*4220*/  LDSM.16.MT88.4 R16, [R200+0x5000] ;  /* 0x00500000c810783b */ /* 0x000eec0000004200 */
[----:B----4-:R-:W-:-:S02]  /*4230*/  F2FP.BF16.PACK_AB R4, R235, R237 ;  /* 0x000000edeb04723e */ /* 0x010fc400000010ff */
[----:B-----5:R-:W-:Y:S02]  /*4240*/  F2FP.BF16.PACK_AB R5, R109, R233 ;  /* 0x000000e96d05723e */ /* 0x020fe400000010ff */
[----:B------:R-:W-:Y:S01]  /*4250*/  F2FP.BF16.PACK_AB R6, R236, R234 ;  /* 0x000000eaec06723e */ /* 0x000fe200000010ff */
[----:B--2---:R-:W-:Y:S02]  /*4260*/  FFMA.FTZ R3, R110, c[0x0][0x2d0], -R0 ;  /* 0x0000b4006e037a23 */ /* 0x004fe40000010800 */
[----:B------:R-:W-:Y:S02]  /*4270*/  IMAD.MOV.U32 R110, RZ, RZ, R157 ;  /* 0x000000ffff6e7224 */ /* 0x000fe400078e009d */
[----:B------:R-:W2:Y:S02]  /*4280*/  MUFU.EX2 R232, R3 ;  /* 0x0000000300e87308 */ /* 0x000ea40000000800 */
[----:B--2---:R-:W-:Y:S01]  /*4290*/  F2FP.BF16.PACK_AB R7, R232, R108 ;  /* 0x0000006ce807723e */ /* 0x004fe200000010ff */
[----:B------:R-:W-:-:S05]  /*42a0*/  FFMA.FTZ R3, R113, c[0x0][0x2d0], -R2 ;  /* 0x0000b40071037a23 */ /* 0x000fca0000010802 */
[----:B------:R2:W-:Y:S01]  /*42b0*/  MUFU.EX2 R178, R3 ;  /* 0x0000000300b27308 */ /* 0x0005e20000000800 */
[C---:B-1----:R-:W-:Y:S07]  /*42c0*/  HMMA.16816.F32.BF16 R100, R4.reuse, R20, R104 ;  /* 0x000000140464723c */ /* 0x042fee0000041868 */
[----:B------:R-:W-:Y:S01]  /*42d0*/  IMAD.MOV.U32 R107, RZ, RZ, R148 ;  /* 0x000000ffff6b7224 */ /* 0x000fe200078e0094 */
[----:B------:R-:W-:Y:S01]  /*42e0*/  HMMA.16816.F32.BF16 R88, R4, R22, R80 ;  /* 0x000000160458723c */ /* 0x000fe20000041850 */
[----:B------:R-:W1:Y:S01]  /*42f0*/  LDSM.16.MT88.4 R20, [R204+0x5000] ;  /* 0x00500000cc14783b */ /* 0x000e620000004200 */
[----:B------:R-:W-:-:S02]  /*4300*/  IMAD.MOV.U32 R106, RZ, RZ, R147 ;  /* 0x000000ffff6a7224 */ /* 0x000fc400078e0093 */
[----:B------:R-:W-:Y:S02]  /*4310*/  IMAD.MOV.U32 R105, RZ, RZ, R107 ;  /* 0x000000ffff697224 */ /* 0x000fe400078e006b */
[--C-:B--2---:R-:W-:Y:S02]  /*4320*/  FFMA.FTZ R3, R114, c[0x0][0x2d0], -R2.reuse ;  /* 0x0000b40072037a23 */ /* 0x104fe40000010802 */
[C---:B------:R-:W-:Y:S02]  /*4330*/  HMMA.16816.F32.BF16 R84, R4.reuse, R12, R36 ;  /* 0x0000000c0454723c */ /* 0x040fe40000041824 */
[----:B------:R2:W4:Y:S06]  /*4340*/  MUFU.EX2 R177, R3 ;  /* 0x0000000300b17308 */ /* 0x00052c0000000800 */
[C---:B------:R-:W-:Y:S01]  /*4350*/  HMMA.16816.F32.BF16 R80, R4.reuse, R14, R40 ;  /* 0x0000000e0450723c */ /* 0x040fe20000041828 */
[----:B------:R-:W5:Y:S07]  /*4360*/  LDSM.16.MT88.4 R12, [R203+0x5000] ;  /* 0x00500000cb0c783b */ /* 0x000f6e0000004200 */
[----:B------:R-:W-:Y:S01]  /*4370*/  HMMA.16816.F32.BF16 R68, R4, R8, R32 ;  /* 0x000000080444723c */ /* 0x000fe20000041820 */
[----:B--2---:R-:W-:-:S04]  /*4380*/  FFMA.FTZ R3, R112, c[0x0][0x2d0], -R2 ;  /* 0x0000b40070037a23 */ /* 0x004fc80000010802 */
[----:B------:R2:W-:Y:S03]  /*4390*/  MUFU.EX2 R167, R3 ;  /* 0x0000000300a77308 */ /* 0x0005e60000000800 */
[C---:B------:R-:W-:Y:S01]  /*43a0*/  HMMA.16816.F32.BF16 R28, R4.reuse, R10, R28 ;  /* 0x0000000a041c723c */ /* 0x040fe2000004181c */
[----:B------:R-:W4:Y:S07]  /*43b0*/  LDSM.16.MT88.4 R8, [R206+0x5000] ;  /* 0x00500000ce08783b */ /* 0x000f2e0000004200 */
[----:B---3--:R-:W-:Y:S01]  /*43c0*/  HMMA.16816.F32.BF16 R40, R4, R16, R44 ;  /* 0x000000100428723c */ /* 0x008fe2000004182c */
[----:B--2---:R-:W-:-:S07]  /*43d0*/  FFMA.FTZ R3, R115, c[0x0][0x2d0], -R2 ;  /* 0x0000b40073037a23 */ /* 0x004fce0000010802 */
[C---:B------:R-:W-:Y:S01]  /*43e0*/  HMMA.16816.F32.BF16 R32, R4.reuse, R18, R48 ;  /* 0x000000120420723c */ /* 0x040fe20000041830 */
[----:B------:R-:W2:Y:S01]  /*43f0*/  LDSM.16.MT88.4 R16, [R200+0x1800] ;  /* 0x00180000c810783b */ /* 0x000ea20000004200 */
[----:B------:R3:W-:Y:S06]  /*4400*/  MUFU.EX2 R176, R3 ;  /* 0x0000000300b07308 */ /* 0x0007ec0000000800 */
[C---:B------:R-:W-:Y:S08]  /*4410*/  HMMA.16816.F32.BF16 R120, R4.reuse, R24, R120 ;  /* 0x000000180478723c */ /* 0x040ff00000041878 */
[----:B------:R-:W-:Y:S01]  /*4420*/  HMMA.16816.F32.BF16 R92, R4, R26, R96 ;  /* 0x0000001a045c723c */ /* 0x000fe20000041860 */
[----:B---3--:R-:W-:-:S04]  /*4430*/  FFMA.FTZ R3, R118, c[0x0][0x2d0], -R0 ;  /* 0x0000b40076037a23 */ /* 0x008fc80000010800 */
[----:B------:R3:W-:Y:S02]  /*4440*/  MUFU.EX2 R166, R3 ;  /* 0x0000000300a67308 */ /* 0x0007e40000000800 */
[----:B------:R-:W-:Y:S01]  /*4450*/  IMAD.MOV.U32 R99, RZ, RZ, R155 ;  /* 0x000000ffff637224 */ /* 0x000fe200078e009b */
[----:B-1----:R-:W-:Y:S01]  /*4460*/  HMMA.16816.F32.BF16 R36, R4, R20, R52 ;  /* 0x000000140424723c */ /* 0x002fe20000041834 */
[----:B------:R-:W-:Y:S02]  /*4470*/  IMAD.MOV.U32 R97, RZ, RZ, R150 ;  /* 0x000000ffff617224 */ /* 0x000fe400078e0096 */
[----:B------:R-:W-:Y:S02]  /*4480*/  IMAD.MOV.U32 R96, RZ, RZ, R149 ;  /* 0x000000ffff607224 */ /* 0x000fe400078e0095 */
[----:B------:R-:W-:-:S03]  /*4490*/  IMAD.MOV.U32 R98, RZ, RZ, R151 ;  /* 0x000000ffff627224 */ /* 0x000fc600078e0097 */
[----:B------:R-:W-:Y:S01]  /*44a0*/  HMMA.16816.F32.BF16 R24, R4, R22, R56 ;  /* 0x000000160418723c */ /* 0x000fe20000041838 */
[----:B------:R-:W1:Y:S01]  /*44b0*/  LDSM.16.MT88.4 R20, [R204+0x1800] ;  /* 0x00180000cc14783b */ /* 0x000e620000004200 */
[----:B---3--:R-:W-:-:S06]  /*44c0*/  FFMA.FTZ R3, R124, c[0x0][0x2d0], -R0 ;  /* 0x0000b4007c037a23 */ /* 0x008fcc0000010800 */
[C---:B-----5:R-:W-:Y:S01]  /*44d0*/  HMMA.16816.F32.BF16 R48, R4.reuse, R12, R60 ;  /* 0x0000000c0430723c */ /* 0x060fe2000004183c */
[----:B------:R3:W5:Y:S07]  /*44e0*/  MUFU.EX2 R165, R3 ;  /* 0x0000000300a57308 */ /* 0x00076e0000000800 */
[C---:B------:R-:W-:Y:S01]  /*44f0*/  HMMA.16816.F32.BF16 R56, R4.reuse, R14, R64 ;  /* 0x0000000e0438723c */ /* 0x040fe20000041840 */
[----:B------:R-:W1:Y:S07]  /*4500*/  LDSM.16.MT88.4 R12, [R203+0x1800] ;  /* 0x00180000cb0c783b */ /* 0x000e6e0000004200 */
[----:B----4-:R-:W-:Y:S01]  /*4510*/  HMMA.16816.F32.BF16 R60, R4, R8, R72 ;  /* 0x00000008043c723c */ /* 0x010fe20000041848 */
[----:B---3--:R-:W-:-:S04]  /*4520*/  FFMA.FTZ R3, R125, c[0x0][0x2d0], -R0 ;  /* 0x0000b4007d037a23 */ /* 0x008fc80000010800 */
[----:B------:R3:W-:Y:S03]  /*4530*/  MUFU.EX2 R164, R3 ;  /* 0x0000000300a47308 */ /* 0x0007e60000000800 */
[----:B------:R-:W-:Y:S01]  /*4540*/  HMMA.16816.F32.BF16 R64, R4, R10, R76 ;  /* 0x0000000a0440723c */ /* 0x000fe2000004184c */
[----:B------:R-:W4:Y:S06]  /*4550*/  LDSM.16.MT88.4 R8, [R206+0x1800] ;  /* 0x00180000ce08783b */ /* 0x000f2c0000004200 */
[----:B------:R-:W-:-:S02]  /*4560*/  F2FP.BF16.PACK_AB R4, R177, R178 ;  /* 0x000000b2b104723e */ /* 0x000fc400000010ff */
[----:B-----5:R-:W-:Y:S02]  /*4570*/  F2FP.BF16.PACK_AB R5, R165, R166 ;  /* 0x000000a6a505723e */ /* 0x020fe400000010ff */
[----:B------:R-:W-:Y:S01]  /*4580*/  F2FP.BF16.PACK_AB R6, R176, R167 ;  /* 0x000000a7b006723e */ /* 0x000fe200000010ff */
[----:B---3--:R-:W-:-:S04]  /*4590*/  FFMA.FTZ R3, R119, c[0x0][0x2d0], -R0 ;  /* 0x0000b40077037a23 */ /* 0x008fc80000010800 */
[----:B------:R-:W3:Y:S02]  /*45a0*/  MUFU.EX2 R162, R3 ;  /* 0x0000000300a27308 */ /* 0x000ee40000000800 */
[----:B---3--:R-:W-:Y:S01]  /*45b0*/  F2FP.BF16.PACK_AB R7, R162, R164 ;  /* 0x000000a4a207723e */ /* 0x008fe200000010ff */
[----:B------:R-:W-:-:S05]  /*45c0*/  FFMA.FTZ R3, R127, c[0x0][0x2d0], -R2 ;  /* 0x0000b4007f037a23 */ /* 0x000fca0000010802 */
[----:B------:R3:W-:Y:S01]  /*45d0*/  MUFU.EX2 R159, R3 ;  /* 0x00000003009f7308 */ /* 0x0007e20000000800 */
[C---:B--2---:R-:W-:Y:S08]  /*45e0*/  HMMA.16816.F32.BF16 R120, R4.reuse, R16, R120 ;  /* 0x000000100478723c */ /* 0x044ff00000041878 */
[----:B------:R-:W-:Y:S01]  /*45f0*/  HMMA.16816.F32.BF16 R92, R4, R18, R92 ;  /* 0x00000012045c723c */ /* 0x000fe2000004185c */
[----:B------:R-:W2:Y:S01]  /*4600*/  LDSM.16.MT88.4 R16, [R200+0x5800] ;  /* 0x00580000c810783b */ /* 0x000ea20000004200 */
[----:B---3--:R-:W-:-:S06]  /*4610*/  FFMA.FTZ R3, R129, c[0x0][0x2d0], -R2 ;  /* 0x0000b40081037a23 */ /* 0x008fcc0000010802 */
[C---:B-1----:R-:W-:Y:S01]  /*4620*/  HMMA.16816.F32.BF16 R100, R4.reuse, R20, R100 ;  /* 0x000000140464723c */ /* 0x042fe20000041864 */
[----:B------:R-:W-:Y:S01]  /*4630*/  IMAD.MOV.U32 R129, RZ, RZ, R156 ;  /* 0x000000ffff817224 */ /* 0x000fe200078e009c */
[----:B------:R1:W3:Y:S06]  /*4640*/  MUFU.EX2 R158, R3 ;  /* 0x00000003009e7308 */ /* 0x0002ec0000000800 */
[C---:B------:R-:W-:Y:S01]  /*4650*/  HMMA.16816.F32.BF16 R88, R4.reuse, R22, R88 ;  /* 0x000000160458723c */ /* 0x040fe20000041858 */
[----:B------:R-:W5:Y:S07]  /*4660*/  LDSM.16.MT88.4 R20, [R204+0x5800] ;  /* 0x00580000cc14783b */ /* 0x000f6e0000004200 */
[----:B------:R-:W-:Y:S01]  /*4670*/  HMMA.16816.F32.BF16 R84, R4, R12, R84 ;  /* 0x0000000c0454723c */ /* 0x000fe20000041854 */
[----:B-1----:R-:W-:-:S02]  /*4680*/  FFMA.FTZ R3, R126, c[0x0][0x2d0], -R2 ;  /* 0x0000b4007e037a23 */ /* 0x002fc40000010802 */
[----:B------:R-:W-:Y:S02]  /*4690*/  LDSM.16.MT88.4 R124, [R200+0x3800] ;  /* 0x00380000c87c783b */ /* 0x000fe40000004200 */
[----:B------:R1:W-:Y:S03]  /*46a0*/  MUFU.EX2 R156, R3 ;  /* 0x00000003009c7308 */ /* 0x0003e60000000800 */
[C---:B------:R-:W-:Y:S01]  /*46b0*/  HMMA.16816.F32.BF16 R80, R4.reuse, R14, R80 ;  /* 0x0000000e0450723c */ /* 0x040fe20000041850 */
[----:B------:R-:W3:Y:S07]  /*46c0*/  LDSM.16.MT88.4 R12, [R203+0x5800] ;  /* 0x00580000cb0c783b */ /* 0x000eee0000004200 */
[----:B----4-:R-:W-:Y:S01]  /*46d0*/  HMMA.16816.F32.BF16 R76, R4, R8, R68 ;  /* 0x00000008044c723c */ /* 0x010fe20000041844 */
[----:B-1----:R-:W-:-:S07]  /*46e0*/  FFMA.FTZ R3, R128, c[0x0][0x2d0], -R2 ;  /* 0x0000b40080037a23 */ /* 0x002fce0000010802 */
[----:B------:R-:W-:Y:S01]  /*46f0*/  HMMA.16816.F32.BF16 R72, R4, R10, R28 ;  /* 0x0000000a0448723c */ /* 0x000fe2000004181c */
[----:B------:R-:W1:Y:S01]  /*4700*/  LDSM.16.MT88.4 R8, [R206+0x5800] ;  /* 0x00580000ce08783b */ /* 0x000e620000004200 */
[----:B------:R4:W-:Y:S01]  /*4710*/  MUFU.EX2 R157, R3 ;  /* 0x00000003009d7308 */ /* 0x0009e20000000800 */
[----:B------:R-:W-:-:S05]  /*4720*/  IMAD.MOV.U32 R128, RZ, RZ, R154 ;  /* 0x000000ffff807224 */ /* 0x000fca00078e009a */
[C---:B--2---:R-:W-:Y:S08]  /*4730*/  HMMA.16816.F32.BF16 R68, R4.reuse, R16, R40 ;  /* 0x000000100444723c */ /* 0x044ff00000041828 */
[----:B------:R-:W-:Y:S01]  /*4740*/  HMMA.16816.F32.BF16 R52, R4, R18, R32 ;  /* 0x000000120434723c */ /* 0x000fe20000041820 */
[----:B------:R-:W2:Y:S01]  /*4750*/  LDSM.16.MT88.4 R16, [R200+0x2000] ;  /* 0x00200000c810783b */ /* 0x000ea20000004200 */
[----:B----4-:R-:W-:-:S02]  /*4760*/  FFMA.FTZ R3, R130, c[0x0][0x2d0], -R0 ;  /* 0x0000b40082037a23 */ /* 0x010fc40000010800 */
[----:B------:R-:W-:Y:S02]  /*4770*/  IMAD.MOV.U32 R130, RZ, RZ, R153 ;  /* 0x000000ffff827224 */ /* 0x000fe400078e0099 */
[----:B------:R4:W-:Y:S02]  /*4780*/  MUFU.EX2 R155, R3 ;  /* 0x00000003009b7308 */ /* 0x0009e40000000800 */
[C---:B-----5:R-:W-:Y:S08]  /*4790*/  HMMA.16816.F32.BF16 R44, R4.reuse, R20, R36 ;  /* 0x00000014042c723c */ /* 0x060ff00000041824 */
[----:B------:R-:W-:Y:S01]  /*47a0*/  HMMA.16816.F32.BF16 R32, R4, R22, R24 ;  /* 0x000000160420723c */ /* 0x000fe20000041818 */
[----:B------:R-:W5:Y:S01]  /*47b0*/  LDSM.16.MT88.4 R20, [R204+0x2000] ;  /* 0x00200000cc14783b */ /* 0x000f620000004200 */
[----:B----4-:R-:W-:-:S06]  /*47c0*/  FFMA.FTZ R3, R133, c[0x0][0x2d0], -R0 ;  /* 0x0000b40085037a23 */ /* 0x010fcc0000010800 */
[C---:B---3--:R-:W-:Y:S01]  /*47d0*/  HMMA.16816.F32.BF16 R40, R4.reuse, R12, R48 ;  /* 0x0000000c0428723c */ /* 0x048fe20000041830 */
[----:B------:R3:W4:Y:S07]  /*47e0*/  MUFU.EX2 R154, R3 ;  /* 0x00000003009a7308 */ /* 0x00072e0000000800 */
[C---:B------:R-:W-:Y:S01]  /*47f0*/  HMMA.16816.F32.BF16 R36, R4.reuse, R14, R56 ;  /* 0x0000000e0424723c */ /* 0x040fe20000041838 */
[----:B------:R-:W2:Y:S07]  /*4800*/  LDSM.16.MT88.4 R12, [R203+0x2000] ;  /* 0x00200000cb0c783b */ /* 0x000eae0000004200 */
[----:B-1----:R-:W-:Y:S01]  /*4810*/  HMMA.16816.F32.BF16 R28, R4, R8, R60 ;  /* 0x00000008041c723c */ /* 0x002fe2000004183c */
[----:B---3--:R-:W-:-:S04]  /*4820*/  FFMA.FTZ R3, R132, c[0x0][0x2d0], -R0 ;  /* 0x0000b40084037a23 */ /* 0x008fc80000010800 */
[----:B------:R1:W-:Y:S03]  /*4830*/  MUFU.EX2 R153, R3 ;  /* 0x0000000300997308 */ /* 0x0003e60000000800 */
[----:B------:R-:W-:Y:S01]  /*4840*/  HMMA.16816.F32.BF16 R24, R4, R10, R64 ;  /* 0x0000000a0418723c */ /* 0x000fe20000041840 */
[----:B------:R-:W3:Y:S06]  /*4850*/  LDSM.16.MT88.4 R8, [R206+0x2000] ;  /* 0x00200000ce08783b */ /* 0x000eec0000004200 */
[----:B------:R-:W-:-:S02]  /*4860*/  F2FP.BF16.PACK_AB R4, R158, R159 ;  /* 0x0000009f9e04723e */ /* 0x000fc400000010ff */
[----:B----4-:R-:W-:Y:S02]  /*4870*/  F2FP.BF16.PACK_AB R5, R154, R155 ;  /* 0x0000009b9a05723e */ /* 0x010fe400000010ff */
[----:B------:R-:W-:Y:S01]  /*4880*/  F2FP.BF16.PACK_AB R6, R157, R156 ;  /* 0x0000009c9d06723e */ /* 0x000fe200000010ff */
[----:B-1----:R-:W-:Y:S02]  /*4890*/  FFMA.FTZ R3, R131, c[0x0][0x2d0], -R0 ;  /* 0x0000b40083037a23 */ /* 0x002fe40000010800 */
[----:B------:R-:W-:Y:S02]  /*48a0*/  IMAD.MOV.U32 R131, RZ, RZ, R99 ;  /* 0x000000ffff837224 */ /* 0x000fe400078e0063 */
[----:B------:R-:W-:Y:S02]  /*48b0*/  IMAD.MOV.U32 R99, RZ, RZ, R152 ;  /* 0x000000ffff637224 */ /* 0x000fe400078e0098 */
[----:B------:R-:W1:Y:S02]  /*48c0*/  MUFU.EX2 R152, R3 ;  /* 0x0000000300987308 */ /* 0x000e640000000800 */
[----:B------:R-:W-:Y:S01]  /*48d0*/  IMAD.MOV.U32 R107, RZ, RZ, R99 ;  /* 0x000000ffff6b7224 */ /* 0x000fe200078e0063 */
[----:B-1----:R-:W-:Y:S01]  /*48e0*/  F2FP.BF16.PACK_AB R7, R152, R153 ;  /* 0x000000999807723e */ /* 0x002fe200000010ff */
[----:B------:R-:W-:-:S04]  /*48f0*/  FFMA.FTZ R3, R135, c[0x0][0x2d0], -R2 ;  /* 0x0000b40087037a23 */ /* 0x000fc80000010802 */
[----:B------:R1:W-:Y:S02]  /*4900*/  MUFU.EX2 R150, R3 ;  /* 0x0000000300967308 */ /* 0x0003e40000000800 */
[C---:B--2---:R-:W-:Y:S08]  /*4910*/  HMMA.16816.F32.BF16 R120, R4.reuse, R16, R120 ;  /* 0x000000100478723c */ /* 0x044ff00000041878 */
[----:B------:R-:W-:Y:S01]  /*4920*/  HMMA.16816.F32.BF16 R56, R4, R18, R92 ;  /* 0x000000120438723c */ /* 0x000fe2000004185c */
[----:B------:R-:W2:Y:S01]  /*4930*/  LDSM.16.MT88.4 R16, [R200+0x6000] ;  /* 0x00600000c810783b */ /* 0x000ea20000004200 */
        /* <DEDUP_REMOVED lines=10> */
[----:B---3--:R-:W-:Y:S01]  /*49e0*/  HMMA.16816.F32.BF16 R76, R4, R8, R76 ;  /* 0x00000008044c723c */ /* 0x008fe2000004184c */
[----:B-1----:R-:W-:-:S07]  /*49f0*/  FFMA.FTZ R3, R144, c[0x0][0x2d0], -R2 ;  /* 0x0000b40090037a23 */ /* 0x002fce0000010802 */
        /* <DEDUP_REMOVED lines=8> */
[C---:B-----5:R-:W-:Y:S08]  /*4a80*/  HMMA.16816.F32.BF16 R44, R4.reuse, R20, R44 ;  /* 0x00000014042c723c */ /* 0x060ff0000004182c */
[----:B------:R-:W-:Y:S01]  /*4a90*/  HMMA.16816.F32.BF16 R32, R4, R22, R32 ;  /* 0x000000160420723c */ /* 0x000fe20000041820 */
[----:B------:R-:W5:Y:S01]  /*4aa0*/  LDSM.16.MT88.4 R20, [R204+0x2800] ;  /* 0x00280000cc14783b */ /* 0x000f620000004200 */
[----:B---3--:R-:W-:-:S06]  /*4ab0*/  FFMA.FTZ R3, R163, c[0x0][0x2d0], -R0 ;  /* 0x0000b400a3037a23 */ /* 0x008fcc0000010800 */
[----:B----4-:R-:W-:Y:S01]  /*4ac0*/  HMMA.16816.F32.BF16 R40, R4, R12, R40 ;  /* 0x0000000c0428723c */ /* 0x010fe20000041828 */
[----:B------:R-:W-:Y:S01]  /*4ad0*/  IMAD.MOV.U32 R163, RZ, RZ, R106 ;  /* 0x000000ffffa37224 */ /* 0x000fe200078e006a */
[----:B------:R3:W4:Y:S01]  /*4ae0*/  MUFU.EX2 R135, R3 ;  /* 0x0000000300877308 */ /* 0x0007220000000800 */
[----:B------:R-:W-:-:S05]  /*4af0*/  IMAD.MOV.U32 R106, RZ, RZ, R97 ;  /* 0x000000ffff6a7224 */ /* 0x000fca00078e0061 */
[C---:B------:R-:W-:Y:S01]  /*4b00*/  HMMA.16816.F32.BF16 R36, R4.reuse, R14, R36 ;  /* 0x0000000e0424723c */ /* 0x040fe20000041824 */
[----:B------:R-:W2:Y:S07]  /*4b10*/  LDSM.16.MT88.4 R12, [R203+0x2800] ;  /* 0x00280000cb0c783b */ /* 0x000eae0000004200 */
[----:B-1----:R-:W-:Y:S01]  /*4b20*/  HMMA.16816.F32.BF16 R28, R4, R8, R28 ;  /* 0x00000008041c723c */ /* 0x002fe2000004181c */
[----:B---3--:R-:W-:Y:S02]  /*4b30*/  FFMA.FTZ R3, R161, c[0x0][0x2d0], -R0 ;  /* 0x0000b400a1037a23 */ /* 0x008fe40000010800 */
[----:B------:R-:W-:-:S02]  /*4b40*/  IMAD.MOV.U32 R161, RZ, RZ, R96 ;  /* 0x000000ffffa17224 */ /* 0x000fc400078e0060 */
        /* <DEDUP_REMOVED lines=8> */
[----:B------:R-:W1:Y:S02]  /*4bd0*/  MUFU.EX2 R133, R3 ;  /* 0x0000000300857308 */ /* 0x000e640000000800 */
[----:B-1----:R-:W-:Y:S01]  /*4be0*/  F2FP.BF16.PACK_AB R7, R133, R134 ;  /* 0x000000868507723e */ /* 0x002fe200000010ff */
[----:B------:R-:W-:-:S02]  /*4bf0*/  FFMA.FTZ R3, R179, c[0x0][0x2d0], -R2 ;  /* 0x0000b400b3037a23 */ /* 0x000fc40000010802 */
[----:B------:R-:W-:-:S03]  /*4c00*/  IMAD.MOV.U32 R179, RZ, RZ, R105 ;  /* 0x000000ffffb37224 */ /* 0x000fc600078e0069 */
[----:B------:R1:W-:Y:S01]  /*4c10*/  MUFU.EX2 R132, R3 ;  /* 0x0000000300847308 */ /* 0x0003e20000000800 */
[C---:B--2---:R-:W-:Y:S08]  /*4c20*/  HMMA.16816.F32.BF16 R120, R4.reuse, R16, R120 ;  /* 0x000000100478723c */ /* 0x044ff00000041878 */
[----:B------:R-:W-:Y:S01]  /*4c30*/  HMMA.16816.F32.BF16 R56, R4, R18, R56 ;  /* 0x000000120438723c */ /* 0x000fe20000041838 */
[----:B------:R-:W2:Y:S01]  /*4c40*/  LDSM.16.MT88.4 R16, [R200+0x6800] ;  /* 0x00680000c810783b */ /* 0x000ea20000004200 */
        /* <DEDUP_REMOVED lines=23> */
[----:B----4-:R-:W-:Y:S01]  /*4dc0*/  HMMA.16816.F32.BF16 R44, R4, R12, R40 ;  /* 0x0000000c042c723c */ /* 0x010fe20000041828 */
[----:B---3--:R-:W-:-:S07]  /*4dd0*/  FFMA.FTZ R3, R231, c[0x0][0x2d0], -R0 ;  /* 0x0000b400e7037a23 */ /* 0x008fce0000010800 */
[C---:B------:R-:W-:Y:S01]  /*4de0*/  HMMA.16816.F32.BF16 R40, R4.reuse, R14, R36 ;  /* 0x0000000e0428723c */ /* 0x040fe20000041824 */
[----:B------:R-:W3:Y:S01]  /*4df0*/  LDSM.16.MT88.4 R12, [R203+0x3000] ;  /* 0x00300000cb0c783b */ /* 0x000ee20000004200 */
        /* <DEDUP_REMOVED lines=16> */
[C---:B--2---:R-:W-:Y:S08]  /*4f00*/  HMMA.16816.F32.BF16 R120, R4.reuse, R16, R120 ;  /* 0x000000100478723c */ /* 0x044ff00000041878 */
[----:B------:R-:W-:Y:S01]  /*4f10*/  HMMA.16816.F32.BF16 R28, R4, R18, R56 ;  /* 0x00000012041c723c */ /* 0x000fe20000041838 */
[----:B------:R-:W2:Y:S01]  /*4f20*/  LDSM.16.MT88.4 R16, [R200+0x7000] ;  /* 0x00700000c810783b */ /* 0x000ea20000004200 */
[----:B-1----:R-:W-:-:S06]  /*4f30*/  FFMA.FTZ R3, R239, c[0x0][0x2d0], -R2 ;  /* 0x0000b400ef037a23 */ /* 0x002fcc0000010802 */
[C---:B---3--:R-:W-:Y:S01]  /*4f40*/  HMMA.16816.F32.BF16 R76, R4.reuse, R12, R88 ;  /* 0x0000000c044c723c */ /* 0x048fe20000041858 */
[----:B------:R-:W-:Y:S01]  /*4f50*/  LDSM.16.MT88.4 R88, [R206+0x3800] ;  /* 0x00380000ce58783b */ /* 0x000fe20000004200 */
[----:B------:R1:W3:Y:S06]  /*4f60*/  MUFU.EX2 R52, R3 ;  /* 0x0000000300347308 */ /* 0x0002ec0000000800 */
[C---:B------:R-:W-:Y:S01]  /*4f70*/  HMMA.16816.F32.BF16 R56, R4.reuse, R14, R92 ;  /* 0x0000000e0438723c */ /* 0x040fe2000004185c */
[----:B------:R-:W5:Y:S07]  /*4f80*/  LDSM.16.MT88.4 R12, [R203+0x7000] ;  /* 0x00700000cb0c783b */ /* 0x000f6e0000004200 */
[----:B------:R-:W-:Y:S01]  /*4f90*/  HMMA.16816.F32.BF16 R68, R4, R20, R100 ;  /* 0x000000140444723c */ /* 0x000fe20000041864 */
[----:B------:R-:W-:Y:S01]  /*4fa0*/  LDSM.16.MT88.4 R100, [R204+0x7800] ;  /* 0x00780000cc64783b */ /* 0x000fe20000004200 */
[--C-:B-1----:R-:W-:Y:S01]  /*4fb0*/  FFMA.FTZ R3, R238, c[0x0][0x2d0], -R2.reuse ;  /* 0x0000b400ee037a23 */ /* 0x102fe20000010802 */
[----:B---3--:R-:W-:Y:S01]  /*4fc0*/  F2FP.BF16.PACK_AB R112, R52, R53 ;  /* 0x000000353470723e */ /* 0x008fe200000010ff */
[----:B------:R-:W-:-:S04]  /*4fd0*/  FFMA.FTZ R2, R242, c[0x0][0x2d0], -R2 ;  /* 0x0000b400f2027a23 */ /* 0x000fc80000010802 */
[C---:B------:R-:W-:Y:S01]  /*4fe0*/  HMMA.16816.F32.BF16 R36, R4.reuse, R22, R96 ;  /* 0x000000160424723c */ /* 0x040fe20000041860 */
[----:B------:R-:W1:Y:S04]  /*4ff0*/  LDSM.16.MT88.4 R20, [R204+0x7000] ;  /* 0x00700000cc14783b */ /* 0x000e680000004200 */
[----:B------:R-:W-:Y:S03]  /*5000*/  LDSM.16.MT88.4 R96, [R200+0x7800] ;  /* 0x00780000c860783b */ /* 0x000fe60000004200 */
[C---:B----4-:R-:W-:Y:S08]  /*5010*/  HMMA.16816.F32.BF16 R84, R4.reuse, R8, R84 ;  /* 0x000000080454723c */ /* 0x050ff00000041854 */
[C---:B--2---:R-:W-:Y:S01]  /*5020*/  HMMA.16816.F32.BF16 R64, R4.reuse, R18, R64 ;  /* 0x000000120440723c */ /* 0x044fe20000041840 */
        /* <DEDUP_REMOVED lines=21> */
[----:B------:R-:W2:Y:S03]  /*5180*/  MUFU.EX2 R12, R0 ;  /* 0x00000000000c7308 */ /* 0x000ea60000000800 */
[----:B------:R-:W-:Y:S01]  /*5190*/  HMMA.16816.F32.BF16 R24, R4, R10, R24 ;  /* 0x0000000a0418723c */ /* 0x000fe20000041818 */
[----:B------:R-:W-:Y:S01]  /*51a0*/  LDSM.16.MT88.4 R8, [R206+0x7800] ;  /* 0x00780000ce08783b */ /* 0x000fe20000004200 */
[----:B-1----:R-:W-:-:S05]  /*51b0*/  FADD.FTZ R2, R180, R181 ;  /* 0x000000b5b4027221 */ /* 0x002fca0000010000 */
[----:B------:R-:W-:Y:S02]  /*51c0*/  IMAD.MOV.U32 R5, RZ, RZ, c[0x0][0x168] ;  /* 0x00005a00ff057624 */ /* 0x000fe400078e00ff */
[----:B------:R-:W-:Y:S02]  /*51d0*/  FADD.FTZ R3, R161, R2 ;  /* 0x00000002a1037221 */ /* 0x000fe40000010000 */
[----:B------:R-:W-:Y:S01]  /*51e0*/  IMAD.MOV.U32 R161, RZ, RZ, R110 ;  /* 0x000000ffffa17224 */ /* 0x000fe200078e006e */
[----:B--2---:R-:W-:Y:S01]  /*51f0*/  F2FP.BF16.PACK_AB R115, R12, R13 ;  /* 0x0000000d0c73723e */ /* 0x004fe200000010ff */
[----:B------:R-:W-:Y:S02]  /*5200*/  FADD.FTZ R0, R160, R179 ;  /* 0x000000b3a0007221 */ /* 0x000fe40000010000 */
[----:B------:R-:W-:Y:S01]  /*5210*/  IMAD.MOV.U32 R160, RZ, RZ, R111 ;  /* 0x000000ffffa07224 */ /* 0x000fe200078e006f */
[----:B------:R-:W-:Y:S01]  /*5220*/  IADD3 R230, R161, -0x2, RZ ;  /* 0xfffffffea1e67810 */ /* 0x000fe20007ffe0ff */
        /* <DEDUP_REMOVED lines=22> */
[----:B------:R-:W1:Y:S01]  /*5390*/  LDSM.16.MT88.4 R108, [R203+0x7800] ;  /* 0x00780000cb6c783b */ /* 0x000e620000004200 */
[----:B------:R-:W-:Y:S01]  /*53a0*/  FADD.FTZ R2, R232, R2 ;  /* 0x00000002e8027221 */ /* 0x000fe20000010000 */
[----:B------:R-:W-:Y:S01]  /*53b0*/  HMMA.16816.F32.BF16 R68, R112, R72, R68 ;  /* 0x000000487044723c */ /* 0x000fe20000041844 */
[----:B------:R-:W-:-:S02]  /*53c0*/  FADD.FTZ R0, R178, R0 ;  /* 0x00000000b2007221 */ /* 0x000fc40000010000 */
[----:B------:R-:W-:Y:S02]  /*53d0*/  FADD.FTZ R2, R166, R2 ;  /* 0x00000002a6027221 */ /* 0x000fe40000010000 */
[----:B------:R-:W-:Y:S02]  /*53e0*/  FADD.FTZ R0, R177, R0 ;  /* 0x00000000b1007221 */ /* 0x000fe40000010000 */
[----:B------:R-:W-:Y:S01]  /*53f0*/  FADD.FTZ R2, R165, R2 ;  /* 0x00000002a5027221 */ /* 0x000fe20000010000 */
[----:B---3--:R-:W-:Y:S01]  /*5400*/  HMMA.16816.F32.BF16 R76, R112, R80, R76 ;  /* 0x00000050704c723c */ /* 0x008fe2000004184c */
        /* <DEDUP_REMOVED lines=18> */
[----:B------:R-:W-:Y:S01]  /*5530*/  @P5 IMAD.HI.U32 R2, R160, c[0x0][0x2c8], RZ ;  /* 0x0000b200a0025a27 */ /* 0x000fe200078e00ff */
[C---:B-1----:R-:W-:Y:S03]  /*5540*/  HMMA.16816.F32.BF16 R104, R112.reuse, R108, R44 ;  /* 0x0000006c7068723c */ /* 0x042fe6000004182c */
        /* <DEDUP_REMOVED lines=22> */
[----:B------:R-:W-:Y:S02]  /*56b0*/  FADD.FTZ R2, R53, R2 ;  /* 0x0000000235027221 */ /* 0x000fe40000010000 */
[----:B------:R-:W-:Y:S02]  /*56c0*/  FADD.FTZ R0, R17, R0 ;  /* 0x0000000011007221 */ /* 0x000fe40000010000 */
[----:B------:R-:W-:Y:S02]  /*56d0*/  FADD.FTZ R2, R52, R2 ;  /* 0x0000000234027221 */ /* 0x000fe40000010000 */
[----:B------:R-:W-:Y:S02]  /*56e0*/  FADD.FTZ R0, R16, R0 ;  /* 0x0000000010007221 */ /* 0x000fe40000010000 */
[----:B------:R-:W-:Y:S02]  /*56f0*/  IMAD.MOV.U32 R163, RZ, RZ, R129 ;  /* 0x000000ffffa37224 */ /* 0x000fe400078e0081 */
[----:B------:R-:W-:Y:S01]  /*5700*/  FADD.FTZ R0, R13, R0 ;  /* 0x000000000d007221 */ /* 0x000fe20000010000 */
[----:B------:R-:W-:Y:S01]  /*5710*/  HMMA.16816.F32.BF16 R128, R112, R100, R60 ;  /* 0x000000647080723c */ /* 0x000fe2000004183c */
[----:B------:R-:W-:Y:S01]  /*5720*/  FADD.FTZ R2, R19, R2 ;  /* 0x0000000213027221 */ /* 0x000fe20000010000 */
[----:B------:R-:W-:Y:S01]  /*5730*/  IMNMX R3, R163, R3, !PT ;  /* 0x00000003a3037217 */ /* 0x000fe20007800200 */
[----:B------:R-:W-:-:S02]  /*5740*/  FADD.FTZ R0, R12, R0 ;  /* 0x000000000c007221 */ /* 0x000fc40000010000 */
[----:B------:R-:W-:Y:S01]  /*5750*/  FADD.FTZ R2, R18, R2 ;  /* 0x0000000212027221 */ /* 0x000fe20000010000 */
[----:B------:R-:W-:Y:S01]  /*5760*/  ISETP.GE.AND P0, PT, R230, R3, PT ;  /* 0x00000003e600720c */ /* 0x000fe20003f06270 */
[----:B------:R1:W-:Y:S01]  /*5770*/  STL [R1+0x28], R3 ;  /* 0x0000280301007387 */ /* 0x0003e20000100800 */
[C---:B------:R-:W-:Y:S03]  /*5780*/  HMMA.16816.F32.BF16 R100, R112.reuse, R102, R48 ;  /* 0x000000667064723c */ /* 0x040fe60000041830 */
[----:B------:R1:W-:Y:S04]  /*5790*/  STL [R1+0x8], R0 ;  /* 0x0000080001007387 */ /* 0x0003e80000100800 */
[----:B------:R1:W-:Y:S01]  /*57a0*/  STL [R1+0x4], R2 ;  /* 0x0000040201007387 */ /* 0x0003e20000100800 */
[----:B------:R-:W-:Y:S03]  /*57b0*/  HMMA.16816.F32.BF16 R112, R112, R10, R24 ;  /* 0x0000000a7070723c */ /* 0x000fe60000041818 */
[----:B------:R-:W-:Y:S10]  /*57c0*/  @!P0 BRA `(.L_x_1406) ;  /* 0x0000421000008947 */ /* 0x000ff40003800000 */
[----:B------:R-:W-:Y:S02]  /*57d0*/  MOV R118, R116 ;  /* 0x0000007400767202 */ /* 0x000fe40000000f00 */
[----:B-1----:R-:W-:-:S02]  /*57e0*/  MOV R3, R117 ;  /* 0x0000007500037202 */ /* 0x002fc40000000f00 */
[----:B------:R-:W-:-:S07]  /*57f0*/  MOV R229, R230 ;  /* 0x000000e600e57202 */ /* 0x000fce0000000f00 */
.L_x_1407:
[----:B------:R-:W2:Y:S01]  /*5800*/  LDL R230, [R1] ;  /* 0x0000000001e67983 */ /* 0x000ea20000100800 */
[----:B------:R-:W-:Y:S04]  /*5810*/  DEPBAR.LE SB0, 0x0 ;  /* 0x000080000000791a */ /* 0x000fe80000000000 */
[----:B------:R-:W3:Y:S01]  /*5820*/  LDL.64 R178, [R1+0x18] ;  /* 0x0000180001b27983 */ /* 0x000ee20000100a00 */
[----:B------:R-:W-:Y:S05]  /*5830*/  WARPSYNC 0xffffffff ;  /* 0xffffffff00007948 */ /* 0x000fea0003800000 */
[----:B------:R-:W3:Y:S04]  /*5840*/  LDL R181, [R1+0x24] ;  /* 0x0000240001b57983 */ /* 0x000ee80000100800 */
        /* <DEDUP_REMOVED lines=17> */
[----:B------:R-:W5:Y:S01]  /*5960*/  LDSM.16.M88.4 R152, [R221] ;  /* 0x00000000dd98783b */ /* 0x000f620000000200 */
[C---:B------:R-:W-:Y:S07]  /*5970*/  HMMA.16816.F32.BF16 R28, R136.reuse, R32, RZ ;  /* 0x00000020881c723c */ /* 0x040fee00000418ff */
[----:B------:R-:W-:Y:S01]  /*5980*/  LDSM.16.M88.4 R156, [R218] ;  /* 0x00000000da9c783b */ /* 0x000fe20000000200 */
[C---:B------:R-:W-:Y:S07]  /*5990*/  HMMA.16816.F32.BF16 R32, R136.reuse, R34, RZ ;  /* 0x000000228820723c */ /* 0x040fee00000418ff */
[----:B------:R-:W-:Y:S01]  /*59a0*/  LDSM.16.M88.4 R160, [R217] ;  /* 0x00000000d9a0783b */ /* 0x000fe20000000200 */
[C---:B------:R-:W-:Y:S07]  /*59b0*/  HMMA.16816.F32.BF16 R36, R136.reuse, R40, RZ ;  /* 0x000000288824723c */ /* 0x040fee00000418ff */
[----:B------:R-:W-:Y:S01]  /*59c0*/  LDSM.16.M88.4 R164, [R216] ;  /* 0x00000000d8a4783b */ /* 0x000fe20000000200 */
[C---:B------:R-:W-:Y:S07]  /*59d0*/  HMMA.16816.F32.BF16 R40, R136.reuse, R42, RZ ;  /* 0x0000002a8828723c */ /* 0x040fee00000418ff */
[----:B------:R-:W4:Y:S04]  /*59e0*/  LDL R232, [R1+0xc] ;  /* 0x00000c0001e87983 */ /* 0x000f280000100800 */
        /* <DEDUP_REMOVED lines=13> */
[C---:B------:R-:W-:Y:S08]  /*5ac0*/  HMMA.16816.F32.BF16 R20, R140.reuse, R152, R20 ;  /* 0x000000988c14723c */ /* 0x040ff00000041814 */
[C---:B------:R-:W-:Y:S08]  /*5ad0*/  HMMA.16816.F32.BF16 R24, R140.reuse, R154, R24 ;  /* 0x0000009a8c18723c */ /* 0x040ff00000041818 */
        /* <DEDUP_REMOVED lines=9> */
[----:B------:R-:W-:Y:S03]  /*5b70*/  @!P6 IMAD.MOV.U32 R176, RZ, RZ, 0x6 ;  /* 0x00000006ffb0e424 */ /* 0x000fe600078e00ff */
[----:B------:R-:W-:Y:S01]  /*5b80*/  @!P6 SHF.R.S32.HI R0, RZ, 0x1f, R229 ;  /* 0x0000001fff00e819 */ /* 0x000fe200000114e5 */
[C---:B------:R-:W-:Y:S03]  /*5b90*/  @!P6 IMAD.WIDE.U32 R116, R229.reuse, c[0x0][0x208], RZ ;  /* 0x00008200e574ea25 */ /* 0x040fe600078e00ff */
[C---:B------:R-:W-:Y:S04]  /*5ba0*/  HMMA.16816.F32.BF16 R60, R140.reuse, R164, R60 ;  /* 0x000000a48c3c723c */ /* 0x040fe8000004183c */
[----:B------:R-:W-:Y:S02]  /*5bb0*/  @!P6 IMAD R0, R0, c[0x0][0x208], RZ ;  /* 0x000082000000ea24 */ /* 0x000fe400078e02ff */
[----:B------:R-:W-:Y:S02]  /*5bc0*/  @!P6 IMAD.SHL.U32 R2, R116, 0x80, RZ ;  /* 0x000000807402e824 */ /* 0x000fe400078e00ff */
[----:B------:R-:W-:Y:S04]  /*5bd0*/  HMMA.16816.F32.BF16 R64, R140, R166, R64 ;  /* 0x000000a68c40723c */ /* 0x000fe80000041840 */
[----:B------:R-:W-:Y:S04]  /*5be0*/  @!P6 IMAD R0, R229, c[0x0][0x20c], R0 ;  /* 0x00008300e500ea24 */ /* 0x000fe800078e0200 */
[----:B------:R-:W-:Y:S01]  /*5bf0*/  @!P6 IMAD.IADD R119, R117, 0x1, R0 ;  /* 0x000000017577e824 */ /* 0x000fe200078e0200 */
[----:B---3--:R-:W-:Y:S04]  /*5c00*/  @!P6 IADD3 R0, P1, R2, R178, RZ ;  /* 0x000000b20200e210 */ /* 0x008fe80007f3e0ff */
[----:B------:R-:W-:Y:S02]  /*5c10*/  @!P6 SHF.L.U64.HI R119, R116, 0x7, R119 ;  /* 0x000000077477e819 */ /* 0x000fe40000010277 */
[----:B------:R-:W-:Y:S03]  /*5c20*/  @!P6 LEA R116, P0, R0, c[0x0][0x1f8], 0x1 ;  /* 0x00007e000074ea11 */ /* 0x000fe600078008ff */
[C---:B------:R-:W-:Y:S01]  /*5c30*/  @!P6 IMAD.X R117, R119.reuse, 0x1, R181, P1 ;  /* 0x000000017775e824 */ /* 0x040fe200008e06b5 */
[----:B------:R-:W-:Y:S04]  /*5c40*/  @!P6 IADD3 R2, P4, P1, R2, 0x40, R178 ;  /* 0x000000400202e810 */ /* 0x000fe8000799e0b2 */
[----:B------:R-:W-:Y:S01]  /*5c50*/  @!P6 LEA.HI.X R117, R0, c[0x0][0x1fc], R117, 0x1, P0 ;  /* 0x00007f000075ea11 */ /* 0x000fe200000f0c75 */
[----:B------:R-:W-:Y:S01]  /*5c60*/  @!P6 IMAD.MOV.U32 R0, RZ, RZ, c[0x0][0x208] ;  /* 0x00008200ff00e624 */ /* 0x000fe200078e00ff */
[----:B------:R-:W-:Y:S02]  /*5c70*/  @!P6 IADD3.X R119, R119, RZ, R181, P4, P1 ;  /* 0x000000ff7777e210 */ /* 0x000fe400027e24b5 */
[----:B------:R-:W-:Y:S01]  /*5c80*/  @!P6 LEA R178, P0, R2, c[0x0][0x1f8], 0x1 ;  /* 0x00007e0002b2ea11 */ /* 0x000fe200078008ff */
[----:B------:R-:W-:Y:S01]  /*5c90*/  @!PT LDS RZ, [RZ] ;  /* 0x00000000fffff984 */ /* 0x000fe20000000800 */
[----:B------:R-:W-:Y:S01]  /*5ca0*/  @!PT LDS RZ, [RZ] ;  /* 0x00000000fffff984 */ /* 0x000fe20000000800 */
[----:B------:R-:W-:Y:S01]  /*5cb0*/  @!PT LDS RZ, [RZ] ;  /* 0x00000000fffff984 */ /* 0x000fe20000000800 */
[----:B------:R1:W-:Y:S01]  /*5cc0*/  @!P6 LDGSTS.E.BYPASS.LTC128B.128 [R228+0x100], [R116.64], !P3 ;  /* 0x0010000074e4efae */ /* 0x0003e2000d901d46 */
[C---:B------:R-:W-:Y:S01]  /*5cd0*/  @!P6 IMAD.SHL.U32 R180, R0.reuse, 0x40, RZ ;  /* 0x0000004000b4e824 */ /* 0x040fe200078e00ff */
[----:B------:R-:W-:Y:S02]  /*5ce0*/  @!P6 SHF.L.U64.HI R0, R0, R176, c[0x0][0x20c] ;  /* 0x000083000000e619 */ /* 0x000fe400000102b0 */
[----:B------:R-:W-:Y:S02]  /*5cf0*/  @!P6 LEA.HI.X R179, R2, c[0x0][0x1fc], R119, 0x1, P0 ;  /* 0x00007f0002b3ea11 */ /* 0x000fe400000f0c77 */
[----:B------:R-:W-:Y:S03]  /*5d00*/  @!P6 IADD3 R176, P1, R116, R180, RZ ;  /* 0x000000b474b0e210 */ /* 0x000fe60007f3e0ff */
[----:B------:R2:W-:Y:S01]  /*5d10*/  @!P6 LDGSTS.E.BYPASS.LTC128B.128 [R228+0x4100], [R178.64], !P2 ;  /* 0x04100000b2e4efae */ /* 0x0005e2000d101d46 */
[----:B------:R-:W-:Y:S07]  /*5d20*/  @!P6 IADD3.X R177, R117, R0, RZ, P1, !PT ;  /* 0x0000000075b1e210 */ /* 0x000fee0000ffe4ff */
[----:B------:R2:W-:Y:S08]  /*5d30*/  @!P6 LDGSTS.E.BYPASS.LTC128B.128 [R228+0x1100], [R176.64], !P3 ;  /* 0x01100000b0e4efae */ /* 0x0005f0000d901d46 */
[----:B------:R2:W-:Y:S01]  /*5d40*/  @!P6 LDGSTS.E.BYPASS.LTC128B.128 [R228+0x5100], [R176.64+0x80], !P2 ;  /* 0x05100080b0e4efae */ /* 0x0005e2000d101d46 */
[-C--:B-1----:R-:W-:Y:S04]  /*5d50*/  @!P6 IADD3 R116, P0, R176, R180.reuse, RZ ;  /* 0x000000b4b074e210 */ /* 0x082fe80007f1e0ff */
[----:B------:R-:W-:Y:S01]  /*5d60*/  @!P6 IADD3 R152, P1, R116, R180, RZ ;  /* 0x000000b47498e210 */ /* 0x000fe20007f3e0ff */
[--C-:B------:R-:W-:Y:S04]  /*5d70*/  @!P6 IMAD.X R117, R177, 0x1, R0.reuse, P0 ;  /* 0x00000001b175e824 */ /* 0x100fe800000e0600 */
[----:B------:R-:W-:Y:S01]  /*5d80*/  @!P6 IMAD.X R153, R117, 0x1, R0, P1 ;  /* 0x000000017599e824 */ /* 0x000fe200008e0600 */
[----:B------:R1:W-:Y:S08]  /*5d90*/  @!P6 LDGSTS.E.BYPASS.LTC128B.128 [R228+0x2100], [R116.64], !P3 ;  /* 0x0210000074e4efae */ /* 0x0003f0000d901d46 */
[----:B------:R1:W-:Y:S08]  /*5da0*/  @!P6 LDGSTS.E.BYPASS.LTC128B.128 [R228+0x6100], [R116.64+0x80], !P2 ;  /* 0x0610008074e4efae */ /* 0x0003f0000d101d46 */
[----:B------:R3:W-:Y:S08]  /*5db0*/  @!P6 LDGSTS.E.BYPASS.LTC128B.128 [R228+0x3100], [R152.64], !P3 ;  /* 0x0310000098e4efae */ /* 0x0007f0000d901d46 */
[----:B------:R3:W-:Y:S08]  /*5dc0*/  @!P6 LDGSTS.E.BYPASS.LTC128B.128 [R228+0x7100], [R152.64+0x80], !P2 ;  /* 0x0710008098e4efae */ /* 0x0007f0000d101d46 */
[----:B------:R-:W-:Y:S08]  /*5dd0*/  LDSM.16.M88.4 R144, [R205+0x800] ;  /* 0x00080000cd90783b */ /* 0x000ff00000000200 */
[----:B------:R-:W-:Y:S08]  /*5de0*/  LDSM.16.M88.4 R148, [R205+0x1000] ;  /* 0x00100000cd94783b */ /* 0x000ff00000000200 */
[----:B------:R-:W-:Y:S08]  /*5df0*/  LDSM.16.M88.4 R156, [R205+0x1800] ;  /* 0x00180000cd9c783b */ /* 0x000ff00000000200 */
[----:B---3--:R-:W3:Y:S01]  /*5e00*/  LDSM.16.M88.4 R152, [R205] ;  /* 0x00000000cd98783b */ /* 0x008ee20000000200 */
[----:B----4-:R-:W-:Y:S04]  /*5e10*/  @P5 IMAD.HI.U32 R2, R232, c[0x0][0x2c8], RZ ;  /* 0x0000b200e8025a27 */ /* 0x010fe800078e00ff */
[----:B------:R-:W-:Y:S03]  /*5e20*/  IMAD.MOV.U32 R0, RZ, RZ, R232 ;  /* 0x000000ffff007224 */ /* 0x000fe600078e00e8 */
[----:B------:R-:W0:Y:S01]  /*5e30*/  LDGDEPBAR ;  /* 0x00000000000079af */ /* 0x000e220000000000 */
[----:B------:R-:W-:Y:S07]  /*5e40*/  @P5 SHF.R.U32.HI R0, RZ, c[0x0][0x2cc], R2 ;  /* 0x0000b300ff005a19 */ /* 0x000fee0000011602 */
[----:B------:R-:W4:Y:S08]  /*5e50*/  LDSM.16.M88.4 R160, [R205+0x2000] ;  /* 0x00200000cda0783b */ /* 0x000f300000000200 */
[----:B------:R-:W5:Y:S08]  /*5e60*/  LDSM.16.M88.4 R164, [R205+0x2800] ;  /* 0x00280000cda4783b */ /* 0x000f700000000200 */
[----:B--2---:R-:W-:Y:S01]  /*5e70*/  LDSM.16.M88.4 R176, [R202+0x3000] ;  /* 0x00300000cab0783b */ /* 0x004fe20000000200 */
[C---:B---3--:R-:W-:Y:S07]  /*5e80*/  HMMA.16816.F32.BF16 R4, R168.reuse, R152, R4 ;  /* 0x00000098a804723c */ /* 0x048fee0000041804 */
[----:B------:R-:W-:Y:S01]  /*5e90*/  LDSM.16.M88.4 R180, [R202+0x3800] ;  /* 0x00380000cab4783b */ /* 0x000fe20000000200 */
[C---:B------:R-:W-:Y:S07]  /*5ea0*/  HMMA.16816.F32.BF16 R8, R168.reuse, R154, R8 ;  /* 0x0000009aa808723c */ /* 0x040fee0000041808 */
[----:B------:R-:W-:Y:S01]  /*5eb0*/  LDSM.16.M88.4 R152, [R205+0x3000] ;  /* 0x00300000cd98783b */ /* 0x000fe20000000200 */
[C---:B------:R-:W-:Y:S07]  /*5ec0*/  HMMA.16816.F32.BF16 R12, R168.reuse, R144, R12 ;  /* 0x00000090a80c723c */ /* 0x040fee000004180c */
[----:B-1----:R-:W-:Y:S01]  /*5ed0*/  SHFL.IDX PT, R116, R0, 0x1, 0x1c1f ;  /* 0x003c1f0000747f89 */ /* 0x002fe200000e0000 */
[C---:B------:R-:W-:Y:S07]  /*5ee0*/  HMMA.16816.F32.BF16 R16, R168.reuse, R146, R16 ;  /* 0x00000092a810723c */ /* 0x040fee0000041810 */
[----:B------:R-:W-:Y:S01]  /*5ef0*/  LDSM.16.M88.4 R144, [R205+0x3800] ;  /* 0x00380000cd90783b */ /* 0x000fe20000000200 */
[C---:B------:R-:W-:Y:S07]  /*5f00*/  HMMA.16816.F32.BF16 R20, R168.reuse, R148, R20 ;  /* 0x00000094a814723c */ /* 0x040fee0000041814 */
[----:B------:R1:W2:Y:S01]  /*5f10*/  SHFL.IDX PT, R2, R0, RZ, 0x1c1f ;  /* 0x001c1fff00027589 */ /* 0x0002a200000e0000 */
[C---:B------:R-:W-:Y:S07]  /*5f20*/  HMMA.16816.F32.BF16 R24, R168.reuse, R150, R24 ;  /* 0x00000096a818723c */ /* 0x040fee0000041818 */
[----:B------:R-:W3:Y:S01]  /*5f30*/  LDSM.16.M88.4 R148, [R202] ;  /* 0x00000000ca94783b */ /* 0x000ee20000000200 */
[C---:B------:R-:W-:Y:S08]  /*5f40*/  HMMA.16816.F32.BF16 R28, R168.reuse, R156, R28 ;  /* 0x0000009ca81c723c */ /* 0x040ff0000004181c */
[C---:B------:R-:W-:Y:S01]  /*5f50*/  HMMA.16816.F32.BF16 R32, R168.reuse, R158, R32 ;  /* 0x0000009ea820723c */ /* 0x040fe20000041820 */
[----:B------:R-:W3:Y:S03]  /*5f60*/  LDSM.16.M88.4 R156, [R202+0x800] ;  /* 0x00080000ca9c783b */ /* 0x000ee60000000200 */
[----:B-1----:R-:W-:Y:S04]  /*5f70*/  IMAD.MOV.U32 R0, RZ, RZ, -0x80 ;  /* 0xffffff80ff007424 */ /* 0x002fe800078e00ff */
[C---:B----4-:R-:W-:Y:S04]  /*5f80*/  HMMA.16816.F32.BF16 R36, R168.reuse, R160, R36 ;  /* 0x000000a0a824723c */ /* 0x050fe80000041824 */
[----:B------:R-:W-:Y:S04]  /*5f90*/  IMAD R0, R229, R0, 0x1 ;  /* 0x00000001e5007424 */ /* 0x000fe800078e0200 */
[C---:B------:R-:W-:Y:S01]  /*5fa0*/  HMMA.16816.F32.BF16 R40, R168.reuse, R162, R40 ;  /* 0x000000a2a828723c */ /* 0x040fe20000041828 */
[----:B------:R-:W1:Y:S03]  /*5fb0*/  LDSM.16.M88.4 R160, [R202+0x1000] ;  /* 0x00100000caa0783b */ /* 0x000e660000000200 */
[----:B------:R-:W-:Y:S04]  /*5fc0*/  IADD3 R0, R0, c[0x0][0x1d0], -R231 ;  /* 0x0000740000007a10 */ /* 0x000fe80007ffe8e7 */
[C---:B-----5:R-:W-:Y:S04]  /*5fd0*/  HMMA.16816.F32.BF16 R44, R168.reuse, R164, R44 ;  /* 0x000000a4a82c723c */ /* 0x060fe8000004182c */
[----:B------:R-:W-:Y:S04]  /*5fe0*/  IADD3 R0, R0, -c[0x0][0x168], RZ ;  /* 0x80005a0000007a10 */ /* 0x000fe80007ffe0ff */
[C---:B------:R-:W-:Y:S01]  /*5ff0*/  HMMA.16816.F32.BF16 R48, R168.reuse, R166, R48 ;  /* 0x000000a6a830723c */ /* 0x040fe20000041830 */
[----:B------:R-:W-:Y:S03]  /*6000*/  LDSM.16.M88.4 R164, [R202+0x2800] ;  /* 0x00280000caa4783b */ /* 0x000fe60000000200 */
[C---:B--2---:R-:W-:Y:S02]  /*6010*/  IMAD.IADD R2, R0.reuse, 0x1, R2 ;  /* 0x0000000100027824 */ /* 0x044fe400078e0202 */
[----:B------:R-:W-:Y:S02]  /*6020*/  IMAD.IADD R0, R0, 0x1, R116 ;  /* 0x0000000100007824 */ /* 0x000fe400078e0274 */
[C---:B------:R-:W-:Y:S03]  /*6030*/  HMMA.16816.F32.BF16 R52, R168.reuse, R152, R52 ;  /* 0x00000098a834723c */ /* 0x040fe60000041834 */
[C---:B------:R-:W-:Y:S02]  /*6040*/  ISETP.GT.AND P1, PT, R0.reuse, RZ, PT ;  /* 0x000000ff0000720c */ /* 0x040fe40003f24270 */
[----:B------:R-:W-:Y:S02]  /*6050*/  ISETP.GT.AND P0, PT, R0, 0x1, PT ;  /* 0x000000010000780c */ /* 0x000fe40003f04270 */
[C---:B------:R-:W-:Y:S01]  /*6060*/  ISETP.GT.AND P4, PT, R2.reuse, 0x1, PT ;  /* 0x000000010200780c */ /* 0x040fe20003f84270 */
[C---:B------:R-:W-:Y:S01]  /*6070*/  HMMA.16816.F32.BF16 R56, R168.reuse, R154, R56 ;  /* 0x0000009aa838723c */ /* 0x040fe20000041838 */
[----:B------:R-:W2:Y:S02]  /*6080*/  LDSM.16.M88.4 R152, [R202+0x1800] ;  /* 0x00180000ca98783b */ /* 0x000ea40000000200 */
[----:B------:R-:W-:Y:S05]  /*6090*/  ISETP.GT.AND P6, PT, R2, RZ, PT ;  /* 0x000000ff0200720c */ /* 0x000fea0003fc4270 */
[C---:B------:R-:W-:Y:S08]  /*60a0*/  HMMA.16816.F32.BF16 R60, R168.reuse, R144, R60 ;  /* 0x00000090a83c723c */ /* 0x040ff0000004183c */
[----:B------:R-:W-:Y:S01]  /*60b0*/  HMMA.16816.F32.BF16 R64, R168, R146, R64 ;  /* 0x00000092a840723c */ /* 0x000fe20000041840 */
[----:B------:R-:W4:Y:S07]  /*60c0*/  LDSM.16.M88.4 R144, [R202+0x2000] ;  /* 0x00200000ca90783b */ /* 0x000f2e0000000200 */
[C---:B---3--:R-:W-:Y:S08]  /*60d0*/  HMMA.16816.F32.BF16 R4, R172.reuse, R148, R4 ;  /* 0x00000094ac04723c */ /* 0x048ff00000041804 */
[C---:B------:R-:W-:Y:S01]  /*60e0*/  HMMA.16816.F32.BF16 R8, R172.reuse, R150, R8 ;  /* 0x00000096ac08723c */ /* 0x040fe20000041808 */
[----:B------:R-:W3:Y:S07]  /*60f0*/  LDSM.16.M88.4 R148, [R201+0x4000] ;  /* 0x00400000c994783b */ /* 0x000eee0000000200 */
[C---:B------:R-:W-:Y:S08]  /*6100*/  HMMA.16816.F32.BF16 R12, R172.reuse, R156, R12 ;  /* 0x0000009cac0c723c */ /* 0x040ff0000004180c */
[C---:B------:R-:W-:Y:S01]  /*6110*/  HMMA.16816.F32.BF16 R16, R172.reuse, R158, R16 ;  /* 0x0000009eac10723c */ /* 0x040fe20000041810 */
[----:B------:R-:W5:Y:S07]  /*6120*/  LDSM.16.M88.4 R156, [R201+0x4800] ;  /* 0x00480000c99c783b */ /* 0x000f6e0000000200 */
[C---:B-1----:R-:W-:Y:S08]  /*6130*/  HMMA.16816.F32.BF16 R20, R172.reuse, R160, R20 ;  /* 0x000000a0ac14723c */ /* 0x042ff00000041814 */
[C---:B------:R-:W-:Y:S01]  /*6140*/  HMMA.16816.F32.BF16 R24, R172.reuse, R162, R24 ;  /* 0x000000a2ac18723c */ /* 0x040fe20000041818 */
[----:B------:R-:W1:Y:S07]  /*6150*/  LDSM.16.M88.4 R160, [R201+0x5000] ;  /* 0x00500000c9a0783b */ /* 0x000e6e0000000200 */
[C---:B--2---:R-:W-:Y:S08]  /*6160*/  HMMA.16816.F32.BF16 R28, R172.reuse, R152, R28 ;  /* 0x00000098ac1c723c */ /* 0x044ff0000004181c */
[C---:B------:R-:W-:Y:S01]  /*6170*/  HMMA.16816.F32.BF16 R32, R172.reuse, R154, R32 ;  /* 0x0000009aac20723c */ /* 0x040fe20000041820 */
[----:B------:R-:W-:Y:S07]  /*6180*/  LDSM.16.M88.4 R152, [R201+0x6000] ;  /* 0x00600000c998783b */ /* 0x000fee0000000200 */
[C---:B----4-:R-:W-:Y:S08]  /*6190*/  HMMA.16816.F32.BF16 R36, R172.reuse, R144, R36 ;  /* 0x00000090ac24723c */ /* 0x050ff00000041824 */
[C---:B------:R-:W-:Y:S01]  /*61a0*/  HMMA.16816.F32.BF16 R40, R172.reuse, R146, R40 ;  /* 0x00000092ac28723c */ /* 0x040fe20000041828 */
[----:B------:R-:W2:Y:S07]  /*61b0*/  LDSM.16.M88.4 R144, [R201+0x5800] ;  /* 0x00580000c990783b */ /* 0x000eae0000000200 */
[C---:B------:R-:W-:Y:S08]  /*61c0*/  HMMA.16816.F32.BF16 R44, R172.reuse, R164, R44 ;  /* 0x000000a4ac2c723c */ /* 0x040ff0000004182c */
[C---:B------:R-:W-:Y:S01]  /*61d0*/  HMMA.16816.F32.BF16 R48, R172.reuse, R166, R48 ;  /* 0x000000a6ac30723c */ /* 0x040fe20000041830 */
[----:B------:R-:W4:Y:S07]  /*61e0*/  LDSM.16.M88.4 R164, [R201+0x6800] ;  /* 0x00680000c9a4783b */ /* 0x000f2e0000000200 */
[C---:B------:R-:W-:Y:S08]  /*61f0*/  HMMA.16816.F32.BF16 R52, R172.reuse, R176, R52 ;  /* 0x000000b0ac34723c */ /* 0x040ff00000041834 */
[C---:B------:R-:W-:Y:S01]  /*6200*/  HMMA.16816.F32.BF16 R56, R172.reuse, R178, R56 ;  /* 0x000000b2ac38723c */ /* 0x040fe20000041838 */
[----:B------:R-:W-:Y:S07]  /*6210*/  LDSM.16.M88.4 R176, [R209] ;  /* 0x00000000d1b0783b */ /* 0x000fee0000000200 */
[C---:B------:R-:W-:Y:S08]  /*6220*/  HMMA.16816.F32.BF16 R60, R172.reuse, R180, R60 ;  /* 0x000000b4ac3c723c */ /* 0x040ff0000004183c */
[----:B------:R-:W-:Y:S01]  /*6230*/  HMMA.16816.F32.BF16 R64, R172, R182, R64 ;  /* 0x000000b6ac40723c */ /* 0x000fe20000041840 */
[----:B------:R-:W-:Y:S07]  /*6240*/  LDSM.16.M88.4 R180, [R208] ;  /* 0x00000000d0b4783b */ /* 0x000fee0000000200 */
[C---:B---3--:R-:W-:Y:S08]  /*6250*/  HMMA.16816.F32.BF16 R4, R184.reuse, R148, R4 ;  /* 0x00000094b804723c */ /* 0x048ff00000041804 */
[C---:B------:R-:W-:Y:S01]  /*6260*/  HMMA.16816.F32.BF16 R8, R184.reuse, R150, R8 ;  /* 0x00000096b808723c */ /* 0x040fe20000041808 */
[----:B------:R-:W3:Y:S07]  /*6270*/  LDSM.16.M88.4 R148, [R201+0x7000] ;  /* 0x00700000c994783b */ /* 0x000eee0000000200 */
[C---:B-----5:R-:W-:Y:S08]  /*6280*/  HMMA.16816.F32.BF16 R12, R184.reuse, R156, R12 ;  /* 0x0000009cb80c723c */ /* 0x060ff0000004180c */
[C---:B------:R-:W-:Y:S01]  /*6290*/  HMMA.16816.F32.BF16 R16, R184.reuse, R158, R16 ;  /* 0x0000009eb810723c */ /* 0x040fe20000041810 */
[----:B------:R-:W5:Y:S07]  /*62a0*/  LDSM.16.M88.4 R156, [R201+0x7800] ;  /* 0x00780000c99c783b */ /* 0x000f6e0000000200 */
        /* <DEDUP_REMOVED lines=9> */
[C---:B----4-:R-:W-:Y:S08]  /*6340*/  HMMA.16816.F32.BF16 R44, R184.reuse, R164, R44 ;  /* 0x000000a4b82c723c */ /* 0x050ff0000004182c */
[C---:B------:R-:W-:Y:S01]  /*6350*/  HMMA.16816.F32.BF16 R48, R184.reuse, R166, R48 ;  /* 0x000000a6b830723c */ /* 0x040fe20000041830 */
[----:B------:R-:W-:Y:S07]  /*6360*/  LDSM.16.M88.4 R164, [R210] ;  /* 0x00000000d2a4783b */ /* 0x000fee0000000200 */
[C---:B---3--:R-:W-:Y:S08]  /*6370*/  HMMA.16816.F32.BF16 R52, R184.reuse, R148, R52 ;  /* 0x00000094b834723c */ /* 0x048ff00000041834 */
[C---:B------:R-:W-:Y:S01]  /*6380*/  HMMA.16816.F32.BF16 R56, R184.reuse, R150, R56 ;  /* 0x00000096b838723c */ /* 0x040fe20000041838 */
[----:B------:R-:W3:Y:S07]  /*6390*/  LDSM.16.M88.4 R148, [R212] ;  /* 0x00000000d494783b */ /* 0x000eee0000000200 */
[C---:B-----5:R-:W-:Y:S08]  /*63a0*/  HMMA.16816.F32.BF16 R60, R184.reuse, R156, R60 ;  /* 0x0000009cb83c723c */ /* 0x060ff0000004183c */
        /* <DEDUP_REMOVED lines=10> */
[----:B------:R-:W-:Y:S07]  /*6450*/  LDSM.16.M88.4 R152, [R205+0x5800] ;  /* 0x00580000cd98783b */ /* 0x000fee0000000200 */
        /* <DEDUP_REMOVED lines=14> */
[----:B------:R-:W-:Y:S07]  /*6540*/  LDSM.16.M88.4 R180, [R202+0x4000] ;  /* 0x00400000cab4783b */ /* 0x000fee0000000200 */
        /* <DEDUP_REMOVED lines=11> */
[----:B------:R-:W1:Y:S07]  /*6600*/  LDSM.16.M88.4 R152, [R202+0x5800] ;  /* 0x00580000ca98783b */ /* 0x000e6e0000000200 */
[C---:B----4-:R-:W-:Y:S08]  /*6610*/  HMMA.16816.F32.BF16 R36, R192.reuse, R156, R36 ;  /* 0x0000009cc024723c */ /* 0x050ff00000041824 */
[C---:B------:R-:W-:Y:S08]  /*6620*/  HMMA.16816.F32.BF16 R40, R192.reuse, R158, R40 ;  /* 0x0000009ec028723c */ /* 0x040ff00000041828 */
[C---:B-----5:R-:W-:Y:S08]  /*6630*/  HMMA.16816.F32.BF16 R44, R192.reuse, R164, R44 ;  /* 0x000000a4c02c723c */ /* 0x060ff0000004182c */
[C---:B------:R-:W-:Y:S08]  /*6640*/  HMMA.16816.F32.BF16 R48, R192.reuse, R166, R48 ;  /* 0x000000a6c030723c */ /* 0x040ff00000041830 */
[C---:B------:R-:W-:Y:S08]  /*6650*/  HMMA.16816.F32.BF16 R52, R192.reuse, R176, R52 ;  /* 0x000000b0c034723c */ /* 0x040ff00000041834 */
[C---:B------:R-:W-:Y:S08]  /*6660*/  HMMA.16816.F32.BF16 R56, R192.reuse, R178, R56 ;  /* 0x000000b2c038723c */ /* 0x040ff00000041838 */
[C---:B-1----:R-:W-:Y:S08]  /*6670*/  HMMA.16816.F32.BF16 R60, R192.reuse, R160, R60 ;  /* 0x000000a0c03c723c */ /* 0x042ff0000004183c */
[----:B------:R-:W-:Y:S08]  /*6680*/  HMMA.16816.F32.BF16 R64, R192, R162, R64 ;  /* 0x000000a2c040723c */ /* 0x000ff00000041840 */
[C---:B------:R-:W-:Y:S08]  /*6690*/  HMMA.16816.F32.BF16 R4, R196.reuse, R180, R4 ;  /* 0x000000b4c404723c */ /* 0x040ff00000041804 */
[C---:B------:R-:W-:Y:S08]  /*66a0*/  HMMA.16816.F32.BF16 R8, R196.reuse, R182, R8 ;  /* 0x000000b6c408723c */ /* 0x040ff00000041808 */
[C---:B--2---:R-:W-:Y:S08]  /*66b0*/  HMMA.16816.F32.BF16 R12, R196.reuse, R144, R12 ;  /* 0x00000090c40c723c */ /* 0x044ff0000004180c */
[C---:B------:R-:W-:Y:S01]  /*66c0*/  HMMA.16816.F32.BF16 R16, R196.reuse, R146, R16 ;  /* 0x00000092c410723c */ /* 0x040fe20000041810 */
[----:B------:R-:W1:Y:S03]  /*66d0*/  LDSM.16.M88.4 R144, [R202+0x6000] ;  /* 0x00600000ca90783b */ /* 0x000e660000000200 */
[----:B------:R-:W-:Y:S02]  /*66e0*/  FSEL R157, R6, -INF , P1 ;  /* 0xff800000069d7808 */ /* 0x000fe40000800000 */
[----:B------:R-:W-:Y:S02]  /*66f0*/  FSEL R159, R7, -INF , P0 ;  /* 0xff800000079f7808 */ /* 0x000fe40000000000 */
[C---:B---3--:R-:W-:Y:S03]  /*6700*/  HMMA.16816.F32.BF16 R20, R196.reuse, R148, R20 ;  /* 0x00000094c414723c */ /* 0x048fe60000041814 */
[----:B------:R-:W-:Y:S02]  /*6710*/  ISETP.GT.AND P1, PT, R0, 0x8, PT ;  /* 0x000000080000780c */ /* 0x000fe40003f24270 */
[----:B------:R-:W-:Y:S02]  /*6720*/  FSEL R156, R5, -INF , P4 ;  /* 0xff800000059c7808 */ /* 0x000fe40002000000 */
[----:B------:R-:W-:Y:S01]  /*6730*/  FSEL R116, R4, -INF , P6 ;  /* 0xff80000004747808 */ /* 0x000fe20003000000 */
[C---:B------:R-:W-:Y:S01]  /*6740*/  HMMA.16816.F32.BF16 R24, R196.reuse, R150, R24 ;  /* 0x00000096c418723c */ /* 0x040fe20000041818 */
[----:B------:R-:W2:Y:S02]  /*6750*/  LDSM.16.M88.4 R4, [R202+0x6800] ;  /* 0x00680000ca04783b */ /* 0x000ea40000000200 */
[----:B------:R-:W-:Y:S02]  /*6760*/  ISETP.GT.AND P0, PT, R0, 0x9, PT ;  /* 0x000000090000780c */ /* 0x000fe40003f04270 */
[----:B------:R-:W-:Y:S02]  /*6770*/  ISETP.GT.AND P4, PT, R2, 0x9, PT ;  /* 0x000000090200780c */ /* 0x000fe40003f84270 */
[----:B------:R-:W-:Y:S01]  /*6780*/  FSEL R151, R10, -INF , P1 ;  /* 0xff8000000a977808 */ /* 0x000fe20000800000 */
[C---:B------:R-:W-:Y:S03]  /*6790*/  HMMA.16816.F32.BF16 R28, R196.reuse, R152, R28 ;  /* 0x00000098c41c723c */ /* 0x040fe6000004181c */
[C---:B------:R-:W-:Y:S02]  /*67a0*/  ISETP.GT.AND P1, PT, R0.reuse, 0x10, PT ;  /* 0x000000100000780c */ /* 0x040fe40003f24270 */
[----:B------:R-:W-:Y:S02]  /*67b0*/  FSEL R158, R11, -INF , P0 ;  /* 0xff8000000b9e7808 */ /* 0x000fe40000000000 */
[----:B------:R-:W-:Y:S01]  /*67c0*/  ISETP.GT.AND P0, PT, R0, 0x11, PT ;  /* 0x000000110000780c */ /* 0x000fe20003f04270 */
[C---:B------:R-:W-:Y:S03]  /*67d0*/  HMMA.16816.F32.BF16 R32, R196.reuse, R154, R32 ;  /* 0x0000009ac420723c */ /* 0x040fe60000041820 */
[----:B------:R-:W-:Y:S02]  /*67e0*/  ISETP.GT.AND P6, PT, R2, 0x8, PT ;  /* 0x000000080200780c */ /* 0x000fe40003fc4270 */
[----:B------:R-:W-:Y:S02]  /*67f0*/  FSEL R150, R9, -INF , P4 ;  /* 0xff80000009967808 */ /* 0x000fe40002000000 */
[----:B------:R-:W-:Y:S01]  /*6800*/  FSEL R160, R14, -INF , P1 ;  /* 0xff8000000ea07808 */ /* 0x000fe20000800000 */
[C---:B-1----:R-:W-:Y:S04]  /*6810*/  HMMA.16816.F32.BF16 R36, R196.reuse, R144, R36 ;  /* 0x00000090c424723c */ /* 0x042fe80000041824 */
[----:B------:R-:W-:Y:S02]  /*6820*/  FSEL R161, R15, -INF , P0 ;  /* 0xff8000000fa17808 */ /* 0x000fe40000000000 */
[C---:B------:R-:W-:Y:S02]  /*6830*/  ISETP.GT.AND P1, PT, R0.reuse, 0x18, PT ;  /* 0x000000180000780c */ /* 0x040fe40003f24270 */
[----:B------:R-:W-:Y:S01]  /*6840*/  ISETP.GT.AND P0, PT, R0, 0x19, PT ;  /* 0x000000190000780c */ /* 0x000fe20003f04270 */
[C---:B------:R-:W-:Y:S03]  /*6850*/  HMMA.16816.F32.BF16 R40, R196.reuse, R146, R40 ;  /* 0x00000092c428723c */ /* 0x040fe60000041828 */
[----:B------:R-:W-:Y:S02]  /*6860*/  ISETP.GT.AND P4, PT, R2, 0x11, PT ;  /* 0x000000110200780c */ /* 0x000fe40003f84270 */
[----:B------:R-:W-:Y:S02]  /*6870*/  FSEL R162, R18, -INF , P1 ;  /* 0xff80000012a27808 */ /* 0x000fe40000800000 */
[----:B------:R-:W-:Y:S01]  /*6880*/  FSEL R163, R19, -INF , P0 ;  /* 0xff80000013a37808 */ /* 0x000fe20000000000 */
[C---:B--2---:R-:W-:Y:S01]  /*6890*/  HMMA.16816.F32.BF16 R44, R196.reuse, R4, R44 ;  /* 0x00000004c42c723c */ /* 0x044fe2000004182c */
[----:B------:R-:W2:Y:S02]  /*68a0*/  LDL.64 R18, [R1+0x10] ;  /* 0x0000100001127983 */ /* 0x000ea40000100a00 */
[----:B------:R-:W-:Y:S02]  /*68b0*/  ISETP.GT.AND P1, PT, R0, 0x20, PT ;  /* 0x000000200000780c */ /* 0x000fe40003f24270 */
[----:B------:R-:W-:Y:S02]  /*68c0*/  FSEL R153, R13, -INF , P4 ;  /* 0xff8000000d997808 */ /* 0x000fe40002000000 */
[----:B------:R-:W-:Y:S01]  /*68d0*/  ISETP.GT.AND P4, PT, R2, 0x19, PT ;  /* 0x000000190200780c */ /* 0x000fe20003f84270 */
[C---:B------:R-:W-:Y:S01]  /*68e0*/  HMMA.16816.F32.BF16 R48, R196.reuse, R6, R48 ;  /* 0x00000006c430723c */ /* 0x040fe20000041830 */
[----:B------:R-:W-:Y:S02]  /*68f0*/  LDSM.16.M88.4 R4, [R202+0x7800] ;  /* 0x00780000ca04783b */ /* 0x000fe40000000200 */
[----:B------:R-:W-:Y:S02]  /*6900*/  ISETP.GT.AND P0, PT, R0, 0x21, PT ;  /* 0x000000210000780c */ /* 0x000fe40003f04270 */
[----:B------:R-:W-:Y:S02]  /*6910*/  FSEL R155, R17, -INF , P4 ;  /* 0xff800000119b7808 */ /* 0x000fe40002000000 */
[----:B------:R-:W-:Y:S02]  /*6920*/  FSEL R148, R8, -INF , P6 ;  /* 0xff80000008947808 */ /* 0x000fe40003000000 */
[----:B------:R-:W3:Y:S01]  /*6930*/  LDL R17, [R1+0x20] ;  /* 0x0000200001117983 */ /* 0x000ee20000100800 */
[C---:B------:R-:W-:Y:S02]  /*6940*/  ISETP.GT.AND P6, PT, R2.reuse, 0x10, PT ;  /* 0x000000100200780c */ /* 0x040fe40003fc4270 */
[----:B------:R-:W-:Y:S01]  /*6950*/  ISETP.GT.AND P4, PT, R2, 0x21, PT ;  /* 0x000000210200780c */ /* 0x000fe20003f84270 */
[----:B------:R-:W1:Y:S01]  /*6960*/  LDSM.16.M88.4 R8, [R202+0x7000] ;  /* 0x00700000ca08783b */ /* 0x000e620000000200 */
[----:B------:R-:W-:Y:S01]  /*6970*/  FSEL R152, R12, -INF , P6 ;  /* 0xff8000000c987808 */ /* 0x000fe20003000000 */
[----:B------:R-:W-:Y:S04]  /*6980*/  DEPBAR.LE SB0, 0x0 ;  /* 0x000080000000791a */ /* 0x000fe80000000000 */
[----:B------:R-:W-:Y:S02]  /*6990*/  FMNMX.FTZ R12, R116, R3, !PT ;  /* 0x00000003740c7209 */ /* 0x000fe40007810000 */
[----:B------:R-:W-:Y:S01]  /*69a0*/  BAR.SYNC.DEFER_BLOCKING 0x0 ;  /* 0x0000000000007b1d */ /* 0x000fe20000010000 */
[----:B------:R-:W-:Y:S02]  /*69b0*/  FSEL R165, R21, -INF , P4 ;  /* 0xff80000015a57808 */ /* 0x000fe40002000000 */
[----:B------:R-:W-:Y:S02]  /*69c0*/  FMNMX.FTZ R12, R156, R12, !PT ;  /* 0x0000000c9c0c7209 */ /* 0x000fe40007810000 */
[----:B------:R-:W-:Y:S02]  /*69d0*/  FSEL R166, R22, -INF , P1 ;  /* 0xff80000016a67808 */ /* 0x000fe40000800000 */
[----:B------:R-:W-:Y:S02]  /*69e0*/  FMNMX.FTZ R12, R148, R12, !PT ;  /* 0x0000000c940c7209 */ /* 0x000fe40007810000 */
[----:B------:R-:W-:Y:S02]  /*69f0*/  FSEL R176, R23, -INF , P0 ;  /* 0xff80000017b07808 */ /* 0x000fe40000000000 */
[----:B------:R-:W-:Y:S02]  /*6a00*/  FMNMX.FTZ R12, R150, R12, !PT ;  /* 0x0000000c960c7209 */ /* 0x000fe40007810000 */
[----:B------:R-:W-:Y:S02]  /*6a10*/  ISETP.GT.AND P1, PT, R0, 0x28, PT ;  /* 0x000000280000780c */ /* 0x000fe40003f24270 */
[----:B------:R-:W-:Y:S02]  /*6a20*/  FMNMX.FTZ R12, R152, R12, !PT ;  /* 0x0000000c980c7209 */ /* 0x000fe40007810000 */
[----:B------:R-:W-:Y:S02]  /*6a30*/  ISETP.GT.AND P0, PT, R0, 0x29, PT ;  /* 0x000000290000780c */ /* 0x000fe40003f04270 */
[----:B------:R-:W-:Y:S02]  /*6a40*/  FSEL R178, R26, -INF , P1 ;  /* 0xff8000001ab27808 */ /* 0x000fe40000800000 */
[----:B------:R-:W-:Y:S02]  /*6a50*/  FSEL R179, R27, -INF , P0 ;  /* 0xff8000001bb37808 */ /* 0x000fe40000000000 */
[C---:B------:R-:W-:Y:S02]  /*6a60*/  ISETP.GT.AND P1, PT, R0.reuse, 0x30, PT ;  /* 0x000000300000780c */ /* 0x040fe40003f24270 */
[----:B------:R-:W-:Y:S02]  /*6a70*/  ISETP.GT.AND P0, PT, R0, 0x31, PT ;  /* 0x000000310000780c */ /* 0x000fe40003f04270 */
[----:B------:R-:W-:Y:S02]  /*6a80*/  FSEL R182, R30, -INF , P1 ;  /* 0xff8000001eb67808 */ /* 0x000fe40000800000 */
[----:B------:R-:W-:Y:S02]  /*6a90*/  FSEL R231, R31, -INF , P0 ;  /* 0xff8000001fe77808 */ /* 0x000fe40000000000 */
[----:B------:R-:W-:Y:S01]  /*6aa0*/  ISETP.GT.AND P1, PT, R0, 0x38, PT ;  /* 0x000000380000780c */ /* 0x000fe20003f24270 */
[C---:B-1----:R-:W-:Y:S05]  /*6ab0*/  HMMA.16816.F32.BF16 R52, R196.reuse, R8, R52 ;  /* 0x00000008c434723c */ /* 0x042fea0000041834 */
[C---:B------:R-:W-:Y:S02]  /*6ac0*/  ISETP.GT.AND P6, PT, R2.reuse, 0x18, PT ;  /* 0x000000180200780c */ /* 0x040fe40003fc4270 */
[----:B------:R-:W-:Y:S01]  /*6ad0*/  FMNMX.FTZ R8, R153, R12, !PT ;  /* 0x0000000c99087209 */ /* 0x000fe20007810000 */
[C---:B------:R-:W-:Y:S03]  /*6ae0*/  HMMA.16816.F32.BF16 R56, R196.reuse, R10, R56 ;  /* 0x0000000ac438723c */ /* 0x040fe60000041838 */
[----:B------:R-:W-:Y:S02]  /*6af0*/  ISETP.GT.AND P4, PT, R2, 0x29, PT ;  /* 0x000000290200780c */ /* 0x000fe40003f84270 */
[----:B------:R-:W-:Y:S02]  /*6b00*/  FSEL R154, R16, -INF , P6 ;  /* 0xff800000109a7808 */ /* 0x000fe40003000000 */
[----:B------:R-:W-:Y:S01]  /*6b10*/  ISETP.GT.AND P6, PT, R2, 0x20, PT ;  /* 0x000000200200780c */ /* 0x000fe20003fc4270 */
[C---:B------:R-:W-:Y:S03]  /*6b20*/  HMMA.16816.F32.BF16 R60, R196.reuse, R4, R60 ;  /* 0x00000004c43c723c */ /* 0x040fe6000004183c */
[----:B------:R-:W-:Y:S02]  /*6b30*/  ISETP.GT.AND P0, PT, R0, 0x39, PT ;  /* 0x000000390000780c */ /* 0x000fe40003f04270 */
[----:B------:R-:W-:Y:S02]  /*6b40*/  FMNMX.FTZ R8, R154, R8, !PT ;  /* 0x000000089a087209 */ /* 0x000fe40007810000 */
[----:B------:R-:W-:Y:S01]  /*6b50*/  FSEL R164, R20, -INF , P6 ;  /* 0xff80000014a47808 */ /* 0x000fe20003000000 */
[----:B------:R-:W-:Y:S03]  /*6b60*/  HMMA.16816.F32.BF16 R64, R196, R6, R64 ;  /* 0x00000006c440723c */ /* 0x000fe60000041840 */
[----:B------:R-:W-:Y:S02]  /*6b70*/  ISETP.GT.AND P6, PT, R2, 0x28, PT ;  /* 0x000000280200780c */ /* 0x000fe40003fc4270 */
[----:B------:R-:W-:Y:S02]  /*6b80*/  FMNMX.FTZ R9, R157, R118, !PT ;  /* 0x000000769d097209 */ /* 0x000fe40007810000 */
[----:B------:R-:W-:Y:S02]  /*6b90*/  FMNMX.FTZ R8, R155, R8, !PT ;  /* 0x000000089b087209 */ /* 0x000fe40007810000 */
[----:B------:R-:W-:Y:S03]  /*6ba0*/  FMNMX.FTZ R9, R159, R9, !PT ;  /* 0x000000099f097209 */ /* 0x000fe60007810000 */
[----:B------:R-:W-:Y:S02]  /*6bb0*/  FMNMX.FTZ R8, R164, R8, !PT ;  /* 0x00000008a4087209 */ /* 0x000fe40007810000 */
[----:B------:R-:W-:Y:S02]  /*6bc0*/  FMNMX.FTZ R9, R151, R9, !PT ;  /* 0x0000000997097209 */ /* 0x000fe40007810000 */
[----:B------:R-:W-:Y:S02]  /*6bd0*/  FSEL R167, R24, -INF , P6 ;  /* 0xff80000018a77808 */ /* 0x000fe40003000000 */
[----:B------:R-:W-:Y:S02]  /*6be0*/  FMNMX.FTZ R8, R165, R8, !PT ;  /* 0x00000008a5087209 */ /* 0x000fe40007810000 */
[----:B------:R-:W-:Y:S02]  /*6bf0*/  FSEL R177, R25, -INF , P4 ;  /* 0xff80000019b17808 */ /* 0x000fe40002000000 */
[----:B------:R-:W-:Y:S02]  /*6c00*/  ISETP.GT.AND P6, PT, R2, 0x30, PT ;  /* 0x000000300200780c */ /* 0x000fe40003fc4270 */
[----:B------:R-:W-:Y:S02]  /*6c10*/  FMNMX.FTZ R9, R158, R9, !PT ;  /* 0x000000099e097209 */ /* 0x000fe40007810000 */
[----:B------:R-:W-:Y:S02]  /*6c20*/  FMNMX.FTZ R8, R167, R8, !PT ;  /* 0x00000008a7087209 */ /* 0x000fe40007810000 */
[----:B------:R-:W-:Y:S02]  /*6c30*/  FSEL R180, R28, -INF , P6 ;  /* 0xff8000001cb47808 */ /* 0x000fe40003000000 */
[----:B------:R-:W-:Y:S02]  /*6c40*/  ISETP.GT.AND P4, PT, R2, 0x31, PT ;  /* 0x000000310200780c */ /* 0x000fe40003f84270 */
[----:B------:R-:W-:Y:S02]  /*6c50*/  FMNMX.FTZ R8, R177, R8, !PT ;  /* 0x00000008b1087209 */ /* 0x000fe40007810000 */
[----:B------:R-:W-:Y:S02]  /*6c60*/  FMNMX.FTZ R9, R160, R9, !PT ;  /* 0x00000009a0097209 */ /* 0x000fe40007810000 */
[----:B------:R-:W-:Y:S02]  /*6c70*/  FSEL R181, R29, -INF , P4 ;  /* 0xff8000001db57808 */ /* 0x000fe40002000000 */
[----:B------:R-:W-:Y:S02]  /*6c80*/  FMNMX.FTZ R8, R180, R8, !PT ;  /* 0x00000008b4087209 */ /* 0x000fe40007810000 */
[----:B------:R-:W-:Y:S02]  /*6c90*/  ISETP.GT.AND P6, PT, R2, 0x38, PT ;  /* 0x000000380200780c */ /* 0x000fe40003fc4270 */
[----:B------:R-:W-:Y:S02]  /*6ca0*/  FMNMX.FTZ R9, R161, R9, !PT ;  /* 0x00000009a1097209 */ /* 0x000fe40007810000 */
[----:B------:R-:W-:Y:S02]  /*6cb0*/  FSEL R183, R32, -INF , P6 ;  /* 0xff80000020b77808 */ /* 0x000fe40003000000 */
[----:B------:R-:W-:Y:S02]  /*6cc0*/  FMNMX.FTZ R4, R181, R8, !PT ;  /* 0x00000008b5047209 */ /* 0x000fe40007810000 */
[----:B------:R-:W-:Y:S02]  /*6cd0*/  ISETP.GT.AND P4, PT, R2, 0x39, PT ;  /* 0x000000390200780c */ /* 0x000fe40003f84270 */
[----:B------:R-:W-:Y:S02]  /*6ce0*/  FMNMX.FTZ R5, R162, R9, !PT ;  /* 0x00000009a2057209 */ /* 0x000fe40007810000 */
[----:B------:R-:W-:Y:S02]  /*6cf0*/  ISETP.GT.AND P6, PT, R2, 0x40, PT ;  /* 0x000000400200780c */ /* 0x000fe40003fc4270 */
[----:B------:R-:W-:Y:S02]  /*6d00*/  FSEL R232, R33, -INF , P4 ;  /* 0xff80000021e87808 */ /* 0x000fe40002000000 */
        /* <DEDUP_REMOVED lines=8> */
[----:B------:R-:W-:Y:S02]  /*6d90*/  FMNMX.FTZ R4, R235, R4, !PT ;  /* 0x00000004eb047209 */ /* 0x000fe40007810000 */
        /* <DEDUP_REMOVED lines=16> */
[C---:B------:R-:W-:Y:S02]  /*6ea0*/  ISETP.GT.AND P0, PT, R0.reuse, 0x41, PT ;  /* 0x000000410000780c */ /* 0x040fe40003f04270 */
[----:B------:R-:W-:Y:S02]  /*6eb0*/  ISETP.GT.AND P1, PT, R0, 0x48, PT ;  /* 0x000000480000780c */ /* 0x000fe40003f24270 */
[----:B------:R-:W-:Y:S02]  /*6ec0*/  FMNMX.FTZ R4, R234, R4, !PT ;  /* 0x00000004ea047209 */ /* 0x000fe40007810000 */
[----:B------:R-:W-:Y:S02]  /*6ed0*/  FSEL R243, R44, -INF , P6 ;  /* 0xff8000002cf37808 */ /* 0x000fe40003000000 */
[----:B------:R-:W-:Y:S02]  /*6ee0*/  ISETP.GT.AND P4, PT, R2, 0x51, PT ;  /* 0x000000510200780c */ /* 0x000fe40003f84270 */
[----:B------:R-:W-:Y:S02]  /*6ef0*/  FMNMX.FTZ R117, R240, R117, !PT ;  /* 0x00000075f0757209 */ /* 0x000fe40007810000 */
[----:B------:R-:W-:Y:S02]  /*6f00*/  FSEL R238, R39, -INF , P0 ;  /* 0xff80000027ee7808 */ /* 0x000fe40000000000 */
[----:B------:R-:W-:Y:S02]  /*6f10*/  ISETP.GT.AND P0, PT, R0, 0x49, PT ;  /* 0x000000490000780c */ /* 0x000fe40003f04270 */
[----:B------:R-:W-:Y:S02]  /*6f20*/  FSEL R241, R42, -INF , P1 ;  /* 0xff8000002af17808 */ /* 0x000fe40000800000 */
[----:B------:R-:W-:Y:S02]  /*6f30*/  ISETP.GT.AND P1, PT, R0, 0x50, PT ;  /* 0x000000500000780c */ /* 0x000fe40003f24270 */
[----:B------:R-:W-:Y:S02]  /*6f40*/  FMNMX.FTZ R4, R237, R4, !PT ;  /* 0x00000004ed047209 */ /* 0x000fe40007810000 */
[----:B------:R-:W-:Y:S02]  /*6f50*/  FSEL R244, R45, -INF , P4 ;  /* 0xff8000002df47808 */ /* 0x000fe40002000000 */
[----:B------:R-:W-:Y:S02]  /*6f60*/  ISETP.GT.AND P6, PT, R2, 0x58, PT ;  /* 0x000000580200780c */ /* 0x000fe40003fc4270 */
[----:B------:R-:W-:Y:S02]  /*6f70*/  FMNMX.FTZ R117, R243, R117, !PT ;  /* 0x00000075f3757209 */ /* 0x000fe40007810000 */
[----:B------:R-:W-:Y:S02]  /*6f80*/  FSEL R245, R46, -INF , P1 ;  /* 0xff8000002ef57808 */ /* 0x000fe40000800000 */
[C---:B------:R-:W-:Y:S02]  /*6f90*/  ISETP.GT.AND P1, PT, R0.reuse, 0x58, PT ;  /* 0x000000580000780c */ /* 0x040fe40003f24270 */
[----:B------:R-:W-:Y:S02]  /*6fa0*/  FSEL R242, R43, -INF , P0 ;  /* 0xff8000002bf27808 */ /* 0x000fe40000000000 */
[----:B------:R-:W-:Y:S02]  /*6fb0*/  ISETP.GT.AND P0, PT, R0, 0x51, PT ;  /* 0x000000510000780c */ /* 0x000fe40003f04270 */
[----:B------:R-:W-:Y:S02]  /*6fc0*/  ISETP.GT.AND P4, PT, R2, 0x59, PT ;  /* 0x000000590200780c */ /* 0x000fe40003f84270 */
[----:B------:R-:W-:Y:S02]  /*6fd0*/  FMNMX.FTZ R4, R238, R4, !PT ;  /* 0x00000004ee047209 */ /* 0x000fe40007810000 */
[----:B------:R-:W-:Y:S02]  /*6fe0*/  FSEL R247, R48, -INF , P6 ;  /* 0xff80000030f77808 */ /* 0x000fe40003000000 */
[----:B------:R-:W-:Y:S02]  /*6ff0*/  FMNMX.FTZ R117, R244, R117, !PT ;  /* 0x00000075f4757209 */ /* 0x000fe40007810000 */
[----:B------:R-:W-:Y:S02]  /*7000*/  FSEL R246, R47, -INF , P0 ;  /* 0xff8000002ff67808 */ /* 0x000fe40000000000 */
[C---:B------:R-:W-:Y:S02]  /*7010*/  ISETP.GT.AND P0, PT, R2.reuse, 0x60, PT ;  /* 0x000000600200780c */ /* 0x040fe40003f04270 */
[C---:B------:R-:W-:Y:S02]  /*7020*/  ISETP.GT.AND P6, PT, R2.reuse, 0x61, PT ;  /* 0x000000610200780c */ /* 0x040fe40003fc4270 */
[----:B------:R-:W-:Y:S02]  /*7030*/  FSEL R249, R49, -INF , P4 ;  /* 0xff80000031f97808 */ /* 0x000fe40002000000 */
[----:B------:R-:W-:Y:S02]  /*7040*/  ISETP.GT.AND P4, PT, R2, 0x68, PT ;  /* 0x000000680200780c */ /* 0x000fe40003f84270 */
[----:B------:R-:W-:Y:S02]  /*7050*/  FSEL R250, R50, -INF , P1 ;  /* 0xff80000032fa7808 */ /* 0x000fe40000800000 */
[----:B------:R-:W-:Y:S02]  /*7060*/  ISETP.GT.AND P1, PT, R2, 0x69, PT ;  /* 0x000000690200780c */ /* 0x000fe40003f24270 */
[----:B------:R-:W-:Y:S02]  /*7070*/  FMNMX.FTZ R4, R241, R4, !PT ;  /* 0x00000004f1047209 */ /* 0x000fe40007810000 */
[----:B------:R-:W-:Y:S02]  /*7080*/  FMNMX.FTZ R117, R247, R117, !PT ;  /* 0x00000075f7757209 */ /* 0x000fe40007810000 */
[----:B------:R-:W-:Y:S02]  /*7090*/  FSEL R15, R52, -INF , P0 ;  /* 0xff800000340f7808 */ /* 0x000fe40000000000 */
[----:B------:R-:W-:Y:S02]  /*70a0*/  FSEL R53, R53, -INF , P6 ;  /* 0xff80000035357808 */ /* 0x000fe40003000000 */
[C---:B------:R-:W-:Y:S02]  /*70b0*/  ISETP.GT.AND P6, PT, R2.reuse, 0x71, PT ;  /* 0x000000710200780c */ /* 0x040fe40003fc4270 */
[----:B------:R-:W-:Y:S02]  /*70c0*/  ISETP.GT.AND P0, PT, R2, 0x70, PT ;  /* 0x000000700200780c */ /* 0x000fe40003f04270 */
[----:B------:R-:W-:Y:S02]  /*70d0*/  FSEL R251, R56, -INF , P4 ;  /* 0xff80000038fb7808 */ /* 0x000fe40002000000 */
[C---:B------:R-:W-:Y:S02]  /*70e0*/  ISETP.GT.AND P4, PT, R2.reuse, 0x78, PT ;  /* 0x000000780200780c */ /* 0x040fe40003f84270 */
[----:B------:R-:W-:Y:S02]  /*70f0*/  FSEL R57, R57, -INF , P1 ;  /* 0xff80000039397808 */ /* 0x000fe40000800000 */
[----:B------:R-:W-:Y:S02]  /*7100*/  ISETP.GT.AND P1, PT, R2, 0x79, PT ;  /* 0x000000790200780c */ /* 0x000fe40003f24270 */
[----:B------:R-:W-:Y:S02]  /*7110*/  FMNMX.FTZ R2, R242, R4, !PT ;  /* 0x00000004f2027209 */ /* 0x000fe40007810000 */
[----:B------:R-:W-:Y:S02]  /*7120*/  FMNMX.FTZ R117, R249, R117, !PT ;  /* 0x00000075f9757209 */ /* 0x000fe40007810000 */
[----:B------:R-:W-:Y:S02]  /*7130*/  FMNMX.FTZ R2, R245, R2, !PT ;  /* 0x00000002f5027209 */ /* 0x000fe40007810000 */
        /* <DEDUP_REMOVED lines=10> */
[----:B------:R-:W-:Y:S02]  /*71e0*/  FSEL R32, R54, -INF , P0 ;  /* 0xff80000036207808 */ /* 0x000fe40000000000 */
[----:B------:R-:W-:Y:S02]  /*71f0*/  ISETP.GT.AND P1, PT, R0, 0x61, PT ;  /* 0x000000610000780c */ /* 0x000fe40003f24270 */
[----:B------:R-:W-:Y:S02]  /*7200*/  FMNMX.FTZ R2, R248, R2, !PT ;  /* 0x00000002f8027209 */ /* 0x000fe40007810000 */
        /* <DEDUP_REMOVED lines=20> */
[----:B------:R-:W-:Y:S01]  /*7350*/  FMNMX.FTZ R2, R62, R2, !PT ;  /* 0x000000023e027209 */ /* 0x000fe20007810000 */
[----:B------:R-:W1:Y:S01]  /*7360*/  SHFL.BFLY PT, R4, R117, 0x2, 0x1f ;  /* 0x0c401f0075047f89 */ /* 0x000e6200000e0000 */
[C---:B------:R-:W-:Y:S02]  /*7370*/  ISETP.GT.AND P1, PT, R0.reuse, 0x78, PT ;  /* 0x000000780000780c */ /* 0x040fe40003f24270 */
[----:B------:R-:W-:Y:S02]  /*7380*/  ISETP.GT.AND P0, PT, R0, 0x79, PT ;  /* 0x000000790000780c */ /* 0x000fe40003f04270 */
[----:B------:R-:W-:Y:S02]  /*7390*/  FMNMX.FTZ R0, R63, R2, !PT ;  /* 0x000000023f007209 */ /* 0x000fe40007810000 */
[----:B------:R-:W-:Y:S02]  /*73a0*/  FSEL R66, R66, -INF , P1 ;  /* 0xff80000042427808 */ /* 0x000fe40000800000 */
[----:B------:R-:W-:Y:S02]  /*73b0*/  FSEL R119, R67, -INF , P0 ;  /* 0xff80000043777808 */ /* 0x000fe40000000000 */
[----:B------:R-:W-:Y:S02]  /*73c0*/  FMNMX.FTZ R0, R66, R0, !PT ;  /* 0x0000000042007209 */ /* 0x000fe40007810000 */
[----:B------:R-:W-:Y:S02]  /*73d0*/  ISETP.GT.AND P6, PT, R229, R230, PT ;  /* 0x000000e6e500720c */ /* 0x000fe40003fc4270 */
[----:B------:R-:W-:Y:S02]  /*73e0*/  FMNMX.FTZ R0, R119, R0, !PT ;  /* 0x0000000077007209 */ /* 0x000fe40007810000 */
[----:B------:R-:W-:Y:S03]  /*73f0*/  IADD3 R230, R229, -0x1, RZ ;  /* 0xffffffffe5e67810 */ /* 0x000fe60007ffe0ff */
[----:B------:R-:W4:Y:S01]  /*7400*/  SHFL.BFLY PT, R2, R0, 0x2, 0x1f ;  /* 0x0c401f0000027f89 */ /* 0x000f2200000e0000 */
[----:B-1----:R-:W-:Y:S05]  /*7410*/  FMNMX.FTZ R117, R117, R4, !PT ;  /* 0x0000000475757209 */ /* 0x002fea0007810000 */
[----:B------:R-:W-:Y:S01]  /*7420*/  @P6 SHF.R.S32.HI R6, RZ, 0x1f, R230 ;  /* 0x0000001fff066819 */ /* 0x000fe200000114e6 */
[----:B------:R-:W-:Y:S01]  /*7430*/  @P6 IMAD.MOV.U32 R11, RZ, RZ, c[0x0][0x1e0] ;  /* 0x00007800ff0b6624 */ /* 0x000fe200078e00ff */
[----:B------:R-:W1:Y:S03]  /*7440*/  SHFL.BFLY PT, R4, R117, 0x1, 0x1f ;  /* 0x0c201f0075047f89 */ /* 0x000e6600000e0000 */
[----:B------:R-:W-:Y:S02]  /*7450*/  @P6 IMAD R6, R6, c[0x0][0x1e0], RZ ;  /* 0x0000780006066a24 */ /* 0x000fe400078e02ff */
[----:B------:R-:W-:Y:S02]  /*7460*/  @P6 IMAD.SHL.U32 R10, R11, 0x40, RZ ;  /* 0x000000400b0a6824 */ /* 0x000fe400078e00ff */
[----:B------:R-:W-:Y:S01]  /*7470*/  @P6 IMAD R6, R230, c[0x0][0x1e4], R6 ;  /* 0x00007900e6066a24 */ /* 0x000fe200078e0206 */
[----:B----4-:R-:W-:Y:S05]  /*7480*/  FMNMX.FTZ R0, R0, R2, !PT ;  /* 0x0000000200007209 */ /* 0x010fea0007810000 */
[----:B------:R-:W4:Y:S01]  /*7490*/  SHFL.BFLY PT, R2, R0, 0x1, 0x1f ;  /* 0x0c201f0000027f89 */ /* 0x000f2200000e0000 */
[----:B-1----:R-:W-:Y:S04]  /*74a0*/  FMNMX.FTZ R117, R117, R4, !PT ;  /* 0x0000000475757209 */ /* 0x002fe80007810000 */
[C---:B------:R-:W-:Y:S01]  /*74b0*/  FSETP.NEU.FTZ.AND P1, PT, R117.reuse, -INF , PT ;  /* 0xff8000007500780b */ /* 0x040fe20003f3d000 */
[----:B------:R-:W-:Y:S05]  /*74c0*/  FMUL.FTZ R149, R117, c[0x0][0x2d0] ;  /* 0x0000b40075957a20 */ /* 0x000fea0000410000 */
[----:B------:R-:W-:Y:S05]  /*74d0*/  FSEL R149, R149, RZ, P1 ;  /* 0x000000ff95957208 */ /* 0x000fea0000800000 */
[--C-:B------:R-:W-:Y:S02]  /*74e0*/  FFMA.FTZ R4, R116, c[0x0][0x2d0], -R149.reuse ;  /* 0x0000b40074047a23 */ /* 0x100fe40000010895 */
[--C-:B------:R-:W-:Y:S02]  /*74f0*/  FFMA.FTZ R7, R156, c[0x0][0x2d0], -R149.reuse ;  /* 0x0000b4009c077a23 */ /* 0x100fe40000010895 */
[----:B------:R1:W-:Y:S01]  /*7500*/  MUFU.EX2 R49, R4 ;  /* 0x0000000400317308 */ /* 0x0003e20000000800 */
[----:B----4-:R-:W-:Y:S01]  /*7510*/  FMNMX.FTZ R116, R0, R2, !PT ;  /* 0x0000000200747209 */ /* 0x010fe20007810000 */
[----:B------:R-:W-:Y:S02]  /*7520*/  FFMA.FTZ R0, R148, c[0x0][0x2d0], -R149 ;  /* 0x0000b40094007a23 */ /* 0x000fe40000010895 */
[----:B------:R-:W-:Y:S02]  /*7530*/  IMAD.MOV.U32 R156, RZ, RZ, R15 ;  /* 0x000000ffff9c7224 */ /* 0x000fe400078e000f */
[----:B------:R-:W-:Y:S04]  /*7540*/  FMUL.FTZ R148, R116, c[0x0][0x2d0] ;  /* 0x0000b40074947a20 */ /* 0x000fe80000410000 */
[----:B------:R4:W-:Y:S10]  /*7550*/  MUFU.EX2 R12, R0 ;  /* 0x00000000000c7308 */ /* 0x0009f40000000800 */
[----:B------:R-:W5:Y:S01]  /*7560*/  MUFU.EX2 R48, R7 ;  /* 0x0000000700307308 */ /* 0x000f620000000800 */
[----:B-1----:R-:W-:Y:S05]  /*7570*/  @P6 IMAD.WIDE.U32 R4, R230, c[0x0][0x1e0], RZ ;  /* 0x00007800e6046a25 */ /* 0x002fea00078e00ff */
[----:B------:R-:W-:Y:S01]  /*7580*/  @P6 IADD3 R5, R5, R6, RZ ;  /* 0x0000000605056210 */ /* 0x000fe20007ffe0ff */
[C---:B------:R-:W-:Y:S03]  /*7590*/  @P6 IMAD.SHL.U32 R6, R4.reuse, 0x80, RZ ;  /* 0x0000008004066824 */ /* 0x040fe600078e00ff */
[----:B------:R-:W-:Y:S01]  /*75a0*/  @P6 SHF.L.U64.HI R4, R4, 0x7, R5 ;  /* 0x0000000704046819 */ /* 0x000fe20000010205 */
[----:B----4-:R-:W-:Y:S01]  /*75b0*/  FFMA.FTZ R0, R150, c[0x0][0x2d0], -R149 ;  /* 0x0000b40096007a23 */ /* 0x010fe20000010895 */
[----:B--2---:R-:W-:Y:S02]  /*75c0*/  @P6 IADD3 R5, P4, P0, R6, 0x40, R18 ;  /* 0x0000004006056810 */ /* 0x004fe4000789e012 */
[----:B------:R-:W-:Y:S01]  /*75d0*/  MOV R150, R57 ;  /* 0x0000003900967202 */ /* 0x000fe20000000f00 */
[----:B------:R1:W-:Y:S01]  /*75e0*/  MUFU.EX2 R40, R0 ;  /* 0x0000000000287308 */ /* 0x0003e20000000800 */
[--C-:B---3--:R-:W-:Y:S02]  /*75f0*/  @P6 IADD3.X R9, R4, RZ, R17.reuse, P4, P0 ;  /* 0x000000ff04096210 */ /* 0x108fe400027e0411 */
[----:B------:R-:W-:Y:S02]  /*7600*/  FSETP.NEU.FTZ.AND P0, PT, R116, -INF , PT ;  /* 0xff8000007400780b */ /* 0x000fe40003f1d000 */
[----:B-----5:R-:W-:Y:S02]  /*7610*/  F2FP.BF16.PACK_AB R144, R48, R49 ;  /* 0x000000313090723e */ /* 0x020fe400000010ff */
[----:B------:R-:W-:Y:S05]  /*7620*/  FSEL R148, R148, RZ, P0 ;  /* 0x000000ff94947208 */ /* 0x000fea0000000000 */
[----:B------:R-:W-:Y:S01]  /*7630*/  FFMA.FTZ R2, R157, c[0x0][0x2d0], -R148 ;  /* 0x0000b4009d027a23 */ /* 0x000fe20000010894 */
[----:B------:R-:W-:Y:S03]  /*7640*/  MOV R157, R16 ;  /* 0x00000010009d7202 */ /* 0x000fe60000000f00 */
[----:B------:R2:W-:Y:S01]  /*7650*/  MUFU.EX2 R42, R2 ;  /* 0x00000002002a7308 */ /* 0x0005e20000000800 */
[----:B-1----:R-:W-:Y:S05]  /*7660*/  @P6 IADD3 R0, P4, R6, R18, RZ ;  /* 0x0000001206006210 */ /* 0x002fea0007f9e0ff */
[----:B------:R-:W-:Y:S01]  /*7670*/  @P6 IMAD.X R4, R4, 0x1, R17, P4 ;  /* 0x0000000104046824 */ /* 0x000fe200020e0611 */
[C---:B------:R-:W-:Y:S04]  /*7680*/  @P6 LEA R6, P4, R0.reuse, c[0x0][0x1c8], 0x1 ;  /* 0x0000720000066a11 */ /* 0x040fe800078808ff */
[----:B------:R-:W-:Y:S01]  /*7690*/  @P6 LEA.HI.X R7, R0, c[0x0][0x1cc], R4, 0x1, P4 ;  /* 0x0000730000076a11 */ /* 0x000fe200020f0c04 */
[----:B------:R-:W-:Y:S01]  /*76a0*/  FFMA.FTZ R0, R159, c[0x0][0x2d0], -R148 ;  /* 0x0000b4009f007a23 */ /* 0x000fe20000010894 */
[C---:B------:R-:W-:Y:S01]  /*76b0*/  @P6 LEA R8, P4, R5.reuse, c[0x0][0x1c8], 0x1 ;  /* 0x0000720005086a11 */ /* 0x040fe200078808ff */
[----:B------:R-:W-:Y:S02]  /*76c0*/  IMAD.MOV.U32 R159, RZ, RZ, R14 ;  /* 0x000000ffff9f7224 */ /* 0x000fe400078e000e */
[----:B------:R1:W3:Y:S01]  /*76d0*/  MUFU.EX2 R43, R0 ;  /* 0x00000000002b7308 */ /* 0x0002e20000000800 */
[----:B------:R4:W-:Y:S01]  /*76e0*/  @P6 LDGSTS.E.BYPASS.LTC128B.128 [R228+0x8100], [R6.64], !P3 ;  /* 0x0810000006e46fae */ /* 0x0009e2000d901d46 */
[----:B------:R-:W-:Y:S01]  /*76f0*/  @P6 LEA.HI.X R9, R5, c[0x0][0x1cc], R9, 0x1, P4 ;  /* 0x0000730005096a11 */ /* 0x000fe200020f0c09 */
[----:B--2---:R-:W-:Y:S01]  /*7700*/  @P6 IMAD.MOV.U32 R2, RZ, RZ, 0x6 ;  /* 0x00000006ff026424 */ /* 0x004fe200078e00ff */
[----:B------:R-:W-:Y:S04]  /*7710*/  @P6 IADD3 R4, P4, R6, R10, RZ ;  /* 0x0000000a06046210 */ /* 0x000fe80007f9e0ff */
[----:B------:R-:W-:Y:S01]  /*7720*/  @P6 SHF.L.U64.HI R2, R11, R2, c[0x0][0x1e4] ;  /* 0x000079000b026619 */ /* 0x000fe20000010202 */
[----:B------:R2:W-:Y:S04]  /*7730*/  @P6 LDGSTS.E.BYPASS.LTC128B.128 [R228+0xc100], [R8.64], !P2 ;  /* 0x0c10000008e46fae */ /* 0x0005e8000d101d46 */
[----:B------:R-:W-:Y:S05]  /*7740*/  @P6 IMAD.X R5, R2, 0x1, R7, P4 ;  /* 0x0000000102056824 */ /* 0x000fea00020e0607 */
[----:B------:R5:W-:Y:S01]  /*7750*/  @P6 LDGSTS.E.BYPASS.LTC128B.128 [R228+0x9100], [R4.64], !P3 ;  /* 0x0910000004e46fae */ /* 0x000be2000d901d46 */
[----:B-1----:R-:W-:Y:S01]  /*7760*/  FFMA.FTZ R0, R151, c[0x0][0x2d0], -R148 ;  /* 0x0000b40097007a23 */ /* 0x002fe20000010894 */
[----:B---3--:R-:W-:Y:S06]  /*7770*/  F2FP.BF16.PACK_AB R145, R43, R42 ;  /* 0x0000002a2b91723e */ /* 0x008fec00000010ff */
[----:B------:R5:W-:Y:S01]  /*7780*/  @P6 LDGSTS.E.BYPASS.LTC128B.128 [R228+0xd100], [R4.64+0x80], !P2 ;  /* 0x0d10008004e46fae */ /* 0x000be2000d101d46 */
[----:B------:R-:W-:Y:S01]  /*7790*/  IMAD.MOV.U32 R151, RZ, RZ, R12 ;  /* 0x000000ffff977224 */ /* 0x000fe200078e000c */
[----:B------:R1:W-:Y:S01]  /*77a0*/  MUFU.EX2 R35, R0 ;  /* 0x0000000000237308 */ /* 0x0003e20000000800 */
[-C--:B----4-:R-:W-:Y:S03]  /*77b0*/  @P6 IADD3 R6, P4, R4, R10.reuse, RZ ;  /* 0x0000000a04066210 */ /* 0x090fe60007f9e0ff */
[----:B------:R-:W-:Y:S02]  /*77c0*/  F2FP.BF16.PACK_AB R146, R40, R151 ;  /* 0x000000972892723e */ /* 0x000fe400000010ff */
[----:B------:R-:W-:Y:S02]  /*77d0*/  @P6 IMAD.X R7, R5, 0x1, R2, P4 ;  /* 0x0000000105076824 */ /* 0x000fe400020e0602 */
[----:B--2---:R-:W-:Y:S02]  /*77e0*/  FFMA.FTZ R9, R158, c[0x0][0x2d0], -R148 ;  /* 0x0000b4009e097a23 */ /* 0x004fe40000010894 */
[----:B------:R-:W-:Y:S01]  /*77f0*/  IMAD.MOV.U32 R158, RZ, RZ, R13 ;  /* 0x000000ffff9e7224 */ /* 0x000fe200078e000d */
[----:B------:R2:W-:Y:S01]  /*7800*/  @P6 LDGSTS.E.BYPASS.LTC128B.128 [R228+0xa100], [R6.64], !P3 ;  /* 0x0a10000006e46fae */ /* 0x0005e2000d901d46 */
[----:B------:R3:W4:Y:S07]  /*7810*/  MUFU.EX2 R41, R9 ;  /* 0x0000000900297308 */ /* 0x00072e0000000800 */
[----:B------:R2:W-:Y:S01]  /*7820*/  @P6 LDGSTS.E.BYPASS.LTC128B.128 [R228+0xe100], [R6.64+0x80], !P2 ;  /* 0x0e10008006e46fae */ /* 0x0005e2000d101d46 */
[----:B-1----:R-:W-:Y:S02]  /*7830*/  FSEL R0, R117, RZ, P1 ;  /* 0x000000ff75007208 */ /* 0x002fe40000800000 */
[----:B------:R-:W-:Y:S03]  /*7840*/  @P6 IADD3 R8, P1, R6, R10, RZ ;  /* 0x0000000a06086210 */ /* 0x000fe60007f3e0ff */
[----:B------:R-:W-:Y:S04]  /*7850*/  FADD.FTZ R0, -R0, R3 ;  /* 0x0000000300007221 */ /* 0x000fe80000010100 */
[----:B------:R-:W-:Y:S01]  /*7860*/  FMUL.FTZ R0, R0, c[0x0][0x2d0] ;  /* 0x0000b40000007a20 */ /* 0x000fe20000410000 */
[----:B---3--:R-:W-:Y:S03]  /*7870*/  @P6 IADD3.X R9, R7, R2, RZ, P1, !PT ;  /* 0x0000000207096210 */ /* 0x008fe60000ffe4ff */
[----:B------:R1:W5:Y:S01]  /*7880*/  MUFU.EX2 R3, R0 ;  /* 0x0000000000037308 */ /* 0x0003620000000800 */
[----:B------:R-:W-:Y:S02]  /*7890*/  FSEL R2, R116, RZ, P0 ;  /* 0x000000ff74027208 */ /* 0x000fe40000000000 */
[----:B----4-:R-:W-:Y:S01]  /*78a0*/  F2FP.BF16.PACK_AB R147, R41, R35 ;  /* 0x000000232993723e */ /* 0x010fe200000010ff */
[----:B------:R3:W-:Y:S08]  /*78b0*/  @P6 LDGSTS.E.BYPASS.LTC128B.128 [R228+0xb100], [R8.64], !P3 ;  /* 0x0b10000008e46fae */ /* 0x0007f0000d901d46 */
[----:B------:R3:W-:Y:S08]  /*78c0*/  @P6 LDGSTS.E.BYPASS.LTC128B.128 [R228+0xf100], [R8.64+0x80], !P2 ;  /* 0x0f10008008e46fae */ /* 0x0007f0000d101d46 */
[----:B------:R-:W4:Y:S01]  /*78d0*/  LDSM.16.MT88.4 R12, [R200] ;  /* 0x00000000c80c783b */ /* 0x000f220000004200 */
[----:B-1----:R-:W-:Y:S02]  /*78e0*/  FADD.FTZ R0, -R2, R118 ;  /* 0x0000007602007221 */ /* 0x002fe40000010100 */
[----:B------:R-:W-:Y:S02]  /*78f0*/  FFMA.FTZ R2, R152, c[0x0][0x2d0], -R149 ;  /* 0x0000b40098027a23 */ /* 0x000fe40000010895 */
[----:B------:R-:W-:Y:S03]  /*7900*/  FMUL.FTZ R0, R0, c[0x0][0x2d0] ;  /* 0x0000b40000007a20 */ /* 0x000fe60000410000 */
[----:B------:R-:W1:Y:S01]  /*7910*/  LDSM.16.MT88.4 R20, [R204] ;  /* 0x00000000cc14783b */ /* 0x000e620000004200 */
[----:B------:R-:W-:Y:S02]  /*7920*/  IMAD.MOV.U32 R118, RZ, RZ, R66 ;  /* 0x000000ffff767224 */ /* 0x000fe400078e0042 */
[C---:B-----5:R-:W-:Y:S01]  /*7930*/  FMUL.FTZ R4, R3.reuse, R120 ;  /* 0x0000007803047220 */ /* 0x060fe20000410000 */
[----:B------:R-:W5:Y:S01]  /*7940*/  MUFU.EX2 R0, R0 ;  /* 0x0000000000007308 */ /* 0x000f620000000800 */
[C---:B------:R-:W-:Y:S01]  /*7950*/  FMUL.FTZ R5, R3.reuse, R121 ;  /* 0x0000007903057220 */ /* 0x040fe20000410000 */
[----:B------:R-:W-:Y:S01]  /*7960*/  MOV R121, R40 ;  /* 0x0000002800797202 */ /* 0x000fe20000000f00 */
[C---:B------:R-:W-:Y:S01]  /*7970*/  FMUL.FTZ R24, R3.reuse, R80 ;  /* 0x0000005003187220 */ /* 0x040fe20000410000 */
[----:B------:R-:W1:Y:S01]  /*7980*/  LDSM.16.MT88.4 R28, [R203] ;  /* 0x00000000cb1c783b */ /* 0x000e620000004200 */
[C---:B---3--:R-:W-:Y:S02]  /*7990*/  FMUL.FTZ R8, R3.reuse, R124 ;  /* 0x0000007c03087220 */ /* 0x048fe40000410000 */
[C---:B------:R-:W-:Y:S02]  /*79a0*/  FMUL.FTZ R9, R3.reuse, R125 ;  /* 0x0000007d03097220 */ /* 0x040fe40000410000 */
[C---:B------:R-:W-:Y:S02]  /*79b0*/  FMUL.FTZ R16, R3.reuse, R72 ;  /* 0x0000004803107220 */ /* 0x040fe40000410000 */
[C---:B------:R-:W-:Y:S01]  /*79c0*/  FMUL.FTZ R17, R3.reuse, R73 ;  /* 0x0000004903117220 */ /* 0x040fe20000410000 */
[----:B------:R-:W3:Y:S01]  /*79d0*/  LDSM.16.MT88.4 R36, [R223] ;  /* 0x00000000df24783b */ /* 0x000ee20000004200 */
[C---:B------:R-:W-:Y:S02]  /*79e0*/  FMUL.FTZ R25, R3.reuse, R81 ;  /* 0x0000005103197220 */ /* 0x040fe40000410000 */
[----:B------:R-:W-:Y:S02]  /*79f0*/  IMAD.MOV.U32 R152, RZ, RZ, R32 ;  /* 0x000000ffff987224 */ /* 0x000fe400078e0020 */
[C---:B------:R-:W-:Y:S02]  /*7a00*/  FMUL.FTZ R32, R3.reuse, R88 ;  /* 0x0000005803207220 */ /* 0x040fe40000410000 */
[----:B------:R-:W-:Y:S01]  /*7a10*/  IMAD.MOV.U32 R88, RZ, RZ, R33 ;  /* 0x000000ffff587224 */ /* 0x000fe200078e0021 */
[----:B------:R-:W1:Y:S01]  /*7a20*/  LDSM.16.MT88.4 R44, [R200+0x4000] ;  /* 0x00400000c82c783b */ /* 0x000e620000004200 */
[C---:B------:R-:W-:Y:S02]  /*7a30*/  FMUL.FTZ R33, R3.reuse, R89 ;  /* 0x0000005903217220 */ /* 0x040fe40000410000 */
[----:B------:R-:W-:Y:S02]  /*7a40*/  IMAD.MOV.U32 R89, RZ, RZ, R34 ;  /* 0x000000ffff597224 */ /* 0x000fe400078e0022 */
[C---:B-----5:R-:W-:Y:S02]  /*7a50*/  FMUL.FTZ R11, R0.reuse, R127 ;  /* 0x0000007f000b7220 */ /* 0x060fe40000410000 */
[----:B------:R5:W-:Y:S01]  /*7a60*/  MUFU.EX2 R127, R2 ;  /* 0x00000002007f7308 */ /* 0x000be20000000800 */
[C---:B--2---:R-:W-:Y:S01]  /*7a70*/  FMUL.FTZ R6, R0.reuse, R122 ;  /* 0x0000007a00067220 */ /* 0x044fe20000410000 */
[----:B------:R-:W0:Y:S01]  /*7a80*/  LDGDEPBAR ;  /* 0x00000000000079af */ /* 0x000e220000000000 */
[C---:B------:R-:W-:Y:S02]  /*7a90*/  FMUL.FTZ R7, R0.reuse, R123 ;  /* 0x0000007b00077220 */ /* 0x040fe40000410000 */
[C---:B------:R-:W-:Y:S02]  /*7aa0*/  FMUL.FTZ R18, R0.reuse, R74 ;  /* 0x0000004a00127220 */ /* 0x040fe40000410000 */
[C---:B------:R-:W-:Y:S02]  /*7ab0*/  FMUL.FTZ R19, R0.reuse, R75 ;  /* 0x0000004b00137220 */ /* 0x040fe40000410000 */
[C---:B------:R-:W-:Y:S01]  /*7ac0*/  FMUL.FTZ R26, R0.reuse, R82 ;  /* 0x00000052001a7220 */ /* 0x040fe20000410000 */
[C---:B----4-:R-:W-:Y:S01]  /*7ad0*/  HMMA.16816.F32.BF16 R4, R144.reuse, R12, R4 ;  /* 0x0000000c9004723c */ /* 0x050fe20000041804 */
[----:B------:R-:W-:Y:S04]  /*7ae0*/  LDSM.16.MT88.4 R72, [R200+0x800] ;  /* 0x00080000c848783b */ /* 0x000fe80000004200 */
[C---:B------:R-:W-:Y:S02]  /*7af0*/  FMUL.FTZ R10, R0.reuse, R126 ;  /* 0x0000007e000a7220 */ /* 0x040fe40000410000 */
[C---:B------:R-:W-:Y:S02]  /*7b00*/  FMUL.FTZ R12, R3.reuse, R68 ;  /* 0x00000044030c7220 */ /* 0x040fe40000410000 */
[----:B------:R-:W-:Y:S03]  /*7b10*/  FMUL.FTZ R13, R3, R69 ;  /* 0x00000045030d7220 */ /* 0x000fe60000410000 */
[C---:B------:R-:W-:Y:S03]  /*7b20*/  HMMA.16816.F32.BF16 R8, R144.reuse, R14, R8 ;  /* 0x0000000e9008723c */ /* 0x040fe60000041808 */
[----:B-----5:R-:W-:Y:S02]  /*7b30*/  FFMA.FTZ R2, R153, c[0x0][0x2d0], -R149 ;  /* 0x0000b40099027a23 */ /* 0x020fe40000010895 */
[----:B------:R-:W-:Y:S02]  /*7b40*/  IMAD.MOV.U32 R122, RZ, RZ, R35 ;  /* 0x000000ffff7a7224 */ /* 0x000fe400078e0023 */
[----:B------:R2:W-:Y:S01]  /*7b50*/  MUFU.EX2 R66, R2 ;  /* 0x0000000200427308 */ /* 0x0005e20000000800 */
[C---:B------:R-:W-:Y:S04]  /*7b60*/  FMUL.FTZ R14, R0.reuse, R70 ;  /* 0x00000046000e7220 */ /* 0x040fe80000410000 */
[C---:B------:R-:W-:Y:S02]  /*7b70*/  FMUL.FTZ R15, R0.reuse, R71 ;  /* 0x00000047000f7220 */ /* 0x040fe40000410000 */
[----:B------:R-:W-:Y:S01]  /*7b80*/  LDSM.16.MT88.4 R68, [R206+0x4000] ;  /* 0x00400000ce44783b */ /* 0x000fe20000004200 */
[C---:B------:R-:W-:Y:S02]  /*7b90*/  FMUL.FTZ R27, R0.reuse, R83 ;  /* 0x00000053001b7220 */ /* 0x040fe40000410000 */
[----:B------:R-:W-:Y:S02]  /*7ba0*/  IMAD.MOV.U32 R126, RZ, RZ, R43 ;  /* 0x000000ffff7e7224 */ /* 0x000fe400078e002b */
[C---:B-1----:R-:W-:Y:S03]  /*7bb0*/  HMMA.16816.F32.BF16 R12, R144.reuse, R20, R12 ;  /* 0x00000014900c723c */ /* 0x042fe6000004180c */
[----:B------:R-:W-:Y:S02]  /*7bc0*/  FMUL.FTZ R35, R0, R91 ;  /* 0x0000005b00237220 */ /* 0x000fe40000410000 */
[----:B------:R-:W-:Y:S02]  /*7bd0*/  IMAD.MOV.U32 R125, RZ, RZ, R48 ;  /* 0x000000ffff7d7224 */ /* 0x000fe400078e0030 */
[C---:B------:R-:W-:Y:S01]  /*7be0*/  FMUL.FTZ R20, R3.reuse, R76 ;  /* 0x0000004c03147220 */ /* 0x040fe20000410000 */
[C---:B------:R-:W-:Y:S04]  /*7bf0*/  HMMA.16816.F32.BF16 R16, R144.reuse, R22, R16 ;  /* 0x000000169010723c */ /* 0x040fe80000041810 */
[----:B--2---:R-:W-:Y:S02]  /*7c00*/  FFMA.FTZ R2, R160, c[0x0][0x2d0], -R148 ;  /* 0x0000b400a0027a23 */ /* 0x004fe40000010894 */
[C---:B------:R-:W-:Y:S02]  /*7c10*/  FMUL.FTZ R21, R3.reuse, R77 ;  /* 0x0000004d03157220 */ /* 0x040fe40000410000 */
[----:B------:R1:W2:Y:S01]  /*7c20*/  MUFU.EX2 R65, R2 ;  /* 0x0000000200417308 */ /* 0x0002a20000000800 */
[C---:B------:R-:W-:Y:S03]  /*7c30*/  FMUL.FTZ R22, R0.reuse, R78 ;  /* 0x0000004e00167220 */ /* 0x040fe60000410000 */
[C---:B------:R-:W-:Y:S02]  /*7c40*/  FMUL.FTZ R23, R0.reuse, R79 ;  /* 0x0000004f00177220 */ /* 0x040fe40000410000 */
[----:B------:R-:W-:Y:S01]  /*7c50*/  LDSM.16.MT88.4 R76, [R204+0x800] ;  /* 0x00080000cc4c783b */ /* 0x000fe20000004200 */
[C---:B------:R-:W-:Y:S02]  /*7c60*/  FMUL.FTZ R34, R0.reuse, R90 ;  /* 0x0000005a00227220 */ /* 0x040fe40000410000 */
[C---:B------:R-:W-:Y:S02]  /*7c70*/  FMUL.FTZ R51, R0.reuse, R103 ;  /* 0x0000006700337220 */ /* 0x040fe40000410000 */
[C---:B------:R-:W-:Y:S03]  /*7c80*/  HMMA.16816.F32.BF16 R20, R144.reuse, R28, R20 ;  /* 0x0000001c9014723c */ /* 0x040fe60000041814 */
[----:B------:R-:W-:Y:S02]  /*7c90*/  IMAD.MOV.U32 R123, RZ, RZ, R42 ;  /* 0x000000ffff7b7224 */ /* 0x000fe400078e002a */
[----:B------:R-:W-:Y:S02]  /*7ca0*/  IMAD.MOV.U32 R120, RZ, RZ, R41 ;  /* 0x000000ffff787224 */ /* 0x000fe400078e0029 */
[C---:B------:R-:W-:Y:S01]  /*7cb0*/  FMUL.FTZ R28, R3.reuse, R84 ;  /* 0x00000054031c7220 */ /* 0x040fe20000410000 */
[C---:B------:R-:W-:Y:S04]  /*7cc0*/  HMMA.16816.F32.BF16 R24, R144.reuse, R30, R24 ;  /* 0x0000001e9018723c */ /* 0x040fe80000041818 */
[----:B------:R-:W-:Y:S02]  /*7cd0*/  FMUL.FTZ R29, R3, R85 ;  /* 0x00000055031d7220 */ /* 0x000fe40000410000 */
[----:B-1----:R-:W-:Y:S02]  /*7ce0*/  FFMA.FTZ R2, R161, c[0x0][0x2d0], -R148 ;  /* 0x0000b400a1027a23 */ /* 0x002fe40000010894 */
[C---:B------:R-:W-:Y:S02]  /*7cf0*/  FMUL.FTZ R30, R0.reuse, R86 ;  /* 0x00000056001e7220 */ /* 0x040fe40000410000 */
[----:B------:R1:W4:Y:S02]  /*7d00*/  MUFU.EX2 R67, R2 ;  /* 0x0000000200437308 */ /* 0x0003240000000800 */
[----:B------:R-:W-:Y:S02]  /*7d10*/  FMUL.FTZ R31, R0, R87 ;  /* 0x00000057001f7220 */ /* 0x000fe40000410000 */
[----:B------:R-:W-:Y:S02]  /*7d20*/  IMAD.MOV.U32 R87, RZ, RZ, R53 ;  /* 0x000000ffff577224 */ /* 0x000fe400078e0035 */
[----:B------:R-:W5:Y:S01]  /*7d30*/  LDSM.16.MT88.4 R52, [R204+0x4000] ;  /* 0x00400000cc34783b */ /* 0x000f620000004200 */
[----:B------:R-:W-:Y:S02]  /*7d40*/  IMAD.MOV.U32 R84, RZ, RZ, R62 ;  /* 0x000000ffff547224 */ /* 0x000fe400078e003e */
[C---:B---3--:R-:W-:Y:S03]  /*7d50*/  HMMA.16816.F32.BF16 R28, R144.reuse, R36, R28 ;  /* 0x00000024901c723c */ /* 0x048fe6000004181c */
[----:B------:R-:W-:Y:S02]  /*7d60*/  IMAD.MOV.U32 R85, RZ, RZ, R63 ;  /* 0x000000ffff557224 */ /* 0x000fe400078e003f */
[----:B------:R-:W3:Y:S01]  /*7d70*/  LDSM.16.MT88.4 R60, [R203+0x4000] ;  /* 0x00400000cb3c783b */ /* 0x000ee20000004200 */
[----:B------:R-:W-:Y:S02]  /*7d80*/  IMAD.MOV.U32 R86, RZ, RZ, R49 ;  /* 0x000000ffff567224 */ /* 0x000fe400078e0031 */
[C---:B------:R-:W-:Y:S04]  /*7d90*/  HMMA.16816.F32.BF16 R32, R144.reuse, R38, R32 ;  /* 0x000000269020723c */ /* 0x040fe80000041820 */
[C---:B------:R-:W-:Y:S02]  /*7da0*/  FMUL.FTZ R36, R3.reuse, R92 ;  /* 0x0000005c03247220 */ /* 0x040fe40000410000 */
[C---:B------:R-:W-:Y:S02]  /*7db0*/  FMUL.FTZ R37, R3.reuse, R93 ;  /* 0x0000005d03257220 */ /* 0x040fe40000410000 */
[----:B-1----:R-:W-:Y:S04]  /*7dc0*/  FFMA.FTZ R2, R154, c[0x0][0x2d0], -R149 ;  /* 0x0000b4009a027a23 */ /* 0x002fe80000010895 */
[----:B------:R1:W1:Y:S01]  /*7dd0*/  MUFU.EX2 R80, R2 ;  /* 0x0000000200507308 */ /* 0x0002620000000800 */
[C---:B------:R-:W-:Y:S02]  /*7de0*/  FMUL.FTZ R38, R0.reuse, R94 ;  /* 0x0000005e00267220 */ /* 0x040fe40000410000 */
[C---:B------:R-:W-:Y:S02]  /*7df0*/  FMUL.FTZ R39, R0.reuse, R95 ;  /* 0x0000005f00277220 */ /* 0x040fe40000410000 */
[----:B------:R-:W-:Y:S01]  /*7e00*/  LDSM.16.MT88.4 R92, [R204+0x1000] ;  /* 0x00100000cc5c783b */ /* 0x000fe20000004200 */
[C---:B------:R-:W-:Y:S02]  /*7e10*/  FMUL.FTZ R40, R3.reuse, R96 ;  /* 0x0000006003287220 */ /* 0x040fe40000410000 */
[----:B------:R-:W-:Y:S02]  /*7e20*/  FMUL.FTZ R41, R3, R97 ;  /* 0x0000006103297220 */ /* 0x000fe40000410000 */
[C---:B------:R-:W-:Y:S03]  /*7e30*/  HMMA.16816.F32.BF16 R36, R144.reuse, R44, R36 ;  /* 0x0000002c9024723c */ /* 0x040fe60000041824 */
[C---:B------:R-:W-:Y:S02]  /*7e40*/  FMUL.FTZ R42, R0.reuse, R98 ;  /* 0x00000062002a7220 */ /* 0x040fe40000410000 */
[C---:B------:R-:W-:Y:S02]  /*7e50*/  FMUL.FTZ R43, R0.reuse, R99 ;  /* 0x00000063002b7220 */ /* 0x040fe40000410000 */
[----:B------:R-:W-:Y:S02]  /*7e60*/  IMAD.MOV.U32 R98, RZ, RZ, R85 ;  /* 0x000000ffff627224 */ /* 0x000fe400078e0055 */
[----:B------:R-:W-:Y:S03]  /*7e70*/  IMAD.MOV.U32 R97, RZ, RZ, R84 ;  /* 0x000000ffff617224 */ /* 0x000fe600078e0054 */
[C---:B------:R-:W-:Y:S03]  /*7e80*/  HMMA.16816.F32.BF16 R40, R144.reuse, R46, R40 ;  /* 0x0000002e9028723c */ /* 0x040fe60000041828 */
[----:B-1----:R-:W-:Y:S02]  /*7e90*/  FFMA.FTZ R2, R155, c[0x0][0x2d0], -R149 ;  /* 0x0000b4009b027a23 */ /* 0x002fe40000010895 */
[C---:B------:R-:W-:Y:S02]  /*7ea0*/  FMUL.FTZ R44, R3.reuse, R128 ;  /* 0x00000080032c7220 */ /* 0x040fe40000410000 */
[----:B------:R1:W1:Y:S01]  /*7eb0*/  MUFU.EX2 R91, R2 ;  /* 0x00000002005b7308 */ /* 0x0002620000000800 */
[----:B------:R-:W-:Y:S04]  /*7ec0*/  FMUL.FTZ R45, R3, R129 ;  /* 0x00000081032d7220 */ /* 0x000fe80000410000 */
[C---:B------:R-:W-:Y:S02]  /*7ed0*/  FMUL.FTZ R46, R0.reuse, R130 ;  /* 0x00000082002e7220 */ /* 0x040fe40000410000 */
[----:B------:R-:W-:Y:S02]  /*7ee0*/  FMUL.FTZ R47, R0, R131 ;  /* 0x00000083002f7220 */ /* 0x000fe40000410000 */
[--C-:B------:R-:W-:Y:S02]  /*7ef0*/  FFMA.FTZ R97, R97, c[0x0][0x2d0], -R148.reuse ;  /* 0x0000b40061617a23 */ /* 0x100fe40000010894 */
[--C-:B------:R-:W-:Y:S02]  /*7f00*/  FFMA.FTZ R98, R98, c[0x0][0x2d0], -R148.reuse ;  /* 0x0000b40062627a23 */ /* 0x100fe40000010894 */
[C---:B------:R-:W-:Y:S01]  /*7f10*/  FMUL.FTZ R48, R3.reuse, R100 ;  /* 0x0000006403307220 */ /* 0x040fe20000410000 */
[C---:B-----5:R-:W-:Y:S03]  /*7f20*/  HMMA.16816.F32.BF16 R44, R144.reuse, R52, R44 ;  /* 0x00000034902c723c */ /* 0x060fe6000004182c */
[C---:B------:R-:W-:Y:S01]  /*7f30*/  FMUL.FTZ R49, R3.reuse, R101 ;  /* 0x0000006503317220 */ /* 0x040fe20000410000 */
[----:B------:R-:W-:Y:S01]  /*7f40*/  MOV R100, R158 ;  /* 0x0000009e00647202 */ /* 0x000fe20000000f00 */
[----:B------:R-:W-:Y:S02]  /*7f50*/  FMUL.FTZ R50, R0, R102 ;  /* 0x0000006600327220 */ /* 0x000fe40000410000 */
[C---:B------:R-:W-:Y:S02]  /*7f60*/  FMUL.FTZ R52, R3.reuse, R104 ;  /* 0x0000006803347220 */ /* 0x040fe40000410000 */
[C---:B------:R-:W-:Y:S03]  /*7f70*/  FMUL.FTZ R53, R3.reuse, R105 ;  /* 0x0000006903357220 */ /* 0x040fe60000410000 */
[C---:B------:R-:W-:Y:S03]  /*7f80*/  HMMA.16816.F32.BF16 R48, R144.reuse, R54, R48 ;  /* 0x000000369030723c */ /* 0x040fe60000041830 */
[----:B-1----:R-:W-:Y:S02]  /*7f90*/  FFMA.FTZ R2, R162, c[0x0][0x2d0], -R148 ;  /* 0x0000b400a2027a23 */ /* 0x002fe40000010894 */
[----:B------:R-:W-:Y:S02]  /*7fa0*/  IMAD.MOV.U32 R124, RZ, RZ, R58 ;  /* 0x000000ffff7c7224 */ /* 0x000fe400078e003a */
[----:B------:R1:W5:Y:S01]  /*7fb0*/  MUFU.EX2 R90, R2 ;  /* 0x00000002005a7308 */ /* 0x0003620000000800 */
[C---:B------:R-:W-:Y:S04]  /*7fc0*/  FMUL.FTZ R54, R0.reuse, R106 ;  /* 0x0000006a00367220 */ /* 0x040fe80000410000 */
[C---:B------:R-:W-:Y:S02]  /*7fd0*/  FMUL.FTZ R55, R0.reuse, R107 ;  /* 0x0000006b00377220 */ /* 0x040fe40000410000 */
[C---:B------:R-:W-:Y:S02]  /*7fe0*/  FMUL.FTZ R56, R3.reuse, R108 ;  /* 0x0000006c03387220 */ /* 0x040fe40000410000 */
[C---:B------:R-:W-:Y:S02]  /*7ff0*/  FMUL.FTZ R57, R3.reuse, R109 ;  /* 0x0000006d03397220 */ /* 0x040fe40000410000 */
[C---:B------:R-:W-:Y:S01]  /*8000*/  FMUL.FTZ R58, R0.reuse, R110 ;  /* 0x0000006e003a7220 */ /* 0x040fe20000410000 */
[C---:B---3--:R-:W-:Y:S03]  /*8010*/  HMMA.16816.F32.BF16 R52, R144.reuse, R60, R52 ;  /* 0x0000003c9034723c */ /* 0x048fe60000041834 */
[C---:B------:R-:W-:Y:S02]  /*8020*/  FMUL.FTZ R59, R0.reuse, R111 ;  /* 0x0000006f003b7220 */ /* 0x040fe40000410000 */
[C---:B------:R-:W-:Y:S02]  /*8030*/  FMUL.FTZ R64, R3.reuse, R112 ;  /* 0x0000007003407220 */ /* 0x040fe40000410000 */
[----:B------:R-:W-:Y:S02]  /*8040*/  FMUL.FTZ R61, R3, R133 ;  /* 0x00000085033d7220 */ /* 0x000fe40000410000 */
[----:B------:R-:W-:Y:S01]  /*8050*/  IMAD.MOV.U32 R133, RZ, RZ, R252 ;  /* 0x000000ffff857224 */ /* 0x000fe200078e00fc */
[C---:B------:R-:W-:Y:S03]  /*8060*/  HMMA.16816.F32.BF16 R56, R144.reuse, R62, R56 ;  /* 0x0000003e9038723c */ /* 0x040fe60000041838 */
[----:B-1----:R-:W-:Y:S02]  /*8070*/  FFMA.FTZ R2, R163, c[0x0][0x2d0], -R148 ;  /* 0x0000b400a3027a23 */ /* 0x002fe40000010894 */
[C---:B------:R-:W-:Y:S02]  /*8080*/  FMUL.FTZ R60, R3.reuse, R132 ;  /* 0x00000084033c7220 */ /* 0x040fe40000410000 */
[----:B------:R1:W3:Y:S01]  /*8090*/  MUFU.EX2 R103, R2 ;  /* 0x0000000200677308 */ /* 0x0002e20000000800 */
[C---:B------:R-:W-:Y:S04]  /*80a0*/  FMUL.FTZ R62, R0.reuse, R134 ;  /* 0x00000086003e7220 */ /* 0x040fe80000410000 */
[C---:B------:R-:W-:Y:S01]  /*80b0*/  FMUL.FTZ R63, R0.reuse, R135 ;  /* 0x00000087003f7220 */ /* 0x040fe20000410000 */
[----:B------:R-:W-:Y:S01]  /*80c0*/  MOV R135, R88 ;  /* 0x0000005800877202 */ /* 0x000fe20000000f00 */
[----:B------:R-:W-:Y:S02]  /*80d0*/  IMAD.MOV.U32 R132, RZ, RZ, R87 ;  /* 0x000000ffff847224 */ /* 0x000fe400078e0057 */
[----:B------:R-:W-:Y:S02]  /*80e0*/  IMAD.MOV.U32 R134, RZ, RZ, R89 ;  /* 0x000000ffff867224 */ /* 0x000fe400078e0059 */
[----:B--2---:R-:W-:Y:S01]  /*80f0*/  IMAD.MOV.U32 R112, RZ, RZ, R65 ;  /* 0x000000ffff707224 */ /* 0x004fe200078e0041 */
[C---:B------:R-:W-:Y:S03]  /*8100*/  HMMA.16816.F32.BF16 R60, R144.reuse, R68, R60 ;  /* 0x00000044903c723c */ /* 0x040fe6000004183c */
[----:B------:R-:W-:Y:S01]  /*8110*/  FMUL.FTZ R65, R3, R113 ;  /* 0x0000007103417220 */ /* 0x000fe20000410000 */
[----:B------:R-:W-:Y:S01]  /*8120*/  MOV R113, R66 ;  /* 0x0000004200717202 */ /* 0x000fe20000000f00 */
[C---:B------:R-:W-:Y:S02]  /*8130*/  FMUL.FTZ R66, R0.reuse, R114 ;  /* 0x0000007200427220 */ /* 0x040fe40000410000 */
[----:B----4-:R-:W-:Y:S01]  /*8140*/  IMAD.MOV.U32 R114, RZ, RZ, R67 ;  /* 0x000000ffff727224 */ /* 0x010fe200078e0043 */
[----:B------:R-:W-:Y:S01]  /*8150*/  F2FP.BF16.PACK_AB R68, R113, R127 ;  /* 0x0000007f7144723e */ /* 0x000fe200000010ff */
[----:B------:R-:W-:Y:S03]  /*8160*/  FMUL.FTZ R67, R0, R115 ;  /* 0x0000007300437220 */ /* 0x000fe60000410000 */
[----:B-1----:R-:W-:Y:S01]  /*8170*/  FFMA.FTZ R2, R164, c[0x0][0x2d0], -R149 ;  /* 0x0000b400a4027a23 */ /* 0x002fe20000010895 */
[----:B------:R-:W-:Y:S01]  /*8180*/  F2FP.BF16.PACK_AB R69, R114, R112 ;  /* 0x000000707245723e */ /* 0x000fe200000010ff */
[----:B------:R-:W-:Y:S02]  /*8190*/  IMAD.MOV.U32 R115, RZ, RZ, R80 ;  /* 0x000000ffff737224 */ /* 0x000fe400078e0050 */
[----:B------:R-:W-:Y:S01]  /*81a0*/  HMMA.16816.F32.BF16 R64, R144, R70, R64 ;  /* 0x000000469040723c */ /* 0x000fe20000041840 */
[----:B------:R1:W-:Y:S01]  /*81b0*/  MUFU.EX2 R102, R2 ;  /* 0x0000000200667308 */ /* 0x0003e20000000800 */
[----:B------:R-:W2:Y:S01]  /*81c0*/  LDSM.16.MT88.4 R80, [R203+0x800] ;  /* 0x00080000cb50783b */ /* 0x000ea20000004200 */
[----:B------:R-:W-:Y:S02]  /*81d0*/  IMAD.MOV.U32 R99, RZ, RZ, R159 ;  /* 0x000000ffff637224 */ /* 0x000fe400078e009f */
[----:B------:R-:W-:Y:S02]  /*81e0*/  IMAD.MOV.U32 R96, RZ, RZ, R157 ;  /* 0x000000ffff607224 */ /* 0x000fe400078e009d */
[----:B------:R-:W-:Y:S02]  /*81f0*/  IMAD.MOV.U32 R144, RZ, RZ, R251 ;  /* 0x000000ffff907224 */ /* 0x000fe400078e00fb */
[----:B------:R-:W-:Y:S03]  /*8200*/  IMAD.MOV.U32 R145, RZ, RZ, R91 ;  /* 0x000000ffff917224 */ /* 0x000fe600078e005b */
[----:B-----5:R-:W-:Y:S02]  /*8210*/  IMAD.MOV.U32 R146, RZ, RZ, R90 ;  /* 0x000000ffff927224 */ /* 0x020fe400078e005a */
[----:B------:R-:W-:Y:S01]  /*8220*/  F2FP.BF16.PACK_AB R70, R145, R115 ;  /* 0x000000739146723e */ /* 0x000fe200000010ff */
[----:B------:R-:W-:Y:S01]  /*8230*/  IMAD.MOV.U32 R147, RZ, RZ, R152 ;  /* 0x000000ffff937224 */ /* 0x000fe200078e0098 */
[----:B------:R-:W-:Y:S01]  /*8240*/  LDSM.16.MT88.4 R88, [R206+0x4800] ;  /* 0x00480000ce58783b */ /* 0x000fe20000004200 */
[----:B---3--:R-:W-:Y:S01]  /*8250*/  F2FP.BF16.PACK_AB R71, R103, R146 ;  /* 0x000000926747723e */ /* 0x008fe200000010ff */
[----:B------:R-:W-:Y:S02]  /*8260*/  IMAD.MOV.U32 R152, RZ, RZ, R86 ;  /* 0x000000ffff987224 */ /* 0x000fe400078e0056 */
[--C-:B------:R-:W-:Y:S02]  /*8270*/  FFMA.FTZ R96, R96, c[0x0][0x2d0], -R149.reuse ;  /* 0x0000b40060607a23 */ /* 0x100fe40000010895 */
[--C-:B------:R-:W-:Y:S02]  /*8280*/  FFMA.FTZ R99, R99, c[0x0][0x2d0], -R149.reuse ;  /* 0x0000b40063637a23 */ /* 0x100fe40000010895 */
[C---:B------:R-:W-:Y:S01]  /*8290*/  HMMA.16816.F32.BF16 R4, R68.reuse, R72, R4 ;  /* 0x000000484404723c */ /* 0x040fe20000041804 */
[----:B------:R-:W3:Y:S04]  /*82a0*/  LDSM.16.MT88.4 R84, [R206+0x800] ;  /* 0x00080000ce54783b */ /* 0x000ee80000004200 */
[--C-:B-1----:R-:W-:Y:S02]  /*82b0*/  FFMA.FTZ R2, R165, c[0x0][0x2d0], -R149.reuse ;  /* 0x0000b400a5027a23 */ /* 0x102fe40000010895 */
[--C-:B------:R-:W-:Y:S01]  /*82c0*/  FFMA.FTZ R118, R118, c[0x0][0x2d0], -R148.reuse ;  /* 0x0000b40076767a23 */ /* 0x100fe20000010894 */
[C---:B------:R-:W-:Y:S01]  /*82d0*/  HMMA.16816.F32.BF16 R8, R68.reuse, R74, R8 ;  /* 0x0000004a4408723c */ /* 0x040fe20000041808 */
[----:B------:R1:W4:Y:S01]  /*82e0*/  MUFU.EX2 R252, R2 ;  /* 0x0000000200fc7308 */ /* 0x0003220000000800 */
[----:B------:R-:W5:Y:S06]  /*82f0*/  LDSM.16.MT88.4 R72, [R200+0x4800] ;  /* 0x00480000c848783b */ /* 0x000f6c0000004200 */
[C---:B------:R-:W-:Y:S03]  /*8300*/  HMMA.16816.F32.BF16 R12, R68.reuse, R76, R12 ;  /* 0x0000004c440c723c */ /* 0x040fe6000004180c */
[----:B------:R-:W-:Y:S05]  /*8310*/  MUFU.EX2 R118, R118 ;  /* 0x0000007600767308 */ /* 0x000fea0000000800 */
        /* <DEDUP_REMOVED lines=11> */
[----:B-1----:R-:W-:Y:S04]  /*83d0*/  FFMA.FTZ R2, R176, c[0x0][0x2d0], -R148 ;  /* 0x0000b400b0027a23 */ /* 0x002fe80000010894 */
[C---:B------:R-:W-:Y:S01]  /*83e0*/  HMMA.16816.F32.BF16 R40, R68.reuse, R74, R40 ;  /* 0x0000004a4428723c */ /* 0x040fe20000041828 */
[----:B------:R1:W5:Y:S01]  /*83f0*/  MUFU.EX2 R251, R2 ;  /* 0x0000000200fb7308 */ /* 0x0003620000000800 */
[----:B------:R-:W3:Y:S06]  /*8400*/  LDSM.16.MT88.4 R72, [R203+0x1000] ;  /* 0x00100000cb48783b */ /* 0x000eec0000004200 */
[C---:B----4-:R-:W-:Y:S08]  /*8410*/  HMMA.16816.F32.BF16 R44, R68.reuse, R76, R44 ;  /* 0x0000004c442c723c */ /* 0x050ff0000004182c */
[C---:B------:R-:W-:Y:S01]  /*8420*/  HMMA.16816.F32.BF16 R48, R68.reuse, R78, R48 ;  /* 0x0000004e4430723c */ /* 0x040fe20000041830 */
[----:B------:R-:W4:Y:S07]  /*8430*/  LDSM.16.MT88.4 R76, [R206+0x1000] ;  /* 0x00100000ce4c783b */ /* 0x000f2e0000004200 */
[C---:B--2---:R-:W-:Y:S04]  /*8440*/  HMMA.16816.F32.BF16 R52, R68.reuse, R80, R52 ;  /* 0x000000504434723c */ /* 0x044fe80000041834 */
[--C-:B-1----:R-:W-:Y:S04]  /*8450*/  FFMA.FTZ R2, R167, c[0x0][0x2d0], -R149.reuse ;  /* 0x0000b400a7027a23 */ /* 0x102fe80000010895 */
[C---:B------:R-:W-:Y:S01]  /*8460*/  HMMA.16816.F32.BF16 R56, R68.reuse, R82, R56 ;  /* 0x000000524438723c */ /* 0x040fe20000041838 */
[----:B------:R1:W-:Y:S01]  /*8470*/  MUFU.EX2 R176, R2 ;  /* 0x0000000200b07308 */ /* 0x0003e20000000800 */
[----:B------:R-:W2:Y:S06]  /*8480*/  LDSM.16.MT88.4 R80, [R200+0x5000] ;  /* 0x00500000c850783b */ /* 0x000eac0000004200 */
[C---:B------:R-:W-:Y:S07]  /*8490*/  HMMA.16816.F32.BF16 R60, R68.reuse, R88, R60 ;  /* 0x00000058443c723c */ /* 0x040fee000004183c */
[--C-:B------:R-:W-:Y:S01]  /*84a0*/  FFMA.FTZ R88, R183, c[0x0][0x2d0], -R149.reuse ;  /* 0x0000b400b7587a23 */ /* 0x100fe20000010895 */
[----:B------:R-:W-:Y:S03]  /*84b0*/  HMMA.16816.F32.BF16 R64, R68, R90, R64 ;  /* 0x0000005a4440723c */ /* 0x000fe60000041840 */
[----:B------:R2:W-:Y:S04]  /*84c0*/  MUFU.EX2 R164, R88 ;  /* 0x0000005800a47308 */ /* 0x0005e80000000800 */
[----:B------:R-:W-:Y:S01]  /*84d0*/  F2FP.BF16.PACK_AB R68, R252, R102 ;  /* 0x00000066fc44723e */ /* 0x000fe200000010ff */
[--C-:B-1----:R-:W-:Y:S01]  /*84e0*/  FFMA.FTZ R2, R177, c[0x0][0x2d0], -R149.reuse ;  /* 0x0000b400b1027a23 */ /* 0x102fe20000010895 */
[----:B-----5:R-:W-:Y:S04]  /*84f0*/  F2FP.BF16.PACK_AB R69, R251, R101 ;  /* 0x00000065fb45723e */ /* 0x020fe800000010ff */
[----:B------:R1:W5:Y:S01]  /*8500*/  MUFU.EX2 R167, R2 ;  /* 0x0000000200a77308 */ /* 0x0003620000000800 */
[----:B------:R-:W-:Y:S01]  /*8510*/  IMAD.MOV.U32 R177, RZ, RZ, R156 ;  /* 0x000000ffffb17224 */ /* 0x000fe200078e009c */
[----:B--2---:R-:W-:Y:S01]  /*8520*/  LDSM.16.MT88.4 R88, [R206+0x5800] ;  /* 0x00580000ce58783b */ /* 0x004fe20000004200 */
[----:B-1----:R-:W-:Y:S01]  /*8530*/  FFMA.FTZ R2, R178, c[0x0][0x2d0], -R148 ;  /* 0x0000b400b2027a23 */ /* 0x002fe20000010894 */
[----:B-----5:R-:W-:Y:S01]  /*8540*/  F2FP.BF16.PACK_AB R70, R167, R176 ;  /* 0x000000b0a746723e */ /* 0x020fe200000010ff */
[----:B------:R-:W-:Y:S05]  /*8550*/  IMAD.MOV.U32 R178, RZ, RZ, R146 ;  /* 0x000000ffffb27224 */ /* 0x000fea00078e0092 */
[----:B------:R1:W-:Y:S02]  /*8560*/  MUFU.EX2 R111, R2 ;  /* 0x00000002006f7308 */ /* 0x0003e40000000800 */
[----:B-1----:R-:W-:Y:S01]  /*8570*/  FFMA.FTZ R2, R179, c[0x0][0x2d0], -R148 ;  /* 0x0000b400b3027a23 */ /* 0x002fe20000010894 */
[----:B------:R-:W-:Y:S07]  /*8580*/  MOV R179, R115 ;  /* 0x0000007300b37202 */ /* 0x000fee0000000f00 */
[----:B------:R1:W2:Y:S02]  /*8590*/  MUFU.EX2 R110, R2 ;  /* 0x00000002006e7308 */ /* 0x0002a40000000800 */
[--C-:B-1----:R-:W-:Y:S01]  /*85a0*/  FFMA.FTZ R2, R180, c[0x0][0x2d0], -R149.reuse ;  /* 0x0000b400b4027a23 */ /* 0x102fe20000010895 */
[----:B--2---:R-:W-:Y:S01]  /*85b0*/  F2FP.BF16.PACK_AB R71, R110, R111 ;  /* 0x0000006f6e47723e */ /* 0x004fe200000010ff */
[----:B------:R-:W-:Y:S06]  /*85c0*/  IMAD.MOV.U32 R180, RZ, RZ, R114 ;  /* 0x000000ffffb47224 */ /* 0x000fec00078e0072 */
[----:B------:R1:W-:Y:S01]  /*85d0*/  MUFU.EX2 R109, R2 ;  /* 0x00000002006d7308 */ /* 0x0003e20000000800 */
[C---:B---3--:R-:W-:Y:S08]  /*85e0*/  HMMA.16816.F32.BF16 R4, R68.reuse, R84, R4 ;  /* 0x000000544404723c */ /* 0x048ff00000041804 */
[C---:B------:R-:W-:Y:S01]  /*85f0*/  HMMA.16816.F32.BF16 R8, R68.reuse, R86, R8 ;  /* 0x000000564408723c */ /* 0x040fe20000041808 */
[----:B------:R-:W2:Y:S07]  /*8600*/  LDSM.16.MT88.4 R84, [R204+0x5000] ;  /* 0x00500000cc54783b */ /* 0x000eae0000004200 */
[C---:B------:R-:W-:Y:S04]  /*8610*/  HMMA.16816.F32.BF16 R12, R68.reuse, R92, R12 ;  /* 0x0000005c440c723c */ /* 0x040fe8000004180c */
[----:B-1----:R-:W-:Y:S02]  /*8620*/  FFMA.FTZ R2, R181, c[0x0][0x2d0], -R149 ;  /* 0x0000b400b5027a23 */ /* 0x002fe40000010895 */
[----:B------:R-:W-:Y:S01]  /*8630*/  IMAD.MOV.U32 R181, RZ, RZ, R113 ;  /* 0x000000ffffb57224 */ /* 0x000fe200078e0071 */
[----:B------:R-:W-:Y:S01]  /*8640*/  MOV R113, R125 ;  /* 0x0000007d00717202 */ /* 0x000fe20000000f00 */
[C---:B------:R-:W-:Y:S01]  /*8650*/  HMMA.16816.F32.BF16 R16, R68.reuse, R94, R16 ;  /* 0x0000005e4410723c */ /* 0x040fe20000041810 */
[----:B------:R1:W3:Y:S01]  /*8660*/  MUFU.EX2 R166, R2 ;  /* 0x0000000200a67308 */ /* 0x0002e20000000800 */
[----:B------:R-:W-:Y:S06]  /*8670*/  LDSM.16.MT88.4 R92, [R204+0x2000] ;  /* 0x00200000cc5c783b */ /* 0x000fec0000004200 */
[C---:B------:R-:W-:Y:S08]  /*8680*/  HMMA.16816.F32.BF16 R20, R68.reuse, R72, R20 ;  /* 0x000000484414723c */ /* 0x040ff00000041814 */
[C---:B------:R-:W-:Y:S01]  /*8690*/  HMMA.16816.F32.BF16 R24, R68.reuse, R74, R24 ;  /* 0x0000004a4418723c */ /* 0x040fe20000041818 */
[----:B------:R-:W5:Y:S07]  /*86a0*/  LDSM.16.MT88.4 R72, [R203+0x5000] ;  /* 0x00500000cb48783b */ /* 0x000f6e0000004200 */
[C---:B----4-:R-:W-:Y:S04]  /*86b0*/  HMMA.16816.F32.BF16 R28, R68.reuse, R76, R28 ;  /* 0x0000004c441c723c */ /* 0x050fe8000004181c */
[----:B-1----:R-:W-:Y:S02]  /*86c0*/  FFMA.FTZ R2, R182, c[0x0][0x2d0], -R148 ;  /* 0x0000b400b6027a23 */ /* 0x002fe40000010894 */
[----:B------:R-:W-:Y:S02]  /*86d0*/  IMAD.MOV.U32 R182, RZ, RZ, R112 ;  /* 0x000000ffffb67224 */ /* 0x000fe400078e0070 */
[C---:B------:R-:W-:Y:S01]  /*86e0*/  HMMA.16816.F32.BF16 R32, R68.reuse, R78, R32 ;  /* 0x0000004e4420723c */ /* 0x040fe20000041820 */
[----:B------:R1:W-:Y:S01]  /*86f0*/  MUFU.EX2 R108, R2 ;  /* 0x00000002006c7308 */ /* 0x0003e20000000800 */
[----:B------:R-:W4:Y:S02]  /*8700*/  LDSM.16.MT88.4 R76, [R206+0x5000] ;  /* 0x00500000ce4c783b */ /* 0x000f240000004200 */
[----:B------:R-:W-:Y:S04]  /*8710*/  IMAD.MOV.U32 R112, RZ, RZ, R126 ;  /* 0x000000ffff707224 */ /* 0x000fe800078e007e */
[C---:B------:R-:W-:Y:S08]  /*8720*/  HMMA.16816.F32.BF16 R36, R68.reuse, R80, R36 ;  /* 0x000000504424723c */ /* 0x040ff00000041824 */
[C---:B------:R-:W-:Y:S01]  /*8730*/  HMMA.16816.F32.BF16 R40, R68.reuse, R82, R40 ;  /* 0x000000524428723c */ /* 0x040fe20000041828 */
[----:B------:R-:W3:Y:S07]  /*8740*/  LDSM.16.MT88.4 R80, [R200+0x1800] ;  /* 0x00180000c850783b */ /* 0x000eee0000004200 */
[C---:B--2---:R-:W-:Y:S04]  /*8750*/  HMMA.16816.F32.BF16 R44, R68.reuse, R84, R44 ;  /* 0x00000054442c723c */ /* 0x044fe8000004182c */
[--C-:B-1----:R-:W-:Y:S02]  /*8760*/  FFMA.FTZ R2, R231, c[0x0][0x2d0], -R148.reuse ;  /* 0x0000b400e7027a23 */ /* 0x102fe40000010894 */
[----:B------:R-:W-:Y:S02]  /*8770*/  IMAD.MOV.U32 R231, RZ, RZ, R127 ;  /* 0x000000ffffe77224 */ /* 0x000fe400078e007f */
[C---:B------:R-:W-:Y:S01]  /*8780*/  HMMA.16816.F32.BF16 R48, R68.reuse, R86, R48 ;  /* 0x000000564430723c */ /* 0x040fe20000041830 */
[----:B------:R1:W2:Y:S01]  /*8790*/  MUFU.EX2 R165, R2 ;  /* 0x0000000200a57308 */ /* 0x0002a20000000800 */
[----:B------:R-:W2:Y:S06]  /*87a0*/  LDSM.16.MT88.4 R84, [R204+0x1800] ;  /* 0x00180000cc54783b */ /* 0x000eac0000004200 */
[C---:B-----5:R-:W-:Y:S08]  /*87b0*/  HMMA.16816.F32.BF16 R52, R68.reuse, R72, R52 ;  /* 0x000000484434723c */ /* 0x060ff00000041834 */
[C---:B------:R-:W-:Y:S01]  /*87c0*/  HMMA.16816.F32.BF16 R56, R68.reuse, R74, R56 ;  /* 0x0000004a4438723c */ /* 0x040fe20000041838 */
[----:B------:R-:W5:Y:S07]  /*87d0*/  LDSM.16.MT88.4 R72, [R203+0x1800] ;  /* 0x00180000cb48783b */ /* 0x000f6e0000004200 */
[C---:B----4-:R-:W-:Y:S04]  /*87e0*/  HMMA.16816.F32.BF16 R60, R68.reuse, R76, R60 ;  /* 0x0000004c443c723c */ /* 0x050fe8000004183c */
[--C-:B-1----:R-:W-:Y:S04]  /*87f0*/  FFMA.FTZ R2, R232, c[0x0][0x2d0], -R149.reuse ;  /* 0x0000b400e8027a23 */ /* 0x102fe80000010895 */
[----:B------:R-:W-:Y:S01]  /*8800*/  HMMA.16816.F32.BF16 R64, R68, R78, R64 ;  /* 0x0000004e4440723c */ /* 0x000fe20000041840 */
[----:B------:R1:W4:Y:S01]  /*8810*/  MUFU.EX2 R163, R2 ;  /* 0x0000000200a37308 */ /* 0x0003220000000800 */
[----:B------:R-:W5:Y:S05]  /*8820*/  LDSM.16.MT88.4 R76, [R206+0x1800] ;  /* 0x00180000ce4c783b */ /* 0x000f6a0000004200 */
[----:B---3--:R-:W-:Y:S02]  /*8830*/  F2FP.BF16.PACK_AB R68, R166, R109 ;  /* 0x0000006da644723e */ /* 0x008fe400000010ff */
[----:B--2---:R-:W-:Y:S03]  /*8840*/  F2FP.BF16.PACK_AB R69, R165, R108 ;  /* 0x0000006ca545723e */ /* 0x004fe600000010ff */
[--C-:B-1----:R-:W-:Y:S01]  /*8850*/  FFMA.FTZ R2, R233, c[0x0][0x2d0], -R148.reuse ;  /* 0x0000b400e9027a23 */ /* 0x102fe20000010894 */
[----:B----4-:R-:W-:Y:S03]  /*8860*/  F2FP.BF16.PACK_AB R70, R163, R164 ;  /* 0x000000a4a346723e */ /* 0x010fe600000010ff */
        /* <DEDUP_REMOVED lines=30> */
[C---:B-----5:R-:W-:Y:S08]  /*8a50*/  HMMA.16816.F32.BF16 R52, R68.reuse, R72, R52 ;  /* 0x000000484434723c */ /* 0x060ff00000041834 */
[C---:B------:R-:W-:Y:S01]  /*8a60*/  HMMA.16816.F32.BF16 R56, R68.reuse, R74, R56 ;  /* 0x0000004a4438723c */ /* 0x040fe20000041838 */
[----:B------:R-:W5:Y:S07]  /*8a70*/  LDSM.16.MT88.4 R72, [R206+0x2000] ;  /* 0x00200000ce48783b */ /* 0x000f6e0000004200 */
[C---:B------:R-:W-:Y:S04]  /*8a80*/  HMMA.16816.F32.BF16 R60, R68.reuse, R88, R60 ;  /* 0x00000058443c723c */ /* 0x040fe8000004183c */
[--C-:B-1----:R-:W-:Y:S04]  /*8a90*/  FFMA.FTZ R2, R239, c[0x0][0x2d0], -R149.reuse ;  /* 0x0000b400ef027a23 */ /* 0x102fe80000010895 */
[----:B------:R-:W-:Y:S01]  /*8aa0*/  HMMA.16816.F32.BF16 R64, R68, R90, R64 ;  /* 0x0000005a4440723c */ /* 0x000fe20000041840 */
[----:B------:R1:W-:Y:S01]  /*8ab0*/  MUFU.EX2 R129, R2 ;  /* 0x0000000200817308 */ /* 0x0003e20000000800 */
[----:B------:R-:W-:Y:S05]  /*8ac0*/  LDSM.16.MT88.4 R88, [R206+0x6000] ;  /* 0x00600000ce58783b */ /* 0x000fea0000004200 */
[----:B---3--:R-:W-:Y:S02]  /*8ad0*/  F2FP.BF16.PACK_AB R68, R160, R159 ;  /* 0x0000009fa044723e */ /* 0x008fe400000010ff */
[----:B----4-:R-:W-:Y:S03]  /*8ae0*/  F2FP.BF16.PACK_AB R69, R130, R131 ;  /* 0x000000838245723e */ /* 0x010fe600000010ff */
[--C-:B-1----:R-:W-:Y:S04]  /*8af0*/  FFMA.FTZ R2, R240, c[0x0][0x2d0], -R149.reuse ;  /* 0x0000b400f0027a23 */ /* 0x102fe80000010895 */
[----:B------:R1:W3:Y:S02]  /*8b00*/  MUFU.EX2 R158, R2 ;  /* 0x00000002009e7308 */ /* 0x0002e40000000800 */
[--C-:B-1----:R-:W-:Y:S01]  /*8b10*/  FFMA.FTZ R2, R241, c[0x0][0x2d0], -R148.reuse ;  /* 0x0000b400f1027a23 */ /* 0x102fe20000010894 */
[----:B---3--:R-:W-:Y:S07]  /*8b20*/  F2FP.BF16.PACK_AB R70, R158, R129 ;  /* 0x000000819e46723e */ /* 0x008fee00000010ff */
        /* <DEDUP_REMOVED lines=13> */
[----:B------:R-:W-:Y:S06]  /*8c00*/  LDSM.16.MT88.4 R92, [R203+0x2800] ;  /* 0x00280000cb5c783b */ /* 0x000fec0000004200 */
[C---:B--2---:R-:W-:Y:S08]  /*8c10*/  HMMA.16816.F32.BF16 R20, R68.reuse, R80, R20 ;  /* 0x000000504414723c */ /* 0x044ff00000041814 */
[C---:B------:R-:W-:Y:S01]  /*8c20*/  HMMA.16816.F32.BF16 R24, R68.reuse, R82, R24 ;  /* 0x000000524418723c */ /* 0x040fe20000041818 */
[----:B------:R-:W2:Y:S07]  /*8c30*/  LDSM.16.MT88.4 R80, [R203+0x6000] ;  /* 0x00600000cb50783b */ /* 0x000eae0000004200 */
        /* <DEDUP_REMOVED lines=12> */
[----:B------:R-:W-:Y:S06]  /*8d00*/  LDSM.16.MT88.4 R84, [R200+0x6800] ;  /* 0x00680000c854783b */ /* 0x000fec0000004200 */
[C---:B--2---:R-:W-:Y:S08]  /*8d10*/  HMMA.16816.F32.BF16 R52, R68.reuse, R80, R52 ;  /* 0x000000504434723c */ /* 0x044ff00000041834 */
[C---:B------:R-:W-:Y:S01]  /*8d20*/  HMMA.16816.F32.BF16 R56, R68.reuse, R82, R56 ;  /* 0x000000524438723c */ /* 0x040fe20000041838 */
[----:B------:R-:W3:Y:S07]  /*8d30*/  LDSM.16.MT88.4 R80, [R206+0x2800] ;  /* 0x00280000ce50783b */ /* 0x000eee0000004200 */
[C---:B------:R-:W-:Y:S01]  /*8d40*/  HMMA.16816.F32.BF16 R60, R68.reuse, R88, R60 ;  /* 0x00000058443c723c */ /* 0x040fe2000004183c */
[----:B------:R-:W2:Y:S03]  /*8d50*/  LDL.LU R88, [R1+0x4] ;  /* 0x0000040001587983 */ /* 0x000ea60000300800 */
[--C-:B-1----:R-:W-:Y:S01]  /*8d60*/  FFMA.FTZ R2, R247, c[0x0][0x2d0], -R149.reuse ;  /* 0x0000b400f7027a23 */ /* 0x102fe20000010895 */
[----:B------:R-:W2:Y:S03]  /*8d70*/  LDL.LU R114, [R1+0x8] ;  /* 0x0000080001727983 */ /* 0x000ea60000300800 */
[----:B------:R-:W-:Y:S01]  /*8d80*/  HMMA.16816.F32.BF16 R64, R68, R90, R64 ;  /* 0x0000005a4440723c */ /* 0x000fe20000041840 */
[----:B------:R1:W-:Y:S06]  /*8d90*/  MUFU.EX2 R105, R2 ;  /* 0x0000000200697308 */ /* 0x0003ec0000000800 */
[----:B----4-:R-:W-:Y:S02]  /*8da0*/  F2FP.BF16.PACK_AB R68, R155, R156 ;  /* 0x0000009c9b44723e */ /* 0x010fe400000010ff */
[----:B------:R-:W-:Y:S03]  /*8db0*/  F2FP.BF16.PACK_AB R69, R106, R107 ;  /* 0x0000006b6a45723e */ /* 0x000fe600000010ff */
[--C-:B-1----:R-:W-:Y:S04]  /*8dc0*/  FFMA.FTZ R2, R249, c[0x0][0x2d0], -R149.reuse ;  /* 0x0000b400f9027a23 */ /* 0x102fe80000010895 */
[----:B------:R1:W4:Y:S02]  /*8dd0*/  MUFU.EX2 R154, R2 ;  /* 0x00000002009a7308 */ /* 0x0003240000000800 */
[--C-:B-1----:R-:W-:Y:S01]  /*8de0*/  FFMA.FTZ R2, R250, c[0x0][0x2d0], -R148.reuse ;  /* 0x0000b400fa027a23 */ /* 0x102fe20000010894 */
[----:B----4-:R-:W-:Y:S07]  /*8df0*/  F2FP.BF16.PACK_AB R70, R154, R105 ;  /* 0x000000699a46723e */ /* 0x010fee00000010ff */
[----:B------:R1:W-:Y:S02]  /*8e00*/  MUFU.EX2 R104, R2 ;  /* 0x0000000200687308 */ /* 0x0003e40000000800 */
[----:B-1----:R-:W-:Y:S08]  /*8e10*/  FFMA.FTZ R2, R248, c[0x0][0x2d0], -R148 ;  /* 0x0000b400f8027a23 */ /* 0x002ff00000010894 */
[----:B------:R1:W4:Y:S02]  /*8e20*/  MUFU.EX2 R153, R2 ;  /* 0x0000000200997308 */ /* 0x0003240000000800 */
[----:B-1----:R-:W-:Y:S01]  /*8e30*/  FFMA.FTZ R2, R177, c[0x0][0x2d0], -R149 ;  /* 0x0000b400b1027a23 */ /* 0x002fe20000010895 */
[----:B------:R-:W-:Y:S01]  /*8e40*/  MOV R177, R144 ;  /* 0x0000009000b17202 */ /* 0x000fe20000000f00 */
[----:B------:R-:W-:Y:S01]  /*8e50*/  IMAD.MOV.U32 R144, RZ, RZ, R133 ;  /* 0x000000ffff907224 */ /* 0x000fe200078e0085 */
[----:B----4-:R-:W-:Y:S01]  /*8e60*/  F2FP.BF16.PACK_AB R71, R153, R104 ;  /* 0x000000689947723e */ /* 0x010fe200000010ff */
[----:B------:R-:W-:Y:S02]  /*8e70*/  IMAD.MOV.U32 R133, RZ, RZ, R100 ;  /* 0x000000ffff857224 */ /* 0x000fe400078e0064 */
[----:B------:R-:W-:Y:S02]  /*8e80*/  IMAD.MOV.U32 R100, RZ, RZ, R152 ;  /* 0x000000ffff647224 */ /* 0x000fe400078e0098 */
[----:B------:R1:W-:Y:S02]  /*8e90*/  MUFU.EX2 R152, R2 ;  /* 0x0000000200987308 */ /* 0x0003e40000000800 */
[C---:B-----5:R-:W-:Y:S08]  /*8ea0*/  HMMA.16816.F32.BF16 R4, R68.reuse, R72, R4 ;  /* 0x000000484404723c */ /* 0x060ff00000041804 */
[C---:B------:R-:W-:Y:S01]  /*8eb0*/  HMMA.16816.F32.BF16 R8, R68.reuse, R74, R8 ;  /* 0x0000004a4408723c */ /* 0x040fe20000041808 */
[----:B------:R-:W4:Y:S07]  /*8ec0*/  LDSM.16.MT88.4 R72, [R204+0x6800] ;  /* 0x00680000cc48783b */ /* 0x000f2e0000004200 */
[C---:B---3--:R-:W-:Y:S04]  /*8ed0*/  HMMA.16816.F32.BF16 R12, R68.reuse, R76, R12 ;  /* 0x0000004c440c723c */ /* 0x048fe8000004180c */
[----:B-1----:R-:W-:Y:S04]  /*8ee0*/  FFMA.FTZ R2, R132, c[0x0][0x2d0], -R149 ;  /* 0x0000b40084027a23 */ /* 0x002fe80000010895 */
[C---:B------:R-:W-:Y:S01]  /*8ef0*/  HMMA.16816.F32.BF16 R16, R68.reuse, R78, R16 ;  /* 0x0000004e4410723c */ /* 0x040fe20000041810 */
[----:B------:R-:W1:Y:S03]  /*8f00*/  LDSM.16.MT88.4 R76, [R203+0x6800] ;  /* 0x00680000cb4c783b */ /* 0x000e660000004200 */
[----:B------:R-:W-:Y:S02]  /*8f10*/  IMAD.MOV.U32 R132, RZ, RZ, R124 ;  /* 0x000000ffff847224 */ /* 0x000fe400078e007c */
[----:B------:R-:W-:Y:S01]  /*8f20*/  IMAD.MOV.U32 R124, RZ, RZ, R123 ;  /* 0x000000ffff7c7224 */ /* 0x000fe200078e007b */
[----:B------:R-:W-:Y:S01]  /*8f30*/  MOV R123, R151 ;  /* 0x00000097007b7202 */ /* 0x000fe20000000f00 */
[C---:B------:R-:W-:Y:S01]  /*8f40*/  HMMA.16816.F32.BF16 R20, R68.reuse, R92, R20 ;  /* 0x0000005c4414723c */ /* 0x040fe20000041814 */
[----:B------:R3:W5:Y:S03]  /*8f50*/  MUFU.EX2 R151, R2 ;  /* 0x0000000200977308 */ /* 0x0007660000000800 */
[----:B------:R-:W-:Y:S02]  /*8f60*/  IMAD.MOV.U32 R115, RZ, RZ, R124 ;  /* 0x000000ffff737224 */ /* 0x000fe400078e007c */
[----:B------:R-:W-:Y:S02]  /*8f70*/  LDSM.16.MT88.4 R124, [R200+0x3800] ;  /* 0x00380000c87c783b */ /* 0x000fe40000004200 */
[C---:B------:R-:W-:Y:S06]  /*8f80*/  HMMA.16816.F32.BF16 R24, R68.reuse, R94, R24 ;  /* 0x0000005e4418723c */ /* 0x040fec0000041818 */
[----:B------:R-:W-:Y:S02]  /*8f90*/  LDSM.16.MT88.4 R92, [R204+0x7000] ;  /* 0x00700000cc5c783b */ /* 0x000fe40000004200 */
[C---:B------:R-:W-:Y:S08]  /*8fa0*/  HMMA.16816.F32.BF16 R28, R68.reuse, R80, R28 ;  /* 0x00000050441c723c */ /* 0x040ff0000004181c */
[C---:B------:R-:W-:Y:S01]  /*8fb0*/  HMMA.16816.F32.BF16 R32, R68.reuse, R82, R32 ;  /* 0x000000524420723c */ /* 0x040fe20000041820 */
[----:B------:R-:W5:Y:S03]  /*8fc0*/  LDSM.16.MT88.4 R80, [R206+0x6800] ;  /* 0x00680000ce50783b */ /* 0x000f660000004200 */
[--C-:B---3--:R-:W-:Y:S02]  /*8fd0*/  FFMA.FTZ R2, R147, c[0x0][0x2d0], -R148.reuse ;  /* 0x0000b40093027a23 */ /* 0x108fe40000010894 */
[----:B------:R-:W-:Y:S02]  /*8fe0*/  IMAD.MOV.U32 R147, RZ, RZ, R135 ;  /* 0x000000ffff937224 */ /* 0x000fe400078e0087 */
[C---:B------:R-:W-:Y:S01]  /*8ff0*/  HMMA.16816.F32.BF16 R36, R68.reuse, R84, R36 ;  /* 0x000000544424723c */ /* 0x040fe20000041824 */
[----:B------:R3:W-:Y:S07]  /*9000*/  MUFU.EX2 R135, R2 ;  /* 0x0000000200877308 */ /* 0x0007ee0000000800 */
[C---:B------:R-:W-:Y:S01]  /*9010*/  HMMA.16816.F32.BF16 R40, R68.reuse, R86, R40 ;  /* 0x000000564428723c */ /* 0x040fe20000041828 */
[----:B------:R-:W-:Y:S07]  /*9020*/  LDSM.16.MT88.4 R84, [R203+0x3000] ;  /* 0x00300000cb54783b */ /* 0x000fee0000004200 */
[C---:B----4-:R-:W-:Y:S08]  /*9030*/  HMMA.16816.F32.BF16 R44, R68.reuse, R72, R44 ;  /* 0x00000048442c723c */ /* 0x050ff0000004182c */
[C---:B------:R-:W-:Y:S01]  /*9040*/  HMMA.16816.F32.BF16 R48, R68.reuse, R74, R48 ;  /* 0x0000004a4430723c */ /* 0x040fe20000041830 */
[----:B------:R-:W4:Y:S03]  /*9050*/  LDSM.16.MT88.4 R72, [R200+0x3000] ;  /* 0x00300000c848783b */ /* 0x000f260000004200 */
[----:B---3--:R-:W-:Y:S04]  /*9060*/  FFMA.FTZ R2, R134, c[0x0][0x2d0], -R148 ;  /* 0x0000b40086027a23 */ /* 0x008fe80000010894 */
[C---:B-1----:R-:W-:Y:S01]  /*9070*/  HMMA.16816.F32.BF16 R52, R68.reuse, R76, R52 ;  /* 0x0000004c4434723c */ /* 0x042fe20000041834 */
[----:B------:R1:W3:Y:S07]  /*9080*/  MUFU.EX2 R134, R2 ;  /* 0x0000000200867308 */ /* 0x0002ee0000000800 */
[C---:B------:R-:W-:Y:S01]  /*9090*/  HMMA.16816.F32.BF16 R56, R68.reuse, R78, R56 ;  /* 0x0000004e4438723c */ /* 0x040fe20000041838 */
[----:B------:R-:W2:Y:S07]  /*90a0*/  LDSM.16.MT88.4 R76, [R204+0x3000] ;  /* 0x00300000cc4c783b */ /* 0x000eae0000004200 */
[C---:B-----5:R-:W-:Y:S08]  /*90b0*/  HMMA.16816.F32.BF16 R60, R68.reuse, R80, R60 ;  /* 0x00000050443c723c */ /* 0x060ff0000004183c */
[----:B------:R-:W-:Y:S01]  /*90c0*/  HMMA.16816.F32.BF16 R64, R68, R82, R64 ;  /* 0x000000524440723c */ /* 0x000fe20000041840 */
[----:B------:R-:W-:Y:S03]  /*90d0*/  LDSM.16.MT88.4 R80, [R200+0x7000] ;  /* 0x00700000c850783b */ /* 0x000fe60000004200 */
[----:B-1----:R-:W-:Y:S02]  /*90e0*/  FFMA.FTZ R2, R177, c[0x0][0x2d0], -R149 ;  /* 0x0000b400b1027a23 */ /* 0x002fe40000010895 */
[----:B------:R-:W-:Y:S01]  /*90f0*/  IMAD.MOV.U32 R177, RZ, RZ, R144 ;  /* 0x000000ffffb17224 */ /* 0x000fe200078e0090 */
[----:B------:R-:W-:Y:S01]  /*9100*/  F2FP.BF16.PACK_AB R68, R151, R152 ;  /* 0x000000989744723e */ /* 0x000fe200000010ff */
[----:B------:R-:W-:Y:S01]  /*9110*/  IMAD.MOV.U32 R144, RZ, RZ, R133 ;  /* 0x000000ffff907224 */ /* 0x000fe200078e0085 */
[----:B---3--:R-:W-:Y:S01]  /*9120*/  F2FP.BF16.PACK_AB R69, R134, R135 ;  /* 0x000000878645723e */ /* 0x008fe200000010ff */
[----:B------:R1:W-:Y:S02]  /*9130*/  MUFU.EX2 R133, R2 ;  /* 0x0000000200857308 */ /* 0x0003e40000000800 */
[----:B-1----:R-:W-:Y:S08]  /*9140*/  FFMA.FTZ R2, R150, c[0x0][0x2d0], -R149 ;  /* 0x0000b40096027a23 */ /* 0x002ff00000010895 */
[----:B------:R1:W3:Y:S01]  /*9150*/  MUFU.EX2 R150, R2 ;  /* 0x0000000200967308 */ /* 0x0002e20000000800 */
[----:B--2---:R-:W-:Y:S02]  /*9160*/  FFMA.FTZ R100, R3, R88, R100 ;  /* 0x0000005803647223 */ /* 0x004fe40000010064 */
[----:B------:R-:W2:Y:S07]  /*9170*/  LDSM.16.MT88.4 R88, [R206+0x3000] ;  /* 0x00300000ce58783b */ /* 0x000eae0000004200 */
[----:B------:R-:W-:Y:S01]  /*9180*/  MUFU.EX2 R3, R97 ;  /* 0x0000006100037308 */ /* 0x000fe20000000800 */
[----:B------:R-:W-:Y:S02]  /*9190*/  FFMA.FTZ R0, R0, R114, R115 ;  /* 0x0000007200007223 */ /* 0x000fe40000010073 */
[----:B-1----:R-:W-:Y:S01]  /*91a0*/  FFMA.FTZ R2, R132, c[0x0][0x2d0], -R148 ;  /* 0x0000b40084027a23 */ /* 0x002fe20000010894 */
[----:B---3--:R-:W-:Y:S01]  /*91b0*/  F2FP.BF16.PACK_AB R70, R150, R133 ;  /* 0x000000859646723e */ /* 0x008fe200000010ff */
[----:B------:R-:W-:Y:S05]  /*91c0*/  FADD.FTZ R0, R112, R0 ;  /* 0x0000000070007221 */ /* 0x000fea0000010000 */
[----:B------:R1:W-:Y:S01]  /*91d0*/  MUFU.EX2 R132, R2 ;  /* 0x0000000200847308 */ /* 0x0003e20000000800 */
[----:B------:R-:W-:Y:S04]  /*91e0*/  FADD.FTZ R0, R122, R0 ;  /* 0x000000007a007221 */ /* 0x000fe80000010000 */
[----:B------:R-:W-:Y:S04]  /*91f0*/  FADD.FTZ R0, R120, R0 ;  /* 0x0000000078007221 */ /* 0x000fe80000010000 */
[----:B------:R-:W-:Y:S04]  /*9200*/  FADD.FTZ R0, R182, R0 ;  /* 0x00000000b6007221 */ /* 0x000fe80000010000 */
[----:B------:R-:W-:Y:S04]  /*9210*/  FADD.FTZ R0, R180, R0 ;  /* 0x00000000b4007221 */ /* 0x000fe80000010000 */
[----:B------:R-:W-:Y:S04]  /*9220*/  FADD.FTZ R0, R178, R0 ;  /* 0x00000000b2007221 */ /* 0x000fe80000010000 */
[----:B------:R-:W-:Y:S02]  /*9230*/  FADD.FTZ R0, R103, R0 ;  /* 0x0000000067007221 */ /* 0x000fe40000010000 */
[--C-:B-1----:R-:W-:Y:S02]  /*9240*/  FFMA.FTZ R2, R147, c[0x0][0x2d0], -R148.reuse ;  /* 0x0000b40093027a23 */ /* 0x102fe40000010894 */
[----:B------:R-:W-:Y:S02]  /*9250*/  FFMA.FTZ R148, R119, c[0x0][0x2d0], -R148 ;  /* 0x0000b40077947a23 */ /* 0x000fe40000010894 */
[----:B------:R-:W1:Y:S01]  /*9260*/  MUFU.EX2 R147, R2 ;  /* 0x0000000200937308 */ /* 0x000e620000000800 */
[----:B------:R-:W-:Y:S04]  /*9270*/  FADD.FTZ R0, R101, R0 ;  /* 0x0000000065007221 */ /* 0x000fe80000010000 */
[----:B------:R-:W-:Y:S04]  /*9280*/  FADD.FTZ R0, R251, R0 ;  /* 0x00000000fb007221 */ /* 0x000fe80000010000 */
[----:B------:R-:W-:Y:S01]  /*9290*/  FADD.FTZ R0, R111, R0 ;  /* 0x000000006f007221 */ /* 0x000fe20000010000 */
[----:B------:R-:W-:Y:S03]  /*92a0*/  MUFU.EX2 R119, R99 ;  /* 0x0000006300777308 */ /* 0x000fe60000000800 */
[----:B------:R-:W-:Y:S04]  /*92b0*/  FADD.FTZ R0, R110, R0 ;  /* 0x000000006e007221 */ /* 0x000fe80000010000 */
[----:B------:R-:W-:Y:S03]  /*92c0*/  FADD.FTZ R0, R108, R0 ;  /* 0x000000006c007221 */ /* 0x000fe60000010000 */
[----:B------:R-:W3:Y:S01]  /*92d0*/  MUFU.EX2 R148, R148 ;  /* 0x0000009400947308 */ /* 0x000ee20000000800 */
[----:B------:R-:W-:Y:S01]  /*92e0*/  FADD.FTZ R0, R165, R0 ;  /* 0x00000000a5007221 */ /* 0x000fe20000010000 */
[----:B-1----:R-:W-:Y:S01]  /*92f0*/  F2FP.BF16.PACK_AB R71, R147, R132 ;  /* 0x000000849347723e */ /* 0x002fe200000010ff */
[--C-:B------:R-:W-:Y:S02]  /*9300*/  FFMA.FTZ R2, R177, c[0x0][0x2d0], -R149.reuse ;  /* 0x0000b400b1027a23 */ /* 0x100fe40000010895 */
[----:B------:R-:W-:Y:S02]  /*9310*/  FFMA.FTZ R149, R144, c[0x0][0x2d0], -R149 ;  /* 0x0000b40090957a23 */ /* 0x000fe40000010895 */
[----:B------:R-:W-:Y:S03]  /*9320*/  IMAD.MOV.U32 R177, RZ, RZ, R145 ;  /* 0x000000ffffb17224 */ /* 0x000fe600078e0091 */
[----:B------:R-:W-:Y:S01]  /*9330*/  MUFU.EX2 R144, R98 ;  /* 0x0000006200907308 */ /* 0x000fe20000000800 */
[C---:B----4-:R-:W-:Y:S03]  /*9340*/  HMMA.16816.F32.BF16 R4, R68.reuse, R72, R4 ;  /* 0x000000484404723c */ /* 0x050fe60000041804 */
[----:B------:R-:W-:Y:S04]  /*9350*/  FADD.FTZ R0, R162, R0 ;  /* 0x00000000a2007221 */ /* 0x000fe80000010000 */
[----:B------:R-:W-:Y:S01]  /*9360*/  FADD.FTZ R0, R161, R0 ;  /* 0x00000000a1007221 */ /* 0x000fe20000010000 */
[C---:B------:R-:W-:Y:S01]  /*9370*/  HMMA.16816.F32.BF16 R8, R68.reuse, R74, R8 ;  /* 0x0000004a4408723c */ /* 0x040fe20000041808 */
[----:B------:R-:W1:Y:S01]  /*9380*/  LDSM.16.MT88.4 R72, [R203+0x7000] ;  /* 0x00700000cb48783b */ /* 0x000e620000004200 */
[----:B------:R4:W-:Y:S02]  /*9390*/  MUFU.EX2 R145, R96 ;  /* 0x0000006000917308 */ /* 0x0009e40000000800 */
[----:B------:R-:W-:Y:S01]  /*93a0*/  FADD.FTZ R0, R131, R0 ;  /* 0x0000000083007221 */ /* 0x000fe20000010000 */
[----:B---3--:R-:W-:Y:S03]  /*93b0*/  F2FP.BF16.PACK_AB R115, R148, R118 ;  /* 0x000000769473723e */ /* 0x008fe600000010ff */
[C---:B------:R-:W-:Y:S04]  /*93c0*/  HMMA.16816.F32.BF16 R12, R68.reuse, R76, R12 ;  /* 0x0000004c440c723c */ /* 0x040fe8000004180c */
[----:B------:R3:W5:Y:S01]  /*93d0*/  MUFU.EX2 R146, R2 ;  /* 0x0000000200927308 */ /* 0x0007620000000800 */
[----:B------:R-:W-:Y:S03]  /*93e0*/  FADD.FTZ R0, R130, R0 ;  /* 0x0000000082007221 */ /* 0x000fe60000010000 */
[C---:B------:R-:W-:Y:S01]  /*93f0*/  HMMA.16816.F32.BF16 R16, R68.reuse, R78, R16 ;  /* 0x0000004e4410723c */ /* 0x040fe20000041810 */
[----:B------:R-:W1:Y:S03]  /*9400*/  LDSM.16.MT88.4 R76, [R206+0x7000] ;  /* 0x00700000ce4c783b */ /* 0x000e660000004200 */
[----:B------:R-:W-:Y:S02]  /*9410*/  FADD.FTZ R0, R128, R0 ;  /* 0x0000000080007221 */ /* 0x000fe40000010000 */
[----:B------:R-:W2:Y:S02]  /*9420*/  MUFU.EX2 R149, R149 ;  /* 0x0000009500957308 */ /* 0x000ea40000000800 */
[C---:B------:R-:W-:Y:S01]  /*9430*/  HMMA.16816.F32.BF16 R20, R68.reuse, R84, R20 ;  /* 0x000000544414723c */ /* 0x040fe20000041814 */
[----:B----4-:R-:W-:Y:S03]  /*9440*/  LDSM.16.MT88.4 R96, [R200+0x7800] ;  /* 0x00780000c860783b */ /* 0x010fe60000004200 */
[----:B------:R-:W-:Y:S04]  /*9450*/  FADD.FTZ R0, R157, R0 ;  /* 0x000000009d007221 */ /* 0x000fe80000010000 */
[C---:B------:R-:W-:Y:S01]  /*9460*/  HMMA.16816.F32.BF16 R24, R68.reuse, R86, R24 ;  /* 0x000000564418723c */ /* 0x040fe20000041818 */
[----:B------:R-:W-:Y:S03]  /*9470*/  LDSM.16.MT88.4 R84, [R203+0x3800] ;  /* 0x00380000cb54783b */ /* 0x000fe60000004200 */
[----:B---3--:R-:W-:Y:S01]  /*9480*/  FADD.FTZ R2, R113, R100 ;  /* 0x0000006471027221 */ /* 0x008fe20000010000 */
[----:B-----5:R-:W-:Y:S01]  /*9490*/  F2FP.BF16.PACK_AB R112, R145, R146 ;  /* 0x000000929170723e */ /* 0x020fe200000010ff */
[----:B------:R-:W-:Y:S01]  /*94a0*/  FADD.FTZ R0, R107, R0 ;  /* 0x000000006b007221 */ /* 0x000fe20000010000 */
[----:B------:R-:W-:Y:S01]  /*94b0*/  F2FP.BF16.PACK_AB R113, R144, R3 ;  /* 0x000000039071723e */ /* 0x000fe200000010ff */
[C---:B--2---:R-:W-:Y:S04]  /*94c0*/  HMMA.16816.F32.BF16 R28, R68.reuse, R88, R28 ;  /* 0x00000058441c723c */ /* 0x044fe8000004181c */
[----:B------:R-:W-:Y:S01]  /*94d0*/  FADD.FTZ R2, R123, R2 ;  /* 0x000000027b027221 */ /* 0x000fe20000010000 */
[----:B------:R-:W-:Y:S01]  /*94e0*/  F2FP.BF16.PACK_AB R114, R149, R119 ;  /* 0x000000779572723e */ /* 0x000fe200000010ff */
[----:B------:R-:W-:Y:S02]  /*94f0*/  FADD.FTZ R0, R106, R0 ;  /* 0x000000006a007221 */ /* 0x000fe40000010000 */
[C---:B------:R-:W-:Y:S01]  /*9500*/  HMMA.16816.F32.BF16 R32, R68.reuse, R90, R32 ;  /* 0x0000005a4420723c */ /* 0x040fe20000041820 */
[----:B------:R-:W-:Y:S03]  /*9510*/  LDSM.16.MT88.4 R88, [R206+0x3800] ;  /* 0x00380000ce58783b */ /* 0x000fe60000004200 */
[----:B------:R-:W-:Y:S02]  /*9520*/  FADD.FTZ R2, R121, R2 ;  /* 0x0000000279027221 */ /* 0x000fe40000010000 */
        /* <DEDUP_REMOVED lines=14> */
[C---:B-1----:R-:W-:Y:S04]  /*9610*/  HMMA.16816.F32.BF16 R52, R68.reuse, R72, R52 ;  /* 0x000000484434723c */ /* 0x042fe80000041834 */
[----:B------:R-:W-:Y:S02]  /*9620*/  FADD.FTZ R2, R102, R2 ;  /* 0x0000000266027221 */ /* 0x000fe40000010000 */
[----:B------:R-:W1:Y:S01]  /*9630*/  LDSM.16.MT88.4 R100, [R204+0x7800] ;  /* 0x00780000cc64783b */ /* 0x000e620000004200 */
[----:B------:R-:W-:Y:S01]  /*9640*/  FADD.FTZ R0, R147, R0 ;  /* 0x0000000093007221 */ /* 0x000fe20000010000 */
[C---:B------:R-:W-:Y:S04]  /*9650*/  HMMA.16816.F32.BF16 R56, R68.reuse, R74, R56 ;  /* 0x0000004a4438723c */ /* 0x040fe80000041838 */
[----:B------:R-:W-:Y:S02]  /*9660*/  FADD.FTZ R2, R252, R2 ;  /* 0x00000002fc027221 */ /* 0x000fe40000010000 */
[----:B------:R-:W-:Y:S02]  /*9670*/  FADD.FTZ R3, R3, R0 ;  /* 0x0000000003037221 */ /* 0x000fe40000010000 */
[C---:B------:R-:W-:Y:S04]  /*9680*/  HMMA.16816.F32.BF16 R60, R68.reuse, R76, R60 ;  /* 0x0000004c443c723c */ /* 0x040fe8000004183c */
[----:B------:R-:W-:Y:S02]  /*9690*/  FADD.FTZ R2, R176, R2 ;  /* 0x00000002b0027221 */ /* 0x000fe40000010000 */
[----:B------:R-:W-:Y:S02]  /*96a0*/  FADD.FTZ R3, R144, R3 ;  /* 0x0000000390037221 */ /* 0x000fe40000010000 */
[----:B------:R-:W-:Y:S04]  /*96b0*/  HMMA.16816.F32.BF16 R64, R68, R78, R64 ;  /* 0x0000004e4440723c */ /* 0x000fe80000041840 */
[----:B------:R-:W-:Y:S04]  /*96c0*/  FADD.FTZ R2, R167, R2 ;  /* 0x00000002a7027221 */ /* 0x000fe80000010000 */
[C---:B------:R-:W-:Y:S01]  /*96d0*/  HMMA.16816.F32.BF16 R120, R112.reuse, R124, R4 ;  /* 0x0000007c7078723c */ /* 0x040fe20000041804 */
[----:B------:R-:W-:Y:S04]  /*96e0*/  LDSM.16.MT88.4 R4, [R206+0x7800] ;  /* 0x00780000ce04783b */ /* 0x000fe80000004200 */
[----:B------:R-:W-:Y:S03]  /*96f0*/  FADD.FTZ R2, R109, R2 ;  /* 0x000000026d027221 */ /* 0x000fe60000010000 */
[C---:B------:R-:W-:Y:S01]  /*9700*/  HMMA.16816.F32.BF16 R124, R112.reuse, R126, R8 ;  /* 0x0000007e707c723c */ /* 0x040fe20000041808 */
[----:B------:R-:W3:Y:S03]  /*9710*/  LDL R8, [R1+0x28] ;  /* 0x0000280001087983 */ /* 0x000ee60000100800 */
[----:B------:R-:W-:Y:S01]  /*9720*/  FADD.FTZ R2, R166, R2 ;  /* 0x00000002a6027221 */ /* 0x000fe20000010000 */
[----:B------:R-:W4:Y:S03]  /*9730*/  LDSM.16.MT88.4 R108, [R203+0x7800] ;  /* 0x00780000cb6c783b */ /* 0x000f260000004200 */
[C---:B--2---:R-:W-:Y:S04]  /*9740*/  HMMA.16816.F32.BF16 R68, R112.reuse, R80, R12 ;  /* 0x000000507044723c */ /* 0x044fe8000004180c */
        /* <DEDUP_REMOVED lines=31> */
[----:B------:R-:W-:Y:S02]  /*9940*/  FADD.FTZ R2, R149, R2 ;  /* 0x0000000295027221 */ /* 0x000fe40000010000 */
[----:B------:R-:W-:Y:S02]  /*9950*/  FADD.FTZ R0, R148, R0 ;  /* 0x0000000094007221 */ /* 0x000fe40000010000 */
[----:B------:R-:W-:Y:S01]  /*9960*/  IMAD.MOV.U32 R118, RZ, RZ, R116 ;  /* 0x000000ffff767224 */ /* 0x000fe200078e0074 */
[----:B------:R1:W-:Y:S01]  /*9970*/  STL [R1+0x4], R2 ;  /* 0x0000040201007387 */ /* 0x0003e20000100800 */
[----:B------:R-:W-:Y:S03]  /*9980*/  IMAD.MOV.U32 R3, RZ, RZ, R117 ;  /* 0x000000ffff037224 */ /* 0x000fe600078e0075 */
[----:B------:R1:W-:Y:S01]  /*9990*/  STL [R1+0x8], R0 ;  /* 0x0000080001007387 */ /* 0x0003e20000100800 */
[----:B---3--:R-:W-:Y:S01]  /*99a0*/  ISETP.GT.AND P0, PT, R229, R8, PT ;  /* 0x00000008e500720c */ /* 0x008fe20003f04270 */
[----:B------:R-:W-:Y:S11]  /*99b0*/  IMAD.MOV.U32 R229, RZ, RZ, R230 ;  /* 0x000000ffffe57224 */ /* 0x000ff600078e00e6 */
[----:B------:R-:W-:Y:S01]  /*99c0*/  @!UPT UIADD3 URZ, URZ, URZ, URZ ;  /* 0x0000003f3f3ff290 */ /* 0x000fe2000fffe03f */
[----:B-1----:R-:W-:-:S05]  /*99d0*/  @P0 BRA `(.L_x_1407) ;  /* 0xffffbe2000000947 */ /* 0x002fca000383ffff */
.L_x_1406:
[----:B-1----:R-:W2:Y:S02]  /*99e0*/  LDL R0, [R1] ;  /* 0x0000000001007983 */ /* 0x002ea40000100800 */
[----:B--2---:R-:W-:-:S13]  /*99f0*/  ISETP.GE.AND P0, PT, R230, R0, PT ;  /* 0x00000000e600720c */ /* 0x004fda0003f06270 */
[----:B------:R-:W-:Y:S05]  /*9a00*/  @!P0 BRA `(.L_x_1408) ;  /* 0x000034b000008947 */ /* 0x000fea0003800000 */
[----:B------:R-:W-:Y:S02]  /*9a10*/  MOV R119, R116 ;  /* 0x0000007400777202 */ /* 0x000fe40000000f00 */
[----:B------:R-:W-:Y:S02]  /*9a20*/  MOV R118, R117 ;  /* 0x0000007500767202 */ /* 0x000fe40000000f00 */
.L_x_1409:
[----:B------:R-:W2:Y:S01]  /*9a30*/  LDL.64 R154, [R1+0x18] ;  /* 0x00001800019a7983 */ /* 0x000ea20000100a00 */
[----:B------:R-:W-:Y:S04]  /*9a40*/  DEPBAR.LE SB0, 0x0 ;  /* 0x000080000000791a */ /* 0x000fe80000000000 */
[----:B------:R-:W-:Y:S01]  /*9a50*/  WARPSYNC 0xffffffff ;  /* 0xffffffff00007948 */ /* 0x000fe20003800000 */
[----:B------:R-:W3:Y:S01]  /*9a60*/  LDL R152, [R1+0x24] ;  /* 0x0000240001987983 */ /* 0x000ee20000100800 */
[----:B------:R-:W-:Y:S01]  /*9a70*/  SHF.R.S32.HI R0, RZ, 0x1f, R230 ;  /* 0x0000001fff007819 */ /* 0x000fe200000114e6 */
        /* <DEDUP_REMOVED lines=11> */
[----:B------:R-:W3:Y:S04]  /*9b30*/  LDL R229, [R1] ;  /* 0x0000000001e57983 */ /* 0x000ee80000100800 */
[----:B------:R-:W5:Y:S08]  /*9b40*/  LDSM.16.M88.4 R32, [R201+0x1800] ;  /* 0x00180000c920783b */ /* 0x000f700000000200 */
[----:B------:R-:W3:Y:S01]  /*9b50*/  LDL.64 R234, [R1+0x10] ;  /* 0x0000100001ea7983 */ /* 0x000ee20000100a00 */
[C---:B-1----:R-:W-:Y:S05]  /*9b60*/  HMMA.16816.F32.BF16 R4, R136.reuse, R8, RZ ;  /* 0x000000088804723c */ /* 0x042fea00000418ff */
[----:B------:R-:W1:Y:S03]  /*9b70*/  LDSM.16.M88.4 R40, [R201+0x2000] ;  /* 0x00200000c928783b */ /* 0x000e660000000200 */
[C---:B------:R-:W-:Y:S05]  /*9b80*/  HMMA.16816.F32.BF16 R8, R136.reuse, R10, RZ ;  /* 0x0000000a8808723c */ /* 0x040fea00000418ff */
[----:B------:R-:W3:Y:S04]  /*9b90*/  LDL R233, [R1+0x20] ;  /* 0x0000200001e97983 */ /* 0x000ee80000100800 */
[----:B------:R-:W1:Y:S01]  /*9ba0*/  LDSM.16.M88.4 R48, [R201+0x2800] ;  /* 0x00280000c930783b */ /* 0x000e620000000200 */
[C---:B----4-:R-:W-:Y:S07]  /*9bb0*/  HMMA.16816.F32.BF16 R12, R136.reuse, R16, RZ ;  /* 0x00000010880c723c */ /* 0x050fee00000418ff */
[----:B------:R-:W4:Y:S01]  /*9bc0*/  LDSM.16.M88.4 R56, [R201+0x3000] ;  /* 0x00300000c938783b */ /* 0x000f220000000200 */
[C---:B------:R-:W-:Y:S07]  /*9bd0*/  HMMA.16816.F32.BF16 R16, R136.reuse, R18, RZ ;  /* 0x000000128810723c */ /* 0x040fee00000418ff */
[----:B------:R-:W4:Y:S01]  /*9be0*/  LDSM.16.M88.4 R64, [R201+0x3800] ;  /* 0x00380000c940783b */ /* 0x000f220000000200 */
[C---:B-----5:R-:W-:Y:S07]  /*9bf0*/  HMMA.16816.F32.BF16 R20, R136.reuse, R24, RZ ;  /* 0x000000188814723c */ /* 0x060fee00000418ff */
[----:B------:R-:W5:Y:S01]  /*9c00*/  LDSM.16.M88.4 R144, [R207] ;  /* 0x00000000cf90783b */ /* 0x000f620000000200 */
[C---:B------:R-:W-:Y:S07]  /*9c10*/  HMMA.16816.F32.BF16 R24, R136.reuse, R26, RZ ;  /* 0x0000001a8818723c */ /* 0x040fee00000418ff */
[----:B------:R-:W4:Y:S01]  /*9c20*/  LDSM.16.M88.4 R148, [R222] ;  /* 0x00000000de94783b */ /* 0x000f220000000200 */
[C---:B------:R-:W-:Y:S07]  /*9c30*/  HMMA.16816.F32.BF16 R28, R136.reuse, R32, RZ ;  /* 0x00000020881c723c */ /* 0x040fee00000418ff */
[----:B------:R-:W-:Y:S01]  /*9c40*/  LDSM.16.M88.4 R156, [R219] ;  /* 0x00000000db9c783b */ /* 0x000fe20000000200 */
[C---:B------:R-:W-:Y:S07]  /*9c50*/  HMMA.16816.F32.BF16 R32, R136.reuse, R34, RZ ;  /* 0x000000228820723c */ /* 0x040fee00000418ff */
[----:B------:R-:W-:Y:S01]  /*9c60*/  LDSM.16.M88.4 R160, [R218] ;  /* 0x00000000daa0783b */ /* 0x000fe20000000200 */
[C---:B-1----:R-:W-:Y:S07]  /*9c70*/  HMMA.16816.F32.BF16 R36, R136.reuse, R40, RZ ;  /* 0x000000288824723c */ /* 0x042fee00000418ff */
[----:B------:R-:W-:Y:S01]  /*9c80*/  LDSM.16.M88.4 R164, [R217] ;  /* 0x00000000d9a4783b */ /* 0x000fe20000000200 */
[C---:B------:R-:W-:Y:S07]  /*9c90*/  HMMA.16816.F32.BF16 R40, R136.reuse, R42, RZ ;  /* 0x0000002a8828723c */ /* 0x040fee00000418ff */
[----:B------:R-:W-:Y:S01]  /*9ca0*/  LDSM.16.M88.4 R176, [R216] ;  /* 0x00000000d8b0783b */ /* 0x000fe20000000200 */
[C---:B------:R-:W-:Y:S08]  /*9cb0*/  HMMA.16816.F32.BF16 R44, R136.reuse, R48, RZ ;  /* 0x00000030882c723c */ /* 0x040ff000000418ff */
[C---:B------:R-:W-:Y:S08]  /*9cc0*/  HMMA.16816.F32.BF16 R48, R136.reuse, R50, RZ ;  /* 0x000000328830723c */ /* 0x040ff000000418ff */
[C---:B----4-:R-:W-:Y:S08]  /*9cd0*/  HMMA.16816.F32.BF16 R52, R136.reuse, R56, RZ ;  /* 0x000000388834723c */ /* 0x050ff000000418ff */
[C---:B------:R-:W-:Y:S08]  /*9ce0*/  HMMA.16816.F32.BF16 R56, R136.reuse, R58, RZ ;  /* 0x0000003a8838723c */ /* 0x040ff000000418ff */
[C---:B------:R-:W-:Y:S08]  /*9cf0*/  HMMA.16816.F32.BF16 R60, R136.reuse, R64, RZ ;  /* 0x00000040883c723c */ /* 0x040ff000000418ff */
[----:B------:R-:W-:Y:S08]  /*9d00*/  HMMA.16816.F32.BF16 R64, R136, R66, RZ ;  /* 0x000000428840723c */ /* 0x000ff000000418ff */
[C---:B-----5:R-:W-:Y:S08]  /*9d10*/  HMMA.16816.F32.BF16 R4, R140.reuse, R144, R4 ;  /* 0x000000908c04723c */ /* 0x060ff00000041804 */
[C---:B------:R-:W-:Y:S01]  /*9d20*/  HMMA.16816.F32.BF16 R8, R140.reuse, R146, R8 ;  /* 0x000000928c08723c */ /* 0x040fe20000041808 */
[----:B------:R-:W1:Y:S07]  /*9d30*/  LDSM.16.M88.4 R144, [R221] ;  /* 0x00000000dd90783b */ /* 0x000e6e0000000200 */
[C---:B------:R-:W-:Y:S08]  /*9d40*/  HMMA.16816.F32.BF16 R12, R140.reuse, R148, R12 ;  /* 0x000000948c0c723c */ /* 0x040ff0000004180c */
[C---:B------:R-:W-:Y:S08]  /*9d50*/  HMMA.16816.F32.BF16 R16, R140.reuse, R150, R16 ;  /* 0x000000968c10723c */ /* 0x040ff00000041810 */
[C---:B-1----:R-:W-:Y:S08]  /*9d60*/  HMMA.16816.F32.BF16 R20, R140.reuse, R144, R20 ;  /* 0x000000908c14723c */ /* 0x042ff00000041814 */
[C---:B------:R-:W-:Y:S04]  /*9d70*/  HMMA.16816.F32.BF16 R24, R140.reuse, R146, R24 ;  /* 0x000000928c18723c */ /* 0x040fe80000041818 */
[C---:B--2---:R-:W-:Y:S02]  /*9d80*/  IADD3 R3, P6, R116.reuse, R154, RZ ;  /* 0x0000009a74037210 */ /* 0x044fe40007fde0ff */
[----:B------:R-:W-:Y:S02]  /*9d90*/  IADD3 R116, P4, P1, R116, 0x40, R154 ;  /* 0x0000004074747810 */ /* 0x000fe4000799e09a */
[C---:B------:R-:W-:Y:S04]  /*9da0*/  LEA R2, P5, R3.reuse, c[0x0][0x1f8], 0x1 ;  /* 0x00007e0003027a11 */ /* 0x040fe800078a08ff */
[C---:B---3--:R-:W-:Y:S02]  /*9db0*/  IADD3.X R117, R0.reuse, R152, RZ, P6, !PT ;  /* 0x0000009800757210 */ /* 0x048fe400037fe4ff */
[----:B------:R-:W-:Y:S02]  /*9dc0*/  IADD3.X R0, R0, RZ, R152, P4, P1 ;  /* 0x000000ff00007210 */ /* 0x000fe400027e2498 */
[----:B------:R-:W1:Y:S01]  /*9dd0*/  LDSM.16.M88.4 R152, [R220] ;  /* 0x00000000dc98783b */ /* 0x000e620000000200 */
[----:B------:R-:W-:Y:S02]  /*9de0*/  LEA.HI.X R3, R3, c[0x0][0x1fc], R117, 0x1, P5 ;  /* 0x00007f0003037a11 */ /* 0x000fe400028f0c75 */
[C---:B------:R-:W-:Y:S04]  /*9df0*/  LEA R180, P0, R116.reuse, c[0x0][0x1f8], 0x1 ;  /* 0x00007e0074b47a11 */ /* 0x040fe800078008ff */
[----:B------:R-:W-:Y:S01]  /*9e00*/  LEA.HI.X R181, R116, c[0x0][0x1fc], R0, 0x1, P0 ;  /* 0x00007f0074b57a11 */ /* 0x000fe200000f0c00 */
[----:B------:R-:W-:Y:S01]  /*9e10*/  @!PT LDS RZ, [RZ] ;  /* 0x00000000fffff984 */ /* 0x000fe20000000800 */
[----:B------:R-:W-:Y:S01]  /*9e20*/  @!PT LDS RZ, [RZ] ;  /* 0x00000000fffff984 */ /* 0x000fe20000000800 */
[----:B------:R-:W-:Y:S01]  /*9e30*/  @!PT LDS RZ, [RZ] ;  /* 0x00000000fffff984 */ /* 0x000fe20000000800 */
[----:B------:R2:W-:Y:S01]  /*9e40*/  LDGSTS.E.BYPASS.LTC128B.128 [R228+0x100], [R2.64], !P3 ;  /* 0x0010000002e47fae */ /* 0x0005e2000d901d46 */
[----:B------:R-:W-:Y:S04]  /*9e50*/  MOV R0, c[0x0][0x208] ;  /* 0x0000820000007a02 */ /* 0x000fe80000000f00 */
[C---:B------:R-:W-:Y:S02]  /*9e60*/  SHF.L.U32 R148, R0.reuse, 0x6, RZ ;  /* 0x0000000600947819 */ /* 0x040fe400000006ff */
[----:B------:R-:W-:Y:S01]  /*9e70*/  SHF.L.U64.HI R0, R0, R232, c[0x0][0x20c] ;  /* 0x0000830000007619 */ /* 0x000fe200000102e8 */
[----:B------:R3:W-:Y:S01]  /*9e80*/  LDGSTS.E.BYPASS.LTC128B.128 [R228+0x4100], [R180.64], !P2 ;  /* 0x04100000b4e47fae */ /* 0x0007e2000d101d46 */
[----:B------:R-:W-:Y:S04]  /*9e90*/  IADD3 R116, P0, R2, R148, RZ ;  /* 0x0000009402747210 */ /* 0x000fe80007f1e0ff */
[----:B------:R-:W-:Y:S05]  /*9ea0*/  IADD3.X R117, R3, R0, RZ, P0, !PT ;  /* 0x0000000003757210 */ /* 0x000fea00007fe4ff */
[----:B------:R4:W-:Y:S08]  /*9eb0*/  LDGSTS.E.BYPASS.LTC128B.128 [R228+0x1100], [R116.64], !P3 ;  /* 0x0110000074e47fae */ /* 0x0009f0000d901d46 */
[----:B------:R4:W-:Y:S01]  /*9ec0*/  LDGSTS.E.BYPASS.LTC128B.128 [R228+0x5100], [R116.64+0x80], !P2 ;  /* 0x0510008074e47fae */ /* 0x0009e2000d101d46 */
[----:B--2---:R-:W-:Y:S04]  /*9ed0*/  IADD3 R2, P1, R116, R148, RZ ;  /* 0x0000009474027210 */ /* 0x004fe80007f3e0ff */
[----:B------:R-:W-:Y:S01]  /*9ee0*/  IADD3.X R3, R117, R0, RZ, P1, !PT ;  /* 0x0000000075037210 */ /* 0x000fe20000ffe4ff */
[C---:B-1----:R-:W-:Y:S03]  /*9ef0*/  HMMA.16816.F32.BF16 R28, R140.reuse, R152, R28 ;  /* 0x000000988c1c723c */ /* 0x042fe6000004181c */
[----:B------:R-:W-:Y:S01]  /*9f00*/  IADD3 R148, P0, R2, R148, RZ ;  /* 0x0000009402947210 */ /* 0x000fe20007f1e0ff */
[----:B------:R1:W-:Y:S03]  /*9f10*/  LDGSTS.E.BYPASS.LTC128B.128 [R228+0x2100], [R2.64], !P3 ;  /* 0x0210000002e47fae */ /* 0x0003e6000d901d46 */
[----:B------:R-:W-:Y:S01]  /*9f20*/  IADD3.X R149, R3, R0, RZ, P0, !PT ;  /* 0x0000000003957210 */ /* 0x000fe200007fe4ff */
[C---:B------:R-:W-:Y:S03]  /*9f30*/  HMMA.16816.F32.BF16 R32, R140.reuse, R154, R32 ;  /* 0x0000009a8c20723c */ /* 0x040fe60000041820 */
[C---:B------:R-:W-:Y:S01]  /*9f40*/  ISETP.GT.AND P0, PT, R230.reuse, R229, PT ;  /* 0x000000e5e600720c */ /* 0x040fe20003f04270 */
[----:B------:R1:W-:Y:S01]  /*9f50*/  LDGSTS.E.BYPASS.LTC128B.128 [R228+0x6100], [R2.64+0x80], !P2 ;  /* 0x0610008002e47fae */ /* 0x0003e2000d101d46 */
[----:B------:R-:W-:Y:S03]  /*9f60*/  IADD3 R230, R230, -0x1, RZ ;  /* 0xffffffffe6e67810 */ /* 0x000fe60007ffe0ff */
[C---:B------:R-:W-:Y:S04]  /*9f70*/  HMMA.16816.F32.BF16 R36, R140.reuse, R156, R36 ;  /* 0x0000009c8c24723c */ /* 0x040fe80000041824 */
[----:B------:R2:W-:Y:S04]  /*9f80*/  LDGSTS.E.BYPASS.LTC128B.128 [R228+0x3100], [R148.64], !P3 ;  /* 0x0310000094e47fae */ /* 0x0005e8000d901d46 */
[C---:B------:R-:W-:Y:S04]  /*9f90*/  HMMA.16816.F32.BF16 R40, R140.reuse, R158, R40 ;  /* 0x0000009e8c28723c */ /* 0x040fe80000041828 */
[----:B------:R2:W-:Y:S04]  /*9fa0*/  LDGSTS.E.BYPASS.LTC128B.128 [R228+0x7100], [R148.64+0x80], !P2 ;  /* 0x0710008094e47fae */ /* 0x0005e8000d101d46 */
[C---:B------:R-:W-:Y:S04]  /*9fb0*/  HMMA.16816.F32.BF16 R44, R140.reuse, R160, R44 ;  /* 0x000000a08c2c723c */ /* 0x040fe8000004182c */
[----:B---3--:R-:W3:Y:S04]  /*9fc0*/  LDSM.16.M88.4 R180, [R205] ;  /* 0x00000000cdb4783b */ /* 0x008ee80000000200 */
[C---:B------:R-:W-:Y:S04]  /*9fd0*/  HMMA.16816.F32.BF16 R48, R140.reuse, R162, R48 ;  /* 0x000000a28c30723c */ /* 0x040fe80000041830 */
[----:B------:R-:W0:Y:S04]  /*9fe0*/  LDGDEPBAR ;  /* 0x00000000000079af */ /* 0x000e280000000000 */
[C---:B------:R-:W-:Y:S04]  /*9ff0*/  HMMA.16816.F32.BF16 R52, R140.reuse, R164, R52 ;  /* 0x000000a48c34723c */ /* 0x040fe80000041834 */
[----:B------:R-:W-:Y:S04]  /*a000*/  LDSM.16.M88.4 R144, [R205+0x1000] ;  /* 0x00100000cd90783b */ /* 0x000fe80000000200 */
[C---:B------:R-:W-:Y:S04]  /*a010*/  HMMA.16816.F32.BF16 R56, R140.reuse, R166, R56 ;  /* 0x000000a68c38723c */ /* 0x040fe80000041838 */
[----:B--2---:R-:W2:Y:S04]  /*a020*/  LDSM.16.M88.4 R148, [R205+0x800] ;  /* 0x00080000cd94783b */ /* 0x004ea80000000200 */
[C---:B------:R-:W-:Y:S04]  /*a030*/  HMMA.16816.F32.BF16 R60, R140.reuse, R176, R60 ;  /* 0x000000b08c3c723c */ /* 0x040fe8000004183c */
[----:B------:R-:W5:Y:S04]  /*a040*/  LDSM.16.M88.4 R152, [R205+0x1800] ;  /* 0x00180000cd98783b */ /* 0x000f680000000200 */
[----:B------:R-:W-:Y:S04]  /*a050*/  HMMA.16816.F32.BF16 R64, R140, R178, R64 ;  /* 0x000000b28c40723c */ /* 0x000fe80000041840 */
[----:B------:R-:W1:Y:S04]  /*a060*/  LDSM.16.M88.4 R156, [R205+0x2000] ;  /* 0x00200000cd9c783b */ /* 0x000e680000000200 */
[C---:B---3--:R-:W-:Y:S04]  /*a070*/  HMMA.16816.F32.BF16 R4, R168.reuse, R180, R4 ;  /* 0x000000b4a804723c */ /* 0x048fe80000041804 */
[----:B------:R-:W-:Y:S04]  /*a080*/  LDSM.16.M88.4 R160, [R205+0x3800] ;  /* 0x00380000cda0783b */ /* 0x000fe80000000200 */
[C---:B------:R-:W-:Y:S04]  /*a090*/  HMMA.16816.F32.BF16 R8, R168.reuse, R182, R8 ;  /* 0x000000b6a808723c */ /* 0x040fe80000041808 */
[----:B------:R-:W-:Y:S04]  /*a0a0*/  LDSM.16.M88.4 R164, [R202] ;  /* 0x00000000caa4783b */ /* 0x000fe80000000200 */
[C---:B--2---:R-:W-:Y:S04]  /*a0b0*/  HMMA.16816.F32.BF16 R12, R168.reuse, R148, R12 ;  /* 0x00000094a80c723c */ /* 0x044fe8000004180c */
[----:B------:R-:W-:Y:S04]  /*a0c0*/  LDSM.16.M88.4 R176, [R202+0x800] ;  /* 0x00080000cab0783b */ /* 0x000fe80000000200 */
[C---:B------:R-:W-:Y:S04]  /*a0d0*/  HMMA.16816.F32.BF16 R16, R168.reuse, R150, R16 ;  /* 0x00000096a810723c */ /* 0x040fe80000041810 */
[----:B------:R-:W2:Y:S04]  /*a0e0*/  LDSM.16.M88.4 R148, [R205+0x2800] ;  /* 0x00280000cd94783b */ /* 0x000ea80000000200 */
[C---:B------:R-:W-:Y:S04]  /*a0f0*/  HMMA.16816.F32.BF16 R20, R168.reuse, R144, R20 ;  /* 0x00000090a814723c */ /* 0x040fe80000041814 */
[----:B------:R-:W-:Y:S04]  /*a100*/  LDSM.16.M88.4 R180, [R201+0x6800] ;  /* 0x00680000c9b4783b */ /* 0x000fe80000000200 */
[C---:B------:R-:W-:Y:S04]  /*a110*/  HMMA.16816.F32.BF16 R24, R168.reuse, R146, R24 ;  /* 0x00000092a818723c */ /* 0x040fe80000041818 */
[----:B------:R-:W3:Y:S04]  /*a120*/  LDSM.16.M88.4 R144, [R205+0x3000] ;  /* 0x00300000cd90783b */ /* 0x000ee80000000200 */
        /* <DEDUP_REMOVED lines=35> */
[----:B------:R-:W2:Y:S07]  /*a360*/  LDSM.16.M88.4 R160, [R201+0x7000] ;  /* 0x00700000c9a0783b */ /* 0x000eae0000000200 */
[C---:B-----5:R-:W-:Y:S08]  /*a370*/  HMMA.16816.F32.BF16 R60, R172.reuse, R152, R60 ;  /* 0x00000098ac3c723c */ /* 0x060ff0000004183c */
[----:B------:R-:W-:Y:S01]  /*a380*/  HMMA.16816.F32.BF16 R64, R172, R154, R64 ;  /* 0x0000009aac40723c */ /* 0x000fe20000041840 */
[----:B------:R-:W5:Y:S07]  /*a390*/  LDSM.16.M88.4 R152, [R201+0x7800] ;  /* 0x00780000c998783b */ /* 0x000f6e0000000200 */
[C---:B-1----:R-:W-:Y:S08]  /*a3a0*/  HMMA.16816.F32.BF16 R4, R184.reuse, R156, R4 ;  /* 0x0000009cb804723c */ /* 0x042ff00000041804 */
[C---:B------:R-:W-:Y:S01]  /*a3b0*/  HMMA.16816.F32.BF16 R8, R184.reuse, R158, R8 ;  /* 0x0000009eb808723c */ /* 0x040fe20000041808 */
[----:B------:R-:W1:Y:S07]  /*a3c0*/  LDSM.16.M88.4 R156, [R215] ;  /* 0x00000000d79c783b */ /* 0x000e6e0000000200 */
[C---:B------:R-:W-:Y:S08]  /*a3d0*/  HMMA.16816.F32.BF16 R12, R184.reuse, R164, R12 ;  /* 0x000000a4b80c723c */ /* 0x040ff0000004180c */
[C---:B------:R-:W-:Y:S01]  /*a3e0*/  HMMA.16816.F32.BF16 R16, R184.reuse, R166, R16 ;  /* 0x000000a6b810723c */ /* 0x040fe20000041810 */
[----:B------:R-:W1:Y:S07]  /*a3f0*/  LDSM.16.M88.4 R164, [R214] ;  /* 0x00000000d6a4783b */ /* 0x000e6e0000000200 */
[C---:B--2---:R-:W-:Y:S08]  /*a400*/  HMMA.16816.F32.BF16 R20, R184.reuse, R148, R20 ;  /* 0x00000094b814723c */ /* 0x044ff00000041814 */
[C---:B------:R-:W-:Y:S01]  /*a410*/  HMMA.16816.F32.BF16 R24, R184.reuse, R150, R24 ;  /* 0x00000096b818723c */ /* 0x040fe20000041818 */
[----:B------:R-:W-:Y:S07]  /*a420*/  LDSM.16.M88.4 R148, [R212] ;  /* 0x00000000d494783b */ /* 0x000fee0000000200 */
[C---:B---3--:R-:W-:Y:S08]  /*a430*/  HMMA.16816.F32.BF16 R28, R184.reuse, R144, R28 ;  /* 0x00000090b81c723c */ /* 0x048ff0000004181c */
[C---:B------:R-:W-:Y:S01]  /*a440*/  HMMA.16816.F32.BF16 R32, R184.reuse, R146, R32 ;  /* 0x00000092b820723c */ /* 0x040fe20000041820 */
[----:B------:R-:W2:Y:S07]  /*a450*/  LDSM.16.M88.4 R144, [R213] ;  /* 0x00000000d590783b */ /* 0x000eae0000000200 */
[C---:B------:R-:W-:Y:S08]  /*a460*/  HMMA.16816.F32.BF16 R36, R184.reuse, R176, R36 ;  /* 0x000000b0b824723c */ /* 0x040ff00000041824 */
[C---:B------:R-:W-:Y:S01]  /*a470*/  HMMA.16816.F32.BF16 R40, R184.reuse, R178, R40 ;  /* 0x000000b2b828723c */ /* 0x040fe20000041828 */
[----:B------:R-:W3:Y:S07]  /*a480*/  LDSM.16.M88.4 R176, [R211] ;  /* 0x00000000d3b0783b */ /* 0x000eee0000000200 */
[C---:B------:R-:W-:Y:S08]  /*a490*/  HMMA.16816.F32.BF16 R44, R184.reuse, R180, R44 ;  /* 0x000000b4b82c723c */ /* 0x040ff0000004182c */
[C---:B------:R-:W-:Y:S01]  /*a4a0*/  HMMA.16816.F32.BF16 R48, R184.reuse, R182, R48 ;  /* 0x000000b6b830723c */ /* 0x040fe20000041830 */
[----:B------:R-:W-:Y:S07]  /*a4b0*/  LDSM.16.M88.4 R180, [R205+0x7000] ;  /* 0x00700000cdb4783b */ /* 0x000fee0000000200 */
[C---:B------:R-:W-:Y:S08]  /*a4c0*/  HMMA.16816.F32.BF16 R52, R184.reuse, R160, R52 ;  /* 0x000000a0b834723c */ /* 0x040ff00000041834 */
[C---:B------:R-:W-:Y:S01]  /*a4d0*/  HMMA.16816.F32.BF16 R56, R184.reuse, R162, R56 ;  /* 0x000000a2b838723c */ /* 0x040fe20000041838 */
[----:B------:R-:W2:Y:S07]  /*a4e0*/  LDSM.16.M88.4 R160, [R210] ;  /* 0x00000000d2a0783b */ /* 0x000eae0000000200 */
[C---:B-----5:R-:W-:Y:S08]  /*a4f0*/  HMMA.16816.F32.BF16 R60, R184.reuse, R152, R60 ;  /* 0x00000098b83c723c */ /* 0x060ff0000004183c */
[----:B------:R-:W-:Y:S01]  /*a500*/  HMMA.16816.F32.BF16 R64, R184, R154, R64 ;  /* 0x0000009ab840723c */ /* 0x000fe20000041840 */
[----:B------:R-:W5:Y:S07]  /*a510*/  LDSM.16.M88.4 R152, [R209] ;  /* 0x00000000d198783b */ /* 0x000f6e0000000200 */
[C---:B-1----:R-:W-:Y:S08]  /*a520*/  HMMA.16816.F32.BF16 R4, R188.reuse, R156, R4 ;  /* 0x0000009cbc04723c */ /* 0x042ff00000041804 */
[C---:B------:R-:W-:Y:S01]  /*a530*/  HMMA.16816.F32.BF16 R8, R188.reuse, R158, R8 ;  /* 0x0000009ebc08723c */ /* 0x040fe20000041808 */
[----:B------:R-:W1:Y:S07]  /*a540*/  LDSM.16.M88.4 R156, [R208] ;  /* 0x00000000d09c783b */ /* 0x000e6e0000000200 */
        /* <DEDUP_REMOVED lines=15> */
[C---:B-----5:R-:W-:Y:S08]  /*a640*/  HMMA.16816.F32.BF16 R52, R188.reuse, R152, R52 ;  /* 0x00000098bc34723c */ /* 0x060ff00000041834 */
[C---:B------:R-:W-:Y:S01]  /*a650*/  HMMA.16816.F32.BF16 R56, R188.reuse, R154, R56 ;  /* 0x0000009abc38723c */ /* 0x040fe20000041838 */
[----:B------:R-:W5:Y:S07]  /*a660*/  LDSM.16.M88.4 R152, [R205+0x6000] ;  /* 0x00600000cd98783b */ /* 0x000f6e0000000200 */
[C---:B-1----:R-:W-:Y:S08]  /*a670*/  HMMA.16816.F32.BF16 R60, R188.reuse, R156, R60 ;  /* 0x0000009cbc3c723c */ /* 0x042ff0000004183c */
[----:B------:R-:W-:Y:S01]  /*a680*/  HMMA.16816.F32.BF16 R64, R188, R158, R64 ;  /* 0x0000009ebc40723c */ /* 0x000fe20000041840 */
        /* <DEDUP_REMOVED lines=8> */
[C---:B------:R-:W-:Y:S08]  /*a710*/  HMMA.16816.F32.BF16 R24, R192.reuse, R166, R24 ;  /* 0x000000a6c018723c */ /* 0x040ff00000041818 */
[C---:B---3--:R-:W-:Y:S08]  /*a720*/  HMMA.16816.F32.BF16 R28, R192.reuse, R160, R28 ;  /* 0x000000a0c01c723c */ /* 0x048ff0000004181c */
[C---:B------:R-:W-:Y:S08]  /*a730*/  HMMA.16816.F32.BF16 R32, R192.reuse, R162, R32 ;  /* 0x000000a2c020723c */ /* 0x040ff00000041820 */
[C---:B-----5:R-:W-:Y:S08]  /*a740*/  HMMA.16816.F32.BF16 R36, R192.reuse, R152, R36 ;  /* 0x00000098c024723c */ /* 0x060ff00000041824 */
        /* <DEDUP_REMOVED lines=14> */
[----:B------:R-:W5:Y:S03]  /*a830*/  LDSM.16.M88.4 R148, [R202+0x6800] ;  /* 0x00680000ca94783b */ /* 0x000f660000000200 */
[----:B------:R-:W-:Y:S02]  /*a840*/  FMNMX.FTZ R0, R4, R118, !PT ;  /* 0x0000007604007209 */ /* 0x000fe40007810000 */
[----:B------:R-:W-:Y:S02]  /*a850*/  FMNMX.FTZ R2, R6, R119, !PT ;  /* 0x0000007706027209 */ /* 0x000fe40007810000 */
[C---:B---3--:R-:W-:Y:S04]  /*a860*/  HMMA.16816.F32.BF16 R20, R196.reuse, R152, R20 ;  /* 0x00000098c414723c */ /* 0x048fe80000041814 */
[----:B------:R-:W-:Y:S02]  /*a870*/  FMNMX.FTZ R0, R5, R0, !PT ;  /* 0x0000000005007209 */ /* 0x000fe40007810000 */
[----:B------:R-:W-:Y:S02]  /*a880*/  FMNMX.FTZ R2, R7, R2, !PT ;  /* 0x0000000207027209 */ /* 0x000fe40007810000 */
[C---:B------:R-:W-:Y:S01]  /*a890*/  HMMA.16816.F32.BF16 R24, R196.reuse, R154, R24 ;  /* 0x0000009ac418723c */ /* 0x040fe20000041818 */
[----:B------:R-:W3:Y:S03]  /*a8a0*/  LDSM.16.M88.4 R152, [R202+0x7000] ;  /* 0x00700000ca98783b */ /* 0x000ee60000000200 */
[----:B------:R-:W-:Y:S02]  /*a8b0*/  FMNMX.FTZ R0, R8, R0, !PT ;  /* 0x0000000008007209 */ /* 0x000fe40007810000 */
[----:B------:R-:W-:Y:S02]  /*a8c0*/  FMNMX.FTZ R2, R10, R2, !PT ;  /* 0x000000020a027209 */ /* 0x000fe40007810000 */
[C---:B-1----:R-:W-:Y:S04]  /*a8d0*/  HMMA.16816.F32.BF16 R28, R196.reuse, R156, R28 ;  /* 0x0000009cc41c723c */ /* 0x042fe8000004181c */
        /* <DEDUP_REMOVED lines=9> */
[----:B------:R-:W1:Y:S01]  /*a970*/  LDSM.16.M88.4 R144, [R202+0x7800] ;  /* 0x00780000ca90783b */ /* 0x000e620000000200 */
[----:B------:R-:W-:Y:S04]  /*a980*/  DEPBAR.LE SB0, 0x0 ;  /* 0x000080000000791a */ /* 0x000fe80000000000 */
[----:B------:R-:W-:Y:S02]  /*a990*/  FMNMX.FTZ R0, R16, R0, !PT ;  /* 0x0000000010007209 */ /* 0x000fe40007810000 */
[C---:B-----5:R-:W-:Y:S01]  /*a9a0*/  HMMA.16816.F32.BF16 R44, R196.reuse, R148, R44 ;  /* 0x00000094c42c723c */ /* 0x060fe2000004182c */
[----:B------:R-:W-:Y:S04]  /*a9b0*/  BAR.SYNC.DEFER_BLOCKING 0x0 ;  /* 0x0000000000007b1d */ /* 0x000fe80000010000 */
[----:B------:R-:W-:Y:S02]  /*a9c0*/  FMNMX.FTZ R0, R17, R0, !PT ;  /* 0x0000000011007209 */ /* 0x000fe40007810000 */
[----:B------:R-:W-:Y:S01]  /*a9d0*/  FMNMX.FTZ R2, R18, R2, !PT ;  /* 0x0000000212027209 */ /* 0x000fe20007810000 */
[C---:B------:R-:W-:Y:S04]  /*a9e0*/  HMMA.16816.F32.BF16 R48, R196.reuse, R150, R48 ;  /* 0x00000096c430723c */ /* 0x040fe80000041830 */
[----:B------:R-:W-:Y:S02]  /*a9f0*/  FMNMX.FTZ R0, R20, R0, !PT ;  /* 0x0000000014007209 */ /* 0x000fe40007810000 */
[----:B------:R-:W-:Y:S02]  /*aa00*/  FMNMX.FTZ R2, R19, R2, !PT ;  /* 0x0000000213027209 */ /* 0x000fe40007810000 */
[C---:B---3--:R-:W-:Y:S04]  /*aa10*/  HMMA.16816.F32.BF16 R52, R196.reuse, R152, R52 ;  /* 0x00000098c434723c */ /* 0x048fe80000041834 */
[----:B------:R-:W-:Y:S02]  /*aa20*/  FMNMX.FTZ R0, R21, R0, !PT ;  /* 0x0000000015007209 */ /* 0x000fe40007810000 */
[----:B------:R-:W-:Y:S02]  /*aa30*/  FMNMX.FTZ R2, R22, R2, !PT ;  /* 0x0000000216027209 */ /* 0x000fe40007810000 */
[C---:B------:R-:W-:Y:S04]  /*aa40*/  HMMA.16816.F32.BF16 R56, R196.reuse, R154, R56 ;  /* 0x0000009ac438723c */ /* 0x040fe80000041838 */
[----:B------:R-:W-:Y:S02]  /*aa50*/  FMNMX.FTZ R0, R24, R0, !PT ;  /* 0x0000000018007209 */ /* 0x000fe40007810000 */
[----:B------:R-:W-:Y:S02]  /*aa60*/  FMNMX.FTZ R2, R23, R2, !PT ;  /* 0x0000000217027209 */ /* 0x000fe40007810000 */
[----:B------:R-:W-:Y:S01]  /*aa70*/  FMNMX.FTZ R0, R25, R0, !PT ;  /* 0x0000000019007209 */ /* 0x000fe20007810000 */
[C---:B-1----:R-:W-:Y:S03]  /*aa80*/  HMMA.16816.F32.BF16 R60, R196.reuse, R144, R60 ;  /* 0x00000090c43c723c */ /* 0x042fe6000004183c */
[----:B------:R-:W-:Y:S02]  /*aa90*/  FMNMX.FTZ R0, R28, R0, !PT ;  /* 0x000000001c007209 */ /* 0x000fe40007810000 */
[----:B------:R-:W-:Y:S02]  /*aaa0*/  FMNMX.FTZ R2, R26, R2, !PT ;  /* 0x000000021a027209 */ /* 0x000fe40007810000 */
[----:B------:R-:W-:Y:S01]  /*aab0*/  FMNMX.FTZ R0, R29, R0, !PT ;  /* 0x000000001d007209 */ /* 0x000fe20007810000 */
        /* <DEDUP_REMOVED lines=34> */
[----:B----4-:R-:W-:Y:S02]  /*ace0*/  FMNMX.FTZ R117, R64, R0, !PT ;  /* 0x0000000040757209 */ /* 0x010fe40007810000 */
[----:B------:R-:W-:Y:S02]  /*acf0*/  FMNMX.FTZ R2, R62, R2, !PT ;  /* 0x000000023e027209 */ /* 0x000fe40007810000 */
[----:B------:R-:W-:Y:S02]  /*ad00*/  FMNMX.FTZ R117, R65, R117, !PT ;  /* 0x0000007541757209 */ /* 0x000fe40007810000 */
[----:B------:R-:W-:Y:S03]  /*ad10*/  FMNMX.FTZ R0, R63, R2, !PT ;  /* 0x000000023f007209 */ /* 0x000fe60007810000 */
[----:B------:R-:W1:Y:S01]  /*ad20*/  SHFL.BFLY PT, R3, R117, 0x2, 0x1f ;  /* 0x0c401f0075037f89 */ /* 0x000e6200000e0000 */
[----:B------:R-:W-:Y:S04]  /*ad30*/  FMNMX.FTZ R0, R66, R0, !PT ;  /* 0x0000000042007209 */ /* 0x000fe80007810000 */
[----:B------:R-:W-:Y:S05]  /*ad40*/  FMNMX.FTZ R0, R67, R0, !PT ;  /* 0x0000000043007209 */ /* 0x000fea0007810000 */
[----:B------:R-:W2:Y:S01]  /*ad50*/  SHFL.BFLY PT, R2, R0, 0x2, 0x1f ;  /* 0x0c401f0000027f89 */ /* 0x000ea200000e0000 */
[----:B-1----:R-:W-:Y:S07]  /*ad60*/  FMNMX.FTZ R117, R117, R3, !PT ;  /* 0x0000000375757209 */ /* 0x002fee0007810000 */
[----:B------:R-:W1:Y:S01]  /*ad70*/  SHFL.BFLY PT, R116, R117, 0x1, 0x1f ;  /* 0x0c201f0075747f89 */ /* 0x000e6200000e0000 */
[----:B--2---:R-:W-:Y:S07]  /*ad80*/  FMNMX.FTZ R0, R0, R2, !PT ;  /* 0x0000000200007209 */ /* 0x004fee0007810000 */
[----:B------:R-:W2:Y:S01]  /*ad90*/  SHFL.BFLY PT, R3, R0, 0x1, 0x1f ;  /* 0x0c201f0000037f89 */ /* 0x000ea200000e0000 */
[----:B-1----:R-:W-:Y:S05]  /*ada0*/  FMNMX.FTZ R117, R117, R116, !PT ;  /* 0x0000007475757209 */ /* 0x002fea0007810000 */
[C---:B------:R-:W-:Y:S02]  /*adb0*/  FMUL.FTZ R156, R117.reuse, c[0x0][0x2d0] ;  /* 0x0000b400759c7a20 */ /* 0x040fe40000410000 */
[----:B------:R-:W-:Y:S02]  /*adc0*/  FADD.FTZ R2, -R117, R118 ;  /* 0x0000007675027221 */ /* 0x000fe40000010100 */
[----:B------:R-:W-:Y:S01]  /*add0*/  FFMA.FTZ R4, R4, c[0x0][0x2d0], -R156 ;  /* 0x0000b40004047a23 */ /* 0x000fe2000001089c */
[----:B--2---:R-:W-:Y:S01]  /*ade0*/  FMNMX.FTZ R116, R0, R3, !PT ;  /* 0x0000000300747209 */ /* 0x004fe20007810000 */
[----:B------:R-:W-:Y:S01]  /*adf0*/  FMUL.FTZ R0, R2, c[0x0][0x2d0] ;  /* 0x0000b40002007a20 */ /* 0x000fe20000410000 */
[----:B------:R-:W-:Y:S01]  /*ae00*/  @P0 SHF.R.S32.HI R3, RZ, 0x1f, R230 ;  /* 0x0000001fff030819 */ /* 0x000fe200000114e6 */
[----:B------:R1:W-:Y:S01]  /*ae10*/  MUFU.EX2 R229, R4 ;  /* 0x0000000400e57308 */ /* 0x0003e20000000800 */
[--C-:B------:R-:W-:Y:S02]  /*ae20*/  FFMA.FTZ R5, R5, c[0x0][0x2d0], -R156.reuse ;  /* 0x0000b40005057a23 */ /* 0x100fe4000001089c */
[--C-:B------:R-:W-:Y:S02]  /*ae30*/  FFMA.FTZ R9, R9, c[0x0][0x2d0], -R156.reuse ;  /* 0x0000b40009097a23 */ /* 0x100fe4000001089c */
[----:B------:R-:W-:Y:S02]  /*ae40*/  @P0 IMAD R3, R3, c[0x0][0x1e0], RZ ;  /* 0x0000780003030a24 */ /* 0x000fe400078e02ff */
[--C-:B------:R-:W-:Y:S02]  /*ae50*/  FFMA.FTZ R12, R12, c[0x0][0x2d0], -R156.reuse ;  /* 0x0000b4000c0c7a23 */ /* 0x100fe4000001089c */
[--C-:B------:R-:W-:Y:S01]  /*ae60*/  FFMA.FTZ R13, R13, c[0x0][0x2d0], -R156.reuse ;  /* 0x0000b4000d0d7a23 */ /* 0x100fe2000001089c */
[----:B------:R2:W3:Y:S01]  /*ae70*/  MUFU.EX2 R2, R0 ;  /* 0x0000000000027308 */ /* 0x0004e20000000800 */
[--C-:B------:R-:W-:Y:S02]  /*ae80*/  FFMA.FTZ R20, R20, c[0x0][0x2d0], -R156.reuse ;  /* 0x0000b40014147a23 */ /* 0x100fe4000001089c */
[--C-:B------:R-:W-:Y:S02]  /*ae90*/  FFMA.FTZ R21, R21, c[0x0][0x2d0], -R156.reuse ;  /* 0x0000b40015157a23 */ /* 0x100fe4000001089c */
[--C-:B------:R-:W-:Y:S02]  /*aea0*/  FFMA.FTZ R24, R24, c[0x0][0x2d0], -R156.reuse ;  /* 0x0000b40018187a23 */ /* 0x100fe4000001089c */
[--C-:B------:R-:W-:Y:S02]  /*aeb0*/  FFMA.FTZ R25, R25, c[0x0][0x2d0], -R156.reuse ;  /* 0x0000b40019197a23 */ /* 0x100fe4000001089c */
[--C-:B------:R-:W-:Y:S01]  /*aec0*/  FFMA.FTZ R28, R28, c[0x0][0x2d0], -R156.reuse ;  /* 0x0000b4001c1c7a23 */ /* 0x100fe2000001089c */
[----:B------:R4:W-:Y:S01]  /*aed0*/  MUFU.EX2 R231, R5 ;  /* 0x0000000500e77308 */ /* 0x0009e20000000800 */
[--C-:B------:R-:W-:Y:S02]  /*aee0*/  FFMA.FTZ R29, R29, c[0x0][0x2d0], -R156.reuse ;  /* 0x0000b4001d1d7a23 */ /* 0x100fe4000001089c */
[--C-:B------:R-:W-:Y:S02]  /*aef0*/  FFMA.FTZ R32, R32, c[0x0][0x2d0], -R156.reuse ;  /* 0x0000b40020207a23 */ /* 0x100fe4000001089c */
[----:B-1----:R-:W-:Y:S02]  /*af00*/  @P0 IMAD R4, R230, c[0x0][0x1e4], R3 ;  /* 0x00007900e6040a24 */ /* 0x002fe400078e0203 */
[--C-:B------:R-:W-:Y:S02]  /*af10*/  FFMA.FTZ R33, R33, c[0x0][0x2d0], -R156.reuse ;  /* 0x0000b40021217a23 */ /* 0x100fe4000001089c */
[--C-:B------:R-:W-:Y:S01]  /*af20*/  FFMA.FTZ R36, R36, c[0x0][0x2d0], -R156.reuse ;  /* 0x0000b40024247a23 */ /* 0x100fe2000001089c */
[----:B------:R-:W-:Y:S01]  /*af30*/  MUFU.EX2 R182, R12 ;  /* 0x0000000c00b67308 */ /* 0x000fe20000000800 */
[--C-:B------:R-:W-:Y:S02]  /*af40*/  FFMA.FTZ R37, R37, c[0x0][0x2d0], -R156.reuse ;  /* 0x0000b40025257a23 */ /* 0x100fe4000001089c */
[----:B------:R-:W-:Y:S02]  /*af50*/  FFMA.FTZ R40, R40, c[0x0][0x2d0], -R156 ;  /* 0x0000b40028287a23 */ /* 0x000fe4000001089c */
[----:B--2---:R-:W-:Y:S02]  /*af60*/  FADD.FTZ R0, -R116, R119 ;  /* 0x0000007774007221 */ /* 0x004fe40000010100 */
[----:B------:R-:W-:Y:S03]  /*af70*/  @P0 IMAD.WIDE.U32 R118, R230, c[0x0][0x1e0], RZ ;  /* 0x00007800e6760a25 */ /* 0x000fe600078e00ff */
[----:B------:R-:W-:Y:S01]  /*af80*/  MUFU.EX2 R181, R13 ;  /* 0x0000000d00b57308 */ /* 0x000fe20000000800 */
[----:B------:R-:W-:Y:S01]  /*af90*/  FMUL.FTZ R0, R0, c[0x0][0x2d0] ;  /* 0x0000b40000007a20 */ /* 0x000fe20000410000 */
[----:B------:R-:W-:Y:S01]  /*afa0*/  @P0 IADD3 R4, R119, R4, RZ ;  /* 0x0000000477040210 */ /* 0x000fe20007ffe0ff */
[----:B---3--:R-:W-:Y:S01]  /*afb0*/  FMUL.FTZ R68, R2, R68 ;  /* 0x0000004402447220 */ /* 0x008fe20000410000 */
[----:B------:R-:W-:Y:S01]  /*afc0*/  @P0 SHF.L.U32 R3, R118, 0x7, RZ ;  /* 0x0000000776030819 */ /* 0x000fe200000006ff */
[----:B------:R-:W-:Y:S01]  /*afd0*/  FMUL.FTZ R69, R2, R69 ;  /* 0x0000004502457220 */ /* 0x000fe20000410000 */
[----:B------:R-:W-:Y:S01]  /*afe0*/  @P0 SHF.L.U64.HI R119, R118, 0x7, R4 ;  /* 0x0000000776770819 */ /* 0x000fe20000010204 */
[----:B------:R-:W-:Y:S01]  /*aff0*/  FFMA.FTZ R118, R8, c[0x0][0x2d0], -R156 ;  /* 0x0000b40008767a23 */ /* 0x000fe2000001089c */
[----:B----4-:R-:W-:Y:S01]  /*b000*/  @P0 IADD3 R5, P4, R3, R234, RZ ;  /* 0x000000ea03050210 */ /* 0x010fe20007f9e0ff */
[C---:B------:R-:W-:Y:S01]  /*b010*/  FMUL.FTZ R72, R2.reuse, R72 ;  /* 0x0000004802487220 */ /* 0x040fe20000410000 */
[----:B------:R-:W1:Y:S01]  /*b020*/  MUFU.EX2 R0, R0 ;  /* 0x0000000000007308 */ /* 0x000e620000000800 */
[C---:B------:R-:W-:Y:S01]  /*b030*/  FMUL.FTZ R73, R2.reuse, R73 ;  /* 0x0000004902497220 */ /* 0x040fe20000410000 */
[----:B------:R-:W-:Y:S01]  /*b040*/  @P0 LEA R4, P1, R5, c[0x0][0x1c8], 0x1 ;  /* 0x0000720005040a11 */ /* 0x000fe200078208ff */
[C---:B------:R-:W-:Y:S01]  /*b050*/  FMUL.FTZ R76, R2.reuse, R76 ;  /* 0x0000004c024c7220 */ /* 0x040fe20000410000 */
[----:B------:R-:W-:Y:S01]  /*b060*/  @P0 IADD3.X R8, R119, R233, RZ, P4, !PT ;  /* 0x000000e977080210 */ /* 0x000fe200027fe4ff */
[C---:B------:R-:W-:Y:S01]  /*b070*/  FMUL.FTZ R77, R2.reuse, R77 ;  /* 0x0000004d024d7220 */ /* 0x040fe20000410000 */
[----:B------:R-:W-:Y:S01]  /*b080*/  @P0 IADD3 R3, P5, P4, R3, 0x40, R234 ;  /* 0x0000004003030810 */ /* 0x000fe20007cbe0ea */
[C---:B------:R-:W-:Y:S01]  /*b090*/  FMUL.FTZ R80, R2.reuse, R80 ;  /* 0x0000005002507220 */ /* 0x040fe20000410000 */
[----:B------:R-:W-:Y:S01]  /*b0a0*/  @P0 LEA.HI.X R5, R5, c[0x0][0x1cc], R8, 0x1, P1 ;  /* 0x0000730005050a11 */ /* 0x000fe200008f0c08 */
[C---:B------:R-:W-:Y:S01]  /*b0b0*/  FMUL.FTZ R81, R2.reuse, R81 ;  /* 0x0000005102517220 */ /* 0x040fe20000410000 */
[----:B------:R2:W-:Y:S01]  /*b0c0*/  MUFU.EX2 R183, R118 ;  /* 0x0000007600b77308 */ /* 0x0005e20000000800 */
[----:B------:R-:W-:Y:S01]  /*b0d0*/  @P0 IADD3.X R8, R119, RZ, R233, P5, P4 ;  /* 0x000000ff77080210 */ /* 0x000fe20002fe84e9 */
[C---:B------:R-:W-:Y:S01]  /*b0e0*/  FMUL.FTZ R84, R2.reuse, R84 ;  /* 0x0000005402547220 */ /* 0x040fe20000410000 */
[----:B------:R3:W-:Y:S01]  /*b0f0*/  @P0 LDGSTS.E.BYPASS.LTC128B.128 [R228+0x8100], [R4.64], !P3 ;  /* 0x0810000004e40fae */ /* 0x0007e2000d901d46 */
[C---:B------:R-:W-:Y:S01]  /*b100*/  @P0 LEA R144, P1, R3.reuse, c[0x0][0x1c8], 0x1 ;  /* 0x0000720003900a11 */ /* 0x040fe200078208ff */
[C---:B------:R-:W-:Y:S02]  /*b110*/  FMUL.FTZ R85, R2.reuse, R85 ;  /* 0x0000005502557220 */ /* 0x040fe40000410000 */
[----:B------:R-:W-:Y:S01]  /*b120*/  FMUL.FTZ R88, R2, R88 ;  /* 0x0000005802587220 */ /* 0x000fe20000410000 */
[----:B------:R-:W-:Y:S01]  /*b130*/  @P0 LEA.HI.X R145, R3, c[0x0][0x1cc], R8, 0x1, P1 ;  /* 0x0000730003910a11 */ /* 0x000fe200008f0c08 */
[----:B------:R-:W-:Y:S01]  /*b140*/  FMUL.FTZ R3, R116, c[0x0][0x2d0] ;  /* 0x0000b40074037a20 */ /* 0x000fe20000410000 */
[----:B------:R-:W-:Y:S01]  /*b150*/  MUFU.EX2 R178, R20 ;  /* 0x0000001400b27308 */ /* 0x000fe20000000800 */
[----:B------:R-:W-:Y:S01]  /*b160*/  FMUL.FTZ R89, R2, R89 ;  /* 0x0000005902597220 */ /* 0x000fe20000410000 */
[----:B------:R-:W4:Y:S01]  /*b170*/  LDL.LU R234, [R1+0x4] ;  /* 0x0000040001ea7983 */ /* 0x000f220000300800 */
[--C-:B------:R-:W-:Y:S02]  /*b180*/  FFMA.FTZ R6, R6, c[0x0][0x2d0], -R3.reuse ;  /* 0x0000b40006067a23 */ /* 0x100fe40000010803 */
[--C-:B------:R-:W-:Y:S01]  /*b190*/  FFMA.FTZ R7, R7, c[0x0][0x2d0], -R3.reuse ;  /* 0x0000b40007077a23 */ /* 0x100fe20000010803 */
[----:B------:R5:W-:Y:S01]  /*b1a0*/  @P0 LDGSTS.E.BYPASS.LTC128B.128 [R228+0xc100], [R144.64], !P2 ;  /* 0x0c10000090e40fae */ /* 0x000be2000d101d46 */
[--C-:B------:R-:W-:Y:S02]  /*b1b0*/  FFMA.FTZ R10, R10, c[0x0][0x2d0], -R3.reuse ;  /* 0x0000b4000a0a7a23 */ /* 0x100fe40000010803 */
[--C-:B------:R-:W-:Y:S01]  /*b1c0*/  FFMA.FTZ R11, R11, c[0x0][0x2d0], -R3.reuse ;  /* 0x0000b4000b0b7a23 */ /* 0x100fe20000010803 */
[----:B------:R-:W-:Y:S01]  /*b1d0*/  MUFU.EX2 R163, R6 ;  /* 0x0000000600a37308 */ /* 0x000fe20000000800 */
[C---:B-1----:R-:W-:Y:S02]  /*b1e0*/  FMUL.FTZ R70, R0.reuse, R70 ;  /* 0x0000004600467220 */ /* 0x042fe40000410000 */
[C---:B------:R-:W-:Y:S01]  /*b1f0*/  FMUL.FTZ R71, R0.reuse, R71 ;  /* 0x0000004700477220 */ /* 0x040fe20000410000 */
[----:B--2---:R-:W-:Y:S01]  /*b200*/  @P0 MOV R118, c[0x0][0x1e0] ;  /* 0x0000780000760a02 */ /* 0x004fe20000000f00 */
[C---:B------:R-:W-:Y:S01]  /*b210*/  FMUL.FTZ R74, R0.reuse, R74 ;  /* 0x0000004a004a7220 */ /* 0x040fe20000410000 */
[----:B------:R-:W2:Y:S01]  /*b220*/  LDL.LU R233, [R1+0x8] ;  /* 0x0000080001e97983 */ /* 0x000ea20000300800 */
[----:B------:R-:W-:Y:S01]  /*b230*/  FMUL.FTZ R75, R0, R75 ;  /* 0x0000004b004b7220 */ /* 0x000fe20000410000 */
[----:B------:R-:W-:Y:S01]  /*b240*/  @P0 SHF.L.U64.HI R119, R118, R232, c[0x0][0x1e4] ;  /* 0x0000790076770619 */ /* 0x000fe200000102e8 */
[----:B------:R-:W-:Y:S01]  /*b250*/  FMUL.FTZ R78, R0, R78 ;  /* 0x0000004e004e7220 */ /* 0x000fe20000410000 */
[----:B------:R1:W-:Y:S01]  /*b260*/  MUFU.EX2 R232, R9 ;  /* 0x0000000900e87308 */ /* 0x0003e20000000800 */
[----:B------:R-:W-:Y:S01]  /*b270*/  @P0 SHF.L.U32 R118, R118, 0x6, RZ ;  /* 0x0000000676760819 */ /* 0x000fe200000006ff */
[C---:B------:R-:W-:Y:S02]  /*b280*/  FMUL.FTZ R79, R0.reuse, R79 ;  /* 0x0000004f004f7220 */ /* 0x040fe40000410000 */
[----:B------:R-:W-:Y:S01]  /*b290*/  FMUL.FTZ R82, R0, R82 ;  /* 0x0000005200527220 */ /* 0x000fe20000410000 */
[----:B------:R-:W-:Y:S01]  /*b2a0*/  @P0 IADD3 R8, P1, R4, R118, RZ ;  /* 0x0000007604080210 */ /* 0x000fe20007f3e0ff */
[C---:B------:R-:W-:Y:S02]  /*b2b0*/  FMUL.FTZ R83, R0.reuse, R83 ;  /* 0x0000005300537220 */ /* 0x040fe40000410000 */
[----:B------:R-:W-:Y:S01]  /*b2c0*/  FMUL.FTZ R86, R0, R86 ;  /* 0x0000005600567220 */ /* 0x000fe20000410000 */
[----:B---3--:R-:W-:Y:S01]  /*b2d0*/  @P0 IADD3 R4, P4, R8, R118, RZ ;  /* 0x0000007608040210 */ /* 0x008fe20007f9e0ff */
[----:B------:R3:W3:Y:S01]  /*b2e0*/  MUFU.EX2 R162, R7 ;  /* 0x0000000700a27308 */ /* 0x0006e20000000800 */
[----:B------:R-:W-:Y:S02]  /*b2f0*/  FMUL.FTZ R87, R0, R87 ;  /* 0x0000005700577220 */ /* 0x000fe40000410000 */
[--C-:B------:R-:W-:Y:S02]  /*b300*/  FFMA.FTZ R14, R14, c[0x0][0x2d0], -R3.reuse ;  /* 0x0000b4000e0e7a23 */ /* 0x100fe40000010803 */
[--C-:B------:R-:W-:Y:S02]  /*b310*/  FFMA.FTZ R15, R15, c[0x0][0x2d0], -R3.reuse ;  /* 0x0000b4000f0f7a23 */ /* 0x100fe40000010803 */
[C---:B------:R-:W-:Y:S02]  /*b320*/  FMUL.FTZ R90, R0.reuse, R90 ;  /* 0x0000005a005a7220 */ /* 0x040fe40000410000 */
[----:B------:R-:W-:Y:S01]  /*b330*/  FMUL.FTZ R91, R0, R91 ;  /* 0x0000005b005b7220 */ /* 0x000fe20000410000 */
[----:B------:R5:W-:Y:S01]  /*b340*/  MUFU.EX2 R161, R10 ;  /* 0x0000000a00a17308 */ /* 0x000be20000000800 */
[C---:B------:R-:W-:Y:S02]  /*b350*/  FMUL.FTZ R12, R2.reuse, R128 ;  /* 0x00000080020c7220 */ /* 0x040fe40000410000 */
[----:B------:R-:W-:Y:S01]  /*b360*/  FMUL.FTZ R13, R2, R129 ;  /* 0x00000081020d7220 */ /* 0x000fe20000410000 */
[-C--:B-1----:R-:W-:Y:S01]  /*b370*/  @P0 IADD3.X R9, R5, R119.reuse, RZ, P1, !PT ;  /* 0x0000007705090210 */ /* 0x082fe20000ffe4ff */
[--C-:B------:R-:W-:Y:S01]  /*b380*/  FFMA.FTZ R22, R22, c[0x0][0x2d0], -R3.reuse ;  /* 0x0000b40016167a23 */ /* 0x100fe20000010803 */
[----:B------:R-:W-:Y:S01]  /*b390*/  @P0 IADD3 R6, P1, R4, R118, RZ ;  /* 0x0000007604060210 */ /* 0x000fe20007f3e0ff */
[--C-:B------:R-:W-:Y:S01]  /*b3a0*/  FFMA.FTZ R23, R23, c[0x0][0x2d0], -R3.reuse ;  /* 0x0000b40017177a23 */ /* 0x100fe20000010803 */
[-C--:B------:R-:W-:Y:S01]  /*b3b0*/  @P0 IADD3.X R5, R9, R119.reuse, RZ, P4, !PT ;  /* 0x0000007709050210 */ /* 0x080fe200027fe4ff */
[----:B------:R1:W-:Y:S01]  /*b3c0*/  @P0 LDGSTS.E.BYPASS.LTC128B.128 [R228+0x9100], [R8.64], !P3 ;  /* 0x0910000008e40fae */ /* 0x0003e2000d901d46 */
[----:B------:R1:W1:Y:S01]  /*b3d0*/  MUFU.EX2 R164, R11 ;  /* 0x0000000b00a47308 */ /* 0x0002620000000800 */
[--C-:B------:R-:W-:Y:S02]  /*b3e0*/  FFMA.FTZ R26, R26, c[0x0][0x2d0], -R3.reuse ;  /* 0x0000b4001a1a7a23 */ /* 0x100fe40000010803 */
[--C-:B------:R-:W-:Y:S01]  /*b3f0*/  FFMA.FTZ R27, R27, c[0x0][0x2d0], -R3.reuse ;  /* 0x0000b4001b1b7a23 */ /* 0x100fe20000010803 */
[----:B---3--:R-:W-:Y:S01]  /*b400*/  @P0 IADD3.X R7, R5, R119, RZ, P1, !PT ;  /* 0x0000007705070210 */ /* 0x008fe20000ffe4ff */
[--C-:B------:R-:W-:Y:S02]  /*b410*/  FFMA.FTZ R30, R30, c[0x0][0x2d0], -R3.reuse ;  /* 0x0000b4001e1e7a23 */ /* 0x100fe40000010803 */
[----:B------:R3:W-:Y:S01]  /*b420*/  @P0 LDGSTS.E.BYPASS.LTC128B.128 [R228+0xd100], [R8.64+0x80], !P2 ;  /* 0x0d10008008e40fae */ /* 0x0007e2000d101d46 */
[--C-:B------:R-:W-:Y:S02]  /*b430*/  FFMA.FTZ R31, R31, c[0x0][0x2d0], -R3.reuse ;  /* 0x0000b4001f1f7a23 */ /* 0x100fe40000010803 */
[----:B------:R3:W-:Y:S01]  /*b440*/  MUFU.EX2 R160, R14 ;  /* 0x0000000e00a07308 */ /* 0x0007e20000000800 */
[--C-:B------:R-:W-:Y:S02]  /*b450*/  FFMA.FTZ R34, R34, c[0x0][0x2d0], -R3.reuse ;  /* 0x0000b40022227a23 */ /* 0x100fe40000010803 */
[--C-:B------:R-:W-:Y:S02]  /*b460*/  FFMA.FTZ R35, R35, c[0x0][0x2d0], -R3.reuse ;  /* 0x0000b40023237a23 */ /* 0x100fe40000010803 */
[----:B------:R3:W-:Y:S01]  /*b470*/  @P0 LDGSTS.E.BYPASS.LTC128B.128 [R228+0xa100], [R4.64], !P3 ;  /* 0x0a10000004e40fae */ /* 0x0007e2000d901d46 */
[----:B-----5:R-:W-:Y:S02]  /*b480*/  FMUL.FTZ R10, R0, R126 ;  /* 0x0000007e000a7220 */ /* 0x020fe40000410000 */
[--C-:B------:R-:W-:Y:S02]  /*b490*/  FFMA.FTZ R38, R38, c[0x0][0x2d0], -R3.reuse ;  /* 0x0000b40026267a23 */ /* 0x100fe40000010803 */
[----:B------:R5:W5:Y:S01]  /*b4a0*/  MUFU.EX2 R159, R15 ;  /* 0x0000000f009f7308 */ /* 0x000b620000000800 */
[--C-:B------:R-:W-:Y:S02]  /*b4b0*/  FFMA.FTZ R39, R39, c[0x0][0x2d0], -R3.reuse ;  /* 0x0000b40027277a23 */ /* 0x100fe40000010803 */
[----:B------:R5:W-:Y:S01]  /*b4c0*/  @P0 LDGSTS.E.BYPASS.LTC128B.128 [R228+0xe100], [R4.64+0x80], !P2 ;  /* 0x0e10008004e40fae */ /* 0x000be2000d101d46 */
[----:B-1----:R-:W-:Y:S02]  /*b4d0*/  FMUL.FTZ R11, R0, R127 ;  /* 0x0000007f000b7220 */ /* 0x002fe40000410000 */
[--C-:B------:R-:W-:Y:S02]  /*b4e0*/  FFMA.FTZ R41, R41, c[0x0][0x2d0], -R156.reuse ;  /* 0x0000b40029297a23 */ /* 0x100fe4000001089c */
[--C-:B------:R-:W-:Y:S02]  /*b4f0*/  FFMA.FTZ R42, R42, c[0x0][0x2d0], -R3.reuse ;  /* 0x0000b4002a2a7a23 */ /* 0x100fe40000010803 */
[----:B------:R-:W-:Y:S01]  /*b500*/  MUFU.EX2 R177, R21 ;  /* 0x0000001500b17308 */ /* 0x000fe20000000800 */
[----:B------:R1:W-:Y:S01]  /*b510*/  @P0 LDGSTS.E.BYPASS.LTC128B.128 [R228+0xb100], [R6.64], !P3 ;  /* 0x0b10000006e40fae */ /* 0x0003e2000d901d46 */
[--C-:B------:R-:W-:Y:S02]  /*b520*/  FFMA.FTZ R43, R43, c[0x0][0x2d0], -R3.reuse ;  /* 0x0000b4002b2b7a23 */ /* 0x100fe40000010803 */
[C---:B---3--:R-:W-:Y:S02]  /*b530*/  FMUL.FTZ R8, R2.reuse, R124 ;  /* 0x0000007c02087220 */ /* 0x048fe40000410000 */
[----:B------:R-:W-:Y:S02]  /*b540*/  FMUL.FTZ R9, R2, R125 ;  /* 0x0000007d02097220 */ /* 0x000fe40000410000 */
[----:B------:R-:W-:Y:S01]  /*b550*/  FMUL.FTZ R14, R0, R130 ;  /* 0x00000082000e7220 */ /* 0x000fe20000410000 */
[----:B------:R1:W-:Y:S01]  /*b560*/  @P0 LDGSTS.E.BYPASS.LTC128B.128 [R228+0xf100], [R6.64+0x80], !P2 ;  /* 0x0f10008006e40fae */ /* 0x0003e2000d101d46 */
[----:B------:R-:W-:Y:S01]  /*b570*/  MUFU.EX2 R176, R24 ;  /* 0x0000001800b07308 */ /* 0x000fe20000000800 */
[--C-:B------:R-:W-:Y:S02]  /*b580*/  FFMA.FTZ R44, R44, c[0x0][0x2d0], -R156.reuse ;  /* 0x0000b4002c2c7a23 */ /* 0x100fe4000001089c */
[--C-:B------:R-:W-:Y:S02]  /*b590*/  FFMA.FTZ R45, R45, c[0x0][0x2d0], -R156.reuse ;  /* 0x0000b4002d2d7a23 */ /* 0x100fe4000001089c */
[----:B-----5:R-:W-:Y:S02]  /*b5a0*/  FMUL.FTZ R15, R0, R131 ;  /* 0x00000083000f7220 */ /* 0x020fe40000410000 */
[----:B------:R-:W3:Y:S01]  /*b5b0*/  LDSM.16.MT88.4 R144, [R200] ;  /* 0x00000000c890783b */ /* 0x000ee20000004200 */
[--C-:B------:R-:W-:Y:S02]  /*b5c0*/  FFMA.FTZ R46, R46, c[0x0][0x2d0], -R3.reuse ;  /* 0x0000b4002e2e7a23 */ /* 0x100fe40000010803 */
[C---:B------:R-:W-:Y:S01]  /*b5d0*/  FMUL.FTZ R4, R2.reuse, R120 ;  /* 0x0000007802047220 */ /* 0x040fe20000410000 */
[----:B------:R-:W-:Y:S01]  /*b5e0*/  F2FP.BF16.PACK_AB R120, R231, R229 ;  /* 0x000000e5e778723e */ /* 0x000fe200000010ff */
[----:B------:R-:W-:Y:S01]  /*b5f0*/  FMUL.FTZ R5, R2, R121 ;  /* 0x0000007902057220 */ /* 0x000fe20000410000 */
[----:B------:R-:W-:Y:S01]  /*b600*/  F2FP.BF16.PACK_AB R121, R162, R163 ;  /* 0x000000a3a279723e */ /* 0x000fe200000010ff */
[----:B------:R-:W-:Y:S01]  /*b610*/  MUFU.EX2 R167, R25 ;  /* 0x0000001900a77308 */ /* 0x000fe20000000800 */
[----:B------:R-:W5:Y:S01]  /*b620*/  LDSM.16.MT88.4 R148, [R204] ;  /* 0x00000000cc94783b */ /* 0x000f620000004200 */
[--C-:B------:R-:W-:Y:S02]  /*b630*/  FFMA.FTZ R47, R47, c[0x0][0x2d0], -R3.reuse ;  /* 0x0000b4002f2f7a23 */ /* 0x100fe40000010803 */
[C---:B------:R-:W-:Y:S02]  /*b640*/  FMUL.FTZ R92, R2.reuse, R92 ;  /* 0x0000005c025c7220 */ /* 0x040fe40000410000 */
[----:B------:R-:W-:Y:S02]  /*b650*/  FMUL.FTZ R93, R2, R93 ;  /* 0x0000005d025d7220 */ /* 0x000fe40000410000 */
[C---:B------:R-:W-:Y:S01]  /*b660*/  FMUL.FTZ R94, R0.reuse, R94 ;  /* 0x0000005e005e7220 */ /* 0x040fe20000410000 */
[----:B------:R-:W5:Y:S01]  /*b670*/  LDSM.16.MT88.4 R152, [R203] ;  /* 0x00000000cb98783b */ /* 0x000f620000004200 */
[----:B------:R-:W-:Y:S01]  /*b680*/  MUFU.EX2 R166, R28 ;  /* 0x0000001c00a67308 */ /* 0x000fe20000000800 */
[C---:B------:R-:W-:Y:S02]  /*b690*/  FMUL.FTZ R95, R0.reuse, R95 ;  /* 0x0000005f005f7220 */ /* 0x040fe40000410000 */
[----:B-1----:R-:W-:Y:S01]  /*b6a0*/  FMUL.FTZ R6, R0, R122 ;  /* 0x0000007a00067220 */ /* 0x002fe20000410000 */
[----:B------:R-:W-:Y:S01]  /*b6b0*/  F2FP.BF16.PACK_AB R122, R232, R183 ;  /* 0x000000b7e87a723e */ /* 0x000fe200000010ff */
[----:B------:R-:W-:Y:S01]  /*b6c0*/  FMUL.FTZ R7, R0, R123 ;  /* 0x0000007b00077220 */ /* 0x000fe20000410000 */
[----:B------:R-:W-:Y:S01]  /*b6d0*/  F2FP.BF16.PACK_AB R123, R164, R161 ;  /* 0x000000a1a47b723e */ /* 0x000fe200000010ff */
[----:B------:R-:W1:Y:S01]  /*b6e0*/  LDSM.16.MT88.4 R124, [R223] ;  /* 0x00000000df7c783b */ /* 0x000e620000004200 */
[C---:B------:R-:W-:Y:S02]  /*b6f0*/  FMUL.FTZ R96, R2.reuse, R96 ;  /* 0x0000006002607220 */ /* 0x040fe40000410000 */
[----:B------:R-:W-:Y:S01]  /*b700*/  MUFU.EX2 R165, R29 ;  /* 0x0000001d00a57308 */ /* 0x000fe20000000800 */
[----:B------:R-:W-:Y:S02]  /*b710*/  FMUL.FTZ R97, R2, R97 ;  /* 0x0000006102617220 */ /* 0x000fe40000410000 */
[C---:B------:R-:W-:Y:S02]  /*b720*/  FMUL.FTZ R98, R0.reuse, R98 ;  /* 0x0000006200627220 */ /* 0x040fe40000410000 */
[----:B------:R-:W-:Y:S01]  /*b730*/  LDSM.16.MT88.4 R128, [R206+0x4000] ;  /* 0x00400000ce80783b */ /* 0x000fe20000004200 */
[----:B------:R-:W-:Y:S02]  /*b740*/  FMUL.FTZ R99, R0, R99 ;  /* 0x0000006300637220 */ /* 0x000fe40000410000 */
[--C-:B------:R-:W-:Y:S02]  /*b750*/  FFMA.FTZ R16, R16, c[0x0][0x2d0], -R156.reuse ;  /* 0x0000b40010107a23 */ /* 0x100fe4000001089c */
[----:B------:R-:W-:Y:S01]  /*b760*/  MUFU.EX2 R119, R46 ;  /* 0x0000002e00777308 */ /* 0x000fe20000000800 */
[--C-:B------:R-:W-:Y:S01]  /*b770*/  FFMA.FTZ R17, R17, c[0x0][0x2d0], -R156.reuse ;  /* 0x0000b40011117a23 */ /* 0x100fe2000001089c */
[C---:B---3--:R-:W-:Y:S01]  /*b780*/  HMMA.16816.F32.BF16 R4, R120.reuse, R144, R4 ;  /* 0x000000907804723c */ /* 0x048fe20000041804 */
[----:B------:R-:W0:Y:S04]  /*b790*/  LDGDEPBAR ;  /* 0x00000000000079af */ /* 0x000e280000000000 */
[--C-:B------:R-:W-:Y:S03]  /*b7a0*/  FFMA.FTZ R18, R18, c[0x0][0x2d0], -R3.reuse ;  /* 0x0000b40012127a23 */ /* 0x100fe60000010803 */
[----:B------:R-:W-:Y:S01]  /*b7b0*/  MUFU.EX2 R118, R47 ;  /* 0x0000002f00767308 */ /* 0x000fe20000000800 */
[C---:B------:R-:W-:Y:S01]  /*b7c0*/  HMMA.16816.F32.BF16 R8, R120.reuse, R146, R8 ;  /* 0x000000927808723c */ /* 0x040fe20000041808 */
[----:B------:R-:W3:Y:S02]  /*b7d0*/  LDSM.16.MT88.4 R144, [R200+0x4000] ;  /* 0x00400000c890783b */ /* 0x000ee40000004200 */
[--C-:B------:R-:W-:Y:S02]  /*b7e0*/  FFMA.FTZ R19, R19, c[0x0][0x2d0], -R3.reuse ;  /* 0x0000b40013137a23 */ /* 0x100fe40000010803 */
[C---:B------:R-:W-:Y:S03]  /*b7f0*/  FMUL.FTZ R100, R2.reuse, R100 ;  /* 0x0000006402647220 */ /* 0x040fe60000410000 */
[C---:B-----5:R-:W-:Y:S01]  /*b800*/  HMMA.16816.F32.BF16 R68, R120.reuse, R148, R68 ;  /* 0x000000947844723c */ /* 0x060fe20000041844 */
[----:B------:R5:W-:Y:S03]  /*b810*/  MUFU.EX2 R180, R16 ;  /* 0x0000001000b47308 */ /* 0x000be60000000800 */
[----:B------:R-:W-:Y:S02]  /*b820*/  FMUL.FTZ R101, R2, R101 ;  /* 0x0000006502657220 */ /* 0x000fe40000410000 */
[C---:B------:R-:W-:Y:S02]  /*b830*/  FMUL.FTZ R102, R0.reuse, R102 ;  /* 0x0000006600667220 */ /* 0x040fe40000410000 */
[C---:B------:R-:W-:Y:S01]  /*b840*/  HMMA.16816.F32.BF16 R72, R120.reuse, R150, R72 ;  /* 0x000000967848723c */ /* 0x040fe20000041848 */
[----:B------:R-:W3:Y:S02]  /*b850*/  LDSM.16.MT88.4 R148, [R204+0x4000] ;  /* 0x00400000cc94783b */ /* 0x000ee40000004200 */
[----:B------:R1:W1:Y:S01]  /*b860*/  MUFU.EX2 R179, R17 ;  /* 0x0000001100b37308 */ /* 0x0002620000000800 */
[----:B------:R-:W-:Y:S02]  /*b870*/  FMUL.FTZ R103, R0, R103 ;  /* 0x0000006700677220 */ /* 0x000fe40000410000 */
[C---:B------:R-:W-:Y:S02]  /*b880*/  FMUL.FTZ R104, R2.reuse, R104 ;  /* 0x0000006802687220 */ /* 0x040fe40000410000 */
[C---:B------:R-:W-:Y:S04]  /*b890*/  HMMA.16816.F32.BF16 R76, R120.reuse, R152, R76 ;  /* 0x00000098784c723c */ /* 0x040fe8000004184c */
[----:B------:R-:W-:Y:S01]  /*b8a0*/  FMUL.FTZ R105, R2, R105 ;  /* 0x0000006902697220 */ /* 0x000fe20000410000 */
[----:B------:R-:W-:Y:S01]  /*b8b0*/  MUFU.EX2 R153, R26 ;  /* 0x0000001a00997308 */ /* 0x000fe20000000800 */
[----:B------:R-:W-:Y:S02]  /*b8c0*/  FMUL.FTZ R106, R0, R106 ;  /* 0x0000006a006a7220 */ /* 0x000fe40000410000 */
[C---:B------:R-:W-:Y:S04]  /*b8d0*/  HMMA.16816.F32.BF16 R80, R120.reuse, R154, R80 ;  /* 0x0000009a7850723c */ /* 0x040fe80000041850 */
[----:B-----5:R-:W-:Y:S02]  /*b8e0*/  FMUL.FTZ R16, R2, R132 ;  /* 0x0000008402107220 */ /* 0x020fe40000410000 */
[----:B------:R-:W-:Y:S01]  /*b8f0*/  FMUL.FTZ R107, R0, R107 ;  /* 0x0000006b006b7220 */ /* 0x000fe20000410000 */
[----:B------:R-:W-:Y:S01]  /*b900*/  MUFU.EX2 R155, R22 ;  /* 0x00000016009b7308 */ /* 0x000fe20000000800 */
[C---:B-1----:R-:W-:Y:S04]  /*b910*/  HMMA.16816.F32.BF16 R84, R120.reuse, R124, R84 ;  /* 0x0000007c7854723c */ /* 0x042fe80000041854 */
[C---:B------:R-:W-:Y:S02]  /*b920*/  FMUL.FTZ R17, R2.reuse, R133 ;  /* 0x0000008502117220 */ /* 0x040fe40000410000 */
[C---:B------:R-:W-:Y:S02]  /*b930*/  FMUL.FTZ R108, R2.reuse, R108 ;  /* 0x0000006c026c7220 */ /* 0x040fe40000410000 */
[C---:B------:R-:W-:Y:S01]  /*b940*/  HMMA.16816.F32.BF16 R88, R120.reuse, R126, R88 ;  /* 0x0000007e7858723c */ /* 0x040fe20000041858 */
[----:B------:R-:W1:Y:S01]  /*b950*/  LDSM.16.MT88.4 R124, [R203+0x4000] ;  /* 0x00400000cb7c783b */ /* 0x000e620000004200 */
[----:B------:R5:W-:Y:S02]  /*b960*/  MUFU.EX2 R154, R23 ;  /* 0x00000017009a7308 */ /* 0x000be40000000800 */
[----:B------:R-:W-:Y:S02]  /*b970*/  FMUL.FTZ R109, R2, R109 ;  /* 0x0000006d026d7220 */ /* 0x000fe40000410000 */
[C---:B------:R-:W-:Y:S02]  /*b980*/  FMUL.FTZ R110, R0.reuse, R110 ;  /* 0x0000006e006e7220 */ /* 0x040fe40000410000 */
[C---:B---3--:R-:W-:Y:S04]  /*b990*/  HMMA.16816.F32.BF16 R92, R120.reuse, R144, R92 ;  /* 0x00000090785c723c */ /* 0x048fe8000004185c */
[----:B------:R3:W-:Y:S01]  /*b9a0*/  MUFU.EX2 R152, R27 ;  /* 0x0000001b00987308 */ /* 0x0007e20000000800 */
[----:B------:R-:W-:Y:S02]  /*b9b0*/  FMUL.FTZ R111, R0, R111 ;  /* 0x0000006f006f7220 */ /* 0x000fe40000410000 */
[C---:B------:R-:W-:Y:S01]  /*b9c0*/  FMUL.FTZ R112, R2.reuse, R112 ;  /* 0x0000007002707220 */ /* 0x040fe20000410000 */
[C---:B------:R-:W-:Y:S01]  /*b9d0*/  HMMA.16816.F32.BF16 R96, R120.reuse, R146, R96 ;  /* 0x000000927860723c */ /* 0x040fe20000041860 */
[----:B------:R-:W3:Y:S03]  /*b9e0*/  LDSM.16.MT88.4 R144, [R200+0x800] ;  /* 0x00080000c890783b */ /* 0x000ee60000004200 */
[----:B------:R-:W-:Y:S02]  /*b9f0*/  FMUL.FTZ R113, R2, R113 ;  /* 0x0000007102717220 */ /* 0x000fe40000410000 */
[----:B------:R3:W-:Y:S01]  /*ba00*/  MUFU.EX2 R158, R18 ;  /* 0x00000012009e7308 */ /* 0x0007e20000000800 */
[C---:B------:R-:W-:Y:S01]  /*ba10*/  FMUL.FTZ R114, R0.reuse, R114 ;  /* 0x0000007200727220 */ /* 0x040fe20000410000 */
[C---:B------:R-:W-:Y:S01]  /*ba20*/  HMMA.16816.F32.BF16 R12, R120.reuse, R148, R12 ;  /* 0x00000094780c723c */ /* 0x040fe2000004180c */
[----:B-----5:R-:W-:Y:S03]  /*ba30*/  LDSM.16.MT88.4 R20, [R204+0x4800] ;  /* 0x00480000cc14783b */ /* 0x020fe60000004200 */
[----:B------:R-:W-:Y:S02]  /*ba40*/  FMUL.FTZ R115, R0, R115 ;  /* 0x0000007300737220 */ /* 0x000fe40000410000 */
[--C-:B------:R-:W-:Y:S02]  /*ba50*/  FFMA.FTZ R48, R48, c[0x0][0x2d0], -R156.reuse ;  /* 0x0000b40030307a23 */ /* 0x100fe4000001089c */
[C---:B------:R-:W-:Y:S01]  /*ba60*/  HMMA.16816.F32.BF16 R100, R120.reuse, R150, R100 ;  /* 0x000000967864723c */ /* 0x040fe20000041864 */
[----:B------:R5:W3:Y:S01]  /*ba70*/  MUFU.EX2 R157, R19 ;  /* 0x00000013009d7308 */ /* 0x000ae20000000800 */
[----:B------:R-:W-:Y:S02]  /*ba80*/  LDSM.16.MT88.4 R148, [R206+0x4800] ;  /* 0x00480000ce94783b */ /* 0x000fe40000004200 */
[--C-:B------:R-:W-:Y:S02]  /*ba90*/  FFMA.FTZ R49, R49, c[0x0][0x2d0], -R156.reuse ;  /* 0x0000b40031317a23 */ /* 0x100fe4000001089c */
[--C-:B------:R-:W-:Y:S02]  /*baa0*/  FFMA.FTZ R50, R50, c[0x0][0x2d0], -R3.reuse ;  /* 0x0000b40032327a23 */ /* 0x100fe40000010803 */
[--C-:B------:R-:W-:Y:S01]  /*bab0*/  FFMA.FTZ R51, R51, c[0x0][0x2d0], -R3.reuse ;  /* 0x0000b40033337a23 */ /* 0x100fe20000010803 */
[C---:B-1----:R-:W-:Y:S01]  /*bac0*/  HMMA.16816.F32.BF16 R104, R120.reuse, R124, R104 ;  /* 0x0000007c7868723c */ /* 0x042fe20000041868 */
[----:B---3--:R-:W-:Y:S01]  /*bad0*/  LDSM.16.MT88.4 R24, [R204+0x1000] ;  /* 0x00100000cc18783b */ /* 0x008fe20000004200 */
[----:B------:R-:W-:Y:S01]  /*bae0*/  MUFU.EX2 R48, R48 ;  /* 0x0000003000307308 */ /* 0x000fe20000000800 */
[--C-:B------:R-:W-:Y:S02]  /*baf0*/  FFMA.FTZ R52, R52, c[0x0][0x2d0], -R156.reuse ;  /* 0x0000b40034347a23 */ /* 0x100fe4000001089c */
[----:B------:R-:W-:Y:S02]  /*bb00*/  FMUL.FTZ R18, R0, R134 ;  /* 0x0000008600127220 */ /* 0x000fe40000410000 */
[--C-:B------:R-:W-:Y:S01]  /*bb10*/  FFMA.FTZ R53, R53, c[0x0][0x2d0], -R156.reuse ;  /* 0x0000b40035357a23 */ /* 0x100fe2000001089c */
[C---:B------:R-:W-:Y:S01]  /*bb20*/  HMMA.16816.F32.BF16 R108, R120.reuse, R126, R108 ;  /* 0x0000007e786c723c */ /* 0x040fe2000004186c */
[----:B------:R-:W1:Y:S03]  /*bb30*/  LDSM.16.MT88.4 R124, [R204+0x800] ;  /* 0x00080000cc7c783b */ /* 0x000e660000004200 */
[----:B------:R-:W-:Y:S01]  /*bb40*/  MUFU.EX2 R49, R49 ;  /* 0x0000003100317308 */ /* 0x000fe20000000800 */
[--C-:B------:R-:W-:Y:S02]  /*bb50*/  FFMA.FTZ R54, R54, c[0x0][0x2d0], -R3.reuse ;  /* 0x0000b40036367a23 */ /* 0x100fe40000010803 */
[--C-:B------:R-:W-:Y:S02]  /*bb60*/  FFMA.FTZ R55, R55, c[0x0][0x2d0], -R3.reuse ;  /* 0x0000b40037377a23 */ /* 0x100fe40000010803 */
[----:B-----5:R-:W-:Y:S02]  /*bb70*/  FMUL.FTZ R19, R0, R135 ;  /* 0x0000008700137220 */ /* 0x020fe40000410000 */
[----:B------:R-:W3:Y:S01]  /*bb80*/  LDSM.16.MT88.4 R132, [R203+0x800] ;  /* 0x00080000cb84783b */ /* 0x000ee20000004200 */
[--C-:B------:R-:W-:Y:S02]  /*bb90*/  FFMA.FTZ R56, R56, c[0x0][0x2d0], -R156.reuse ;  /* 0x0000b40038387a23 */ /* 0x100fe4000001089c */
[----:B------:R-:W-:Y:S01]  /*bba0*/  MUFU.EX2 R50, R50 ;  /* 0x0000003200327308 */ /* 0x000fe20000000800 */
[--C-:B------:R-:W-:Y:S01]  /*bbb0*/  FFMA.FTZ R57, R57, c[0x0][0x2d0], -R156.reuse ;  /* 0x0000b40039397a23 */ /* 0x100fe2000001089c */
[C---:B------:R-:W-:Y:S03]  /*bbc0*/  HMMA.16816.F32.BF16 R16, R120.reuse, R128, R16 ;  /* 0x000000807810723c */ /* 0x040fe60000041810 */
[--C-:B------:R-:W-:Y:S02]  /*bbd0*/  FFMA.FTZ R58, R58, c[0x0][0x2d0], -R3.reuse ;  /* 0x0000b4003a3a7a23 */ /* 0x100fe40000010803 */
[--C-:B------:R-:W-:Y:S02]  /*bbe0*/  FFMA.FTZ R59, R59, c[0x0][0x2d0], -R3.reuse ;  /* 0x0000b4003b3b7a23 */ /* 0x100fe40000010803 */
[--C-:B------:R-:W-:Y:S01]  /*bbf0*/  FFMA.FTZ R60, R60, c[0x0][0x2d0], -R156.reuse ;  /* 0x0000b4003c3c7a23 */ /* 0x100fe2000001089c */
[----:B------:R-:W-:Y:S01]  /*bc00*/  HMMA.16816.F32.BF16 R112, R120, R130, R112 ;  /* 0x000000827870723c */ /* 0x000fe20000041870 */
[----:B------:R-:W5:Y:S01]  /*bc10*/  LDSM.16.MT88.4 R128, [R206+0x800] ;  /* 0x00080000ce80783b */ /* 0x000f620000004200 */
[----:B------:R-:W-:Y:S02]  /*bc20*/  MUFU.EX2 R51, R51 ;  /* 0x0000003300337308 */ /* 0x000fe40000000800 */
[--C-:B------:R-:W-:Y:S02]  /*bc30*/  FFMA.FTZ R61, R61, c[0x0][0x2d0], -R156.reuse ;  /* 0x0000b4003d3d7a23 */ /* 0x100fe4000001089c */
[--C-:B------:R-:W-:Y:S01]  /*bc40*/  FFMA.FTZ R64, R64, c[0x0][0x2d0], -R156.reuse ;  /* 0x0000b40040407a23 */ /* 0x100fe2000001089c */
[----:B------:R-:W-:Y:S01]  /*bc50*/  F2FP.BF16.PACK_AB R120, R181, R182 ;  /* 0x000000b6b578723e */ /* 0x000fe200000010ff */
[----:B------:R-:W-:Y:S01]  /*bc60*/  FFMA.FTZ R156, R65, c[0x0][0x2d0], -R156 ;  /* 0x0000b400419c7a23 */ /* 0x000fe2000001089c */
[----:B------:R-:W-:Y:S03]  /*bc70*/  F2FP.BF16.PACK_AB R121, R159, R160 ;  /* 0x000000a09f79723e */ /* 0x000fe600000010ff */
[----:B------:R-:W-:Y:S01]  /*bc80*/  F2FP.BF16.PACK_AB R122, R179, R180 ;  /* 0x000000b4b37a723e */ /* 0x000fe200000010ff */
[----:B------:R-:W-:Y:S01]  /*bc90*/  MUFU.EX2 R52, R52 ;  /* 0x0000003400347308 */ /* 0x000fe20000000800 */
[----:B------:R-:W-:Y:S01]  /*bca0*/  F2FP.BF16.PACK_AB R123, R157, R158 ;  /* 0x0000009e9d7b723e */ /* 0x000fe200000010ff */
[--C-:B------:R-:W-:Y:S02]  /*bcb0*/  FFMA.FTZ R62, R62, c[0x0][0x2d0], -R3.reuse ;  /* 0x0000b4003e3e7a23 */ /* 0x100fe40000010803 */
[--C-:B------:R-:W-:Y:S02]  /*bcc0*/  FFMA.FTZ R63, R63, c[0x0][0x2d0], -R3.reuse ;  /* 0x0000b4003f3f7a23 */ /* 0x100fe40000010803 */
[--C-:B------:R-:W-:Y:S02]  /*bcd0*/  FFMA.FTZ R66, R66, c[0x0][0x2d0], -R3.reuse ;  /* 0x0000b40042427a23 */ /* 0x100fe40000010803 */
[C---:B------:R-:W-:Y:S02]  /*bce0*/  HMMA.16816.F32.BF16 R4, R120.reuse, R144, R4 ;  /* 0x000000907804723c */ /* 0x040fe40000041804 */
[----:B------:R-:W-:Y:S01]  /*bcf0*/  MUFU.EX2 R156, R156 ;  /* 0x0000009c009c7308 */ /* 0x000fe20000000800 */
[----:B------:R-:W-:Y:S05]  /*bd00*/  FFMA.FTZ R3, R67, c[0x0][0x2d0], -R3 ;  /* 0x0000b40043037a23 */ /* 0x000fea0000010803 */
[C---:B------:R-:W-:Y:S01]  /*bd10*/  HMMA.16816.F32.BF16 R8, R120.reuse, R146, R8 ;  /* 0x000000927808723c */ /* 0x040fe20000041808 */
[----:B------:R-:W5:Y:S03]  /*bd20*/  LDSM.16.MT88.4 R144, [R200+0x4800] ;  /* 0x00480000c890783b */ /* 0x000f660000004200 */
[----:B------:R-:W-:Y:S01]  /*bd30*/  MUFU.EX2 R53, R53 ;  /* 0x0000003500357308 */ /* 0x000fe20000000800 */
[----:B----4-:R-:W-:Y:S03]  /*bd40*/  FFMA.FTZ R2, R2, R234, R229 ;  /* 0x000000ea02027223 */ /* 0x010fe600000100e5 */
[C---:B-1----:R-:W-:Y:S04]  /*bd50*/  HMMA.16816.F32.BF16 R68, R120.reuse, R124, R68 ;  /* 0x0000007c7844723c */ /* 0x042fe80000041844 */
[----:B------:R-:W-:Y:S02]  /*bd60*/  FADD.FTZ R2, R231, R2 ;  /* 0x00000002e7027221 */ /* 0x000fe40000010000 */
[----:B------:R-:W-:Y:S02]  /*bd70*/  MUFU.EX2 R54, R54 ;  /* 0x0000003600367308 */ /* 0x000fe40000000800 */
[C---:B------:R-:W-:Y:S01]  /*bd80*/  HMMA.16816.F32.BF16 R72, R120.reuse, R126, R72 ;  /* 0x0000007e7848723c */ /* 0x040fe20000041848 */
[----:B------:R-:W1:Y:S03]  /*bd90*/  LDSM.16.MT88.4 R124, [R203+0x4800] ;  /* 0x00480000cb7c783b */ /* 0x000e660000004200 */
[----:B------:R-:W-:Y:S02]  /*bda0*/  FADD.FTZ R2, R183, R2 ;  /* 0x00000002b7027221 */ /* 0x000fe40000010000 */
[----:B--2---:R-:W-:Y:S02]  /*bdb0*/  FFMA.FTZ R0, R0, R233, R163 ;  /* 0x000000e900007223 */ /* 0x004fe400000100a3 */
[C---:B---3--:R-:W-:Y:S01]  /*bdc0*/  HMMA.16816.F32.BF16 R76, R120.reuse, R132, R76 ;  /* 0x00000084784c723c */ /* 0x048fe2000004184c */
[----:B------:R-:W-:Y:S03]  /*bdd0*/  MUFU.EX2 R55, R55 ;  /* 0x0000003700377308 */ /* 0x000fe60000000800 */
[----:B------:R-:W-:Y:S02]  /*bde0*/  FADD.FTZ R2, R232, R2 ;  /* 0x00000002e8027221 */ /* 0x000fe40000010000 */
[----:B------:R-:W-:Y:S02]  /*bdf0*/  FADD.FTZ R0, R162, R0 ;  /* 0x00000000a2007221 */ /* 0x000fe40000010000 */
[C---:B------:R-:W-:Y:S01]  /*be00*/  HMMA.16816.F32.BF16 R80, R120.reuse, R134, R80 ;  /* 0x000000867850723c */ /* 0x040fe20000041850 */
[----:B------:R-:W-:Y:S02]  /*be10*/  LDSM.16.MT88.4 R132, [R204+0x1800] ;  /* 0x00180000cc84783b */ /* 0x000fe40000004200 */
[----:B------:R-:W-:Y:S01]  /*be20*/  MUFU.EX2 R56, R56 ;  /* 0x0000003800387308 */ /* 0x000fe20000000800 */
[----:B------:R-:W-:Y:S02]  /*be30*/  FADD.FTZ R2, R182, R2 ;  /* 0x00000002b6027221 */ /* 0x000fe40000010000 */
[----:B------:R-:W-:Y:S02]  /*be40*/  FADD.FTZ R0, R161, R0 ;  /* 0x00000000a1007221 */ /* 0x000fe40000010000 */
[C---:B-----5:R-:W-:Y:S04]  /*be50*/  HMMA.16816.F32.BF16 R84, R120.reuse, R128, R84 ;  /* 0x000000807854723c */ /* 0x060fe80000041854 */
[----:B------:R-:W-:Y:S01]  /*be60*/  FADD.FTZ R2, R181, R2 ;  /* 0x00000002b5027221 */ /* 0x000fe20000010000 */
[----:B------:R-:W-:Y:S01]  /*be70*/  MUFU.EX2 R57, R57 ;  /* 0x0000003900397308 */ /* 0x000fe20000000800 */
[----:B------:R-:W-:Y:S02]  /*be80*/  FADD.FTZ R0, R164, R0 ;  /* 0x00000000a4007221 */ /* 0x000fe40000010000 */
[C---:B------:R-:W-:Y:S01]  /*be90*/  HMMA.16816.F32.BF16 R88, R120.reuse, R130, R88 ;  /* 0x000000827858723c */ /* 0x040fe20000041858 */
[----:B------:R-:W2:Y:S03]  /*bea0*/  LDSM.16.MT88.4 R128, [R200+0x1000] ;  /* 0x00100000c880783b */ /* 0x000ea60000004200 */
[----:B------:R-:W-:Y:S02]  /*beb0*/  FADD.FTZ R2, R180, R2 ;  /* 0x00000002b4027221 */ /* 0x000fe40000010000 */
[----:B------:R-:W-:Y:S01]  /*bec0*/  FADD.FTZ R0, R160, R0 ;  /* 0x00000000a0007221 */ /* 0x000fe20000010000 */
[----:B------:R-:W-:Y:S01]  /*bed0*/  MUFU.EX2 R58, R58 ;  /* 0x0000003a003a7308 */ /* 0x000fe20000000800 */
[C---:B------:R-:W-:Y:S04]  /*bee0*/  HMMA.16816.F32.BF16 R92, R120.reuse, R144, R92 ;  /* 0x00000090785c723c */ /* 0x040fe8000004185c */
[----:B------:R-:W-:Y:S02]  /*bef0*/  FADD.FTZ R2, R179, R2 ;  /* 0x00000002b3027221 */ /* 0x000fe40000010000 */
[----:B------:R-:W-:Y:S02]  /*bf00*/  FADD.FTZ R0, R159, R0 ;  /* 0x000000009f007221 */ /* 0x000fe40000010000 */
[C---:B------:R-:W-:Y:S01]  /*bf10*/  HMMA.16816.F32.BF16 R96, R120.reuse, R146, R96 ;  /* 0x000000927860723c */ /* 0x040fe20000041860 */
[----:B------:R-:W3:Y:S03]  /*bf20*/  MUFU.EX2 R147, R30 ;  /* 0x0000001e00937308 */ /* 0x000ee60000000800 */
[----:B------:R-:W-:Y:S02]  /*bf30*/  FADD.FTZ R2, R178, R2 ;  /* 0x00000002b2027221 */ /* 0x000fe40000010000 */
[----:B------:R-:W-:Y:S02]  /*bf40*/  FADD.FTZ R0, R158, R0 ;  /* 0x000000009e007221 */ /* 0x000fe40000010000 */
[C---:B------:R-:W-:Y:S03]  /*bf50*/  HMMA.16816.F32.BF16 R12, R120.reuse, R20, R12 ;  /* 0x00000014780c723c */ /* 0x040fe6000004180c */
[----:B------:R4:W-:Y:S01]  /*bf60*/  MUFU.EX2 R146, R31 ;  /* 0x0000001f00927308 */ /* 0x0009e20000000800 */
[----:B------:R-:W-:Y:S02]  /*bf70*/  FADD.FTZ R2, R177, R2 ;  /* 0x00000002b1027221 */ /* 0x000fe40000010000 */
[----:B------:R-:W-:Y:S01]  /*bf80*/  FADD.FTZ R0, R157, R0 ;  /* 0x000000009d007221 */ /* 0x000fe20000010000 */
[----:B------:R-:W-:Y:S01]  /*bf90*/  F2FP.BF16.PACK_AB R20, R177, R178 ;  /* 0x000000b2b114723e */ /* 0x000fe200000010ff */
[C---:B------:R-:W-:Y:S04]  /*bfa0*/  HMMA.16816.F32.BF16 R100, R120.reuse, R22, R100 ;  /* 0x000000167864723c */ /* 0x040fe80000041864 */
[----:B------:R-:W-:Y:S01]  /*bfb0*/  F2FP.BF16.PACK_AB R21, R154, R155 ;  /* 0x0000009b9a15723e */ /* 0x000fe200000010ff */
[----:B------:R-:W-:Y:S01]  /*bfc0*/  MUFU.EX2 R145, R34 ;  /* 0x0000002200917308 */ /* 0x000fe20000000800 */
[----:B------:R-:W-:Y:S01]  /*bfd0*/  FADD.FTZ R2, R176, R2 ;  /* 0x00000002b0027221 */ /* 0x000fe20000010000 */
[C---:B------:R-:W-:Y:S01]  /*bfe0*/  F2FP.BF16.PACK_AB R22, R167.reuse, R176 ;  /* 0x000000b0a716723e */ /* 0x040fe200000010ff */
[C---:B-1----:R-:W-:Y:S04]  /*bff0*/  HMMA.16816.F32.BF16 R104, R120.reuse, R124, R104 ;  /* 0x0000007c7868723c */ /* 0x042fe80000041868 */
[----:B------:R-:W-:Y:S01]  /*c000*/  F2FP.BF16.PACK_AB R23, R152, R153 ;  /* 0x000000999817723e */ /* 0x000fe200000010ff */
[----:B------:R-:W-:Y:S02]  /*c010*/  FADD.FTZ R2, R167, R2 ;  /* 0x00000002a7027221 */ /* 0x000fe40000010000 */
[----:B------:R-:W-:Y:S01]  /*c020*/  MUFU.EX2 R144, R35 ;  /* 0x0000002300907308 */ /* 0x000fe20000000800 */
[C---:B------:R-:W-:Y:S01]  /*c030*/  HMMA.16816.F32.BF16 R108, R120.reuse, R126, R108 ;  /* 0x0000007e786c723c */ /* 0x040fe2000004186c */
[----:B------:R-:W1:Y:S03]  /*c040*/  LDSM.16.MT88.4 R124, [R203+0x1000] ;  /* 0x00100000cb7c783b */ /* 0x000e660000004200 */
[----:B------:R-:W-:Y:S02]  /*c050*/  FADD.FTZ R2, R166, R2 ;  /* 0x00000002a6027221 */ /* 0x000fe40000010000 */
[----:B------:R-:W-:Y:S02]  /*c060*/  FADD.FTZ R0, R155, R0 ;  /* 0x000000009b007221 */ /* 0x000fe40000010000 */
[C---:B------:R-:W-:Y:S01]  /*c070*/  HMMA.16816.F32.BF16 R16, R120.reuse, R148, R16 ;  /* 0x000000947810723c */ /* 0x040fe20000041810 */
[----:B----4-:R-:W-:Y:S01]  /*c080*/  LDSM.16.MT88.4 R28, [R203+0x5000] ;  /* 0x00500000cb1c783b */ /* 0x010fe20000004200 */
[----:B------:R-:W-:Y:S02]  /*c090*/  MUFU.EX2 R149, R40 ;  /* 0x0000002800957308 */ /* 0x000fe40000000800 */
[----:B------:R-:W-:Y:S02]  /*c0a0*/  FADD.FTZ R2, R165, R2 ;  /* 0x00000002a5027221 */ /* 0x000fe40000010000 */
[----:B------:R-:W-:Y:S02]  /*c0b0*/  FADD.FTZ R0, R154, R0 ;  /* 0x000000009a007221 */ /* 0x000fe40000010000 */
[----:B------:R-:W-:Y:S01]  /*c0c0*/  HMMA.16816.F32.BF16 R112, R120, R150, R112 ;  /* 0x000000967870723c */ /* 0x000fe20000041870 */
[----:B------:R-:W4:Y:S03]  /*c0d0*/  LDSM.16.MT88.4 R120, [R206+0x1000] ;  /* 0x00100000ce78783b */ /* 0x000f260000004200 */
[----:B------:R-:W5:Y:S01]  /*c0e0*/  MUFU.EX2 R151, R32 ;  /* 0x0000002000977308 */ /* 0x000f620000000800 */
[----:B------:R-:W-:Y:S03]  /*c0f0*/  FADD.FTZ R0, R153, R0 ;  /* 0x0000000099007221 */ /* 0x000fe60000010000 */
[C---:B--2---:R-:W-:Y:S05]  /*c100*/  HMMA.16816.F32.BF16 R4, R20.reuse, R128, R4 ;  /* 0x000000801404723c */ /* 0x044fea0000041804 */
[----:B------:R-:W-:Y:S01]  /*c110*/  FADD.FTZ R0, R152, R0 ;  /* 0x0000000098007221 */ /* 0x000fe20000010000 */
[----:B------:R-:W2:Y:S02]  /*c120*/  MUFU.EX2 R150, R33 ;  /* 0x0000002100967308 */ /* 0x000ea40000000800 */
[C---:B------:R-:W-:Y:S01]  /*c130*/  HMMA.16816.F32.BF16 R8, R20.reuse, R130, R8 ;  /* 0x000000821408723c */ /* 0x040fe20000041808 */
[----:B------:R-:W4:Y:S03]  /*c140*/  LDSM.16.MT88.4 R128, [R200+0x5000] ;  /* 0x00500000c880783b */ /* 0x000f260000004200 */
[----:B---3--:R-:W-:Y:S04]  /*c150*/  FADD.FTZ R0, R147, R0 ;  /* 0x0000000093007221 */ /* 0x008fe80000010000 */
[C---:B------:R-:W-:Y:S01]  /*c160*/  HMMA.16816.F32.BF16 R68, R20.reuse, R24, R68 ;  /* 0x000000181444723c */ /* 0x040fe20000041844 */
[----:B------:R-:W-:Y:S03]  /*c170*/  MUFU.EX2 R148, R41 ;  /* 0x0000002900947308 */ /* 0x000fe60000000800 */
[----:B-----5:R-:W-:Y:S02]  /*c180*/  FADD.FTZ R2, R151, R2 ;  /* 0x0000000297027221 */ /* 0x020fe40000010000 */
[----:B------:R-:W-:Y:S02]  /*c190*/  FADD.FTZ R0, R146, R0 ;  /* 0x0000000092007221 */ /* 0x000fe40000010000 */
[C---:B------:R-:W-:Y:S01]  /*c1a0*/  HMMA.16816.F32.BF16 R72, R20.reuse, R26, R72 ;  /* 0x0000001a1448723c */ /* 0x040fe20000041848 */
[----:B------:R-:W3:Y:S02]  /*c1b0*/  LDSM.16.MT88.4 R24, [R204+0x5000] ;  /* 0x00500000cc18783b */ /* 0x000ee40000004200 */
[----:B------:R-:W-:Y:S01]  /*c1c0*/  MUFU.EX2 R59, R59 ;  /* 0x0000003b003b7308 */ /* 0x000fe20000000800 */
[----:B------:R-:W-:Y:S02]  /*c1d0*/  FADD.FTZ R0, R145, R0 ;  /* 0x0000000091007221 */ /* 0x000fe40000010000 */
[----:B--2---:R-:W-:Y:S02]  /*c1e0*/  FADD.FTZ R2, R150, R2 ;  /* 0x0000000296027221 */ /* 0x004fe40000010000 */
[C---:B-1----:R-:W-:Y:S01]  /*c1f0*/  HMMA.16816.F32.BF16 R76, R20.reuse, R124, R76 ;  /* 0x0000007c144c723c */ /* 0x042fe2000004184c */
[----:B------:R-:W-:Y:S03]  /*c200*/  LDSM.16.MT88.4 R32, [R203+0x1800] ;  /* 0x00180000cb20783b */ /* 0x000fe60000004200 */
[----:B------:R-:W-:Y:S01]  /*c210*/  FADD.FTZ R0, R144, R0 ;  /* 0x0000000090007221 */ /* 0x000fe20000010000 */
[----:B------:R-:W-:Y:S03]  /*c220*/  MUFU.EX2 R60, R60 ;  /* 0x0000003c003c7308 */ /* 0x000fe60000000800 */
[C---:B------:R-:W-:Y:S01]  /*c230*/  HMMA.16816.F32.BF16 R80, R20.reuse, R126, R80 ;  /* 0x0000007e1450723c */ /* 0x040fe20000041850 */
[----:B------:R-:W1:Y:S06]  /*c240*/  LDSM.16.MT88.4 R124, [R206+0x5000] ;  /* 0x00500000ce7c783b */ /* 0x000e6c0000004200 */
[----:B------:R-:W-:Y:S01]  /*c250*/  MUFU.EX2 R61, R61 ;  /* 0x0000003d003d7308 */ /* 0x000fe20000000800 */
[C---:B----4-:R-:W-:Y:S08]  /*c260*/  HMMA.16816.F32.BF16 R84, R20.reuse, R120, R84 ;  /* 0x000000781454723c */ /* 0x050ff00000041854 */
[C---:B------:R-:W-:Y:S01]  /*c270*/  HMMA.16816.F32.BF16 R88, R20.reuse, R122, R88 ;  /* 0x0000007a1458723c */ /* 0x040fe20000041858 */
[----:B------:R-:W2:Y:S01]  /*c280*/  LDSM.16.MT88.4 R120, [R200+0x1800] ;  /* 0x00180000c878783b */ /* 0x000ea20000004200 */
[----:B------:R-:W-:Y:S06]  /*c290*/  MUFU.EX2 R62, R62 ;  /* 0x0000003e003e7308 */ /* 0x000fec0000000800 */
[C---:B------:R-:W-:Y:S04]  /*c2a0*/  HMMA.16816.F32.BF16 R92, R20.reuse, R128, R92 ;  /* 0x00000080145c723c */ /* 0x040fe8000004185c */
[----:B------:R-:W4:Y:S04]  /*c2b0*/  MUFU.EX2 R129, R38 ;  /* 0x0000002600817308 */ /* 0x000f280000000800 */
[C---:B------:R-:W-:Y:S06]  /*c2c0*/  HMMA.16816.F32.BF16 R96, R20.reuse, R130, R96 ;  /* 0x000000821460723c */ /* 0x040fec0000041860 */
[----:B------:R-:W5:Y:S02]  /*c2d0*/  MUFU.EX2 R131, R36 ;  /* 0x0000002400837308 */ /* 0x000f640000000800 */
[C---:B---3--:R-:W-:Y:S08]  /*c2e0*/  HMMA.16816.F32.BF16 R12, R20.reuse, R24, R12 ;  /* 0x00000018140c723c */ /* 0x048ff0000004180c */
[C---:B------:R-:W-:Y:S01]  /*c2f0*/  HMMA.16816.F32.BF16 R100, R20.reuse, R26, R100 ;  /* 0x0000001a1464723c */ /* 0x040fe20000041864 */
[----:B------:R-:W3:Y:S01]  /*c300*/  LDSM.16.MT88.4 R24, [R206+0x1800] ;  /* 0x00180000ce18783b */ /* 0x000ee20000004200 */
[----:B------:R-:W2:Y:S02]  /*c310*/  MUFU.EX2 R130, R37 ;  /* 0x0000002500827308 */ /* 0x000ea40000000800 */
[----:B----4-:R-:W-:Y:S04]  /*c320*/  FADD.FTZ R0, R129, R0 ;  /* 0x0000000081007221 */ /* 0x010fe80000010000 */
[C---:B------:R-:W-:Y:S04]  /*c330*/  HMMA.16816.F32.BF16 R104, R20.reuse, R28, R104 ;  /* 0x0000001c1468723c */ /* 0x040fe80000041868 */
[----:B------:R-:W4:Y:S01]  /*c340*/  MUFU.EX2 R128, R39 ;  /* 0x0000002700807308 */ /* 0x000f220000000800 */
[----:B-----5:R-:W-:Y:S03]  /*c350*/  FADD.FTZ R2, R131, R2 ;  /* 0x0000000283027221 */ /* 0x020fe60000010000 */
[C---:B------:R-:W-:Y:S01]  /*c360*/  HMMA.16816.F32.BF16 R108, R20.reuse, R30, R108 ;  /* 0x0000001e146c723c */ /* 0x040fe2000004186c */
[----:B------:R-:W5:Y:S05]  /*c370*/  LDSM.16.MT88.4 R28, [R200+0x5800] ;  /* 0x00580000c81c783b */ /* 0x000f6a0000004200 */
[----:B------:R-:W-:Y:S02]  /*c380*/  MUFU.EX2 R63, R63 ;  /* 0x0000003f003f7308 */ /* 0x000fe40000000800 */
[C---:B-1----:R-:W-:Y:S04]  /*c390*/  HMMA.16816.F32.BF16 R16, R20.reuse, R124, R16 ;  /* 0x0000007c1410723c */ /* 0x042fe80000041810 */
[----:B--2---:R-:W-:Y:S04]  /*c3a0*/  FADD.FTZ R2, R130, R2 ;  /* 0x0000000282027221 */ /* 0x004fe80000010000 */
[----:B------:R-:W-:Y:S01]  /*c3b0*/  HMMA.16816.F32.BF16 R112, R20, R126, R112 ;  /* 0x0000007e1470723c */ /* 0x000fe20000041870 */
[----:B------:R-:W-:Y:S01]  /*c3c0*/  LDSM.16.MT88.4 R124, [R200+0x3800] ;  /* 0x00380000c87c783b */ /* 0x000fe20000004200 */
[----:B------:R-:W-:Y:S02]  /*c3d0*/  MUFU.EX2 R64, R64 ;  /* 0x0000004000407308 */ /* 0x000fe40000000800 */
[----:B------:R-:W-:Y:S02]  /*c3e0*/  FADD.FTZ R2, R149, R2 ;  /* 0x0000000295027221 */ /* 0x000fe40000010000 */
[----:B----4-:R-:W-:Y:S01]  /*c3f0*/  FADD.FTZ R0, R128, R0 ;  /* 0x0000000080007221 */ /* 0x010fe20000010000 */
[----:B------:R-:W-:Y:S01]  /*c400*/  F2FP.BF16.PACK_AB R20, R165, R166 ;  /* 0x000000a6a514723e */ /* 0x000fe200000010ff */
[----:B------:R-:W-:Y:S01]  /*c410*/  FADD.FTZ R2, R148, R2 ;  /* 0x0000000294027221 */ /* 0x000fe20000010000 */
[----:B------:R-:W-:Y:S01]  /*c420*/  F2FP.BF16.PACK_AB R21, R146, R147 ;  /* 0x000000939215723e */ /* 0x000fe200000010ff */
[----:B------:R-:W-:Y:S02]  /*c430*/  LDSM.16.MT88.4 R36, [R204+0x2000] ;  /* 0x00200000cc24783b */ /* 0x000fe40000004200 */
[----:B------:R-:W-:Y:S02]  /*c440*/  F2FP.BF16.PACK_AB R22, R150, R151 ;  /* 0x000000979616723e */ /* 0x000fe400000010ff */
[----:B------:R-:W-:Y:S07]  /*c450*/  F2FP.BF16.PACK_AB R23, R144, R145 ;  /* 0x000000919017723e */ /* 0x000fee00000010ff */
[C---:B------:R-:W-:Y:S08]  /*c460*/  HMMA.16816.F32.BF16 R4, R20.reuse, R120, R4 ;  /* 0x000000781404723c */ /* 0x040ff00000041804 */
[C---:B------:R-:W-:Y:S01]  /*c470*/  HMMA.16816.F32.BF16 R8, R20.reuse, R122, R8 ;  /* 0x0000007a1408723c */ /* 0x040fe20000041808 */
[----:B------:R-:W1:Y:S07]  /*c480*/  LDSM.16.MT88.4 R120, [R204+0x5800] ;  /* 0x00580000cc78783b */ /* 0x000e6e0000004200 */
[C---:B------:R-:W-:Y:S01]  /*c490*/  HMMA.16816.F32.BF16 R68, R20.reuse, R132, R68 ;  /* 0x000000841444723c */ /* 0x040fe20000041844 */
[----:B------:R-:W2:Y:S07]  /*c4a0*/  MUFU.EX2 R133, R42 ;  /* 0x0000002a00857308 */ /* 0x000eae0000000800 */
[C---:B------:R-:W-:Y:S03]  /*c4b0*/  HMMA.16816.F32.BF16 R72, R20.reuse, R134, R72 ;  /* 0x000000861448723c */ /* 0x040fe60000041848 */
[----:B------:R4:W1:Y:S05]  /*c4c0*/  MUFU.EX2 R132, R43 ;  /* 0x0000002b00847308 */ /* 0x00086a0000000800 */
[C---:B------:R-:W-:Y:S05]  /*c4d0*/  HMMA.16816.F32.BF16 R76, R20.reuse, R32, R76 ;  /* 0x00000020144c723c */ /* 0x040fea000004184c */
[----:B------:R-:W5:Y:S03]  /*c4e0*/  MUFU.EX2 R135, R44 ;  /* 0x0000002c00877308 */ /* 0x000f660000000800 */
[C---:B------:R-:W-:Y:S01]  /*c4f0*/  HMMA.16816.F32.BF16 R80, R20.reuse, R34, R80 ;  /* 0x000000221450723c */ /* 0x040fe20000041850 */
[----:B------:R-:W5:Y:S03]  /*c500*/  LDSM.16.MT88.4 R32, [R203+0x5800] ;  /* 0x00580000cb20783b */ /* 0x000f660000004200 */
[----:B--2---:R-:W-:Y:S03]  /*c510*/  FADD.FTZ R0, R133, R0 ;  /* 0x0000000085007221 */ /* 0x004fe60000010000 */
[----:B------:R2:W2:Y:S01]  /*c520*/  MUFU.EX2 R134, R45 ;  /* 0x0000002d00867308 */ /* 0x0004a20000000800 */
[C---:B---3--:R-:W-:Y:S01]  /*c530*/  HMMA.16816.F32.BF16 R84, R20.reuse, R24, R84 ;  /* 0x000000181454723c */ /* 0x048fe20000041854 */
[----:B----4-:R-:W-:Y:S03]  /*c540*/  LDSM.16.MT88.4 R40, [R203+0x2000] ;  /* 0x00200000cb28783b */ /* 0x010fe60000004200 */
[----:B-1----:R-:W-:Y:S04]  /*c550*/  FADD.FTZ R0, R132, R0 ;  /* 0x0000000084007221 */ /* 0x002fe80000010000 */
[C---:B------:R-:W-:Y:S01]  /*c560*/  HMMA.16816.F32.BF16 R88, R20.reuse, R26, R88 ;  /* 0x0000001a1458723c */ /* 0x040fe20000041858 */
[----:B------:R-:W1:Y:S03]  /*c570*/  LDSM.16.MT88.4 R24, [R206+0x5800] ;  /* 0x00580000ce18783b */ /* 0x000e660000004200 */
[----:B------:R-:W-:Y:S02]  /*c580*/  FADD.FTZ R0, R119, R0 ;  /* 0x0000000077007221 */ /* 0x000fe40000010000 */
[----:B-----5:R-:W-:Y:S02]  /*c590*/  FADD.FTZ R2, R135, R2 ;  /* 0x0000000287027221 */ /* 0x020fe40000010000 */
[C---:B------:R-:W-:Y:S04]  /*c5a0*/  HMMA.16816.F32.BF16 R92, R20.reuse, R28, R92 ;  /* 0x0000001c145c723c */ /* 0x040fe8000004185c */
[----:B------:R-:W-:Y:S01]  /*c5b0*/  FADD.FTZ R0, R118, R0 ;  /* 0x0000000076007221 */ /* 0x000fe20000010000 */
[----:B--2---:R-:W-:Y:S03]  /*c5c0*/  LDSM.16.MT88.4 R44, [R203+0x2800] ;  /* 0x00280000cb2c783b */ /* 0x004fe60000004200 */
[C---:B------:R-:W-:Y:S04]  /*c5d0*/  HMMA.16816.F32.BF16 R96, R20.reuse, R30, R96 ;  /* 0x0000001e1460723c */ /* 0x040fe80000041860 */
[----:B------:R-:W-:Y:S02]  /*c5e0*/  FADD.FTZ R0, R50, R0 ;  /* 0x0000000032007221 */ /* 0x000fe40000010000 */
[----:B------:R-:W-:Y:S01]  /*c5f0*/  FADD.FTZ R2, R134, R2 ;  /* 0x0000000286027221 */ /* 0x000fe20000010000 */
[----:B------:R-:W2:Y:S01]  /*c600*/  LDSM.16.MT88.4 R28, [R200+0x2000] ;  /* 0x00200000c81c783b */ /* 0x000ea20000004200 */
        /* <DEDUP_REMOVED lines=13> */
[C---:B-1----:R-:W-:Y:S04]  /*c6e0*/  HMMA.16816.F32.BF16 R16, R20.reuse, R24, R16 ;  /* 0x000000181410723c */ /* 0x042fe80000041810 */
[----:B------:R-:W-:Y:S04]  /*c6f0*/  FADD.FTZ R2, R56, R2 ;  /* 0x0000000238027221 */ /* 0x000fe80000010000 */
[----:B------:R-:W-:Y:S01]  /*c700*/  HMMA.16816.F32.BF16 R112, R20, R26, R112 ;  /* 0x0000001a1470723c */ /* 0x000fe20000041870 */
[----:B------:R-:W1:Y:S03]  /*c710*/  LDSM.16.MT88.4 R24, [R206+0x2000] ;  /* 0x00200000ce18783b */ /* 0x000e660000004200 */
[----:B------:R-:W-:Y:S03]  /*c720*/  FADD.FTZ R2, R57, R2 ;  /* 0x0000000239027221 */ /* 0x000fe60000010000 */
        /* <DEDUP_REMOVED lines=21> */
[----:B------:R-:W5:Y:S07]  /*c880*/  LDSM.16.MT88.4 R32, [R206+0x2800] ;  /* 0x00280000ce20783b */ /* 0x000f6e0000004200 */
[C---:B---3--:R-:W-:Y:S08]  /*c890*/  HMMA.16816.F32.BF16 R104, R20.reuse, R36, R104 ;  /* 0x000000241468723c */ /* 0x048ff00000041868 */
[C---:B------:R-:W-:Y:S01]  /*c8a0*/  HMMA.16816.F32.BF16 R108, R20.reuse, R38, R108 ;  /* 0x00000026146c723c */ /* 0x040fe2000004186c */
[----:B------:R-:W3:Y:S07]  /*c8b0*/  LDSM.16.MT88.4 R36, [R200+0x6800] ;  /* 0x00680000c824783b */ /* 0x000eee0000004200 */
[C---:B----4-:R-:W-:Y:S08]  /*c8c0*/  HMMA.16816.F32.BF16 R16, R20.reuse, R40, R16 ;  /* 0x000000281410723c */ /* 0x050ff00000041810 */
[----:B------:R-:W-:Y:S01]  /*c8d0*/  HMMA.16816.F32.BF16 R112, R20, R42, R112 ;  /* 0x0000002a1470723c */ /* 0x000fe20000041870 */
[----:B------:R-:W-:Y:S06]  /*c8e0*/  LDSM.16.MT88.4 R40, [R206+0x3000] ;  /* 0x00300000ce28783b */ /* 0x000fec0000004200 */
[----:B------:R-:W-:Y:S02]  /*c8f0*/  F2FP.BF16.PACK_AB R20, R134, R135 ;  /* 0x000000878614723e */ /* 0x000fe400000010ff */
[----:B------:R-:W-:Y:S03]  /*c900*/  F2FP.BF16.PACK_AB R21, R118, R119 ;  /* 0x000000777615723e */ /* 0x000fe600000010ff */
[----:B------:R-:W-:Y:S02]  /*c910*/  F2FP.BF16.PACK_AB R22, R49, R48 ;  /* 0x000000303116723e */ /* 0x000fe400000010ff */
[----:B------:R-:W-:Y:S02]  /*c920*/  F2FP.BF16.PACK_AB R23, R51, R50 ;  /* 0x000000323317723e */ /* 0x000fe400000010ff */
[----:B------:R-:W-:Y:S02]  /*c930*/  MOV R119, R116 ;  /* 0x0000007400777202 */ /* 0x000fe40000000f00 */
[----:B------:R-:W-:Y:S03]  /*c940*/  MOV R118, R117 ;  /* 0x0000007500767202 */ /* 0x000fe60000000f00 */
        /* <DEDUP_REMOVED lines=8> */
[----:B------:R-:W-:Y:S07]  /*c9d0*/  LDSM.16.MT88.4 R44, [R204+0x7000] ;  /* 0x00700000cc2c783b */ /* 0x000fee0000004200 */
[C---:B-----5:R-:W-:Y:S08]  /*c9e0*/  HMMA.16816.F32.BF16 R84, R20.reuse, R32, R84 ;  /* 0x000000201454723c */ /* 0x060ff00000041854 */
[C---:B------:R-:W-:Y:S01]  /*c9f0*/  HMMA.16816.F32.BF16 R88, R20.reuse, R34, R88 ;  /* 0x000000221458723c */ /* 0x040fe20000041858 */
[----:B------:R-:W4:Y:S07]  /*ca00*/  LDSM.16.MT88.4 R32, [R206+0x6800] ;  /* 0x00680000ce20783b */ /* 0x000f2e0000004200 */
[C---:B---3--:R-:W-:Y:S08]  /*ca10*/  HMMA.16816.F32.BF16 R92, R20.reuse, R36, R92 ;  /* 0x00000024145c723c */ /* 0x048ff0000004185c */
        /* <DEDUP_REMOVED lines=8> */
[C---:B----4-:R-:W-:Y:S08]  /*caa0*/  HMMA.16816.F32.BF16 R16, R20.reuse, R32, R16 ;  /* 0x000000201410723c */ /* 0x050ff00000041810 */
[----:B------:R-:W-:Y:S01]  /*cab0*/  HMMA.16816.F32.BF16 R112, R20, R34, R112 ;  /* 0x000000221470723c */ /* 0x000fe20000041870 */
[----:B------:R-:W3:Y:S06]  /*cac0*/  LDSM.16.MT88.4 R32, [R200+0x7000] ;  /* 0x00700000c820783b */ /* 0x000eec0000004200 */
[----:B------:R-:W-:Y:S02]  /*cad0*/  F2FP.BF16.PACK_AB R20, R53, R52 ;  /* 0x000000343514723e */ /* 0x000fe400000010ff */
[----:B------:R-:W-:Y:S03]  /*cae0*/  F2FP.BF16.PACK_AB R21, R55, R54 ;  /* 0x000000363715723e */ /* 0x000fe600000010ff */
[----:B------:R-:W-:Y:S02]  /*caf0*/  F2FP.BF16.PACK_AB R22, R57, R56 ;  /* 0x000000383916723e */ /* 0x000fe400000010ff */
[C---:B------:R-:W-:Y:S07]  /*cb00*/  F2FP.BF16.PACK_AB R23, R59.reuse, R58 ;  /* 0x0000003a3b17723e */ /* 0x040fee00000010ff */
[C---:B-1----:R-:W-:Y:S08]  /*cb10*/  HMMA.16816.F32.BF16 R4, R20.reuse, R24, R4 ;  /* 0x000000181404723c */ /* 0x042ff00000041804 */
[C---:B------:R-:W-:Y:S01]  /*cb20*/  HMMA.16816.F32.BF16 R8, R20.reuse, R26, R8 ;  /* 0x0000001a1408723c */ /* 0x040fe20000041808 */
[----:B------:R-:W1:Y:S07]  /*cb30*/  LDSM.16.MT88.4 R24, [R203+0x7000] ;  /* 0x00700000cb18783b */ /* 0x000e6e0000004200 */
[C---:B--2---:R-:W-:Y:S08]  /*cb40*/  HMMA.16816.F32.BF16 R68, R20.reuse, R28, R68 ;  /* 0x0000001c1444723c */ /* 0x044ff00000041844 */
[C---:B------:R-:W-:Y:S01]  /*cb50*/  HMMA.16816.F32.BF16 R72, R20.reuse, R30, R72 ;  /* 0x0000001e1448723c */ /* 0x040fe20000041848 */
[----:B------:R-:W2:Y:S07]  /*cb60*/  LDSM.16.MT88.4 R28, [R206+0x7000] ;  /* 0x00700000ce1c783b */ /* 0x000eae0000004200 */
[C---:B------:R-:W-:Y:S01]  /*cb70*/  HMMA.16816.F32.BF16 R76, R20.reuse, R36, R76 ;  /* 0x00000024144c723c */ /* 0x040fe2000004184c */
[----:B------:R4:W-:Y:S07]  /*cb80*/  MUFU.EX2 R36, R3 ;  /* 0x0000000300247308 */ /* 0x0009ee0000000800 */
[C---:B------:R-:W-:Y:S03]  /*cb90*/  HMMA.16816.F32.BF16 R80, R20.reuse, R38, R80 ;  /* 0x000000261450723c */ /* 0x040fe60000041850 */
[----:B------:R-:W5:Y:S05]  /*cba0*/  MUFU.EX2 R37, R66 ;  /* 0x0000004200257308 */ /* 0x000f6a0000000800 */
[C---:B------:R-:W-:Y:S08]  /*cbb0*/  HMMA.16816.F32.BF16 R84, R20.reuse, R40, R84 ;  /* 0x000000281454723c */ /* 0x040ff00000041854 */
[C---:B------:R-:W-:Y:S04]  /*cbc0*/  HMMA.16816.F32.BF16 R88, R20.reuse, R42, R88 ;  /* 0x0000002a1458723c */ /* 0x040fe80000041858 */
[----:B----4-:R-:W-:Y:S02]  /*cbd0*/  FADD.FTZ R3, R59, R0 ;  /* 0x000000003b037221 */ /* 0x010fe40000010000 */
[----:B------:R-:W-:Y:S02]  /*cbe0*/  FADD.FTZ R0, R60, R2 ;  /* 0x000000023c007221 */ /* 0x000fe40000010000 */
[C---:B---3--:R-:W-:Y:S04]  /*cbf0*/  HMMA.16816.F32.BF16 R92, R20.reuse, R32, R92 ;  /* 0x00000020145c723c */ /* 0x048fe8000004185c */
        /* <DEDUP_REMOVED lines=8> */
[----:B-----5:R-:W-:Y:S02]  /*cc80*/  FADD.FTZ R0, R37, R3 ;  /* 0x0000000325007221 */ /* 0x020fe40000010000 */
[C---:B------:R-:W-:Y:S01]  /*cc90*/  HMMA.16816.F32.BF16 R100, R20.reuse, R46, R100 ;  /* 0x0000002e1464723c */ /* 0x040fe20000041864 */
[----:B------:R-:W-:Y:S03]  /*cca0*/  STL [R1+0x4], R2 ;  /* 0x0000040201007387 */ /* 0x000fe60000100800 */
[----:B------:R-:W-:Y:S04]  /*ccb0*/  FADD.FTZ R0, R36, R0 ;  /* 0x0000000024007221 */ /* 0x000fe80000010000 */
[C---:B-1----:R-:W-:Y:S01]  /*ccc0*/  HMMA.16816.F32.BF16 R104, R20.reuse, R24, R104 ;  /* 0x000000181468723c */ /* 0x042fe20000041868 */
[----:B------:R-:W-:Y:S07]  /*ccd0*/  STL [R1+0x8], R0 ;  /* 0x0000080001007387 */ /* 0x000fee0000100800 */
[C---:B------:R-:W-:Y:S01]  /*cce0*/  HMMA.16816.F32.BF16 R108, R20.reuse, R26, R108 ;  /* 0x0000001a146c723c */ /* 0x040fe2000004186c */
[----:B------:R-:W1:Y:S07]  /*ccf0*/  LDSM.16.MT88.4 R24, [R203+0x3800] ;  /* 0x00380000cb18783b */ /* 0x000e6e0000004200 */
[C---:B--2---:R-:W-:Y:S08]  /*cd00*/  HMMA.16816.F32.BF16 R16, R20.reuse, R28, R16 ;  /* 0x0000001c1410723c */ /* 0x044ff00000041810 */
[----:B------:R-:W-:Y:S01]  /*cd10*/  HMMA.16816.F32.BF16 R112, R20, R30, R112 ;  /* 0x0000001e1470723c */ /* 0x000fe20000041870 */
[----:B------:R-:W2:Y:S06]  /*cd20*/  LDSM.16.MT88.4 R28, [R206+0x3800] ;  /* 0x00380000ce1c783b */ /* 0x000eac0000004200 */
[----:B------:R-:W-:Y:S02]  /*cd30*/  F2FP.BF16.PACK_AB R20, R61, R60 ;  /* 0x0000003c3d14723e */ /* 0x000fe400000010ff */
[----:B------:R-:W-:Y:S03]  /*cd40*/  F2FP.BF16.PACK_AB R21, R63, R62 ;  /* 0x0000003e3f15723e */ /* 0x000fe600000010ff */
[----:B------:R-:W-:Y:S02]  /*cd50*/  F2FP.BF16.PACK_AB R22, R156, R64 ;  /* 0x000000409c16723e */ /* 0x000fe400000010ff */
[----:B------:R-:W-:Y:S07]  /*cd60*/  F2FP.BF16.PACK_AB R23, R36, R37 ;  /* 0x000000252417723e */ /* 0x000fee00000010ff */
[C---:B------:R-:W-:Y:S01]  /*cd70*/  HMMA.16816.F32.BF16 R120, R20.reuse, R124, R4 ;  /* 0x0000007c1478723c */ /* 0x040fe20000041804 */
[----:B------:R-:W4:Y:S07]  /*cd80*/  LDSM.16.MT88.4 R4, [R200+0x7800] ;  /* 0x00780000c804783b */ /* 0x000f2e0000004200 */
[C---:B------:R-:W-:Y:S01]  /*cd90*/  HMMA.16816.F32.BF16 R124, R20.reuse, R126, R8 ;  /* 0x0000007e147c723c */ /* 0x040fe20000041808 */
[----:B------:R-:W5:Y:S07]  /*cda0*/  LDSM.16.MT88.4 R8, [R204+0x7800] ;  /* 0x00780000cc08783b */ /* 0x000f6e0000004200 */
        /* <DEDUP_REMOVED lines=8> */
[C---:B------:R-:W-:Y:S01]  /*ce30*/  HMMA.16816.F32.BF16 R96, R20.reuse, R6, R96 ;  /* 0x000000061460723c */ /* 0x040fe20000041860 */
[----:B------:R-:W2:Y:S07]  /*ce40*/  LDSM.16.MT88.4 R4, [R206+0x7800] ;  /* 0x00780000ce04783b */ /* 0x000eae0000004200 */
[C---:B-----5:R-:W-:Y:S08]  /*ce50*/  HMMA.16816.F32.BF16 R128, R20.reuse, R8, R12 ;  /* 0x000000081480723c */ /* 0x060ff0000004180c */
[C---:B------:R-:W-:Y:S08]  /*ce60*/  HMMA.16816.F32.BF16 R100, R20.reuse, R10, R100 ;  /* 0x0000000a1464723c */ /* 0x040ff00000041864 */
[C---:B-1----:R-:W-:Y:S08]  /*ce70*/  HMMA.16816.F32.BF16 R104, R20.reuse, R24, R104 ;  /* 0x000000181468723c */ /* 0x042ff00000041868 */
[C---:B------:R-:W-:Y:S08]  /*ce80*/  HMMA.16816.F32.BF16 R108, R20.reuse, R26, R108 ;  /* 0x0000001a146c723c */ /* 0x040ff0000004186c */
[C---:B--2---:R-:W-:Y:S08]  /*ce90*/  HMMA.16816.F32.BF16 R132, R20.reuse, R4, R16 ;  /* 0x000000041484723c */ /* 0x044ff00000041810 */
[----:B------:R-:W-:Y:S01]  /*cea0*/  HMMA.16816.F32.BF16 R112, R20, R6, R112 ;  /* 0x000000061470723c */ /* 0x000fe20000041870 */
[----:B------:R-:W-:-:S07]  /*ceb0*/  @P0 BRA `(.L_x_1409) ;  /* 0xffffcb7000000947 */ /* 0x000fce000383ffff */
.L_x_1408:
[----:B------:R-:W-:Y:S07]  /*cec0*/  @!UPT UIADD3 URZ, URZ, URZ, URZ ;  /* 0x0000003f3f3ff290 */ /* 0x000fee000fffe03f */
[----:B------:R-:W-:Y:S02]  /*ced0*/  MOV R7, 0x1f ;  /* 0x0000001f00077802 */ /* 0x000fe40000000f00 */
[----:B------:R-:W-:Y:S01]  /*cee0*/  MOV R6, 0xffffffff ;  /* 0xffffffff00067802 */ /* 0x000fe20000000f00 */
[----:B------:R-:W-:Y:S06]  /*cef0*/  BRA.DIV ~URZ, `(.L_x_1410) ;  /* 0x00001c427f007947 */ /* 0x000fec000b800000 */
[----:B------:R-:W2:Y:S04]  /*cf00*/  LDL R2, [R1+0x4] ;  /* 0x0000040001027983 */ /* 0x000ea80000100800 */
[----:B--2---:R1:W2:Y:S02]  /*cf10*/  SHFL.BFLY PT, R0, R2, 0x2, 0x1f ;  /* 0x0c401f0002007f89 */ /* 0x0042a400000e0000 */
.L_x_1424:
        /* <DEDUP_REMOVED lines=9> */
.L_x_1425:
        /* <DEDUP_REMOVED lines=85> */
.L_x_1403:
        /* <DEDUP_REMOVED lines=19> */
.L_x_1413:
[----:B--2---:R-:W-:Y:S05]  /*d630*/  BSYNC B0 ;  /* 0x0000000000007941 */ /* 0x004fea0003800000 */
.L_x_1412:
        /* <DEDUP_REMOVED lines=15> */
[----:B-1----:R-:W-:Y:S05]  /*d730*/  CALL.REL.NOINC `($__internal_29_$__cuda_sm70_shflsync_idx_p) ;  /* 0x000015f000007944 */ /* 0x002fea0003c00000 */
.L_x_1416:
        /* <DEDUP_REMOVED lines=186> */
.L_x_1418:
[----:B--2-4-:R-:W-:Y:S05]  /*e2e0*/  BSYNC B0 ;  /* 0x0000000000007941 */ /* 0x014fea0003800000 */
.L_x_1417:
        /* <DEDUP_REMOVED lines=68> */
.L_x_1415:
        /* <DEDUP_REMOVED lines=44> */
.L_x_1419:
[----:B------:R-:W-:Y:S05]  /*e9f0*/  BSYNC B1 ;  /* 0x0000000000017941 */ /* 0x000fea0003800000 */
.L_x_1414:
        /* <DEDUP_REMOVED lines=10> */
.L_x_1426:
[----:B------:R-:W-:Y:S01]  /*eaa0*/  WARPSYNC 0xffffffff ;  /* 0xffffffff00007948 */ /* 0x000fe20003800000 */
[----:B------:R-:W-:Y:S06]  /*eab0*/  BAR.SYNC.DEFER_BLOCKING 0x4, 0x100 ;  /* 0x0104000000007b1d */ /* 0x000fec0000010000 */
[----:B----4-:R4:W-:Y:S04]  /*eac0*/  STL [R1+0x48], R0 ;  /* 0x0000480001007387 */ /* 0x0109e80000100800 */
[----:B------:R4:W-:Y:S04]  /*ead0*/  @!P6 STS [0x10100], R41 ;  /* 0x01010029ff00e388 */ /* 0x0009e80000000800 */
[----:B------:R-:W-:Y:S06]  /*eae0*/  BAR.ARV 0x5, 0x100 ;  /* 0x0144000000007b1d */ /* 0x000fec0000002000 */
.L_x_1420:
[----:B--2-4-:R-:W2:Y:S02]  /*eaf0*/  LDL R0, [R1+0x48] ;  /* 0x0000480001007983 */ /* 0x014ea40000100800 */
[----:B--2---:R-:W-:-:S13]  /*eb00*/  ISETP.GE.AND P0, PT, R0, c[0x0][0x538], PT ;  /* 0x00014e0000007a0c */ /* 0x004fda0003f06270 */
[----:B-1-3--:R-:W-:Y:S01]  /*eb10*/  @P0 CALL.REL.NOINC `(.L_x_1422) ;  /* 0x0000001000000944 */ /* 0x00afe20003c00000 */
[----:B------:R-:W-:Y:S05]  /*eb20*/  BRA `(.L_x_1423) ;  /* 0xffff1ca000007947 */ /* 0x000fea000383ffff */
.L_x_1422:
[----:B------:R-:W-:Y:S05]  /*eb30*/  EXIT ;  /* 0x000000000000794d */ /* 0x000fea0003800000 */
.L_x_1410:
[----:B------:R1:W5:Y:S01]  /*eb40*/  LDL R2, [R1+0x4] ;  /* 0x0000040001027983 */ /* 0x0003620000100800 */
[----:B------:R-:W-:Y:S02]  /*eb50*/  MOV R5, 0x2 ;  /* 0x0000000200057802 */ /* 0x000fe40000000f00 */
[----:B------:R-:W-:Y:S02]  /*eb60*/  MOV R4, 0xeb80 ;  /* 0x0000eb8000047802 */ /* 0x000fe40000000f00 */
[----:B-1---5:R-:W-:Y:S05]  /*eb70*/  CALL.REL.NOINC `($__internal_28_$__cuda_sm70_shflsync_bfly_p) ;  /* 0x0000017000007944 */ /* 0x022fea0003c00000 */
[----:B------:R-:W-:Y:S01]  /*eb80*/  MOV R0, R2 ;  /* 0x0000000200007202 */ /* 0x000fe20000000f00 */
[----:B------:R-:W-:Y:S05]  /*eb90*/  BRA `(.L_x_1424) ;  /* 0xffffe38000007947 */ /* 0x000fea000383ffff */
.L_x_1411:
[----:B------:R-:W-:Y:S01]  /*eba0*/  IMAD.MOV.U32 R2, RZ, RZ, R0 ;  /* 0x000000ffff027224 */ /* 0x000fe200078e0000 */
[----:B------:R-:W-:Y:S02]  /*ebb0*/  MOV R5, 0x1 ;  /* 0x0000000100057802 */ /* 0x000fe40000000f00 */
[----:B------:R-:W-:Y:S02]  /*ebc0*/  MOV R4, 0xebe0 ;  /* 0x0000ebe000047802 */ /* 0x000fe40000000f00 */
[----:B------:R-:W-:Y:S05]  /*ebd0*/  CALL.REL.NOINC `($__internal_28_$__cuda_sm70_shflsync_bfly_p) ;  /* 0x0000011000007944 */ /* 0x000fea0003c00000 */
[----:B------:R-:W-:Y:S02]  /*ebe0*/  FADD.FTZ R0, R0, R2 ;  /* 0x0000000200007221 */ /* 0x000fe40000010000 */
[----:B------:R1:W5:Y:S01]  /*ebf0*/  LDL R2, [R1+0x8] ;  /* 0x0000080001027983 */ /* 0x0003620000100800 */
[----:B------:R-:W-:-:S02]  /*ec00*/  MOV R5, 0x2 ;  /* 0x0000000200057802 */ /* 0x000fc40000000f00 */
[----:B------:R-:W-:Y:S02]  /*ec10*/  MOV R4, 0xec30 ;  /* 0x0000ec3000047802 */ /* 0x000fe40000000f00 */
[----:B-1---5:R-:W-:Y:S05]  /*ec20*/  CALL.REL.NOINC `($__internal_28_$__cuda_sm70_shflsync_bfly_p) ;  /* 0x000000c000007944 */ /* 0x022fea0003c00000 */
[----:B------:R-:W2:Y:S01]  /*ec30*/  LDL.LU R3, [R1+0x8] ;  /* 0x0000080001037983 */ /* 0x000ea20000300800 */
[----:B------:R-:W-:Y:S02]  /*ec40*/  MOV R5, 0x1 ;  /* 0x0000000100057802 */ /* 0x000fe40000000f00 */
[----:B------:R-:W-:Y:S01]  /*ec50*/  MOV R4, 0xec90 ;  /* 0x0000ec9000047802 */ /* 0x000fe20000000f00 */
[----:B--2---:R-:W-:-:S05]  /*ec60*/  FADD.FTZ R3, R3, R2 ;  /* 0x0000000203037221 */ /* 0x004fca0000010000 */
[----:B------:R-:W-:Y:S02]  /*ec70*/  MOV R2, R3 ;  /* 0x0000000300027202 */ /* 0x000fe40000000f00 */
[----:B------:R-:W-:Y:S05]  /*ec80*/  CALL.REL.NOINC `($__internal_28_$__cuda_sm70_shflsync_bfly_p) ;  /* 0x0000006000007944 */ /* 0x000fea0003c00000 */
[----:B------:R-:W-:Y:S01]  /*ec90*/  MOV R4, R2 ;  /* 0x0000000200047202 */ /* 0x000fe20000000f00 */
[----:B------:R-:W-:Y:S05]  /*eca0*/  BRA `(.L_x_1425) ;  /* 0xffffe30000007947 */ /* 0x000fea000383ffff */
.L_x_1421:
[----:B--2---:R-:W-:Y:S02]  /*ecb0*/  MOV R0, R41 ;  /* 0x0000002900007202 */ /* 0x004fe40000000f00 */
[----:B---3--:R-:W-:Y:S02]  /*ecc0*/  MOV R2, 0xece0 ;  /* 0x0000ece000027802 */ /* 0x008fe40000000f00 */
[----:B-1----:R-:W-:Y:S05]  /*ecd0*/  CALL.REL.NOINC `($__internal_29_$__cuda_sm70_shflsync_idx_p) ;  /* 0x0000005000007944 */ /* 0x002fea0003c00000 */
[----:B-12---:R-:W-:Y:S05]  /*ece0*/  BRA `(.L_x_1426) ;  /* 0xfffffdb000007947 */ /* 0x006fea000383ffff */
        .weak           $__internal_28_$__cuda_sm70_shflsync_bfly_p
        .type           $__internal_28_$__cuda_sm70_shflsync_bfly_p,@function
        .size           $__internal_28_$__cuda_sm70_shflsync_bfly_p,($__internal_29_$__cuda_sm70_shflsync_idx_p - $__internal_28_$__cuda_sm70_shflsync_bfly_p)
$__internal_28_$__cuda_sm70_shflsync_bfly_p:
[----:B------:R-:W-:Y:S04]  /*ecf0*/  WARPSYNC R6 ;  /* 0x0000000600007348 */ /* 0x000fe80003800000 */
[----:B------:R1:W2:Y:S02]  /*ed00*/  SHFL.BFLY PT, R2, R2, R5, R7 ;  /* 0x0c00000502027389 */ /* 0x0002a400000e0007 */
[----:B-1----:R-:W-:-:S04]  /*ed10*/  MOV R5, 0x0 ;  /* 0x0000000000057802 */ /* 0x002fc80000000f00 */
[----:B--2---:R-:W-:Y:S05]  /*ed20*/  RET.REL.NODEC R4 `(_ZN7cutlass13device_kernelIN5flash19enable_sm80_to_sm89INS1_16FlashAttnFwdSm80INS1_25CollectiveMainloopFwdSm80ILi8ELi1ELb1EN4cute5tupleIJNS5_1CILi128EEES8_S8_EEELi128ENS_10bfloat16_tEfNS_4arch4Sm80ELb1ELb0ELb0ELb0ELb0ELb0ELb1ELb1EEENS1_21CollectiveEpilogueFwdIS9_NS6_IJNS7_ILi1EEESF_SF_EEESA_SC_Li256ELb0ELb1ELb1ELb0EEENS1_30DynamicPersistentTileSchedulerILi256ELi256ELb1ELb1ELb0EEEEEEEEEvNT_6ParamsE) ;  /* 0xffff12d004007950 */ /* 0x004fea0003c3ffff */
        .weak           $__internal_29_$__cuda_sm70_shflsync_idx_p
        .type           $__internal_29_$__cuda_sm70_shflsync_idx_p,@function
        .size           $__internal_29_$__cuda_sm70_shflsync_idx_p,(.L_x_2714 - $__internal_29_$__cuda_sm70_shflsync_idx_p)
$__internal_29_$__cuda_sm70_shflsync_idx_p:
[----:B------:R-:W-:Y:S01]  /*ed30*/  MOV R3, 0x0 ;  /* 0x0000000000037802 */ /* 0x000fe20000000f00 */
[----:B------:R-:W-:Y:S04]  /*ed40*/  WARPSYNC R42 ;  /* 0x0000002a00007348 */ /* 0x000fe80003800000 */
[----:B------:R1:W2:Y:S01]  /*ed50*/  SHFL.IDX PT, R0, R0, R44, R43 ;  /* 0x0000002c00007389 */ /* 0x0002a200000e002b */
[----:B------:R-:W-:Y:S05]  /*ed60*/  RET.REL.NODEC R2 `(_ZN7cutlass13device_kernelIN5flash19enable_sm80_to_sm89INS1_16FlashAttnFwdSm80INS1_25CollectiveMainloopFwdSm80ILi8ELi1ELb1EN4cute5tupleIJNS5_1CILi128EEES8_S8_EEELi128ENS_10bfloat16_tEfNS_4arch4Sm80ELb1ELb0ELb0ELb0ELb0ELb0ELb1ELb1EEENS1_21CollectiveEpilogueFwdIS9_NS6_IJNS7_ILi1EEESF_SF_EEESA_SC_Li256ELb0ELb1ELb1ELb0EEENS1_30DynamicPersistentTileSchedulerILi256ELi256ELb1ELb1ELb0EEEEEEEEEvNT_6ParamsE) ;  /* 0xffff129002007950 */ /* 0x000fea0003c3ffff */
.L_x_1427:
        /* <DEDUP_REMOVED lines=9> */
.L_x_2714:


//--------------------- .text._ZN7cutlass13device_kernelIN5flash19enable_sm80_to_sm89INS1_16FlashAttnFwdSm80INS1_25CollectiveMainloopFwdSm80ILi4ELi1ELb0EN4cute5tupleIJNS5_1CILi128EEENS7_ILi64EEES8_EEELi128ENS_10bfloat16_tEfNS_4arch4Sm80ELb0ELb0ELb0ELb0ELb0ELb0ELb1ELb1EEENS1_21CollectiveEpilogueFwdINS6_IJS8_S8_S9_EEENS6_IJNS7_ILi1EEESH_SH_EEESB_SD_Li128ELb0ELb1ELb1ELb0EEENS1_19SingleTileSchedulerILb0ELb1ELb1ELi128EEEEEEEEEvNT_6ParamsE --------------------------
	.section	.text._ZN7cutlass13device_kernelIN5flash19enable_sm80_to_sm89INS1_16FlashAttnFwdSm80INS1_25CollectiveMainloopFwdSm80ILi4ELi1ELb0EN4cute5tupleIJNS5_1CILi128EEENS7_ILi64EEES8_EEELi128ENS_10bfloat16_tEfNS_4arch4Sm80ELb0ELb0ELb0ELb0ELb0ELb0ELb1ELb1EEENS1_21CollectiveEpilogueFwdINS6_IJS8_S8_S9_EEENS6_IJNS7_ILi1EEESH_SH_EEESB_SD_Li128ELb0ELb1ELb1ELb0EEENS1_19SingleTileSchedulerILb0ELb1ELb1ELi128EEEEEEEEEvNT_6ParamsE,"ax",@progbits
	.sectioninfo	@"SHI_REGISTERS=255"
	.align	128
.text._ZN7cutlass13device_kernelIN5flash19enable_sm80_to_sm89INS1_16FlashAttnFwdSm80INS1_25CollectiveMainloopFwdSm80ILi4ELi1ELb0EN4cute5tupleIJNS5_1CILi128EEENS7_ILi64EEES8_EEELi128ENS_10bfloat16_tEfNS_4arch4Sm80ELb0ELb0ELb0ELb0ELb0ELb0ELb1ELb1EEENS1_21CollectiveEpilogueFwdINS6_IJS8_S8_S9_EEENS6_IJNS7_ILi1EEESH_SH_EEESB_SD_Li128ELb0ELb1ELb1ELb0EEENS1_19SingleTileSchedulerILb0ELb1ELb1ELi128EEEEEEEEEvNT_6ParamsE:
        .type           _ZN7cutlass13device_kernelIN5flash19enable_sm80_to_sm89INS1_16FlashAttnFwdSm80INS1_25CollectiveMainloopFwdSm80ILi4ELi1ELb0EN4cute5tupleIJNS5_1CILi128EEENS7_ILi64EEES8_EEELi128ENS_10bfloat16_tEfNS_4arch4Sm80ELb0ELb0ELb0ELb0ELb0ELb0ELb1ELb1EEENS1_21CollectiveEpilogueFwdINS6_IJS8_S8_S9_EEENS6_IJNS7_ILi1EEESH_SH_EEESB_SD_Li128ELb0ELb1ELb1ELb0EEENS1_19SingleTileSchedulerILb0ELb1ELb1ELi128EEEEEEEEEvNT_6ParamsE,@function
        .size           _ZN7cutlass13device_kernelIN5flash19enable_sm80_to_sm89INS1_16FlashAttnFwdSm80INS1_25CollectiveMainloopFwdSm80ILi4ELi1ELb0EN4cute5tupleIJNS5_1CILi128EEENS7_ILi64EEES8_EEELi128ENS_10bfloat16_tEfNS_4arch4Sm80ELb0ELb0ELb0ELb0ELb0ELb0ELb1ELb1EEENS1_21CollectiveEpilogueFwdINS6_IJS8_S8_S9_EEENS6_IJNS7_ILi1EEESH_SH_EEESB_SD_Li128ELb0ELb1ELb1ELb0EEENS1_19SingleTileSchedulerILb0ELb1ELb1ELi128EEEEEEEEEvNT_6ParamsE,(.L_x_2717 - _ZN7cutlass13device_kernelIN5flash19enable_sm80_to_sm89INS1_16FlashAttnFwdSm80INS1_25CollectiveMainloopFwdSm80ILi4ELi1ELb0EN4cute5tupleIJNS5_1CILi128EEENS7_ILi64EEES8_EEELi128ENS_10bfloat16_tEfNS_4arch4Sm80ELb0ELb0ELb0ELb0ELb0ELb0ELb1ELb1EEENS1_21CollectiveEpilogueFwdINS6_IJS8_S8_S9_EEENS6_IJNS7_ILi1EEESH_SH_EEESB_SD_Li128ELb0ELb1ELb1ELb0EEENS1_19SingleTileSchedulerILb0ELb1ELb1ELi128EEEEEEEEEvNT_6ParamsE)
        .other          _ZN7cutlass13device_kernelIN5flash19enable_sm80_to_sm89INS1_16FlashAttnFwdSm80INS1_25CollectiveMainloopFwdSm80ILi4ELi1ELb0EN4cute5tupleIJNS5_1CILi128EEENS7_ILi64EEES8_EEELi128ENS_10bfloat16_tEfNS_4arch4Sm80ELb0ELb0ELb0ELb0ELb0ELb0ELb1ELb1EEENS1_21CollectiveEpilogueFwdINS6_IJS8_S8_S9_EEENS6_IJNS7_ILi1EEESH_SH_EEESB_SD_Li128ELb0ELb1ELb1ELb0EEENS1_19SingleTileSchedulerILb0ELb1ELb1ELi128EEEEEEEEEvNT_6ParamsE,@"STO_CUDA_ENTRY STV_DEFAULT"
_ZN7cutlass13device_kernelIN5flash19enable_sm80_to_sm89INS1_16FlashAttnFwdSm80INS1_25CollectiveMainloopFwdSm80ILi4ELi1ELb0EN4cute5tupleIJNS5_1CILi128EEENS7_ILi64EEES8_EEELi128ENS_10bfloat16_tEfNS_4arch4Sm80ELb0ELb0ELb0ELb0ELb0ELb0ELb1ELb1EEENS1_21CollectiveEpilogueFwdINS6_IJS8_S8_S9_EEENS6_IJNS7_ILi1EEESH_SH_EEESB_SD_Li128ELb0ELb1ELb1ELb0EEENS1_19SingleTileSchedulerILb0ELb1ELb1ELi128EEEEEEEEEvNT_6ParamsE:
        /* <DEDUP_REMOVED lines=18> */
.L_x_1428:
[----:B---3--:R-:W-:Y:S02]  /*0120*/  ULDC.64 UR4, c[0x0][0x550] ;  /* 0x0001540000047ab9 */ /* 0x008fe40000000a00 */
[----:B------:R-:W-:Y:S02]  /*0130*/  UISETP.NE.AND UP0, UPT, UR4, 0x1, UPT ;  /* 0x000000010400788c */ /* 0x000fe4000bf05270 */
[----:B------:R-:W-:-:S02]  /*0140*/  UIMAD.WIDE.U32 UR8, UR6, UR5, URZ ;  /* 0x00000005060872a5 */ /* 0x000fc4000f8e003f */
[----:B------:R-:W-:Y:S02]  /*0150*/  ULDC UR4, c[0x0][0x558] ;  /* 0x0001560000047ab9 */ /* 0x000fe40000000800 */
[----:B------:R-:W-:-:S05]  /*0160*/  UMOV UR11, UR6 ;  /* 0x00000006000b7c82 */ /* 0x000fca0008000000 */
[----:B------:R-:W-:-:S03]  /*0170*/  @UP0 USHF.R.U32.HI UR11, URZ, UR4, UR9 ;  /* 0x000000043f0b0299 */ /* 0x000fc60008011609 */
.L_x_1429:
        /* <DEDUP_REMOVED lines=49> */
.L_x_1430:
        /* <DEDUP_REMOVED lines=207> */
.L_x_1433:
[----:B--2-4-:R-:W-:Y:S05]  /*1180*/  BSYNC B0 ;  /* 0x0000000000007941 */ /* 0x014fea0003800000 */
.L_x_1432:
        /* <DEDUP_REMOVED lines=16> */
.L_x_1435:
[----:B------:R-:W-:Y:S05]  /*1290*/  BSYNC B0 ;  /* 0x0000000000007941 */ /* 0x000fea0003800000 */
.L_x_1434:
        /* <DEDUP_REMOVED lines=16> */
.L_x_1437:
[----:B------:R-:W-:Y:S05]  /*13a0*/  BSYNC B0 ;  /* 0x0000000000007941 */ /* 0x000fea0003800000 */
.L_x_1436:
        /* <DEDUP_REMOVED lines=16> */
.L_x_1439:
[----:B------:R-:W-:Y:S05]  /*14b0*/  BSYNC B0 ;  /* 0x0000000000007941 */ /* 0x000fea0003800000 */
.L_x_1438:
        /* <DEDUP_REMOVED lines=16> */
.L_x_1441:
[----:B------:R-:W-:Y:S05]  /*15c0*/  BSYNC B0 ;  /* 0x0000000000007941 */ /* 0x000fea0003800000 */
.L_x_1440:
        /* <DEDUP_REMOVED lines=16> */
.L_x_1443:
[----:B------:R-:W-:Y:S05]  /*16d0*/  BSYNC B0 ;  /* 0x0000000000007941 */ /* 0x000fea0003800000 */
.L_x_1442:
        /* <DEDUP_REMOVED lines=16> */
.L_x_1445:
[----:B------:R-:W-:Y:S05]  /*17e0*/  BSYNC B0 ;  /* 0x0000000000007941 */ /* 0x000fea0003800000 */
.L_x_1444:
        /* <DEDUP_REMOVED lines=17> */
[----:B------:R-:W-:Y:S01]  /*1900*/  IMAD.U32 R154, RZ, RZ, UR23 ;  /* 0x00000017ff9a7e24 */ /* 0x000fe2000f8e00ff */
[----:B------:R-:W-:Y:S01]  /*1910*/  @!P6 SHF.R.S32.HI R2, RZ, 0x1f, R18 ;  /* 0x0000001fff02e819 */ /* 0x000fe20000011412 */
[----:B------:R-:W-:Y:S01]  /*1920*/  IMAD.SHL.U32 R243, R13, 0x2, RZ ;  /* 0x000000020df37824 */ /* 0x000fe200078e00ff */
[----:B------:R-:W-:Y:S01]  /*1930*/  ISETP.GE.AND P2, PT, R10, 0x1, PT ;  /* 0x000000010a00780c */ /* 0x000fe20003f46270 */
[----:B------:R-:W-:Y:S01]  /*1940*/  UIMAD UR4, UR10, UR23, UR4 ;  /* 0x000000170a0472a4 */ /* 0x000fe2000f8e0204 */
[----:B------:R-:W-:Y:S01]  /*1950*/  @!P6 LEA.HI R2, R2, R18, RZ, 0x3 ;  /* 0x000000120202e211 */ /* 0x000fe200078f18ff */
[----:B------:R-:W-:Y:S01]  /*1960*/  UIMAD.WIDE.U32 UR12, UR6, 0x20, URZ ;  /* 0x00000020060c78a5 */ /* 0x000fe2000f8e003f */
[C---:B-1----:R-:W-:Y:S01]  /*1970*/  @!P6 LEA R6, P1, R15.reuse, R4, 0x1 ;  /* 0x000000040f06e211 */ /* 0x042fe200078208ff */
[----:B------:R-:W-:Y:S01]  /*1980*/  USHF.L.U32 UR9, UR7, 0x5, URZ ;  /* 0x0000000507097899 */ /* 0x000fe2000800063f */
[----:B------:R-:W-:Y:S01]  /*1990*/  @!P6 LOP3.LUT R8, R2, 0xfffffff8, RZ, 0xc0, !PT ;  /* 0xfffffff80208e812 */ /* 0x000fe200078ec0ff */
[----:B------:R-:W-:Y:S01]  /*19a0*/  ULDC UR17, c[0x0][0x1d0] ;  /* 0x0000740000117ab9 */ /* 0x000fe20000000800 */
[----:B----4-:R-:W-:Y:S01]  /*19b0*/  @!P6 LEA.HI.X R7, R15, R5, R11, 0x1, P1 ;  /* 0x000000050f07e211 */ /* 0x010fe200008f0c0b */
[----:B------:R-:W-:Y:S01]  /*19c0*/  UIADD3 UR9, UR13, UR9, URZ ;  /* 0x000000090d097290 */ /* 0x000fe2000fffe03f */
        /* <DEDUP_REMOVED lines=15> */
[----:B------:R-:W-:Y:S01]  /*1ac0*/  VOTEU.ANY UP0, P5 ;  /* 0x00000000003f7886 */ /* 0x000fe20002800100 */
[----:B------:R-:W-:Y:S04]  /*1ad0*/  STL.64 [R1+0x28], R156 ;  /* 0x0000289c01007387 */ /* 0x000fe80000100a00 */
[----:B------:R-:W-:Y:S01]  /*1ae0*/  @UP0 UIMAD UR4, UR7, 0x30, URZ ;  /* 0x00000030070408a4 */ /* 0x000fe2000f8e023f */
[----:B-1----:R-:W-:Y:S02]  /*1af0*/  IMAD.U32 R6, RZ, RZ, UR7 ;  /* 0x00000007ff067e24 */ /* 0x002fe4000f8e00ff */
[----:B----4-:R-:W-:-:S05]  /*1b00*/  IMAD.MOV.U32 R8, RZ, RZ, c[0x0][0x1e0] ;  /* 0x00007800ff087624 */ /* 0x010fca00078e00ff */
[C---:B------:R-:W-:Y:S01]  /*1b10*/  @P1 LEA R2, P4, R8.reuse, R4, 0x4 ;  /* 0x0000000408021211 */ /* 0x040fe200078820ff */
[----:B------:R-:W-:Y:S01]  /*1b20*/  @!PT LDS RZ, [RZ] ;  /* 0x00000000fffff984 */ /* 0x000fe20000000800 */
[----:B------:R-:W-:Y:S01]  /*1b30*/  @!PT LDS RZ, [RZ] ;  /* 0x00000000fffff984 */ /* 0x000fe20000000800 */
[----:B------:R-:W-:Y:S01]  /*1b40*/  @!PT LDS RZ, [RZ] ;  /* 0x00000000fffff984 */ /* 0x000fe20000000800 */
[----:B------:R1:W-:Y:S03]  /*1b50*/  @P2 LDGSTS.E.BYPASS.LTC128B.128 [R243+0x4100], [R12.64], !P3 ;  /* 0x041000000cf32fae */ /* 0x0003e6000d901d52 */
[C---:B------:R-:W-:Y:S01]  /*1b60*/  @P1 LEA.HI.X R6, R8.reuse, R5, R6, 0x4, P4 ;  /* 0x0000000508061211 */ /* 0x040fe200020f2406 */
[----:B------:R-:W-:Y:S01]  /*1b70*/  @P5 IMAD.WIDE.U32 R8, R8, 0x30, R4 ;  /* 0x0000003008085825 */ /* 0x000fe200078e0004 */
[----:B------:R-:W-:Y:S01]  /*1b80*/  @P1 LEA R10, P4, R2, c[0x0][0x1c8], 0x1 ;  /* 0x00007200020a1a11 */ /* 0x000fe200078808ff */
[----:B------:R1:W-:Y:S01]  /*1b90*/  @P2 LDGSTS.E.BYPASS.LTC128B.128 [R243+0x6100], [R12.64+0x80], !P0 ;  /* 0x061000800cf32fae */ /* 0x0003e2000c101d52 */
[----:B------:R-:W-:Y:S02]  /*1ba0*/  LOP3.LUT P2, RZ, R36, 0x2, RZ, 0xc0, !PT ;  /* 0x0000000224ff7812 */ /* 0x000fe4000784c0ff */
        /* <DEDUP_REMOVED lines=11> */
[----:B------:R-:W-:Y:S01]  /*1c60*/  @P5 LEA R4, P4, R8, c[0x0][0x1c8], 0x1 ;  /* 0x0000720008045a11 */ /* 0x000fe200078808ff */
[----:B------:R5:W-:Y:S01]  /*1c70*/  @P6 LDGSTS.E.BYPASS.LTC128B.128 [R243+0x5100], [R6.64], !P3 ;  /* 0x0510000006f36fae */ /* 0x000be2000d901d52 */
[----:B------:R-:W-:-:S02]  /*1c80*/  ULDC.64 UR4, c[0x0][0x208] ;  /* 0x0000820000047ab9 */ /* 0x000fc40000000a00 */
[----:B------:R-:W-:Y:S01]  /*1c90*/  @P5 LEA.HI.X R5, R8, c[0x0][0x1cc], R2, 0x1, P4 ;  /* 0x0000730008055a11 */ /* 0x000fe200020f0c02 */
[----:B------:R5:W-:Y:S01]  /*1ca0*/  @P6 LDGSTS.E.BYPASS.LTC128B.128 [R243+0x7100], [R6.64+0x80], !P0 ;  /* 0x0710008006f36fae */ /* 0x000be2000c101d52 */
[----:B------:R-:W-:Y:S01]  /*1cb0*/  IMAD.SHL.U32 R2, R21, 0x40, RZ ;  /* 0x0000004015027824 */ /* 0x000fe200078e00ff */
[----:B------:R-:W-:Y:S01]  /*1cc0*/  UIMAD UR10, UR10, UR4, URZ ;  /* 0x000000040a0a72a4 */ /* 0x000fe2000f8e023f */
[----:B------:R-:W-:Y:S01]  /*1cd0*/  IMAD.SHL.U32 R8, R28, 0x8, RZ ;  /* 0x000000081c087824 */ /* 0x000fe200078e00ff */
[----:B------:R2:W-:Y:S01]  /*1ce0*/  @P5 LDGSTS.E.BYPASS.LTC128B.128 [R243+0x5900], [R4.64], !P3 ;  /* 0x0590000004f35fae */ /* 0x0005e2000d901d52 */
[----:B------:R-:W-:Y:S02]  /*1cf0*/  UIMAD.WIDE.U32 UR14, UR20, UR4, URZ ;  /* 0x00000004140e72a5 */ /* 0x000fe4000f8e003f */
[----:B------:R-:W-:Y:S01]  /*1d00*/  UIMAD UR10, UR20, UR5, UR10 ;  /* 0x00000005140a72a4 */ /* 0x000fe2000f8e020a */
[----:B------:R2:W-:Y:S03]  /*1d10*/  @P5 LDGSTS.E.BYPASS.LTC128B.128 [R243+0x7900], [R4.64+0x80], !P0 ;  /* 0x0790008004f35fae */ /* 0x0005e6000c101d52 */
[----:B------:R-:W-:Y:S01]  /*1d20*/  UIADD3 UR10, UR15, UR10, URZ ;  /* 0x0000000a0f0a7290 */ /* 0x000fe2000fffe03f */
[----:B------:R-:W0:Y:S01]  /*1d30*/  LDGDEPBAR ;  /* 0x00000000000079af */ /* 0x000e220000000000 */
[----:B-----5:R-:W-:Y:S01]  /*1d40*/  IMAD.SHL.U32 R6, R36, 0x40, RZ ;  /* 0x0000004024067824 */ /* 0x020fe200078e00ff */
[----:B--2---:R-:W-:Y:S01]  /*1d50*/  LOP3.LUT R4, R2, 0x1c0, RZ, 0xc0, !PT ;  /* 0x000001c002047812 */ /* 0x004fe200078ec0ff */
[----:B------:R-:W-:-:S04]  /*1d60*/  DEPBAR.LE SB0, 0x1 ;  /* 0x000080400000791a */ /* 0x000fc80000000000 */
[----:B------:R-:W-:Y:S01]  /*1d70*/  IMAD.SHL.U32 R5, R9, 0x8, RZ ;  /* 0x0000000809057824 */ /* 0x000fe200078e00ff */
[----:B------:R-:W-:-:S04]  /*1d80*/  DEPBAR.LE SB0, 0x0 ;  /* 0x000080000000791a */ /* 0x000fc80000000000 */
[----:B------:R-:W-:Y:S02]  /*1d90*/  LOP3.LUT R2, R6, 0x1c0, RZ, 0xc0, !PT ;  /* 0x000001c006027812 */ /* 0x000fe400078ec0ff */
[----:B------:R-:W-:Y:S01]  /*1da0*/  LOP3.LUT R7, R4, 0x8, R5, 0xf8, !PT ;  /* 0x0000000804077812 */ /* 0x000fe200078ef805 */
[----:B------:R-:W-:Y:S01]  /*1db0*/  IMAD.SHL.U32 R5, R22, 0x40, RZ ;  /* 0x0000004016057824 */ /* 0x000fe200078e00ff */
[----:B------:R-:W-:Y:S02]  /*1dc0*/  LOP3.LUT R8, R2, 0x8, R8, 0xf8, !PT ;  /* 0x0000000802087812 */ /* 0x000fe400078ef808 */
[----:B------:R-:W-:Y:S01]  /*1dd0*/  SHF.R.U32.HI R6, RZ, 0x3, R2 ;  /* 0x00000003ff067819 */ /* 0x000fe20000011602 */
[----:B------:R-:W-:Y:S01]  /*1de0*/  IMAD.SHL.U32 R2, R155, 0x20, RZ ;  /* 0x000000209b027824 */ /* 0x000fe200078e00ff */
[----:B------:R-:W-:Y:S02]  /*1df0*/  SHF.R.U32.HI R4, RZ, 0x3, R4 ;  /* 0x00000003ff047819 */ /* 0x000fe40000011604 */
[----:B------:R-:W-:-:S02]  /*1e00*/  LOP3.LUT R6, R8, R6, RZ, 0x3c, !PT ;  /* 0x0000000608067212 */ /* 0x000fc400078e3cff */
[----:B------:R-:W-:Y:S02]  /*1e10*/  LOP3.LUT R153, R7, R4, RZ, 0x3c, !PT ;  /* 0x0000000407997212 */ /* 0x000fe400078e3cff */
[----:B------:R-:W-:Y:S02]  /*1e20*/  LOP3.LUT R152, R5, 0xfffffe00, RZ, 0xc0, !PT ;  /* 0xfffffe0005987812 */ /* 0x000fe400078ec0ff */
[----:B------:R-:W-:Y:S01]  /*1e30*/  LOP3.LUT R4, R2, 0x7ffffc00, RZ, 0xc0, !PT ;  /* 0x7ffffc0002047812 */ /* 0x000fe200078ec0ff */
[----:B------:R-:W-:-:S03]  /*1e40*/  IMAD R2, R9, 0x200, R6 ;  /* 0x0000020009027824 */ /* 0x000fc600078e0206 */
[----:B------:R-:W-:Y:S01]  /*1e50*/  IADD3 R4, R153, R152, R4 ;  /* 0x0000009899047210 */ /* 0x000fe20007ffe004 */
[----:B------:R-:W-:Y:S01]  /*1e60*/  IMAD.SHL.U32 R175, R2, 0x2, RZ ;  /* 0x0000000202af7824 */ /* 0x000fe200078e00ff */
[----:B------:R-:W-:Y:S03]  /*1e70*/  BAR.SYNC.DEFER_BLOCKING 0x0 ;  /* 0x0000000000007b1d */ /* 0x000fe60000010000 */
[----:B------:R-:W-:Y:S01]  /*1e80*/  IMAD.SHL.U32 R230, R4, 0x2, RZ ;  /* 0x0000000204e67824 */ /* 0x000fe200078e00ff */
[----:B------:R-:W-:-:S03]  /*1e90*/  IADD3 R234, R175, 0x4120, RZ ;  /* 0x00004120afea7810 */ /* 0x000fc60007ffe0ff */
[C-C-:B------:R-:W-:Y:S02]  /*1ea0*/  IMAD R232, R3.reuse, 0x2, R230.reuse ;  /* 0x0000000203e87824 */ /* 0x140fe400078e02e6 */
[C---:B------:R-:W-:Y:S02]  /*1eb0*/  IMAD R231, R0.reuse, 0x2, R230 ;  /* 0x0000000200e77824 */ /* 0x040fe400078e02e6 */
[----:B------:R-:W-:Y:S02]  /*1ec0*/  IMAD R233, R0, 0x2, R232 ;  /* 0x0000000200e97824 */ /* 0x000fe400078e02e8 */
[----:B------:R-:W-:Y:S01]  /*1ed0*/  IMAD R235, R3, 0x2, R231 ;  /* 0x0000000203eb7824 */ /* 0x000fe200078e02e7 */
[----:B------:R-:W-:Y:S04]  /*1ee0*/  LDSM.16.M88.4 R4, [R230+0xa100] ;  /* 0x00a10000e604783b */ /* 0x000fe80000000200 */
[----:B---3--:R-:W2:Y:S04]  /*1ef0*/  LDSM.16.M88.4 R16, [R175+0x4100] ;  /* 0x00410000af10783b */ /* 0x008ea80000000200 */
[----:B-1----:R-:W1:Y:S04]  /*1f00*/  LDSM.16.M88.4 R12, [R175+0x4900] ;  /* 0x00490000af0c783b */ /* 0x002e680000000200 */
[----:B------:R-:W3:Y:S04]  /*1f10*/  LDSM.16.M88.4 R20, [R175+0x5100] ;  /* 0x00510000af14783b */ /* 0x000ee80000000200 */
[----:B------:R-:W5:Y:S04]  /*1f20*/  LDSM.16.M88.4 R24, [R175+0x5900] ;  /* 0x00590000af18783b */ /* 0x000f680000000200 */
[----:B----4-:R-:W4:Y:S01]  /*1f30*/  LDSM.16.M88.4 R8, [R230+0x8100] ;  /* 0x00810000e608783b */ /* 0x010f220000000200 */
[C---:B--2---:R-:W-:Y:S08]  /*1f40*/  HMMA.16816.F32.BF16 R40, R4.reuse, R16, RZ ;  /* 0x000000100428723c */ /* 0x044ff000000418ff */
[C---:B-1----:R-:W-:Y:S08]  /*1f50*/  HMMA.16816.F32.BF16 R56, R4.reuse, R12, RZ ;  /* 0x0000000c0438723c */ /* 0x042ff000000418ff */
[C---:B---3--:R-:W-:Y:S08]  /*1f60*/  HMMA.16816.F32.BF16 R60, R4.reuse, R20, RZ ;  /* 0x00000014043c723c */ /* 0x048ff000000418ff */
[C---:B-----5:R-:W-:Y:S08]  /*1f70*/  HMMA.16816.F32.BF16 R64, R4.reuse, R24, RZ ;  /* 0x000000180440723c */ /* 0x060ff000000418ff */
[C---:B------:R-:W-:Y:S08]  /*1f80*/  HMMA.16816.F32.BF16 R44, R4.reuse, R18, RZ ;  /* 0x00000012042c723c */ /* 0x040ff000000418ff */
[C---:B------:R-:W-:Y:S08]  /*1f90*/  HMMA.16816.F32.BF16 R76, R4.reuse, R14, RZ ;  /* 0x0000000e044c723c */ /* 0x040ff000000418ff */
[C---:B------:R-:W-:Y:S08]  /*1fa0*/  HMMA.16816.F32.BF16 R116, R4.reuse, R22, RZ ;  /* 0x000000160474723c */ /* 0x040ff000000418ff */
[----:B------:R-:W-:Y:S07]  /*1fb0*/  HMMA.16816.F32.BF16 R92, R4, R26, RZ ;  /* 0x0000001a045c723c */ /* 0x000fee00000418ff */
[----:B------:R-:W-:Y:S01]  /*1fc0*/  IMAD.U32 R6, RZ, RZ, UR14 ;  /* 0x0000000eff067e24 */ /* 0x000fe2000f8e00ff */
[----:B------:R-:W-:Y:S01]  /*1fd0*/  UMOV UR14, 0x5 ;  /* 0x00000005000e7882 */ /* 0x000fe20000000000 */
[----:B------:R-:W-:Y:S01]  /*1fe0*/  IMAD.U32 R4, RZ, RZ, UR10 ;  /* 0x0000000aff047e24 */ /* 0x000fe2000f8e00ff */
[----:B------:R-:W-:Y:S01]  /*1ff0*/  UMOV UR10, 0xffffffc0 ;  /* 0xffffffc0000a7882 */ /* 0x000fe20000000000 */
[C---:B----4-:R-:W-:Y:S01]  /*2000*/  HMMA.16816.F32.BF16 R100, R8.reuse, R18, RZ ;  /* 0x000000120864723c */ /* 0x050fe200000418ff */
[C---:B------:R-:W-:Y:S01]  /*2010*/  LEA R2, P1, R6.reuse, R30, 0x6 ;  /* 0x0000001e06027211 */ /* 0x040fe200078230ff */
[----:B------:R-:W-:Y:S01]  /*2020*/  UIMAD UR17, UR20, UR10, UR17 ;  /* 0x0000000a141172a4 */ /* 0x000fe2000f8e0211 */
[----:B------:R-:W-:Y:S01]  /*2030*/  IMAD.U32 R7, RZ, RZ, UR15 ;  /* 0x0000000fff077e24 */ /* 0x000fe2000f8e00ff */
[----:B------:R-:W-:Y:S01]  /*2040*/  USHF.L.U32 UR10, UR4, 0x5, URZ ;  /* 0x00000005040a7899 */ /* 0x000fe2000800063f */
[----:B------:R-:W-:Y:S01]  /*2050*/  LEA.HI.X R5, R6, R29, R4, 0x6, P1 ;  /* 0x0000001d06057211 */ /* 0x000fe200008f3404 */
[----:B------:R-:W-:Y:S01]  /*2060*/  USHF.L.U64.HI UR14, UR4, UR14, UR5 ;  /* 0x0000000e040e7299 */ /* 0x000fe20008010205 */
[C---:B------:R-:W-:Y:S01]  /*2070*/  LEA R4, P1, R2.reuse, c[0x0][0x1f8], 0x1 ;  /* 0x00007e0002047a11 */ /* 0x040fe200078208ff */
[----:B------:R-:W-:Y:S01]  /*2080*/  HMMA.16816.F32.BF16 R120, R8, R16, RZ ;  /* 0x000000100878723c */ /* 0x000fe200000418ff */
[----:B------:R-:W-:Y:S01]  /*2090*/  IADD3 R6, R175, 0x4100, RZ ;  /* 0x00004100af067810 */ /* 0x000fe20007ffe0ff */
[----:B------:R-:W-:Y:S01]  /*20a0*/  IMAD.U32 R18, RZ, RZ, UR10 ;  /* 0x0000000aff127e24 */ /* 0x000fe2000f8e00ff */
[----:B------:R-:W-:Y:S01]  /*20b0*/  LEA.HI.X R5, R2, c[0x0][0x1fc], R5, 0x1, P1 ;  /* 0x00007f0002057a11 */ /* 0x000fe200008f0c05 */
[----:B------:R-:W-:Y:S01]  /*20c0*/  UIADD3 UR16, UP0, UR10, 0x80, URZ ;  /* 0x000000800a107890 */ /* 0x000fe2000ff1e03f */
[----:B------:R-:W-:-:S02]  /*20d0*/  IADD3 R2, -R28, UR17, RZ ;  /* 0x000000111c027c10 */ /* 0x000fc4000fffe1ff */
[----:B------:R-:W-:Y:S01]  /*20e0*/  @P2 IADD3 R234, R6, -0x20, RZ ;  /* 0xffffffe006ea2810 */ /* 0x000fe20007ffe0ff */
[C---:B------:R-:W-:Y:S01]  /*20f0*/  HMMA.16816.F32.BF16 R88, R8.reuse, R12, RZ ;  /* 0x0000000c0858723c */ /* 0x040fe200000418ff */
[C---:B------:R-:W-:Y:S01]  /*2100*/  ISETP.LT.OR P5, PT, R2.reuse, 0x1, P3 ;  /* 0x000000010200780c */ /* 0x040fe20001fa1670 */
[----:B------:R-:W-:Y:S01]  /*2110*/  UIADD3.X UR15, URZ, UR14, URZ, UP0, !UPT ;  /* 0x0000000e3f0f7290 */ /* 0x000fe200087fe43f */
[----:B------:R-:W-:Y:S01]  /*2120*/  ISETP.LT.OR P4, PT, R2, 0x1, P0 ;  /* 0x000000010200780c */ /* 0x000fe20000781670 */
[----:B------:R-:W-:Y:S01]  /*2130*/  LDSM.16.M88.4 R32, [R234] ;  /* 0x00000000ea20783b */ /* 0x000fe20000000200 */
[----:B------:R-:W-:Y:S01]  /*2140*/  IADD3 R6, P1, R4, UR10, RZ ;  /* 0x0000000a04067c10 */ /* 0x000fe2000ff3e0ff */
[----:B------:R-:W-:Y:S01]  /*2150*/  UISETP.GT.AND UP0, UPT, UR20, UR8, UPT ;  /* 0x000000081400728c */ /* 0x000fe2000bf04270 */
[----:B------:R-:W-:Y:S01]  /*2160*/  ISETP.LT.OR P2, PT, R2, 0x11, P3 ;  /* 0x000000110200780c */ /* 0x000fe20001f41670 */
[----:B------:R-:W-:Y:S01]  /*2170*/  HMMA.16816.F32.BF16 R96, R8, R14, RZ ;  /* 0x0000000e0860723c */ /* 0x000fe200000418ff */
[----:B------:R-:W1:Y:S01]  /*2180*/  LDSM.16.M88.4 R12, [R232+0xa100] ;  /* 0x00a10000e80c783b */ /* 0x000e620000000200 */
[----:B------:R-:W-:-:S02]  /*2190*/  IADD3.X R7, R5, UR14, RZ, P1, !PT ;  /* 0x0000000e05077c10 */ /* 0x000fc40008ffe4ff */
[----:B------:R-:W-:Y:S01]  /*21a0*/  IADD3 R18, P6, P1, R18, 0x80, R4 ;  /* 0x0000008012127810 */ /* 0x000fe200079de004 */
[----:B------:R-:W2:Y:S01]  /*21b0*/  LDSM.16.M88.4 R28, [R234+0x800] ;  /* 0x00080000ea1c783b */ /* 0x000ea20000000200 */
[----:B------:R-:W-:Y:S02]  /*21c0*/  IADD3 R242, R234, 0x800, RZ ;  /* 0x00000800eaf27810 */ /* 0x000fe40007ffe0ff */
[C---:B------:R-:W-:Y:S01]  /*21d0*/  HMMA.16816.F32.BF16 R80, R8.reuse, R20, RZ ;  /* 0x000000140850723c */ /* 0x040fe200000418ff */
[----:B------:R-:W-:Y:S02]  /*21e0*/  IADD3.X R19, RZ, UR14, R5, P6, P1 ;  /* 0x0000000eff137c10 */ /* 0x000fe4000b7e2405 */
[C---:B------:R-:W-:Y:S02]  /*21f0*/  ISETP.LT.OR P1, PT, R2.reuse, 0x21, P3 ;  /* 0x000000210200780c */ /* 0x040fe40001f21670 */
[----:B------:R-:W-:Y:S02]  /*2200*/  ISETP.LT.OR P6, PT, R2, 0x21, P0 ;  /* 0x000000210200780c */ /* 0x000fe400007c1670 */
[C---:B------:R-:W-:Y:S01]  /*2210*/  IADD3 R241, R234.reuse, 0x1000, RZ ;  /* 0x00001000eaf17810 */ /* 0x040fe20007ffe0ff */
[----:B------:R-:W-:Y:S01]  /*2220*/  HMMA.16816.F32.BF16 R84, R8, R22, RZ ;  /* 0x000000160854723c */ /* 0x000fe200000418ff */
[----:B------:R-:W3:Y:S01]  /*2230*/  LDSM.16.M88.4 R20, [R234+0x1800] ;  /* 0x00180000ea14783b */ /* 0x000ee20000000200 */
[----:B------:R-:W-:-:S02]  /*2240*/  IADD3 R240, R234, 0x1800, RZ ;  /* 0x00001800eaf07810 */ /* 0x000fc40007ffe0ff */
[C---:B------:R-:W-:Y:S02]  /*2250*/  IADD3 R239, R234.reuse, 0x2000, RZ ;  /* 0x00002000eaef7810 */ /* 0x040fe40007ffe0ff */
[C---:B------:R-:W-:Y:S02]  /*2260*/  IADD3 R238, R234.reuse, 0x2800, RZ ;  /* 0x00002800eaee7810 */ /* 0x040fe40007ffe0ff */
[----:B------:R-:W-:Y:S01]  /*2270*/  HMMA.16816.F32.BF16 R72, R8, R24, RZ ;  /* 0x000000180848723c */ /* 0x000fe200000418ff */
[C---:B------:R-:W-:Y:S02]  /*2280*/  IADD3 R237, R234.reuse, 0x3000, RZ ;  /* 0x00003000eaed7810 */ /* 0x040fe40007ffe0ff */
[----:B------:R-:W-:-:S05]  /*2290*/  IADD3 R236, R234, 0x3800, RZ ;  /* 0x00003800eaec7810 */ /* 0x000fca0007ffe0ff */
[----:B------:R-:W-:Y:S01]  /*22a0*/  HMMA.16816.F32.BF16 R68, R8, R26, RZ ;  /* 0x0000001a0844723c */ /* 0x000fe200000418ff */
[----:B------:R-:W4:Y:S04]  /*22b0*/  LDSM.16.M88.4 R24, [R234+0x1000] ;  /* 0x00100000ea18783b */ /* 0x000f280000000200 */
[----:B------:R-:W5:Y:S04]  /*22c0*/  LDSM.16.M88.4 R8, [R232+0x8100] ;  /* 0x00810000e808783b */ /* 0x000f680000000200 */
[----:B------:R-:W-:Y:S01]  /*22d0*/  @!PT LDS RZ, [RZ] ;  /* 0x00000000fffff984 */ /* 0x000fe20000000800 */
[----:B------:R-:W-:Y:S01]  /*22e0*/  @!PT LDS RZ, [RZ] ;  /* 0x00000000fffff984 */ /* 0x000fe20000000800 */
[----:B------:R-:W-:Y:S01]  /*22f0*/  @!PT LDS RZ, [RZ] ;  /* 0x00000000fffff984 */ /* 0x000fe20000000800 */
[----:B------:R4:W-:Y:S01]  /*2300*/  LDGSTS.E.BYPASS.LTC128B.128 [R243+0x100], [R4.64], !P5 ;  /* 0x0010000004f37fae */ /* 0x0009e2000e901d52 */
[C---:B------:R-:W-:Y:S01]  /*2310*/  ISETP.LT.OR P5, PT, R2.reuse, 0x11, P0 ;  /* 0x000000110200780c */ /* 0x040fe200007a1670 */
[C---:B-1----:R-:W-:Y:S02]  /*2320*/  HMMA.16816.F32.BF16 R128, R12.reuse, R34, R44 ;  /* 0x000000220c80723c */ /* 0x042fe4000004182c */
[----:B------:R4:W-:Y:S04]  /*2330*/  LDGSTS.E.BYPASS.LTC128B.128 [R243+0x2100], [R4.64+0x80], !P4 ;  /* 0x0210008004f37fae */ /* 0x0009e8000e101d52 */
[----:B------:R1:W-:Y:S02]  /*2340*/  LDGSTS.E.BYPASS.LTC128B.128 [R243+0x900], [R6.64], !P2 ;  /* 0x0090000006f37fae */ /* 0x0003e4000d101d52 */
[----:B--2---:R-:W-:Y:S04]  /*2350*/  HMMA.16816.F32.BF16 R56, R12, R28, R56 ;  /* 0x0000001c0c38723c */ /* 0x004fe80000041838 */
[----:B------:R2:W-:Y:S01]  /*2360*/  LDGSTS.E.BYPASS.LTC128B.128 [R243+0x2900], [R18.64], !P5 ;  /* 0x0290000012f37fae */ /* 0x0005e2000e901d52 */
[----:B------:R-:W-:-:S03]  /*2370*/  ISETP.LT.OR P5, PT, R2, 0x31, P3 ;  /* 0x000000310200780c */ /* 0x000fc60001fa1670 */
[C---:B---3--:R-:W-:Y:S08]  /*2380*/  HMMA.16816.F32.BF16 R64, R12.reuse, R20, R64 ;  /* 0x000000140c40723c */ /* 0x048ff00000041840 */
[----:B------:R-:W-:Y:S01]  /*2390*/  HMMA.16816.F32.BF16 R76, R12, R30, R76 ;  /* 0x0000001e0c4c723c */ /* 0x000fe2000004184c */
[----:B----4-:R-:W-:-:S07]  /*23a0*/  IADD3 R4, P4, R6, UR10, RZ ;  /* 0x0000000a06047c10 */ /* 0x010fce000ff9e0ff */
[-C--:B------:R-:W-:Y:S01]  /*23b0*/  HMMA.16816.F32.BF16 R60, R12, R24.reuse, R60 ;  /* 0x000000180c3c723c */ /* 0x080fe2000004183c */
[----:B------:R-:W-:Y:S02]  /*23c0*/  IADD3.X R5, R7, UR14, RZ, P4, !PT ;  /* 0x0000000e07057c10 */ /* 0x000fe4000a7fe4ff */
[----:B------:R-:W-:Y:S02]  /*23d0*/  IADD3 R16, P4, R4, UR10, RZ ;  /* 0x0000000a04107c10 */ /* 0x000fe4000ff9e0ff */
[----:B-1----:R-:W-:Y:S01]  /*23e0*/  IADD3 R6, P2, R6, UR16, RZ ;  /* 0x0000001006067c10 */ /* 0x002fe2000ff5e0ff */
[----:B------:R1:W-:Y:S01]  /*23f0*/  LDGSTS.E.BYPASS.LTC128B.128 [R243+0x1100], [R4.64], !P1 ;  /* 0x0110000004f37fae */ /* 0x0003e2000c901d52 */
[----:B------:R-:W-:Y:S01]  /*2400*/  IADD3.X R17, R5, UR14, RZ, P4, !PT ;  /* 0x0000000e05117c10 */ /* 0x000fe2000a7fe4ff */
[----:B-----5:R-:W-:Y:S01]  /*2410*/  HMMA.16816.F32.BF16 R132, R8, R24, R80 ;  /* 0x000000180884723c */ /* 0x020fe20000041850 */
[----:B------:R-:W-:Y:S01]  /*2420*/  ISETP.LT.OR P4, PT, R2, 0x31, P0 ;  /* 0x000000310200780c */ /* 0x000fe20000781670 */
[----:B------:R-:W-:Y:S01]  /*2430*/  IMAD.MOV.U32 R2, RZ, RZ, -0x40 ;  /* 0xffffffc0ff027424 */ /* 0x000fe200078e00ff */
[----:B------:R-:W-:-:S02]  /*2440*/  IADD3.X R7, R7, UR15, RZ, P2, !PT ;  /* 0x0000000f07077c10 */ /* 0x000fc400097fe4ff */
[----:B------:R-:W-:-:S03]  /*2450*/  LOP3.LUT P2, RZ, R36, 0x4, RZ, 0xc0, !PT ;  /* 0x0000000424ff7812 */ /* 0x000fc6000784c0ff */
[----:B------:R3:W-:Y:S01]  /*2460*/  LDGSTS.E.BYPASS.LTC128B.128 [R243+0x3100], [R6.64], !P6 ;  /* 0x0310000006f37fae */ /* 0x0007e2000f101d52 */
[----:B------:R-:W-:Y:S01]  /*2470*/  SEL R2, R2, 0x40, P2 ;  /* 0x0000004002027807 */ /* 0x000fe20001000000 */
[-C--:B------:R-:W-:Y:S02]  /*2480*/  HMMA.16816.F32.BF16 R36, R12, R32.reuse, R40 ;  /* 0x000000200c24723c */ /* 0x080fe40000041828 */
[----:B------:R2:W-:Y:S02]  /*2490*/  LDGSTS.E.BYPASS.LTC128B.128 [R243+0x1900], [R16.64], !P5 ;  /* 0x0190000010f37fae */ /* 0x0005e4000e901d52 */
[----:B------:R-:W-:Y:S02]  /*24a0*/  IMAD.IADD R229, R175, 0x1, R2 ;  /* 0x00000001afe57824 */ /* 0x000fe400078e0202 */
[----:B------:R-:W-:Y:S02]  /*24b0*/  IMAD.IADD R228, R2, 0x1, R234 ;  /* 0x0000000102e47824 */ /* 0x000fe400078e02ea */
[----:B------:R-:W-:Y:S01]  /*24c0*/  HMMA.16816.F32.BF16 R120, R8, R32, R120 ;  /* 0x000000200878723c */ /* 0x000fe20000041878 */
[----:B-1----:R-:W-:-:S07]  /*24d0*/  IADD3 R4, P1, R4, UR16, RZ ;  /* 0x0000001004047c10 */ /* 0x002fce000ff3e0ff */
[----:B------:R-:W-:Y:S01]  /*24e0*/  HMMA.16816.F32.BF16 R80, R8, R34, R100 ;  /* 0x000000220850723c */ /* 0x000fe20000041864 */
[----:B------:R-:W-:Y:S02]  /*24f0*/  IADD3.X R5, R5, UR15, RZ, P1, !PT ;  /* 0x0000000f05057c10 */ /* 0x000fe40008ffe4ff */
[----:B------:R-:W-:-:S03]  /*2500*/  PLOP3.LUT P1, PT, PT, PT, UP0, 0x80, 0x0 ;  /* 0x000000000000781c */ /* 0x000fc60003f2f008 */
[----:B------:R3:W-:Y:S02]  /*2510*/  LDGSTS.E.BYPASS.LTC128B.128 [R243+0x3900], [R4.64], !P4 ;  /* 0x0390000004f37fae */ /* 0x0007e4000e101d52 */
[C---:B------:R-:W-:Y:S02]  /*2520*/  HMMA.16816.F32.BF16 R124, R8.reuse, R28, R88 ;  /* 0x0000001c087c723c */ /* 0x040fe40000041858 */
[----:B------:R-:W-:Y:S04]  /*2530*/  LDSM.16.M88.4 R52, [R229+0x4100] ;  /* 0x00410000e534783b */ /* 0x000fe80000000200 */
[----:B--2---:R-:W1:Y:S02]  /*2540*/  LDSM.16.M88.4 R16, [R231+0xa100] ;  /* 0x00a10000e710783b */ /* 0x004e640000000200 */
[C---:B------:R-:W-:Y:S02]  /*2550*/  HMMA.16816.F32.BF16 R136, R8.reuse, R20, R72 ;  /* 0x000000140888723c */ /* 0x040fe40000041848 */
[----:B------:R-:W2:Y:S04]  /*2560*/  LDSM.16.M88.4 R48, [R229+0x4900] ;  /* 0x00490000e530783b */ /* 0x000ea80000000200 */
[----:B------:R-:W4:Y:S02]  /*2570*/  LDSM.16.M88.4 R44, [R229+0x5100] ;  /* 0x00510000e52c783b */ /* 0x000f240000000200 */
[C---:B------:R-:W-:Y:S02]  /*2580*/  HMMA.16816.F32.BF16 R32, R8.reuse, R30, R96 ;  /* 0x0000001e0820723c */ /* 0x040fe40000041860 */
[----:B------:R-:W-:Y:S04]  /*2590*/  LDSM.16.M88.4 R40, [R229+0x5900] ;  /* 0x00590000e528783b */ /* 0x000fe80000000200 */
[----:B------:R-:W-:Y:S02]  /*25a0*/  LDSM.16.M88.4 R28, [R228] ;  /* 0x00000000e41c783b */ /* 0x000fe40000000200 */
[C---:B------:R-:W-:Y:S02]  /*25b0*/  HMMA.16816.F32.BF16 R104, R8.reuse, R26, R84 ;  /* 0x0000001a0868723c */ /* 0x040fe40000041854 */
[----:B---3--:R-:W-:Y:S04]  /*25c0*/  LDSM.16.M88.4 R4, [R233+0xa100] ;  /* 0x00a10000e904783b */ /* 0x008fe80000000200 */
[----:B------:R-:W0:Y:S02]  /*25d0*/  LDGDEPBAR ;  /* 0x00000000000079af */ /* 0x000e240000000000 */
[----:B------:R-:W-:Y:S02]  /*25e0*/  HMMA.16816.F32.BF16 R100, R8, R22, R68 ;  /* 0x000000160864723c */ /* 0x000fe40000041844 */
[----:B------:R-:W3:Y:S06]  /*25f0*/  LDSM.16.M88.4 R8, [R231+0x8100] ;  /* 0x00810000e708783b */ /* 0x000eec0000000200 */
[C---:B------:R-:W-:Y:S01]  /*2600*/  HMMA.16816.F32.BF16 R116, R12.reuse, R26, R116 ;  /* 0x0000001a0c74723c */ /* 0x040fe20000041874 */
[----:B------:R-:W5:Y:S07]  /*2610*/  LDSM.16.M88.4 R24, [R228+0x800] ;  /* 0x00080000e418783b */ /* 0x000f6e0000000200 */
[----:B------:R-:W-:Y:S01]  /*2620*/  HMMA.16816.F32.BF16 R112, R12, R22, R92 ;  /* 0x000000160c70723c */ /* 0x000fe2000004185c */
[----:B------:R-:W5:Y:S04]  /*2630*/  LDSM.16.M88.4 R12, [R233+0x8100] ;  /* 0x00810000e90c783b */ /* 0x000f680000000200 */
[----:B------:R-:W5:Y:S03]  /*2640*/  LDSM.16.M88.4 R20, [R228+0x1000] ;  /* 0x00100000e414783b */ /* 0x000f660000000200 */
[C---:B-1----:R-:W-:Y:S01]  /*2650*/  HMMA.16816.F32.BF16 R72, R16.reuse, R52, R36 ;  /* 0x000000341048723c */ /* 0x042fe20000041824 */
[----:B------:R-:W1:Y:S07]  /*2660*/  LDSM.16.M88.4 R36, [R228+0x1800] ;  /* 0x00180000e424783b */ /* 0x000e6e0000000200 */
[C---:B--2---:R-:W-:Y:S08]  /*2670*/  HMMA.16816.F32.BF16 R108, R16.reuse, R48, R56 ;  /* 0x00000030106c723c */ /* 0x044ff00000041838 */
[C---:B----4-:R-:W-:Y:S08]  /*2680*/  HMMA.16816.F32.BF16 R96, R16.reuse, R44, R60 ;  /* 0x0000002c1060723c */ /* 0x050ff0000004183c */
[----:B------:R-:W-:Y:S08]  /*2690*/  HMMA.16816.F32.BF16 R92, R16, R54, R128 ;  /* 0x00000036105c723c */ /* 0x000ff00000041880 */
[C---:B---3--:R-:W-:Y:S08]  /*26a0*/  HMMA.16816.F32.BF16 R84, R8.reuse, R52, R120 ;  /* 0x000000340854723c */ /* 0x048ff00000041878 */
[----:B------:R-:W-:Y:S08]  /*26b0*/  HMMA.16816.F32.BF16 R80, R8, R54, R80 ;  /* 0x000000360850723c */ /* 0x000ff00000041850 */
[C---:B------:R-:W-:Y:S08]  /*26c0*/  HMMA.16816.F32.BF16 R88, R16.reuse, R40, R64 ;  /* 0x000000281058723c */ /* 0x040ff00000041840 */
[C---:B------:R-:W-:Y:S08]  /*26d0*/  HMMA.16816.F32.BF16 R76, R16.reuse, R50, R76 ;  /* 0x00000032104c723c */ /* 0x040ff0000004184c */
[C---:B------:R-:W-:Y:S08]  /*26e0*/  HMMA.16816.F32.BF16 R68, R16.reuse, R46, R116 ;  /* 0x0000002e1044723c */ /* 0x040ff00000041874 */
[----:B------:R-:W-:Y:S08]  /*26f0*/  HMMA.16816.F32.BF16 R56, R16, R42, R112 ;  /* 0x0000002a1038723c */ /* 0x000ff00000041870 */
[C---:B------:R-:W-:Y:S08]  /*2700*/  HMMA.16816.F32.BF16 R60, R8.reuse, R50, R32 ;  /* 0x00000032083c723c */ /* 0x040ff00000041820 */
[C---:B------:R-:W-:Y:S08]  /*2710*/  HMMA.16816.F32.BF16 R52, R8.reuse, R44, R132 ;  /* 0x0000002c0834723c */ /* 0x040ff00000041884 */
[C---:B------:R-:W-:Y:S01]  /*2720*/  HMMA.16816.F32.BF16 R64, R8.reuse, R48, R124 ;  /* 0x000000300840723c */ /* 0x040fe2000004187c */
[----:B------:R-:W-:Y:S07]  /*2730*/  LDSM.16.M88.4 R48, [R175+0x6100] ;  /* 0x00610000af30783b */ /* 0x000fee0000000200 */
[C---:B------:R-:W-:Y:S08]  /*2740*/  HMMA.16816.F32.BF16 R44, R8.reuse, R46, R104 ;  /* 0x0000002e082c723c */ /* 0x040ff00000041868 */
[C---:B------:R-:W-:Y:S08]  /*2750*/  HMMA.16816.F32.BF16 R32, R8.reuse, R40, R136 ;  /* 0x000000280820723c */ /* 0x040ff00000041888 */
[----:B------:R-:W-:Y:S01]  /*2760*/  HMMA.16816.F32.BF16 R16, R8, R42, R100 ;  /* 0x0000002a0810723c */ /* 0x000fe20000041864 */
[----:B------:R-:W-:Y:S04]  /*2770*/  LDSM.16.M88.4 R8, [R230+0xe100] ;  /* 0x00e10000e608783b */ /* 0x000fe80000000200 */
[----:B------:R-:W2:Y:S03]  /*2780*/  LDSM.16.M88.4 R40, [R175+0x6900] ;  /* 0x00690000af28783b */ /* 0x000ea60000000200 */
[C---:B------:R-:W-:Y:S08]  /*2790*/  HMMA.16816.F32.BF16 R100, R4.reuse, R30, R92 ;  /* 0x0000001e0464723c */ /* 0x040ff0000004185c */
[----:B-----5:R-:W-:Y:S08]  /*27a0*/  HMMA.16816.F32.BF16 R120, R4, R24, R108 ;  /* 0x000000180478723c */ /* 0x020ff0000004186c */
[C---:B------:R-:W-:Y:S08]  /*27b0*/  HMMA.16816.F32.BF16 R128, R12.reuse, R28, R84 ;  /* 0x0000001c0c80723c */ /* 0x040ff00000041854 */
[C---:B------:R-:W-:Y:S08]  /*27c0*/  HMMA.16816.F32.BF16 R124, R12.reuse, R30, R80 ;  /* 0x0000001e0c7c723c */ /* 0x040ff00000041850 */
[C---:B------:R-:W-:Y:S08]  /*27d0*/  HMMA.16816.F32.BF16 R116, R12.reuse, R24, R64 ;  /* 0x000000180c74723c */ /* 0x040ff00000041840 */
[C---:B------:R-:W-:Y:S08]  /*27e0*/  HMMA.16816.F32.BF16 R112, R12.reuse, R26, R60 ;  /* 0x0000001a0c70723c */ /* 0x040ff0000004183c */
[C---:B------:R-:W-:Y:S01]  /*27f0*/  HMMA.16816.F32.BF16 R108, R12.reuse, R20, R52 ;  /* 0x000000140c6c723c */ /* 0x040fe20000041834 */
[----:B------:R-:W-:Y:S07]  /*2800*/  LDSM.16.M88.4 R52, [R234+0x3800] ;  /* 0x00380000ea34783b */ /* 0x000fee0000000200 */
[C---:B------:R-:W-:Y:S01]  /*2810*/  HMMA.16816.F32.BF16 R84, R12.reuse, R22, R44 ;  /* 0x000000160c54723c */ /* 0x040fe2000004182c */
[----:B------:R-:W-:Y:S07]  /*2820*/  LDSM.16.M88.4 R44, [R234+0x3000] ;  /* 0x00300000ea2c783b */ /* 0x000fee0000000200 */
[C---:B-1----:R-:W-:Y:S01]  /*2830*/  HMMA.16816.F32.BF16 R104, R12.reuse, R36, R32 ;  /* 0x000000240c68723c */ /* 0x042fe20000041820 */
[----:B------:R-:W-:Y:S07]  /*2840*/  LDSM.16.M88.4 R32, [R175+0x7100] ;  /* 0x00710000af20783b */ /* 0x000fee0000000200 */
[----:B------:R-:W-:Y:S01]  /*2850*/  HMMA.16816.F32.BF16 R92, R12, R38, R16 ;  /* 0x000000260c5c723c */ /* 0x000fe20000041810 */
[----:B------:R-:W1:Y:S04]  /*2860*/  LDSM.16.M88.4 R12, [R230+0xc100] ;  /* 0x00c10000e60c783b */ /* 0x000e680000000200 */
[----:B------:R-:W3:Y:S03]  /*2870*/  LDSM.16.M88.4 R16, [R175+0x7900] ;  /* 0x00790000af10783b */ /* 0x000ee60000000200 */
[C---:B------:R-:W-:Y:S01]  /*2880*/  HMMA.16816.F32.BF16 R76, R4.reuse, R26, R76 ;  /* 0x0000001a044c723c */ /* 0x040fe2000004184c */
[----:B------:R-:W-:Y:S07]  /*2890*/  LDSM.16.M88.4 R24, [R234+0x2800] ;  /* 0x00280000ea18783b */ /* 0x000fee0000000200 */
[C---:B------:R-:W-:Y:S08]  /*28a0*/  HMMA.16816.F32.BF16 R140, R4.reuse, R20, R96 ;  /* 0x00000014048c723c */ /* 0x040ff00000041860 */
[C---:B------:R-:W-:Y:S01]  /*28b0*/  HMMA.16816.F32.BF16 R136, R4.reuse, R22, R68 ;  /* 0x000000160488723c */ /* 0x040fe20000041844 */
[----:B------:R-:W4:Y:S07]  /*28c0*/  LDSM.16.M88.4 R20, [R232+0xc100] ;  /* 0x00c10000e814783b */ /* 0x000f2e0000000200 */
[C---:B------:R-:W-:Y:S01]  /*28d0*/  HMMA.16816.F32.BF16 R72, R4.reuse, R28, R72 ;  /* 0x0000001c0448723c */ /* 0x040fe20000041848 */
[----:B------:R-:W-:Y:S07]  /*28e0*/  LDSM.16.M88.4 R28, [R234+0x2000] ;  /* 0x00200000ea1c783b */ /* 0x000fee0000000200 */
[C---:B------:R-:W-:Y:S08]  /*28f0*/  HMMA.16816.F32.BF16 R96, R4.reuse, R36, R88 ;  /* 0x000000240460723c */ /* 0x040ff00000041858 */
[----:B------:R-:W-:Y:S01]  /*2900*/  HMMA.16816.F32.BF16 R132, R4, R38, R56 ;  /* 0x000000260484723c */ /* 0x000fe20000041838 */
[----:B------:R-:W5:Y:S07]  /*2910*/  LDSM.16.M88.4 R4, [R232+0xe100] ;  /* 0x00e10000e804783b */ /* 0x000f6e0000000200 */
[C---:B--2---:R-:W-:Y:S08]  /*2920*/  HMMA.16816.F32.BF16 R60, R8.reuse, R40, R120 ;  /* 0x00000028083c723c */ /* 0x044ff00000041878 */
[----:B------:R-:W-:Y:S08]  /*2930*/  HMMA.16816.F32.BF16 R56, R8, R42, R76 ;  /* 0x0000002a0838723c */ /* 0x000ff0000004184c */
[C---:B-1----:R-:W-:Y:S08]  /*2940*/  HMMA.16816.F32.BF16 R36, R12.reuse, R40, R116 ;  /* 0x000000280c24723c */ /* 0x042ff00000041874 */
[----:B------:R-:W-:Y:S08]  /*2950*/  HMMA.16816.F32.BF16 R40, R12, R42, R112 ;  /* 0x0000002a0c28723c */ /* 0x000ff00000041870 */
[C---:B------:R-:W-:Y:S08]  /*2960*/  HMMA.16816.F32.BF16 R68, R8.reuse, R50, R100 ;  /* 0x000000320844723c */ /* 0x040ff00000041864 */
[C---:B------:R-:W-:Y:S08]  /*2970*/  HMMA.16816.F32.BF16 R72, R8.reuse, R48, R72 ;  /* 0x000000300848723c */ /* 0x040ff00000041848 */
[C---:B------:R-:W-:Y:S08]  /*2980*/  HMMA.16816.F32.BF16 R88, R8.reuse, R32, R140 ;  /* 0x000000200858723c */ /* 0x040ff0000004188c */
[C---:B------:R-:W-:Y:S08]  /*2990*/  HMMA.16816.F32.BF16 R100, R8.reuse, R34, R136 ;  /* 0x000000220864723c */ /* 0x040ff00000041888 */
[C---:B---3--:R-:W-:Y:S08]  /*29a0*/  HMMA.16816.F32.BF16 R96, R8.reuse, R16, R96 ;  /* 0x000000100860723c */ /* 0x048ff00000041860 */
[----:B------:R-:W-:Y:S08]  /*29b0*/  HMMA.16816.F32.BF16 R80, R8, R18, R132 ;  /* 0x000000120850723c */ /* 0x000ff00000041884 */
        /* <DEDUP_REMOVED lines=8> */
[----:B------:R-:W1:Y:S04]  /*2a40*/  LDSM.16.M88.4 R16, [R231+0xe100] ;  /* 0x00e10000e710783b */ /* 0x000e680000000200 */
[----:B------:R-:W2:Y:S03]  /*2a50*/  LDSM.16.M88.4 R12, [R231+0xc100] ;  /* 0x00c10000e70c783b */ /* 0x000ea60000000200 */
[C---:B----4-:R-:W-:Y:S01]  /*2a60*/  HMMA.16816.F32.BF16 R120, R20.reuse, R24, R36 ;  /* 0x000000181478723c */ /* 0x050fe20000041824 */
[----:B------:R-:W-:Y:S07]  /*2a70*/  LDSM.16.M88.4 R36, [R229+0x7100] ;  /* 0x00710000e524783b */ /* 0x000fee0000000200 */
[-C--:B------:R-:W-:Y:S01]  /*2a80*/  HMMA.16816.F32.BF16 R112, R20, R26.reuse, R40 ;  /* 0x0000001a1470723c */ /* 0x080fe20000041828 */
[----:B------:R-:W3:Y:S07]  /*2a90*/  LDSM.16.M88.4 R40, [R229+0x6900] ;  /* 0x00690000e528783b */ /* 0x000eee0000000200 */
[C---:B-----5:R-:W-:Y:S08]  /*2aa0*/  HMMA.16816.F32.BF16 R140, R4.reuse, R26, R56 ;  /* 0x0000001a048c723c */ /* 0x060ff00000041838 */
[C---:B------:R-:W-:Y:S08]  /*2ab0*/  HMMA.16816.F32.BF16 R116, R4.reuse, R28, R72 ;  /* 0x0000001c0474723c */ /* 0x040ff00000041848 */
[C---:B------:R-:W-:Y:S08]  /*2ac0*/  HMMA.16816.F32.BF16 R148, R4.reuse, R30, R68 ;  /* 0x0000001e0494723c */ /* 0x040ff00000041844 */
[----:B------:R-:W-:Y:S01]  /*2ad0*/  HMMA.16816.F32.BF16 R144, R4, R24, R60 ;  /* 0x000000180490723c */ /* 0x000fe2000004183c */
[----:B------:R-:W-:Y:S07]  /*2ae0*/  LDSM.16.M88.4 R24, [R228+0x3000] ;  /* 0x00300000e418783b */ /* 0x000fee0000000200 */
[C---:B------:R-:W-:Y:S08]  /*2af0*/  HMMA.16816.F32.BF16 R56, R20.reuse, R28, R76 ;  /* 0x0000001c1438723c */ /* 0x040ff0000004184c */
[----:B------:R-:W-:Y:S01]  /*2b00*/  HMMA.16816.F32.BF16 R124, R20, R30, R64 ;  /* 0x0000001e147c723c */ /* 0x000fe20000041840 */
[----:B------:R-:W-:Y:S07]  /*2b10*/  LDSM.16.M88.4 R28, [R228+0x2800] ;  /* 0x00280000e41c783b */ /* 0x000fee0000000200 */
[C---:B------:R-:W-:Y:S08]  /*2b20*/  HMMA.16816.F32.BF16 R136, R4.reuse, R44, R88 ;  /* 0x0000002c0488723c */ /* 0x040ff00000041858 */
[C---:B------:R-:W-:Y:S08]  /*2b30*/  HMMA.16816.F32.BF16 R132, R4.reuse, R46, R100 ;  /* 0x0000002e0484723c */ /* 0x040ff00000041864 */
[C---:B------:R-:W-:Y:S08]  /*2b40*/  HMMA.16816.F32.BF16 R128, R4.reuse, R52, R96 ;  /* 0x000000340480723c */ /* 0x040ff00000041860 */
[----:B------:R-:W-:Y:S01]  /*2b50*/  HMMA.16816.F32.BF16 R60, R4, R54, R80 ;  /* 0x00000036043c723c */ /* 0x000fe20000041850 */
[----:B------:R-:W4:Y:S07]  /*2b60*/  LDSM.16.M88.4 R4, [R235+0xe100] ;  /* 0x00e10000eb04783b */ /* 0x000f2e0000000200 */
[C---:B------:R-:W-:Y:S01]  /*2b70*/  HMMA.16816.F32.BF16 R108, R20.reuse, R44, R8 ;  /* 0x0000002c146c723c */ /* 0x040fe20000041808 */
[----:B------:R-:W5:Y:S07]  /*2b80*/  LDSM.16.M88.4 R8, [R233+0xc100] ;  /* 0x00c10000e908783b */ /* 0x000f6e0000000200 */
[C---:B------:R-:W-:Y:S01]  /*2b90*/  HMMA.16816.F32.BF16 R68, R20.reuse, R46, R84 ;  /* 0x0000002e1444723c */ /* 0x040fe20000041854 */
[----:B------:R-:W3:Y:S07]  /*2ba0*/  LDSM.16.M88.4 R44, [R228+0x2000] ;  /* 0x00200000e42c783b */ /* 0x000eee0000000200 */
[C---:B------:R-:W-:Y:S08]  /*2bb0*/  HMMA.16816.F32.BF16 R72, R20.reuse, R52, R104 ;  /* 0x000000341448723c */ /* 0x040ff00000041868 */
[----:B------:R-:W-:Y:S01]  /*2bc0*/  HMMA.16816.F32.BF16 R64, R20, R54, R92 ;  /* 0x000000361440723c */ /* 0x000fe2000004185c */
[----:B------:R-:W4:Y:S01]  /*2bd0*/  LDSM.16.M88.4 R20, [R228+0x3800] ;  /* 0x00380000e414783b */ /* 0x000f220000000200 */
[----:B------:R-:W-:-:S06]  /*2be0*/  DEPBAR.LE SB0, 0x0 ;  /* 0x000080000000791a */ /* 0x000fcc0000000000 */
[C---:B-1----:R-:W-:Y:S08]  /*2bf0*/  HMMA.16816.F32.BF16 R100, R16.reuse, R48, R116 ;  /* 0x000000301064723c */ /* 0x042ff00000041874 */
[----:B------:R-:W-:Y:S08]  /*2c00*/  HMMA.16816.F32.BF16 R96, R16, R50, R148 ;  /* 0x000000321060723c */ /* 0x000ff00000041894 */
[C---:B--2---:R-:W-:Y:S08]  /*2c10*/  HMMA.16816.F32.BF16 R56, R12.reuse, R48, R56 ;  /* 0x000000300c38723c */ /* 0x044ff00000041838 */
[----:B------:R-:W-:Y:S08]  /*2c20*/  HMMA.16816.F32.BF16 R52, R12, R50, R124 ;  /* 0x000000320c34723c */ /* 0x000ff0000004187c */
        /* <DEDUP_REMOVED lines=12> */
[C---:B----4-:R-:W-:Y:S08]  /*2cf0*/  HMMA.16816.F32.BF16 R92, R4.reuse, R28, R92 ;  /* 0x0000001c045c723c */ /* 0x050ff0000004185c */
[----:B------:R-:W-:Y:S08]  /*2d00*/  HMMA.16816.F32.BF16 R88, R4, R30, R88 ;  /* 0x0000001e0458723c */ /* 0x000ff00000041858 */
[----:B-----5:R-:W-:Y:S08]  /*2d10*/  HMMA.16816.F32.BF16 R48, R8, R28, R48 ;  /* 0x0000001c0830723c */ /* 0x020ff00000041830 */
[C---:B------:R-:W-:Y:S08]  /*2d20*/  HMMA.16816.F32.BF16 R100, R4.reuse, R44, R100 ;  /* 0x0000002c0464723c */ /* 0x040ff00000041864 */
[C---:B------:R-:W-:Y:S08]  /*2d30*/  HMMA.16816.F32.BF16 R96, R4.reuse, R46, R96 ;  /* 0x0000002e0460723c */ /* 0x040ff00000041860 */
[C---:B------:R-:W-:Y:S08]  /*2d40*/  HMMA.16816.F32.BF16 R84, R4.reuse, R24, R84 ;  /* 0x000000180454723c */ /* 0x040ff00000041854 */
[C---:B------:R-:W-:Y:S08]  /*2d50*/  HMMA.16816.F32.BF16 R80, R4.reuse, R26, R80 ;  /* 0x0000001a0450723c */ /* 0x040ff00000041850 */
[C---:B------:R-:W-:Y:S08]  /*2d60*/  HMMA.16816.F32.BF16 R76, R4.reuse, R20, R76 ;  /* 0x00000014044c723c */ /* 0x040ff0000004184c */
[----:B------:R-:W-:Y:S07]  /*2d70*/  HMMA.16816.F32.BF16 R60, R4, R22, R60 ;  /* 0x00000016043c723c */ /* 0x000fee000004183c */
[----:B------:R-:W-:Y:S01]  /*2d80*/  LOP3.LUT R4, R153, R152, RZ, 0xfc, !PT ;  /* 0x0000009899047212 */ /* 0x000fe200078efcff */
        /* <DEDUP_REMOVED lines=8> */
[----:B------:R-:W-:Y:S05]  /*2e10*/  @!P1 BRA `(.L_x_1446) ;  /* 0x0000024000009947 */ /* 0x000fea0003800000 */
[----:B------:R-:W-:-:S04]  /*2e20*/  UIADD3 UR5, UR21, -0x2, URZ ;  /* 0xfffffffe15057890 */ /* 0x000fc8000fffe03f */
        /* <DEDUP_REMOVED lines=9> */
[----:B------:R-:W-:-:S03]  /*2ec0*/  IADD3 R2, R9, UR4, RZ ;  /* 0x0000000409027c10 */ /* 0x000fc6000fffe0ff */
        /* <DEDUP_REMOVED lines=25> */
.L_x_1446:
[----:B------:R-:W-:Y:S01]  /*3060*/  LOP3.LUT R2, R155, 0xffffffe0, RZ, 0xc0, !PT ;  /* 0xffffffe09b027812 */ /* 0x000fe200078ec0ff */
[----:B---3--:R-:W-:Y:S01]  /*3070*/  IMAD.U32 R6, RZ, RZ, UR17 ;  /* 0x00000011ff067e24 */ /* 0x008fe2000f8e00ff */
[----:B------:R-:W-:Y:S01]  /*3080*/  STL [R1+0x80], R243 ;  /* 0x000080f301007387 */ /* 0x000fe20000100800 */
[----:B------:R-:W-:-:S02]  /*3090*/  IMAD.SHL.U32 R224, R4, 0x2, RZ ;  /* 0x0000000204e07824 */ /* 0x000fc400078e00ff */
[----:B------:R-:W-:Y:S01]  /*30a0*/  IMAD.IADD R2, R168, 0x1, -R2 ;  /* 0x00000001a8027824 */ /* 0x000fe200078e0a02 */
[----:B------:R1:W-:Y:S01]  /*30b0*/  STL [R1+0x7c], R242 ;  /* 0x00007cf201007387 */ /* 0x0003e20000100800 */
[----:B------:R-:W-:Y:S01]  /*30c0*/  IMAD R225, R3, 0x2, R224 ;  /* 0x0000000203e17824 */ /* 0x000fe200078e02e0 */
[C---:B------:R-:W-:Y:S02]  /*30d0*/  LEA R227, R0.reuse, R224, 0x1 ;  /* 0x000000e000e37211 */ /* 0x040fe400078e08ff */
[----:B------:R-:W-:Y:S01]  /*30e0*/  SHF.R.S32.HI R5, RZ, 0x1f, R2 ;  /* 0x0000001fff057819 */ /* 0x000fe20000011402 */
[----:B------:R2:W-:Y:S01]  /*30f0*/  STL [R1+0x78], R241 ;  /* 0x000078f101007387 */ /* 0x0005e20000100800 */
        /* <DEDUP_REMOVED lines=12> */
[----:B------:R-:W-:Y:S01]  /*31c0*/  FSEL R6, R100, -INF , P4 ;  /* 0xff80000064067808 */ /* 0x000fe20002000000 */
[----:B------:R-:W-:Y:S01]  /*31d0*/  STL [R1+0x60], R235 ;  /* 0x000060eb01007387 */ /* 0x000fe20000100800 */
[----:B------:R-:W-:Y:S02]  /*31e0*/  FSEL R7, R101, -INF , P2 ;  /* 0xff80000065077808 */ /* 0x000fe40001000000 */
[C---:B------:R-:W-:Y:S01]  /*31f0*/  ISETP.GT.AND P5, PT, R8.reuse, 0x8, PT ;  /* 0x000000080800780c */ /* 0x040fe20003fa4270 */
[----:B------:R-:W-:Y:S01]  /*3200*/  STL [R1+0x5c], R234 ;  /* 0x00005cea01007387 */ /* 0x000fe20000100800 */
[----:B------:R-:W-:Y:S02]  /*3210*/  ISETP.GT.AND P1, PT, R8, 0x9, PT ;  /* 0x000000090800780c */ /* 0x000fe40003f24270 */
[----:B------:R-:W-:Y:S01]  /*3220*/  FSEL R9, R96, -INF , P5 ;  /* 0xff80000060097808 */ /* 0x000fe20002800000 */
[----:B------:R-:W-:Y:S01]  /*3230*/  STL [R1+0x58], R233 ;  /* 0x000058e901007387 */ /* 0x000fe20000100800 */
[----:B------:R-:W-:-:S02]  /*3240*/  FMNMX.FTZ R2, R6, R7, !PT ;  /* 0x0000000706027209 */ /* 0x000fc40007810000 */
[----:B------:R-:W-:Y:S01]  /*3250*/  FSEL R11, R102, -INF , P4 ;  /* 0xff800000660b7808 */ /* 0x000fe20002000000 */
[----:B------:R-:W-:Y:S01]  /*3260*/  STL [R1+0x54], R232 ;  /* 0x000054e801007387 */ /* 0x000fe20000100800 */
[----:B------:R-:W-:Y:S02]  /*3270*/  FSEL R160, R58, -INF , P4 ;  /* 0xff8000003aa07808 */ /* 0x000fe40002000000 */
[----:B------:R-:W-:Y:S01]  /*3280*/  FSEL R144, R56, -INF , P4 ;  /* 0xff80000038907808 */ /* 0x000fe20002000000 */
[----:B------:R-:W-:Y:S01]  /*3290*/  STL [R1+0x50], R231 ;  /* 0x000050e701007387 */ /* 0x000fe20000100800 */
[----:B------:R-:W-:Y:S02]  /*32a0*/  FSEL R10, R97, -INF , P1 ;  /* 0xff800000610a7808 */ /* 0x000fe40000800000 */
[----:B------:R-:W-:Y:S01]  /*32b0*/  ISETP.GT.AND P4, PT, R8, 0x10, PT ;  /* 0x000000100800780c */ /* 0x000fe20003f84270 */
[----:B------:R-:W-:Y:S01]  /*32c0*/  STL [R1+0x4c], R230 ;  /* 0x00004ce601007387 */ /* 0x000fe20000100800 */
[----:B------:R-:W-:-:S02]  /*32d0*/  FMNMX.FTZ R2, R9, R2, !PT ;  /* 0x0000000209027209 */ /* 0x000fc40007810000 */
[----:B------:R-:W-:Y:S01]  /*32e0*/  FSEL R14, R103, -INF , P2 ;  /* 0xff800000670e7808 */ /* 0x000fe20001000000 */
[----:B------:R-:W-:Y:S01]  /*32f0*/  STL [R1+0x48], R229 ;  /* 0x000048e501007387 */ /* 0x000fe20000100800 */
[----:B------:R-:W-:Y:S02]  /*3300*/  FSEL R154, R59, -INF , P2 ;  /* 0xff8000003b9a7808 */ /* 0x000fe40001000000 */
[----:B------:R-:W-:Y:S01]  /*3310*/  FSEL R135, R57, -INF , P2 ;  /* 0xff80000039877808 */ /* 0x000fe20001000000 */
[----:B------:R3:W-:Y:S01]  /*3320*/  STL [R1+0x44], R228 ;  /* 0x000044e401007387 */ /* 0x0007e20000100800 */
[----:B------:R-:W-:Y:S02]  /*3330*/  ISETP.GT.AND P2, PT, R8, 0x11, PT ;  /* 0x000000110800780c */ /* 0x000fe40003f44270 */
[----:B------:R-:W-:Y:S01]  /*3340*/  FSEL R17, R92, -INF , P4 ;  /* 0xff8000005c117808 */ /* 0x000fe20002000000 */
[----:B------:R-:W-:Y:S01]  /*3350*/  LDSM.16.MT88.4 R120, [R226+0x2100] ;  /* 0x00210000e278783b */ /* 0x000fe20000004200 */
[----:B------:R-:W-:-:S02]  /*3360*/  FMNMX.FTZ R2, R10, R2, !PT ;  /* 0x000000020a027209 */ /* 0x000fc40007810000 */
[----:B------:R-:W-:Y:S01]  /*3370*/  FSEL R16, R99, -INF , P1 ;  /* 0xff80000063107808 */ /* 0x000fe20000800000 */
[----:B------:R-:W-:Y:S01]  /*3380*/  LDSM.16.MT88.4 R44, [R224+0x100] ;  /* 0x00010000e02c783b */ /* 0x000fe20000004200 */
[----:B------:R-:W-:Y:S02]  /*3390*/  FSEL R146, R55, -INF , P1 ;  /* 0xff80000037927808 */ /* 0x000fe40000800000 */
[----:B------:R-:W-:Y:S01]  /*33a0*/  FSEL R133, R53, -INF , P1 ;  /* 0xff80000035857808 */ /* 0x000fe20000800000 */
[----:B------:R-:W-:Y:S01]  /*33b0*/  LDSM.16.MT88.4 R100, [R225+0x2100] ;  /* 0x00210000e164783b */ /* 0x000fe20000004200 */
[----:B------:R-:W-:Y:S02]  /*33c0*/  FSEL R18, R93, -INF , P2 ;  /* 0xff8000005d127808 */ /* 0x000fe40001000000 */
[----:B------:R-:W-:Y:S01]  /*33d0*/  ISETP.GT.AND P1, PT, R8, 0x18, PT ;  /* 0x000000180800780c */ /* 0x000fe20003f24270 */
[----:B------:R-:W-:Y:S01]  /*33e0*/  LDSM.16.MT88.4 R104, [R227+0x2100] ;  /* 0x00210000e368783b */ /* 0x000fe20000004200 */
[----:B------:R-:W-:-:S02]  /*33f0*/  FMNMX.FTZ R2, R17, R2, !PT ;  /* 0x0000000211027209 */ /* 0x000fc40007810000 */
[----:B------:R-:W-:Y:S01]  /*3400*/  FSEL R22, R95, -INF , P2 ;  /* 0xff8000005f167808 */ /* 0x000fe20001000000 */
[----:B------:R-:W-:Y:S01]  /*3410*/  LDSM.16.MT88.4 R56, [R225+0x2900] ;  /* 0x00290000e138783b */ /* 0x000fe20000004200 */
[----:B------:R-:W-:Y:S02]  /*3420*/  FSEL R153, R51, -INF , P2 ;  /* 0xff80000033997808 */ /* 0x000fe40001000000 */
[----:B------:R-:W-:Y:S01]  /*3430*/  FSEL R114, R49, -INF , P2 ;  /* 0xff80000031727808 */ /* 0x000fe20001000000 */
[----:B------:R-:W-:Y:S01]  /*3440*/  LDSM.16.MT88.4 R72, [R225+0x900] ;  /* 0x00090000e148783b */ /* 0x000fe20000004200 */
[----:B------:R-:W-:Y:S02]  /*3450*/  ISETP.GT.AND P2, PT, R8, 0x19, PT ;  /* 0x000000190800780c */ /* 0x000fe40003f44270 */
[----:B------:R-:W-:Y:S01]  /*3460*/  FSEL R19, R88, -INF , P1 ;  /* 0xff80000058137808 */ /* 0x000fe20000800000 */
[----:B------:R-:W-:Y:S01]  /*3470*/  STL [R1+0x40], R175 ;  /* 0x000040af01007387 */ /* 0x000fe20000100800 */
[----:B------:R-:W-:-:S02]  /*3480*/  FMNMX.FTZ R2, R18, R2, !PT ;  /* 0x0000000212027209 */ /* 0x000fc40007810000 */
[----:B------:R-:W-:Y:S01]  /*3490*/  FSEL R21, R94, -INF , P4 ;  /* 0xff8000005e157808 */ /* 0x000fe20002000000 */
[----:B------:R-:W0:Y:S01]  /*34a0*/  LDGDEPBAR ;  /* 0x00000000000079af */ /* 0x000e220000000000 */
[----:B------:R-:W-:Y:S02]  /*34b0*/  FSEL R147, R50, -INF , P4 ;  /* 0xff80000032937808 */ /* 0x000fe40002000000 */
[----:B------:R-:W-:Y:S01]  /*34c0*/  FSEL R115, R48, -INF , P4 ;  /* 0xff80000030737808 */ /* 0x000fe20002000000 */
[----:B------:R-:W-:Y:S01]  /*34d0*/  LDSM.16.MT88.4 R92, [R226+0x2900] ;  /* 0x00290000e25c783b */ /* 0x000fe20000004200 */
[----:B------:R-:W-:Y:S02]  /*34e0*/  FSEL R20, R89, -INF , P2 ;  /* 0xff80000059147808 */ /* 0x000fe40001000000 */
[----:B------:R-:W-:Y:S01]  /*34f0*/  ISETP.GT.AND P4, PT, R8, 0x20, PT ;  /* 0x000000200800780c */ /* 0x000fe20003f84270 */
[----:B------:R-:W-:Y:S01]  /*3500*/  LDSM.16.MT88.4 R48, [R225+0x100] ;  /* 0x00010000e130783b */ /* 0x000fe20000004200 */
[----:B------:R-:W-:-:S02]  /*3510*/  FMNMX.FTZ R2, R19, R2, !PT ;  /* 0x0000000213027209 */ /* 0x000fc40007810000 */
[----:B------:R-:W-:Y:S02]  /*3520*/  FSEL R24, R91, -INF , P2 ;  /* 0xff8000005b187808 */ /* 0x000fe40001000000 */
[----:B------:R-:W-:Y:S02]  /*3530*/  FSEL R155, R31, -INF , P2 ;  /* 0xff8000001f9b7808 */ /* 0x000fe40001000000 */
[----:B------:R-:W-:Y:S02]  /*3540*/  FSEL R112, R29, -INF , P2 ;  /* 0xff8000001d707808 */ /* 0x000fe40001000000 */
[----:B------:R-:W-:Y:S02]  /*3550*/  ISETP.GT.AND P2, PT, R8, 0x21, PT ;  /* 0x000000210800780c */ /* 0x000fe40003f44270 */
[----:B------:R-:W-:Y:S02]  /*3560*/  FSEL R179, R84, -INF , P4 ;  /* 0xff80000054b37808 */ /* 0x000fe40002000000 */
[----:B------:R-:W-:-:S02]  /*3570*/  FMNMX.FTZ R2, R20, R2, !PT ;  /* 0x0000000214027209 */ /* 0x000fc40007810000 */
[----:B------:R-:W-:Y:S02]  /*3580*/  FSEL R23, R90, -INF , P1 ;  /* 0xff8000005a177808 */ /* 0x000fe40000800000 */
[----:B------:R-:W-:Y:S01]  /*3590*/  FSEL R145, R30, -INF , P1 ;  /* 0xff8000001e917808 */ /* 0x000fe20000800000 */
[----:B------:R-:W-:Y:S01]  /*35a0*/  LDSM.16.MT88.4 R88, [R226+0x100] ;  /* 0x00010000e258783b */ /* 0x000fe20000004200 */
[----:B------:R-:W-:Y:S02]  /*35b0*/  FSEL R113, R28, -INF , P1 ;  /* 0xff8000001c717808 */ /* 0x000fe40000800000 */
[----:B------:R-:W-:Y:S02]  /*35c0*/  FSEL R178, R85, -INF , P2 ;  /* 0xff80000055b27808 */ /* 0x000fe40001000000 */
[----:B------:R-:W-:Y:S02]  /*35d0*/  ISETP.GT.AND P1, PT, R8, 0x28, PT ;  /* 0x000000280800780c */ /* 0x000fe40003f24270 */
[----:B------:R-:W-:-:S02]  /*35e0*/  FMNMX.FTZ R2, R179, R2, !PT ;  /* 0x00000002b3027209 */ /* 0x000fc40007810000 */
[----:B------:R-:W-:Y:S02]  /*35f0*/  FSEL R15, R98, -INF , P5 ;  /* 0xff800000620f7808 */ /* 0x000fe40002800000 */
[----:B------:R-:W-:Y:S01]  /*3600*/  FSEL R152, R54, -INF , P5 ;  /* 0xff80000036987808 */ /* 0x000fe20002800000 */
[----:B------:R-:W-:Y:S01]  /*3610*/  LDSM.16.MT88.4 R96, [R224+0x2100] ;  /* 0x00210000e060783b */ /* 0x000fe20000004200 */
[----:B------:R-:W-:Y:S02]  /*3620*/  FSEL R134, R52, -INF , P5 ;  /* 0xff80000034867808 */ /* 0x000fe40002800000 */
[----:B------:R-:W-:Y:S01]  /*3630*/  ISETP.GT.AND P5, PT, R8, 0x29, PT ;  /* 0x000000290800780c */ /* 0x000fe20003fa4270 */
[----:B------:R-:W-:Y:S01]  /*3640*/  LDSM.16.MT88.4 R52, [R227+0x2900] ;  /* 0x00290000e334783b */ /* 0x000fe20000004200 */
[----:B------:R-:W-:Y:S02]  /*3650*/  FSEL R177, R80, -INF , P1 ;  /* 0xff80000050b17808 */ /* 0x000fe40000800000 */
[----:B------:R-:W-:-:S02]  /*3660*/  FMNMX.FTZ R2, R178, R2, !PT ;  /* 0x00000002b2027209 */ /* 0x000fc40007810000 */
[C---:B------:R-:W-:Y:S02]  /*3670*/  ISETP.GT.AND P6, PT, R8.reuse, 0x30, PT ;  /* 0x000000300800780c */ /* 0x040fe40003fc4270 */
[----:B------:R-:W-:Y:S02]  /*3680*/  FSEL R184, R81, -INF , P5 ;  /* 0xff80000051b87808 */ /* 0x000fe40002800000 */
[----:B------:R-:W-:Y:S02]  /*3690*/  FMNMX.FTZ R2, R177, R2, !PT ;  /* 0x00000002b1027209 */ /* 0x000fe40007810000 */
[----:B------:R-:W-:Y:S02]  /*36a0*/  ISETP.GT.AND P5, PT, R8, 0x31, PT ;  /* 0x000000310800780c */ /* 0x000fe40003fa4270 */
[----:B------:R-:W-:Y:S02]  /*36b0*/  FSEL R200, R76, -INF , P6 ;  /* 0xff8000004cc87808 */ /* 0x000fe40003000000 */
        /* <DEDUP_REMOVED lines=11> */
[----:B------:R-:W-:Y:S02]  /*3770*/  ISETP.GT.AND P2, PT, R8, 0x39, PT ;  /* 0x000000390800780c */ /* 0x000fe40003f44270 */
[----:B-1----:R-:W-:Y:S02]  /*3780*/  FSEL R242, R60, -INF , P4 ;  /* 0xff8000003cf27808 */ /* 0x002fe40002000000 */
[----:B------:R-:W-:-:S02]  /*3790*/  FMNMX.FTZ R2, R216, R2, !PT ;  /* 0x00000002d8027209 */ /* 0x000fc40007810000 */
[----:B--2---:R-:W-:Y:S01]  /*37a0*/  FSEL R241, R61, -INF , P2 ;  /* 0xff8000003df17808 */ /* 0x004fe20001000000 */
[----:B------:R-:W-:Y:S01]  /*37b0*/  STL [R1+0x84], R242 ;  /* 0x000084f201007387 */ /* 0x000fe20000100800 */
[----:B------:R-:W-:Y:S02]  /*37c0*/  FMNMX.FTZ R2, R242, R2, !PT ;  /* 0x00000002f2027209 */ /* 0x000fe40007810000 */
[----:B------:R-:W-:Y:S01]  /*37d0*/  FSEL R185, R82, -INF , P1 ;  /* 0xff80000052b97808 */ /* 0x000fe20000800000 */
[----:B------:R-:W-:Y:S01]  /*37e0*/  STL [R1+0x88], R241 ;  /* 0x000088f101007387 */ /* 0x000fe20000100800 */
[----:B------:R-:W-:Y:S02]  /*37f0*/  FMNMX.FTZ R2, R241, R2, !PT ;  /* 0x00000002f1027209 */ /* 0x000fe40007810000 */
[----:B------:R-:W-:Y:S02]  /*3800*/  FSEL R163, R38, -INF , P1 ;  /* 0xff80000026a37808 */ /* 0x000fe40000800000 */
[----:B------:R-:W-:Y:S01]  /*3810*/  FSEL R162, R36, -INF , P1 ;  /* 0xff80000024a27808 */ /* 0x000fe20000800000 */
[----:B------:R-:W1:Y:S01]  /*3820*/  SHFL.BFLY PT, R5, R2, 0x2, 0x1f ;  /* 0x0c401f0002057f89 */ /* 0x000e6200000e0000 */
[----:B---3--:R-:W-:-:S02]  /*3830*/  FSEL R228, R78, -INF , P6 ;  /* 0xff8000004ee47808 */ /* 0x008fc40003000000 */
[----:B------:R-:W-:Y:S02]  /*3840*/  FSEL R180, R79, -INF , P5 ;  /* 0xff8000004fb47808 */ /* 0x000fe40002800000 */
[----:B------:R-:W-:Y:S01]  /*3850*/  FSEL R203, R62, -INF , P4 ;  /* 0xff8000003ecb7808 */ /* 0x000fe20002000000 */
[----:B------:R-:W-:Y:S01]  /*3860*/  LDSM.16.MT88.4 R76, [R224+0x900] ;  /* 0x00090000e04c783b */ /* 0x000fe20000004200 */
[----:B------:R-:W-:Y:S02]  /*3870*/  FSEL R230, R63, -INF , P2 ;  /* 0xff8000003fe67808 */ /* 0x000fe40001000000 */
[----:B------:R-:W-:Y:S01]  /*3880*/  FMNMX.FTZ R0, R144, R135, !PT ;  /* 0x0000008790007209 */ /* 0x000fe20007810000 */
[----:B------:R-:W-:Y:S01]  /*3890*/  LDSM.16.MT88.4 R60, [R224+0x2900] ;  /* 0x00290000e03c783b */ /* 0x000fe20000004200 */
[----:B------:R-:W-:Y:S02]  /*38a0*/  FSEL R195, R64, -INF , P6 ;  /* 0xff80000040c37808 */ /* 0x000fe40003000000 */
[----:B------:R-:W-:-:S02]  /*38b0*/  FMNMX.FTZ R0, R134, R0, !PT ;  /* 0x0000000086007209 */ /* 0x000fc40007810000 */
[----:B------:R-:W-:Y:S02]  /*38c0*/  FSEL R194, R65, -INF , P5 ;  /* 0xff80000041c27808 */ /* 0x000fe40002800000 */
[----:B------:R-:W-:Y:S02]  /*38d0*/  FMNMX.FTZ R0, R133, R0, !PT ;  /* 0x0000000085007209 */ /* 0x000fe40007810000 */
[----:B------:R-:W-:Y:S02]  /*38e0*/  FSEL R193, R68, -INF , P4 ;  /* 0xff80000044c17808 */ /* 0x000fe40002000000 */
[----:B------:R-:W-:Y:S02]  /*38f0*/  FMNMX.FTZ R0, R115, R0, !PT ;  /* 0x0000000073007209 */ /* 0x000fe40007810000 */
[----:B------:R-:W-:Y:S02]  /*3900*/  FSEL R192, R69, -INF , P2 ;  /* 0xff80000045c07808 */ /* 0x000fe40001000000 */
[----:B-1----:R-:W-:-:S02]  /*3910*/  FMNMX.FTZ R2, R2, R5, !PT ;  /* 0x0000000502027209 */ /* 0x002fc40007810000 */
[----:B------:R-:W-:Y:S02]  /*3920*/  FMNMX.FTZ R0, R114, R0, !PT ;  /* 0x0000000072007209 */ /* 0x000fe40007810000 */
[----:B------:R-:W-:Y:S01]  /*3930*/  FSEL R191, R66, -INF , P6 ;  /* 0xff80000042bf7808 */ /* 0x000fe20003000000 */
[----:B------:R-:W1:Y:S01]  /*3940*/  SHFL.BFLY PT, R5, R2, 0x1, 0x1f ;  /* 0x0c201f0002057f89 */ /* 0x000e6200000e0000 */
[----:B------:R-:W-:Y:S02]  /*3950*/  FMNMX.FTZ R0, R113, R0, !PT ;  /* 0x0000000071007209 */ /* 0x000fe40007810000 */
[----:B------:R-:W-:Y:S02]  /*3960*/  FSEL R190, R67, -INF , P5 ;  /* 0xff80000043be7808 */ /* 0x000fe40002800000 */
[----:B------:R-:W-:Y:S01]  /*3970*/  FMNMX.FTZ R0, R112, R0, !PT ;  /* 0x0000000070007209 */ /* 0x000fe20007810000 */
[----:B------:R-:W-:Y:S01]  /*3980*/  LDSM.16.MT88.4 R64, [R226+0x900] ;  /* 0x00090000e240783b */ /* 0x000fe20000004200 */
[----:B------:R-:W-:-:S02]  /*3990*/  FSEL R189, R70, -INF , P4 ;  /* 0xff80000046bd7808 */ /* 0x000fc40002000000 */
[----:B------:R-:W-:Y:S02]  /*39a0*/  FMNMX.FTZ R0, R169, R0, !PT ;  /* 0x00000000a9007209 */ /* 0x000fe40007810000 */
[----:B------:R-:W-:Y:S02]  /*39b0*/  FSEL R188, R71, -INF , P2 ;  /* 0xff80000047bc7808 */ /* 0x000fe40001000000 */
[----:B------:R-:W-:Y:S01]  /*39c0*/  FMNMX.FTZ R0, R168, R0, !PT ;  /* 0x00000000a8007209 */ /* 0x000fe20007810000 */
[----:B------:R-:W-:Y:S03]  /*39d0*/  LDSM.16.MT88.4 R68, [R227+0x900] ;  /* 0x00090000e344783b */ /* 0x000fe60000004200 */
[----:B------:R-:W-:Y:S02]  /*39e0*/  FMNMX.FTZ R0, R162, R0, !PT ;  /* 0x00000000a2007209 */ /* 0x000fe40007810000 */
[----:B-1----:R-:W-:-:S04]  /*39f0*/  FMNMX.FTZ R171, R2, R5, !PT ;  /* 0x0000000502ab7209 */ /* 0x002fc80007810000 */
[C---:B------:R-:W-:Y:S01]  /*3a00*/  FSETP.NEU.FTZ.AND P1, PT, R171.reuse, -INF , PT ;  /* 0xff800000ab00780b */ /* 0x040fe20003f3d000 */
[----:B------:R-:W-:-:S05]  /*3a10*/  FMUL.FTZ R2, R171, c[0x0][0x2d0] ;  /* 0x0000b400ab027a20 */ /* 0x000fca0000410000 */
[----:B------:R-:W-:Y:S02]  /*3a20*/  FSEL R13, R2, RZ, P1 ;  /* 0x000000ff020d7208 */ /* 0x000fe40000800000 */
        /* <DEDUP_REMOVED lines=20> */
[----:B-1----:R-:W-:-:S04]  /*3b70*/  FMNMX.FTZ R2, R2, R5, !PT ;  /* 0x0000000502027209 */ /* 0x002fc80007810000 */
[C---:B------:R-:W-:Y:S01]  /*3b80*/  FSETP.NEU.FTZ.AND P1, PT, R2.reuse, -INF , PT ;  /* 0xff8000000200780b */ /* 0x040fe20003f3d000 */
[----:B------:R-:W-:-:S05]  /*3b90*/  FMUL.FTZ R5, R2, c[0x0][0x2d0] ;  /* 0x0000b40002057a20 */ /* 0x000fca0000410000 */
[----:B------:R-:W-:Y:S01]  /*3ba0*/  FSEL R12, R5, RZ, P1 ;  /* 0x000000ff050c7208 */ /* 0x000fe20000800000 */
[--C-:B------:R-:W-:Y:S01]  /*3bb0*/  FFMA.FTZ R5, R6, c[0x0][0x2d0], -R13.reuse ;  /* 0x0000b40006057a23 */ /* 0x100fe2000001080d */
[----:B------:R-:W-:Y:S01]  /*3bc0*/  ISETP.GT.AND P1, PT, R8, 0x29, PT ;  /* 0x000000290800780c */ /* 0x000fe20003f24270 */
[----:B------:R-:W-:Y:S02]  /*3bd0*/  FFMA.FTZ R8, R17, c[0x0][0x2d0], -R13 ;  /* 0x0000b40011087a23 */ /* 0x000fe4000001080d */
[--C-:B------:R-:W-:Y:S01]  /*3be0*/  FFMA.FTZ R3, R15, c[0x0][0x2d0], -R12.reuse ;  /* 0x0000b4000f037a23 */ /* 0x100fe2000001080c */
[----:B------:R-:W-:Y:S01]  /*3bf0*/  FSEL R161, R37, -INF , P1 ;  /* 0xff80000025a17808 */ /* 0x000fe20000800000 */
[----:B------:R1:W-:Y:S01]  /*3c00*/  MUFU.EX2 R229, R5 ;  /* 0x0000000500e57308 */ /* 0x0003e20000000800 */
[----:B------:R-:W-:Y:S01]  /*3c10*/  FSEL R132, R39, -INF , P1 ;  /* 0xff80000027847808 */ /* 0x000fe20000800000 */
[----:B------:R-:W-:Y:S01]  /*3c20*/  FFMA.FTZ R4, R11, c[0x0][0x2d0], -R12 ;  /* 0x0000b4000b047a23 */ /* 0x000fe2000001080c */
[----:B------:R-:W-:-:S04]  /*3c30*/  FMNMX.FTZ R0, R161, R0, !PT ;  /* 0x00000000a1007209 */ /* 0x000fc80007810000 */
[----:B------:R-:W-:Y:S01]  /*3c40*/  FMNMX.FTZ R0, R195, R0, !PT ;  /* 0x00000000c3007209 */ /* 0x000fe20007810000 */
[----:B------:R2:W-:Y:S03]  /*3c50*/  MUFU.EX2 R201, R3 ;  /* 0x0000000300c97308 */ /* 0x0005e60000000800 */
[----:B------:R-:W-:-:S04]  /*3c60*/  FMNMX.FTZ R0, R194, R0, !PT ;  /* 0x00000000c2007209 */ /* 0x000fc80007810000 */
[----:B------:R-:W-:Y:S01]  /*3c70*/  FMNMX.FTZ R0, R193, R0, !PT ;  /* 0x00000000c1007209 */ /* 0x000fe20007810000 */
[----:B-1----:R-:W-:Y:S01]  /*3c80*/  FFMA.FTZ R5, R7, c[0x0][0x2d0], -R13 ;  /* 0x0000b40007057a23 */ /* 0x002fe2000001080d */
[----:B------:R1:W-:Y:S02]  /*3c90*/  MUFU.EX2 R202, R4 ;  /* 0x0000000400ca7308 */ /* 0x0003e40000000800 */
[----:B------:R-:W-:Y:S01]  /*3ca0*/  FMNMX.FTZ R0, R192, R0, !PT ;  /* 0x00000000c0007209 */ /* 0x000fe20007810000 */
[----:B--2---:R-:W-:-:S05]  /*3cb0*/  FFMA.FTZ R3, R16, c[0x0][0x2d0], -R12 ;  /* 0x0000b40010037a23 */ /* 0x004fca000001080c */
[----:B------:R2:W-:Y:S08]  /*3cc0*/  MUFU.EX2 R240, R5 ;  /* 0x0000000500f07308 */ /* 0x0005f00000000800 */
[----:B------:R3:W4:Y:S01]  /*3cd0*/  MUFU.EX2 R236, R3 ;  /* 0x0000000300ec7308 */ /* 0x0007220000000800 */
[----:B-1----:R-:W-:Y:S02]  /*3ce0*/  FFMA.FTZ R4, R14, c[0x0][0x2d0], -R12 ;  /* 0x0000b4000e047a23 */ /* 0x002fe4000001080c */
[----:B--2---:R-:W-:-:S05]  /*3cf0*/  FFMA.FTZ R5, R9, c[0x0][0x2d0], -R13 ;  /* 0x0000b40009057a23 */ /* 0x004fca000001080d */
[----:B------:R1:W-:Y:S01]  /*3d00*/  MUFU.EX2 R233, R8 ;  /* 0x0000000800e97308 */ /* 0x0003e20000000800 */
[----:B------:R-:W2:Y:S01]  /*3d10*/  SHFL.BFLY PT, R9, R0, 0x2, 0x1f ;  /* 0x0c401f0000097f89 */ /* 0x000ea200000e0000 */
[----:B---3--:R-:W-:-:S06]  /*3d20*/  FMNMX.FTZ R3, R160, R154, !PT ;  /* 0x0000009aa0037209 */ /* 0x008fcc0007810000 */
[----:B------:R3:W-:Y:S01]  /*3d30*/  MUFU.EX2 R215, R5 ;  /* 0x0000000500d77308 */ /* 0x0007e20000000800 */
[----:B----4-:R-:W-:Y:S02]  /*3d40*/  F2FP.BF16.PACK_AB R7, R236, R201 ;  /* 0x000000c9ec07723e */ /* 0x010fe400000010ff */
[----:B------:R-:W-:-:S04]  /*3d50*/  FMNMX.FTZ R3, R152, R3, !PT ;  /* 0x0000000398037209 */ /* 0x000fc80007810000 */
[----:B------:R-:W-:Y:S01]  /*3d60*/  FMNMX.FTZ R3, R146, R3, !PT ;  /* 0x0000000392037209 */ /* 0x000fe20007810000 */
[----:B-1----:R-:W-:Y:S01]  /*3d70*/  FFMA.FTZ R8, R18, c[0x0][0x2d0], -R13 ;  /* 0x0000b40012087a23 */ /* 0x002fe2000001080d */
[----:B------:R1:W-:Y:S02]  /*3d80*/  MUFU.EX2 R239, R4 ;  /* 0x0000000400ef7308 */ /* 0x0003e40000000800 */
[----:B------:R-:W-:-:S04]  /*3d90*/  FMNMX.FTZ R3, R147, R3, !PT ;  /* 0x0000000393037209 */ /* 0x000fc80007810000 */
[----:B------:R-:W-:Y:S01]  /*3da0*/  FMNMX.FTZ R3, R153, R3, !PT ;  /* 0x0000000399037209 */ /* 0x000fe20007810000 */
[----:B---3--:R-:W-:Y:S01]  /*3db0*/  FFMA.FTZ R5, R10, c[0x0][0x2d0], -R13 ;  /* 0x0000b4000a057a23 */ /* 0x008fe2000001080d */
[----:B------:R3:W-:Y:S02]  /*3dc0*/  MUFU.EX2 R182, R8 ;  /* 0x0000000800b67308 */ /* 0x0007e40000000800 */
[----:B------:R-:W-:-:S04]  /*3dd0*/  FMNMX.FTZ R3, R145, R3, !PT ;  /* 0x0000000391037209 */ /* 0x000fc80007810000 */
[----:B------:R-:W-:Y:S02]  /*3de0*/  FMNMX.FTZ R3, R155, R3, !PT ;  /* 0x000000039b037209 */ /* 0x000fe40007810000 */
[----:B------:R-:W4:Y:S01]  /*3df0*/  MUFU.EX2 R234, R5 ;  /* 0x0000000500ea7308 */ /* 0x000f220000000800 */
[----:B-1----:R-:W-:Y:S02]  /*3e00*/  F2FP.BF16.PACK_AB R4, R240, R229 ;  /* 0x000000e5f004723e */ /* 0x002fe400000010ff */
[----:B------:R-:W-:-:S04]  /*3e10*/  FMNMX.FTZ R3, R174, R3, !PT ;  /* 0x00000003ae037209 */ /* 0x000fc80007810000 */
[----:B------:R-:W-:Y:S01]  /*3e20*/  FMNMX.FTZ R3, R170, R3, !PT ;  /* 0x00000003aa037209 */ /* 0x000fe20007810000 */
[----:B---3--:R-:W-:-:S03]  /*3e30*/  FFMA.FTZ R8, R19, c[0x0][0x2d0], -R13 ;  /* 0x0000b40013087a23 */ /* 0x008fc6000001080d */
[----:B------:R-:W-:Y:S01]  /*3e40*/  FMNMX.FTZ R3, R163, R3, !PT ;  /* 0x00000003a3037209 */ /* 0x000fe20007810000 */
[----:B------:R1:W-:Y:S03]  /*3e50*/  MUFU.EX2 R218, R8 ;  /* 0x0000000800da7308 */ /* 0x0003e60000000800 */
[----:B------:R-:W-:Y:S02]  /*3e60*/  FMNMX.FTZ R3, R132, R3, !PT ;  /* 0x0000000384037209 */ /* 0x000fe40007810000 */
[----:B----4-:R-:W-:Y:S02]  /*3e70*/  F2FP.BF16.PACK_AB R6, R234, R215 ;  /* 0x000000d7ea06723e */ /* 0x010fe400000010ff */
[----:B------:R-:W-:Y:S02]  /*3e80*/  FMNMX.FTZ R3, R191, R3, !PT ;  /* 0x00000003bf037209 */ /* 0x000fe40007810000 */
[----:B------:R-:W-:-:S02]  /*3e90*/  F2FP.BF16.PACK_AB R5, R239, R202 ;  /* 0x000000caef05723e */ /* 0x000fc400000010ff */
[----:B------:R-:W-:-:S04]  /*3ea0*/  FMNMX.FTZ R3, R190, R3, !PT ;  /* 0x00000003be037209 */ /* 0x000fc80007810000 */
[----:B------:R-:W-:Y:S01]  /*3eb0*/  FMNMX.FTZ R3, R189, R3, !PT ;  /* 0x00000003bd037209 */ /* 0x000fe20007810000 */
[----:B-1----:R-:W-:Y:S01]  /*3ec0*/  FFMA.FTZ R8, R20, c[0x0][0x2d0], -R13 ;  /* 0x0000b40014087a23 */ /* 0x002fe2000001080d */
[C---:B------:R-:W-:Y:S02]  /*3ed0*/  HMMA.16816.F32.BF16 R164, R4.reuse, R84, RZ ;  /* 0x0000005404a4723c */ /* 0x040fe400000418ff */
[----:B------:R-:W-:Y:S01]  /*3ee0*/  FMNMX.FTZ R14, R188, R3, !PT ;  /* 0x00000003bc0e7209 */ /* 0x000fe20007810000 */
[----:B------:R1:W3:Y:S01]  /*3ef0*/  MUFU.EX2 R232, R8 ;  /* 0x0000000800e87308 */ /* 0x0002e20000000800 */
[----:B--2---:R-:W-:Y:S01]  /*3f00*/  FMNMX.FTZ R3, R0, R9, !PT ;  /* 0x0000000900037209 */ /* 0x004fe20007810000 */
[--C-:B------:R-:W-:Y:S02]  /*3f10*/  FFMA.FTZ R0, R24, c[0x0][0x2d0], -R12.reuse ;  /* 0x0000b40018007a23 */ /* 0x100fe4000001080c */
[----:B------:R-:W2:Y:S01]  /*3f20*/  SHFL.BFLY PT, R15, R14, 0x2, 0x1f ;  /* 0x0c401f000e0f7f89 */ /* 0x000ea200000e0000 */
[C---:B------:R-:W-:Y:S03]  /*3f30*/  HMMA.16816.F32.BF16 R116, R4.reuse, R120, RZ ;  /* 0x000000780474723c */ /* 0x040fe600000418ff */
[----:B------:R-:W4:Y:S01]  /*3f40*/  SHFL.BFLY PT, R16, R3, 0x1, 0x1f ;  /* 0x0c201f0003107f89 */ /* 0x000f2200000e0000 */
[----:B------:R2:W-:Y:S04]  /*3f50*/  MUFU.EX2 R231, R0 ;  /* 0x0000000000e77308 */ /* 0x0005e80000000800 */
[----:B------:R-:W-:Y:S01]  /*3f60*/  HMMA.16816.F32.BF16 R136, R4, R44, RZ ;  /* 0x0000002c0488723c */ /* 0x000fe200000418ff */
[----:B-1----:R-:W-:Y:S01]  /*3f70*/  FFMA.FTZ R8, R21, c[0x0][0x2d0], -R12 ;  /* 0x0000b40015087a23 */ /* 0x002fe2000001080c */
[----:B---3--:R-:W-:-:S03]  /*3f80*/  F2FP.BF16.PACK_AB R10, R232, R218 ;  /* 0x000000dae80a723e */ /* 0x008fc600000010ff */
[----:B------:R1:W-:Y:S03]  /*3f90*/  MUFU.EX2 R181, R8 ;  /* 0x0000000800b57308 */ /* 0x0003e60000000800 */
[----:B------:R-:W-:Y:S01]  /*3fa0*/  HMMA.16816.F32.BF16 R148, R4, R48, RZ ;  /* 0x000000300494723c */ /* 0x000fe200000418ff */
[----:B--2---:R-:W-:-:S07]  /*3fb0*/  FMNMX.FTZ R0, R14, R15, !PT ;  /* 0x0000000f0e007209 */ /* 0x004fce0007810000 */
[----:B------:R-:W-:Y:S01]  /*3fc0*/  HMMA.16816.F32.BF16 R156, R4, R88, RZ ;  /* 0x00000058049c723c */ /* 0x000fe200000418ff */
[----:B------:R-:W-:Y:S01]  /*3fd0*/  MOV R14, R203 ;  /* 0x000000cb000e7202 */ /* 0x000fe20000000f00 */
[----:B------:R-:W-:Y:S01]  /*3fe0*/  IMAD.MOV.U32 R15, RZ, RZ, R202 ;  /* 0x000000ffff0f7224 */ /* 0x000fe200078e00ca */
[----:B----4-:R-:W-:Y:S01]  /*3ff0*/  FMNMX.FTZ R173, R3, R16, !PT ;  /* 0x0000001003ad7209 */ /* 0x010fe20007810000 */
[----:B-1----:R-:W-:-:S04]  /*4000*/  FFMA.FTZ R8, R22, c[0x0][0x2d0], -R12 ;  /* 0x0000b40016087a23 */ /* 0x002fc8000001080c */
[C---:B------:R-:W-:Y:S01]  /*4010*/  HMMA.16816.F32.BF16 R140, R4.reuse, R96, RZ ;  /* 0x00000060048c723c */ /* 0x040fe200000418ff */
[C---:B------:R-:W-:Y:S01]  /*4020*/  FMUL.FTZ R3, R173.reuse, c[0x0][0x2d0] ;  /* 0x0000b400ad037a20 */ /* 0x040fe20000410000 */
[----:B------:R-:W-:Y:S01]  /*4030*/  FSETP.NEU.FTZ.AND P1, PT, R173, -INF , PT ;  /* 0xff800000ad00780b */ /* 0x000fe20003f3d000 */
[----:B------:R1:W2:Y:S03]  /*4040*/  MUFU.EX2 R183, R8 ;  /* 0x0000000800b77308 */ /* 0x0002a60000000800 */
[----:B------:R-:W-:Y:S02]  /*4050*/  FSEL R3, R3, RZ, P1 ;  /* 0x000000ff03037208 */ /* 0x000fe40000800000 */
[C---:B------:R-:W-:Y:S08]  /*4060*/  HMMA.16816.F32.BF16 R128, R4.reuse, R100, RZ ;  /* 0x000000640480723c */ /* 0x040ff000000418ff */
[----:B------:R-:W-:Y:S01]  /*4070*/  HMMA.16816.F32.BF16 R124, R4, R104, RZ ;  /* 0x00000068047c723c */ /* 0x000fe200000418ff */
[----:B-1----:R-:W-:Y:S01]  /*4080*/  FFMA.FTZ R8, R23, c[0x0][0x2d0], -R12 ;  /* 0x0000b40017087a23 */ /* 0x002fe2000001080c */
[----:B--2---:R-:W-:-:S03]  /*4090*/  F2FP.BF16.PACK_AB R9, R183, R181 ;  /* 0x000000b5b709723e */ /* 0x004fc600000010ff */
[----:B------:R1:W2:Y:S03]  /*40a0*/  MUFU.EX2 R217, R8 ;  /* 0x0000000800d97308 */ /* 0x0002a60000000800 */
[C---:B------:R-:W-:Y:S08]  /*40b0*/  HMMA.16816.F32.BF16 R108, R4.reuse, R46, RZ ;  /* 0x0000002e046c723c */ /* 0x040ff000000418ff */
[----:B------:R-:W-:Y:S01]  /*40c0*/  HMMA.16816.F32.BF16 R80, R4, R50, RZ ;  /* 0x000000320450723c */ /* 0x000fe200000418ff */
[----:B-1----:R-:W-:-:S07]  /*40d0*/  F2FP.BF16.PACK_AB R8, R182, R233 ;  /* 0x000000e9b608723e */ /* 0x002fce00000010ff */
[----:B------:R-:W-:Y:S01]  /*40e0*/  HMMA.16816.F32.BF16 R40, R4, R86, RZ ;  /* 0x000000560428723c */ /* 0x000fe200000418ff */
[----:B--2---:R-:W-:-:S07]  /*40f0*/  F2FP.BF16.PACK_AB R11, R231, R217 ;  /* 0x000000d9e70b723e */ /* 0x004fce00000010ff */
[C---:B------:R-:W-:Y:S08]  /*4100*/  HMMA.16816.F32.BF16 R36, R4.reuse, R90, RZ ;  /* 0x0000005a0424723c */ /* 0x040ff000000418ff */
[C---:B------:R-:W-:Y:S08]  /*4110*/  HMMA.16816.F32.BF16 R32, R4.reuse, R98, RZ ;  /* 0x000000620420723c */ /* 0x040ff000000418ff */
[C---:B------:R-:W-:Y:S08]  /*4120*/  HMMA.16816.F32.BF16 R28, R4.reuse, R102, RZ ;  /* 0x00000066041c723c */ /* 0x040ff000000418ff */
[C---:B------:R-:W-:Y:S08]  /*4130*/  HMMA.16816.F32.BF16 R24, R4.reuse, R106, RZ ;  /* 0x0000006a0418723c */ /* 0x040ff000000418ff */
[----:B------:R-:W-:Y:S01]  /*4140*/  HMMA.16816.F32.BF16 R20, R4, R122, RZ ;  /* 0x0000007a0414723c */ /* 0x000fe200000418ff */
[----:B------:R-:W1:Y:S06]  /*4150*/  SHFL.BFLY PT, R5, R0, 0x1, 0x1f ;  /* 0x0c201f0000057f89 */ /* 0x000e6c00000e0000 */
[----:B------:R-:W-:Y:S01]  /*4160*/  FFMA.FTZ R4, R144, c[0x0][0x2d0], -R3 ;  /* 0x0000b40090047a23 */ /* 0x000fe20000010803 */
[----:B------:R-:W-:Y:S01]  /*4170*/  HMMA.16816.F32.BF16 R244, R8, R68, R164 ;  /* 0x0000004408f4723c */ /* 0x000fe200000418a4 */
[----:B------:R-:W-:-:S02]  /*4180*/  IMAD.MOV.U32 R144, RZ, RZ, R183 ;  /* 0x000000ffff907224 */ /* 0x000fc400078e00b7 */
[----:B------:R2:W-:Y:S04]  /*4190*/  MUFU.EX2 R164, R4 ;  /* 0x0000000400a47308 */ /* 0x0005e80000000800 */
[----:B------:R-:W-:Y:S01]  /*41a0*/  IMAD.MOV.U32 R166, RZ, RZ, R201 ;  /* 0x000000ffffa67224 */ /* 0x000fe200078e00c9 */
[----:B------:R-:W-:Y:S01]  /*41b0*/  HMMA.16816.F32.BF16 R116, R8, R92, R116 ;  /* 0x0000005c0874723c */ /* 0x000fe20000041874 */
[----:B------:R-:W-:-:S07]  /*41c0*/  MOV R165, R200 ;  /* 0x000000c800a57202 */ /* 0x000fce0000000f00 */
[C---:B------:R-:W-:Y:S01]  /*41d0*/  HMMA.16816.F32.BF16 R196, R8.reuse, R76, R136 ;  /* 0x0000004c08c4723c */ /* 0x040fe20000041888 */
[----:B-1----:R-:W-:Y:S01]  /*41e0*/  FMNMX.FTZ R172, R0, R5, !PT ;  /* 0x0000000500ac7209 */ /* 0x002fe20007810000 */
[--C-:B------:R-:W-:Y:S02]  /*41f0*/  FFMA.FTZ R0, R133, c[0x0][0x2d0], -R3.reuse ;  /* 0x0000b40085007a23 */ /* 0x100fe40000010803 */
[----:B--2---:R-:W-:Y:S01]  /*4200*/  FFMA.FTZ R4, R135, c[0x0][0x2d0], -R3 ;  /* 0x0000b40087047a23 */ /* 0x004fe20000010803 */
[----:B------:R-:W-:Y:S01]  /*4210*/  FSETP.NEU.FTZ.AND P1, PT, R172, -INF , PT ;  /* 0xff800000ac00780b */ /* 0x000fe20003f3d000 */
[----:B------:R1:W2:Y:S01]  /*4220*/  MUFU.EX2 R5, R0 ;  /* 0x0000000000057308 */ /* 0x0002a20000000800 */
[----:B------:R-:W-:Y:S01]  /*4230*/  IMAD.MOV.U32 R133, RZ, RZ, R182 ;  /* 0x000000ffff857224 */ /* 0x000fe200078e00b6 */
[----:B------:R-:W-:Y:S01]  /*4240*/  HMMA.16816.F32.BF16 R136, R8, R64, R156 ;  /* 0x000000400888723c */ /* 0x000fe2000004189c */
[----:B------:R-:W-:Y:S01]  /*4250*/  IMAD.MOV.U32 R210, RZ, RZ, R244 ;  /* 0x000000ffffd27224 */ /* 0x000fe200078e00f4 */
[----:B------:R-:W-:Y:S01]  /*4260*/  MOV R206, R245 ;  /* 0x000000f500ce7202 */ /* 0x000fe20000000f00 */
[----:B------:R-:W-:-:S02]  /*4270*/  IMAD.MOV.U32 R205, RZ, RZ, R246 ;  /* 0x000000ffffcd7224 */ /* 0x000fc400078e00f6 */
[----:B------:R-:W-:Y:S01]  /*4280*/  IMAD.MOV.U32 R204, RZ, RZ, R247 ;  /* 0x000000ffffcc7224 */ /* 0x000fe200078e00f7 */
[----:B------:R3:W4:Y:S02]  /*4290*/  MUFU.EX2 R135, R4 ;  /* 0x0000000400877308 */ /* 0x0007240000000800 */
[----:B------:R-:W-:Y:S01]  /*42a0*/  IMAD.MOV.U32 R242, RZ, RZ, R117 ;  /* 0x000000fffff27224 */ /* 0x000fe200078e0075 */
[----:B------:R-:W-:Y:S01]  /*42b0*/  MOV R243, R118 ;  /* 0x0000007600f37202 */ /* 0x000fe20000000f00 */
[----:B------:R-:W-:Y:S01]  /*42c0*/  IMAD.MOV.U32 R241, RZ, RZ, R116 ;  /* 0x000000fffff17224 */ /* 0x000fe200078e0074 */
[----:B------:R-:W-:Y:S01]  /*42d0*/  HMMA.16816.F32.BF16 R128, R8, R56, R128 ;  /* 0x000000380880723c */ /* 0x000fe20000041880 */
[----:B-1----:R-:W-:-:S05]  /*42e0*/  FMUL.FTZ R0, R172, c[0x0][0x2d0] ;  /* 0x0000b400ac007a20 */ /* 0x002fca0000410000 */
[----:B------:R-:W-:Y:S02]  /*42f0*/  FSEL R0, R0, RZ, P1 ;  /* 0x000000ff00007208 */ /* 0x000fe40000800000 */
[----:B------:R-:W-:Y:S01]  /*4300*/  HMMA.16816.F32.BF16 R124, R8, R52, R124 ;  /* 0x00000034087c723c */ /* 0x000fe2000004187c */
[----:B---3--:R-:W-:-:S04]  /*4310*/  FFMA.FTZ R4, R134, c[0x0][0x2d0], -R3 ;  /* 0x0000b40086047a23 */ /* 0x008fc80000010803 */
[----:B------:R-:W-:Y:S01]  /*4320*/  MOV R18, R139 ;  /* 0x0000008b00127202 */ /* 0x000fe20000000f00 */
[----:B------:R-:W-:Y:S01]  /*4330*/  IMAD.MOV.U32 R17, RZ, RZ, R136 ;  /* 0x000000ffff117224 */ /* 0x000fe200078e0088 */
[----:B------:R1:W3:Y:S01]  /*4340*/  MUFU.EX2 R134, R4 ;  /* 0x0000000400867308 */ /* 0x0002e20000000800 */
[----:B------:R-:W-:Y:S01]  /*4350*/  IMAD.MOV.U32 R16, RZ, RZ, R137 ;  /* 0x000000ffff107224 */ /* 0x000fe200078e0089 */
[----:B------:R-:W-:Y:S01]  /*4360*/  MOV R7, R138 ;  /* 0x0000008a00077202 */ /* 0x000fe20000000f00 */
[C---:B------:R-:W-:Y:S06]  /*4370*/  HMMA.16816.F32.BF16 R220, R8.reuse, R72, R148 ;  /* 0x0000004808dc723c */ /* 0x040fec0000041894 */
[----:B------:R-:W-:Y:S01]  /*4380*/  IMAD.MOV.U32 R211, RZ, RZ, R131 ;  /* 0x000000ffffd37224 */ /* 0x000fe200078e0083 */
[----:B------:R-:W-:Y:S01]  /*4390*/  MOV R208, R130 ;  /* 0x0000008200d07202 */ /* 0x000fe20000000f00 */
[----:B------:R-:W-:Y:S01]  /*43a0*/  HMMA.16816.F32.BF16 R136, R8, R60, R140 ;  /* 0x0000003c0888723c */ /* 0x000fe2000004188c */
[----:B------:R-:W-:Y:S01]  /*43b0*/  IMAD.MOV.U32 R207, RZ, RZ, R129 ;  /* 0x000000ffffcf7224 */ /* 0x000fe200078e0081 */
[----:B------:R-:W-:Y:S01]  /*43c0*/  MOV R150, R217 ;  /* 0x000000d900967202 */ /* 0x000fe20000000f00 */
[----:B------:R-:W-:-:S02]  /*43d0*/  IMAD.MOV.U32 R209, RZ, RZ, R128 ;  /* 0x000000ffffd17224 */ /* 0x000fc400078e0080 */
[----:B-1----:R-:W-:Y:S01]  /*43e0*/  FFMA.FTZ R4, R115, c[0x0][0x2d0], -R3 ;  /* 0x0000b40073047a23 */ /* 0x002fe20000010803 */
[----:B------:R-:W-:Y:S01]  /*43f0*/  MOV R115, R181 ;  /* 0x000000b500737202 */ /* 0x000fe20000000f00 */
[----:B------:R-:W-:Y:S01]  /*4400*/  IMAD.MOV.U32 R130, RZ, RZ, R126 ;  /* 0x000000ffff827224 */ /* 0x000fe200078e007e */
[----:B------:R-:W-:Y:S01]  /*4410*/  MOV R131, R125 ;  /* 0x0000007d00837202 */ /* 0x000fe20000000f00 */
[----:B------:R1:W-:Y:S01]  /*4420*/  MUFU.EX2 R235, R4 ;  /* 0x0000000400eb7308 */ /* 0x0003e20000000800 */
[----:B------:R-:W-:Y:S01]  /*4430*/  IMAD.MOV.U32 R129, RZ, RZ, R127 ;  /* 0x000000ffff817224 */ /* 0x000fe200078e007f */
[----:B------:R-:W-:Y:S01]  /*4440*/  MOV R128, R124 ;  /* 0x0000007c00807202 */ /* 0x000fe20000000f00 */
[----:B------:R-:W-:Y:S01]  /*4450*/  IMAD.MOV.U32 R151, RZ, RZ, R218 ;  /* 0x000000ffff977224 */ /* 0x000fe200078e00da */
[----:B------:R-:W-:Y:S01]  /*4460*/  HMMA.16816.F32.BF16 R124, R8, R78, R108 ;  /* 0x0000004e087c723c */ /* 0x000fe2000004186c */
[----:B------:R-:W-:Y:S02]  /*4470*/  IMAD.MOV.U32 R149, RZ, RZ, R216 ;  /* 0x000000ffff957224 */ /* 0x000fe400078e00d8 */
[----:B------:R-:W-:-:S04]  /*4480*/  IMAD.MOV.U32 R148, RZ, RZ, R215 ;  /* 0x000000ffff947224 */ /* 0x000fc800078e00d7 */
[----:B------:R-:W-:Y:S01]  /*4490*/  IMAD.MOV.U32 R109, RZ, RZ, R18 ;  /* 0x000000ffff6d7224 */ /* 0x000fe200078e0012 */
[C---:B------:R-:W-:Y:S01]  /*44a0*/  HMMA.16816.F32.BF16 R140, R8.reuse, R70, R40 ;  /* 0x00000046088c723c */ /* 0x040fe20000041828 */
[----:B------:R-:W-:Y:S01]  /*44b0*/  IMAD.MOV.U32 R110, RZ, RZ, R17 ;  /* 0x000000ffff6e7224 */ /* 0x000fe200078e0011 */
[----:B------:R-:W-:Y:S01]  /*44c0*/  MOV R111, R16 ;  /* 0x00000010006f7202 */ /* 0x000fe20000000f00 */
[----:B------:R-:W-:Y:S01]  /*44d0*/  IMAD.MOV.U32 R6, RZ, RZ, R137 ;  /* 0x000000ffff067224 */ /* 0x000fe200078e0089 */
[----:B------:R-:W-:Y:S01]  /*44e0*/  MOV R213, R139 ;  /* 0x0000008b00d57202 */ /* 0x000fe20000000f00 */
[----:B-1----:R-:W-:Y:S02]  /*44f0*/  FFMA.FTZ R4, R114, c[0x0][0x2d0], -R3 ;  /* 0x0000b40072047a23 */ /* 0x002fe40000010803 */
[----:B------:R-:W-:Y:S01]  /*4500*/  IMAD.MOV.U32 R214, RZ, RZ, R138 ;  /* 0x000000ffffd67224 */ /* 0x000fe200078e008a */
[----:B------:R-:W-:Y:S01]  /*4510*/  HMMA.16816.F32.BF16 R248, R8, R66, R36 ;  /* 0x0000004208f8723c */ /* 0x000fe20000041824 */
[----:B------:R1:W-:Y:S01]  /*4520*/  MUFU.EX2 R238, R4 ;  /* 0x0000000400ee7308 */ /* 0x0003e20000000800 */
[----:B------:R-:W-:-:S02]  /*4530*/  IMAD.MOV.U32 R212, RZ, RZ, R136 ;  /* 0x000000ffffd47224 */ /* 0x000fc400078e0088 */
[----:B------:R-:W-:-:S04]  /*4540*/  IMAD.MOV.U32 R114, RZ, RZ, R7 ;  /* 0x000000ffff727224 */ /* 0x000fc800078e0007 */
[C---:B------:R-:W-:Y:S07]  /*4550*/  HMMA.16816.F32.BF16 R136, R8.reuse, R74, R80 ;  /* 0x0000004a0888723c */ /* 0x040fee0000041850 */
[----:B------:R-:W-:Y:S01]  /*4560*/  IMAD.MOV.U32 R83, RZ, RZ, R6 ;  /* 0x000000ffff537224 */ /* 0x000fe200078e0006 */
[----:B------:R-:W-:Y:S01]  /*4570*/  HMMA.16816.F32.BF16 R244, R8, R62, R32 ;  /* 0x0000003e08f4723c */ /* 0x000fe20000041820 */
[----:B-1----:R-:W-:Y:S02]  /*4580*/  FFMA.FTZ R4, R160, c[0x0][0x2d0], -R0 ;  /* 0x0000b400a0047a23 */ /* 0x002fe40000010800 */
[----:B--2---:R-:W-:-:S02]  /*4590*/  IMAD.MOV.U32 R160, RZ, RZ, R5 ;  /* 0x000000ffffa07224 */ /* 0x004fc400078e0005 */
[----:B------:R1:W-:Y:S03]  /*45a0*/  MUFU.EX2 R117, R4 ;  /* 0x0000000400757308 */ /* 0x0003e60000000800 */
[C---:B------:R-:W-:Y:S08]  /*45b0*/  HMMA.16816.F32.BF16 R216, R8.reuse, R58, R28 ;  /* 0x0000003a08d8723c */ /* 0x040ff0000004181c */
[----:B------:R-:W-:Y:S01]  /*45c0*/  HMMA.16816.F32.BF16 R156, R8, R54, R24 ;  /* 0x00000036089c723c */ /* 0x000fe20000041818 */
[----:B-1----:R-:W-:-:S02]  /*45d0*/  FFMA.FTZ R4, R154, c[0x0][0x2d0], -R0 ;  /* 0x0000b4009a047a23 */ /* 0x002fc40000010800 */
[----:B------:R-:W-:-:S05]  /*45e0*/  IMAD.MOV.U32 R154, RZ, RZ, R130 ;  /* 0x000000ffff9a7224 */ /* 0x000fca00078e0082 */
[----:B------:R-:W-:Y:S01]  /*45f0*/  HMMA.16816.F32.BF16 R200, R8, R94, R20 ;  /* 0x0000005e08c8723c */ /* 0x000fe20000041814 */
[----:B------:R1:W2:Y:S06]  /*4600*/  MUFU.EX2 R116, R4 ;  /* 0x0000000400747308 */ /* 0x0002ac0000000800 */
[----:B----4-:R-:W-:Y:S02]  /*4610*/  F2FP.BF16.PACK_AB R8, R135, R164 ;  /* 0x000000a48708723e */ /* 0x010fe400000010ff */
[----:B---3--:R-:W-:Y:S01]  /*4620*/  F2FP.BF16.PACK_AB R10, R160, R134 ;  /* 0x00000086a00a723e */ /* 0x008fe200000010ff */
[----:B-1----:R-:W-:Y:S01]  /*4630*/  FFMA.FTZ R4, R152, c[0x0][0x2d0], -R0 ;  /* 0x0000b40098047a23 */ /* 0x002fe20000010800 */
[----:B--2---:R-:W-:Y:S01]  /*4640*/  F2FP.BF16.PACK_AB R9, R116, R117 ;  /* 0x000000757409723e */ /* 0x004fe200000010ff */
[----:B------:R-:W-:-:S02]  /*4650*/  IMAD.MOV.U32 R152, RZ, RZ, R128 ;  /* 0x000000ffff987224 */ /* 0x000fc400078e0080 */
[----:B------:R1:W-:Y:S02]  /*4660*/  MUFU.EX2 R118, R4 ;  /* 0x0000000400767308 */ /* 0x0003e40000000800 */
[----:B-1----:R-:W-:-:S06]  /*4670*/  FFMA.FTZ R4, R146, c[0x0][0x2d0], -R0 ;  /* 0x0000b40092047a23 */ /* 0x002fcc0000010800 */
[----:B------:R1:W2:Y:S02]  /*4680*/  MUFU.EX2 R175, R4 ;  /* 0x0000000400af7308 */ /* 0x0002a40000000800 */
[----:B-1----:R-:W-:Y:S01]  /*4690*/  FFMA.FTZ R4, R113, c[0x0][0x2d0], -R3 ;  /* 0x0000b40071047a23 */ /* 0x002fe20000010803 */
[----:B--2---:R-:W-:-:S05]  /*46a0*/  F2FP.BF16.PACK_AB R11, R175, R118 ;  /* 0x00000076af0b723e */ /* 0x004fca00000010ff */
[----:B------:R1:W2:Y:S02]  /*46b0*/  MUFU.EX2 R5, R4 ;  /* 0x0000000400057308 */ /* 0x0002a40000000800 */
[C---:B------:R-:W-:Y:S08]  /*46c0*/  HMMA.16816.F32.BF16 R40, R8.reuse, R44, RZ ;  /* 0x0000002c0828723c */ /* 0x040ff000000418ff */
[----:B------:R-:W-:Y:S01]  /*46d0*/  HMMA.16816.F32.BF16 R36, R8, R48, RZ ;  /* 0x000000300824723c */ /* 0x000fe200000418ff */
[----:B-1----:R-:W-:-:S04]  /*46e0*/  FFMA.FTZ R4, R112, c[0x0][0x2d0], -R3 ;  /* 0x0000b40070047a23 */ /* 0x002fc80000010803 */
[----:B------:R1:W3:Y:S03]  /*46f0*/  MUFU.EX2 R167, R4 ;  /* 0x0000000400a77308 */ /* 0x0002e60000000800 */
[C---:B------:R-:W-:Y:S07]  /*4700*/  HMMA.16816.F32.BF16 R32, R8.reuse, R84, RZ ;  /* 0x000000540820723c */ /* 0x040fee00000418ff */
[----:B------:R-:W-:Y:S01]  /*4710*/  IMAD.MOV.U32 R84, RZ, RZ, R109 ;  /* 0x000000ffff547224 */ /* 0x000fe200078e006d */
[----:B------:R-:W-:Y:S01]  /*4720*/  HMMA.16816.F32.BF16 R20, R8, R100, RZ ;  /* 0x000000640814723c */ /* 0x000fe200000418ff */
[----:B------:R-:W-:-:S02]  /*4730*/  IMAD.MOV.U32 R85, RZ, RZ, R110 ;  /* 0x000000ffff557224 */ /* 0x000fc400078e006e */
[----:B-1----:R-:W-:-:S04]  /*4740*/  FFMA.FTZ R4, R147, c[0x0][0x2d0], -R0 ;  /* 0x0000b40093047a23 */ /* 0x002fc80000010800 */
[----:B--2---:R-:W-:Y:S01]  /*4750*/  MOV R100, R5 ;  /* 0x0000000500647202 */ /* 0x004fe20000000f00 */
[----:B------:R-:W-:Y:S01]  /*4760*/  HMMA.16816.F32.BF16 R28, R8, R88, RZ ;  /* 0x00000058081c723c */ /* 0x000fe200000418ff */
[----:B------:R-:W-:Y:S01]  /*4770*/  IMAD.MOV.U32 R101, RZ, RZ, R180 ;  /* 0x000000ffff657224 */ /* 0x000fe200078e00b4 */
[----:B------:R1:W-:Y:S01]  /*4780*/  MUFU.EX2 R252, R4 ;  /* 0x0000000400fc7308 */ /* 0x0003e20000000800 */
[----:B---3--:R-:W-:-:S04]  /*4790*/  F2FP.BF16.PACK_AB R6, R167, R100 ;  /* 0x00000064a706723e */ /* 0x008fc800000010ff */
[----:B------:R-:W-:Y:S01]  /*47a0*/  MOV R88, R111 ;  /* 0x0000006f00587202 */ /* 0x000fe20000000f00 */
[----:B------:R-:W-:Y:S01]  /*47b0*/  HMMA.16816.F32.BF16 R24, R8, R96, RZ ;  /* 0x000000600818723c */ /* 0x000fe200000418ff */
[----:B------:R-:W-:-:S07]  /*47c0*/  MOV R89, R114 ;  /* 0x0000007200597202 */ /* 0x000fce0000000f00 */
[C---:B------:R-:W-:Y:S01]  /*47d0*/  HMMA.16816.F32.BF16 R16, R8.reuse, R104, RZ ;  /* 0x000000680810723c */ /* 0x040fe200000418ff */
[----:B-1----:R-:W-:Y:S02]  /*47e0*/  FFMA.FTZ R4, R153, c[0x0][0x2d0], -R0 ;  /* 0x0000b40099047a23 */ /* 0x002fe40000010800 */
[----:B------:R-:W-:Y:S02]  /*47f0*/  IMAD.MOV.U32 R153, RZ, RZ, R131 ;  /* 0x000000ffff997224 */ /* 0x000fe400078e0083 */
[----:B------:R1:W2:Y:S02]  /*4800*/  MUFU.EX2 R237, R4 ;  /* 0x0000000400ed7308 */ /* 0x0002a40000000800 */
[----:B------:R-:W-:Y:S01]  /*4810*/  IMAD.MOV.U32 R104, RZ, RZ, R133 ;  /* 0x000000ffff687224 */ /* 0x000fe200078e0085 */
[----:B------:R-:W-:Y:S01]  /*4820*/  MOV R105, R144 ;  /* 0x0000009000697202 */ /* 0x000fe20000000f00 */
[----:B------:R-:W-:Y:S01]  /*4830*/  IMAD.MOV.U32 R133, RZ, RZ, R165 ;  /* 0x000000ffff857224 */ /* 0x000fe200078e00a5 */
[----:B------:R-:W-:Y:S01]  /*4840*/  HMMA.16816.F32.BF16 R44, R8, R46, RZ ;  /* 0x0000002e082c723c */ /* 0x000fe200000418ff */
[----:B------:R-:W-:Y:S01]  /*4850*/  IMAD.MOV.U32 R165, RZ, RZ, R166 ;  /* 0x000000ffffa57224 */ /* 0x000fe200078e00a6 */
[----:B------:R-:W-:Y:S01]  /*4860*/  MOV R166, R148 ;  /* 0x0000009400a67202 */ /* 0x000fe20000000f00 */
[----:B-1----:R-:W-:Y:S01]  /*4870*/  FFMA.FTZ R4, R145, c[0x0][0x2d0], -R0 ;  /* 0x0000b40091047a23 */ /* 0x002fe20000010800 */
[----:B--2---:R-:W-:-:S03]  /*4880*/  F2FP.BF16.PACK_AB R5, R237, R252 ;  /* 0x000000fced05723e */ /* 0x004fc600000010ff */
[----:B------:R1:W-:Y:S02]  /*4890*/  MUFU.EX2 R108, R4 ;  /* 0x00000004006c7308 */ /* 0x0003e40000000800 */
[----:B-1----:R-:W-:Y:S01]  /*48a0*/  FFMA.FTZ R4, R155, c[0x0][0x2d0], -R0 ;  /* 0x0000b4009b047a23 */ /* 0x002fe20000010800 */
[----:B------:R-:W-:-:S05]  /*48b0*/  MOV R155, R129 ;  /* 0x00000081009b7202 */ /* 0x000fca0000000f00 */
[----:B------:R1:W2:Y:S02]  /*48c0*/  MUFU.EX2 R215, R4 ;  /* 0x0000000400d77308 */ /* 0x0002a40000000800 */
[----:B-1----:R-:W-:Y:S02]  /*48d0*/  F2FP.BF16.PACK_AB R4, R238, R235 ;  /* 0x000000ebee04723e */ /* 0x002fe400000010ff */
[----:B--2---:R-:W-:-:S07]  /*48e0*/  F2FP.BF16.PACK_AB R7, R215, R108 ;  /* 0x0000006cd707723e */ /* 0x004fce00000010ff */
[C---:B------:R-:W-:Y:S07]  /*48f0*/  HMMA.16816.F32.BF16 R180, R4.reuse, R76, R40 ;  /* 0x0000004c04b4723c */ /* 0x040fee0000041828 */
[----:B------:R-:W-:Y:S01]  /*4900*/  IMAD.MOV.U32 R76, RZ, RZ, R83 ;  /* 0x000000ffff4c7224 */ /* 0x000fe200078e0053 */
[----:B------:R-:W-:Y:S01]  /*4910*/  HMMA.16816.F32.BF16 R128, R4, R56, R20 ;  /* 0x000000380480723c */ /* 0x000fe20000041814 */
[----:B------:R-:W-:-:S07]  /*4920*/  IMAD.MOV.U32 R77, RZ, RZ, R115 ;  /* 0x000000ffff4d7224 */ /* 0x000fce00078e0073 */
[C---:B------:R-:W-:Y:S07]  /*4930*/  HMMA.16816.F32.BF16 R80, R4.reuse, R72, R36 ;  /* 0x000000480450723c */ /* 0x040fee0000041824 */
[----:B------:R-:W-:Y:S01]  /*4940*/  IMAD.MOV.U32 R72, RZ, RZ, R108 ;  /* 0x000000ffff487224 */ /* 0x000fe200078e006c */
[----:B------:R-:W-:Y:S01]  /*4950*/  MOV R73, R149 ;  /* 0x0000009500497202 */ /* 0x000fe20000000f00 */
[----:B------:R-:W-:Y:S07]  /*4960*/  HMMA.16816.F32.BF16 R108, R4, R68, R32 ;  /* 0x00000044046c723c */ /* 0x000fee0000041820 */
[----:B------:R-:W-:Y:S01]  /*4970*/  IMAD.MOV.U32 R68, RZ, RZ, R150 ;  /* 0x000000ffff447224 */ /* 0x000fe200078e0096 */
[----:B------:R-:W-:Y:S01]  /*4980*/  HMMA.16816.F32.BF16 R32, R8, R90, RZ ;  /* 0x0000005a0820723c */ /* 0x000fe200000418ff */
[----:B------:R-:W-:-:S06]  /*4990*/  IMAD.MOV.U32 R69, RZ, RZ, R151 ;  /* 0x000000ffff457224 */ /* 0x000fcc00078e0097 */
[----:B------:R-:W-:Y:S01]  /*49a0*/  MOV R91, R204 ;  /* 0x000000cc005b7202 */ /* 0x000fe20000000f00 */
[----:B------:R-:W-:Y:S01]  /*49b0*/  HMMA.16816.F32.BF16 R112, R4, R64, R28 ;  /* 0x000000400470723c */ /* 0x000fe2000004181c */
[----:B------:R-:W-:-:S07]  /*49c0*/  IMAD.MOV.U32 R90, RZ, RZ, R205 ;  /* 0x000000ffff5a7224 */ /* 0x000fce00078e00cd */
[C---:B------:R-:W-:Y:S08]  /*49d0*/  HMMA.16816.F32.BF16 R148, R4.reuse, R60, R24 ;  /* 0x0000003c0494723c */ /* 0x040ff00000041818 */
[----:B------:R-:W-:Y:S08]  /*49e0*/  HMMA.16816.F32.BF16 R144, R4, R52, R16 ;  /* 0x000000340490723c */ /* 0x000ff00000041810 */
[C---:B------:R-:W-:Y:S08]  /*49f0*/  HMMA.16816.F32.BF16 R40, R8.reuse, R50, RZ ;  /* 0x000000320828723c */ /* 0x040ff000000418ff */
[C---:B------:R-:W-:Y:S08]  /*4a00*/  HMMA.16816.F32.BF16 R36, R8.reuse, R86, RZ ;  /* 0x000000560824723c */ /* 0x040ff000000418ff */
[C---:B------:R-:W-:Y:S08]  /*4a10*/  HMMA.16816.F32.BF16 R28, R8.reuse, R98, RZ ;  /* 0x00000062081c723c */ /* 0x040ff000000418ff */
[C---:B------:R-:W-:Y:S07]  /*4a20*/  HMMA.16816.F32.BF16 R24, R8.reuse, R102, RZ ;  /* 0x000000660818723c */ /* 0x040fee00000418ff */
[----:B------:R-:W-:Y:S01]  /*4a30*/  IMAD.MOV.U32 R103, RZ, RZ, R105 ;  /* 0x000000ffff677224 */ /* 0x000fe200078e0069 */
[----:B------:R-:W-:Y:S01]  /*4a40*/  HMMA.16816.F32.BF16 R16, R8, R120, RZ ;  /* 0x000000780810723c */ /* 0x000fe200000418ff */
[----:B------:R-:W-:Y:S01]  /*4a50*/  MOV R105, R88 ;  /* 0x0000005800697202 */ /* 0x000fe20000000f00 */
[----:B------:R-:W-:Y:S01]  /*4a60*/  IMAD.MOV.U32 R102, RZ, RZ, R104 ;  /* 0x000000ffff667224 */ /* 0x000fe200078e0068 */
[----:B------:R-:W-:-:S02]  /*4a70*/  MOV R88, R210 ;  /* 0x000000d200587202 */ /* 0x000fc40000000f00 */
[----:B------:R-:W-:Y:S02]  /*4a80*/  MOV R104, R85 ;  /* 0x0000005500687202 */ /* 0x000fe40000000f00 */
[----:B------:R-:W-:Y:S01]  /*4a90*/  IMAD.MOV.U32 R120, RZ, RZ, R212 ;  /* 0x000000ffff787224 */ /* 0x000fe200078e00d4 */
[----:B------:R-:W-:Y:S01]  /*4aa0*/  HMMA.16816.F32.BF16 R20, R8, R106, RZ ;  /* 0x0000006a0814723c */ /* 0x000fe200000418ff */
[----:B------:R-:W-:-:S06]  /*4ab0*/  IMAD.MOV.U32 R121, RZ, RZ, R76 ;  /* 0x000000ffff797224 */ /* 0x000fcc00078e004c */
[----:B------:R-:W-:Y:S01]  /*4ac0*/  IMAD.MOV.U32 R106, RZ, RZ, R89 ;  /* 0x000000ffff6a7224 */ /* 0x000fe200078e0059 */
[----:B------:R-:W-:Y:S01]  /*4ad0*/  HMMA.16816.F32.BF16 R48, R8, R122, RZ ;  /* 0x0000007a0830723c */ /* 0x000fe200000418ff */
[----:B------:R-:W-:Y:S02]  /*4ae0*/  IMAD.MOV.U32 R89, RZ, RZ, R206 ;  /* 0x000000ffff597224 */ /* 0x000fe400078e00ce */
[----:B------:R-:W-:-:S04]  /*4af0*/  IMAD.MOV.U32 R107, RZ, RZ, R84 ;  /* 0x000000ffff6b7224 */ /* 0x000fc800078e0054 */
[----:B------:R-:W-:Y:S01]  /*4b00*/  FFMA.FTZ R8, R169, c[0x0][0x2d0], -R3 ;  /* 0x0000b400a9087a23 */ /* 0x000fe20000010803 */
[----:B------:R-:W-:Y:S01]  /*4b10*/  HMMA.16816.F32.BF16 R64, R4, R66, R32 ;  /* 0x000000420440723c */ /* 0x000fe20000041820 */
[----:B------:R-:W-:Y:S01]  /*4b20*/  MOV R123, R213 ;  /* 0x000000d5007b7202 */ /* 0x000fe20000000f00 */
[----:B------:R-:W-:-:S05]  /*4b30*/  IMAD.MOV.U32 R122, RZ, RZ, R214 ;  /* 0x000000ffff7a7224 */ /* 0x000fca00078e00d6 */
[----:B------:R-:W-:Y:S01]  /*4b40*/  IMAD.MOV.U32 R32, RZ, RZ, R211 ;  /* 0x000000ffff207224 */ /* 0x000fe200078e00d3 */
[C---:B------:R-:W-:Y:S01]  /*4b50*/  HMMA.16816.F32.BF16 R96, R4.reuse, R92, R16 ;  /* 0x0000005c0460723c */ /* 0x040fe20000041810 */
[----:B------:R1:W-:Y:S01]  /*4b60*/  MUFU.EX2 R211, R8 ;  /* 0x0000000800d37308 */ /* 0x0003e20000000800 */
[----:B------:R-:W-:Y:S01]  /*4b70*/  IMAD.MOV.U32 R35, RZ, RZ, R133 ;  /* 0x000000ffff237224 */ /* 0x000fe200078e0085 */
[----:B------:R-:W-:Y:S01]  /*4b80*/  LDSM.16.MT88.4 R16, [R227+0x1100] ;  /* 0x00110000e310783b */ /* 0x000fe20000004200 */
[----:B------:R-:W-:Y:S01]  /*4b90*/  IMAD.MOV.U32 R133, RZ, RZ, R234 ;  /* 0x000000ffff857224 */ /* 0x000fe200078e00ea */
[----:B------:R-:W-:Y:S01]  /*4ba0*/  MOV R33, R73 ;  /* 0x0000004900217202 */ /* 0x000fe20000000f00 */
[----:B------:R-:W-:Y:S01]  /*4bb0*/  IMAD.MOV.U32 R34, RZ, RZ, R72 ;  /* 0x000000ffff227224 */ /* 0x000fe200078e0048 */
[----:B------:R-:W-:Y:S01]  /*4bc0*/  MOV R93, R68 ;  /* 0x00000044005d7202 */ /* 0x000fe20000000f00 */
[----:B------:R-:W-:Y:S01]  /*4bd0*/  HMMA.16816.F32.BF16 R44, R4, R78, R44 ;  /* 0x0000004e042c723c */ /* 0x000fe2000004182c */
[----:B------:R-:W-:-:S07]  /*4be0*/  IMAD.MOV.U32 R92, RZ, RZ, R69 ;  /* 0x000000ffff5c7224 */ /* 0x000fce00078e0045 */
[----:B------:R-:W-:Y:S01]  /*4bf0*/  HMMA.16816.F32.BF16 R40, R4, R74, R40 ;  /* 0x0000004a0428723c */ /* 0x000fe20000041828 */
[----:B-1----:R-:W-:-:S04]  /*4c00*/  FFMA.FTZ R8, R168, c[0x0][0x2d0], -R3 ;  /* 0x0000b400a8087a23 */ /* 0x002fc80000010803 */
[----:B------:R1:W-:Y:S03]  /*4c10*/  MUFU.EX2 R212, R8 ;  /* 0x0000000800d47308 */ /* 0x0003e60000000800 */
[C---:B------:R-:W-:Y:S08]  /*4c20*/  HMMA.16816.F32.BF16 R36, R4.reuse, R70, R36 ;  /* 0x000000460424723c */ /* 0x040ff00000041824 */
[----:B------:R-:W-:Y:S01]  /*4c30*/  HMMA.16816.F32.BF16 R60, R4, R62, R28 ;  /* 0x0000003e043c723c */ /* 0x000fe2000004181c */
[----:B------:R-:W-:Y:S01]  /*4c40*/  LDSM.16.MT88.4 R28, [R226+0x1100] ;  /* 0x00110000e21c783b */ /* 0x000fe20000004200 */
[----:B-1----:R-:W-:Y:S01]  /*4c50*/  FFMA.FTZ R8, R162, c[0x0][0x2d0], -R3 ;  /* 0x0000b400a2087a23 */ /* 0x002fe20000010803 */
[----:B------:R-:W-:-:S05]  /*4c60*/  MOV R162, R208 ;  /* 0x000000d000a27202 */ /* 0x000fca0000000f00 */
[C---:B------:R-:W-:Y:S01]  /*4c70*/  HMMA.16816.F32.BF16 R56, R4.reuse, R58, R24 ;  /* 0x0000003a0438723c */ /* 0x040fe20000041818 */
[----:B------:R1:W-:Y:S01]  /*4c80*/  MUFU.EX2 R213, R8 ;  /* 0x0000000800d57308 */ /* 0x0003e20000000800 */
[----:B------:R-:W-:Y:S06]  /*4c90*/  LDSM.16.MT88.4 R24, [R225+0x1100] ;  /* 0x00110000e118783b */ /* 0x000fec0000004200 */
[C---:B------:R-:W-:Y:S01]  /*4ca0*/  HMMA.16816.F32.BF16 R52, R4.reuse, R54, R20 ;  /* 0x000000360434723c */ /* 0x040fe20000041814 */
[----:B------:R-:W2:Y:S07]  /*4cb0*/  LDSM.16.MT88.4 R20, [R224+0x1100] ;  /* 0x00110000e014783b */ /* 0x000eae0000004200 */
[----:B------:R-:W-:Y:S01]  /*4cc0*/  HMMA.16816.F32.BF16 R48, R4, R94, R48 ;  /* 0x0000005e0430723c */ /* 0x000fe20000041830 */
[----:B-1----:R-:W-:-:S02]  /*4cd0*/  FFMA.FTZ R8, R161, c[0x0][0x2d0], -R3 ;  /* 0x0000b400a1087a23 */ /* 0x002fc40000010803 */
[----:B------:R-:W-:Y:S02]  /*4ce0*/  IMAD.MOV.U32 R161, RZ, RZ, R207 ;  /* 0x000000ffffa17224 */ /* 0x000fe400078e00cf */
[----:B------:R1:W3:Y:S02]  /*4cf0*/  MUFU.EX2 R214, R8 ;  /* 0x0000000800d67308 */ /* 0x0002e40000000800 */
[----:B------:R-:W-:Y:S02]  /*4d00*/  FFMA.FTZ R4, R177, c[0x0][0x2d0], -R13 ;  /* 0x0000b400b1047a23 */ /* 0x000fe4000001080d */
[----:B-1----:R-:W-:Y:S01]  /*4d10*/  FFMA.FTZ R8, R174, c[0x0][0x2d0], -R0 ;  /* 0x0000b400ae087a23 */ /* 0x002fe20000010800 */
[----:B---3--:R-:W-:-:S03]  /*4d20*/  F2FP.BF16.PACK_AB R10, R214, R213 ;  /* 0x000000d5d60a723e */ /* 0x008fc600000010ff */
[----:B------:R1:W-:Y:S08]  /*4d30*/  MUFU.EX2 R174, R4 ;  /* 0x0000000400ae7308 */ /* 0x0003f00000000800 */
[----:B------:R3:W-:Y:S01]  /*4d40*/  MUFU.EX2 R207, R8 ;  /* 0x0000000800cf7308 */ /* 0x0007e20000000800 */
[----:B-1----:R-:W-:-:S07]  /*4d50*/  FFMA.FTZ R4, R184, c[0x0][0x2d0], -R13 ;  /* 0x0000b400b8047a23 */ /* 0x002fce000001080d */
[----:B------:R1:W4:Y:S01]  /*4d60*/  MUFU.EX2 R204, R4 ;  /* 0x0000000400cc7308 */ /* 0x0003220000000800 */
[----:B---3--:R-:W-:-:S07]  /*4d70*/  FFMA.FTZ R8, R170, c[0x0][0x2d0], -R0 ;  /* 0x0000b400aa087a23 */ /* 0x008fce0000010800 */
[----:B------:R3:W2:Y:S01]  /*4d80*/  MUFU.EX2 R208, R8 ;  /* 0x0000000800d07308 */ /* 0x0006a20000000800 */
[----:B-1----:R-:W-:Y:S01]  /*4d90*/  FFMA.FTZ R4, R187, c[0x0][0x2d0], -R12 ;  /* 0x0000b400bb047a23 */ /* 0x002fe2000001080c */
[----:B----4-:R-:W-:-:S06]  /*4da0*/  F2FP.BF16.PACK_AB R6, R204, R174 ;  /* 0x000000aecc06723e */ /* 0x010fcc00000010ff */
[----:B------:R1:W-:Y:S01]  /*4db0*/  MUFU.EX2 R168, R4 ;  /* 0x0000000400a87308 */ /* 0x0003e20000000800 */
[----:B---3--:R-:W-:Y:S01]  /*4dc0*/  FFMA.FTZ R8, R163, c[0x0][0x2d0], -R0 ;  /* 0x0000b400a3087a23 */ /* 0x008fe20000010800 */
[----:B--2---:R-:W-:Y:S01]  /*4dd0*/  F2FP.BF16.PACK_AB R9, R208, R207 ;  /* 0x000000cfd009723e */ /* 0x004fe200000010ff */
[----:B------:R-:W-:-:S05]  /*4de0*/  IMAD.MOV.U32 R163, RZ, RZ, R209 ;  /* 0x000000ffffa37224 */ /* 0x000fca00078e00d1 */
[----:B------:R2:W-:Y:S01]  /*4df0*/  MUFU.EX2 R209, R8 ;  /* 0x0000000800d17308 */ /* 0x0005e20000000800 */
[----:B-1----:R-:W-:-:S07]  /*4e00*/  FFMA.FTZ R4, R186, c[0x0][0x2d0], -R12 ;  /* 0x0000b400ba047a23 */ /* 0x002fce000001080c */
[----:B------:R1:W3:Y:S01]  /*4e10*/  MUFU.EX2 R169, R4 ;  /* 0x0000000400a97308 */ /* 0x0002e20000000800 */
[----:B--2---:R-:W-:Y:S01]  /*4e20*/  FFMA.FTZ R8, R132, c[0x0][0x2d0], -R0 ;  /* 0x0000b40084087a23 */ /* 0x004fe20000010800 */
[----:B------:R-:W-:-:S06]  /*4e30*/  MOV R132, R77 ;  /* 0x0000004d00847202 */ /* 0x000fcc0000000f00 */
[----:B------:R2:W4:Y:S01]  /*4e40*/  MUFU.EX2 R210, R8 ;  /* 0x0000000800d27308 */ /* 0x0005220000000800 */
[----:B-1----:R-:W-:Y:S01]  /*4e50*/  FFMA.FTZ R4, R185, c[0x0][0x2d0], -R12 ;  /* 0x0000b400b9047a23 */ /* 0x002fe2000001080c */
[----:B---3--:R-:W-:-:S06]  /*4e60*/  F2FP.BF16.PACK_AB R5, R169, R168 ;  /* 0x000000a8a905723e */ /* 0x008fcc00000010ff */
[----:B------:R1:W-:Y:S01]  /*4e70*/  MUFU.EX2 R170, R4 ;  /* 0x0000000400aa7308 */ /* 0x0003e20000000800 */
[----:B--2---:R-:W-:Y:S01]  /*4e80*/  FFMA.FTZ R8, R179, c[0x0][0x2d0], -R13 ;  /* 0x0000b400b3087a23 */ /* 0x004fe2000001080d */
[----:B----4-:R-:W-:-:S06]  /*4e90*/  F2FP.BF16.PACK_AB R11, R210, R209 ;  /* 0x000000d1d20b723e */ /* 0x010fcc00000010ff */
[----:B------:R2:W-:Y:S01]  /*4ea0*/  MUFU.EX2 R205, R8 ;  /* 0x0000000800cd7308 */ /* 0x0005e20000000800 */
[----:B-1----:R-:W-:-:S07]  /*4eb0*/  FFMA.FTZ R4, R176, c[0x0][0x2d0], -R12 ;  /* 0x0000b400b0047a23 */ /* 0x002fce000001080c */
[----:B------:R-:W1:Y:S01]  /*4ec0*/  MUFU.EX2 R234, R4 ;  /* 0x0000000400ea7308 */ /* 0x000e620000000800 */
[----:B--2---:R-:W-:-:S07]  /*4ed0*/  FFMA.FTZ R8, R178, c[0x0][0x2d0], -R13 ;  /* 0x0000b400b2087a23 */ /* 0x004fce000001080d */
[----:B------:R-:W2:Y:S01]  /*4ee0*/  MUFU.EX2 R206, R8 ;  /* 0x0000000800ce7308 */ /* 0x000ea20000000800 */
[----:B-1----:R-:W-:Y:S02]  /*4ef0*/  F2FP.BF16.PACK_AB R7, R234, R170 ;  /* 0x000000aaea07723e */ /* 0x002fe400000010ff */
[----:B--2---:R-:W-:Y:S02]  /*4f00*/  F2FP.BF16.PACK_AB R4, R206, R205 ;  /* 0x000000cdce04723e */ /* 0x004fe400000010ff */
[----:B------:R-:W-:-:S05]  /*4f10*/  F2FP.BF16.PACK_AB R8, R212, R211 ;  /* 0x000000d3d408723e */ /* 0x000fca00000010ff */
[----:B------:R-:W-:Y:S07]  /*4f20*/  HMMA.16816.F32.BF16 R176, R4, R20, R196 ;  /* 0x0000001404b0723c */ /* 0x000fee00000418c4 */
[----:B------:R-:W-:Y:S01]  /*4f30*/  IMAD.MOV.U32 R196, RZ, RZ, R163 ;  /* 0x000000ffffc47224 */ /* 0x000fe200078e00a3 */
[----:B------:R-:W-:Y:S01]  /*4f40*/  MOV R197, R161 ;  /* 0x000000a100c57202 */ /* 0x000fe20000000f00 */
[----:B------:R-:W-:Y:S01]  /*4f50*/  IMAD.MOV.U32 R163, RZ, RZ, R241 ;  /* 0x000000ffffa37224 */ /* 0x000fe200078e00f1 */
[----:B------:R-:W-:Y:S01]  /*4f60*/  HMMA.16816.F32.BF16 R68, R8, R24, R80 ;  /* 0x000000180844723c */ /* 0x000fe20000041850 */
[----:B------:R-:W2:Y:S01]  /*4f70*/  LDL.LU R241, [R1+0x88] ;  /* 0x0000880001f17983 */ /* 0x000ea20000300800 */
[----:B------:R-:W-:-:S02]  /*4f80*/  IMAD.MOV.U32 R161, RZ, RZ, R242 ;  /* 0x000000ffffa17224 */ /* 0x000fc400078e00f2 */
[----:B------:R-:W-:Y:S01]  /*4f90*/  IMAD.MOV.U32 R199, RZ, RZ, R32 ;  /* 0x000000ffffc77224 */ /* 0x000fe200078e0020 */
[----:B------:R-:W3:Y:S01]  /*4fa0*/  LDL.LU R242, [R1+0x84] ;  /* 0x0000840001f27983 */ /* 0x000ee20000300800 */
[----:B------:R-:W-:Y:S01]  /*4fb0*/  IMAD.MOV.U32 R32, RZ, RZ, R34 ;  /* 0x000000ffff207224 */ /* 0x000fe200078e0022 */
[----:B------:R-:W-:Y:S01]  /*4fc0*/  MOV R34, R93 ;  /* 0x0000005d00227202 */ /* 0x000fe20000000f00 */
[----:B------:R-:W-:Y:S01]  /*4fd0*/  HMMA.16816.F32.BF16 R72, R4, R24, R220 ;  /* 0x000000180448723c */ /* 0x000fe200000418dc */
[----:B------:R-:W-:-:S07]  /*4fe0*/  IMAD.MOV.U32 R198, RZ, RZ, R162 ;  /* 0x000000ffffc67224 */ /* 0x000fce00078e00a2 */
[-C--:B------:R-:W-:Y:S08]  /*4ff0*/  HMMA.16816.F32.BF16 R76, R4, R26.reuse, R136 ;  /* 0x0000001a044c723c */ /* 0x080ff00000041888 */
[C---:B------:R-:W-:Y:S01]  /*5000*/  HMMA.16816.F32.BF16 R40, R8.reuse, R26, R40 ;  /* 0x0000001a0828723c */ /* 0x040fe20000041828 */
[----:B------:R-:W-:Y:S07]  /*5010*/  LDSM.16.MT88.4 R24, [R224+0x3100] ;  /* 0x00310000e018783b */ /* 0x000fee0000004200 */
[----:B------:R-:W-:Y:S07]  /*5020*/  HMMA.16816.F32.BF16 R180, R8, R20, R180 ;  /* 0x0000001408b4723c */ /* 0x000fee00000418b4 */
[----:B------:R-:W-:Y:S01]  /*5030*/  IMAD.MOV.U32 R21, RZ, RZ, R132 ;  /* 0x000000ffff157224 */ /* 0x000fe200078e0084 */
[----:B------:R-:W-:Y:S01]  /*5040*/  MOV R132, R33 ;  /* 0x0000002100847202 */ /* 0x000fe20000000f00 */
[----:B------:R-:W-:Y:S01]  /*5050*/  HMMA.16816.F32.BF16 R184, R4, R22, R124 ;  /* 0x0000001604b8723c */ /* 0x000fe2000004187c */
[----:B------:R-:W-:-:S06]  /*5060*/  IMAD.MOV.U32 R33, RZ, RZ, R92 ;  /* 0x000000ffff217224 */ /* 0x000fcc00078e005c */
[----:B------:R-:W-:Y:S01]  /*5070*/  IMAD.MOV.U32 R126, RZ, RZ, R21 ;  /* 0x000000ffff7e7224 */ /* 0x000fe200078e0015 */
[----:B------:R-:W-:Y:S01]  /*5080*/  MOV R125, R233 ;  /* 0x000000e9007d7202 */ /* 0x000fe20000000f00 */
[----:B------:R-:W-:Y:S01]  /*5090*/  IMAD.MOV.U32 R124, RZ, RZ, R234 ;  /* 0x000000ffff7c7224 */ /* 0x000fe200078e00ea */
[----:B------:R-:W-:Y:S01]  /*50a0*/  MOV R127, R132 ;  /* 0x00000084007f7202 */ /* 0x000fe20000000f00 */
[----:B------:R-:W-:Y:S01]  /*50b0*/  HMMA.16816.F32.BF16 R44, R8, R22, R44 ;  /* 0x00000016082c723c */ /* 0x000fe2000004182c */
[----:B------:R-:W1:Y:S01]  /*50c0*/  LDSM.16.MT88.4 R20, [R225+0x3100] ;  /* 0x00310000e114783b */ /* 0x000e620000004200 */
[----:B------:R-:W-:-:S06]  /*50d0*/  IMAD.MOV.U32 R80, RZ, RZ, R125 ;  /* 0x000000ffff507224 */ /* 0x000fcc00078e007d */
[C---:B------:R-:W-:Y:S08]  /*50e0*/  HMMA.16816.F32.BF16 R84, R8.reuse, R16, R108 ;  /* 0x000000100854723c */ /* 0x040ff0000004186c */
[-C--:B------:R-:W-:Y:S08]  /*50f0*/  HMMA.16816.F32.BF16 R220, R8, R28.reuse, R112 ;  /* 0x0000001c08dc723c */ /* 0x080ff00000041870 */
[----:B------:R-:W-:Y:S01]  /*5100*/  HMMA.16816.F32.BF16 R104, R4, R28, R104 ;  /* 0x0000001c0468723c */ /* 0x000fe20000041868 */
[----:B------:R-:W-:-:S07]  /*5110*/  MOV R115, R126 ;  /* 0x0000007e00737202 */ /* 0x000fce0000000f00 */
[C---:B------:R-:W-:Y:S07]  /*5120*/  HMMA.16816.F32.BF16 R108, R4.reuse, R30, R248 ;  /* 0x0000001e046c723c */ /* 0x040fee00000418f8 */
[----:B------:R-:W-:Y:S01]  /*5130*/  MOV R248, R127 ;  /* 0x0000007f00f87202 */ /* 0x000fe20000000f00 */
[----:B------:R-:W-:Y:S01]  /*5140*/  HMMA.16816.F32.BF16 R88, R4, R16, R88 ;  /* 0x000000100458723c */ /* 0x000fe20000041858 */
[----:B------:R-:W-:Y:S01]  /*5150*/  IMAD.MOV.U32 R251, RZ, RZ, R32 ;  /* 0x000000fffffb7224 */ /* 0x000fe200078e0020 */
[----:B------:R-:W-:Y:S01]  /*5160*/  MOV R250, R34 ;  /* 0x0000002200fa7202 */ /* 0x000fe20000000f00 */
[----:B------:R-:W-:-:S05]  /*5170*/  IMAD.MOV.U32 R249, RZ, RZ, R33 ;  /* 0x000000fffff97224 */ /* 0x000fca00078e0021 */
[-C--:B------:R-:W-:Y:S08]  /*5180*/  HMMA.16816.F32.BF16 R92, R4, R18.reuse, R140 ;  /* 0x00000012045c723c */ /* 0x080ff0000004188c */
[----:B------:R-:W-:Y:S01]  /*5190*/  HMMA.16816.F32.BF16 R36, R8, R18, R36 ;  /* 0x000000120824723c */ /* 0x000fe20000041824 */
[----:B------:R-:W4:Y:S01]  /*51a0*/  LDSM.16.MT88.4 R16, [R227+0x3100] ;  /* 0x00310000e310783b */ /* 0x000f220000004200 */
        /* <DEDUP_REMOVED lines=10> */
[----:B------:R-:W-:Y:S02]  /*5250*/  IMAD.MOV.U32 R197, RZ, RZ, R161 ;  /* 0x000000ffffc57224 */ /* 0x000fe400078e00a1 */
[----:B------:R-:W-:Y:S01]  /*5260*/  IMAD.MOV.U32 R114, RZ, RZ, R102 ;  /* 0x000000ffff727224 */ /* 0x000fe200078e0066 */
[----:B-1----:R-:W-:Y:S01]  /*5270*/  HMMA.16816.F32.BF16 R140, R4, R22, R216 ;  /* 0x00000016048c723c */ /* 0x002fe200000418d8 */
[----:B------:R-:W-:-:S07]  /*5280*/  IMAD.MOV.U32 R199, RZ, RZ, R119 ;  /* 0x000000ffffc77224 */ /* 0x000fce00078e0077 */
[----:B------:R-:W-:Y:S01]  /*5290*/  HMMA.16816.F32.BF16 R120, R4, R24, R120 ;  /* 0x000000180478723c */ /* 0x000fe20000041878 */
[----:B------:R-:W-:-:S07]  /*52a0*/  IMAD.MOV.U32 R100, RZ, RZ, R230 ;  /* 0x000000ffff647224 */ /* 0x000fce00078e00e6 */
[----:B------:R-:W-:Y:S01]  /*52b0*/  HMMA.16816.F32.BF16 R60, R8, R26, R60 ;  /* 0x0000001a083c723c */ /* 0x000fe2000004183c */
[----:B------:R-:W-:Y:S01]  /*52c0*/  IMAD.MOV.U32 R102, RZ, RZ, R232 ;  /* 0x000000ffff667224 */ /* 0x000fe200078e00e8 */
[----:B------:R-:W-:Y:S01]  /*52d0*/  MOV R219, R248 ;  /* 0x000000f800db7202 */ /* 0x000fe20000000f00 */
[----:B------:R-:W-:Y:S01]  /*52e0*/  IMAD.MOV.U32 R83, RZ, RZ, R235 ;  /* 0x000000ffff537224 */ /* 0x000fe200078e00eb */
[----:B------:R-:W-:Y:S01]  /*52f0*/  MOV R132, R236 ;  /* 0x000000ec00847202 */ /* 0x000fe20000000f00 */
[----:B------:R1:W5:Y:S03]  /*5300*/  LDL.LU R243, [R1+0x80] ;  /* 0x0000800001f37983 */ /* 0x0003660000300800 */
[C---:B------:R-:W-:Y:S08]  /*5310*/  HMMA.16816.F32.BF16 R136, R4.reuse, R20, R136 ;  /* 0x000000140488723c */ /* 0x040ff00000041888 */
[C---:B----4-:R-:W-:Y:S08]  /*5320*/  HMMA.16816.F32.BF16 R152, R4.reuse, R16, R152 ;  /* 0x000000100498723c */ /* 0x050ff00000041898 */
[----:B------:R-:W-:Y:S08]  /*5330*/  HMMA.16816.F32.BF16 R156, R4, R18, R156 ;  /* 0x00000012049c723c */ /* 0x000ff0000004189c */
[----:B------:R-:W-:Y:S01]  /*5340*/  HMMA.16816.F32.BF16 R56, R8, R22, R56 ;  /* 0x000000160838723c */ /* 0x000fe20000041838 */
[----:B------:R-:W-:-:S02]  /*5350*/  IMAD.MOV.U32 R163, RZ, RZ, R237 ;  /* 0x000000ffffa37224 */ /* 0x000fc400078e00ed */
[----:B------:R-:W-:Y:S02]  /*5360*/  IMAD.MOV.U32 R161, RZ, RZ, R238 ;  /* 0x000000ffffa17224 */ /* 0x000fe400078e00ee */
[----:B------:R-:W-:-:S03]  /*5370*/  IMAD.MOV.U32 R162, RZ, RZ, R133 ;  /* 0x000000ffffa27224 */ /* 0x000fc600078e0085 */
[----:B------:R-:W-:Y:S01]  /*5380*/  HMMA.16816.F32.BF16 R52, R8, R18, R52 ;  /* 0x000000120834723c */ /* 0x000fe20000041834 */
[----:B---3--:R-:W-:Y:S01]  /*5390*/  MOV R81, R242 ;  /* 0x000000f200517202 */ /* 0x008fe20000000f00 */
[----:B--2---:R-:W-:Y:S01]  /*53a0*/  IMAD.MOV.U32 R82, RZ, RZ, R241 ;  /* 0x000000ffff527224 */ /* 0x004fe200078e00f1 */
[----:B------:R-:W-:Y:S01]  /*53b0*/  MOV R133, R239 ;  /* 0x000000ef00857202 */ /* 0x000fe20000000f00 */
[----:B------:R-:W-:Y:S01]  /*53c0*/  IMAD.MOV.U32 R119, RZ, RZ, R240 ;  /* 0x000000ffff777224 */ /* 0x000fe200078e00f0 */
[----:B------:R1:W5:Y:S01]  /*53d0*/  LDL.LU R242, [R1+0x7c] ;  /* 0x00007c0001f27983 */ /* 0x0003620000300800 */
[----:B------:R-:W-:Y:S02]  /*53e0*/  IMAD.MOV.U32 R28, RZ, RZ, R81 ;  /* 0x000000ffff1c7224 */ /* 0x000fe400078e0051 */
[----:B------:R-:W-:Y:S01]  /*53f0*/  IMAD.MOV.U32 R81, RZ, RZ, R124 ;  /* 0x000000ffff517224 */ /* 0x000fe200078e007c */
[----:B------:R1:W5:Y:S01]  /*5400*/  LDL.LU R241, [R1+0x78] ;  /* 0x0000780001f17983 */ /* 0x0003620000300800 */
[----:B------:R-:W-:Y:S01]  /*5410*/  HMMA.16816.F32.BF16 R124, R4, R26, R244 ;  /* 0x0000001a047c723c */ /* 0x000fe200000418f4 */
[----:B------:R-:W-:-:S02]  /*5420*/  IMAD.MOV.U32 R29, RZ, RZ, R82 ;  /* 0x000000ffff1d7224 */ /* 0x000fc400078e0052 */
[----:B------:R1:W5:Y:S04]  /*5430*/  LDL.LU R240, [R1+0x74] ;  /* 0x0000740001f07983 */ /* 0x0003680000300800 */
[----:B------:R-:W-:Y:S01]  /*5440*/  IMAD.MOV.U32 R247, RZ, RZ, R35 ;  /* 0x000000fffff77224 */ /* 0x000fe200078e0023 */
[----:B------:R-:W-:Y:S01]  /*5450*/  MOV R245, R100 ;  /* 0x0000006400f57202 */ /* 0x000fe20000000f00 */
[----:B------:R-:W2:Y:S01]  /*5460*/  LDSM.16.MT88.4 R32, [R226+0x3100] ;  /* 0x00310000e220783b */ /* 0x000ea20000004200 */
[----:B------:R-:W-:Y:S02]  /*5470*/  IMAD.MOV.U32 R246, RZ, RZ, R249 ;  /* 0x000000fffff67224 */ /* 0x000fe400078e00f9 */
[----:B------:R-:W-:Y:S02]  /*5480*/  IMAD.MOV.U32 R218, RZ, RZ, R247 ;  /* 0x000000ffffda7224 */ /* 0x000fe400078e00f7 */
[----:B------:R-:W-:Y:S01]  /*5490*/  IMAD.MOV.U32 R244, RZ, RZ, R101 ;  /* 0x000000fffff47224 */ /* 0x000fe200078e0065 */
[----:B------:R-:W-:Y:S01]  /*54a0*/  MOV R82, R83 ;  /* 0x0000005300527202 */ /* 0x000fe20000000f00 */
[----:B------:R-:W-:Y:S01]  /*54b0*/  IMAD.MOV.U32 R247, RZ, RZ, R250 ;  /* 0x000000fffff77224 */ /* 0x000fe200078e00fa */
[----:B------:R1:W5:Y:S01]  /*54c0*/  LDL.LU R239, [R1+0x70] ;  /* 0x0000700001ef7983 */ /* 0x0003620000300800 */
[----:B------:R-:W-:-:S02]  /*54d0*/  IMAD.MOV.U32 R249, RZ, RZ, R102 ;  /* 0x000000fffff97224 */ /* 0x000fc400078e0066 */
[----:B------:R-:W-:Y:S01]  /*54e0*/  IMAD.MOV.U32 R250, RZ, RZ, R103 ;  /* 0x000000fffffa7224 */ /* 0x000fe200078e0067 */
[----:B------:R1:W5:Y:S01]  /*54f0*/  LDL.LU R238, [R1+0x6c] ;  /* 0x00006c0001ee7983 */ /* 0x0003620000300800 */
[C---:B--2---:R-:W-:Y:S01]  /*5500*/  HMMA.16816.F32.BF16 R196, R4.reuse, R32, R196 ;  /* 0x0000002004c4723c */ /* 0x044fe200000418c4 */
[----:B------:R-:W-:Y:S02]  /*5510*/  IMAD.MOV.U32 R83, RZ, RZ, R167 ;  /* 0x000000ffff537224 */ /* 0x000fe400078e00a7 */
[----:B------:R1:W5:Y:S05]  /*5520*/  LDL.LU R237, [R1+0x68] ;  /* 0x0000680001ed7983 */ /* 0x00036a0000300800 */
[----:B------:R-:W-:Y:S01]  /*5530*/  HMMA.16816.F32.BF16 R100, R4, R34, R200 ;  /* 0x000000220464723c */ /* 0x000fe200000418c8 */
[----:B------:R-:W-:Y:S01]  /*5540*/  MOV R248, R83 ;  /* 0x0000005300f87202 */ /* 0x000fe20000000f00 */
[----:B------:R-:W-:Y:S01]  /*5550*/  IMAD.MOV.U32 R167, RZ, RZ, R229 ;  /* 0x000000ffffa77224 */ /* 0x000fe200078e00e5 */
[----:B------:R1:W5:Y:S04]  /*5560*/  LDL.LU R236, [R1+0x64] ;  /* 0x0000640001ec7983 */ /* 0x0003680000300800 */
[----:B------:R-:W-:Y:S01]  /*5570*/  FFMA.FTZ R4, R195, c[0x0][0x2d0], -R3 ;  /* 0x0000b400c3047a23 */ /* 0x000fe20000010803 */
[----:B------:R-:W-:Y:S01]  /*5580*/  MOV R200, R218 ;  /* 0x000000da00c87202 */ /* 0x000fe20000000f00 */
[----:B------:R-:W-:Y:S01]  /*5590*/  IMAD.MOV.U32 R201, RZ, RZ, R219 ;  /* 0x000000ffffc97224 */ /* 0x000fe200078e00db */
[----:B------:R-:W-:Y:S01]  /*55a0*/  MOV R203, R29 ;  /* 0x0000001d00cb7202 */ /* 0x000fe20000000f00 */
[----:B------:R-:W-:Y:S01]  /*55b0*/  HMMA.16816.F32.BF16 R216, R8, R30, R64 ;  /* 0x0000001e08d8723c */ /* 0x000fe20000041840 */
[----:B------:R-:W-:Y:S01]  /*55c0*/  IMAD.MOV.U32 R202, RZ, RZ, R28 ;  /* 0x000000ffffca7224 */ /* 0x000fe200078e001c */
[----:B------:R1:W5:Y:S01]  /*55d0*/  LDL.LU R235, [R1+0x60] ;  /* 0x0000600001eb7983 */ /* 0x0003620000300800 */
[----:B------:R-:W-:-:S03]  /*55e0*/  IMAD.MOV.U32 R83, RZ, RZ, R228 ;  /* 0x000000ffff537224 */ /* 0x000fc600078e00e4 */
[----:B------:R1:W5:Y:S02]  /*55f0*/  LDL.LU R234, [R1+0x5c] ;  /* 0x00005c0001ea7983 */ /* 0x0003640000300800 */
[C---:B------:R-:W-:Y:S01]  /*5600*/  HMMA.16816.F32.BF16 R64, R8.reuse, R24, R148 ;  /* 0x000000180840723c */ /* 0x040fe20000041894 */
[----:B------:R2:W-:Y:S01]  /*5610*/  MUFU.EX2 R24, R4 ;  /* 0x0000000400187308 */ /* 0x0005e20000000800 */
[----:B------:R1:W5:Y:S04]  /*5620*/  LDL.LU R233, [R1+0x58] ;  /* 0x0000580001e97983 */ /* 0x0003680000300800 */
[----:B------:R1:W5:Y:S02]  /*5630*/  LDL.LU R232, [R1+0x54] ;  /* 0x0000540001e87983 */ /* 0x0003640000300800 */
[C---:B------:R-:W-:Y:S02]  /*5640*/  HMMA.16816.F32.BF16 R28, R8.reuse, R20, R128 ;  /* 0x00000014081c723c */ /* 0x040fe40000041880 */
[----:B------:R-:W-:Y:S04]  /*5650*/  LDSM.16.MT88.4 R128, [R224+0x3900] ;  /* 0x00390000e080783b */ /* 0x000fe80000004200 */
[----:B------:R1:W5:Y:S01]  /*5660*/  LDL.LU R231, [R1+0x50] ;  /* 0x0000500001e77983 */ /* 0x0003620000300800 */
[--C-:B--2---:R-:W-:Y:S01]  /*5670*/  FFMA.FTZ R4, R194, c[0x0][0x2d0], -R3.reuse ;  /* 0x0000b400c2047a23 */ /* 0x104fe20000010803 */
[C---:B------:R-:W-:Y:S02]  /*5680*/  HMMA.16816.F32.BF16 R148, R8.reuse, R16, R144 ;  /* 0x000000100894723c */ /* 0x040fe40000041890 */
[----:B------:R-:W-:Y:S01]  /*5690*/  LDSM.16.MT88.4 R144, [R225+0x3900] ;  /* 0x00390000e190783b */ /* 0x000fe20000004200 */
[----:B------:R2:W3:Y:S03]  /*56a0*/  MUFU.EX2 R25, R4 ;  /* 0x0000000400197308 */ /* 0x0004e60000000800 */
[----:B------:R1:W5:Y:S02]  /*56b0*/  LDL.LU R230, [R1+0x4c] ;  /* 0x00004c0001e67983 */ /* 0x0003640000300800 */
[----:B------:R-:W-:Y:S02]  /*56c0*/  HMMA.16816.F32.BF16 R48, R8, R34, R48 ;  /* 0x000000220830723c */ /* 0x000fe40000041830 */
[----:B------:R1:W5:Y:S04]  /*56d0*/  LDL.LU R229, [R1+0x48] ;  /* 0x0000480001e57983 */ /* 0x0003680000300800 */
[----:B------:R1:W5:Y:S01]  /*56e0*/  LDL.LU R228, [R1+0x44] ;  /* 0x0000440001e47983 */ /* 0x0003620000300800 */
[----:B--2---:R-:W-:-:S02]  /*56f0*/  FFMA.FTZ R4, R193, c[0x0][0x2d0], -R3 ;  /* 0x0000b400c1047a23 */ /* 0x004fc40000010803 */
[----:B------:R-:W-:-:S04]  /*5700*/  FFMA.FTZ R3, R192, c[0x0][0x2d0], -R3 ;  /* 0x0000b400c0037a23 */ /* 0x000fc80000010803 */
[----:B------:R2:W-:Y:S02]  /*5710*/  MUFU.EX2 R26, R3 ;  /* 0x00000003001a7308 */ /* 0x0005e40000000800 */
[----:B--2---:R-:W-:-:S06]  /*5720*/  FFMA.FTZ R3, R191, c[0x0][0x2d0], -R0 ;  /* 0x0000b400bf037a23 */ /* 0x004fcc0000010800 */
[----:B------:R2:W-:Y:S02]  /*5730*/  MUFU.EX2 R20, R3 ;  /* 0x0000000300147308 */ /* 0x0005e40000000800 */
[----:B--2---:R-:W-:-:S06]  /*5740*/  FFMA.FTZ R3, R190, c[0x0][0x2d0], -R0 ;  /* 0x0000b400be037a23 */ /* 0x004fcc0000010800 */
[----:B------:R2:W4:Y:S02]  /*5750*/  MUFU.EX2 R22, R3 ;  /* 0x0000000300167308 */ /* 0x0005240000000800 */
[--C-:B--2---:R-:W-:Y:S02]  /*5760*/  FFMA.FTZ R3, R189, c[0x0][0x2d0], -R0.reuse ;  /* 0x0000b400bd037a23 */ /* 0x104fe40000010800 */
[----:B------:R-:W-:Y:S02]  /*5770*/  FFMA.FTZ R0, R188, c[0x0][0x2d0], -R0 ;  /* 0x0000b400bc007a23 */ /* 0x000fe40000010800 */
[----:B------:R-:W2:Y:S02]  /*5780*/  LDSM.16.MT88.4 R188, [R224+0x1900] ;  /* 0x00190000e0bc783b */ /* 0x000ea40000004200 */
[----:B------:R1:W-:Y:S02]  /*5790*/  MUFU.EX2 R21, R0 ;  /* 0x0000000000157308 */ /* 0x0003e40000000800 */
[----:B-1----:R-:W-:-:S02]  /*57a0*/  FFMA.FTZ R0, R200, c[0x0][0x2d0], -R13 ;  /* 0x0000b400c8007a23 */ /* 0x002fc4000001080d */
[----:B------:R-:W-:Y:S02]  /*57b0*/  IMAD.MOV.U32 R200, RZ, RZ, R201 ;  /* 0x000000ffffc87224 */ /* 0x000fe400078e00c9 */
[----:B------:R-:W-:Y:S01]  /*57c0*/  IMAD.MOV.U32 R201, RZ, RZ, R202 ;  /* 0x000000ffffc97224 */ /* 0x000fe200078e00ca */
[----:B------:R-:W-:Y:S01]  /*57d0*/  MOV R202, R203 ;  /* 0x000000cb00ca7202 */ /* 0x000fe20000000f00 */
[----:B------:R1:W-:Y:S01]  /*57e0*/  MUFU.EX2 R16, R0 ;  /* 0x0000000000107308 */ /* 0x0003e20000000800 */
[----:B------:R-:W-:Y:S02]  /*57f0*/  IMAD.MOV.U32 R203, RZ, RZ, R244 ;  /* 0x000000ffffcb7224 */ /* 0x000fe400078e00f4 */
[----:B------:R-:W-:Y:S01]  /*5800*/  IMAD.MOV.U32 R244, RZ, RZ, R245 ;  /* 0x000000fffff47224 */ /* 0x000fe200078e00f5 */
[----:B------:R-:W-:Y:S01]  /*5810*/  MOV R245, R251 ;  /* 0x000000fb00f57202 */ /* 0x000fe20000000f00 */
[----:B------:R-:W-:Y:S02]  /*5820*/  IMAD.MOV.U32 R251, RZ, RZ, R112 ;  /* 0x000000fffffb7224 */ /* 0x000fe400078e0070 */
[----:B------:R-:W-:Y:S01]  /*5830*/  IMAD.MOV.U32 R112, RZ, RZ, R113 ;  /* 0x000000ffff707224 */ /* 0x000fe200078e0071 */
[----:B------:R-:W-:Y:S01]  /*5840*/  MOV R113, R114 ;  /* 0x0000007200717202 */ /* 0x000fe20000000f00 */
[----:B------:R-:W-:-:S02]  /*5850*/  IMAD.MOV.U32 R114, RZ, RZ, R115 ;  /* 0x000000ffff727224 */ /* 0x000fc400078e0073 */
[----:B-1----:R-:W-:-:S04]  /*5860*/  FFMA.FTZ R0, R200, c[0x0][0x2d0], -R13 ;  /* 0x0000b400c8007a23 */ /* 0x002fc8000001080d */
[----:B------:R1:W-:Y:S01]  /*5870*/  MUFU.EX2 R17, R0 ;  /* 0x0000000000117308 */ /* 0x0003e20000000800 */
[----:B------:R-:W-:Y:S01]  /*5880*/  IMAD.MOV.U32 R115, RZ, RZ, R80 ;  /* 0x000000ffff737224 */ /* 0x000fe200078e0050 */
[----:B------:R-:W-:Y:S01]  /*5890*/  MOV R80, R81 ;  /* 0x0000005100507202 */ /* 0x000fe20000000f00 */
[----:B------:R-:W-:Y:S02]  /*58a0*/  IMAD.MOV.U32 R81, RZ, RZ, R82 ;  /* 0x000000ffff517224 */ /* 0x000fe400078e0052 */
[----:B------:R-:W-:Y:S01]  /*58b0*/  IMAD.MOV.U32 R82, RZ, RZ, R132 ;  /* 0x000000ffff527224 */ /* 0x000fe200078e0084 */
[----:B------:R-:W-:Y:S01]  /*58c0*/  MOV R132, R163 ;  /* 0x000000a300847202 */ /* 0x000fe20000000f00 */
[----:B------:R-:W-:Y:S02]  /*58d0*/  IMAD.MOV.U32 R163, RZ, RZ, R161 ;  /* 0x000000ffffa37224 */ /* 0x000fe400078e00a1 */
[----:B-1----:R-:W-:-:S04]  /*58e0*/  FFMA.FTZ R0, R201, c[0x0][0x2d0], -R13 ;  /* 0x0000b400c9007a23 */ /* 0x002fc8000001080d */
[----:B------:R1:W-:Y:S01]  /*58f0*/  MUFU.EX2 R18, R0 ;  /* 0x0000000000127308 */ /* 0x0003e20000000800 */
[----:B------:R-:W-:Y:S01]  /*5900*/  IMAD.MOV.U32 R161, RZ, RZ, R162 ;  /* 0x000000ffffa17224 */ /* 0x000fe200078e00a2 */
[----:B------:R-:W-:Y:S01]  /*5910*/  MOV R162, R175 ;  /* 0x000000af00a27202 */ /* 0x000fe20000000f00 */
[----:B------:R-:W-:Y:S01]  /*5920*/  IMAD.MOV.U32 R200, RZ, RZ, R244 ;  /* 0x000000ffffc87224 */ /* 0x000fe200078e00f4 */
[----:B------:R-:W-:Y:S01]  /*5930*/  MOV R244, R251 ;  /* 0x000000fb00f47202 */ /* 0x000fe20000000f00 */
[----:B------:R-:W-:-:S03]  /*5940*/  IMAD.MOV.U32 R251, RZ, RZ, R115 ;  /* 0x000000fffffb7224 */ /* 0x000fc600078e0073 */
[----:B------:R-:W2:Y:S01]  /*5950*/  MUFU.EX2 R27, R4 ;  /* 0x00000004001b7308 */ /* 0x000ea20000000800 */
[----:B------:R-:W-:Y:S02]  /*5960*/  IMAD.MOV.U32 R115, RZ, RZ, R132 ;  /* 0x000000ffff737224 */ /* 0x000fe400078e0084 */
[----:B-1----:R-:W-:Y:S01]  /*5970*/  FFMA.FTZ R0, R202, c[0x0][0x2d0], -R13 ;  /* 0x0000b400ca007a23 */ /* 0x002fe2000001080d */
[----:B------:R-:W-:-:S04]  /*5980*/  MOV R132, R163 ;  /* 0x000000a300847202 */ /* 0x000fc80000000f00 */
[----:B------:R-:W1:Y:S01]  /*5990*/  MUFU.EX2 R23, R3 ;  /* 0x0000000300177308 */ /* 0x000e620000000800 */
[----:B------:R-:W-:Y:S01]  /*59a0*/  IMAD.MOV.U32 R163, RZ, RZ, R161 ;  /* 0x000000ffffa37224 */ /* 0x000fe200078e00a1 */
[----:B------:R-:W-:Y:S01]  /*59b0*/  HMMA.16816.F32.BF16 R192, R8, R32, R96 ;  /* 0x0000002008c0723c */ /* 0x000fe20000041860 */
[----:B------:R-:W-:Y:S01]  /*59c0*/  IMAD.MOV.U32 R161, RZ, RZ, R162 ;  /* 0x000000ffffa17224 */ /* 0x000fe200078e00a2 */
[----:B------:R1:W5:Y:S04]  /*59d0*/  LDL.LU R175, [R1+0x40] ;  /* 0x0000400001af7983 */ /* 0x0003680000300800 */
[----:B------:R2:W-:Y:S01]  /*59e0*/  MUFU.EX2 R19, R0 ;  /* 0x0000000000137308 */ /* 0x0005e20000000800 */
[----:B------:R-:W-:Y:S01]  /*59f0*/  MOV R162, R160 ;  /* 0x000000a000a27202 */ /* 0x000fe20000000f00 */
[----:B------:R-:W-:Y:S01]  /*5a00*/  IMAD.MOV.U32 R160, RZ, RZ, R165 ;  /* 0x000000ffffa07224 */ /* 0x000fe200078e00a5 */
[----:B------:R-:W-:Y:S01]  /*5a10*/  MOV R165, R166 ;  /* 0x000000a600a57202 */ /* 0x000fe20000000f00 */
[----:B------:R-:W-:Y:S01]  /*5a20*/  IMAD.MOV.U32 R166, RZ, RZ, R15 ;  /* 0x000000ffffa67224 */ /* 0x000fe200078e000f */
[----:B------:R-:W1:Y:S01]  /*5a30*/  LDSM.16.MT88.4 R96, [R227+0x1900] ;  /* 0x00190000e360783b */ /* 0x000e620000004200 */
[----:B--2---:R-:W-:-:S02]  /*5a40*/  FFMA.FTZ R0, R83, c[0x0][0x2d0], -R12 ;  /* 0x0000b40053007a23 */ /* 0x004fc4000001080c */
[----:B------:R-:W-:Y:S02]  /*5a50*/  IMAD.MOV.U32 R83, RZ, RZ, R14 ;  /* 0x000000ffff537224 */ /* 0x000fe400078e000e */
[----:B------:R2:W-:Y:S02]  /*5a60*/  MUFU.EX2 R14, R0 ;  /* 0x00000000000e7308 */ /* 0x0005e40000000800 */
[----:B--2---:R-:W-:-:S06]  /*5a70*/  FFMA.FTZ R0, R203, c[0x0][0x2d0], -R12 ;  /* 0x0000b400cb007a23 */ /* 0x004fcc000001080c */
[----:B------:R2:W1:Y:S01]  /*5a80*/  MUFU.EX2 R15, R0 ;  /* 0x00000000000f7308 */ /* 0x0004620000000800 */
[----:B------:R-:W-:Y:S02]  /*5a90*/  IMAD.MOV.U32 R201, RZ, RZ, R112 ;  /* 0x000000ffffc97224 */ /* 0x000fe400078e0070 */
[----:B--2---:R-:W-:-:S05]  /*5aa0*/  FFMA.FTZ R0, R83, c[0x0][0x2d0], -R12 ;  /* 0x0000b40053007a23 */ /* 0x004fca000001080c */
[----:B------:R2:W-:Y:S01]  /*5ab0*/  MUFU.EX2 R13, R0 ;  /* 0x00000000000d7308 */ /* 0x0005e20000000800 */
[----:B------:R-:W-:Y:S01]  /*5ac0*/  IMAD.MOV.U32 R202, RZ, RZ, R113 ;  /* 0x000000ffffca7224 */ /* 0x000fe200078e0071 */
[----:B------:R-:W-:Y:S01]  /*5ad0*/  MOV R203, R114 ;  /* 0x0000007200cb7202 */ /* 0x000fe20000000f00 */
[----:B------:R-:W-:Y:S01]  /*5ae0*/  IMAD.MOV.U32 R112, RZ, RZ, R80 ;  /* 0x000000ffff707224 */ /* 0x000fe200078e0050 */
[----:B------:R-:W-:Y:S01]  /*5af0*/  MOV R113, R81 ;  /* 0x0000005100717202 */ /* 0x000fe20000000f00 */
[----:B------:R-:W-:Y:S02]  /*5b00*/  IMAD.MOV.U32 R114, RZ, RZ, R82 ;  /* 0x000000ffff727224 */ /* 0x000fe400078e0052 */
[----:B--2---:R-:W-:Y:S02]  /*5b10*/  FFMA.FTZ R0, R200, c[0x0][0x2d0], -R12 ;  /* 0x0000b400c8007a23 */ /* 0x004fe4000001080c */
[----:B------:R-:W-:Y:S01]  /*5b20*/  IMAD.MOV.U32 R7, RZ, RZ, R251 ;  /* 0x000000ffff077224 */ /* 0x000fe200078e00fb */
[----:B------:R-:W-:Y:S01]  /*5b30*/  MOV R34, R132 ;  /* 0x0000008400227202 */ /* 0x000fe20000000f00 */
[----:B------:R2:W1:Y:S01]  /*5b40*/  MUFU.EX2 R12, R0 ;  /* 0x00000000000c7308 */ /* 0x0004620000000800 */
        /* <DEDUP_REMOVED lines=8> */
[----:B------:R-:W1:Y:S01]  /*5bd0*/  LDSM.16.MT88.4 R80, [R225+0x1900] ;  /* 0x00190000e150783b */ /* 0x000e620000004200 */
[----:B------:R-:W-:Y:S01]  /*5be0*/  MOV R33, R201 ;  /* 0x000000c900217202 */ /* 0x000fe20000000f00 */
[----:B------:R-:W-:Y:S01]  /*5bf0*/  IMAD.MOV.U32 R32, RZ, RZ, R202 ;  /* 0x000000ffff207224 */ /* 0x000fe200078e00ca */
[----:B------:R-:W-:Y:S01]  /*5c00*/  MOV R6, R203 ;  /* 0x000000cb00067202 */ /* 0x000fe20000000f00 */
[----:B------:R-:W-:Y:S01]  /*5c10*/  IMAD.MOV.U32 R161, RZ, RZ, R165 ;  /* 0x000000ffffa17224 */ /* 0x000fe200078e00a5 */
[----:B------:R-:W-:Y:S01]  /*5c20*/  MOV R162, R166 ;  /* 0x000000a600a27202 */ /* 0x000fe20000000f00 */
[----:B------:R-:W-:Y:S01]  /*5c30*/  IMAD.MOV.U32 R160, RZ, RZ, R167 ;  /* 0x000000ffffa07224 */ /* 0x000fe200078e00a7 */
[----:B---3--:R-:W-:Y:S01]  /*5c40*/  F2FP.BF16.PACK_AB R200, R25, R24 ;  /* 0x0000001819c8723e */ /* 0x008fe200000010ff */
[----:B--2---:R-:W-:Y:S01]  /*5c50*/  FADD.FTZ R0, R164, R135 ;  /* 0x00000087a4007221 */ /* 0x004fe20000010000 */
[----:B----4-:R-:W-:-:S02]  /*5c60*/  F2FP.BF16.PACK_AB R201, R22, R20 ;  /* 0x0000001416c9723e */ /* 0x010fc400000010ff */
[----:B------:R-:W-:Y:S02]  /*5c70*/  F2FP.BF16.PACK_AB R202, R26, R27 ;  /* 0x0000001b1aca723e */ /* 0x000fe400000010ff */
[----:B-1----:R-:W-:Y:S02]  /*5c80*/  F2FP.BF16.PACK_AB R203, R21, R23 ;  /* 0x0000001715cb723e */ /* 0x002fe400000010ff */
[----:B------:R-:W-:Y:S02]  /*5c90*/  F2FP.BF16.PACK_AB R164, R17, R16 ;  /* 0x0000001011a4723e */ /* 0x000fe400000010ff */
[----:B------:R-:W-:Y:S02]  /*5ca0*/  F2FP.BF16.PACK_AB R165, R15, R14 ;  /* 0x0000000e0fa5723e */ /* 0x000fe400000010ff */
[----:B------:R-:W-:Y:S02]  /*5cb0*/  F2FP.BF16.PACK_AB R166, R19, R18 ;  /* 0x0000001213a6723e */ /* 0x000fe400000010ff */
[----:B------:R-:W-:Y:S01]  /*5cc0*/  F2FP.BF16.PACK_AB R167, R12, R13 ;  /* 0x0000000d0ca7723e */ /* 0x000fe200000010ff */
[-C--:B------:R-:W-:Y:S08]  /*5cd0*/  HMMA.16816.F32.BF16 R180, R200, R188.reuse, R180 ;  /* 0x000000bcc8b4723c */ /* 0x080ff000000418b4 */
[C---:B------:R-:W-:Y:S08]  /*5ce0*/  HMMA.16816.F32.BF16 R176, R164.reuse, R188, R176 ;  /* 0x000000bca4b0723c */ /* 0x040ff000000418b0 */
[-C--:B------:R-:W-:Y:S08]  /*5cf0*/  HMMA.16816.F32.BF16 R184, R164, R190.reuse, R184 ;  /* 0x000000bea4b8723c */ /* 0x080ff000000418b8 */
[----:B------:R-:W-:Y:S07]  /*5d00*/  HMMA.16816.F32.BF16 R188, R200, R190, R44 ;  /* 0x000000bec8bc723c */ /* 0x000fee000004182c */
[----:B------:R-:W-:Y:S01]  /*5d10*/  MOV R47, R6 ;  /* 0x00000006002f7202 */ /* 0x000fe20000000f00 */
[----:B------:R-:W-:-:S02]  /*5d20*/  IMAD.MOV.U32 R46, RZ, RZ, R7 ;  /* 0x000000ffff2e7224 */ /* 0x000fc400078e0007 */
[----:B------:R-:W1:Y:S01]  /*5d30*/  LDSM.16.MT88.4 R4, [R226+0x3900] ;  /* 0x00390000e204783b */ /* 0x000e620000004200 */
[----:B------:R-:W-:Y:S01]  /*5d40*/  HMMA.16816.F32.BF16 R84, R200, R96, R84 ;  /* 0x00000060c854723c */ /* 0x000fe20000041854 */
[----:B------:R-:W-:Y:S01]  /*5d50*/  MOV R8, R160 ;  /* 0x000000a000087202 */ /* 0x000fe20000000f00 */
[----:B------:R-:W-:-:S06]  /*5d60*/  IMAD.MOV.U32 R3, RZ, RZ, R162 ;  /* 0x000000ffff037224 */ /* 0x000fcc00078e00a2 */
[----:B------:R-:W-:Y:S01]  /*5d70*/  HMMA.16816.F32.BF16 R88, R164, R96, R88 ;  /* 0x00000060a458723c */ /* 0x000fe20000041858 */
[----:B------:R-:W-:-:S07]  /*5d80*/  MOV R10, R161 ;  /* 0x000000a1000a7202 */ /* 0x000fce0000000f00 */
[----:B------:R-:W-:Y:S01]  /*5d90*/  HMMA.16816.F32.BF16 R92, R164, R98, R92 ;  /* 0x00000062a45c723c */ /* 0x000fe2000004185c */
[----:B------:R-:W-:Y:S02]  /*5da0*/  IMAD.MOV.U32 R9, RZ, RZ, R163 ;  /* 0x000000ffff097224 */ /* 0x000fe400078e00a3 */
[----:B------:R-:W-:-:S05]  /*5db0*/  FADD.FTZ R11, R117, R116 ;  /* 0x00000074750b7221 */ /* 0x000fca0000010000 */
[C---:B------:R-:W-:Y:S01]  /*5dc0*/  HMMA.16816.F32.BF16 R68, R200.reuse, R80, R68 ;  /* 0x00000050c844723c */ /* 0x040fe20000041844 */
[----:B------:R-:W-:Y:S01]  /*5dd0*/  MOV R45, R112 ;  /* 0x00000070002d7202 */ /* 0x000fe20000000f00 */
[----:B------:R-:W-:Y:S01]  /*5de0*/  IMAD.MOV.U32 R44, RZ, RZ, R113 ;  /* 0x000000ffff2c7224 */ /* 0x000fe200078e0071 */
[----:B------:R-:W-:Y:S05]  /*5df0*/  LDSM.16.MT88.4 R160, [R227+0x3900] ;  /* 0x00390000e3a0783b */ /* 0x000fea0000004200 */
[----:B------:R-:W-:Y:S07]  /*5e00*/  HMMA.16816.F32.BF16 R96, R200, R98, R36 ;  /* 0x00000062c860723c */ /* 0x000fee0000041824 */
[----:B------:R-:W-:Y:S01]  /*5e10*/  MOV R37, R119 ;  /* 0x0000007700257202 */ /* 0x000fe20000000f00 */
[----:B------:R-:W-:Y:S01]  /*5e20*/  IMAD.MOV.U32 R38, RZ, RZ, R133 ;  /* 0x000000ffff267224 */ /* 0x000fe200078e0085 */
[----:B------:R-:W-:Y:S01]  /*5e30*/  MOV R39, R134 ;  /* 0x0000008600277202 */ /* 0x000fe20000000f00 */
[----:B------:R-:W-:Y:S02]  /*5e40*/  HMMA.16816.F32.BF16 R72, R164, R80, R72 ;  /* 0x00000050a448723c */ /* 0x000fe40000041848 */
[----:B------:R-:W-:-:S02]  /*5e50*/  FADD.FTZ R8, R8, R37 ;  /* 0x0000002508087221 */ /* 0x000fc40000010000 */
[----:B------:R-:W-:-:S04]  /*5e60*/  FADD.FTZ R3, R3, R38 ;  /* 0x0000002603037221 */ /* 0x000fc80000010000 */
[----:B------:R-:W-:Y:S01]  /*5e70*/  HMMA.16816.F32.BF16 R76, R164, R82, R76 ;  /* 0x00000052a44c723c */ /* 0x000fe2000004184c */
[----:B------:R-:W-:Y:S02]  /*5e80*/  FADD.FTZ R0, R39, R0 ;  /* 0x0000000027007221 */ /* 0x000fe40000010000 */
[----:B------:R-:W-:-:S05]  /*5e90*/  FADD.FTZ R10, R10, R8 ;  /* 0x000000080a0a7221 */ /* 0x000fca0000010000 */
[----:B------:R-:W-:Y:S01]  /*5ea0*/  HMMA.16816.F32.BF16 R80, R200, R82, R40 ;  /* 0x00000052c850723c */ /* 0x000fe20000041828 */
[----:B------:R-:W-:-:S06]  /*5eb0*/  FADD.FTZ R9, R9, R3 ;  /* 0x0000000309097221 */ /* 0x000fcc0000010000 */
[----:B------:R-:W-:Y:S01]  /*5ec0*/  MOV R41, R132 ;  /* 0x0000008400297202 */ /* 0x000fe20000000f00 */
[----:B------:R-:W-:Y:S01]  /*5ed0*/  IMAD.MOV.U32 R40, RZ, RZ, R118 ;  /* 0x000000ffff287224 */ /* 0x000fe200078e0076 */
[----:B------:R-:W-:Y:S01]  /*5ee0*/  MOV R43, R114 ;  /* 0x00000072002b7202 */ /* 0x000fe20000000f00 */
[----:B------:R-:W-:Y:S02]  /*5ef0*/  IMAD.MOV.U32 R42, RZ, RZ, R115 ;  /* 0x000000ffff2a7224 */ /* 0x000fe400078e0073 */
[----:B------:R-:W-:Y:S01]  /*5f00*/  FADD.FTZ R8, R41, R0 ;  /* 0x0000000029087221 */ /* 0x000fe20000010000 */
[----:B-1----:R-:W-:Y:S01]  /*5f10*/  HMMA.16816.F32.BF16 R196, R164, R4, R196 ;  /* 0x00000004a4c4723c */ /* 0x002fe200000418c4 */
[----:B------:R-:W-:Y:S01]  /*5f20*/  FADD.FTZ R11, R40, R11 ;  /* 0x0000000b280b7221 */ /* 0x000fe20000010000 */
[----:B------:R-:W1:Y:S01]  /*5f30*/  LDSM.16.MT88.4 R112, [R226+0x1900] ;  /* 0x00190000e270783b */ /* 0x000e620000004200 */
[----:B------:R-:W-:Y:S02]  /*5f40*/  FADD.FTZ R0, R44, R9 ;  /* 0x000000092c007221 */ /* 0x000fe40000010000 */
[----:B------:R-:W-:-:S03]  /*5f50*/  FADD.FTZ R9, R45, R8 ;  /* 0x000000082d097221 */ /* 0x000fc60000010000 */
[----:B------:R-:W-:Y:S01]  /*5f60*/  HMMA.16816.F32.BF16 R192, R200, R4, R192 ;  /* 0x00000004c8c0723c */ /* 0x000fe200000418c0 */
[----:B------:R-:W-:-:S06]  /*5f70*/  FADD.FTZ R3, R43, R10 ;  /* 0x0000000a2b037221 */ /* 0x000fcc0000010000 */
        /* <DEDUP_REMOVED lines=40> */
[----:B-1----:R-:W-:Y:S01]  /*6200*/  HMMA.16816.F32.BF16 R104, R164, R112, R104 ;  /* 0x00000070a468723c */ /* 0x002fe20000041868 */
[----:B------:R-:W-:Y:S02]  /*6210*/  FADD.FTZ R4, R17, R4 ;  /* 0x0000000411047221 */ /* 0x000fe40000010000 */
[----:B------:R-:W-:-:S02]  /*6220*/  FADD.FTZ R0, R26, R0 ;  /* 0x000000001a007221 */ /* 0x000fc40000010000 */
[----:B------:R-:W-:-:S03]  /*6230*/  FADD.FTZ R3, R23, R3 ;  /* 0x0000000317037221 */ /* 0x000fc60000010000 */
[----:B------:R-:W-:Y:S01]  /*6240*/  HMMA.16816.F32.BF16 R108, R164, R114, R108 ;  /* 0x00000072a46c723c */ /* 0x000fe2000004186c */
[----:B------:R-:W-:Y:S02]  /*6250*/  FADD.FTZ R5, R13, R5 ;  /* 0x000000050d057221 */ /* 0x000fe40000010000 */
[----:B------:R-:W-:-:S05]  /*6260*/  FADD.FTZ R4, R18, R4 ;  /* 0x0000000412047221 */ /* 0x000fca0000010000 */
[C---:B------:R-:W-:Y:S01]  /*6270*/  HMMA.16816.F32.BF16 R120, R164.reuse, R128, R120 ;  /* 0x00000080a478723c */ /* 0x040fe20000041878 */
[----:B------:R1:W-:Y:S07]  /*6280*/  STL [R1], R0 ;  /* 0x0000000001007387 */ /* 0x0003ee0000100800 */
[----:B------:R-:W-:Y:S01]  /*6290*/  HMMA.16816.F32.BF16 R124, R164, R130, R124 ;  /* 0x00000082a47c723c */ /* 0x000fe2000004187c */
[----:B------:R-:W-:-:S07]  /*62a0*/  UIADD3 UR23, UR21, -0x2, URZ ;  /* 0xfffffffe15177890 */ /* 0x000fce000fffe03f */
[C---:B------:R-:W-:Y:S08]  /*62b0*/  HMMA.16816.F32.BF16 R136, R164.reuse, R144, R136 ;  /* 0x00000090a488723c */ /* 0x040ff00000041888 */
[----:B------:R-:W-:Y:S01]  /*62c0*/  HMMA.16816.F32.BF16 R140, R164, R146, R140 ;  /* 0x00000092a48c723c */ /* 0x000fe2000004188c */
[----:B-1----:R-:W-:-:S07]  /*62d0*/  FADD.FTZ R0, R12, R5 ;  /* 0x000000050c007221 */ /* 0x002fce0000010000 */
        /* <DEDUP_REMOVED lines=12> */
[----:B------:R-:W-:Y:S07]  /*63a0*/  HMMA.16816.F32.BF16 R200, R200, R6, R48 ;  /* 0x00000006c8c8723c */ /* 0x000fee0000041830 */
[----:B------:R-:W-:Y:S02]  /*63b0*/  FADD.FTZ R6, R21, R3 ;  /* 0x0000000315067221 */ /* 0x000fe40000010000 */
        /* <DEDUP_REMOVED lines=12> */
[----:B-1----:R-:W-:Y:S01]  /*6480*/  IMAD.MOV.U32 R3, RZ, RZ, R172 ;  /* 0x000000ffff037224 */ /* 0x002fe200078e00ac */
[----:B------:R-:W-:Y:S01]  /*6490*/  ULDC.64 UR6, c[0x0][0x208] ;  /* 0x0000820000067ab9 */ /* 0x000fe20000000a00 */
[----:B------:R-:W-:Y:S01]  /*64a0*/  IMAD.MOV.U32 R0, RZ, RZ, R173 ;  /* 0x000000ffff007224 */ /* 0x000fe200078e00ad */
[----:B------:R-:W-:Y:S01]  /*64b0*/  ULDC.64 UR4, c[0x0][0x1e0] ;  /* 0x0000780000047ab9 */ /* 0x000fe20000000a00 */
[----:B------:R-:W-:Y:S01]  /*64c0*/  IMAD.MOV.U32 R168, RZ, RZ, R171 ;  /* 0x000000ffffa87224 */ /* 0x000fe200078e00ab */
[----:B--2---:R-:W-:-:S02]  /*64d0*/  IADD3 R5, P2, R244, 0x40, RZ ;  /* 0x00000040f4057810 */ /* 0x004fc40007f5e0ff */
[----:B---3--:R-:W-:-:S03]  /*64e0*/  IADD3 R4, P1, R246, 0x40, RZ ;  /* 0x00000040f6047810 */ /* 0x008fc60007f3e0ff */
[----:B------:R-:W-:Y:S04]  /*64f0*/  STL [R1+0x1c], R5 ;  /* 0x00001c0501007387 */ /* 0x000fe80000100800 */
[----:B------:R1:W-:Y:S01]  /*6500*/  STL [R1+0x14], R4 ;  /* 0x0000140401007387 */ /* 0x0003e20000100800 */
[----:B----4-:R-:W-:Y:S01]  /*6510*/  IMAD.X R2, RZ, RZ, R251, P1 ;  /* 0x000000ffff027224 */ /* 0x010fe200008e06fb */
[----:B-1----:R-:W-:-:S05]  /*6520*/  IADD3.X R4, RZ, R249, RZ, P2, !PT ;  /* 0x000000f9ff047210 */ /* 0x002fca00017fe4ff */
[----:B------:R1:W-:Y:S04]  /*6530*/  STL [R1+0x18], R4 ;  /* 0x0000180401007387 */ /* 0x0003e80000100800 */
[----:B------:R1:W-:Y:S02]  /*6540*/  STL [R1+0x10], R2 ;  /* 0x0000100201007387 */ /* 0x0003e40000100800 */
.L_x_1448:
[----:B------:R-:W2:Y:S01]  /*6550*/  LDL.64 R170, [R1+0x30] ;  /* 0x0000300001aa7983 */ /* 0x000ea20000100a00 */
[----:B------:R-:W-:Y:S04]  /*6560*/  DEPBAR.LE SB0, 0x0 ;  /* 0x000080000000791a */ /* 0x000fe80000000000 */
[----:B------:R-:W-:Y:S01]  /*6570*/  USHF.R.S32.HI UR17, URZ, 0x1f, UR23 ;  /* 0x0000001f3f117899 */ /* 0x000fe20008011417 */
[----:B------:R-:W3:Y:S01]  /*6580*/  LDL R169, [R1+0x20] ;  /* 0x0000200001a97983 */ /* 0x000ee20000100800 */
[----:B------:R-:W-:Y:S02]  /*6590*/  UIMAD.WIDE.U32 UR24, UR23, UR6, URZ ;  /* 0x00000006171872a5 */ /* 0x000fe4000f8e003f */
[----:B------:R-:W-:Y:S01]  /*65a0*/  UIMAD UR17, UR17, UR6, URZ ;  /* 0x00000006111172a4 */ /* 0x000fe2000f8e023f */
[----:B------:R-:W3:Y:S01]  /*65b0*/  LDL R172, [R1+0x1c] ;  /* 0x00001c0001ac7983 */ /* 0x000ee20000100800 */
[----:B------:R-:W-:Y:S02]  /*65c0*/  USHF.L.U32 UR20, UR24, 0x6, URZ ;  /* 0x0000000618147899 */ /* 0x000fe4000800063f */
[----:B------:R-:W-:Y:S01]  /*65d0*/  UIMAD UR17, UR23, UR7, UR17 ;  /* 0x00000007171172a4 */ /* 0x000fe2000f8e0211 */
[----:B------:R-:W3:Y:S01]  /*65e0*/  LDL R244, [R1+0x18] ;  /* 0x0000180001f47983 */ /* 0x000ee20000100800 */
[----:B------:R-:W-:Y:S02]  /*65f0*/  UISETP.GT.AND UP1, UPT, UR23, UR8, UPT ;  /* 0x000000081700728c */ /* 0x000fe4000bf24270 */
[----:B------:R-:W-:Y:S01]  /*6600*/  UIADD3 UR17, UR25, UR17, URZ ;  /* 0x0000001119117290 */ /* 0x000fe2000fffe03f */
[----:B------:R-:W-:Y:S01]  /*6610*/  BAR.SYNC.DEFER_BLOCKING 0x0 ;  /* 0x0000000000007b1d */ /* 0x000fe20000010000 */
[----:B------:R-:W-:Y:S02]  /*6620*/  UIADD3 UR23, UR23, -0x1, URZ ;  /* 0xffffffff17177890 */ /* 0x000fe4000fffe03f */
[----:B------:R-:W-:Y:S05]  /*6630*/  USHF.L.U64.HI UR17, UR24, 0x6, UR17 ;  /* 0x0000000618117899 */ /* 0x000fea0008010211 */
[----:B------:R-:W-:Y:S02]  /*6640*/  @UP1 USHF.L.U32 UR21, UR4, 0x5, URZ ;  /* 0x0000000504151899 */ /* 0x000fe4000800063f */
[----:B------:R-:W-:Y:S02]  /*6650*/  @UP1 USHF.L.U64.HI UR22, UR4, 0x5, UR5 ;  /* 0x0000000504161899 */ /* 0x000fe40008010205 */
[----:B------:R-:W-:Y:S01]  /*6660*/  @UP1 UIMAD.WIDE.U32 UR24, UR23, UR4, URZ ;  /* 0x00000004171812a5 */ /* 0x000fe2000f8e003f */
        /* <DEDUP_REMOVED lines=15> */
[----:B------:R-:W4:Y:S06]  /*6760*/  LDL.64 R250, [R1+0x28] ;  /* 0x0000280001fa7983 */ /* 0x000f2c0000100a00 */
[----:B------:R-:W4:Y:S01]  /*6770*/  LDL R252, [R1+0x14] ;  /* 0x0000140001fc7983 */ /* 0x000f220000100800 */
[C---:B------:R-:W-:Y:S03]  /*6780*/  HMMA.16816.F32.BF16 R24, R60.reuse, R32, RZ ;  /* 0x000000203c18723c */ /* 0x040fe600000418ff */
[----:B------:R-:W4:Y:S05]  /*6790*/  LDL R249, [R1+0x10] ;  /* 0x0000100001f97983 */ /* 0x000f2a0000100800 */
[-C--:B------:R-:W-:Y:S08]  /*67a0*/  HMMA.16816.F32.BF16 R28, R60, R34.reuse, RZ ;  /* 0x000000223c1c723c */ /* 0x080ff000000418ff */
        /* <DEDUP_REMOVED lines=9> */
[----:B------:R-:W2:Y:S07]  /*6840*/  LDSM.16.M88.4 R204, [R241] ;  /* 0x00000000f1cc783b */ /* 0x000eae0000000200 */
        /* <DEDUP_REMOVED lines=9> */
[-C--:B--2---:R-:W-:Y:S08]  /*68e0*/  HMMA.16816.F32.BF16 R36, R208, R204.reuse, R36 ;  /* 0x000000ccd024723c */ /* 0x084ff00000041824 */
[C---:B------:R-:W-:Y:S08]  /*68f0*/  HMMA.16816.F32.BF16 R40, R216.reuse, R204, R40 ;  /* 0x000000ccd828723c */ /* 0x040ff00000041828 */
[-C--:B------:R-:W-:Y:S04]  /*6900*/  HMMA.16816.F32.BF16 R44, R216, R206.reuse, R44 ;  /* 0x000000ced82c723c */ /* 0x080fe8000004182c */
[----:B------:R-:W-:Y:S04]  /*6910*/  IADD3 R2, P2, R170, UR20, RZ ;  /* 0x00000014aa027c10 */ /* 0x000fe8000ff5e0ff */
[C---:B------:R-:W-:Y:S04]  /*6920*/  HMMA.16816.F32.BF16 R48, R208.reuse, R206, R48 ;  /* 0x000000ced030723c */ /* 0x040fe80000041830 */
[C---:B------:R-:W-:Y:S02]  /*6930*/  LEA R170, P1, R2.reuse, c[0x0][0x1f8], 0x1 ;  /* 0x00007e0002aa7a11 */ /* 0x040fe400078208ff */
[----:B---3--:R-:W-:Y:S02]  /*6940*/  IADD3.X R169, R169, UR17, RZ, P2, !PT ;  /* 0x00000011a9a97c10 */ /* 0x008fe400097fe4ff */
[-C--:B-1----:R-:W-:Y:S04]  /*6950*/  HMMA.16816.F32.BF16 R52, R208, R212.reuse, R52 ;  /* 0x000000d4d034723c */ /* 0x082fe80000041834 */
[----:B------:R-:W-:Y:S02]  /*6960*/  LEA.HI.X R171, R2, c[0x0][0x1fc], R169, 0x1, P1 ;  /* 0x00007f0002ab7a11 */ /* 0x000fe400008f0ca9 */
[----:B------:R-:W-:Y:S01]  /*6970*/  IADD3 R2, P2, R172, UR20, RZ ;  /* 0x00000014ac027c10 */ /* 0x000fe2000ff5e0ff */
[----:B------:R-:W-:Y:S01]  /*6980*/  @UP1 USHF.L.U32 UR20, UR24, 0x6, URZ ;  /* 0x0000000618141899 */ /* 0x000fe2000800063f */
[C---:B------:R-:W-:Y:S01]  /*6990*/  HMMA.16816.F32.BF16 R56, R216.reuse, R212, R56 ;  /* 0x000000d4d838723c */ /* 0x040fe20000041838 */
[----:B------:R-:W-:Y:S01]  /*69a0*/  @!PT LDS RZ, [RZ] ;  /* 0x00000000fffff984 */ /* 0x000fe20000000800 */
[----:B------:R-:W-:Y:S01]  /*69b0*/  @!PT LDS RZ, [RZ] ;  /* 0x00000000fffff984 */ /* 0x000fe20000000800 */
[----:B------:R-:W-:Y:S01]  /*69c0*/  @!PT LDS RZ, [RZ] ;  /* 0x00000000fffff984 */ /* 0x000fe20000000800 */
[----:B------:R1:W-:Y:S03]  /*69d0*/  LDGSTS.E.BYPASS.LTC128B.128 [R243+0x100], [R170.64], !P3 ;  /* 0x00100000aaf37fae */ /* 0x0003e6000d901d52 */
[----:B------:R-:W-:Y:S02]  /*69e0*/  LEA R172, P1, R2, c[0x0][0x1f8], 0x1 ;  /* 0x00007e0002ac7a11 */ /* 0x000fe400078208ff */
        /* <DEDUP_REMOVED lines=29> */
[----:B------:R-:W1:Y:S08]  /*6bc0*/  LDSM.16.M88.4 R220, [R231+0xa100] ;  /* 0x00a10000e7dc783b */ /* 0x000e700000000200 */
[----:B------:R-:W2:Y:S08]  /*6bd0*/  LDSM.16.M88.4 R208, [R229+0x4900] ;  /* 0x00490000e5d0783b */ /* 0x000eb00000000200 */
[----:B------:R-:W0:Y:S08]  /*6be0*/  LDGDEPBAR ;  /* 0x00000000000079af */ /* 0x000e300000000000 */
[----:B------:R-:W2:Y:S01]  /*6bf0*/  LDSM.16.M88.4 R212, [R229+0x5100] ;  /* 0x00510000e5d4783b */ /* 0x000ea20000000200 */
[-C--:B---3--:R-:W-:Y:S08]  /*6c00*/  HMMA.16816.F32.BF16 R4, R204, R216.reuse, R4 ;  /* 0x000000d8cc04723c */ /* 0x088ff00000041804 */
[C---:B-1----:R-:W-:Y:S08]  /*6c10*/  HMMA.16816.F32.BF16 R8, R220.reuse, R216, R8 ;  /* 0x000000d8dc08723c */ /* 0x042ff00000041808 */
[-C--:B------:R-:W-:Y:S08]  /*6c20*/  HMMA.16816.F32.BF16 R12, R220, R218.reuse, R12 ;  /* 0x000000dadc0c723c */ /* 0x080ff0000004180c */
[C---:B------:R-:W-:Y:S01]  /*6c30*/  HMMA.16816.F32.BF16 R16, R204.reuse, R218, R16 ;  /* 0x000000dacc10723c */ /* 0x040fe20000041810 */
[----:B------:R-:W1:Y:S07]  /*6c40*/  LDSM.16.M88.4 R216, [R229+0x5900] ;  /* 0x00590000e5d8783b */ /* 0x000e6e0000000200 */
[-C--:B--2---:R-:W-:Y:S08]  /*6c50*/  HMMA.16816.F32.BF16 R20, R204, R208.reuse, R20 ;  /* 0x000000d0cc14723c */ /* 0x084ff00000041814 */
        /* <DEDUP_REMOVED lines=8> */
[----:B------:R-:W2:Y:S07]  /*6ce0*/  LDSM.16.M88.4 R212, [R228] ;  /* 0x00000000e4d4783b */ /* 0x000eae0000000200 */
[-C--:B-1----:R-:W-:Y:S08]  /*6cf0*/  HMMA.16816.F32.BF16 R52, R204, R216.reuse, R52 ;  /* 0x000000d8cc34723c */ /* 0x082ff00000041834 */
[C---:B------:R-:W-:Y:S08]  /*6d00*/  HMMA.16816.F32.BF16 R56, R220.reuse, R216, R56 ;  /* 0x000000d8dc38723c */ /* 0x040ff00000041838 */
[-C--:B------:R-:W-:Y:S01]  /*6d10*/  HMMA.16816.F32.BF16 R60, R220, R218.reuse, R60 ;  /* 0x000000dadc3c723c */ /* 0x080fe2000004183c */
[----:B------:R-:W1:Y:S07]  /*6d20*/  LDSM.16.M88.4 R220, [R233+0xa100] ;  /* 0x00a10000e9dc783b */ /* 0x000e6e0000000200 */
[----:B------:R-:W-:Y:S01]  /*6d30*/  HMMA.16816.F32.BF16 R64, R204, R218, R64 ;  /* 0x000000dacc40723c */ /* 0x000fe20000041840 */
[----:B------:R-:W3:Y:S07]  /*6d40*/  LDSM.16.M88.4 R204, [R228+0x800] ;  /* 0x00080000e4cc783b */ /* 0x000eee0000000200 */
[-C--:B--2---:R-:W-:Y:S01]  /*6d50*/  HMMA.16816.F32.BF16 R4, R208, R212.reuse, R4 ;  /* 0x000000d4d004723c */ /* 0x084fe20000041804 */
[----:B------:R-:W-:Y:S07]  /*6d60*/  LDSM.16.M88.4 R216, [R228+0x1800] ;  /* 0x00180000e4d8783b */ /* 0x000fee0000000200 */
[C---:B-1----:R-:W-:Y:S08]  /*6d70*/  HMMA.16816.F32.BF16 R8, R220.reuse, R212, R8 ;  /* 0x000000d4dc08723c */ /* 0x042ff00000041808 */
[-C--:B------:R-:W-:Y:S08]  /*6d80*/  HMMA.16816.F32.BF16 R12, R220, R214.reuse, R12 ;  /* 0x000000d6dc0c723c */ /* 0x080ff0000004180c */
[C---:B------:R-:W-:Y:S01]  /*6d90*/  HMMA.16816.F32.BF16 R16, R208.reuse, R214, R16 ;  /* 0x000000d6d010723c */ /* 0x040fe20000041810 */
[----:B------:R-:W1:Y:S07]  /*6da0*/  LDSM.16.M88.4 R212, [R228+0x1000] ;  /* 0x00100000e4d4783b */ /* 0x000e6e0000000200 */
[-C--:B---3--:R-:W-:Y:S08]  /*6db0*/  HMMA.16816.F32.BF16 R20, R208, R204.reuse, R20 ;  /* 0x000000ccd014723c */ /* 0x088ff00000041814 */
        /* <DEDUP_REMOVED lines=12> */
[----:B------:R-:W2:Y:S07]  /*6e80*/  LDSM.16.M88.4 R220, [R230+0xe100] ;  /* 0x00e10000e6dc783b */ /* 0x000eae0000000200 */
[----:B------:R-:W-:Y:S01]  /*6e90*/  HMMA.16816.F32.BF16 R64, R208, R218, R64 ;  /* 0x000000dad040723c */ /* 0x000fe20000041840 */
[----:B------:R-:W3:Y:S07]  /*6ea0*/  LDSM.16.M88.4 R208, [R175+0x6900] ;  /* 0x00690000afd0783b */ /* 0x000eee0000000200 */
[-C--:B-1----:R-:W-:Y:S01]  /*6eb0*/  HMMA.16816.F32.BF16 R4, R204, R212.reuse, R4 ;  /* 0x000000d4cc04723c */ /* 0x082fe20000041804 */
[----:B------:R-:W-:Y:S07]  /*6ec0*/  LDSM.16.M88.4 R216, [R175+0x7900] ;  /* 0x00790000afd8783b */ /* 0x000fee0000000200 */
[C---:B--2---:R-:W-:Y:S08]  /*6ed0*/  HMMA.16816.F32.BF16 R8, R220.reuse, R212, R8 ;  /* 0x000000d4dc08723c */ /* 0x044ff00000041808 */
        /* <DEDUP_REMOVED lines=16> */
[----:B------:R-:W2:Y:S07]  /*6fe0*/  LDSM.16.M88.4 R220, [R232+0xe100] ;  /* 0x00e10000e8dc783b */ /* 0x000eae0000000200 */
[----:B------:R-:W-:Y:S01]  /*6ff0*/  HMMA.16816.F32.BF16 R64, R204, R218, R64 ;  /* 0x000000dacc40723c */ /* 0x000fe20000041840 */
[----:B------:R-:W3:Y:S07]  /*7000*/  LDSM.16.M88.4 R204, [R238] ;  /* 0x00000000eecc783b */ /* 0x000eee0000000200 */
[-C--:B-1----:R-:W-:Y:S01]  /*7010*/  HMMA.16816.F32.BF16 R4, R208, R212.reuse, R4 ;  /* 0x000000d4d004723c */ /* 0x082fe20000041804 */
[----:B------:R-:W-:Y:S07]  /*7020*/  LDSM.16.M88.4 R216, [R236] ;  /* 0x00000000ecd8783b */ /* 0x000fee0000000200 */
[C---:B--2---:R-:W-:Y:S08]  /*7030*/  HMMA.16816.F32.BF16 R8, R220.reuse, R212, R8 ;  /* 0x000000d4dc08723c */ /* 0x044ff00000041808 */
[-C--:B------:R-:W-:Y:S08]  /*7040*/  HMMA.16816.F32.BF16 R12, R220, R214.reuse, R12 ;  /* 0x000000d6dc0c723c */ /* 0x080ff0000004180c */
[C---:B------:R-:W-:Y:S01]  /*7050*/  HMMA.16816.F32.BF16 R16, R208.reuse, R214, R16 ;  /* 0x000000d6d010723c */ /* 0x040fe20000041810 */
[----:B------:R-:W1:Y:S07]  /*7060*/  LDSM.16.M88.4 R212, [R237] ;  /* 0x00000000edd4783b */ /* 0x000e6e0000000200 */
        /* <DEDUP_REMOVED lines=39> */
[----:B------:R-:W1:Y:S07]  /*72e0*/  LDSM.16.M88.4 R216, [R228+0x3000] ;  /* 0x00300000e4d8783b */ /* 0x000e6e0000000200 */
[C---:B--2---:R-:W-:Y:S11]  /*72f0*/  HMMA.16816.F32.BF16 R8, R220.reuse, R212, R8 ;  /* 0x000000d4dc08723c */ /* 0x044ff60000041808 */
[----:B------:R-:W-:Y:S05]  /*7300*/  @!UPT UIADD3 URZ, URZ, URZ, URZ ;  /* 0x0000003f3f3ff290 */ /* 0x000fea000fffe03f */
[----:B------:R-:W-:Y:S02]  /*7310*/  FMNMX.FTZ R169, R6, R3, !PT ;  /* 0x0000000306a97209 */ /* 0x000fe40007810000 */
[----:B------:R-:W-:Y:S01]  /*7320*/  FMNMX.FTZ R2, R4, R0, !PT ;  /* 0x0000000004027209 */ /* 0x000fe20007810000 */
[-C--:B------:R-:W-:Y:S03]  /*7330*/  HMMA.16816.F32.BF16 R12, R220, R214.reuse, R12 ;  /* 0x000000d6dc0c723c */ /* 0x080fe6000004180c */
[----:B------:R-:W-:Y:S02]  /*7340*/  FMNMX.FTZ R169, R7, R169, !PT ;  /* 0x000000a907a97209 */ /* 0x000fe40007810000 */
[----:B------:R-:W-:Y:S03]  /*7350*/  FMNMX.FTZ R2, R5, R2, !PT ;  /* 0x0000000205027209 */ /* 0x000fe60007810000 */
[C---:B------:R-:W-:Y:S01]  /*7360*/  HMMA.16816.F32.BF16 R16, R208.reuse, R214, R16 ;  /* 0x000000d6d010723c */ /* 0x040fe20000041810 */
[----:B------:R-:W2:Y:S01]  /*7370*/  LDSM.16.M88.4 R212, [R228+0x3800] ;  /* 0x00380000e4d4783b */ /* 0x000ea20000000200 */
[----:B------:R-:W-:Y:S06]  /*7380*/  DEPBAR.LE SB0, 0x0 ;  /* 0x000080000000791a */ /* 0x000fec0000000000 */
[-C--:B---3--:R-:W-:Y:S01]  /*7390*/  HMMA.16816.F32.BF16 R20, R208, R204.reuse, R20 ;  /* 0x000000ccd014723c */ /* 0x088fe20000041814 */
[----:B------:R-:W-:Y:S04]  /*73a0*/  BAR.SYNC.DEFER_BLOCKING 0x0 ;  /* 0x0000000000007b1d */ /* 0x000fe80000010000 */
[----:B------:R-:W-:Y:S03]  /*73b0*/  FMNMX.FTZ R170, R8, R168, !PT ;  /* 0x000000a808aa7209 */ /* 0x000fe60007810000 */
[C---:B------:R-:W-:Y:S04]  /*73c0*/  HMMA.16816.F32.BF16 R24, R220.reuse, R204, R24 ;  /* 0x000000ccdc18723c */ /* 0x040fe80000041818 */
[----:B------:R-:W-:Y:S04]  /*73d0*/  FMNMX.FTZ R170, R9, R170, !PT ;  /* 0x000000aa09aa7209 */ /* 0x000fe80007810000 */
[-C--:B------:R-:W-:Y:S04]  /*73e0*/  HMMA.16816.F32.BF16 R28, R220, R206.reuse, R28 ;  /* 0x000000cedc1c723c */ /* 0x080fe8000004181c */
[----:B------:R-:W-:Y:S02]  /*73f0*/  FMNMX.FTZ R2, R16, R2, !PT ;  /* 0x0000000210027209 */ /* 0x000fe40007810000 */
[----:B------:R-:W-:Y:S02]  /*7400*/  FMNMX.FTZ R170, R12, R170, !PT ;  /* 0x000000aa0caa7209 */ /* 0x000fe40007810000 */
[C---:B------:R-:W-:Y:S01]  /*7410*/  HMMA.16816.F32.BF16 R32, R208.reuse, R206, R32 ;  /* 0x000000ced020723c */ /* 0x040fe20000041820 */
[----:B------:R-:W3:Y:S03]  /*7420*/  LDL.64 R206, [R1+0x38] ;  /* 0x0000380001ce7983 */ /* 0x000ee60000100a00 */
[----:B------:R-:W-:Y:S02]  /*7430*/  FMNMX.FTZ R171, R13, R170, !PT ;  /* 0x000000aa0dab7209 */ /* 0x000fe40007810000 */
[----:B------:R-:W-:Y:S02]  /*7440*/  FMNMX.FTZ R169, R18, R169, !PT ;  /* 0x000000a912a97209 */ /* 0x000fe40007810000 */
[-C--:B-1----:R-:W-:Y:S04]  /*7450*/  HMMA.16816.F32.BF16 R36, R208, R216.reuse, R36 ;  /* 0x000000d8d024723c */ /* 0x082fe80000041824 */
[----:B------:R-:W-:Y:S02]  /*7460*/  FMNMX.FTZ R2, R17, R2, !PT ;  /* 0x0000000211027209 */ /* 0x000fe40007810000 */
[----:B------:R-:W-:Y:S02]  /*7470*/  FMNMX.FTZ R169, R19, R169, !PT ;  /* 0x000000a913a97209 */ /* 0x000fe40007810000 */
[C---:B------:R-:W-:Y:S04]  /*7480*/  HMMA.16816.F32.BF16 R40, R220.reuse, R216, R40 ;  /* 0x000000d8dc28723c */ /* 0x040fe80000041828 */
[----:B------:R-:W-:Y:S02]  /*7490*/  FMNMX.FTZ R2, R20, R2, !PT ;  /* 0x0000000214027209 */ /* 0x000fe40007810000 */
[----:B------:R-:W-:Y:S02]  /*74a0*/  FMNMX.FTZ R169, R22, R169, !PT ;  /* 0x000000a916a97209 */ /* 0x000fe40007810000 */
[-C--:B------:R-:W-:Y:S04]  /*74b0*/  HMMA.16816.F32.BF16 R44, R220, R218.reuse, R44 ;  /* 0x000000dadc2c723c */ /* 0x080fe8000004182c */
[----:B------:R-:W-:Y:S02]  /*74c0*/  FMNMX.FTZ R2, R21, R2, !PT ;  /* 0x0000000215027209 */ /* 0x000fe40007810000 */
[----:B------:R-:W-:Y:S02]  /*74d0*/  FMNMX.FTZ R170, R23, R169, !PT ;  /* 0x000000a917aa7209 */ /* 0x000fe40007810000 */
[C---:B------:R-:W-:Y:S04]  /*74e0*/  HMMA.16816.F32.BF16 R48, R208.reuse, R218, R48 ;  /* 0x000000dad030723c */ /* 0x040fe80000041830 */
[----:B------:R-:W-:Y:S02]  /*74f0*/  FMNMX.FTZ R2, R32, R2, !PT ;  /* 0x0000000220027209 */ /* 0x000fe40007810000 */
[----:B------:R-:W-:Y:S02]  /*7500*/  FMNMX.FTZ R169, R24, R171, !PT ;  /* 0x000000ab18a97209 */ /* 0x000fe40007810000 */
[-C--:B--2---:R-:W-:Y:S04]  /*7510*/  HMMA.16816.F32.BF16 R52, R208, R212.reuse, R52 ;  /* 0x000000d4d034723c */ /* 0x084fe80000041834 */
        /* <DEDUP_REMOVED lines=23> */
[----:B------:R-:W1:Y:S01]  /*7690*/  SHFL.BFLY PT, R172, R173, 0x2, 0x1f ;  /* 0x0c401f00adac7f89 */ /* 0x000e6200000e0000 */
[----:B------:R-:W-:Y:S02]  /*76a0*/  FMNMX.FTZ R2, R67, R2, !PT ;  /* 0x0000000243027209 */ /* 0x000fe40007810000 */
        /* <DEDUP_REMOVED lines=12> */
[----:B-1----:R-:W-:Y:S02]  /*7770*/  FMNMX.FTZ R173, R173, R172, !PT ;  /* 0x000000acadad7209 */ /* 0x002fe40007810000 */
[----:B------:R-:W-:Y:S02]  /*7780*/  FMNMX.FTZ R169, R57, R169, !PT ;  /* 0x000000a939a97209 */ /* 0x000fe40007810000 */
[----:B------:R-:W-:Y:S01]  /*7790*/  FMNMX.FTZ R170, R27, R170, !PT ;  /* 0x000000aa1baa7209 */ /* 0x000fe20007810000 */
[----:B------:R-:W1:Y:S01]  /*77a0*/  SHFL.BFLY PT, R204, R173, 0x1, 0x1f ;  /* 0x0c201f00adcc7f89 */ /* 0x000e6200000e0000 */
[----:B------:R-:W-:Y:S02]  /*77b0*/  FMNMX.FTZ R169, R60, R169, !PT ;  /* 0x000000a93ca97209 */ /* 0x000fe40007810000 */
[----:B--2---:R-:W-:Y:S02]  /*77c0*/  FMNMX.FTZ R2, R2, R171, !PT ;  /* 0x000000ab02027209 */ /* 0x004fe40007810000 */
[----:B------:R-:W-:Y:S02]  /*77d0*/  FMNMX.FTZ R169, R61, R169, !PT ;  /* 0x000000a93da97209 */ /* 0x000fe40007810000 */
[----:B------:R-:W-:Y:S01]  /*77e0*/  FMNMX.FTZ R170, R30, R170, !PT ;  /* 0x000000aa1eaa7209 */ /* 0x000fe20007810000 */
[----:B------:R-:W2:Y:S03]  /*77f0*/  SHFL.BFLY PT, R172, R2, 0x1, 0x1f ;  /* 0x0c201f0002ac7f89 */ /* 0x000ea600000e0000 */
[----:B------:R-:W-:Y:S04]  /*7800*/  FMNMX.FTZ R170, R31, R170, !PT ;  /* 0x000000aa1faa7209 */ /* 0x000fe80007810000 */
[----:B------:R-:W-:Y:S01]  /*7810*/  FMNMX.FTZ R170, R42, R170, !PT ;  /* 0x000000aa2aaa7209 */ /* 0x000fe20007810000 */
[----:B------:R-:W4:Y:S03]  /*7820*/  SHFL.BFLY PT, R205, R169, 0x2, 0x1f ;  /* 0x0c401f00a9cd7f89 */ /* 0x000f2600000e0000 */
[----:B------:R-:W-:Y:S04]  /*7830*/  FMNMX.FTZ R170, R43, R170, !PT ;  /* 0x000000aa2baa7209 */ /* 0x000fe80007810000 */
[----:B------:R-:W-:Y:S02]  /*7840*/  FMNMX.FTZ R170, R46, R170, !PT ;  /* 0x000000aa2eaa7209 */ /* 0x000fe40007810000 */
[----:B-1----:R-:W-:Y:S02]  /*7850*/  FMNMX.FTZ R173, R173, R204, !PT ;  /* 0x000000ccadad7209 */ /* 0x002fe40007810000 */
[----:B------:R-:W-:Y:S03]  /*7860*/  FMNMX.FTZ R170, R47, R170, !PT ;  /* 0x000000aa2faa7209 */ /* 0x000fe60007810000 */
[C---:B------:R-:W-:Y:S01]  /*7870*/  FADD.FTZ R0, -R173.reuse, R0 ;  /* 0x00000000ad007221 */ /* 0x040fe20000010100 */
[----:B--2---:R-:W-:Y:S01]  /*7880*/  FMNMX.FTZ R172, R2, R172, !PT ;  /* 0x000000ac02ac7209 */ /* 0x004fe20007810000 */
[----:B------:R-:W-:Y:S01]  /*7890*/  FMUL.FTZ R210, R173, c[0x0][0x2d0] ;  /* 0x0000b400add27a20 */ /* 0x000fe20000410000 */
[----:B------:R-:W-:Y:S01]  /*78a0*/  FMNMX.FTZ R2, R58, R170, !PT ;  /* 0x000000aa3a027209 */ /* 0x000fe20007810000 */
[----:B------:R-:W-:Y:S02]  /*78b0*/  FMUL.FTZ R0, R0, c[0x0][0x2d0] ;  /* 0x0000b40000007a20 */ /* 0x000fe40000410000 */
[----:B------:R-:W-:Y:S02]  /*78c0*/  FMUL.FTZ R209, R172, c[0x0][0x2d0] ;  /* 0x0000b400acd17a20 */ /* 0x000fe40000410000 */
[----:B------:R1:W2:Y:S01]  /*78d0*/  MUFU.EX2 R170, R0 ;  /* 0x0000000000aa7308 */ /* 0x0002a20000000800 */
[----:B----4-:R-:W-:Y:S01]  /*78e0*/  FMNMX.FTZ R169, R169, R205, !PT ;  /* 0x000000cda9a97209 */ /* 0x010fe20007810000 */
[--C-:B------:R-:W-:Y:S02]  /*78f0*/  FFMA.FTZ R6, R6, c[0x0][0x2d0], -R209.reuse ;  /* 0x0000b40006067a23 */ /* 0x100fe400000108d1 */
[--C-:B------:R-:W-:Y:S02]  /*7900*/  FFMA.FTZ R5, R5, c[0x0][0x2d0], -R210.reuse ;  /* 0x0000b40005057a23 */ /* 0x100fe400000108d2 */
[----:B------:R-:W4:Y:S01]  /*7910*/  SHFL.BFLY PT, R171, R169, 0x1, 0x1f ;  /* 0x0c201f00a9ab7f89 */ /* 0x000f2200000e0000 */
        /* <DEDUP_REMOVED lines=8> */
[----:B------:R-:W-:Y:S01]  /*79a0*/  MUFU.EX2 R246, R5 ;  /* 0x0000000500f67308 */ /* 0x000fe20000000800 */
[----:B------:R-:W-:Y:S02]  /*79b0*/  FFMA.FTZ R21, R21, c[0x0][0x2d0], -R210 ;  /* 0x0000b40015157a23 */ /* 0x000fe400000108d2 */
[----:B------:R-:W-:Y:S01]  /*79c0*/  FFMA.FTZ R22, R22, c[0x0][0x2d0], -R209 ;  /* 0x0000b40016167a23 */ /* 0x000fe200000108d1 */
[----:B-1----:R-:W-:Y:S01]  /*79d0*/  FMNMX.FTZ R0, R59, R2, !PT ;  /* 0x000000023b007209 */ /* 0x002fe20007810000 */
[----:B------:R-:W-:Y:S02]  /*79e0*/  FADD.FTZ R2, -R172, R3 ;  /* 0x00000003ac027221 */ /* 0x000fe40000010100 */
[----:B--2---:R-:W-:Y:S01]  /*79f0*/  FMUL.FTZ R68, R170, R68 ;  /* 0x00000044aa447220 */ /* 0x004fe20000410000 */
[----:B------:R-:W-:Y:S01]  /*7a00*/  FMNMX.FTZ R0, R62, R0, !PT ;  /* 0x000000003e007209 */ /* 0x000fe20007810000 */
[----:B------:R-:W-:Y:S01]  /*7a10*/  FMUL.FTZ R2, R2, c[0x0][0x2d0] ;  /* 0x0000b40002027a20 */ /* 0x000fe20000410000 */
[----:B----4-:R-:W-:Y:S01]  /*7a20*/  FMNMX.FTZ R171, R169, R171, !PT ;  /* 0x000000aba9ab7209 */ /* 0x010fe20007810000 */
[----:B------:R-:W-:Y:S01]  /*7a30*/  MUFU.EX2 R247, R7 ;  /* 0x0000000700f77308 */ /* 0x000fe20000000800 */
[----:B------:R-:W-:Y:S01]  /*7a40*/  FMNMX.FTZ R0, R63, R0, !PT ;  /* 0x000000003f007209 */ /* 0x000fe20007810000 */
[C---:B------:R-:W-:Y:S02]  /*7a50*/  FMUL.FTZ R69, R170.reuse, R69 ;  /* 0x00000045aa457220 */ /* 0x040fe40000410000 */
[----:B------:R-:W-:Y:S02]  /*7a60*/  FMUL.FTZ R208, R171, c[0x0][0x2d0] ;  /* 0x0000b400abd07a20 */ /* 0x000fe40000410000 */
[----:B------:R-:W1:Y:S01]  /*7a70*/  SHFL.BFLY PT, R3, R0, 0x2, 0x1f ;  /* 0x0c401f0000037f89 */ /* 0x000e6200000e0000 */
[----:B------:R-:W-:Y:S02]  /*7a80*/  FMUL.FTZ R80, R170, R80 ;  /* 0x00000050aa507220 */ /* 0x000fe40000410000 */
[--C-:B------:R-:W-:Y:S01]  /*7a90*/  FFMA.FTZ R12, R12, c[0x0][0x2d0], -R208.reuse ;  /* 0x0000b4000c0c7a23 */ /* 0x100fe200000108d0 */
[----:B------:R2:W4:Y:S01]  /*7aa0*/  MUFU.EX2 R169, R2 ;  /* 0x0000000200a97308 */ /* 0x0005220000000800 */
[--C-:B------:R-:W-:Y:S02]  /*7ab0*/  FFMA.FTZ R8, R8, c[0x0][0x2d0], -R208.reuse ;  /* 0x0000b40008087a23 */ /* 0x100fe400000108d0 */
[----:B------:R-:W-:Y:S02]  /*7ac0*/  FFMA.FTZ R9, R9, c[0x0][0x2d0], -R208 ;  /* 0x0000b40009097a23 */ /* 0x000fe400000108d0 */
        /* <DEDUP_REMOVED lines=8> */
[----:B------:R-:W-:Y:S01]  /*7b50*/  FMUL.FTZ R112, R170, R112 ;  /* 0x00000070aa707220 */ /* 0x000fe20000410000 */
[----:B------:R4:W-:Y:S01]  /*7b60*/  MUFU.EX2 R215, R16 ;  /* 0x0000001000d77308 */ /* 0x0009e20000000800 */
[----:B-1----:R-:W-:Y:S01]  /*7b70*/  FMNMX.FTZ R0, R0, R3, !PT ;  /* 0x0000000300007209 */ /* 0x002fe20007810000 */
[----:B------:R-:W-:Y:S02]  /*7b80*/  FMUL.FTZ R113, R170, R113 ;  /* 0x00000071aa717220 */ /* 0x000fe40000410000 */
[----:B--2---:R-:W-:Y:S02]  /*7b90*/  FADD.FTZ R2, -R171, R168 ;  /* 0x000000a8ab027221 */ /* 0x004fe40000010100 */
[C---:B----4-:R-:W-:Y:S02]  /*7ba0*/  FMUL.FTZ R70, R169.reuse, R70 ;  /* 0x00000046a9467220 */ /* 0x050fe40000410000 */
[----:B------:R-:W-:Y:S02]  /*7bb0*/  FMUL.FTZ R2, R2, c[0x0][0x2d0] ;  /* 0x0000b40002027a20 */ /* 0x000fe40000410000 */
[----:B------:R1:W-:Y:S01]  /*7bc0*/  MUFU.EX2 R245, R17 ;  /* 0x0000001100f57308 */ /* 0x0003e20000000800 */
[C---:B------:R-:W-:Y:S02]  /*7bd0*/  FMUL.FTZ R71, R169.reuse, R71 ;  /* 0x00000047a9477220 */ /* 0x040fe40000410000 */
[C---:B------:R-:W-:Y:S01]  /*7be0*/  FMUL.FTZ R82, R169.reuse, R82 ;  /* 0x00000052a9527220 */ /* 0x040fe20000410000 */
[----:B------:R-:W-:Y:S01]  /*7bf0*/  @P1 IADD3 R4, P4, R252, UR20, RZ ;  /* 0x00000014fc041c10 */ /* 0x000fe2000ff9e0ff */
[C---:B------:R-:W-:Y:S02]  /*7c00*/  FMUL.FTZ R83, R169.reuse, R83 ;  /* 0x00000053a9537220 */ /* 0x040fe40000410000 */
[C---:B------:R-:W-:Y:S02]  /*7c10*/  FMUL.FTZ R86, R169.reuse, R86 ;  /* 0x00000056a9567220 */ /* 0x040fe40000410000 */
[C---:B------:R-:W-:Y:S01]  /*7c20*/  FMUL.FTZ R87, R169.reuse, R87 ;  /* 0x00000057a9577220 */ /* 0x040fe20000410000 */
[----:B------:R2:W4:Y:S01]  /*7c30*/  MUFU.EX2 R168, R2 ;  /* 0x0000000200a87308 */ /* 0x0005220000000800 */
[C---:B------:R-:W-:Y:S02]  /*7c40*/  FMUL.FTZ R98, R169.reuse, R98 ;  /* 0x00000062a9627220 */ /* 0x040fe40000410000 */
[C---:B------:R-:W-:Y:S01]  /*7c50*/  FMUL.FTZ R99, R169.reuse, R99 ;  /* 0x00000063a9637220 */ /* 0x040fe20000410000 */
[----:B------:R-:W-:Y:S01]  /*7c60*/  @P1 LEA R16, P2, R4, c[0x0][0x1c8], 0x1 ;  /* 0x0000720004101a11 */ /* 0x000fe200078408ff */
[C---:B------:R-:W-:Y:S02]  /*7c70*/  FMUL.FTZ R102, R169.reuse, R102 ;  /* 0x00000066a9667220 */ /* 0x040fe40000410000 */
[C---:B------:R-:W-:Y:S02]  /*7c80*/  FMUL.FTZ R103, R169.reuse, R103 ;  /* 0x00000067a9677220 */ /* 0x040fe40000410000 */
[C---:B------:R-:W-:Y:S01]  /*7c90*/  FMUL.FTZ R114, R169.reuse, R114 ;  /* 0x00000072a9727220 */ /* 0x040fe20000410000 */
[----:B------:R-:W-:Y:S01]  /*7ca0*/  MUFU.EX2 R219, R12 ;  /* 0x0000000c00db7308 */ /* 0x000fe20000000800 */
[----:B------:R-:W-:Y:S02]  /*7cb0*/  FMUL.FTZ R115, R169, R115 ;  /* 0x00000073a9737220 */ /* 0x000fe40000410000 */
[C---:B------:R-:W-:Y:S01]  /*7cc0*/  FMUL.FTZ R116, R170.reuse, R116 ;  /* 0x00000074aa747220 */ /* 0x040fe20000410000 */
[----:B-1----:R-:W-:Y:S01]  /*7cd0*/  @P1 IADD3.X R17, R249, UR17, RZ, P4, !PT ;  /* 0x00000011f9111c10 */ /* 0x002fe2000a7fe4ff */
[----:B------:R-:W-:Y:S02]  /*7ce0*/  FMUL.FTZ R117, R170, R117 ;  /* 0x00000075aa757220 */ /* 0x000fe40000410000 */
[C---:B------:R-:W-:Y:S01]  /*7cf0*/  FMUL.FTZ R118, R169.reuse, R118 ;  /* 0x00000076a9767220 */ /* 0x040fe20000410000 */
[----:B------:R-:W-:Y:S01]  /*7d00*/  @P1 LEA.HI.X R17, R4, c[0x0][0x1cc], R17, 0x1, P2 ;  /* 0x0000730004111a11 */ /* 0x000fe200010f0c11 */
[----:B------:R-:W-:Y:S01]  /*7d10*/  FMUL.FTZ R119, R169, R119 ;  /* 0x00000077a9777220 */ /* 0x000fe20000410000 */
[----:B------:R-:W-:Y:S01]  /*7d20*/  MUFU.EX2 R212, R8 ;  /* 0x0000000800d47308 */ /* 0x000fe20000000800 */
[C---:B------:R-:W-:Y:S02]  /*7d30*/  FMUL.FTZ R128, R170.reuse, R128 ;  /* 0x00000080aa807220 */ /* 0x040fe40000410000 */
[----:B------:R-:W-:Y:S01]  /*7d40*/  FMUL.FTZ R129, R170, R129 ;  /* 0x00000081aa817220 */ /* 0x000fe20000410000 */
[----:B--2---:R-:W1:Y:S01]  /*7d50*/  SHFL.BFLY PT, R2, R0, 0x1, 0x1f ;  /* 0x0c201f0000027f89 */ /* 0x004e6200000e0000 */
[C---:B----4-:R-:W-:Y:S02]  /*7d60*/  FMUL.FTZ R72, R168.reuse, R72 ;  /* 0x00000048a8487220 */ /* 0x050fe40000410000 */
[C---:B------:R-:W-:Y:S02]  /*7d70*/  FMUL.FTZ R73, R168.reuse, R73 ;  /* 0x00000049a8497220 */ /* 0x040fe40000410000 */
[C---:B------:R-:W-:Y:S01]  /*7d80*/  FMUL.FTZ R76, R168.reuse, R76 ;  /* 0x0000004ca84c7220 */ /* 0x040fe20000410000 */
[----:B------:R-:W2:Y:S01]  /*7d90*/  MUFU.EX2 R220, R9 ;  /* 0x0000000900dc7308 */ /* 0x000ea20000000800 */
[C---:B------:R-:W-:Y:S02]  /*7da0*/  FMUL.FTZ R77, R168.reuse, R77 ;  /* 0x0000004da84d7220 */ /* 0x040fe40000410000 */
[C---:B------:R-:W-:Y:S02]  /*7db0*/  FMUL.FTZ R88, R168.reuse, R88 ;  /* 0x00000058a8587220 */ /* 0x040fe40000410000 */
[C---:B------:R-:W-:Y:S02]  /*7dc0*/  FMUL.FTZ R89, R168.reuse, R89 ;  /* 0x00000059a8597220 */ /* 0x040fe40000410000 */
[C---:B------:R-:W-:Y:S02]  /*7dd0*/  FMUL.FTZ R92, R168.reuse, R92 ;  /* 0x0000005ca85c7220 */ /* 0x040fe40000410000 */
[C---:B------:R-:W-:Y:S01]  /*7de0*/  FMUL.FTZ R93, R168.reuse, R93 ;  /* 0x0000005da85d7220 */ /* 0x040fe20000410000 */
[----:B------:R4:W-:Y:S01]  /*7df0*/  MUFU.EX2 R248, R18 ;  /* 0x0000001200f87308 */ /* 0x0009e20000000800 */
[C---:B------:R-:W-:Y:S02]  /*7e00*/  FMUL.FTZ R104, R168.reuse, R104 ;  /* 0x00000068a8687220 */ /* 0x040fe40000410000 */
[C---:B------:R-:W-:Y:S02]  /*7e10*/  FMUL.FTZ R105, R168.reuse, R105 ;  /* 0x00000069a8697220 */ /* 0x040fe40000410000 */
[C---:B------:R-:W-:Y:S02]  /*7e20*/  FMUL.FTZ R108, R168.reuse, R108 ;  /* 0x0000006ca86c7220 */ /* 0x040fe40000410000 */
[----:B------:R-:W-:Y:S01]  /*7e30*/  FMUL.FTZ R109, R168, R109 ;  /* 0x0000006da86d7220 */ /* 0x000fe20000410000 */
[----:B-1----:R-:W-:Y:S01]  /*7e40*/  FMNMX.FTZ R2, R0, R2, !PT ;  /* 0x0000000200027209 */ /* 0x002fe20007810000 */
[C---:B------:R-:W-:Y:S01]  /*7e50*/  FMUL.FTZ R120, R168.reuse, R120 ;  /* 0x00000078a8787220 */ /* 0x040fe20000410000 */
[----:B------:R1:W-:Y:S01]  /*7e60*/  MUFU.EX2 R244, R19 ;  /* 0x0000001300f47308 */ /* 0x0003e20000000800 */
[----:B------:R-:W-:Y:S02]  /*7e70*/  FMUL.FTZ R121, R168, R121 ;  /* 0x00000079a8797220 */ /* 0x000fe40000410000 */
[----:B------:R-:W-:Y:S01]  /*7e80*/  FADD.FTZ R0, -R2, R174 ;  /* 0x000000ae02007221 */ /* 0x000fe20000010100 */
[----:B---3--:R-:W-:Y:S01]  /*7e90*/  @P1 IADD3 R3, P6, R206, UR20, RZ ;  /* 0x00000014ce031c10 */ /* 0x008fe2000ffde0ff */
[----:B------:R-:W-:Y:S01]  /*7ea0*/  @UP1 UIADD3 UR20, UP0, UR12, 0x80, URZ ;  /* 0x000000800c141890 */ /* 0x000fe2000ff1e03f */
[----:B------:R-:W-:Y:S02]  /*7eb0*/  FMUL.FTZ R124, R168, R124 ;  /* 0x0000007ca87c7220 */ /* 0x000fe40000410000 */
[----:B------:R-:W-:Y:S01]  /*7ec0*/  @P1 LEA R6, P5, R3, c[0x0][0x1c8], 0x1 ;  /* 0x0000720003061a11 */ /* 0x000fe200078a08ff */
[----:B------:R-:W-:Y:S01]  /*7ed0*/  FMUL.FTZ R0, R0, c[0x0][0x2d0] ;  /* 0x0000b40000007a20 */ /* 0x000fe20000410000 */
[----:B------:R-:W-:Y:S01]  /*7ee0*/  @P1 IADD3.X R5, R251, UR17, RZ, P6, !PT ;  /* 0x00000011fb051c10 */ /* 0x000fe2000b7fe4ff */
[----:B------:R-:W-:Y:S01]  /*7ef0*/  @UP1 UIADD3.X UR17, URZ, UR9, URZ, UP0, !UPT ;  /* 0x000000093f111290 */ /* 0x000fe200087fe43f */
[----:B------:R-:W-:Y:S01]  /*7f00*/  @P1 IADD3 R4, P4, R6, UR21, RZ ;  /* 0x0000001506041c10 */ /* 0x000fe2000ff9e0ff */
[----:B------:R-:W-:Y:S01]  /*7f10*/  FMUL.FTZ R125, R168, R125 ;  /* 0x0000007da87d7220 */ /* 0x000fe20000410000 */
[----:B------:R-:W-:Y:S01]  /*7f20*/  @P1 LEA.HI.X R7, R3, c[0x0][0x1cc], R5, 0x1, P5 ;  /* 0x0000730003071a11 */ /* 0x000fe200028f0c05 */
[----:B------:R-:W-:Y:S01]  /*7f30*/  FFMA.FTZ R3, R13, c[0x0][0x2d0], -R208 ;  /* 0x0000b4000d037a23 */ /* 0x000fe200000108d0 */
[----:B------:R-:W3:Y:S01]  /*7f40*/  MUFU.EX2 R0, R0 ;  /* 0x0000000000007308 */ /* 0x000ee20000000800 */
[----:B----4-:R-:W-:Y:S01]  /*7f50*/  FMUL.FTZ R18, R169, R190 ;  /* 0x000000bea9127220 */ /* 0x010fe20000410000 */
[----:B------:R-:W-:Y:S01]  /*7f60*/  @P1 IADD3.X R5, R7, UR22, RZ, P4, !PT ;  /* 0x0000001607051c10 */ /* 0x000fe2000a7fe4ff */
[----:B------:R4:W-:Y:S01]  /*7f70*/  @P1 LDGSTS.E.BYPASS.LTC128B.128 [R243+0x4100], [R6.64], !P3 ;  /* 0x0410000006f31fae */ /* 0x0009e2000d901d52 */
[C---:B------:R-:W-:Y:S01]  /*7f80*/  FMUL.FTZ R130, R169.reuse, R130 ;  /* 0x00000082a9827220 */ /* 0x040fe20000410000 */
[----:B--2---:R-:W-:Y:S01]  /*7f90*/  MOV R190, R220 ;  /* 0x000000dc00be7202 */ /* 0x004fe20000000f00 */
[C---:B------:R-:W-:Y:S02]  /*7fa0*/  FMUL.FTZ R131, R169.reuse, R131 ;  /* 0x00000083a9837220 */ /* 0x040fe40000410000 */
[C---:B-1----:R-:W-:Y:S01]  /*7fb0*/  FMUL.FTZ R19, R169.reuse, R191 ;  /* 0x000000bfa9137220 */ /* 0x042fe20000410000 */
[----:B------:R-:W-:Y:S01]  /*7fc0*/  MOV R191, R219 ;  /* 0x000000db00bf7202 */ /* 0x000fe20000000f00 */
[----:B------:R1:W-:Y:S01]  /*7fd0*/  MUFU.EX2 R174, R3 ;  /* 0x0000000300ae7308 */ /* 0x0003e20000000800 */
[----:B------:R2:W-:Y:S01]  /*7fe0*/  @P1 LDGSTS.E.BYPASS.LTC128B.128 [R243+0x6100], [R16.64], !P0 ;  /* 0x0610000010f31fae */ /* 0x0005e2000c101d52 */
[C---:B------:R-:W-:Y:S02]  /*7ff0*/  FMUL.FTZ R132, R170.reuse, R132 ;  /* 0x00000084aa847220 */ /* 0x040fe40000410000 */
[----:B------:R-:W-:Y:S02]  /*8000*/  FMUL.FTZ R133, R170, R133 ;  /* 0x00000085aa857220 */ /* 0x000fe40000410000 */
[C---:B------:R-:W-:Y:S02]  /*8010*/  FMUL.FTZ R134, R169.reuse, R134 ;  /* 0x00000086a9867220 */ /* 0x040fe40000410000 */
[----:B------:R-:W-:Y:S01]  /*8020*/  FMUL.FTZ R135, R169, R135 ;  /* 0x00000087a9877220 */ /* 0x000fe20000410000 */
[----:B------:R2:W-:Y:S01]  /*8030*/  @P1 LDGSTS.E.BYPASS.LTC128B.128 [R243+0x4900], [R4.64], !P3 ;  /* 0x0490000004f31fae */ /* 0x0005e2000d901d52 */
[C---:B------:R-:W-:Y:S01]  /*8040*/  FMUL.FTZ R136, R168.reuse, R136 ;  /* 0x00000088a8887220 */ /* 0x040fe20000410000 */
[----:B------:R-:W-:Y:S01]  /*8050*/  MUFU.EX2 R251, R20 ;  /* 0x0000001400fb7308 */ /* 0x000fe20000000800 */
[----:B------:R-:W-:Y:S02]  /*8060*/  FMUL.FTZ R137, R168, R137 ;  /* 0x00000089a8897220 */ /* 0x000fe40000410000 */
[C---:B---3--:R-:W-:Y:S02]  /*8070*/  FMUL.FTZ R74, R0.reuse, R74 ;  /* 0x0000004a004a7220 */ /* 0x048fe40000410000 */
[C---:B------:R-:W-:Y:S01]  /*8080*/  FMUL.FTZ R75, R0.reuse, R75 ;  /* 0x0000004b004b7220 */ /* 0x040fe20000410000 */
[----:B------:R3:W-:Y:S01]  /*8090*/  @P1 LDGSTS.E.BYPASS.LTC128B.128 [R243+0x6900], [R4.64+0x80], !P0 ;  /* 0x0690008004f31fae */ /* 0x0007e2000c101d52 */
[----:B------:R-:W-:Y:S01]  /*80a0*/  FMUL.FTZ R78, R0, R78 ;  /* 0x0000004e004e7220 */ /* 0x000fe20000410000 */
[----:B----4-:R-:W-:Y:S01]  /*80b0*/  @P1 IADD3 R6, P2, R4, UR21, RZ ;  /* 0x0000001504061c10 */ /* 0x010fe2000ff5e0ff */
[C---:B------:R-:W-:Y:S01]  /*80c0*/  FMUL.FTZ R79, R0.reuse, R79 ;  /* 0x0000004f004f7220 */ /* 0x040fe20000410000 */
[----:B------:R-:W-:Y:S01]  /*80d0*/  MUFU.EX2 R250, R22 ;  /* 0x0000001600fa7308 */ /* 0x000fe20000000800 */
[----:B------:R-:W-:Y:S01]  /*80e0*/  FMUL.FTZ R90, R0, R90 ;  /* 0x0000005a005a7220 */ /* 0x000fe20000410000 */
[C---:B------:R-:W-:Y:S01]  /*80f0*/  @P1 IADD3.X R7, R5.reuse, UR22, RZ, P2, !PT ;  /* 0x0000001605071c10 */ /* 0x040fe200097fe4ff */
[----:B-1----:R-:W-:Y:S01]  /*8100*/  FMUL.FTZ R3, R2, c[0x0][0x2d0] ;  /* 0x0000b40002037a20 */ /* 0x002fe20000410000 */
[----:B------:R-:W-:Y:S01]  /*8110*/  @P1 IADD3 R12, P2, R4, UR20, RZ ;  /* 0x00000014040c1c10 */ /* 0x000fe2000ff5e0ff */
[----:B------:R-:W-:Y:S01]  /*8120*/  FMUL.FTZ R91, R0, R91 ;  /* 0x0000005b005b7220 */ /* 0x000fe20000410000 */
[----:B------:R-:W-:Y:S01]  /*8130*/  @P1 IADD3 R8, P4, R6, UR21, RZ ;  /* 0x0000001506081c10 */ /* 0x000fe2000ff9e0ff */
[----:B------:R1:W-:Y:S01]  /*8140*/  @P1 LDGSTS.E.BYPASS.LTC128B.128 [R243+0x5100], [R6.64], !P3 ;  /* 0x0510000006f31fae */ /* 0x0003e2000d901d52 */
[----:B------:R-:W-:Y:S01]  /*8150*/  @P1 IADD3.X R13, R5, UR17, RZ, P2, !PT ;  /* 0x00000011050d1c10 */ /* 0x000fe200097fe4ff */
[--C-:B------:R-:W-:Y:S01]  /*8160*/  FFMA.FTZ R14, R14, c[0x0][0x2d0], -R3.reuse ;  /* 0x0000b4000e0e7a23 */ /* 0x100fe20000010803 */
[----:B------:R-:W-:Y:S01]  /*8170*/  @P1 IADD3.X R9, R7, UR22, RZ, P4, !PT ;  /* 0x0000001607091c10 */ /* 0x000fe2000a7fe4ff */
[--C-:B------:R-:W-:Y:S02]  /*8180*/  FFMA.FTZ R15, R15, c[0x0][0x2d0], -R3.reuse ;  /* 0x0000b4000f0f7a23 */ /* 0x100fe40000010803 */
[----:B------:R4:W-:Y:S01]  /*8190*/  MUFU.EX2 R217, R14 ;  /* 0x0000000e00d97308 */ /* 0x0009e20000000800 */
[--C-:B------:R-:W-:Y:S01]  /*81a0*/  FFMA.FTZ R10, R10, c[0x0][0x2d0], -R3.reuse ;  /* 0x0000b4000a0a7a23 */ /* 0x100fe20000010803 */
[----:B------:R4:W-:Y:S01]  /*81b0*/  @P1 LDGSTS.E.BYPASS.LTC128B.128 [R243+0x7100], [R12.64], !P0 ;  /* 0x071000000cf31fae */ /* 0x0009e2000c101d52 */
[----:B------:R-:W-:Y:S02]  /*81c0*/  FFMA.FTZ R11, R11, c[0x0][0x2d0], -R3 ;  /* 0x0000b4000b0b7a23 */ /* 0x000fe40000010803 */
[C---:B--2---:R-:W-:Y:S02]  /*81d0*/  FMUL.FTZ R16, R170.reuse, R188 ;  /* 0x000000bcaa107220 */ /* 0x044fe40000410000 */
[----:B------:R-:W-:Y:S01]  /*81e0*/  FMUL.FTZ R17, R170, R189 ;  /* 0x000000bdaa117220 */ /* 0x000fe20000410000 */
[----:B------:R-:W-:Y:S01]  /*81f0*/  MOV R189, R246 ;  /* 0x000000f600bd7202 */ /* 0x000fe20000000f00 */
[----:B------:R-:W-:Y:S01]  /*8200*/  FMUL.FTZ R94, R0, R94 ;  /* 0x0000005e005e7220 */ /* 0x000fe20000410000 */
[----:B---3--:R-:W-:Y:S01]  /*8210*/  @P1 IADD3 R4, P2, R6, UR20, RZ ;  /* 0x0000001406041c10 */ /* 0x008fe2000ff5e0ff */
[----:B------:R2:W-:Y:S01]  /*8220*/  @P1 LDGSTS.E.BYPASS.LTC128B.128 [R243+0x5900], [R8.64], !P3 ;  /* 0x0590000008f31fae */ /* 0x0005e2000d901d52 */
[----:B------:R3:W-:Y:S01]  /*8230*/  MUFU.EX2 R218, R15 ;  /* 0x0000000f00da7308 */ /* 0x0007e20000000800 */
[C---:B------:R-:W-:Y:S01]  /*8240*/  FMUL.FTZ R95, R0.reuse, R95 ;  /* 0x0000005f005f7220 */ /* 0x040fe20000410000 */
[----:B------:R-:W-:Y:S01]  /*8250*/  @P1 IADD3.X R5, R7, UR17, RZ, P2, !PT ;  /* 0x0000001107051c10 */ /* 0x000fe200097fe4ff */
[C---:B------:R-:W-:Y:S02]  /*8260*/  FMUL.FTZ R106, R0.reuse, R106 ;  /* 0x0000006a006a7220 */ /* 0x040fe40000410000 */
[C---:B------:R-:W-:Y:S02]  /*8270*/  FMUL.FTZ R107, R0.reuse, R107 ;  /* 0x0000006b006b7220 */ /* 0x040fe40000410000 */
[----:B------:R2:W-:Y:S01]  /*8280*/  @P1 LDGSTS.E.BYPASS.LTC128B.128 [R243+0x7900], [R4.64], !P0 ;  /* 0x0790000004f31fae */ /* 0x0005e2000c101d52 */
[C---:B------:R-:W-:Y:S02]  /*8290*/  FMUL.FTZ R110, R0.reuse, R110 ;  /* 0x0000006e006e7220 */ /* 0x040fe40000410000 */
[----:B------:R-:W-:Y:S01]  /*82a0*/  MUFU.EX2 R211, R10 ;  /* 0x0000000a00d37308 */ /* 0x000fe20000000800 */
[----:B-1----:R-:W-:Y:S01]  /*82b0*/  FMUL.FTZ R6, R169, R182 ;  /* 0x000000b6a9067220 */ /* 0x002fe20000410000 */
[----:B------:R-:W-:Y:S01]  /*82c0*/  F2FP.BF16.PACK_AB R182, R245, R215 ;  /* 0x000000d7f5b6723e */ /* 0x000fe200000010ff */
[----:B----4-:R-:W-:Y:S02]  /*82d0*/  FMUL.FTZ R14, R0, R186 ;  /* 0x000000ba000e7220 */ /* 0x010fe40000410000 */
[----:B------:R-:W1:Y:S01]  /*82e0*/  LDSM.16.MT88.4 R204, [R224+0x100] ;  /* 0x00010000e0cc783b */ /* 0x000e620000004200 */
[----:B------:R-:W-:Y:S01]  /*82f0*/  FMUL.FTZ R7, R169, R183 ;  /* 0x000000b7a9077220 */ /* 0x000fe20000410000 */
[----:B------:R-:W-:Y:S01]  /*8300*/  F2FP.BF16.PACK_AB R183, R244, R248 ;  /* 0x000000f8f4b7723e */ /* 0x000fe200000010ff */
[C---:B------:R-:W-:Y:S02]  /*8310*/  FMUL.FTZ R12, R168.reuse, R184 ;  /* 0x000000b8a80c7220 */ /* 0x040fe40000410000 */
[----:B------:R-:W4:Y:S01]  /*8320*/  MUFU.EX2 R216, R11 ;  /* 0x0000000b00d87308 */ /* 0x000f220000000800 */
[----:B------:R-:W-:Y:S02]  /*8330*/  FMUL.FTZ R13, R168, R185 ;  /* 0x000000b9a80d7220 */ /* 0x000fe40000410000 */
[C---:B------:R-:W-:Y:S01]  /*8340*/  FMUL.FTZ R111, R0.reuse, R111 ;  /* 0x0000006f006f7220 */ /* 0x040fe20000410000 */
[----:B------:R-:W0:Y:S01]  /*8350*/  LDGDEPBAR ;  /* 0x00000000000079af */ /* 0x000e220000000000 */
[----:B---3--:R-:W-:Y:S02]  /*8360*/  FMUL.FTZ R15, R0, R187 ;  /* 0x000000bb000f7220 */ /* 0x008fe40000410000 */
[----:B--2---:R-:W-:Y:S01]  /*8370*/  FMUL.FTZ R8, R168, R176 ;  /* 0x000000b0a8087220 */ /* 0x004fe20000410000 */
[----:B------:R-:W-:Y:S01]  /*8380*/  F2FP.BF16.PACK_AB R176, R220, R212 ;  /* 0x000000d4dcb0723e */ /* 0x000fe200000010ff */
[----:B------:R-:W-:Y:S01]  /*8390*/  FMUL.FTZ R9, R168, R177 ;  /* 0x000000b1a8097220 */ /* 0x000fe20000410000 */
[----:B------:R2:W-:Y:S01]  /*83a0*/  MUFU.EX2 R188, R21 ;  /* 0x0000001500bc7308 */ /* 0x0005e20000000800 */
[C---:B------:R-:W-:Y:S01]  /*83b0*/  FMUL.FTZ R122, R0.reuse, R122 ;  /* 0x0000007a007a7220 */ /* 0x040fe20000410000 */
[----:B------:R-:W3:Y:S01]  /*83c0*/  LDSM.16.MT88.4 R184, [R225+0x100] ;  /* 0x00010000e1b8783b */ /* 0x000ee20000004200 */
[----:B------:R-:W-:Y:S02]  /*83d0*/  FMUL.FTZ R123, R0, R123 ;  /* 0x0000007b007b7220 */ /* 0x000fe40000410000 */
[----:B------:R-:W-:Y:S01]  /*83e0*/  FMUL.FTZ R4, R170, R180 ;  /* 0x000000b4aa047220 */ /* 0x000fe20000410000 */
[----:B------:R-:W-:Y:S01]  /*83f0*/  F2FP.BF16.PACK_AB R180, R246, R214 ;  /* 0x000000d6f6b4723e */ /* 0x000fe200000010ff */
[----:B------:R-:W-:Y:S01]  /*8400*/  FMUL.FTZ R5, R170, R181 ;  /* 0x000000b5aa057220 */ /* 0x000fe20000410000 */
[----:B------:R-:W-:Y:S01]  /*8410*/  F2FP.BF16.PACK_AB R181, R247, R213 ;  /* 0x000000d5f7b5723e */ /* 0x000fe200000010ff */
[--C-:B------:R-:W-:Y:S02]  /*8420*/  FFMA.FTZ R48, R48, c[0x0][0x2d0], -R210.reuse ;  /* 0x0000b40030307a23 */ /* 0x100fe400000108d2 */
[--C-:B------:R-:W-:Y:S02]  /*8430*/  FFMA.FTZ R49, R49, c[0x0][0x2d0], -R210.reuse ;  /* 0x0000b40031317a23 */ /* 0x100fe400000108d2 */
[--C-:B------:R-:W-:Y:S01]  /*8440*/  FFMA.FTZ R50, R50, c[0x0][0x2d0], -R209.reuse ;  /* 0x0000b40032327a23 */ /* 0x100fe200000108d1 */
[----:B----4-:R-:W-:Y:S01]  /*8450*/  F2FP.BF16.PACK_AB R177, R216, R211 ;  /* 0x000000d3d8b1723e */ /* 0x010fe200000010ff */
[--C-:B------:R-:W-:Y:S02]  /*8460*/  FFMA.FTZ R51, R51, c[0x0][0x2d0], -R209.reuse ;  /* 0x0000b40033337a23 */ /* 0x100fe400000108d1 */
[--C-:B------:R-:W-:Y:S02]  /*8470*/  FFMA.FTZ R36, R36, c[0x0][0x2d0], -R210.reuse ;  /* 0x0000b40024247a23 */ /* 0x100fe400000108d2 */
[----:B------:R-:W-:Y:S02]  /*8480*/  FFMA.FTZ R37, R37, c[0x0][0x2d0], -R210 ;  /* 0x0000b40025257a23 */ /* 0x000fe400000108d2 */
[--C-:B------:R-:W-:Y:S01]  /*8490*/  FFMA.FTZ R38, R38, c[0x0][0x2d0], -R209.reuse ;  /* 0x0000b40026267a23 */ /* 0x100fe200000108d1 */
[----:B------:R-:W-:Y:S01]  /*84a0*/  MUFU.EX2 R246, R36 ;  /* 0x0000002400f67308 */ /* 0x000fe20000000800 */
[----:B------:R-:W-:Y:S01]  /*84b0*/  FFMA.FTZ R39, R39, c[0x0][0x2d0], -R209 ;  /* 0x0000b40027277a23 */ /* 0x000fe200000108d1 */
[-C--:B-1----:R-:W-:Y:S05]  /*84c0*/  HMMA.16816.F32.BF16 R4, R180, R204.reuse, R4 ;  /* 0x000000ccb404723c */ /* 0x082fea0000041804 */
[----:B------:R-:W-:Y:S01]  /*84d0*/  FMUL.FTZ R10, R0, R178 ;  /* 0x000000b2000a7220 */ /* 0x000fe20000410000 */
[----:B------:R-:W-:Y:S01]  /*84e0*/  F2FP.BF16.PACK_AB R178, R174, R219 ;  /* 0x000000dbaeb2723e */ /* 0x000fe200000010ff */
[----:B------:R-:W-:Y:S01]  /*84f0*/  FMUL.FTZ R11, R0, R179 ;  /* 0x000000b3000b7220 */ /* 0x000fe20000410000 */
[----:B------:R-:W-:Y:S01]  /*8500*/  F2FP.BF16.PACK_AB R179, R218, R217 ;  /* 0x000000d9dab3723e */ /* 0x000fe200000010ff */
[--C-:B------:R-:W-:Y:S03]  /*8510*/  FFMA.FTZ R44, R44, c[0x0][0x2d0], -R208.reuse ;  /* 0x0000b4002c2c7a23 */ /* 0x100fe600000108d0 */
[--C-:B------:R-:W-:Y:S01]  /*8520*/  FFMA.FTZ R45, R45, c[0x0][0x2d0], -R208.reuse ;  /* 0x0000b4002d2d7a23 */ /* 0x100fe200000108d0 */
[----:B------:R-:W-:Y:S01]  /*8530*/  MUFU.EX2 R220, R44 ;  /* 0x0000002c00dc7308 */ /* 0x000fe20000000800 */
[--C-:B------:R-:W-:Y:S01]  /*8540*/  FFMA.FTZ R46, R46, c[0x0][0x2d0], -R3.reuse ;  /* 0x0000b4002e2e7a23 */ /* 0x100fe20000010803 */
[C---:B------:R-:W-:Y:S04]  /*8550*/  HMMA.16816.F32.BF16 R8, R176.reuse, R204, R8 ;  /* 0x000000ccb008723c */ /* 0x040fe80000041808 */
[--C-:B------:R-:W-:Y:S02]  /*8560*/  FFMA.FTZ R47, R47, c[0x0][0x2d0], -R3.reuse ;  /* 0x0000b4002f2f7a23 */ /* 0x100fe40000010803 */
[--C-:B------:R-:W-:Y:S02]  /*8570*/  FFMA.FTZ R57, R57, c[0x0][0x2d0], -R208.reuse ;  /* 0x0000b40039397a23 */ /* 0x100fe400000108d0 */
[-C--:B------:R-:W-:Y:S04]  /*8580*/  HMMA.16816.F32.BF16 R12, R176, R206.reuse, R12 ;  /* 0x000000ceb00c723c */ /* 0x080fe8000004180c */
[--C-:B------:R-:W-:Y:S02]  /*8590*/  FFMA.FTZ R58, R58, c[0x0][0x2d0], -R3.reuse ;  /* 0x0000b4003a3a7a23 */ /* 0x100fe40000010803 */
[--C-:B------:R-:W-:Y:S02]  /*85a0*/  FFMA.FTZ R59, R59, c[0x0][0x2d0], -R3.reuse ;  /* 0x0000b4003b3b7a23 */ /* 0x100fe40000010803 */
[C---:B------:R-:W-:Y:S04]  /*85b0*/  HMMA.16816.F32.BF16 R16, R180.reuse, R206, R16 ;  /* 0x000000ceb410723c */ /* 0x040fe80000041810 */
[C---:B------:R-:W-:Y:S02]  /*85c0*/  FMUL.FTZ R126, R0.reuse, R126 ;  /* 0x0000007e007e7220 */ /* 0x040fe40000410000 */
[C---:B------:R-:W-:Y:S01]  /*85d0*/  FMUL.FTZ R127, R0.reuse, R127 ;  /* 0x0000007f007f7220 */ /* 0x040fe20000410000 */
[----:B------:R-:W-:Y:S01]  /*85e0*/  MOV R207, R245 ;  /* 0x000000f500cf7202 */ /* 0x000fe20000000f00 */
[-C--:B---3--:R-:W-:Y:S01]  /*85f0*/  HMMA.16816.F32.BF16 R68, R180, R184.reuse, R68 ;  /* 0x000000b8b444723c */ /* 0x088fe20000041844 */
[----:B------:R-:W-:Y:S03]  /*8600*/  MUFU.EX2 R245, R49 ;  /* 0x0000003100f57308 */ /* 0x000fe60000000800 */
[C---:B------:R-:W-:Y:S01]  /*8610*/  FMUL.FTZ R138, R0.reuse, R138 ;  /* 0x0000008a008a7220 */ /* 0x040fe20000410000 */
[----:B------:R-:W-:Y:S01]  /*8620*/  MOV R206, R244 ;  /* 0x000000f400ce7202 */ /* 0x000fe20000000f00 */
[----:B------:R-:W-:Y:S02]  /*8630*/  FMUL.FTZ R139, R0, R139 ;  /* 0x0000008b008b7220 */ /* 0x000fe40000410000 */
[C---:B------:R-:W-:Y:S03]  /*8640*/  HMMA.16816.F32.BF16 R72, R176.reuse, R184, R72 ;  /* 0x000000b8b048723c */ /* 0x040fe60000041848 */
[----:B------:R-:W-:Y:S01]  /*8650*/  MUFU.EX2 R244, R51 ;  /* 0x0000003300f47308 */ /* 0x000fe20000000800 */
[C---:B------:R-:W-:Y:S02]  /*8660*/  FMUL.FTZ R140, R168.reuse, R140 ;  /* 0x0000008ca88c7220 */ /* 0x040fe40000410000 */
[----:B------:R-:W-:Y:S02]  /*8670*/  FMUL.FTZ R141, R168, R141 ;  /* 0x0000008da88d7220 */ /* 0x000fe40000410000 */
[-C--:B------:R-:W-:Y:S04]  /*8680*/  HMMA.16816.F32.BF16 R76, R176, R186.reuse, R76 ;  /* 0x000000bab04c723c */ /* 0x080fe8000004184c */
[C---:B------:R-:W-:Y:S02]  /*8690*/  FMUL.FTZ R142, R0.reuse, R142 ;  /* 0x0000008e008e7220 */ /* 0x040fe40000410000 */
[----:B------:R-:W-:Y:S02]  /*86a0*/  FMUL.FTZ R143, R0, R143 ;  /* 0x0000008f008f7220 */ /* 0x000fe40000410000 */
[C---:B------:R-:W-:Y:S01]  /*86b0*/  HMMA.16816.F32.BF16 R80, R180.reuse, R186, R80 ;  /* 0x000000bab450723c */ /* 0x040fe20000041850 */
[----:B------:R-:W1:Y:S03]  /*86c0*/  LDSM.16.MT88.4 R184, [R227+0x100] ;  /* 0x00010000e3b8783b */ /* 0x000e660000004200 */
[C---:B------:R-:W-:Y:S02]  /*86d0*/  FMUL.FTZ R144, R170.reuse, R144 ;  /* 0x00000090aa907220 */ /* 0x040fe40000410000 */
[C---:B------:R-:W-:Y:S02]  /*86e0*/  FMUL.FTZ R145, R170.reuse, R145 ;  /* 0x00000091aa917220 */ /* 0x040fe40000410000 */
[C---:B------:R-:W-:Y:S04]  /*86f0*/  FMUL.FTZ R146, R169.reuse, R146 ;  /* 0x00000092a9927220 */ /* 0x040fe80000410000 */
[C---:B------:R-:W-:Y:S02]  /*8700*/  FMUL.FTZ R147, R169.reuse, R147 ;  /* 0x00000093a9937220 */ /* 0x040fe40000410000 */
[C---:B------:R-:W-:Y:S02]  /*8710*/  FMUL.FTZ R148, R170.reuse, R148 ;  /* 0x00000094aa947220 */ /* 0x040fe40000410000 */
[----:B------:R-:W-:Y:S02]  /*8720*/  FMUL.FTZ R149, R170, R149 ;  /* 0x00000095aa957220 */ /* 0x000fe40000410000 */
[C---:B------:R-:W-:Y:S02]  /*8730*/  FMUL.FTZ R150, R169.reuse, R150 ;  /* 0x00000096a9967220 */ /* 0x040fe40000410000 */
[C---:B------:R-:W-:Y:S02]  /*8740*/  FMUL.FTZ R151, R169.reuse, R151 ;  /* 0x00000097a9977220 */ /* 0x040fe40000410000 */
[C---:B------:R-:W-:Y:S02]  /*8750*/  FMUL.FTZ R152, R168.reuse, R152 ;  /* 0x00000098a8987220 */ /* 0x040fe40000410000 */
[----:B------:R-:W-:Y:S02]  /*8760*/  FMUL.FTZ R153, R168, R153 ;  /* 0x00000099a8997220 */ /* 0x000fe40000410000 */
[C---:B------:R-:W-:Y:S02]  /*8770*/  FMUL.FTZ R154, R0.reuse, R154 ;  /* 0x0000009a009a7220 */ /* 0x040fe40000410000 */
[----:B------:R-:W-:Y:S02]  /*8780*/  FMUL.FTZ R155, R0, R155 ;  /* 0x0000009b009b7220 */ /* 0x000fe40000410000 */
[C---:B------:R-:W-:Y:S02]  /*8790*/  FMUL.FTZ R156, R168.reuse, R156 ;  /* 0x0000009ca89c7220 */ /* 0x040fe40000410000 */
[----:B------:R-:W-:Y:S02]  /*87a0*/  FMUL.FTZ R157, R168, R157 ;  /* 0x0000009da89d7220 */ /* 0x000fe40000410000 */
[C---:B------:R-:W-:Y:S02]  /*87b0*/  FMUL.FTZ R158, R0.reuse, R158 ;  /* 0x0000009e009e7220 */ /* 0x040fe40000410000 */
[----:B------:R-:W-:Y:S02]  /*87c0*/  FMUL.FTZ R159, R0, R159 ;  /* 0x0000009f009f7220 */ /* 0x000fe40000410000 */
[C---:B------:R-:W-:Y:S02]  /*87d0*/  FMUL.FTZ R160, R170.reuse, R160 ;  /* 0x000000a0aaa07220 */ /* 0x040fe40000410000 */
[C---:B------:R-:W-:Y:S01]  /*87e0*/  FMUL.FTZ R161, R170.reuse, R161 ;  /* 0x000000a1aaa17220 */ /* 0x040fe20000410000 */
[-C--:B-1----:R-:W-:Y:S03]  /*87f0*/  HMMA.16816.F32.BF16 R84, R180, R184.reuse, R84 ;  /* 0x000000b8b454723c */ /* 0x082fe60000041854 */
[C---:B------:R-:W-:Y:S02]  /*8800*/  FMUL.FTZ R162, R169.reuse, R162 ;  /* 0x000000a2a9a27220 */ /* 0x040fe40000410000 */
[C---:B------:R-:W-:Y:S02]  /*8810*/  FMUL.FTZ R163, R169.reuse, R163 ;  /* 0x000000a3a9a37220 */ /* 0x040fe40000410000 */
[C---:B------:R-:W-:Y:S01]  /*8820*/  FMUL.FTZ R20, R170.reuse, R192 ;  /* 0x000000c0aa147220 */ /* 0x040fe20000410000 */
[C---:B------:R-:W-:Y:S04]  /*8830*/  HMMA.16816.F32.BF16 R88, R176.reuse, R184, R88 ;  /* 0x000000b8b058723c */ /* 0x040fe80000041858 */
[----:B--2---:R-:W-:Y:S02]  /*8840*/  FMUL.FTZ R21, R170, R193 ;  /* 0x000000c1aa157220 */ /* 0x004fe40000410000 */
[----:B------:R-:W-:Y:S02]  /*8850*/  FMUL.FTZ R22, R169, R194 ;  /* 0x000000c2a9167220 */ /* 0x000fe40000410000 */
[-C--:B------:R-:W-:Y:S04]  /*8860*/  HMMA.16816.F32.BF16 R92, R176, R186.reuse, R92 ;  /* 0x000000bab05c723c */ /* 0x080fe8000004185c */
[C---:B------:R-:W-:Y:S02]  /*8870*/  FMUL.FTZ R164, R168.reuse, R164 ;  /* 0x000000a4a8a47220 */ /* 0x040fe40000410000 */
[----:B------:R-:W-:Y:S02]  /*8880*/  FMUL.FTZ R165, R168, R165 ;  /* 0x000000a5a8a57220 */ /* 0x000fe40000410000 */
[C---:B------:R-:W-:Y:S01]  /*8890*/  HMMA.16816.F32.BF16 R96, R180.reuse, R186, R96 ;  /* 0x000000bab460723c */ /* 0x040fe20000041860 */
[----:B------:R-:W1:Y:S03]  /*88a0*/  LDSM.16.MT88.4 R184, [R226+0x100] ;  /* 0x00010000e2b8783b */ /* 0x000e660000004200 */
[C---:B------:R-:W-:Y:S02]  /*88b0*/  FMUL.FTZ R166, R0.reuse, R166 ;  /* 0x000000a600a67220 */ /* 0x040fe40000410000 */
[----:B------:R-:W-:Y:S02]  /*88c0*/  FMUL.FTZ R167, R0, R167 ;  /* 0x000000a700a77220 */ /* 0x000fe40000410000 */
[--C-:B------:R-:W-:Y:S04]  /*88d0*/  FFMA.FTZ R40, R40, c[0x0][0x2d0], -R208.reuse ;  /* 0x0000b40028287a23 */ /* 0x100fe800000108d0 */
[----:B------:R-:W-:Y:S02]  /*88e0*/  FFMA.FTZ R41, R41, c[0x0][0x2d0], -R208 ;  /* 0x0000b40029297a23 */ /* 0x000fe400000108d0 */
[--C-:B------:R-:W-:Y:S02]  /*88f0*/  FFMA.FTZ R42, R42, c[0x0][0x2d0], -R3.reuse ;  /* 0x0000b4002a2a7a23 */ /* 0x100fe40000010803 */
[----:B------:R-:W-:Y:S01]  /*8900*/  FFMA.FTZ R43, R43, c[0x0][0x2d0], -R3 ;  /* 0x0000b4002b2b7a23 */ /* 0x000fe20000010803 */
[----:B------:R-:W-:Y:S01]  /*8910*/  MUFU.EX2 R219, R41 ;  /* 0x0000002900db7308 */ /* 0x000fe20000000800 */
[--C-:B------:R-:W-:Y:S02]  /*8920*/  FFMA.FTZ R23, R23, c[0x0][0x2d0], -R209.reuse ;  /* 0x0000b40017177a23 */ /* 0x100fe400000108d1 */
[--C-:B------:R-:W-:Y:S02]  /*8930*/  FFMA.FTZ R32, R32, c[0x0][0x2d0], -R210.reuse ;  /* 0x0000b40020207a23 */ /* 0x100fe400000108d2 */
[----:B------:R-:W-:Y:S02]  /*8940*/  FFMA.FTZ R33, R33, c[0x0][0x2d0], -R210 ;  /* 0x0000b40021217a23 */ /* 0x000fe400000108d2 */
[--C-:B------:R-:W-:Y:S02]  /*8950*/  FFMA.FTZ R34, R34, c[0x0][0x2d0], -R209.reuse ;  /* 0x0000b40022227a23 */ /* 0x100fe400000108d1 */
[----:B------:R-:W-:Y:S01]  /*8960*/  FFMA.FTZ R35, R35, c[0x0][0x2d0], -R209 ;  /* 0x0000b40023237a23 */ /* 0x000fe200000108d1 */
[----:B------:R2:W-:Y:S01]  /*8970*/  MUFU.EX2 R222, R33 ;  /* 0x0000002100de7308 */ /* 0x0005e20000000800 */
[--C-:B------:R-:W-:Y:S02]  /*8980*/  FFMA.FTZ R24, R24, c[0x0][0x2d0], -R208.reuse ;  /* 0x0000b40018187a23 */ /* 0x100fe400000108d0 */
[--C-:B------:R-:W-:Y:S02]  /*8990*/  FFMA.FTZ R25, R25, c[0x0][0x2d0], -R208.reuse ;  /* 0x0000b40019197a23 */ /* 0x100fe400000108d0 */
[--C-:B------:R-:W-:Y:S02]  /*89a0*/  FFMA.FTZ R26, R26, c[0x0][0x2d0], -R3.reuse ;  /* 0x0000b4001a1a7a23 */ /* 0x100fe40000010803 */
[--C-:B------:R-:W-:Y:S02]  /*89b0*/  FFMA.FTZ R27, R27, c[0x0][0x2d0], -R3.reuse ;  /* 0x0000b4001b1b7a23 */ /* 0x100fe40000010803 */
[--C-:B------:R-:W-:Y:S01]  /*89c0*/  FFMA.FTZ R28, R28, c[0x0][0x2d0], -R208.reuse ;  /* 0x0000b4001c1c7a23 */ /* 0x100fe200000108d0 */
[----:B------:R3:W-:Y:S01]  /*89d0*/  MUFU.EX2 R223, R34 ;  /* 0x0000002200df7308 */ /* 0x0007e20000000800 */
[--C-:B------:R-:W-:Y:S02]  /*89e0*/  FFMA.FTZ R29, R29, c[0x0][0x2d0], -R208.reuse ;  /* 0x0000b4001d1d7a23 */ /* 0x100fe400000108d0 */
[--C-:B------:R-:W-:Y:S01]  /*89f0*/  FFMA.FTZ R30, R30, c[0x0][0x2d0], -R3.reuse ;  /* 0x0000b4001e1e7a23 */ /* 0x100fe20000010803 */
[-C--:B-1----:R-:W-:Y:S03]  /*8a00*/  HMMA.16816.F32.BF16 R100, R180, R184.reuse, R100 ;  /* 0x000000b8b464723c */ /* 0x082fe60000041864 */
[----:B------:R-:W-:Y:S02]  /*8a10*/  FFMA.FTZ R31, R31, c[0x0][0x2d0], -R3 ;  /* 0x0000b4001f1f7a23 */ /* 0x000fe40000010803 */
[----:B------:R-:W-:Y:S01]  /*8a20*/  FFMA.FTZ R60, R60, c[0x0][0x2d0], -R208 ;  /* 0x0000b4003c3c7a23 */ /* 0x000fe200000108d0 */
[----:B------:R1:W-:Y:S02]  /*8a30*/  MUFU.EX2 R221, R35 ;  /* 0x0000002300dd7308 */ /* 0x0003e40000000800 */
[C---:B------:R-:W-:Y:S04]  /*8a40*/  HMMA.16816.F32.BF16 R104, R176.reuse, R184, R104 ;  /* 0x000000b8b068723c */ /* 0x040fe80000041868 */
[----:B--2---:R-:W-:Y:S04]  /*8a50*/  FMUL.FTZ R33, R168, R197 ;  /* 0x000000c5a8217220 */ /* 0x004fe80000410000 */
[-C--:B------:R-:W-:Y:S01]  /*8a60*/  HMMA.16816.F32.BF16 R108, R176, R186.reuse, R108 ;  /* 0x000000bab06c723c */ /* 0x080fe2000004186c */
[----:B------:R2:W-:Y:S03]  /*8a70*/  MUFU.EX2 R204, R23 ;  /* 0x0000001700cc7308 */ /* 0x0005e60000000800 */
[C---:B---3--:R-:W-:Y:S04]  /*8a80*/  FMUL.FTZ R34, R0.reuse, R198 ;  /* 0x000000c600227220 */ /* 0x048fe80000410000 */
[C---:B------:R-:W-:Y:S01]  /*8a90*/  HMMA.16816.F32.BF16 R112, R180.reuse, R186, R112 ;  /* 0x000000bab470723c */ /* 0x040fe20000041870 */
[----:B------:R-:W3:Y:S02]  /*8aa0*/  LDSM.16.MT88.4 R184, [R224+0x2100] ;  /* 0x00210000e0b8783b */ /* 0x000ee40000004200 */
[----:B------:R-:W4:Y:S01]  /*8ab0*/  MUFU.EX2 R198, R40 ;  /* 0x0000002800c67308 */ /* 0x000f220000000800 */
[----:B-1----:R-:W-:Y:S09]  /*8ac0*/  FMUL.FTZ R35, R0, R199 ;  /* 0x000000c700237220 */ /* 0x002ff20000410000 */
[----:B------:R-:W-:Y:S01]  /*8ad0*/  MUFU.EX2 R199, R38 ;  /* 0x0000002600c77308 */ /* 0x000fe20000000800 */
[----:B--2---:R-:W-:Y:S09]  /*8ae0*/  FMUL.FTZ R23, R169, R195 ;  /* 0x000000c3a9177220 */ /* 0x004ff20000410000 */
[----:B------:R1:W2:Y:S01]  /*8af0*/  MUFU.EX2 R205, R32 ;  /* 0x0000002000cd7308 */ /* 0x0002a20000000800 */
[----:B----4-:R-:W-:Y:S09]  /*8b00*/  F2FP.BF16.PACK_AB R40, R219, R198 ;  /* 0x000000c6db28723e */ /* 0x010ff200000010ff */
[----:B------:R4:W-:Y:S01]  /*8b10*/  MUFU.EX2 R249, R24 ;  /* 0x0000001800f97308 */ /* 0x0009e20000000800 */
[-C--:B---3--:R-:W-:Y:S09]  /*8b20*/  HMMA.16816.F32.BF16 R116, R180, R184.reuse, R116 ;  /* 0x000000b8b474723c */ /* 0x088ff20000041874 */
[----:B------:R3:W-:Y:S03]  /*8b30*/  MUFU.EX2 R252, R25 ;  /* 0x0000001900fc7308 */ /* 0x0007e60000000800 */
[----:B-1----:R-:W-:Y:S01]  /*8b40*/  FMUL.FTZ R32, R168, R196 ;  /* 0x000000c4a8207220 */ /* 0x002fe20000410000 */
[C---:B------:R-:W-:Y:S06]  /*8b50*/  HMMA.16816.F32.BF16 R120, R176.reuse, R184, R120 ;  /* 0x000000b8b078723c */ /* 0x040fec0000041878 */
[----:B------:R-:W-:Y:S02]  /*8b60*/  MUFU.EX2 R196, R42 ;  /* 0x0000002a00c47308 */ /* 0x000fe40000000800 */
[-C--:B------:R-:W-:Y:S04]  /*8b70*/  HMMA.16816.F32.BF16 R124, R176, R186.reuse, R124 ;  /* 0x000000bab07c723c */ /* 0x080fe8000004187c */
[C---:B----4-:R-:W-:Y:S01]  /*8b80*/  FMUL.FTZ R24, R170.reuse, R200 ;  /* 0x000000c8aa187220 */ /* 0x050fe20000410000 */
[----:B------:R-:W-:Y:S03]  /*8b90*/  MOV R200, R204 ;  /* 0x000000cc00c87202 */ /* 0x000fe60000000f00 */
[----:B------:R1:W-:Y:S01]  /*8ba0*/  MUFU.EX2 R192, R27 ;  /* 0x0000001b00c07308 */ /* 0x0003e20000000800 */
[C---:B------:R-:W-:Y:S01]  /*8bb0*/  HMMA.16816.F32.BF16 R128, R180.reuse, R186, R128 ;  /* 0x000000bab480723c */ /* 0x040fe20000041880 */
[----:B------:R-:W4:Y:S03]  /*8bc0*/  LDSM.16.MT88.4 R184, [R225+0x2100] ;  /* 0x00210000e1b8783b */ /* 0x000f260000004200 */
[----:B---3--:R-:W-:Y:S01]  /*8bd0*/  FMUL.FTZ R25, R170, R201 ;  /* 0x000000c9aa197220 */ /* 0x008fe20000410000 */
[----:B--2---:R-:W-:Y:S02]  /*8be0*/  MOV R201, R205 ;  /* 0x000000cd00c97202 */ /* 0x004fe40000000f00 */
[----:B------:R-:W-:Y:S02]  /*8bf0*/  MOV R205, R248 ;  /* 0x000000f800cd7202 */ /* 0x000fe40000000f00 */
[----:B------:R-:W2:Y:S10]  /*8c00*/  MUFU.EX2 R204, R43 ;  /* 0x0000002b00cc7308 */ /* 0x000eb40000000800 */
[----:B------:R3:W-:Y:S01]  /*8c10*/  MUFU.EX2 R248, R48 ;  /* 0x0000003000f87308 */ /* 0x0007e20000000800 */
[----:B-1----:R-:W-:Y:S01]  /*8c20*/  FMUL.FTZ R27, R169, R203 ;  /* 0x000000cba91b7220 */ /* 0x002fe20000410000 */
[----:B------:R-:W-:Y:S08]  /*8c30*/  MOV R203, R222 ;  /* 0x000000de00cb7202 */ /* 0x000ff00000000f00 */
[----:B------:R-:W1:Y:S01]  /*8c40*/  MUFU.EX2 R222, R45 ;  /* 0x0000002d00de7308 */ /* 0x000e620000000800 */
[----:B--2---:R-:W-:Y:S09]  /*8c50*/  F2FP.BF16.PACK_AB R41, R204, R196 ;  /* 0x000000c4cc29723e */ /* 0x004ff200000010ff */
[----:B------:R-:W-:Y:S01]  /*8c60*/  MUFU.EX2 R195, R28 ;  /* 0x0000001c00c37308 */ /* 0x000fe20000000800 */
[-C--:B----4-:R-:W-:Y:S01]  /*8c70*/  HMMA.16816.F32.BF16 R132, R180, R184.reuse, R132 ;  /* 0x000000b8b484723c */ /* 0x090fe20000041884 */
[----:B---3--:R-:W2:Y:S04]  /*8c80*/  LDL.LU R48, [R1+0x4] ;  /* 0x0000040001307983 */ /* 0x008ea80000300800 */
[----:B------:R-:W3:Y:S04]  /*8c90*/  LDL.LU R49, [R1+0x8] ;  /* 0x0000080001317983 */ /* 0x000ee80000300800 */
[----:B------:R4:W4:Y:S01]  /*8ca0*/  MUFU.EX2 R194, R29 ;  /* 0x0000001d00c27308 */ /* 0x0009220000000800 */
[C---:B------:R-:W-:Y:S04]  /*8cb0*/  HMMA.16816.F32.BF16 R136, R176.reuse, R184, R136 ;  /* 0x000000b8b088723c */ /* 0x040fe80000041888 */
[----:B-1----:R-:W-:Y:S04]  /*8cc0*/  F2FP.BF16.PACK_AB R42, R222, R220 ;  /* 0x000000dcde2a723e */ /* 0x002fe800000010ff */
[-C--:B------:R-:W-:Y:S01]  /*8cd0*/  HMMA.16816.F32.BF16 R140, R176, R186.reuse, R140 ;  /* 0x000000bab08c723c */ /* 0x080fe2000004188c */
[----:B------:R1:W-:Y:S07]  /*8ce0*/  MUFU.EX2 R193, R30 ;  /* 0x0000001e00c17308 */ /* 0x0003ee0000000800 */
[C---:B------:R-:W-:Y:S01]  /*8cf0*/  HMMA.16816.F32.BF16 R144, R180.reuse, R186, R144 ;  /* 0x000000bab490723c */ /* 0x040fe20000041890 */
[----:B------:R-:W1:Y:S02]  /*8d00*/  LDSM.16.MT88.4 R184, [R227+0x2100] ;  /* 0x00210000e3b8783b */ /* 0x000e640000004200 */
[----:B------:R-:W-:Y:S01]  /*8d10*/  MUFU.EX2 R197, R31 ;  /* 0x0000001f00c57308 */ /* 0x000fe20000000800 */
[----:B----4-:R-:W-:Y:S02]  /*8d20*/  F2FP.BF16.PACK_AB R29, R200, R250 ;  /* 0x000000fac81d723e */ /* 0x010fe400000010ff */
[----:B-1----:R-:W-:Y:S02]  /*8d30*/  F2FP.BF16.PACK_AB R30, R203, R201 ;  /* 0x000000c9cb1e723e */ /* 0x002fe400000010ff */
[-C--:B------:R-:W-:Y:S08]  /*8d40*/  HMMA.16816.F32.BF16 R148, R180, R184.reuse, R148 ;  /* 0x000000b8b494723c */ /* 0x080ff00000041894 */
[C---:B------:R-:W-:Y:S08]  /*8d50*/  HMMA.16816.F32.BF16 R152, R176.reuse, R184, R152 ;  /* 0x000000b8b098723c */ /* 0x040ff00000041898 */
[-C--:B------:R-:W-:Y:S08]  /*8d60*/  HMMA.16816.F32.BF16 R156, R176, R186.reuse, R156 ;  /* 0x000000bab09c723c */ /* 0x080ff0000004189c */
[C---:B------:R-:W-:Y:S01]  /*8d70*/  HMMA.16816.F32.BF16 R160, R180.reuse, R186, R160 ;  /* 0x000000bab4a0723c */ /* 0x040fe200000418a0 */
[----:B------:R-:W1:Y:S07]  /*8d80*/  LDSM.16.MT88.4 R184, [R226+0x2100] ;  /* 0x00210000e2b8783b */ /* 0x000e6e0000004200 */
[-C--:B-1----:R-:W-:Y:S08]  /*8d90*/  HMMA.16816.F32.BF16 R20, R180, R184.reuse, R20 ;  /* 0x000000b8b414723c */ /* 0x082ff00000041814 */
[C---:B------:R-:W-:Y:S01]  /*8da0*/  HMMA.16816.F32.BF16 R32, R176.reuse, R184, R32 ;  /* 0x000000b8b020723c */ /* 0x040fe20000041820 */
[----:B------:R1:W4:Y:S06]  /*8db0*/  MUFU.EX2 R184, R26 ;  /* 0x0000001a00b87308 */ /* 0x00032c0000000800 */
[----:B------:R-:W-:Y:S01]  /*8dc0*/  MOV R185, R188 ;  /* 0x000000bc00b97202 */ /* 0x000fe20000000f00 */
[-C--:B------:R-:W-:Y:S01]  /*8dd0*/  HMMA.16816.F32.BF16 R164, R176, R186.reuse, R164 ;  /* 0x000000bab0a4723c */ /* 0x080fe200000418a4 */
[----:B------:R-:W4:Y:S03]  /*8de0*/  LDSM.16.MT88.4 R176, [R224+0x900] ;  /* 0x00090000e0b0783b */ /* 0x000f260000004200 */
[----:B------:R-:W-:Y:S02]  /*8df0*/  F2FP.BF16.PACK_AB R28, R185, R251 ;  /* 0x000000fbb91c723e */ /* 0x000fe400000010ff */
[----:B------:R-:W-:Y:S02]  /*8e00*/  MOV R188, R247 ;  /* 0x000000f700bc7202 */ /* 0x000fe40000000f00 */
[----:B------:R-:W2:Y:S01]  /*8e10*/  MUFU.EX2 R247, R37 ;  /* 0x0000002500f77308 */ /* 0x000ea20000000800 */
[----:B-1----:R-:W-:Y:S03]  /*8e20*/  FMUL.FTZ R26, R169, R202 ;  /* 0x000000caa91a7220 */ /* 0x002fe60000410000 */
[----:B------:R-:W-:Y:S06]  /*8e30*/  MOV R202, R223 ;  /* 0x000000df00ca7202 */ /* 0x000fec0000000f00 */
[----:B------:R1:W-:Y:S01]  /*8e40*/  MUFU.EX2 R223, R50 ;  /* 0x0000003200df7308 */ /* 0x0003e20000000800 */
[----:B------:R-:W-:Y:S07]  /*8e50*/  HMMA.16816.F32.BF16 R24, R180, R186, R24 ;  /* 0x000000bab418723c */ /* 0x000fee0000041818 */
[----:B------:R-:W-:Y:S02]  /*8e60*/  MOV R187, R221 ;  /* 0x000000dd00bb7202 */ /* 0x000fe40000000f00 */
[----:B------:R-:W-:Y:S01]  /*8e70*/  F2FP.BF16.PACK_AB R180, R252, R249 ;  /* 0x000000f9fcb4723e */ /* 0x000fe200000010ff */
[----:B------:R1:W1:Y:S02]  /*8e80*/  MUFU.EX2 R221, R39 ;  /* 0x0000002700dd7308 */ /* 0x0002640000000800 */
[----:B------:R-:W-:Y:S02]  /*8e90*/  F2FP.BF16.PACK_AB R31, R187, R202 ;  /* 0x000000cabb1f723e */ /* 0x000fe400000010ff */
[----:B------:R-:W-:Y:S02]  /*8ea0*/  F2FP.BF16.PACK_AB R182, R194, R195 ;  /* 0x000000c3c2b6723e */ /* 0x000fe400000010ff */
[----:B----4-:R-:W-:Y:S02]  /*8eb0*/  F2FP.BF16.PACK_AB R181, R192, R184 ;  /* 0x000000b8c0b5723e */ /* 0x010fe400000010ff */
[----:B------:R-:W-:Y:S01]  /*8ec0*/  F2FP.BF16.PACK_AB R183, R197, R193 ;  /* 0x000000c1c5b7723e */ /* 0x000fe200000010ff */
[-C--:B------:R-:W-:Y:S01]  /*8ed0*/  HMMA.16816.F32.BF16 R4, R28, R176.reuse, R4 ;  /* 0x000000b01c04723c */ /* 0x080fe20000041804 */
[----:B-1----:R-:W4:Y:S04]  /*8ee0*/  LDL.LU R50, [R1+0xc] ;  /* 0x00000c0001327983 */ /* 0x002f280000300800 */
[----:B------:R-:W2:Y:S01]  /*8ef0*/  LDL.LU R51, [R1] ;  /* 0x0000000001337983 */ /* 0x000ea20000300800 */
[----:B------:R-:W-:Y:S02]  /*8f00*/  MOV R186, R174 ;  /* 0x000000ae00ba7202 */ /* 0x000fe40000000f00 */
[C---:B------:R-:W-:Y:S01]  /*8f10*/  HMMA.16816.F32.BF16 R8, R180.reuse, R176, R8 ;  /* 0x000000b0b408723c */ /* 0x040fe20000041808 */
[----:B------:R-:W-:Y:S01]  /*8f20*/  MUFU.EX2 R174, R46 ;  /* 0x0000002e00ae7308 */ /* 0x000fe20000000800 */
[----:B------:R-:W-:Y:S06]  /*8f30*/  LDSM.16.MT88.4 R36, [R224+0x1100] ;  /* 0x00110000e024783b */ /* 0x000fec0000004200 */
        /* <DEDUP_REMOVED lines=8> */
[----:B---3--:R-:W-:Y:S04]  /*8fc0*/  FFMA.FTZ R168, R168, R49, R212 ;  /* 0x00000031a8a87223 */ /* 0x008fe800000100d4 */
        /* <DEDUP_REMOVED lines=15> */
[----:B----4-:R-:W-:Y:S02]  /*90c0*/  FFMA.FTZ R169, R169, R50, R213 ;  /* 0x00000032a9a97223 */ /* 0x010fe400000100d5 */
[----:B--2---:R-:W-:Y:S02]  /*90d0*/  FFMA.FTZ R170, R170, R51, R214 ;  /* 0x00000033aaaa7223 */ /* 0x004fe400000100d6 */
        /* <DEDUP_REMOVED lines=11> */
[C---:B------:R-:W-:Y:S07]  /*9190*/  HMMA.16816.F32.BF16 R32, R180.reuse, R176, R32 ;  /* 0x000000b0b420723c */ /* 0x040fee0000041820 */
[--C-:B------:R-:W-:Y:S01]  /*91a0*/  FFMA.FTZ R177, R54, c[0x0][0x2d0], -R209.reuse ;  /* 0x0000b40036b17a23 */ /* 0x100fe200000108d1 */
[-C--:B------:R-:W-:Y:S04]  /*91b0*/  HMMA.16816.F32.BF16 R164, R180, R178.reuse, R164 ;  /* 0x000000b2b4a4723c */ /* 0x080fe800000418a4 */
[--C-:B------:R-:W-:Y:S03]  /*91c0*/  FFMA.FTZ R176, R55, c[0x0][0x2d0], -R209.reuse ;  /* 0x0000b40037b07a23 */ /* 0x100fe600000108d1 */
[--C-:B------:R-:W-:Y:S01]  /*91d0*/  FFMA.FTZ R182, R52, c[0x0][0x2d0], -R210.reuse ;  /* 0x0000b40034b67a23 */ /* 0x100fe200000108d2 */
[----:B------:R-:W-:Y:S04]  /*91e0*/  HMMA.16816.F32.BF16 R24, R28, R178, R24 ;  /* 0x000000b21c18723c */ /* 0x000fe80000041818 */
[--C-:B------:R-:W-:Y:S01]  /*91f0*/  FFMA.FTZ R181, R53, c[0x0][0x2d0], -R210.reuse ;  /* 0x0000b40035b57a23 */ /* 0x100fe200000108d2 */
[----:B------:R-:W-:Y:S01]  /*9200*/  MOV R183, R206 ;  /* 0x000000ce00b77202 */ /* 0x000fe20000000f00 */
[--C-:B------:R-:W-:Y:S01]  /*9210*/  FFMA.FTZ R180, R64, c[0x0][0x2d0], -R210.reuse ;  /* 0x0000b40040b47a23 */ /* 0x100fe200000108d2 */
[----:B------:R-:W-:Y:S01]  /*9220*/  F2FP.BF16.PACK_AB R28, R247, R246 ;  /* 0x000000f6f71c723e */ /* 0x000fe200000010ff */
[----:B------:R-:W-:Y:S01]  /*9230*/  FFMA.FTZ R210, R65, c[0x0][0x2d0], -R210 ;  /* 0x0000b40041d27a23 */ /* 0x000fe200000108d2 */
[----:B------:R-:W-:Y:S01]  /*9240*/  F2FP.BF16.PACK_AB R30, R245, R248 ;  /* 0x000000f8f51e723e */ /* 0x000fe200000010ff */
[----:B------:R-:W-:Y:S01]  /*9250*/  LDSM.16.MT88.4 R52, [R226+0x1100] ;  /* 0x00110000e234783b */ /* 0x000fe20000004200 */
[----:B------:R-:W-:Y:S01]  /*9260*/  MUFU.EX2 R214, R180 ;  /* 0x000000b400d67308 */ /* 0x000fe20000000800 */
[----:B------:R-:W-:Y:S01]  /*9270*/  FFMA.FTZ R65, R66, c[0x0][0x2d0], -R209 ;  /* 0x0000b40042417a23 */ /* 0x000fe200000108d1 */
[----:B------:R-:W-:Y:S01]  /*9280*/  F2FP.BF16.PACK_AB R29, R221, R199 ;  /* 0x000000c7dd1d723e */ /* 0x000fe200000010ff */
[--C-:B------:R-:W-:Y:S01]  /*9290*/  FFMA.FTZ R64, R56, c[0x0][0x2d0], -R208.reuse ;  /* 0x0000b40038407a23 */ /* 0x100fe200000108d0 */
[----:B------:R-:W-:Y:S01]  /*92a0*/  F2FP.BF16.PACK_AB R31, R244, R223 ;  /* 0x000000dff41f723e */ /* 0x000fe200000010ff */
[----:B------:R-:W-:Y:S01]  /*92b0*/  FFMA.FTZ R56, R0, R48, R211 ;  /* 0x0000003000387223 */ /* 0x000fe200000100d3 */
[----:B------:R-:W-:Y:S01]  /*92c0*/  MOV R178, R191 ;  /* 0x000000bf00b27202 */ /* 0x000fe20000000f00 */
[----:B------:R-:W-:Y:S01]  /*92d0*/  LDSM.16.MT88.4 R48, [R227+0x1100] ;  /* 0x00110000e330783b */ /* 0x000fe20000004200 */
[----:B------:R-:W-:Y:S01]  /*92e0*/  MOV R0, R188 ;  /* 0x000000bc00007202 */ /* 0x000fe20000000f00 */
[----:B------:R-:W-:Y:S01]  /*92f0*/  FFMA.FTZ R209, R67, c[0x0][0x2d0], -R209 ;  /* 0x0000b40043d17a23 */ /* 0x000fe200000108d1 */
[----:B------:R1:W2:Y:S01]  /*9300*/  MUFU.EX2 R66, R47 ;  /* 0x0000002f00427308 */ /* 0x0002a20000000800 */
[-C--:B------:R-:W-:Y:S03]  /*9310*/  HMMA.16816.F32.BF16 R4, R28, R36.reuse, R4 ;  /* 0x000000241c04723c */ /* 0x080fe60000041804 */
[----:B------:R-:W-:Y:S01]  /*9320*/  MOV R179, R207 ;  /* 0x000000cf00b37202 */ /* 0x000fe20000000f00 */
[----:B------:R-:W-:Y:S02]  /*9330*/  FFMA.FTZ R208, R61, c[0x0][0x2d0], -R208 ;  /* 0x0000b4003dd07a23 */ /* 0x000fe400000108d0 */
[--C-:B------:R-:W-:Y:S02]  /*9340*/  FFMA.FTZ R61, R62, c[0x0][0x2d0], -R3.reuse ;  /* 0x0000b4003e3d7a23 */ /* 0x100fe40000010803 */
[----:B------:R-:W-:Y:S01]  /*9350*/  FFMA.FTZ R3, R63, c[0x0][0x2d0], -R3 ;  /* 0x0000b4003f037a23 */ /* 0x000fe20000010803 */
[----:B------:R-:W-:Y:S03]  /*9360*/  MUFU.EX2 R62, R59 ;  /* 0x0000003b003e7308 */ /* 0x000fe60000000800 */
[----:B------:R-:W-:Y:S01]  /*9370*/  FADD.FTZ R0, R0, R169 ;  /* 0x000000a900007221 */ /* 0x000fe20000010000 */
[----:B------:R-:W-:Y:S06]  /*9380*/  MOV R169, R203 ;  /* 0x000000cb00a97202 */ /* 0x000fec0000000f00 */
[----:B------:R-:W-:Y:S01]  /*9390*/  MUFU.EX2 R63, R58 ;  /* 0x0000003a003f7308 */ /* 0x000fe20000000800 */
[----:B-1----:R-:W1:Y:S01]  /*93a0*/  LDSM.16.MT88.4 R44, [R225+0x1100] ;  /* 0x00110000e12c783b */ /* 0x002e620000004200 */
[----:B--2---:R-:W-:Y:S08]  /*93b0*/  F2FP.BF16.PACK_AB R43, R66, R174 ;  /* 0x000000ae422b723e */ /* 0x004ff000000010ff */
[----:B------:R-:W-:Y:S01]  /*93c0*/  MUFU.EX2 R212, R65 ;  /* 0x0000004100d47308 */ /* 0x000fe20000000800 */
[C---:B------:R-:W-:Y:S08]  /*93d0*/  HMMA.16816.F32.BF16 R8, R40.reuse, R36, R8 ;  /* 0x000000242808723c */ /* 0x040ff00000041808 */
[-C--:B------:R-:W-:Y:S01]  /*93e0*/  HMMA.16816.F32.BF16 R12, R40, R38.reuse, R12 ;  /* 0x00000026280c723c */ /* 0x080fe2000004180c */
[----:B------:R-:W2:Y:S07]  /*93f0*/  MUFU.EX2 R209, R209 ;  /* 0x000000d100d17308 */ /* 0x000eae0000000800 */
[C---:B------:R-:W-:Y:S01]  /*9400*/  HMMA.16816.F32.BF16 R16, R28.reuse, R38, R16 ;  /* 0x000000261c10723c */ /* 0x040fe20000041810 */
[----:B------:R-:W3:Y:S02]  /*9410*/  LDSM.16.MT88.4 R36, [R224+0x3100] ;  /* 0x00310000e024783b */ /* 0x000ee40000004200 */
[----:B------:R-:W-:Y:S10]  /*9420*/  MUFU.EX2 R206, R64 ;  /* 0x0000004000ce7308 */ /* 0x000ff40000000800 */
[----:B------:R-:W-:Y:S01]  /*9430*/  MUFU.EX2 R208, R208 ;  /* 0x000000d000d07308 */ /* 0x000fe20000000800 */
[-C--:B-1----:R-:W-:Y:S03]  /*9440*/  HMMA.16816.F32.BF16 R68, R28, R44.reuse, R68 ;  /* 0x0000002c1c44723c */ /* 0x082fe60000041844 */
[----:B--2---:R-:W-:Y:S06]  /*9450*/  F2FP.BF16.PACK_AB R203, R209, R212 ;  /* 0x000000d4d1cb723e */ /* 0x004fec00000010ff */
[----:B------:R1:W-:Y:S01]  /*9460*/  MUFU.EX2 R213, R181 ;  /* 0x000000b500d57308 */ /* 0x0003e20000000800 */
[C---:B------:R-:W-:Y:S08]  /*9470*/  HMMA.16816.F32.BF16 R72, R40.reuse, R44, R72 ;  /* 0x0000002c2848723c */ /* 0x040ff00000041848 */
[-C--:B------:R-:W-:Y:S01]  /*9480*/  HMMA.16816.F32.BF16 R76, R40, R46.reuse, R76 ;  /* 0x0000002e284c723c */ /* 0x080fe2000004184c */
[----:B------:R2:W-:Y:S07]  /*9490*/  MUFU.EX2 R211, R182 ;  /* 0x000000b600d37308 */ /* 0x0005ee0000000800 */
[C---:B------:R-:W-:Y:S01]  /*94a0*/  HMMA.16816.F32.BF16 R80, R28.reuse, R46, R80 ;  /* 0x0000002e1c50723c */ /* 0x040fe20000041850 */
[----:B------:R-:W4:Y:S02]  /*94b0*/  LDSM.16.MT88.4 R44, [R225+0x3100] ;  /* 0x00310000e12c783b */ /* 0x000f240000004200 */
[----:B------:R-:W-:Y:S01]  /*94c0*/  MUFU.EX2 R207, R177 ;  /* 0x000000b100cf7308 */ /* 0x000fe20000000800 */
[----:B-1----:R-:W-:Y:S04]  /*94d0*/  MOV R181, R215 ;  /* 0x000000d700b57202 */ /* 0x002fe80000000f00 */
[-C--:B------:R-:W-:Y:S05]  /*94e0*/  HMMA.16816.F32.BF16 R84, R28, R48.reuse, R84 ;  /* 0x000000301c54723c */ /* 0x080fea0000041854 */
[----:B------:R-:W1:Y:S03]  /*94f0*/  MUFU.EX2 R215, R210 ;  /* 0x000000d200d77308 */ /* 0x000e660000000800 */
[C---:B------:R-:W-:Y:S04]  /*9500*/  HMMA.16816.F32.BF16 R88, R40.reuse, R48, R88 ;  /* 0x000000302858723c */ /* 0x040fe80000041858 */
[----:B--2---:R-:W-:Y:S03]  /*9510*/  MOV R182, R205 ;  /* 0x000000cd00b67202 */ /* 0x004fe60000000f00 */
[----:B------:R-:W-:Y:S01]  /*9520*/  MUFU.EX2 R205, R57 ;  /* 0x0000003900cd7308 */ /* 0x000fe20000000800 */
[-C--:B------:R-:W-:Y:S04]  /*9530*/  HMMA.16816.F32.BF16 R92, R40, R50.reuse, R92 ;  /* 0x00000032285c723c */ /* 0x080fe8000004185c */
[----:B------:R-:W-:Y:S04]  /*9540*/  FADD.FTZ R0, R182, R0 ;  /* 0x00000000b6007221 */ /* 0x000fe80000010000 */
[C---:B------:R-:W-:Y:S01]  /*9550*/  HMMA.16816.F32.BF16 R96, R28.reuse, R50, R96 ;  /* 0x000000321c60723c */ /* 0x040fe20000041860 */
[----:B------:R-:W2:Y:S01]  /*9560*/  LDSM.16.MT88.4 R48, [R227+0x3100] ;  /* 0x00310000e330783b */ /* 0x000ea20000004200 */
[----:B------:R-:W1:Y:S06]  /*9570*/  MUFU.EX2 R210, R176 ;  /* 0x000000b000d27308 */ /* 0x000e6c0000000800 */
[-C--:B------:R-:W-:Y:S04]  /*9580*/  HMMA.16816.F32.BF16 R100, R28, R52.reuse, R100 ;  /* 0x000000341c64723c */ /* 0x080fe80000041864 */
[----:B------:R-:W1:Y:S04]  /*9590*/  MUFU.EX2 R67, R60 ;  /* 0x0000003c00437308 */ /* 0x000e680000000800 */
[C---:B------:R-:W-:Y:S06]  /*95a0*/  HMMA.16816.F32.BF16 R104, R40.reuse, R52, R104 ;  /* 0x000000342868723c */ /* 0x040fec0000041868 */
[----:B------:R1:W-:Y:S02]  /*95b0*/  MUFU.EX2 R60, R3 ;  /* 0x00000003003c7308 */ /* 0x0003e40000000800 */
[-C--:B------:R-:W-:Y:S08]  /*95c0*/  HMMA.16816.F32.BF16 R108, R40, R54.reuse, R108 ;  /* 0x00000036286c723c */ /* 0x080ff0000004186c */
[C---:B------:R-:W-:Y:S01]  /*95d0*/  HMMA.16816.F32.BF16 R112, R28.reuse, R54, R112 ;  /* 0x000000361c70723c */ /* 0x040fe20000041870 */
[----:B------:R-:W2:Y:S01]  /*95e0*/  LDSM.16.MT88.4 R52, [R226+0x3100] ;  /* 0x00310000e234783b */ /* 0x000ea20000004200 */
[----:B------:R-:W2:Y:S06]  /*95f0*/  MUFU.EX2 R61, R61 ;  /* 0x0000003d003d7308 */ /* 0x000eac0000000800 */
[-C--:B---3--:R-:W-:Y:S04]  /*9600*/  HMMA.16816.F32.BF16 R116, R28, R36.reuse, R116 ;  /* 0x000000241c74723c */ /* 0x088fe80000041874 */
[----:B-1----:R-:W-:Y:S04]  /*9610*/  FADD.FTZ R3, R183, R0 ;  /* 0x00000000b7037221 */ /* 0x002fe80000010000 */
[C---:B------:R-:W-:Y:S04]  /*9620*/  HMMA.16816.F32.BF16 R120, R40.reuse, R36, R120 ;  /* 0x000000242878723c */ /* 0x040fe80000041878 */
[----:B------:R-:W-:Y:S03]  /*9630*/  FADD.FTZ R3, R250, R3 ;  /* 0x00000003fa037221 */ /* 0x000fe60000010000 */
[----:B------:R-:W-:Y:S01]  /*9640*/  MOV R37, R190 ;  /* 0x000000be00257202 */ /* 0x000fe20000000f00 */
[-C--:B------:R-:W-:Y:S04]  /*9650*/  HMMA.16816.F32.BF16 R124, R40, R38.reuse, R124 ;  /* 0x00000026287c723c */ /* 0x080fe8000004187c */
[----:B------:R-:W-:Y:S02]  /*9660*/  MOV R36, R189 ;  /* 0x000000bd00247202 */ /* 0x000fe40000000f00 */
[----:B------:R-:W1:Y:S02]  /*9670*/  LDSM.16.MT88.4 R188, [R224+0x1900] ;  /* 0x00190000e0bc783b */ /* 0x000e640000004200 */
[C---:B------:R-:W-:Y:S08]  /*9680*/  HMMA.16816.F32.BF16 R128, R28.reuse, R38, R128 ;  /* 0x000000261c80723c */ /* 0x040ff00000041880 */
[-C--:B----4-:R-:W-:Y:S08]  /*9690*/  HMMA.16816.F32.BF16 R132, R28, R44.reuse, R132 ;  /* 0x0000002c1c84723c */ /* 0x090ff00000041884 */
[C---:B------:R-:W-:Y:S07]  /*96a0*/  HMMA.16816.F32.BF16 R136, R40.reuse, R44, R136 ;  /* 0x0000002c2888723c */ /* 0x040fee0000041888 */
[----:B------:R-:W-:Y:S01]  /*96b0*/  FADD.FTZ R44, R36, R170 ;  /* 0x000000aa242c7221 */ /* 0x000fe20000010000 */
[-C--:B------:R-:W-:Y:S04]  /*96c0*/  HMMA.16816.F32.BF16 R140, R40, R46.reuse, R140 ;  /* 0x0000002e288c723c */ /* 0x080fe8000004188c */
[----:B------:R-:W-:Y:S01]  /*96d0*/  FADD.FTZ R45, R37, R168 ;  /* 0x000000a8252d7221 */ /* 0x000fe20000010000 */
[----:B------:R-:W-:Y:S01]  /*96e0*/  MOV R168, R202 ;  /* 0x000000ca00a87202 */ /* 0x000fe20000000f00 */
[----:B------:R-:W3:Y:S01]  /*96f0*/  LDSM.16.MT88.4 R36, [R225+0x1900] ;  /* 0x00190000e124783b */ /* 0x000ee20000004200 */
[----:B------:R-:W-:Y:S01]  /*9700*/  F2FP.BF16.PACK_AB R202, R215, R214 ;  /* 0x000000d6d7ca723e */ /* 0x000fe200000010ff */
[C---:B------:R-:W-:Y:S04]  /*9710*/  HMMA.16816.F32.BF16 R144, R28.reuse, R46, R144 ;  /* 0x0000002e1c90723c */ /* 0x040fe80000041890 */
[----:B------:R-:W-:Y:S01]  /*9720*/  FADD.FTZ R45, R178, R45 ;  /* 0x0000002db22d7221 */ /* 0x000fe20000010000 */
[----:B------:R-:W-:Y:S01]  /*9730*/  MOV R170, R187 ;  /* 0x000000bb00aa7202 */ /* 0x000fe20000000f00 */
[----:B------:R-:W-:Y:S02]  /*9740*/  FADD.FTZ R44, R181, R44 ;  /* 0x0000002cb52c7221 */ /* 0x000fe40000010000 */
[-C--:B--2---:R-:W-:Y:S04]  /*9750*/  HMMA.16816.F32.BF16 R148, R28, R48.reuse, R148 ;  /* 0x000000301c94723c */ /* 0x084fe80000041894 */
[----:B------:R-:W-:Y:S02]  /*9760*/  FADD.FTZ R44, R179, R44 ;  /* 0x0000002cb32c7221 */ /* 0x000fe40000010000 */
[----:B------:R-:W-:Y:S02]  /*9770*/  FADD.FTZ R0, R186, R45 ;  /* 0x0000002dba007221 */ /* 0x000fe40000010000 */
[C---:B------:R-:W-:Y:S04]  /*9780*/  HMMA.16816.F32.BF16 R152, R40.reuse, R48, R152 ;  /* 0x000000302898723c */ /* 0x040fe80000041898 */
[----:B------:R-:W-:Y:S02]  /*9790*/  FADD.FTZ R65, R251, R44 ;  /* 0x0000002cfb417221 */ /* 0x000fe40000010000 */
[----:B------:R-:W-:Y:S01]  /*97a0*/  FADD.FTZ R46, R216, R56 ;  /* 0x00000038d82e7221 */ /* 0x000fe20000010000 */
[----:B------:R-:W-:Y:S01]  /*97b0*/  MOV R216, R201 ;  /* 0x000000c900d87202 */ /* 0x000fe20000000f00 */
[-C--:B------:R-:W-:Y:S04]  /*97c0*/  HMMA.16816.F32.BF16 R156, R40, R50.reuse, R156 ;  /* 0x00000032289c723c */ /* 0x080fe8000004189c */
[----:B------:R-:W-:Y:S01]  /*97d0*/  FADD.FTZ R46, R217, R46 ;  /* 0x0000002ed92e7221 */ /* 0x000fe20000010000 */
[----:B------:R-:W-:Y:S01]  /*97e0*/  F2FP.BF16.PACK_AB R201, R210, R207 ;  /* 0x000000cfd2c9723e */ /* 0x000fe200000010ff */
[----:B------:R-:W-:Y:S01]  /*97f0*/  FADD.FTZ R0, R249, R0 ;  /* 0x00000000f9007221 */ /* 0x000fe20000010000 */
[----:B------:R-:W-:Y:S01]  /*9800*/  MOV R217, R200 ;  /* 0x000000c800d97202 */ /* 0x000fe20000000f00 */
[C---:B------:R-:W-:Y:S01]  /*9810*/  HMMA.16816.F32.BF16 R160, R28.reuse, R50, R160 ;  /* 0x000000321ca0723c */ /* 0x040fe200000418a0 */
[----:B------:R-:W-:Y:S03]  /*9820*/  LDSM.16.MT88.4 R48, [R224+0x3900] ;  /* 0x00390000e030783b */ /* 0x000fe60000004200 */
[----:B------:R-:W-:Y:S01]  /*9830*/  FADD.FTZ R56, R218, R46 ;  /* 0x0000002eda387221 */ /* 0x000fe20000010000 */
[----:B------:R-:W-:Y:S01]  /*9840*/  F2FP.BF16.PACK_AB R200, R213, R211 ;  /* 0x000000d3d5c8723e */ /* 0x000fe200000010ff */
[----:B------:R-:W-:Y:S01]  /*9850*/  FADD.FTZ R0, R252, R0 ;  /* 0x00000000fc007221 */ /* 0x000fe20000010000 */
[----:B------:R-:W-:Y:S01]  /*9860*/  MOV R218, R185 ;  /* 0x000000b900da7202 */ /* 0x000fe20000000f00 */
[-C--:B------:R-:W-:Y:S01]  /*9870*/  HMMA.16816.F32.BF16 R20, R28, R52.reuse, R20 ;  /* 0x000000341c14723c */ /* 0x080fe20000041814 */
[----:B------:R-:W-:Y:S03]  /*9880*/  LDSM.16.MT88.4 R44, [R226+0x1900] ;  /* 0x00190000e22c783b */ /* 0x000fe60000004200 */
[----:B------:R-:W-:Y:S02]  /*9890*/  FADD.FTZ R64, R184, R56 ;  /* 0x00000038b8407221 */ /* 0x000fe40000010000 */
[----:B------:R-:W-:Y:S02]  /*98a0*/  FADD.FTZ R0, R195, R0 ;  /* 0x00000000c3007221 */ /* 0x000fe40000010000 */
[C---:B------:R-:W-:Y:S01]  /*98b0*/  HMMA.16816.F32.BF16 R32, R40.reuse, R52, R32 ;  /* 0x000000342820723c */ /* 0x040fe20000041820 */
[----:B------:R-:W-:Y:S03]  /*98c0*/  LDSM.16.MT88.4 R56, [R227+0x3900] ;  /* 0x00390000e338783b */ /* 0x000fe60000004200 */
[----:B------:R-:W-:Y:S04]  /*98d0*/  FADD.FTZ R3, R217, R3 ;  /* 0x00000003d9037221 */ /* 0x000fe80000010000 */
[-C--:B------:R-:W-:Y:S01]  /*98e0*/  HMMA.16816.F32.BF16 R164, R40, R54.reuse, R164 ;  /* 0x0000003628a4723c */ /* 0x080fe200000418a4 */
[----:B------:R-:W2:Y:S03]  /*98f0*/  LDSM.16.MT88.4 R40, [R227+0x1900] ;  /* 0x00190000e328783b */ /* 0x000ea60000004200 */
[----:B------:R-:W-:Y:S01]  /*9900*/  FADD.FTZ R3, R168, R3 ;  /* 0x00000003a8037221 */ /* 0x000fe20000010000 */
[----:B------:R-:W-:Y:S03]  /*9910*/  MOV R168, R171 ;  /* 0x000000ab00a87202 */ /* 0x000fe60000000f00 */
[----:B------:R-:W-:Y:S01]  /*9920*/  HMMA.16816.F32.BF16 R24, R28, R54, R24 ;  /* 0x000000361c18723c */ /* 0x000fe20000041818 */
[----:B------:R-:W4:Y:S06]  /*9930*/  LDSM.16.MT88.4 R52, [R225+0x3900] ;  /* 0x00390000e134783b */ /* 0x000f2c0000004200 */
[----:B------:R-:W-:Y:S01]  /*9940*/  F2FP.BF16.PACK_AB R28, R205, R206 ;  /* 0x000000cecd1c723e */ /* 0x000fe200000010ff */
[-C--:B-1----:R-:W-:Y:S01]  /*9950*/  HMMA.16816.F32.BF16 R180, R200, R188.reuse, R4 ;  /* 0x000000bcc8b4723c */ /* 0x082fe20000041804 */
[----:B------:R-:W1:Y:S04]  /*9960*/  LDSM.16.MT88.4 R4, [R226+0x3900] ;  /* 0x00390000e204783b */ /* 0x000e680000004200 */
[----:B------:R-:W-:Y:S02]  /*9970*/  F2FP.BF16.PACK_AB R30, R208, R67 ;  /* 0x00000043d01e723e */ /* 0x000fe400000010ff */
[----:B------:R-:W-:Y:S02]  /*9980*/  F2FP.BF16.PACK_AB R29, R62, R63 ;  /* 0x0000003f3e1d723e */ /* 0x000fe400000010ff */
[----:B------:R-:W-:Y:S07]  /*9990*/  F2FP.BF16.PACK_AB R31, R60, R61 ;  /* 0x0000003d3c1f723e */ /* 0x000fee00000010ff */
[C---:B------:R-:W-:Y:S07]  /*99a0*/  HMMA.16816.F32.BF16 R176, R28.reuse, R188, R8 ;  /* 0x000000bc1cb0723c */ /* 0x040fee0000041808 */
[----:B------:R-:W-:Y:S01]  /*99b0*/  FADD.FTZ R9, R194, R0 ;  /* 0x00000000c2097221 */ /* 0x000fe20000010000 */
[-C--:B------:R-:W-:Y:S04]  /*99c0*/  HMMA.16816.F32.BF16 R184, R28, R190.reuse, R12 ;  /* 0x000000be1cb8723c */ /* 0x080fe8000004180c */
[----:B------:R-:W-:Y:S02]  /*99d0*/  FADD.FTZ R10, R170, R3 ;  /* 0x00000003aa0a7221 */ /* 0x000fe40000010000 */
[----:B------:R-:W-:Y:S02]  /*99e0*/  FADD.FTZ R8, R218, R65 ;  /* 0x00000041da087221 */ /* 0x000fe40000010000 */
[C---:B------:R-:W-:Y:S04]  /*99f0*/  HMMA.16816.F32.BF16 R188, R200.reuse, R190, R16 ;  /* 0x000000bec8bc723c */ /* 0x040fe80000041810 */
[----:B------:R-:W-:Y:S02]  /*9a00*/  FADD.FTZ R12, R192, R64 ;  /* 0x00000040c00c7221 */ /* 0x000fe40000010000 */
[----:B------:R-:W-:Y:S02]  /*9a10*/  FADD.FTZ R0, R199, R10 ;  /* 0x0000000ac7007221 */ /* 0x000fe40000010000 */
[-C--:B---3--:R-:W-:Y:S04]  /*9a20*/  HMMA.16816.F32.BF16 R68, R200, R36.reuse, R68 ;  /* 0x00000024c844723c */ /* 0x088fe80000041844 */
        /* <DEDUP_REMOVED lines=29> */
[-C--:B----4-:R-:W-:Y:S08]  /*9c00*/  HMMA.16816.F32.BF16 R132, R200, R52.reuse, R132 ;  /* 0x00000034c884723c */ /* 0x090ff00000041884 */
        /* <DEDUP_REMOVED lines=12> */
[----:B------:R-:W-:Y:S01]  /*9cd0*/  FADD.FTZ R5, R174, R3 ;  /* 0x00000003ae057221 */ /* 0x000fe20000010000 */
[----:B------:R-:W-:Y:S01]  /*9ce0*/  MOV R174, R2 ;  /* 0x0000000200ae7202 */ /* 0x000fe20000000f00 */
        /* <DEDUP_REMOVED lines=18> */
[----:B------:R-:W-:Y:S03]  /*9e10*/  FADD.FTZ R0, R61, R7 ;  /* 0x000000073d007221 */ /* 0x000fe60000010000 */
[----:B------:R-:W-:Y:S01]  /*9e20*/  STL [R1+0xc], R4 ;  /* 0x00000c0401007387 */ /* 0x000fe20000100800 */
[----:B------:R-:W-:Y:S03]  /*9e30*/  FADD.FTZ R0, R60, R0 ;  /* 0x000000003c007221 */ /* 0x000fe60000010000 */
[----:B------:R1:W-:Y:S04]  /*9e40*/  STL [R1+0x8], R3 ;  /* 0x0000080301007387 */ /* 0x0003e80000100800 */
[----:B------:R2:W-:Y:S01]  /*9e50*/  STL [R1+0x4], R0 ;  /* 0x0000040001007387 */ /* 0x0005e20000100800 */
[----:B-1----:R-:W-:Y:S02]  /*9e60*/  MOV R3, R172 ;  /* 0x000000ac00037202 */ /* 0x002fe40000000f00 */
[----:B--2---:R-:W-:Y:S01]  /*9e70*/  MOV R0, R173 ;  /* 0x000000ad00007202 */ /* 0x004fe20000000f00 */
[----:B------:R-:W-:-:S05]  /*9e80*/  @P1 BRA `(.L_x_1448) ;  /* 0xffffc6c000001947 */ /* 0x000fca000383ffff */
.L_x_1447:
[----:B-1----:R-:W2:Y:S04]  /*9e90*/  LDL.LU R6, [R1] ;  /* 0x0000000001067983 */ /* 0x002ea80000300800 */
        /* <DEDUP_REMOVED lines=10> */
[----:B----4-:R-:W3:Y:S01]  /*9f40*/  SHFL.BFLY PT, R7, R8, 0x2, 0x1f ;  /* 0x0c401f0008077f89 */ /* 0x010ee200000e0000 */
[----:B-1----:R-:W-:-:S03]  /*9f50*/  FADD.FTZ R11, R11, R6 ;  /* 0x000000060b0b7221 */ /* 0x002fc60000010000 */
[----:B------:R-:W1:Y:S01]  /*9f60*/  SHFL.BFLY PT, R6, R5, 0x2, 0x1f ;  /* 0x0c401f0005067f89 */ /* 0x000e6200000e0000 */
[----:B--2---:R-:W-:-:S03]  /*9f70*/  FADD.FTZ R9, R9, R4 ;  /* 0x0000000409097221 */ /* 0x004fc60000010000 */
[----:B------:R-:W2:Y:S01]  /*9f80*/  SHFL.BFLY PT, R0, R11, 0x1, 0x1f ;  /* 0x0c201f000b007f89 */ /* 0x000ea200000e0000 */
[----:B---3--:R-:W-:-:S03]  /*9f90*/  FADD.FTZ R7, R7, R8 ;  /* 0x0000000807077221 */ /* 0x008fc60000010000 */
[----:B------:R-:W3:Y:S04]  /*9fa0*/  SHFL.BFLY PT, R4, R9, 0x1, 0x1f ;  /* 0x0c201f0009047f89 */ /* 0x000ee800000e0000 */
[----:B------:R-:W4:Y:S01]  /*9fb0*/  SHFL.BFLY PT, R3, R7, 0x1, 0x1f ;  /* 0x0c201f0007037f89 */ /* 0x000f2200000e0000 */
[----:B-1----:R-:W-:Y:S02]  /*9fc0*/  FADD.FTZ R6, R6, R5 ;  /* 0x0000000506067221 */ /* 0x002fe40000010000 */
[----:B--2---:R-:W-:-:S03]  /*9fd0*/  FADD.FTZ R11, R11, R0 ;  /* 0x000000000b0b7221 */ /* 0x004fc60000010000 */
[----:B------:R-:W1:Y:S01]  /*9fe0*/  SHFL.BFLY PT, R5, R6, 0x1, 0x1f ;  /* 0x0c201f0006057f89 */ /* 0x000e6200000e0000 */
[----:B------:R-:W-:Y:S01]  /*9ff0*/  MOV R0, RZ ;  /* 0x000000ff00007202 */ /* 0x000fe20000000f00 */
[----:B---3--:R-:W-:Y:S01]  /*a000*/  FADD.FTZ R9, R9, R4 ;  /* 0x0000000409097221 */ /* 0x008fe20000010000 */
[----:B------:R-:W-:Y:S02]  /*a010*/  FSETP.NE.FTZ.AND P3, PT, R11, RZ, PT ;  /* 0x000000ff0b00720b */ /* 0x000fe40003f75000 */
[----:B------:R-:W-:Y:S01]  /*a020*/  MOV R4, RZ ;  /* 0x000000ff00047202 */ /* 0x000fe20000000f00 */
[----:B----4-:R-:W-:Y:S01]  /*a030*/  FADD.FTZ R7, R7, R3 ;  /* 0x0000000307077221 */ /* 0x010fe20000010000 */
[----:B------:R-:W-:Y:S02]  /*a040*/  FSETP.NE.FTZ.AND P2, PT, R9, RZ, PT ;  /* 0x000000ff0900720b */ /* 0x000fe40003f55000 */
[----:B------:R-:W-:Y:S02]  /*a050*/  MOV R3, RZ ;  /* 0x000000ff00037202 */ /* 0x000fe40000000f00 */
[----:B------:R-:W-:-:S05]  /*a060*/  FSETP.NE.FTZ.AND P1, PT, R7, RZ, PT ;  /* 0x000000ff0700720b */ /* 0x000fca0003f35000 */
[----:B------:R-:W2:Y:S01]  /*a070*/  @P3 MUFU.RCP R0, R11 ;  /* 0x0000000b00003308 */ /* 0x000ea20000001000 */
[----:B-1----:R-:W-:-:S07]  /*a080*/  FADD.FTZ R6, R5, R6 ;  /* 0x0000000605067221 */ /* 0x002fce0000010000 */
[----:B------:R-:W1:Y:S01]  /*a090*/  @P1 MUFU.RCP R3, R7 ;  /* 0x0000000700031308 */ /* 0x000e620000001000 */
[----:B------:R-:W-:Y:S01]  /*a0a0*/  FSETP.NE.FTZ.AND P0, PT, R6, RZ, PT ;  /* 0x000000ff0600720b */ /* 0x000fe20003f15000 */
[----:B--2---:R-:W-:-:S06]  /*a0b0*/  FMUL.FTZ R180, R0, R180 ;  /* 0x000000b400b47220 */ /* 0x004fcc0000410000 */
[----:B------:R-:W2:Y:S01]  /*a0c0*/  @P2 MUFU.RCP R4, R9 ;  /* 0x0000000900042308 */ /* 0x000ea20000001000 */
[C---:B------:R-:W-:Y:S02]  /*a0d0*/  FMUL.FTZ R181, R0.reuse, R181 ;  /* 0x000000b500b57220 */ /* 0x040fe40000410000 */
[C---:B------:R-:W-:Y:S02]  /*a0e0*/  FMUL.FTZ R188, R0.reuse, R188 ;  /* 0x000000bc00bc7220 */ /* 0x040fe40000410000 */
[C---:B------:R-:W-:Y:S02]  /*a0f0*/  FMUL.FTZ R189, R0.reuse, R189 ;  /* 0x000000bd00bd7220 */ /* 0x040fe40000410000 */
[C---:B------:R-:W-:Y:S01]  /*a100*/  FMUL.FTZ R68, R0.reuse, R68 ;  /* 0x0000004400447220 */ /* 0x040fe20000410000 */
[----:B------:R-:W-:Y:S01]  /*a110*/  @P3 MUFU.LG2 R11, R11 ;  /* 0x0000000b000b3308 */ /* 0x000fe20000000c00 */
[C---:B------:R-:W-:Y:S01]  /*a120*/  FMUL.FTZ R69, R0.reuse, R69 ;  /* 0x0000004500457220 */ /* 0x040fe20000410000 */
[----:B------:R-:W-:Y:S01]  /*a130*/  @P0 MOV R8, 0x3f317218 ;  /* 0x3f31721800080802 */ /* 0x000fe20000000f00 */
        /* <DEDUP_REMOVED lines=29> */
[----:B-1----:R-:W-:-:S02]  /*a310*/  FMUL.FTZ R176, R3, R176 ;  /* 0x000000b003b07220 */ /* 0x002fc40000410000 */
[C---:B------:R-:W-:Y:S02]  /*a320*/  FMUL.FTZ R177, R3.reuse, R177 ;  /* 0x000000b103b17220 */ /* 0x040fe40000410000 */
[C---:B------:R-:W-:Y:S01]  /*a330*/  FMUL.FTZ R184, R3.reuse, R184 ;  /* 0x000000b803b87220 */ /* 0x040fe20000410000 */
[----:B------:R-:W1:Y:S01]  /*a340*/  @P0 MUFU.RCP R0, R6 ;  /* 0x0000000600000308 */ /* 0x000e620000001000 */
        /* <DEDUP_REMOVED lines=31> */
[----:B--2---:R-:W-:-:S02]  /*a540*/  FMUL.FTZ R182, R4, R182 ;  /* 0x000000b604b67220 */ /* 0x004fc40000410000 */
        /* <DEDUP_REMOVED lines=75> */
[----:B------:R-:W-:Y:S02]  /*aa00*/  @P1 FFMA.FTZ R20, R3, R171, R7 ;  /* 0x000000ab03141223 */ /* 0x000fe40000010007 */
[----:B------:R-:W-:Y:S02]  /*aa10*/  @P0 FFMA.FTZ R21, R0, R2, R4 ;  /* 0x0000000200150223 */ /* 0x000fe40000010004 */
.L_x_1431:
        /* <DEDUP_REMOVED lines=227> */
.L_x_1451:
[----:B-1----:R-:W-:Y:S05]  /*b850*/  BSYNC B0 ;  /* 0x0000000000007941 */ /* 0x002fea0003800000 */
.L_x_1450:
        /* <DEDUP_REMOVED lines=97> */
.L_x_1453:
[----:B------:R-:W-:Y:S05]  /*be70*/  BSYNC B0 ;  /* 0x0000000000007941 */ /* 0x000fea0003800000 */
.L_x_1452:
        /* <DEDUP_REMOVED lines=97> */
.L_x_1455:
[----:B------:R-:W-:Y:S05]  /*c490*/  BSYNC B0 ;  /* 0x0000000000007941 */ /* 0x000fea0003800000 */
.L_x_1454:
        /* <DEDUP_REMOVED lines=98> */
.L_x_1449:
        /* <DEDUP_REMOVED lines=50> */
.L_x_1456:
        /* <DEDUP_REMOVED lines=10> */
.L_x_2717:


//--------------------- .text._ZN7cutlass13device_kernelIN5flash19enable_sm80_to_sm89INS1_16FlashAttnFwdSm80INS1_25CollectiveMainloopFwdSm80ILi8ELi1ELb1EN4cute5tupleIJNS5_1CILi128EEENS7_ILi112EEES8_EEELi128ENS_10bfloat16_tEfNS_4arch4Sm80ELb0ELb0ELb0ELb1ELb0ELb0ELb1ELb1EEENS1_21CollectiveEpilogueFwdINS6_IJS8_S8_S9_EEENS6_IJNS7_ILi1EEESH_SH_EEESB_SD_Li256ELb1ELb1ELb1ELb0EEENS1_36VarlenDynamicPersistentTileSchedulerILi128ELi112ELi256ELi256ELb1ELb1ELb0ELb0ELb1ELb1EEEEEEEEEvNT_6ParamsE --------------------------
	.section	.text._ZN7cutlass13device_kernelIN5flash19enable_sm80_to_sm89INS1_16FlashAttnFwdSm80INS1_25CollectiveMainloopFwdSm80ILi8ELi1ELb1EN4cute5tupleIJNS5_1CILi128EEENS7_ILi112EEES8_EEELi128ENS_10bfloat16_tEfNS_4arch4Sm80ELb0ELb0ELb0ELb1ELb0ELb0ELb1ELb1EEENS1_21CollectiveEpilogueFwdINS6_IJS8_S8_S9_EEENS6_IJNS7_ILi1EEESH_SH_EEESB_SD_Li256ELb1ELb1ELb1ELb0EEENS1_36VarlenDynamicPersistentTileSchedulerILi128ELi112ELi256ELi256ELb1ELb1ELb0ELb0ELb1ELb1EEEEEEEEEvNT_6ParamsE,"ax",@progbits
	.sectioninfo	@"SHI_REGISTERS=255"
	.align	128
.text._ZN7cutlass13device_kernelIN5flash19enable_sm80_to_sm89INS1_16FlashAttnFwdSm80INS1_25CollectiveMainloopFwdSm80ILi8ELi1ELb1EN4cute5tupleIJNS5_1CILi128EEENS7_ILi112EEES8_EEELi128ENS_10bfloat16_tEfNS_4arch4Sm80ELb0ELb0ELb0ELb1ELb0ELb0ELb1ELb1EEENS1_21CollectiveEpilogueFwdINS6_IJS8_S8_S9_EEENS6_IJNS7_ILi1EEESH_SH_EEESB_SD_Li256ELb1ELb1ELb1ELb0EEENS1_36VarlenDynamicPersistentTileSchedulerILi128ELi112ELi256ELi256ELb1ELb1ELb0ELb0ELb1ELb1EEEEEEEEEvNT_6ParamsE:
        .type           _ZN7cutlass13device_kernelIN5flash19enable_sm80_to_sm89INS1_16FlashAttnFwdSm80INS1_25CollectiveMainloopFwdSm80ILi8ELi1ELb1EN4cute5tupleIJNS5_1CILi128EEENS7_ILi112EEES8_EEELi128ENS_10bfloat16_tEfNS_4arch4Sm80ELb0ELb0ELb0ELb1ELb0ELb0ELb1ELb1EEENS1_21CollectiveEpilogueFwdINS6_IJS8_S8_S9_EEENS6_IJNS7_ILi1EEESH_SH_EEESB_SD_Li256ELb1ELb1ELb1ELb0EEENS1_36VarlenDynamicPersistentTileSchedulerILi128ELi112ELi256ELi256ELb1ELb1ELb0ELb0ELb1ELb1EEEEEEEEEvNT_6ParamsE,@function
        .size           _ZN7cutlass13device_kernelIN5flash19enable_sm80_to_sm89INS1_16FlashAttnFwdSm80INS1_25CollectiveMainloopFwdSm80ILi8ELi1ELb1EN4cute5tupleIJNS5_1CILi128EEENS7_ILi112EEES8_EEELi128ENS_10bfloat16_tEfNS_4arch4Sm80ELb0ELb0ELb0ELb1ELb0ELb0ELb1ELb1EEENS1_21CollectiveEpilogueFwdINS6_IJS8_S8_S9_EEENS6_IJNS7_ILi1EEESH_SH_EEESB_SD_Li256ELb1ELb1ELb1ELb0EEENS1_36VarlenDynamicPersistentTileSchedulerILi128ELi112ELi256ELi256ELb1ELb1ELb0ELb0ELb1ELb1EEEEEEEEEvNT_6ParamsE,(.L_x_2718 - _ZN7cutlass13device_kernelIN5flash19enable_sm80_to_sm89INS1_16FlashAttnFwdSm80INS1_25CollectiveMainloopFwdSm80ILi8ELi1ELb1EN4cute5tupleIJNS5_1CILi128EEENS7_ILi112EEES8_EEELi128ENS_10bfloat16_tEfNS_4arch4Sm80ELb0ELb0ELb0ELb1ELb0ELb0ELb1ELb1EEENS1_21CollectiveEpilogueFwdINS6_IJS8_S8_S9_EEENS6_IJNS7_ILi1EEESH_SH_EEESB_SD_Li256ELb1ELb1ELb1ELb0EEENS1_36VarlenDynamicPersistentTileSchedulerILi128ELi112ELi256ELi256ELb1ELb1ELb0ELb0ELb1ELb1EEEEEEEEEvNT_6ParamsE)
        .other          _ZN7cutlass13device_kernelIN5flash19enable_sm80_to_sm89INS1_16FlashAttnFwdSm80INS1_25CollectiveMainloopFwdSm80ILi8ELi1ELb1EN4cute5tupleIJNS5_1CILi128EEENS7_ILi112EEES8_EEELi128ENS_10bfloat16_tEfNS_4arch4Sm80ELb0ELb0ELb0ELb1ELb0ELb0ELb1ELb1EEENS1_21CollectiveEpilogueFwdINS6_IJS8_S8_S9_EEENS6_IJNS7_ILi1EEESH_SH_EEESB_SD_Li256ELb1ELb1ELb1ELb0EEENS1_36VarlenDynamicPersistentTileSchedulerILi128ELi112ELi256ELi256ELb1ELb1ELb0ELb0ELb1ELb1EEEEEEEEEvNT_6ParamsE,@"STO_CUDA_ENTRY STV_DEFAULT"
_ZN7cutlass13device_kernelIN5flash19enable_sm80_to_sm89INS1_16FlashAttnFwdSm80INS1_25CollectiveMainloopFwdSm80ILi8ELi1ELb1EN4cute5tupleIJNS5_1CILi128EEENS7_ILi112EEES8_EEELi128ENS_10bfloat16_tEfNS_4arch4Sm80ELb0ELb0ELb0ELb1ELb0ELb0ELb1ELb1EEENS1_21CollectiveEpilogueFwdINS6_IJS8_S8_S9_EEENS6_IJNS7_ILi1EEESH_SH_EEESB_SD_Li256ELb1ELb1ELb1ELb0EEENS1_36VarlenDynamicPersistentTileSchedulerILi128ELi112ELi256ELi256ELb1ELb1ELb0ELb0ELb1ELb1EEEEEEEEEvNT_6ParamsE:
[----:B------:R-:W-:-:S03]  /*0000*/  MOV R1, c[0x0][0x28] ;  /* 0x00000a0000017a02 */ /* 0x000fc60000000f00 */
[----:B------:R-:W1:Y:S01]  /*0010*/  S2R R2, SR_TID.X ;  /* 0x0000000000027919 */ /* 0x000e620000002100 */
[----:B------:R-:W-:Y:S01]  /*0020*/  IADD3 R1, R1, -0x38, RZ ;  /* 0xffffffc801017810 */ /* 0x000fe20007ffe0ff */
[----:B------:R-:W-:Y:S01]  /*0030*/  ULDC.64 UR6, c[0x0][0x118] ;  /* 0x0000460000067ab9 */ /* 0x000fe20000000a00 */
[----:B-1----:R-:W-:-:S05]  /*0040*/  SHF.R.U32.HI R0, RZ, 0x5, R2 ;  /* 0x00000005ff007819 */ /* 0x002fca0000011602 */
[----:B------:R-:W1:Y:S02]  /*0050*/  SHFL.IDX PT, R3, R0, RZ, 0x1f ;  /* 0x00001fff00037589 */ /* 0x000e6400000e0000 */
[----:B-1----:R-:W-:Y:S02]  /*0060*/  ISETP.NE.AND P0, PT, R3, RZ, PT ;  /* 0x000000ff0300720c */ /* 0x002fe40003f05270 */
[----:B------:R1:W-:Y:S11]  /*0070*/  STL [R1+0x28], R3 ;  /* 0x0000280301007387 */ /* 0x0003f60000100800 */
[----:B------:R-:W-:Y:S06]  /*0080*/  @P0 BAR.SYNC.DEFER_BLOCKING 0x5, 0x100 ;  /* 0x0144000000000b1d */ /* 0x000fec0000010000 */
[----:B------:R-:W2:Y:S04]  /*0090*/  @P0 LDS.128 R236, [0xf100] ;  /* 0x00f10000ffec0984 */ /* 0x000ea80000000c00 */
[----:B------:R-:W-:Y:S06]  /*00a0*/  @P0 BAR.ARV 0x4, 0x100 ;  /* 0x0104000000000b1d */ /* 0x000fec0000002000 */
[----:B------:R-:W-:Y:S05]  /*00b0*/  @P0 BRA `(.L_x_1457) ;  /* 0x00000a7000000947 */ /* 0x000fea0003800000 */
[----:B-1----:R-:W-:Y:S01]  /*00c0*/  LOP3.LUT R12, R2, 0x1f, RZ, 0xc0, !PT ;  /* 0x0000001f020c7812 */ /* 0x002fe200078ec0ff */
[----:B------:R-:W-:Y:S01]  /*00d0*/  CS2R R8, SRZ ;  /* 0x0000000000087805 */ /* 0x000fe2000001ff00 */
[----:B------:R-:W-:-:S02]  /*00e0*/  IMAD.MOV.U32 R7, RZ, RZ, RZ ;  /* 0x000000ffff077224 */ /* 0x000fc400078e00ff */
[----:B------:R-:W-:-:S04]  /*00f0*/  ISETP.NE.AND P6, PT, R12, 0x1f, PT ;  /* 0x0000001f0c00780c */ /* 0x000fc80003fc5270 */
[----:B------:R-:W-:-:S13]  /*0100*/  ISETP.GE.OR P0, PT, R12, c[0x0][0x53c], !P6 ;  /* 0x00014f000c007a0c */ /* 0x000fda0007706670 */
[----:B------:R-:W-:Y:S02]  /*0110*/  @!P0 IMAD.MOV.U32 R4, RZ, RZ, 0x4 ;  /* 0x00000004ff048424 */ /* 0x000fe400078e00ff */
[----:B------:R-:W-:Y:S02]  /*0120*/  @!P0 IMAD.MOV.U32 R2, RZ, RZ, 0x4 ;  /* 0x00000004ff028424 */ /* 0x000fe400078e00ff */
[----:B------:R-:W-:-:S04]  /*0130*/  @!P0 IMAD.WIDE.U32 R4, R12, R4, c[0x0][0x580] ;  /* 0x000160000c048625 */ /* 0x000fc800078e0004 */
[C---:B------:R-:W-:Y:S01]  /*0140*/  @!P0 IMAD.WIDE.U32 R2, R12.reuse, R2, c[0x0][0x578] ;  /* 0x00015e000c028625 */ /* 0x040fe200078e0002 */
[----:B------:R-:W3:Y:S04]  /*0150*/  @!P0 LDG.E R8, [R4.64] ;  /* 0x0000000604088981 */ /* 0x000ee8000c1e1900 */
[----:B------:R-:W3:Y:S01]  /*0160*/  @!P0 LDG.E R7, [R2.64] ;  /* 0x0000000602078981 */ /* 0x000ee2000c1e1900 */
[C---:B------:R-:W-:Y:S01]  /*0170*/  ISETP.NE.AND P5, PT, R12.reuse, RZ, PT ;  /* 0x000000ff0c00720c */ /* 0x040fe20003fa5270 */
[----:B------:R-:W1:Y:S01]  /*0180*/  S2UR UR4, SR_CTAID.X ;  /* 0x00000000000479c3 */ /* 0x000e620000002500 */
[C---:B------:R-:W-:Y:S02]  /*0190*/  ISETP.GE.U32.AND P4, PT, R12.reuse, 0x2, PT ;  /* 0x000000020c00780c */ /* 0x040fe40003f86070 */
[----:B------:R-:W-:-:S02]  /*01a0*/  ISETP.GE.U32.AND P3, PT, R12, 0x4, PT ;  /* 0x000000040c00780c */ /* 0x000fc40003f66070 */
[C---:B------:R-:W-:Y:S02]  /*01b0*/  ISETP.GE.U32.AND P2, PT, R12.reuse, 0x8, PT ;  /* 0x000000080c00780c */ /* 0x040fe40003f46070 */
[----:B------:R-:W-:Y:S01]  /*01c0*/  ISETP.GE.U32.AND P1, PT, R12, 0x10, PT ;  /* 0x000000100c00780c */ /* 0x000fe20003f26070 */
[----:B---3--:R-:W-:-:S05]  /*01d0*/  IMAD R4, R8, R7, RZ ;  /* 0x0000000708047224 */ /* 0x008fca00078e02ff */
[----:B------:R-:W3:Y:S02]  /*01e0*/  SHFL.UP PT, R0, R4, 0x1, RZ ;  /* 0x0420000004007989 */ /* 0x000ee400000e00ff */
[----:B---3--:R-:W-:-:S05]  /*01f0*/  SEL R0, R0, RZ, P5 ;  /* 0x000000ff00007207 */ /* 0x008fca0002800000 */
[----:B------:R-:W-:-:S05]  /*0200*/  IMAD.IADD R4, R4, 0x1, R0 ;  /* 0x0000000104047824 */ /* 0x000fca00078e0200 */
        /* <DEDUP_REMOVED lines=12> */
[----:B------:R-:W3:Y:S02]  /*02d0*/  SHFL.IDX PT, R6, R4, 0x1f, 0x1f ;  /* 0x03e01f0004067f89 */ /* 0x000ee400000e0000 */
[----:B---3--:R-:W-:-:S04]  /*02e0*/  IMAD R6, R6, c[0x0][0x538], RZ ;  /* 0x00014e0006067a24 */ /* 0x008fc800078e02ff */
[----:B------:R-:W-:Y:S01]  /*02f0*/  IMAD.MOV.U32 R0, RZ, RZ, R6 ;  /* 0x000000ffff007224 */ /* 0x000fe200078e0006 */
[----:B-1----:R-:W-:-:S13]  /*0300*/  ISETP.GT.AND P0, PT, R6, UR4, PT ;  /* 0x0000000406007c0c */ /* 0x002fda000bf04270 */
[----:B------:R-:W-:Y:S05]  /*0310*/  @P0 BRA `(.L_x_1458) ;  /* 0x0000027000000947 */ /* 0x000fea0003800000 */
[----:B------:R-:W-:Y:S02]  /*0320*/  MOV R6, R0 ;  /* 0x0000000000067202 */ /* 0x000fe40000000f00 */
[----:B------:R-:W-:-:S04]  /*0330*/  MOV R9, RZ ;  /* 0x000000ff00097202 */ /* 0x000fc80000000f00 */
.L_x_1462:
        /* <DEDUP_REMOVED lines=12> */
[----:B------:R-:W3:Y:S04]  /*0400*/  @!P0 LDG.E R8, [R4.64] ;  /* 0x0000000604088981 */ /* 0x000ee8000c1e1900 */
[----:B------:R-:W3:Y:S02]  /*0410*/  @!P0 LDG.E R7, [R2.64] ;  /* 0x0000000602078981 */ /* 0x000ee4000c1e1900 */
[----:B---3--:R-:W-:Y:S01]  /*0420*/  IMAD R5, R8, R7, RZ ;  /* 0x0000000708057224 */ /* 0x008fe200078e02ff */
[----:B------:R-:W-:Y:S05]  /*0430*/  BRA.DIV ~URZ, `(.L_x_1460) ;  /* 0x0000c3a27f007947 */ /* 0x000fea000b800000 */
[----:B------:R1:W3:Y:S02]  /*0440*/  SHFL.UP PT, R0, R5, 0x1, RZ ;  /* 0x0420000005007989 */ /* 0x0002e400000e00ff */
.L_x_1540:
        /* <DEDUP_REMOVED lines=16> */
.L_x_1541:
[----:B---3--:R-:W-:-:S05]  /*0550*/  IMAD R0, R0, c[0x0][0x538], RZ ;  /* 0x00014e0000007a24 */ /* 0x008fca00078e02ff */
[----:B------:R-:W-:-:S04]  /*0560*/  IADD3 R6, R0, R6, RZ ;  /* 0x0000000600067210 */ /* 0x000fc80007ffe0ff */
[----:B------:R-:W-:-:S13]  /*0570*/  ISETP.GT.AND P0, PT, R6, UR4, PT ;  /* 0x0000000406007c0c */ /* 0x000fda000bf04270 */
[----:B-12---:R-:W-:Y:S05]  /*0580*/  @!P0 BRA `(.L_x_1462) ;  /* 0xfffffdb000008947 */ /* 0x006fea000383ffff */
.L_x_1458:
[----:B--2---:R-:W-:-:S05]  /*0590*/  IADD3 R236, -R0, R6, RZ ;  /* 0x0000000600ec7210 */ /* 0x004fca0007ffe1ff */
[----:B------:R-:W-:-:S05]  /*05a0*/  IMAD R0, R4, c[0x0][0x538], R236 ;  /* 0x00014e0004007a24 */ /* 0x000fca00078e02ec */
[----:B------:R-:W-:Y:S01]  /*05b0*/  ISETP.GT.AND P0, PT, R0, UR4, PT ;  /* 0x0000000400007c0c */ /* 0x000fe2000bf04270 */
[----:B------:R-:W-:-:S12]  /*05c0*/  BRA.DIV ~URZ, `(.L_x_1463) ;  /* 0x0000c4227f007947 */ /* 0x000fd8000b800000 */
[----:B------:R-:W-:-:S04]  /*05d0*/  VOTE.ANY R6, PT, !P0 ;  /* 0x0000000000067806 */ /* 0x000fc800040e0100 */
.L_x_1542:
[----:B------:R1:W2:Y:S01]  /*05e0*/  POPC R239, R6 ;  /* 0x0000000600ef7309 */ /* 0x0002a20000000000 */
[----:B------:R-:W-:Y:S05]  /*05f0*/  BRA.DIV ~URZ, `(.L_x_1464) ;  /* 0x0000c4427f007947 */ /* 0x000fea000b800000 */
[----:B--2---:R-:W2:Y:S04]  /*0600*/  SHFL.IDX PT, R11, R8, R239, 0x1f ;  /* 0x00001fef080b7589 */ /* 0x004ea800000e0000 */
[----:B------:R3:W4:Y:S02]  /*0610*/  SHFL.IDX PT, R10, R7, R239, 0x1f ;  /* 0x00001fef070a7589 */ /* 0x00072400000e0000 */
[----:B---3--:R-:W-:Y:S02]  /*0620*/  MOV R7, RZ ;  /* 0x000000ff00077202 */ /* 0x008fe40000000f00 */
.L_x_1543:
[----:B--2-4-:R-:W-:Y:S01]  /*0630*/  ISETP.NE.AND P0, PT, R6, RZ, PT ;  /* 0x000000ff0600720c */ /* 0x014fe20003f05270 */
[----:B------:R-:W-:-:S12]  /*0640*/  BSSY B0, `(.L_x_1465) ;  /* 0x0000005000007945 */ /* 0x000fd80003800000 */
[----:B------:R-:W-:Y:S05]  /*0650*/  @!P0 BRA `(.L_x_1466) ;  /* 0x0000003000008947 */ /* 0x000fea0003800000 */
[----:B------:R-:W-:Y:S01]  /*0660*/  IADD3 R3, R239, -0x1, RZ ;  /* 0xffffffffef037810 */ /* 0x000fe20007ffe0ff */
[----:B------:R-:W-:Y:S05]  /*0670*/  BRA.DIV ~URZ, `(.L_x_1467) ;  /* 0x0000c4a27f007947 */ /* 0x000fea000b800000 */
[----:B------:R2:W3:Y:S02]  /*0680*/  SHFL.IDX PT, R7, R4, R3, 0x1f ;  /* 0x00001f0304077589 */ /* 0x0004e400000e0000 */
.L_x_1466:
[----:B------:R-:W-:Y:S05]  /*0690*/  BSYNC B0 ;  /* 0x0000000000007941 */ /* 0x000fea0003800000 */
.L_x_1465:
[----:B------:R-:W-:Y:S01]  /*06a0*/  IABS R0, R11 ;  /* 0x0000000b00007213 */ /* 0x000fe20000000000 */
[----:B---3--:R-:W-:Y:S02]  /*06b0*/  IMAD R236, R7, c[0x0][0x538], R236 ;  /* 0x00014e0007ec7a24 */ /* 0x008fe400078e02ec */
[----:B------:R-:W-:Y:S02]  /*06c0*/  IMAD.IADD R239, R239, 0x1, R9 ;  /* 0x00000001efef7824 */ /* 0x000fe400078e0209 */
[----:B------:R-:W-:Y:S01]  /*06d0*/  IMAD.MOV.U32 R5, RZ, RZ, R0 ;  /* 0x000000ffff057224 */ /* 0x000fe200078e0000 */
[----:B------:R-:W-:Y:S02]  /*06e0*/  IABS R0, R10 ;  /* 0x0000000a00007213 */ /* 0x000fe40000000000 */
[----:B------:R-:W-:Y:S01]  /*06f0*/  IADD3 R237, -R236, UR4, RZ ;  /* 0x00000004eced7c10 */ /* 0x000fe2000fffe1ff */
[----:B------:R-:W3:Y:S02]  /*0700*/  I2F.RP R2, R5 ;  /* 0x0000000500027306 */ /* 0x000ee40000209400 */
[----:B------:R-:W-:Y:S01]  /*0710*/  IMAD.MOV.U32 R7, RZ, RZ, R0 ;  /* 0x000000ffff077224 */ /* 0x000fe200078e0000 */
[----:B-1----:R-:W-:-:S02]  /*0720*/  IABS R6, R237 ;  /* 0x000000ed00067213 */ /* 0x002fc40000000000 */
[----:B------:R-:W-:-:S03]  /*0730*/  IABS R0, R11 ;  /* 0x0000000b00007213 */ /* 0x000fc60000000000 */
[----:B------:R-:W-:Y:S01]  /*0740*/  I2F.RP R8, R7 ;  /* 0x0000000700087306 */ /* 0x000fe20000209400 */
[----:B------:R-:W-:-:S07]  /*0750*/  IADD3 R0, RZ, -R0, RZ ;  /* 0x80000000ff007210 */ /* 0x000fce0007ffe0ff */
[----:B---3--:R-:W1:Y:S02]  /*0760*/  MUFU.RCP R2, R2 ;  /* 0x0000000200027308 */ /* 0x008e640000001000 */
[----:B-1----:R-:W-:-:S06]  /*0770*/  IADD3 R2, R2, 0xffffffe, RZ ;  /* 0x0ffffffe02027810 */ /* 0x002fcc0007ffe0ff */
[----:B--2---:R-:W1:Y:S02]  /*0780*/  F2I.FTZ.U32.TRUNC.NTZ R3, R2 ;  /* 0x0000000200037305 */ /* 0x004e64000021f000 */
[----:B-1----:R-:W-:-:S04]  /*0790*/  IMAD.MOV R2, RZ, RZ, -R3 ;  /* 0x000000ffff027224 */ /* 0x002fc800078e0a03 */
[----:B------:R-:W-:Y:S02]  /*07a0*/  IMAD R4, R2, R5, RZ ;  /* 0x0000000502047224 */ /* 0x000fe400078e02ff */
[----:B------:R-:W-:-:S04]  /*07b0*/  IMAD.MOV.U32 R2, RZ, RZ, RZ ;  /* 0x000000ffff027224 */ /* 0x000fc800078e00ff */
[----:B------:R-:W-:-:S04]  /*07c0*/  IMAD.HI.U32 R2, R3, R4, R2 ;  /* 0x0000000403027227 */ /* 0x000fc800078e0002 */
[----:B------:R-:W-:-:S04]  /*07d0*/  IMAD.MOV.U32 R3, RZ, RZ, R6 ;  /* 0x000000ffff037224 */ /* 0x000fc800078e0006 */
[----:B------:R-:W-:-:S04]  /*07e0*/  IMAD.HI.U32 R2, R2, R3, RZ ;  /* 0x0000000302027227 */ /* 0x000fc800078e00ff */
[----:B------:R-:W-:Y:S02]  /*07f0*/  IMAD R0, R2, R0, R3 ;  /* 0x0000000002007224 */ /* 0x000fe400078e0203 */
[----:B------:R-:W1:Y:S03]  /*0800*/  MUFU.RCP R3, R8 ;  /* 0x0000000800037308 */ /* 0x000e660000001000 */
        /* <DEDUP_REMOVED lines=9> */
[----:B------:R-:W-:Y:S02]  /*08a0*/  @P2 IADD3 R2, R2, 0x1, RZ ;  /* 0x0000000102022810 */ /* 0x000fe40007ffe0ff */
[----:B-1----:R-:W-:-:S03]  /*08b0*/  IADD3 R0, RZ, -R3, RZ ;  /* 0x80000003ff007210 */ /* 0x002fc60007ffe0ff */
[----:B------:R-:W-:Y:S01]  /*08c0*/  IMAD.MOV.U32 R4, RZ, RZ, R2 ;  /* 0x000000ffff047224 */ /* 0x000fe200078e0002 */
[----:B------:R-:W-:-:S03]  /*08d0*/  MOV R2, RZ ;  /* 0x000000ff00027202 */ /* 0x000fc60000000f00 */
[----:B------:R-:W-:Y:S01]  /*08e0*/  @!P0 IMAD.MOV R4, RZ, RZ, -R4 ;  /* 0x000000ffff048224 */ /* 0x000fe200078e0a04 */
[----:B------:R-:W-:Y:S01]  /*08f0*/  @!P1 LOP3.LUT R4, RZ, R11, RZ, 0x33, !PT ;  /* 0x0000000bff049212 */ /* 0x000fe200078e33ff */
[----:B------:R-:W-:Y:S01]  /*0900*/  IMAD.MOV.U32 R5, RZ, RZ, R0 ;  /* 0x000000ffff057224 */ /* 0x000fe200078e0000 */
[----:B------:R-:W-:Y:S02]  /*0910*/  IABS R0, R10 ;  /* 0x0000000a00007213 */ /* 0x000fe40000000000 */
[----:B------:R-:W-:Y:S01]  /*0920*/  IABS R8, R4 ;  /* 0x0000000400087213 */ /* 0x000fe20000000000 */
[----:B------:R-:W-:Y:S02]  /*0930*/  IMAD R5, R5, R7, RZ ;  /* 0x0000000705057224 */ /* 0x000fe400078e02ff */
[----:B------:R-:W-:Y:S02]  /*0940*/  IMAD.MOV R6, RZ, RZ, -R0 ;  /* 0x000000ffff067224 */ /* 0x000fe400078e0a00 */
        /* <DEDUP_REMOVED lines=19> */
[----:B------:R-:W-:-:S04]  /*0a80*/  IMAD R2, R10, R2, R4 ;  /* 0x000000020a027224 */ /* 0x000fc800078e0204 */
[----:B------:R-:W-:Y:S01]  /*0a90*/  IMAD R238, R2, 0x10000, R0 ;  /* 0x0001000002ee7824 */ /* 0x000fe200078e0200 */
[----:B------:R-:W-:Y:S05]  /*0aa0*/  BRA `(.L_x_1468) ;  /* 0x0000004000007947 */ /* 0x000fea0003800000 */
.L_x_1459:
[----:B--2---:R-:W-:Y:S01]  /*0ab0*/  IMAD.MOV.U32 R237, RZ, RZ, RZ ;  /* 0x000000ffffed7224 */ /* 0x004fe200078e00ff */
[----:B------:R-:W-:Y:S01]  /*0ac0*/  MOV R238, RZ ;  /* 0x000000ff00ee7202 */ /* 0x000fe20000000f00 */
[----:B------:R-:W-:Y:S01]  /*0ad0*/  IMAD.U32 R236, RZ, RZ, UR4 ;  /* 0x00000004ffec7e24 */ /* 0x000fe2000f8e00ff */
[----:B------:R-:W-:Y:S02]  /*0ae0*/  MOV R239, c[0x0][0x53c] ;  /* 0x00014f0000ef7a02 */ /* 0x000fe40000000f00 */
.L_x_1468:
[----:B------:R-:W-:Y:S01]  /*0af0*/  ISETP.NE.AND P0, PT, R12, RZ, PT ;  /* 0x000000ff0c00720c */ /* 0x000fe20003f05270 */
[----:B------:R-:W-:-:S12]  /*0b00*/  WARPSYNC 0xffffffff ;  /* 0xffffffff00007948 */ /* 0x000fd80003800000 */
[----:B------:R1:W-:Y:S04]  /*0b10*/  @!P0 STS.128 [0xf100], R236 ;  /* 0x00f100ecff008388 */ /* 0x0003e80000000c00 */
[----:B------:R-:W-:Y:S06]  /*0b20*/  BAR.ARV 0x5, 0x100 ;  /* 0x0144000000007b1d */ /* 0x000fec0000002000 */
.L_x_1457:
[----:B-12---:R-:W-:-:S13]  /*0b30*/  ISETP.GE.AND P0, PT, R239, c[0x0][0x53c], PT ;  /* 0x00014f00ef007a0c */ /* 0x006fda0003f06270 */
[----:B------:R-:W-:Y:S05]  /*0b40*/  @P0 EXIT ;  /* 0x000000000000094d */ /* 0x000fea0003800000 */
[----:B------:R-:W1:Y:S02]  /*0b50*/  S2R R15, SR_TID.X ;  /* 0x00000000000f7919 */ /* 0x000e640000002100 */
[----:B-1----:R-:W-:-:S04]  /*0b60*/  SHF.R.S32.HI R7, RZ, 0x1f, R15 ;  /* 0x0000001fff077819 */ /* 0x002fc8000001140f */
        /* <DEDUP_REMOVED lines=16> */
[----:B------:R-:W-:Y:S01]  /*0c70*/  SHF.R.S32.HI R4, RZ, 0x1f, R3 ;  /* 0x0000001fff047819 */ /* 0x000fe20000011403 */
[----:B------:R-:W-:Y:S01]  /*0c80*/  IMAD.IADD R234, R15, 0x1, -R234 ;  /* 0x000000010fea7824 */ /* 0x000fe200078e0aea */
[----:B------:R-:W-:Y:S01]  /*0c90*/  LEA.HI R9, R7, R15, RZ, 0x5 ;  /* 0x0000000f07097211 */ /* 0x000fe200078f28ff */
[----:B------:R-:W-:Y:S01]  /*0ca0*/  IMAD.IADD R8, R8, 0x1, -R0 ;  /* 0x0000000108087824 */ /* 0x000fe200078e0a00 */
[----:B------:R-:W-:Y:S01]  /*0cb0*/  LOP3.LUT R0, R2, 0x1c0, RZ, 0xc0, !PT ;  /* 0x000001c002007812 */ /* 0x000fe200078ec0ff */
[----:B------:R-:W-:Y:S01]  /*0cc0*/  IMAD.SHL.U32 R228, R234, 0x8, RZ ;  /* 0x00000008eae47824 */ /* 0x000fe200078e00ff */
[----:B------:R-:W-:Y:S01]  /*0cd0*/  LEA.HI R13, R4, R3, RZ, 0x3 ;  /* 0x00000003040d7211 */ /* 0x000fe200078f18ff */
[----:B------:R-:W-:Y:S01]  /*0ce0*/  IMAD.SHL.U32 R4, R234, 0x40, RZ ;  /* 0x00000040ea047824 */ /* 0x000fe200078e00ff */
[----:B------:R-:W-:-:S02]  /*0cf0*/  SHF.R.U32.HI R6, RZ, 0x3, R0 ;  /* 0x00000003ff067819 */ /* 0x000fc40000011600 */
[----:B------:R-:W-:Y:S02]  /*0d00*/  LOP3.LUT R5, R0, 0x38, R228, 0xf8, !PT ;  /* 0x0000003800057812 */ /* 0x000fe400078ef8e4 */
        /* <DEDUP_REMOVED lines=51> */
[----:B------:R-:W-:Y:S01]  /*1040*/  IMAD.MOV.U32 R9, RZ, RZ, 0x40 ;  /* 0x00000040ff097424 */ /* 0x000fe200078e00ff */
[----:B------:R-:W-:Y:S01]  /*1050*/  LEA R12, R7, 0x80, 0x1 ;  /* 0x00000080070c7811 */ /* 0x000fe200078e08ff */
[----:B------:R-:W-:Y:S01]  /*1060*/  IMAD.IADD R4, R4, 0x1, R3 ;  /* 0x0000000104047824 */ /* 0x000fe200078e0203 */
[----:B------:R-:W-:Y:S01]  /*1070*/  LOP3.LUT R3, R5, 0x7ffffe00, R6, 0xf8, !PT ;  /* 0x7ffffe0005037812 */ /* 0x000fe200078ef806 */
[----:B------:R-:W-:Y:S01]  /*1080*/  IMAD.IADD R2, R17, 0x1, -R2 ;  /* 0x0000000111027824 */ /* 0x000fe200078e0a02 */
[----:B------:R-:W-:Y:S01]  /*1090*/  SEL R6, R14, 0xffffffe0, !P1 ;  /* 0xffffffe00e067807 */ /* 0x000fe20004800000 */
[----:B------:R-:W-:Y:S01]  /*10a0*/  STL [R1+0x8], R12 ;  /* 0x0000080c01007387 */ /* 0x000fe20000100800 */
[----:B------:R-:W-:Y:S01]  /*10b0*/  SEL R5, R9, 0xffffffc0, !P2 ;  /* 0xffffffc009057807 */ /* 0x000fe20005000000 */
[----:B------:R-:W-:Y:S01]  /*10c0*/  IMAD.SHL.U32 R244, R2, 0x2, RZ ;  /* 0x0000000202f47824 */ /* 0x000fe200078e00ff */
[----:B------:R-:W-:Y:S01]  /*10d0*/  IADD3 R7, R12, -0x10, RZ ;  /* 0xfffffff00c077810 */ /* 0x000fe20007ffe0ff */
[----:B------:R-:W-:Y:S01]  /*10e0*/  IMAD R2, R8, 0x8, R16 ;  /* 0x0000000808027824 */ /* 0x000fe200078e0210 */
[----:B------:R-:W-:Y:S01]  /*10f0*/  LEA R197, R3, 0x100, 0x1 ;  /* 0x0000010003c57811 */ /* 0x000fe200078e08ff */
[C---:B------:R-:W-:Y:S01]  /*1100*/  IMAD.IADD R10, R12.reuse, 0x1, R6 ;  /* 0x000000010c0a7824 */ /* 0x040fe200078e0206 */
[C---:B------:R-:W-:Y:S01]  /*1110*/  @P0 IADD3 R7, R12.reuse, 0x10, RZ ;  /* 0x000000100c070810 */ /* 0x040fe20007ffe0ff */
[----:B------:R-:W-:Y:S01]  /*1120*/  IMAD.IADD R8, R12, 0x1, R5 ;  /* 0x000000010c087824 */ /* 0x000fe200078e0205 */
[----:B------:R1:W-:Y:S01]  /*1130*/  STL [R1+0x30], R2 ;  /* 0x0000300201007387 */ /* 0x0003e20000100800 */
[----:B------:R-:W-:Y:S01]  /*1140*/  LEA R111, R0, 0x8100, 0x1 ;  /* 0x00008100006f7811 */ /* 0x000fe200078e08ff */
[----:B------:R-:W-:Y:S01]  /*1150*/  IMAD R203, R203, 0x800, R197 ;  /* 0x00000800cbcb7824 */ /* 0x000fe200078e02c5 */
[----:B------:R-:W-:Y:S01]  /*1160*/  SEL R0, R9, 0xffffffc0, !P3 ;  /* 0xffffffc009007807 */ /* 0x000fe20005800000 */
[----:B------:R-:W-:Y:S01]  /*1170*/  STL [R1+0x14], R10 ;  /* 0x0000140a01007387 */ /* 0x000fe20000100800 */
[--C-:B------:R-:W-:Y:S01]  /*1180*/  IMAD.IADD R3, R6, 0x1, R7.reuse ;  /* 0x0000000106037824 */ /* 0x100fe200078e0207 */
[----:B------:R-:W-:Y:S01]  /*1190*/  IADD3 R231, R228, 0x40, RZ ;  /* 0x00000040e4e77810 */ /* 0x000fe20007ffe0ff */
[----:B------:R-:W-:Y:S01]  /*11a0*/  IMAD.IADD R6, R5, 0x1, R7 ;  /* 0x0000000105067824 */ /* 0x000fe200078e0207 */
[----:B------:R2:W-:Y:S01]  /*11b0*/  STL [R1+0x24], R8 ;  /* 0x0000240801007387 */ /* 0x0005e20000100800 */
[----:B------:R-:W-:-:S02]  /*11c0*/  IMAD R202, R4, 0x2, R197 ;  /* 0x0000000204ca7824 */ /* 0x000fc400078e02c5 */
[----:B------:R-:W-:Y:S01]  /*11d0*/  IMAD.IADD R198, R197, 0x1, R0 ;  /* 0x00000001c5c67824 */ /* 0x000fe200078e0200 */
[----:B------:R3:W-:Y:S01]  /*11e0*/  STL [R1+0xc], R7 ;  /* 0x00000c0701007387 */ /* 0x0007e20000100800 */
[----:B------:R-:W-:Y:S01]  /*11f0*/  IMAD.IADD R206, R0, 0x1, R203 ;  /* 0x0000000100ce7824 */ /* 0x000fe200078e02cb */
[----:B-1----:R-:W-:-:S04]  /*1200*/  SEL R2, R14, 0xffffffe0, !P4 ;  /* 0xffffffe00e027807 */ /* 0x002fc80006000000 */
[--C-:B------:R-:W-:Y:S01]  /*1210*/  IADD3 R200, R0, R197, R2.reuse ;  /* 0x000000c500c87210 */ /* 0x100fe20007ffe002 */
[----:B------:R-:W-:Y:S02]  /*1220*/  IMAD.IADD R199, R197, 0x1, R2 ;  /* 0x00000001c5c77824 */ /* 0x000fe400078e0202 */
[----:B------:R-:W-:Y:S02]  /*1230*/  IMAD.IADD R204, R2, 0x1, R203 ;  /* 0x0000000102cc7824 */ /* 0x000fe400078e02cb */
[--C-:B--2---:R-:W-:Y:S02]  /*1240*/  IMAD.IADD R8, R10, 0x1, R5.reuse ;  /* 0x000000010a087824 */ /* 0x104fe400078e0205 */
[----:B------:R-:W-:Y:S02]  /*1250*/  IMAD.IADD R2, R3, 0x1, R5 ;  /* 0x0000000103027824 */ /* 0x000fe400078e0205 */
[----:B------:R-:W-:Y:S01]  /*1260*/  IMAD.IADD R205, R0, 0x1, R204 ;  /* 0x0000000100cd7824 */ /* 0x000fe200078e02cc */
[----:B------:R3:W-:Y:S04]  /*1270*/  STL [R1+0x20], R8 ;  /* 0x0000200801007387 */ /* 0x0007e80000100800 */
[----:B------:R3:W-:Y:S04]  /*1280*/  STL [R1+0x1c], R6 ;  /* 0x00001c0601007387 */ /* 0x0007e80000100800 */
[----:B------:R3:W-:Y:S04]  /*1290*/  STL [R1+0x10], R3 ;  /* 0x0000100301007387 */ /* 0x0007e80000100800 */
[----:B------:R3:W-:Y:S02]  /*12a0*/  STL [R1+0x18], R2 ;  /* 0x0000180201007387 */ /* 0x0007e40000100800 */
.L_x_1539:
[----:B------:R-:W-:-:S04]  /*12b0*/  IMAD.MOV.U32 R14, RZ, RZ, 0x4 ;  /* 0x00000004ff0e7424 */ /* 0x000fc800078e00ff */
[----:B---3--:R-:W-:-:S05]  /*12c0*/  IMAD.WIDE R2, R239, R14, c[0x0][0x588] ;  /* 0x00016200ef027625 */ /* 0x008fca00078e020e */
[----:B------:R-:W2:Y:S01]  /*12d0*/  LDG.E R235, [R2.64] ;  /* 0x0000000602eb7981 */ /* 0x000ea2000c1e1900 */
[----:B------:R-:W-:Y:S01]  /*12e0*/  ISETP.NE.U32.AND P1, PT, RZ, c[0x0][0x370], PT ;  /* 0x0000dc00ff007a0c */ /* 0x000fe20003f25070 */
[----:B------:R-:W-:Y:S01]  /*12f0*/  CS2R R8, SRZ ;  /* 0x0000000000087805 */ /* 0x000fe2000001ff00 */
[----:B------:R-:W-:Y:S02]  /*1300*/  ISETP.NE.U32.AND P4, PT, RZ, c[0x0][0x360], PT ;  /* 0x0000d800ff007a0c */ /* 0x000fe40003f85070 */
[----:B------:R-:W-:Y:S02]  /*1310*/  ISETP.NE.AND.EX P1, PT, RZ, c[0x0][0x374], PT, P1 ;  /* 0x0000dd00ff007a0c */ /* 0x000fe40003f25310 */
[----:B------:R-:W-:Y:S02]  /*1320*/  ISETP.NE.AND.EX P4, PT, RZ, c[0x0][0x364], PT, P4 ;  /* 0x0000d900ff007a0c */ /* 0x000fe40003f85340 */
[----:B------:R-:W-:-:S04]  /*1330*/  ISETP.NE.U32.AND P6, PT, RZ, c[0x0][0x350], PT ;  /* 0x0000d400ff007a0c */ /* 0x000fc80003fc5070 */
[----:B------:R-:W-:Y:S01]  /*1340*/  ISETP.NE.AND.EX P6, PT, RZ, c[0x0][0x354], PT, P6 ;  /* 0x0000d500ff007a0c */ /* 0x000fe20003fc5360 */
[----:B------:R-:W-:Y:S01]  /*1350*/  IMAD.MOV.U32 R11, RZ, RZ, RZ ;  /* 0x000000ffff0b7224 */ /* 0x000fe200078e00ff */
[----:B--2---:R-:W-:-:S03]  /*1360*/  SHF.R.S32.HI R12, RZ, 0x1f, R235 ;  /* 0x0000001fff0c7819 */ /* 0x004fc600000114eb */
        /* <DEDUP_REMOVED lines=11> */
[----:B-1----:R-:W-:-:S04]  /*1420*/  LEA R2, P2, R235, c[0x0][0x350], 0x2 ;  /* 0x0000d400eb027a11 */ /* 0x002fc800078410ff */
[----:B------:R-:W-:-:S05]  /*1430*/  LEA.HI.X R3, R235, c[0x0][0x354], R12, 0x2, P2 ;  /* 0x0000d500eb037a11 */ /* 0x000fca00010f140c */
[----:B------:R2:W5:Y:S01]  /*1440*/  @P6 LDG.E R9, [R2.64] ;  /* 0x0000000602096981 */ /* 0x000562000c1e1900 */
[----:B------:R-:W-:Y:S01]  /*1450*/  YIELD ;  /* 0x0000000000007946 */ /* 0x000fe20003800000 */
[----:B------:R-:W-:Y:S01]  /*1460*/  LOP3.LUT R245, R238, 0xffff, RZ, 0xc0, !PT ;  /* 0x0000ffffeef57812 */ /* 0x000fe200078ec0ff */
[----:B------:R-:W-:Y:S05]  /*1470*/  @P4 BRA `(.L_x_1469) ;  /* 0x0000005000004947 */ /* 0x000fea0003800000 */
[----:B-----5:R-:W-:Y:S01]  /*1480*/  MOV R15, c[0x0][0x168] ;  /* 0x00005a00000f7a02 */ /* 0x020fe20000000f00 */
[----:B------:R-:W-:Y:S05]  /*1490*/  @!P0 BRA `(.L_x_1469) ;  /* 0x0000003000008947 */ /* 0x000fea0003800000 */
[----:B--2---:R-:W2:Y:S04]  /*14a0*/  LDG.E R6, [R4.64] ;  /* 0x0000000604067981 */ /* 0x004ea8000c1e1900 */
[----:B------:R-:W2:Y:S02]  /*14b0*/  LDG.E R0, [R4.64+0x4] ;  /* 0x0000040604007981 */ /* 0x000ea4000c1e1900 */
[----:B--2---:R-:W-:-:S02]  /*14c0*/  IADD3 R15, -R6, R0, RZ ;  /* 0x00000000060f7210 */ /* 0x004fc40007ffe1ff */
.L_x_1469:
[----:B------:R-:W-:-:S04]  /*14d0*/  ISETP.NE.U32.AND P1, PT, RZ, c[0x0][0x368], PT ;  /* 0x0000da00ff007a0c */ /* 0x000fc80003f25070 */
[----:B------:R-:W-:-:S13]  /*14e0*/  ISETP.NE.AND.EX P1, PT, RZ, c[0x0][0x36c], PT, P1 ;  /* 0x0000db00ff007a0c */ /* 0x000fda0003f25310 */
[----:B------:R-:W-:Y:S05]  /*14f0*/  @!P1 BRA `(.L_x_1470) ;  /* 0x0000004000009947 */ /* 0x000fea0003800000 */
[----:B--2---:R-:W-:-:S04]  /*1500*/  LEA R2, P1, R235, c[0x0][0x368], 0x2 ;  /* 0x0000da00eb027a11 */ /* 0x004fc800078210ff */
[----:B------:R-:W-:-:S05]  /*1510*/  LEA.HI.X R3, R235, c[0x0][0x36c], R12, 0x2, P1 ;  /* 0x0000db00eb037a11 */ /* 0x000fca00008f140c */
[----:B------:R1:W5:Y:S01]  /*1520*/  LDG.E R0, [R2.64] ;  /* 0x0000000602007981 */ /* 0x000362000c1e1900 */
[----:B------:R-:W-:Y:S05]  /*1530*/  BRA `(.L_x_1471) ;  /* 0x0000005000007947 */ /* 0x000fea0003800000 */
.L_x_1470:
[----:B------:R-:W-:Y:S01]  /*1540*/  MOV R0, c[0x0][0x1d0] ;  /* 0x0000740000007a02 */ /* 0x000fe20000000f00 */
[----:B------:R-:W-:Y:S05]  /*1550*/  @!P6 BRA `(.L_x_1471) ;  /* 0x000000300000e947 */ /* 0x000fea0003800000 */
[----:B--2---:R-:W2:Y:S04]  /*1560*/  LDG.E R4, [R2.64] ;  /* 0x0000000602047981 */ /* 0x004ea8000c1e1900 */
[----:B------:R-:W2:Y:S02]  /*1570*/  LDG.E R0, [R2.64+0x4] ;  /* 0x0000040602007981 */ /* 0x000ea4000c1e1900 */
[----:B--2---:R-:W-:-:S05]  /*1580*/  IADD3 R0, -R4, R0, RZ ;  /* 0x0000000004007210 */ /* 0x004fca0007ffe1ff */
.L_x_1471:
[--C-:B-----5:R-:W-:Y:S01]  /*1590*/  IMAD.IADD R26, R0, 0x1, -R8.reuse ;  /* 0x00000001001a7824 */ /* 0x120fe200078e0a08 */
[----:B------:R-:W-:Y:S01]  /*15a0*/  LOP3.LUT R0, R238, 0xff000000, RZ, 0xc0, !PT ;  /* 0xff000000ee007812 */ /* 0x000fe200078ec0ff */
[----:B-12---:R-:W-:Y:S01]  /*15b0*/  IMAD.MOV.U32 R2, RZ, RZ, RZ ;  /* 0x000000ffff027224 */ /* 0x006fe200078e00ff */
        /* <DEDUP_REMOVED lines=14> */
[----:B------:R1:W-:Y:S01]  /*16a0*/  STL [R1], R5 ;  /* 0x0000000501007387 */ /* 0x0003e20000100800 */
        /* <DEDUP_REMOVED lines=31> */
.L_x_1473:
[----:B------:R-:W-:Y:S05]  /*18a0*/  BSYNC B0 ;  /* 0x0000000000007941 */ /* 0x000fea0003800000 */
.L_x_1472:
[----:B------:R-:W-:Y:S01]  /*18b0*/  IMAD R238, R16, R2, RZ ;  /* 0x0000000210ee7224 */ /* 0x000fe200078e02ff */
        /* <DEDUP_REMOVED lines=38> */
[----:B------:R-:W-:-:S04]  /*1b20*/  ISETP.NE.U32.AND P1, PT, RZ, c[0x0][0x340], PT ;  /* 0x0000d000ff007a0c */ /* 0x000fc80003f25070 */
[----:B------:R-:W-:-:S13]  /*1b30*/  ISETP.NE.AND.EX P1, PT, RZ, c[0x0][0x344], PT, P1 ;  /* 0x0000d100ff007a0c */ /* 0x000fda0003f25310 */
[----:B------:R-:W-:-:S05]  /*1b40*/  @P1 IMAD.WIDE R2, R235, R14, c[0x0][0x340] ;  /* 0x0000d000eb021625 */ /* 0x000fca00078e020e */
[----:B------:R2:W3:Y:S01]  /*1b50*/  @P1 LDG.E R14, [R2.64] ;  /* 0x00000006020e1981 */ /* 0x0004e2000c1e1900 */
[----:B------:R-:W-:Y:S01]  /*1b60*/  IMAD.MOV.U32 R4, RZ, RZ, c[0x0][0x2c4] ;  /* 0x0000b100ff047624 */ /* 0x000fe200078e00ff */
[----:B------:R-:W-:Y:S01]  /*1b70*/  SHF.R.S32.HI R0, RZ, 0x1f, R11 ;  /* 0x0000001fff007819 */ /* 0x000fe2000001140b */
[--C-:B-1----:R-:W-:Y:S01]  /*1b80*/  IMAD R5, R234, 0x20, R230.reuse ;  /* 0x00000020ea057824 */ /* 0x102fe200078e02e6 */
[----:B------:R-:W-:Y:S01]  /*1b90*/  SEL R6, R12, RZ, !P0 ;  /* 0x000000ff0c067207 */ /* 0x000fe20004000000 */
[----:B------:R-:W-:Y:S01]  /*1ba0*/  IMAD R8, R237, 0x80, R230 ;  /* 0x00000080ed087824 */ /* 0x000fe200078e02e6 */
[----:B------:R-:W-:Y:S01]  /*1bb0*/  ISETP.NE.AND P2, PT, R4, 0x1, PT ;  /* 0x000000010400780c */ /* 0x000fe20003f45270 */
[----:B------:R-:W-:Y:S01]  /*1bc0*/  IMAD R0, R0, c[0x0][0x178], RZ ;  /* 0x00005e0000007a24 */ /* 0x000fe200078e02ff */
[----:B------:R-:W-:Y:S01]  /*1bd0*/  SEL R4, R235, RZ, !P0 ;  /* 0x000000ffeb047207 */ /* 0x000fe20004000000 */
[----:B------:R-:W-:Y:S01]  /*1be0*/  IMAD R5, R237, 0x80, R5 ;  /* 0x00000080ed057824 */ /* 0x000fe200078e0205 */
[----:B------:R-:W-:Y:S01]  /*1bf0*/  IADD3 R22, P0, R230, R13, RZ ;  /* 0x0000000de6167210 */ /* 0x000fe20007f1e0ff */
[----:B------:R-:W-:Y:S01]  /*1c00*/  IMAD R0, R11, c[0x0][0x17c], R0 ;  /* 0x00005f000b007a24 */ /* 0x000fe200078e0200 */
[----:B------:R-:W-:Y:S01]  /*1c10*/  SHF.R.S32.HI R229, RZ, 0x1f, R228 ;  /* 0x0000001fffe57819 */ /* 0x000fe200000114e4 */
[----:B------:R-:W-:Y:S01]  /*1c20*/  IMAD R6, R6, c[0x0][0x1c0], RZ ;  /* 0x0000700006067a24 */ /* 0x000fe200078e02ff */
[----:B------:R-:W-:Y:S01]  /*1c30*/  IADD3 R10, R8, 0x20, RZ ;  /* 0x00000020080a7810 */ /* 0x000fe20007ffe0ff */
[----:B------:R-:W-:Y:S01]  /*1c40*/  WARPSYNC 0xffffffff ;  /* 0xffffffff00007948 */ /* 0x000fe20003800000 */
[----:B------:R-:W-:Y:S01]  /*1c50*/  SHF.R.S32.HI R20, RZ, 0x1f, R231 ;  /* 0x0000001fff147819 */ /* 0x000fe200000114e7 */
[----:B------:R-:W-:Y:S01]  /*1c60*/  BAR.SYNC.DEFER_BLOCKING 0x0 ;  /* 0x0000000000007b1d */ /* 0x000fe20000010000 */
[----:B------:R-:W-:Y:S01]  /*1c70*/  IMAD.MOV.U32 R25, RZ, RZ, 0x70 ;  /* 0x00000070ff197424 */ /* 0x000fe200078e00ff */
[----:B------:R-:W-:Y:S01]  /*1c80*/  IADD3 R109, R162, -0x1, RZ ;  /* 0xffffffffa26d7810 */ /* 0x000fe20007ffe0ff */
[----:B------:R-:W-:Y:S01]  /*1c90*/  @P2 IMAD.HI.U32 R7, R5, c[0x0][0x2c8], RZ ;  /* 0x0000b20005072a27 */ /* 0x000fe200078e00ff */
[----:B------:R-:W-:-:S02]  /*1ca0*/  IADD3 R201, R111, 0x20, RZ ;  /* 0x000000206fc97810 */ /* 0x000fc40007ffe0ff */
[----:B------:R-:W-:Y:S01]  /*1cb0*/  SHF.R.S32.HI R28, RZ, 0x1f, R109 ;  /* 0x0000001fff1c7819 */ /* 0x000fe2000001146d */
[----:B------:R-:W-:Y:S01]  /*1cc0*/  IMAD R25, R162, -0x70, R25 ;  /* 0xffffff90a2197824 */ /* 0x000fe200078e0219 */
[----:B------:R-:W1:Y:S01]  /*1cd0*/  S2R R29, SR_TID.X ;  /* 0x00000000001d7919 */ /* 0x000e620000002100 */
[----:B--2---:R-:W-:Y:S01]  /*1ce0*/  IMAD.WIDE.U32 R2, R11, c[0x0][0x178], RZ ;  /* 0x00005e000b027a25 */ /* 0x004fe200078e00ff */
[----:B------:R-:W-:Y:S03]  /*1cf0*/  BSSY B0, `(.L_x_1475) ;  /* 0x00001b7000007945 */ /* 0x000fe60003800000 */
[----:B------:R-:W-:Y:S02]  /*1d00*/  IMAD.IADD R3, R3, 0x1, R0 ;  /* 0x0000000103037824 */ /* 0x000fe400078e0200 */
[----:B------:R-:W-:Y:S01]  /*1d10*/  IMAD.MOV.U32 R0, RZ, RZ, R5 ;  /* 0x000000ffff007224 */ /* 0x000fe200078e0005 */
[----:B------:R-:W-:Y:S01]  /*1d20*/  @P2 SHF.R.U32.HI R0, RZ, c[0x0][0x2cc], R7 ;  /* 0x0000b300ff002a19 */ /* 0x000fe20000011607 */
[----:B------:R-:W-:-:S04]  /*1d30*/  IMAD.WIDE.U32 R2, R245, c[0x0][0x1b8], R2 ;  /* 0x00006e00f5027a25 */ /* 0x000fc800078e0002 */
        /* <DEDUP_REMOVED lines=8> */
[C---:B------:R-:W-:Y:S01]  /*1dc0*/  IMAD R5, R0.reuse, c[0x0][0x1b4], R6 ;  /* 0x00006d0000057a24 */ /* 0x040fe200078e0206 */
[----:B------:R-:W-:Y:S01]  /*1dd0*/  SHF.R.S32.HI R6, RZ, 0x1f, R13 ;  /* 0x0000001fff067819 */ /* 0x000fe2000001140d */
[----:B------:R-:W-:Y:S01]  /*1de0*/  IMAD.WIDE.U32 R2, R0, c[0x0][0x1b0], R2 ;  /* 0x00006c0000027a25 */ /* 0x000fe200078e0002 */
[----:B------:R-:W-:-:S02]  /*1df0*/  SHF.R.S32.HI R0, RZ, 0x1f, R4 ;  /* 0x0000001fff007819 */ /* 0x000fc40000011404 */
[----:B------:R-:W-:Y:S01]  /*1e00*/  LEA.HI.X.SX32 R27, R230, R6, 0x1, P0 ;  /* 0x00000006e61b7211 */ /* 0x000fe200000f0eff */
[----:B------:R-:W-:Y:S02]  /*1e10*/  IMAD.IADD R3, R3, 0x1, R5 ;  /* 0x0000000103037824 */ /* 0x000fe400078e0205 */
[----:B------:R-:W-:Y:S02]  /*1e20*/  IMAD R0, R0, c[0x0][0x1a8], RZ ;  /* 0x00006a0000007a24 */ /* 0x000fe400078e02ff */
[----:B------:R-:W-:-:S04]  /*1e30*/  IMAD.WIDE.U32 R2, R4, c[0x0][0x1a8], R2 ;  /* 0x00006a0004027a25 */ /* 0x000fc800078e0002 */
[----:B------:R-:W-:Y:S01]  /*1e40*/  IMAD R0, R4, c[0x0][0x1ac], R0 ;  /* 0x00006b0004007a24 */ /* 0x000fe200078e0200 */
[----:B------:R-:W-:Y:S01]  /*1e50*/  LEA R5, P0, R2, c[0x0][0x160], 0x1 ;  /* 0x0000580002057a11 */ /* 0x000fe200078008ff */
[----:B------:R-:W-:Y:S02]  /*1e60*/  IMAD R4, R27, c[0x0][0x1e0], RZ ;  /* 0x000078001b047a24 */ /* 0x000fe400078e02ff */
[----:B------:R-:W-:Y:S02]  /*1e70*/  IMAD.IADD R0, R3, 0x1, R0 ;  /* 0x0000000103007824 */ /* 0x000fe400078e0200 */
[C---:B------:R-:W-:Y:S01]  /*1e80*/  IMAD R9, R22.reuse, c[0x0][0x1e4], R4 ;  /* 0x0000790016097a24 */ /* 0x040fe200078e0204 */
[----:B------:R-:W-:Y:S01]  /*1e90*/  SHFL.IDX PT, R18, R5, 0x3, 0x181f ;  /* 0x00781f0005127f89 */ /* 0x000fe200000e0000 */
[----:B------:R-:W-:Y:S01]  /*1ea0*/  IMAD.WIDE.U32 R6, R22, c[0x0][0x1e0], R228 ;  /* 0x0000780016067a25 */ /* 0x000fe200078e00e4 */
[----:B------:R-:W-:-:S03]  /*1eb0*/  LEA.HI.X R0, R2, c[0x0][0x164], R0, 0x1, P0 ;  /* 0x0000590002007a11 */ /* 0x000fc600000f0c00 */
[----:B------:R-:W-:Y:S02]  /*1ec0*/  IMAD R4, R15, c[0x0][0x2c4], RZ ;  /* 0x0000b1000f047a24 */ /* 0x000fe400078e02ff */
[----:B------:R-:W-:Y:S01]  /*1ed0*/  IMAD.IADD R3, R7, 0x1, R9 ;  /* 0x0000000107037824 */ /* 0x000fe200078e0209 */
[----:B------:R-:W-:Y:S01]  /*1ee0*/  SHFL.IDX PT, R11, R0, RZ, 0x181f ;  /* 0x00181fff000b7589 */ /* 0x000fe200000e0000 */
[----:B------:R-:W-:Y:S01]  /*1ef0*/  IMAD.MOV.U32 R2, RZ, RZ, R6 ;  /* 0x000000ffff027224 */ /* 0x000fe200078e0006 */
[-C--:B------:R-:W-:Y:S01]  /*1f00*/  ISETP.GE.AND P3, PT, R10, R4.reuse, PT ;  /* 0x000000040a00720c */ /* 0x080fe20003f66270 */
[----:B------:R-:W-:Y:S01]  /*1f10*/  IMAD.IADD R108, R26, 0x1, R25 ;  /* 0x000000011a6c7824 */ /* 0x000fe200078e0219 */
[----:B------:R-:W2:Y:S01]  /*1f20*/  SHFL.IDX PT, R9, R5, RZ, 0x181f ;  /* 0x00181fff05097589 */ /* 0x000ea200000e0000 */
[CC--:B------:R-:W-:Y:S01]  /*1f30*/  ISETP.GE.AND P4, PT, R8.reuse, R4.reuse, PT ;  /* 0x000000040800720c */ /* 0x0c0fe20003f86270 */
[C---:B------:R-:W-:Y:S01]  /*1f40*/  IMAD.WIDE.U32 R2, R245.reuse, c[0x0][0x1e8], R2 ;  /* 0x00007a00f5027a25 */ /* 0x040fe200078e0002 */
[C---:B------:R-:W-:Y:S01]  /*1f50*/  IADD3 R7, R8.reuse, 0x40, RZ ;  /* 0x0000004008077810 */ /* 0x040fe20007ffe0ff */
[----:B------:R-:W4:Y:S01]  /*1f60*/  SHFL.IDX PT, R10, R5, 0x1, 0x181f ;  /* 0x00381f00050a7f89 */ /* 0x000f2200000e0000 */
[----:B------:R-:W-:Y:S01]  /*1f70*/  IADD3 R6, R8, 0x60, RZ ;  /* 0x0000006008067810 */ /* 0x000fe20007ffe0ff */
[----:B------:R-:W-:Y:S01]  /*1f80*/  IMAD R3, R245, c[0x0][0x1ec], R3 ;  /* 0x00007b00f5037a24 */ /* 0x000fe200078e0203 */
[-C--:B------:R-:W-:Y:S01]  /*1f90*/  ISETP.GE.AND P0, PT, R7, R4.reuse, PT ;  /* 0x000000040700720c */ /* 0x080fe20003f06270 */
[----:B------:R-:W5:Y:S01]  /*1fa0*/  SHFL.IDX PT, R13, R0, 0x1, 0x181f ;  /* 0x00381f00000d7f89 */ /* 0x000f6200000e0000 */
[----:B------:R-:W-:Y:S01]  /*1fb0*/  ISETP.GE.AND P5, PT, R6, R4, PT ;  /* 0x000000040600720c */ /* 0x000fe20003fa6270 */
[----:B------:R-:W-:-:S02]  /*1fc0*/  IMAD R21, R28, c[0x0][0x1e0], RZ ;  /* 0x000078001c157a24 */ /* 0x000fc400078e02ff */
[----:B------:R1:W1:Y:S01]  /*1fd0*/  SHFL.IDX PT, R8, R5, 0x2, 0x181f ;  /* 0x00581f0005087f89 */ /* 0x00026200000e0000 */
[----:B------:R-:W-:Y:S02]  /*1fe0*/  IMAD.MOV.U32 R72, RZ, RZ, 0x40 ;  /* 0x00000040ff487424 */ /* 0x000fe400078e00ff */
[----:B------:R-:W-:Y:S01]  /*1ff0*/  IMAD R21, R109, c[0x0][0x1e4], R21 ;  /* 0x000079006d157a24 */ /* 0x000fe200078e0215 */
[----:B------:R-:W1:Y:S04]  /*2000*/  SHFL.IDX PT, R19, R0, 0x2, 0x181f ;  /* 0x00581f0000137f89 */ /* 0x000e6800000e0000 */
[----:B------:R-:W1:Y:S01]  /*2010*/  SHFL.IDX PT, R0, R0, 0x3, 0x181f ;  /* 0x00781f0000007f89 */ /* 0x000e6200000e0000 */
[----:B--2---:R-:W-:Y:S02]  /*2020*/  @!P4 LEA R6, P2, R228, R9, 0x1 ;  /* 0x00000009e406c211 */ /* 0x004fe400078408ff */
[----:B---3--:R-:W-:Y:S01]  /*2030*/  @P1 SHF.R.S32.HI R7, RZ, 0x1f, R14 ;  /* 0x0000001fff071819 */ /* 0x008fe2000001140e */
[----:B------:R-:W-:-:S02]  /*2040*/  @!P1 IMAD.MOV.U32 R7, RZ, RZ, R12 ;  /* 0x000000ffff079224 */ /* 0x000fc400078e000c */
[----:B------:R-:W-:Y:S01]  /*2050*/  @!P1 IMAD.MOV.U32 R14, RZ, RZ, R235 ;  /* 0x000000ffff0e9224 */ /* 0x000fe200078e00eb */
[----:B------:R-:W-:Y:S02]  /*2060*/  ISETP.GE.AND P1, PT, R228, c[0x0][0x198], PT ;  /* 0x00006600e4007a0c */ /* 0x000fe40003f26270 */
[----:B------:R-:W-:Y:S02]  /*2070*/  SEL R23, R7, RZ, !P6 ;  /* 0x000000ff07177207 */ /* 0x000fe40007000000 */
[----:B------:R-:W-:Y:S02]  /*2080*/  SEL R24, R14, RZ, !P6 ;  /* 0x000000ff0e187207 */ /* 0x000fe40007000000 */
[----:B------:R-:W-:Y:S01]  /*2090*/  @!P4 LEA R4, P6, R231, R9, 0x1 ;  /* 0x00000009e704c211 */ /* 0x000fe200078c08ff */
[----:B------:R-:W-:Y:S01]  /*20a0*/  IMAD R9, R23, c[0x0][0x1f0], RZ ;  /* 0x00007c0017097a24 */ /* 0x000fe200078e02ff */
[----:B------:R-:W-:Y:S01]  /*20b0*/  @!P4 LEA.HI.X R7, R228, R11, R229, 0x1, P2 ;  /* 0x0000000be407c211 */ /* 0x000fe200010f0ce5 */
[----:B------:R-:W-:Y:S01]  /*20c0*/  IMAD.WIDE.U32 R212, R24, c[0x0][0x1f0], R2 ;  /* 0x00007c0018d47a25 */ /* 0x000fe200078e0002 */
[----:B----4-:R-:W-:-:S02]  /*20d0*/  @!P3 LEA R16, P2, R228, R10, 0x1 ;  /* 0x0000000ae410b211 */ /* 0x010fc400078408ff */
[C---:B-1----:R-:W-:Y:S01]  /*20e0*/  @!P4 LEA.HI.X R5, R231.reuse, R11, R20, 0x1, P6 ;  /* 0x0000000be705c211 */ /* 0x042fe200030f0c14 */
[----:B------:R1:W-:Y:S01]  /*20f0*/  @!P4 LDGSTS.E.BYPASS.LTC128B.128 [R207+0x100], [R6.64], !P1 ;  /* 0x0010000006cfcfae */ /* 0x0003e2000c901d46 */
[----:B------:R-:W-:Y:S01]  /*2100*/  @!P3 LEA R14, P6, R231, R10, 0x1 ;  /* 0x0000000ae70eb211 */ /* 0x000fe200078c08ff */
[----:B------:R-:W-:Y:S01]  /*2110*/  IMAD.WIDE.U32 R2, R109, c[0x0][0x1e0], RZ ;  /* 0x000078006d027a25 */ /* 0x000fe200078e00ff */
[CCC-:B-----5:R-:W-:Y:S02]  /*2120*/  @!P3 LEA.HI.X R17, R228.reuse, R13.reuse, R229.reuse, 0x1, P2 ;  /* 0x0000000de411b211 */ /* 0x1e0fe400010f0ce5 */
[C---:B------:R-:W-:Y:S01]  /*2130*/  @!P0 LEA R12, P2, R228.reuse, R8, 0x1 ;  /* 0x00000008e40c8211 */ /* 0x040fe200078408ff */
[----:B------:R-:W-:Y:S01]  /*2140*/  IMAD.MOV.U32 R210, RZ, RZ, R212 ;  /* 0x000000ffffd27224 */ /* 0x000fe200078e00d4 */
[----:B------:R-:W-:Y:S02]  /*2150*/  @!P3 LEA.HI.X R15, R231, R13, R20, 0x1, P6 ;  /* 0x0000000de70fb211 */ /* 0x000fe400030f0c14 */
[----:B------:R-:W-:-:S02]  /*2160*/  @!P0 LEA.HI.X R13, R228, R19, R229, 0x1, P2 ;  /* 0x00000013e40d8211 */ /* 0x000fc400010f0ce5 */
[C---:B------:R-:W-:Y:S02]  /*2170*/  @!P0 LEA R10, P2, R231.reuse, R8, 0x1 ;  /* 0x00000008e70a8211 */ /* 0x040fe400078408ff */
[C---:B------:R-:W-:Y:S02]  /*2180*/  ISETP.GE.AND P6, PT, R231.reuse, c[0x0][0x198], PT ;  /* 0x00006600e7007a0c */ /* 0x040fe40003fc6270 */
[----:B------:R-:W-:Y:S01]  /*2190*/  @!P0 LEA.HI.X R11, R231, R19, R20, 0x1, P2 ;  /* 0x00000013e70b8211 */ /* 0x000fe200010f0c14 */
[----:B------:R-:W-:Y:S01]  /*21a0*/  IMAD R19, R24, c[0x0][0x1f4], R9 ;  /* 0x00007d0018137a24 */ /* 0x000fe200078e0209 */
[----:B------:R-:W-:-:S03]  /*21b0*/  @!P5 LEA R8, P2, R228, R18, 0x1 ;  /* 0x00000012e408d211 */ /* 0x000fc600078408ff */
[----:B------:R-:W-:Y:S01]  /*21c0*/  IMAD.IADD R211, R213, 0x1, R19 ;  /* 0x00000001d5d37824 */ /* 0x000fe200078e0213 */
[----:B------:R-:W-:Y:S02]  /*21d0*/  @!P5 LEA.HI.X R9, R228, R0, R229, 0x1, P2 ;  /* 0x00000000e409d211 */ /* 0x000fe400010f0ce5 */
[----:B------:R-:W-:-:S03]  /*21e0*/  @!P5 LEA R18, P2, R231, R18, 0x1 ;  /* 0x00000012e712d211 */ /* 0x000fc600078408ff */
[----:B------:R2:W-:Y:S01]  /*21f0*/  @!P4 LDGSTS.E.BYPASS.LTC128B.128 [R207+0x4100], [R4.64], !P6 ;  /* 0x0410000004cfcfae */ /* 0x0005e2000f101d46 */
[----:B------:R-:W-:Y:S01]  /*2200*/  @!P5 LEA.HI.X R19, R231, R0, R20, 0x1, P2 ;  /* 0x00000000e713d211 */ /* 0x000fe200010f0c14 */
[----:B------:R-:W-:Y:S01]  /*2210*/  IMAD.IADD R20, R3, 0x1, R21 ;  /* 0x0000000103147824 */ /* 0x000fe200078e0215 */
[----:B------:R-:W-:Y:S01]  /*2220*/  IMNMX R0, R108, 0x70, PT ;  /* 0x000000706c007817 */ /* 0x000fe20003800200 */
[----:B------:R3:W-:Y:S01]  /*2230*/  @!P3 LDGSTS.E.BYPASS.LTC128B.128 [R207+0x1100], [R16.64], !P1 ;  /* 0x0110000010cfbfae */ /* 0x0007e2000c901d46 */
[----:B------:R-:W-:-:S03]  /*2240*/  IMAD.WIDE.U32 R2, R2, 0x70, R210 ;  /* 0x0000007002027825 */ /* 0x000fc600078e00d2 */
[----:B------:R4:W-:Y:S01]  /*2250*/  @!P3 LDGSTS.E.BYPASS.LTC128B.128 [R207+0x5100], [R14.64], !P6 ;  /* 0x051000000ecfbfae */ /* 0x0009e2000f101d46 */
[----:B------:R-:W-:-:S03]  /*2260*/  IMAD.IADD R0, R0, 0x1, -R230 ;  /* 0x0000000100007824 */ /* 0x000fc600078e0ae6 */
[----:B------:R5:W-:Y:S02]  /*2270*/  @!P0 LDGSTS.E.BYPASS.LTC128B.128 [R207+0x2100], [R12.64], !P1 ;  /* 0x021000000ccf8fae */ /* 0x000be4000c901d46 */
[C---:B------:R-:W-:Y:S02]  /*2280*/  ISETP.GE.AND P4, PT, R0.reuse, 0x1, PT ;  /* 0x000000010000780c */ /* 0x040fe40003f86270 */
[C---:B------:R-:W-:Y:S01]  /*2290*/  ISETP.GE.AND P3, PT, R0.reuse, 0x21, PT ;  /* 0x000000210000780c */ /* 0x040fe20003f66270 */
[----:B------:R3:W-:Y:S01]  /*22a0*/  @!P0 LDGSTS.E.BYPASS.LTC128B.128 [R207+0x6100], [R10.64], !P6 ;  /* 0x061000000acf8fae */ /* 0x0007e2000f101d46 */
[----:B------:R-:W-:-:S03]  /*22b0*/  ISETP.GE.AND P2, PT, R0, 0x41, PT ;  /* 0x000000410000780c */ /* 0x000fc60003f46270 */
[----:B------:R3:W-:Y:S04]  /*22c0*/  @!P5 LDGSTS.E.BYPASS.LTC128B.128 [R207+0x3100], [R8.64], !P1 ;  /* 0x0310000008cfdfae */ /* 0x0007e8000c901d46 */
[----:B------:R3:W-:Y:S01]  /*22d0*/  @!P5 LDGSTS.E.BYPASS.LTC128B.128 [R207+0x7100], [R18.64], !P6 ;  /* 0x0710000012cfdfae */ /* 0x0007e2000f101d46 */
[----:B------:R-:W-:Y:S01]  /*22e0*/  ISETP.GE.AND P6, PT, R228, c[0x0][0x1d4], PT ;  /* 0x00007500e4007a0c */ /* 0x000fe20003fc6270 */
[----:B--2---:R-:W-:Y:S01]  /*22f0*/  IMAD R4, R20, 0x70, RZ ;  /* 0x0000007014047824 */ /* 0x004fe200078e02ff */
[----:B------:R-:W-:Y:S01]  /*2300*/  ISETP.GE.AND P5, PT, R231, c[0x0][0x1d4], PT ;  /* 0x00007500e7007a0c */ /* 0x000fe20003fa6270 */
[----:B------:R-:W-:Y:S01]  /*2310*/  IMAD.MOV.U32 R5, RZ, RZ, 0x20 ;  /* 0x00000020ff057424 */ /* 0x000fe200078e00ff */
[----:B------:R-:W0:Y:S01]  /*2320*/  LDGDEPBAR ;  /* 0x00000000000079af */ /* 0x000e220000000000 */
[----:B------:R-:W-:-:S02]  /*2330*/  IMAD.IADD R3, R3, 0x1, R4 ;  /* 0x0000000103037824 */ /* 0x000fc400078e0204 */
[----:B-1----:R-:W-:-:S04]  /*2340*/  IMAD.WIDE.U32 R6, R5, c[0x0][0x1e0], RZ ;  /* 0x0000780005067a25 */ /* 0x002fc800078e00ff */
[----:B------:R-:W-:Y:S01]  /*2350*/  IMAD R5, R5, c[0x0][0x1e4], RZ ;  /* 0x0000790005057a24 */ /* 0x000fe200078e02ff */
[----:B------:R-:W-:Y:S01]  /*2360*/  @P3 IADD3 R4, P0, R2, R6, RZ ;  /* 0x0000000602043210 */ /* 0x000fe20007f1e0ff */
[----:B-----5:R-:W-:-:S04]  /*2370*/  IMAD.WIDE.U32 R12, R22, c[0x0][0x208], R228 ;  /* 0x00008200160c7a25 */ /* 0x020fc800078e00e4 */
[----:B----4-:R-:W-:Y:S01]  /*2380*/  IMAD.MOV.U32 R15, RZ, RZ, c[0x0][0x208] ;  /* 0x00008200ff0f7624 */ /* 0x010fe200078e00ff */
[----:B---3--:R-:W-:-:S04]  /*2390*/  @P4 LEA R10, P1, R2, c[0x0][0x1c8], 0x1 ;  /* 0x00007200020a4a11 */ /* 0x008fc800078208ff */
[----:B------:R-:W-:Y:S02]  /*23a0*/  @P4 LEA.HI.X R11, R2, c[0x0][0x1cc], R3, 0x1, P1 ;  /* 0x00007300020b4a11 */ /* 0x000fe400008f0c03 */
[----:B------:R-:W-:Y:S02]  /*23b0*/  ISETP.GE.AND P1, PT, R0, 0x61, PT ;  /* 0x000000610000780c */ /* 0x000fe40003f26270 */
[----:B------:R-:W-:Y:S01]  /*23c0*/  @P3 IADD3.X R0, R3, R7, R5, P0, !PT ;  /* 0x0000000703003210 */ /* 0x000fe200007fe405 */
[----:B------:R-:W-:Y:S01]  /*23d0*/  IMAD.WIDE.U32 R6, R72, c[0x0][0x1e0], RZ ;  /* 0x0000780048067a25 */ /* 0x000fe200078e00ff */
[----:B------:R-:W-:Y:S01]  /*23e0*/  @P3 LEA R8, P0, R4, c[0x0][0x1c8], 0x1 ;  /* 0x0000720004083a11 */ /* 0x000fe200078008ff */
[----:B------:R1:W-:Y:S02]  /*23f0*/  @P4 LDGSTS.E.BYPASS.LTC128B.128 [R207+0x8100], [R10.64], !P6 ;  /* 0x081000000acf4fae */ /* 0x0003e4000f101d46 */
[----:B------:R-:W-:Y:S01]  /*2400*/  IMAD R5, R72, c[0x0][0x1e4], RZ ;  /* 0x0000790048057a24 */ /* 0x000fe200078e02ff */
[----:B------:R-:W-:Y:S01]  /*2410*/  @P3 LEA.HI.X R9, R4, c[0x0][0x1cc], R0, 0x1, P0 ;  /* 0x0000730004093a11 */ /* 0x000fe200000f0c00 */
[----:B------:R1:W-:Y:S01]  /*2420*/  @P4 LDGSTS.E.BYPASS.LTC128B.128 [R207+0xb900], [R10.64+0x80], !P5 ;  /* 0x0b9000800acf4fae */ /* 0x0003e2000e901d46 */
[----:B------:R-:W-:-:S02]  /*2430*/  @P2 IADD3 R4, P0, R2, R6, RZ ;  /* 0x0000000602042210 */ /* 0x000fc40007f1e0ff */
[----:B------:R-:W-:Y:S01]  /*2440*/  LOP3.LUT P4, RZ, R234, 0x2, RZ, 0xc0, !PT ;  /* 0x00000002eaff7812 */ /* 0x000fe2000788c0ff */
[----:B------:R-:W-:Y:S01]  /*2450*/  @P1 IMAD.MOV.U32 R0, RZ, RZ, 0x60 ;  /* 0x00000060ff001424 */ /* 0x000fe200078e00ff */
[----:B------:R-:W-:Y:S01]  /*2460*/  @P2 IADD3.X R5, R3, R7, R5, P0, !PT ;  /* 0x0000000703052210 */ /* 0x000fe200007fe405 */
[----:B------:R2:W-:Y:S01]  /*2470*/  @P3 LDGSTS.E.BYPASS.LTC128B.128 [R207+0x9100], [R8.64], !P6 ;  /* 0x0910000008cf3fae */ /* 0x0005e2000f101d46 */
[----:B------:R-:W-:Y:S01]  /*2480*/  @P2 LEA R6, P0, R4, c[0x0][0x1c8], 0x1 ;  /* 0x0000720004062a11 */ /* 0x000fe200078008ff */
[----:B------:R-:W-:Y:S02]  /*2490*/  @P1 IMAD.WIDE.U32 R2, R0, c[0x0][0x1e0], R2 ;  /* 0x0000780000021a25 */ /* 0x000fe400078e0002 */
[----:B------:R2:W-:Y:S01]  /*24a0*/  @P3 LDGSTS.E.BYPASS.LTC128B.128 [R207+0xc900], [R8.64+0x80], !P5 ;  /* 0x0c90008008cf3fae */ /* 0x0005e2000e901d46 */
[----:B------:R-:W-:Y:S01]  /*24b0*/  @P2 LEA.HI.X R7, R4, c[0x0][0x1cc], R5, 0x1, P0 ;  /* 0x0000730004072a11 */ /* 0x000fe200000f0c05 */
[----:B------:R-:W-:Y:S01]  /*24c0*/  @P1 IMAD R0, R0, c[0x0][0x1e4], RZ ;  /* 0x0000790000001a24 */ /* 0x000fe200078e02ff */
[----:B------:R-:W-:Y:S01]  /*24d0*/  @P1 LEA R4, P0, R2, c[0x0][0x1c8], 0x1 ;  /* 0x0000720002041a11 */ /* 0x000fe200078008ff */
[----:B------:R-:W-:Y:S01]  /*24e0*/  IMAD R5, R27, c[0x0][0x208], RZ ;  /* 0x000082001b057a24 */ /* 0x000fe200078e02ff */
[----:B------:R-:W-:Y:S01]  /*24f0*/  ISETP.GT.AND P3, PT, R29, 0x7f, PT ;  /* 0x0000007f1d00780c */ /* 0x000fe20003f64270 */
[----:B------:R-:W-:Y:S01]  /*2500*/  @P1 IMAD.IADD R0, R3, 0x1, R0 ;  /* 0x0000000103001824 */ /* 0x000fe200078e0200 */
[----:B------:R3:W-:Y:S01]  /*2510*/  @P2 LDGSTS.E.BYPASS.LTC128B.128 [R207+0xa100], [R6.64], !P6 ;  /* 0x0a10000006cf2fae */ /* 0x0007e2000f101d46 */
[----:B------:R-:W-:-:S03]  /*2520*/  IMAD R3, R22, c[0x0][0x20c], R5 ;  /* 0x0000830016037a24 */ /* 0x000fc600078e0205 */
[----:B------:R-:W-:Y:S01]  /*2530*/  @P1 LEA.HI.X R5, R2, c[0x0][0x1cc], R0, 0x1, P0 ;  /* 0x0000730002051a11 */ /* 0x000fe200000f0c00 */
[----:B------:R3:W-:Y:S01]  /*2540*/  @P2 LDGSTS.E.BYPASS.LTC128B.128 [R207+0xd900], [R6.64+0x80], !P5 ;  /* 0x0d90008006cf2fae */ /* 0x0007e2000e901d46 */
[----:B------:R-:W-:Y:S02]  /*2550*/  IMAD.IADD R3, R13, 0x1, R3 ;  /* 0x000000010d037824 */ /* 0x000fe400078e0203 */
[----:B------:R-:W-:Y:S01]  /*2560*/  IMAD.MOV.U32 R2, RZ, RZ, R12 ;  /* 0x000000ffff027224 */ /* 0x000fe200078e000c */
[----:B------:R4:W-:Y:S01]  /*2570*/  @P1 LDGSTS.E.BYPASS.LTC128B.128 [R207+0xb100], [R4.64], !P6 ;  /* 0x0b10000004cf1fae */ /* 0x0009e2000f101d46 */
[----:B------:R-:W-:Y:S01]  /*2580*/  IMAD R0, R23, c[0x0][0x218], RZ ;  /* 0x0000860017007a24 */ /* 0x000fe200078e02ff */
[----:B-1----:R-:W-:Y:S01]  /*2590*/  SEL R11, RZ, 0x1, P6 ;  /* 0x00000001ff0b7807 */ /* 0x002fe20003000000 */
[C---:B------:R-:W-:Y:S01]  /*25a0*/  IMAD.WIDE.U32 R2, R245.reuse, c[0x0][0x210], R2 ;  /* 0x00008400f5027a25 */ /* 0x040fe200078e0002 */
[----:B------:R4:W-:Y:S03]  /*25b0*/  @P1 LDGSTS.E.BYPASS.LTC128B.128 [R207+0xe900], [R4.64+0x80], !P5 ;  /* 0x0e90008004cf1fae */ /* 0x0009e6000e901d46 */
[----:B------:R-:W-:Y:S01]  /*25c0*/  IMAD R3, R245, c[0x0][0x214], R3 ;  /* 0x00008500f5037a24 */ /* 0x000fe200078e0203 */
[----:B------:R-:W0:Y:S01]  /*25d0*/  LDGDEPBAR ;  /* 0x00000000000079af */ /* 0x000e220000000000 */
[----:B------:R-:W-:-:S02]  /*25e0*/  IMAD R0, R24, c[0x0][0x21c], R0 ;  /* 0x0000870018007a24 */ /* 0x000fc400078e0200 */
[----:B------:R-:W-:-:S04]  /*25f0*/  IMAD.WIDE.U32 R242, R24, c[0x0][0x218], R2 ;  /* 0x0000860018f27a25 */ /* 0x000fc800078e0002 */
[----:B------:R-:W-:-:S04]  /*2600*/  IMAD.WIDE.U32 R2, R109, c[0x0][0x208], RZ ;  /* 0x000082006d027a25 */ /* 0x000fc800078e00ff */
[----:B------:R-:W-:Y:S02]  /*2610*/  IMAD.IADD R241, R243, 0x1, R0 ;  /* 0x00000001f3f17824 */ /* 0x000fe400078e0200 */
[----:B------:R-:W-:Y:S02]  /*2620*/  IMAD.MOV.U32 R240, RZ, RZ, R242 ;  /* 0x000000fffff07224 */ /* 0x000fe400078e00f2 */
[----:B------:R-:W-:Y:S02]  /*2630*/  IMAD.MOV.U32 R13, RZ, RZ, 0x6 ;  /* 0x00000006ff0d7424 */ /* 0x000fe400078e00ff */
[----:B---3--:R-:W-:-:S03]  /*2640*/  IMAD.WIDE.U32 R6, R2, 0x70, R240 ;  /* 0x0000007002067825 */ /* 0x008fc600078e00f0 */
[C---:B------:R-:W-:Y:S01]  /*2650*/  SHF.L.U64.HI R13, R15.reuse, R13, c[0x0][0x20c] ;  /* 0x000083000f0d7619 */ /* 0x040fe2000001020d */
[----:B------:R-:W-:Y:S02]  /*2660*/  IMAD.SHL.U32 R12, R15, 0x40, RZ ;  /* 0x000000400f0c7824 */ /* 0x000fe400078e00ff */
[----:B----4-:R-:W-:Y:S01]  /*2670*/  IMAD R4, R28, c[0x0][0x208], RZ ;  /* 0x000082001c047a24 */ /* 0x010fe200078e02ff */
[----:B------:R-:W-:-:S04]  /*2680*/  DEPBAR.LE SB0, 0x1 ;  /* 0x000080400000791a */ /* 0x000fc80000000000 */
[----:B------:R-:W-:Y:S01]  /*2690*/  BAR.SYNC.DEFER_BLOCKING 0x0 ;  /* 0x0000000000007b1d */ /* 0x000fe20000010000 */
[----:B------:R-:W-:Y:S02]  /*26a0*/  IMAD R4, R109, c[0x0][0x20c], R4 ;  /* 0x000083006d047a24 */ /* 0x000fe400078e0204 */
[----:B------:R-:W-:Y:S02]  /*26b0*/  @!P3 IMAD.MOV.U32 R14, RZ, RZ, c[0x0][0x20c] ;  /* 0x00008300ff0eb624 */ /* 0x000fe400078e00ff */
[----:B------:R-:W-:Y:S01]  /*26c0*/  IMAD.IADD R0, R3, 0x1, R4 ;  /* 0x0000000103007824 */ /* 0x000fe200078e0204 */
[----:B------:R-:W-:Y:S01]  /*26d0*/  LEA R4, P0, R6, c[0x0][0x1f8], 0x1 ;  /* 0x00007e0006047a11 */ /* 0x000fe200078008ff */
[----:B------:R-:W-:Y:S01]  /*26e0*/  IMAD.MOV.U32 R2, RZ, RZ, R201 ;  /* 0x000000ffff027224 */ /* 0x000fe200078e00c9 */
[----:B------:R-:W-:Y:S01]  /*26f0*/  SEL R3, RZ, 0x2, P5 ;  /* 0x00000002ff037807 */ /* 0x000fe20002800000 */
[----:B------:R-:W-:Y:S01]  /*2700*/  IMAD R0, R0, 0x70, RZ ;  /* 0x0000007000007824 */ /* 0x000fe200078e02ff */
[----:B------:R-:W-:-:S02]  /*2710*/  @P4 IADD3 R2, R111, -0x20, RZ ;  /* 0xffffffe06f024810 */ /* 0x000fc40007ffe0ff */
[----:B------:R-:W-:Y:S01]  /*2720*/  @P4 IADD3 R201, R111, -0x20, RZ ;  /* 0xffffffe06fc94810 */ /* 0x000fe20007ffe0ff */
[----:B------:R-:W-:Y:S02]  /*2730*/  IMAD.IADD R0, R7, 0x1, R0 ;  /* 0x0000000107007824 */ /* 0x000fe400078e0200 */
[----:B------:R-:W-:-:S03]  /*2740*/  IMAD.IADD R3, R11, 0x1, R3 ;  /* 0x000000010b037824 */ /* 0x000fc600078e0203 */
[----:B------:R-:W-:Y:S02]  /*2750*/  LEA.HI.X R5, R6, c[0x0][0x1fc], R0, 0x1, P0 ;  /* 0x00007f0006057a11 */ /* 0x000fe400000f0c00 */
[----:B--2---:R-:W-:Y:S02]  /*2760*/  IADD3 R8, P0, R12, R4, RZ ;  /* 0x000000040c087210 */ /* 0x004fe40007f1e0ff */
[----:B------:R-:W-:Y:S01]  /*2770*/  IADD3 R0, R25, R26, -R230 ;  /* 0x0000001a19007210 */ /* 0x000fe20007ffe8e6 */
[----:B------:R-:W-:Y:S02]  /*2780*/  LDSM.16.M88.4 R128, [R203] ;  /* 0x00000000cb80783b */ /* 0x000fe40000000200 */
[----:B------:R-:W-:Y:S01]  /*2790*/  IMAD.X R9, R13, 0x1, R5, P0 ;  /* 0x000000010d097824 */ /* 0x000fe200000e0605 */
[----:B------:R-:W-:Y:S01]  /*27a0*/  IADD3 R6, P0, R8, R12, RZ ;  /* 0x0000000c08067210 */ /* 0x000fe20007f1e0ff */
[----:B------:R-:W-:Y:S01]  /*27b0*/  LDSM.16.M88.4 R132, [R204] ;  /* 0x00000000cc84783b */ /* 0x000fe20000000200 */
[----:B------:R-:W-:-:S03]  /*27c0*/  IADD3 R12, P2, P1, R12, 0x80, R4 ;  /* 0x000000800c0c7810 */ /* 0x000fc6000795e004 */
[----:B------:R-:W-:Y:S01]  /*27d0*/  IMAD.X R7, R9, 0x1, R13, P0 ;  /* 0x0000000109077824 */ /* 0x000fe200000e060d */
[----:B------:R-:W-:Y:S01]  /*27e0*/  LDSM.16.M88.4 R156, [R206] ;  /* 0x00000000ce9c783b */ /* 0x000fe20000000200 */
[----:B------:R-:W-:Y:S02]  /*27f0*/  @!P3 LEA R10, P0, R15, R6, 0x6 ;  /* 0x000000060f0ab211 */ /* 0x000fe400078030ff */
[----:B------:R-:W-:Y:S01]  /*2800*/  IADD3.X R13, R13, RZ, R5, P2, P1 ;  /* 0x000000ff0d0d7210 */ /* 0x000fe200017e2405 */
[----:B------:R-:W-:Y:S01]  /*2810*/  LDSM.16.M88.4 R172, [R205] ;  /* 0x00000000cdac783b */ /* 0x000fe20000000200 */
[----:B------:R-:W-:Y:S02]  /*2820*/  @!P3 LEA.HI.X R11, R15, R7, R14, 0x6, P0 ;  /* 0x000000070f0bb211 */ /* 0x000fe400000f340e */
[C---:B------:R-:W-:Y:S01]  /*2830*/  LOP3.LUT P0, RZ, R3.reuse, 0x1, RZ, 0xc0, !PT ;  /* 0x0000000103ff7812 */ /* 0x040fe2000780c0ff */
[----:B------:R-:W-:Y:S01]  /*2840*/  LDSM.16.M88.4 R176, [R203+0x4000] ;  /* 0x00400000cbb0783b */ /* 0x000fe20000000200 */
[----:B------:R-:W-:-:S02]  /*2850*/  LOP3.LUT P1, RZ, R3, 0x2, RZ, 0xc0, !PT ;  /* 0x0000000203ff7812 */ /* 0x000fc4000782c0ff */
[----:B------:R-:W-:Y:S01]  /*2860*/  ISETP.LT.OR P2, PT, R0, 0x1, !P0 ;  /* 0x000000010000780c */ /* 0x000fe20004741670 */
[----:B------:R-:W-:Y:S04]  /*2870*/  LDSM.16.M88.4 R184, [R204+0x4000] ;  /* 0x00400000ccb8783b */ /* 0x000fe80000000200 */
[----:B------:R-:W-:Y:S04]  /*2880*/  LDSM.16.M88.4 R188, [R206+0x4000] ;  /* 0x00400000cebc783b */ /* 0x000fe80000000200 */
[----:B------:R-:W-:Y:S04]  /*2890*/  LDSM.16.M88.4 R192, [R205+0x4000] ;  /* 0x00400000cdc0783b */ /* 0x000fe80000000200 */
[----:B------:R-:W-:Y:S06]  /*28a0*/  BAR.SYNC.DEFER_BLOCKING 0x0 ;  /* 0x0000000000007b1d */ /* 0x000fec0000010000 */
[----:B------:R-:W-:-:S04]  /*28b0*/  DEPBAR.LE SB0, 0x0 ;  /* 0x000080000000791a */ /* 0x000fc80000000000 */
[----:B------:R-:W-:Y:S06]  /*28c0*/  BAR.SYNC.DEFER_BLOCKING 0x0 ;  /* 0x0000000000007b1d */ /* 0x000fec0000010000 */
[----:B------:R-:W1:Y:S04]  /*28d0*/  LDSM.16.M88.4 R16, [R111] ;  /* 0x000000006f10783b */ /* 0x000e680000000200 */
[----:B------:R-:W-:Y:S04]  /*28e0*/  LDSM.16.M88.4 R20, [R2] ;  /* 0x000000000214783b */ /* 0x000fe80000000200 */
[----:B------:R-:W-:Y:S04]  /*28f0*/  LDSM.16.M88.4 R40, [R111+0x2000] ;  /* 0x002000006f28783b */ /* 0x000fe80000000200 */
[----:B------:R-:W2:Y:S04]  /*2900*/  LDSM.16.M88.4 R36, [R111+0x800] ;  /* 0x000800006f24783b */ /* 0x000ea80000000200 */
[----:B------:R-:W3:Y:S04]  /*2910*/  LDSM.16.M88.4 R32, [R111+0x1000] ;  /* 0x001000006f20783b */ /* 0x000ee80000000200 */
[----:B------:R-:W4:Y:S04]  /*2920*/  LDSM.16.M88.4 R28, [R111+0x1800] ;  /* 0x001800006f1c783b */ /* 0x000f280000000200 */
[----:B------:R-:W-:Y:S04]  /*2930*/  LDSM.16.M88.4 R64, [R2+0x800] ;  /* 0x000800000240783b */ /* 0x000fe80000000200 */
[----:B------:R-:W-:Y:S04]  /*2940*/  LDSM.16.M88.4 R68, [R2+0x1000] ;  /* 0x001000000244783b */ /* 0x000fe80000000200 */
[----:B------:R-:W-:Y:S04]  /*2950*/  LDSM.16.M88.4 R88, [R2+0x1800] ;  /* 0x001800000258783b */ /* 0x000fe80000000200 */
[----:B------:R-:W-:Y:S04]  /*2960*/  LDSM.16.M88.4 R92, [R2+0x2000] ;  /* 0x00200000025c783b */ /* 0x000fe80000000200 */
[----:B------:R-:W-:Y:S01]  /*2970*/  LDSM.16.M88.4 R96, [R2+0x2800] ;  /* 0x002800000260783b */ /* 0x000fe20000000200 */
[C---:B-1----:R-:W-:Y:S03]  /*2980*/  HMMA.16816.F32.BF16 R24, R128.reuse, R16, RZ ;  /* 0x000000108018723c */ /* 0x042fe600000418ff */
[----:B------:R1:W-:Y:S04]  /*2990*/  LDSM.16.M88.4 R100, [R2+0x3000] ;  /* 0x003000000264783b */ /* 0x0003e80000000200 */
[----:B------:R-:W5:Y:S01]  /*29a0*/  LDSM.16.M88.4 R56, [R111+0x2800] ;  /* 0x002800006f38783b */ /* 0x000f620000000200 */
        /* <DEDUP_REMOVED lines=8> */
[----:B------:R-:W-:Y:S04]  /*2a30*/  HMMA.16816.F32.BF16 R112, R132, R20, R24 ;  /* 0x000000148470723c */ /* 0x000fe80000041818 */
        /* <DEDUP_REMOVED lines=10> */
[C---:B------:R-:W-:Y:S01]  /*2ae0*/  @!P3 ISETP.LT.OR P2, PT, R0.reuse, 0x61, P6 ;  /* 0x000000610000b80c */ /* 0x040fe20003741670 */
[----:B---3--:R-:W-:Y:S02]  /*2af0*/  HMMA.16816.F32.BF16 R44, R128, R32, RZ ;  /* 0x00000020802c723c */ /* 0x008fe400000418ff */
[----:B------:R3:W-:Y:S01]  /*2b00*/  LDGSTS.E.BYPASS.LTC128B.128 [R207+0x2100], [R6.64], !P0 ;  /* 0x0210000006cf7fae */ /* 0x0007e2000c101d46 */
[----:B------:R-:W-:-:S03]  /*2b10*/  @!P3 ISETP.LT.OR P0, PT, R0, 0x61, P5 ;  /* 0x000000610000b80c */ /* 0x000fc60002f01670 */
[----:B------:R3:W-:Y:S01]  /*2b20*/  LDGSTS.E.BYPASS.LTC128B.128 [R207+0x5900], [R6.64+0x80], !P1 ;  /* 0x0590008006cf7fae */ /* 0x0007e2000c901d46 */
[----:B------:R-:W-:Y:S01]  /*2b30*/  LOP3.LUT P1, RZ, R234, 0x4, RZ, 0xc0, !PT ;  /* 0x00000004eaff7812 */ /* 0x000fe2000782c0ff */
[C---:B------:R-:W-:Y:S03]  /*2b40*/  HMMA.16816.F32.BF16 R36, R128.reuse, R34, RZ ;  /* 0x000000228024723c */ /* 0x040fe600000418ff */
[----:B------:R-:W-:Y:S01]  /*2b50*/  SEL R0, R72, 0xffffffc0, !P1 ;  /* 0xffffffc048007807 */ /* 0x000fe20004800000 */
[----:B------:R2:W-:Y:S04]  /*2b60*/  @!P3 LDGSTS.E.BYPASS.LTC128B.128 [R207+0x3100], [R10.64], !P2 ;  /* 0x031000000acfbfae */ /* 0x0005e8000d101d46 */
[----:B----4-:R-:W-:Y:S01]  /*2b70*/  HMMA.16816.F32.BF16 R32, R128, R28, RZ ;  /* 0x0000001c8020723c */ /* 0x010fe200000418ff */
[----:B-1----:R-:W-:Y:S01]  /*2b80*/  IMAD.IADD R2, R111, 0x1, R0 ;  /* 0x000000016f027824 */ /* 0x002fe200078e0200 */
[----:B------:R1:W-:Y:S01]  /*2b90*/  @!P3 LDGSTS.E.BYPASS.LTC128B.128 [R207+0x6900], [R10.64+0x80], !P0 ;  /* 0x069000800acfbfae */ /* 0x0003e2000c101d46 */
[----:B------:R-:W-:Y:S01]  /*2ba0*/  IMAD.IADD R196, R0, 0x1, R201 ;  /* 0x0000000100c47824 */ /* 0x000fe200078e02c9 */
[----:B------:R-:W-:-:S02]  /*2bb0*/  ISETP.GT.AND P0, PT, R109, R238, PT ;  /* 0x000000ee6d00720c */ /* 0x000fc40003f04270 */
[----:B------:R-:W4:Y:S02]  /*2bc0*/  LDSM.16.M88.4 R76, [R2] ;  /* 0x00000000024c783b */ /* 0x000f240000000200 */
[C---:B------:R-:W-:Y:S02]  /*2bd0*/  HMMA.16816.F32.BF16 R28, R128.reuse, R30, RZ ;  /* 0x0000001e801c723c */ /* 0x040fe400000418ff */
[----:B------:R-:W1:Y:S04]  /*2be0*/  LDSM.16.M88.4 R84, [R2+0x800] ;  /* 0x000800000254783b */ /* 0x000e680000000200 */
[----:B------:R-:W-:Y:S02]  /*2bf0*/  LDSM.16.M88.4 R80, [R2+0x1000] ;  /* 0x001000000250783b */ /* 0x000fe40000000200 */
[C---:B------:R-:W-:Y:S02]  /*2c00*/  HMMA.16816.F32.BF16 R24, R128.reuse, R40, RZ ;  /* 0x000000288018723c */ /* 0x040fe400000418ff */
[----:B------:R-:W-:Y:S04]  /*2c10*/  LDSM.16.M88.4 R120, [R196+0x6000] ;  /* 0x00600000c478783b */ /* 0x000fe80000000200 */
[----:B------:R-:W0:Y:S02]  /*2c20*/  LDGDEPBAR ;  /* 0x00000000000079af */ /* 0x000e240000000000 */
[----:B-----5:R-:W-:Y:S08]  /*2c30*/  HMMA.16816.F32.BF16 R16, R128, R56, RZ ;  /* 0x000000388010723c */ /* 0x020ff000000418ff */
[----:B------:R-:W-:Y:S01]  /*2c40*/  HMMA.16816.F32.BF16 R40, R132, R94, R20 ;  /* 0x0000005e8428723c */ /* 0x000fe20000041814 */
[----:B------:R-:W5:Y:S07]  /*2c50*/  LDSM.16.M88.4 R20, [R2+0x1800] ;  /* 0x001800000214783b */ /* 0x000f6e0000000200 */
[----:B--2---:R-:W-:Y:S08]  /*2c60*/  HMMA.16816.F32.BF16 R12, R128, R58, RZ ;  /* 0x0000003a800c723c */ /* 0x004ff000000418ff */
[----:B------:R-:W-:Y:S08]  /*2c70*/  HMMA.16816.F32.BF16 R72, R132, R64, R52 ;  /* 0x000000408448723c */ /* 0x000ff00000041834 */
[----:B-1----:R-:W-:Y:S08]  /*2c80*/  HMMA.16816.F32.BF16 R8, R128, R60, RZ ;  /* 0x0000003c8008723c */ /* 0x002ff000000418ff */
[C---:B------:R-:W-:Y:S08]  /*2c90*/  HMMA.16816.F32.BF16 R64, R132.reuse, R66, R48 ;  /* 0x000000428440723c */ /* 0x040ff00000041830 */
[C---:B------:R-:W-:Y:S08]  /*2ca0*/  HMMA.16816.F32.BF16 R56, R132.reuse, R88, R32 ;  /* 0x000000588438723c */ /* 0x040ff00000041820 */
[----:B------:R-:W-:Y:S08]  /*2cb0*/  HMMA.16816.F32.BF16 R48, R132, R90, R28 ;  /* 0x0000005a8430723c */ /* 0x000ff0000004181c */
[----:B---3--:R-:W-:Y:S08]  /*2cc0*/  HMMA.16816.F32.BF16 R4, R128, R62, RZ ;  /* 0x0000003e8004723c */ /* 0x008ff000000418ff */
[C---:B------:R-:W-:Y:S08]  /*2cd0*/  HMMA.16816.F32.BF16 R60, R132.reuse, R70, R36 ;  /* 0x00000046843c723c */ /* 0x040ff00000041824 */
[C---:B------:R-:W-:Y:S01]  /*2ce0*/  HMMA.16816.F32.BF16 R36, R132.reuse, R96, R16 ;  /* 0x000000608424723c */ /* 0x040fe20000041810 */
[----:B------:R-:W1:Y:S07]  /*2cf0*/  LDSM.16.M88.4 R16, [R2+0x2000] ;  /* 0x002000000210783b */ /* 0x000e6e0000000200 */
[C---:B------:R-:W-:Y:S01]  /*2d00*/  HMMA.16816.F32.BF16 R32, R132.reuse, R98, R12 ;  /* 0x000000628420723c */ /* 0x040fe2000004180c */
[----:B------:R-:W2:Y:S07]  /*2d10*/  LDSM.16.M88.4 R12, [R2+0x2800] ;  /* 0x00280000020c783b */ /* 0x000eae0000000200 */
[----:B------:R-:W-:Y:S08]  /*2d20*/  HMMA.16816.F32.BF16 R52, R132, R68, R44 ;  /* 0x000000448434723c */ /* 0x000ff0000004182c */
[C---:B----4-:R-:W-:Y:S08]  /*2d30*/  HMMA.16816.F32.BF16 R68, R156.reuse, R76, R112 ;  /* 0x0000004c9c44723c */ /* 0x050ff00000041870 */
[C---:B------:R-:W-:Y:S08]  /*2d40*/  HMMA.16816.F32.BF16 R88, R156.reuse, R78, R104 ;  /* 0x0000004e9c58723c */ /* 0x040ff00000041868 */
[----:B------:R-:W-:Y:S08]  /*2d50*/  HMMA.16816.F32.BF16 R76, R156, R84, R72 ;  /* 0x000000549c4c723c */ /* 0x000ff00000041848 */
[----:B------:R-:W-:Y:S01]  /*2d60*/  HMMA.16816.F32.BF16 R28, R132, R100, R8 ;  /* 0x00000064841c723c */ /* 0x000fe20000041808 */
[----:B------:R-:W3:Y:S07]  /*2d70*/  LDSM.16.M88.4 R8, [R2+0x3000] ;  /* 0x003000000208783b */ /* 0x000eee0000000200 */
[----:B------:R-:W-:Y:S08]  /*2d80*/  HMMA.16816.F32.BF16 R84, R156, R86, R64 ;  /* 0x000000569c54723c */ /* 0x000ff00000041840 */
[----:B------:R-:W-:Y:S01]  /*2d90*/  HMMA.16816.F32.BF16 R44, R132, R92, R24 ;  /* 0x0000005c842c723c */ /* 0x000fe20000041818 */
[----:B------:R-:W-:Y:S07]  /*2da0*/  LDSM.16.M88.4 R24, [R196] ;  /* 0x00000000c418783b */ /* 0x000fee0000000200 */
[C---:B-----5:R-:W-:Y:S08]  /*2db0*/  HMMA.16816.F32.BF16 R72, R156.reuse, R20, R56 ;  /* 0x000000149c48723c */ /* 0x060ff00000041838 */
[----:B------:R-:W-:Y:S01]  /*2dc0*/  HMMA.16816.F32.BF16 R64, R156, R22, R48 ;  /* 0x000000169c40723c */ /* 0x000fe20000041830 */
[----:B------:R-:W4:Y:S07]  /*2dd0*/  LDSM.16.M88.4 R20, [R196+0x800] ;  /* 0x00080000c414783b */ /* 0x000f2e0000000200 */
[----:B------:R-:W-:Y:S08]  /*2de0*/  HMMA.16816.F32.BF16 R4, R132, R102, R4 ;  /* 0x000000668404723c */ /* 0x000ff00000041804 */
[C---:B------:R-:W-:Y:S08]  /*2df0*/  HMMA.16816.F32.BF16 R92, R156.reuse, R80, R52 ;  /* 0x000000509c5c723c */ /* 0x040ff00000041834 */
[C---:B------:R-:W-:Y:S08]  /*2e00*/  HMMA.16816.F32.BF16 R80, R156.reuse, R82, R60 ;  /* 0x000000529c50723c */ /* 0x040ff0000004183c */
[C---:B-1----:R-:W-:Y:S08]  /*2e10*/  HMMA.16816.F32.BF16 R60, R156.reuse, R16, R44 ;  /* 0x000000109c3c723c */ /* 0x042ff0000004182c */
[C---:B------:R-:W-:Y:S01]  /*2e20*/  HMMA.16816.F32.BF16 R48, R156.reuse, R18, R40 ;  /* 0x000000129c30723c */ /* 0x040fe20000041828 */
[----:B------:R-:W1:Y:S07]  /*2e30*/  LDSM.16.M88.4 R16, [R196+0x1000] ;  /* 0x00100000c410783b */ /* 0x000e6e0000000200 */
[C---:B--2---:R-:W-:Y:S01]  /*2e40*/  HMMA.16816.F32.BF16 R44, R156.reuse, R14, R32 ;  /* 0x0000000e9c2c723c */ /* 0x044fe20000041820 */
[----:B------:R-:W2:Y:S07]  /*2e50*/  LDSM.16.M88.4 R32, [R196+0x1800] ;  /* 0x00180000c420783b */ /* 0x000eae0000000200 */
[C---:B------:R-:W-:Y:S08]  /*2e60*/  HMMA.16816.F32.BF16 R52, R156.reuse, R12, R36 ;  /* 0x0000000c9c34723c */ /* 0x040ff00000041824 */
[C---:B---3--:R-:W-:Y:S01]  /*2e70*/  HMMA.16816.F32.BF16 R40, R156.reuse, R8, R28 ;  /* 0x000000089c28723c */ /* 0x048fe2000004181c */
[----:B------:R-:W3:Y:S07]  /*2e80*/  LDSM.16.M88.4 R28, [R196+0x2000] ;  /* 0x00200000c41c783b */ /* 0x000eee0000000200 */
[----:B------:R-:W-:Y:S08]  /*2e90*/  HMMA.16816.F32.BF16 R36, R156, R10, R4 ;  /* 0x0000000a9c24723c */ /* 0x000ff00000041804 */
[C---:B----4-:R-:W-:Y:S08]  /*2ea0*/  HMMA.16816.F32.BF16 R4, R172.reuse, R20, R76 ;  /* 0x00000014ac04723c */ /* 0x050ff0000004184c */
[C---:B------:R-:W-:Y:S01]  /*2eb0*/  HMMA.16816.F32.BF16 R56, R172.reuse, R22, R84 ;  /* 0x00000016ac38723c */ /* 0x040fe20000041854 */
[----:B------:R-:W4:Y:S07]  /*2ec0*/  LDSM.16.M88.4 R20, [R196+0x3000] ;  /* 0x00300000c414783b */ /* 0x000f2e0000000200 */
[C---:B------:R-:W-:Y:S01]  /*2ed0*/  HMMA.16816.F32.BF16 R12, R172.reuse, R24, R68 ;  /* 0x00000018ac0c723c */ /* 0x040fe20000041844 */
[----:B------:R-:W-:Y:S07]  /*2ee0*/  LDSM.16.M88.4 R68, [R111+0x6800] ;  /* 0x006800006f44783b */ /* 0x000fee0000000200 */
[C---:B------:R-:W-:Y:S01]  /*2ef0*/  HMMA.16816.F32.BF16 R8, R172.reuse, R26, R88 ;  /* 0x0000001aac08723c */ /* 0x040fe20000041858 */
[----:B------:R-:W5:Y:S07]  /*2f00*/  LDSM.16.M88.4 R24, [R196+0x2800] ;  /* 0x00280000c418783b */ /* 0x000f6e0000000200 */
[C---:B-1----:R-:W-:Y:S08]  /*2f10*/  HMMA.16816.F32.BF16 R92, R172.reuse, R16, R92 ;  /* 0x00000010ac5c723c */ /* 0x042ff0000004185c */
[C---:B------:R-:W-:Y:S01]  /*2f20*/  HMMA.16816.F32.BF16 R100, R172.reuse, R18, R80 ;  /* 0x00000012ac64723c */ /* 0x040fe20000041850 */
[----:B------:R-:W1:Y:S07]  /*2f30*/  LDSM.16.M88.4 R16, [R111+0x3800] ;  /* 0x003800006f10783b */ /* 0x000e6e0000000200 */
[C---:B--2---:R-:W-:Y:S08]  /*2f40*/  HMMA.16816.F32.BF16 R116, R172.reuse, R32, R72 ;  /* 0x00000020ac74723c */ /* 0x044ff00000041848 */
[C---:B------:R-:W-:Y:S01]  /*2f50*/  HMMA.16816.F32.BF16 R112, R172.reuse, R34, R64 ;  /* 0x00000022ac70723c */ /* 0x040fe20000041840 */
[----:B------:R-:W2:Y:S04]  /*2f60*/  LDSM.16.M88.4 R32, [R111+0x4000] ;  /* 0x004000006f20783b */ /* 0x000ea80000000200 */
[----:B------:R-:W-:Y:S03]  /*2f70*/  LDSM.16.M88.4 R64, [R201+0x3800] ;  /* 0x00380000c940783b */ /* 0x000fe60000000200 */
[C---:B---3--:R-:W-:Y:S01]  /*2f80*/  HMMA.16816.F32.BF16 R96, R172.reuse, R30, R48 ;  /* 0x0000001eac60723c */ /* 0x048fe20000041830 */
[----:B------:R-:W3:Y:S07]  /*2f90*/  LDSM.16.M88.4 R48, [R111+0x4800] ;  /* 0x004800006f30783b */ /* 0x000eee0000000200 */
[C---:B----4-:R-:W-:Y:S01]  /*2fa0*/  HMMA.16816.F32.BF16 R72, R172.reuse, R20, R40 ;  /* 0x00000014ac48723c */ /* 0x050fe20000041828 */
[----:B------:R-:W4:Y:S07]  /*2fb0*/  LDSM.16.M88.4 R40, [R111+0x5000] ;  /* 0x005000006f28783b */ /* 0x000f2e0000000200 */
[C---:B-----5:R-:W-:Y:S01]  /*2fc0*/  HMMA.16816.F32.BF16 R84, R172.reuse, R26, R44 ;  /* 0x0000001aac54723c */ /* 0x060fe2000004182c */
[----:B------:R-:W5:Y:S07]  /*2fd0*/  LDSM.16.M88.4 R44, [R111+0x5800] ;  /* 0x005800006f2c783b */ /* 0x000f6e0000000200 */
[C---:B------:R-:W-:Y:S01]  /*2fe0*/  HMMA.16816.F32.BF16 R104, R172.reuse, R28, R60 ;  /* 0x0000001cac68723c */ /* 0x040fe2000004183c */
[----:B------:R-:W-:Y:S07]  /*2ff0*/  LDSM.16.M88.4 R28, [R201+0x4000] ;  /* 0x00400000c91c783b */ /* 0x000fee0000000200 */
[C---:B------:R-:W-:Y:S01]  /*3000*/  HMMA.16816.F32.BF16 R88, R172.reuse, R24, R52 ;  /* 0x00000018ac58723c */ /* 0x040fe20000041834 */
[----:B------:R-:W3:Y:S04]  /*3010*/  LDSM.16.M88.4 R52, [R111+0x6000] ;  /* 0x006000006f34783b */ /* 0x000ee80000000200 */
[----:B------:R-:W3:Y:S03]  /*3020*/  LDSM.16.M88.4 R24, [R201+0x4800] ;  /* 0x00480000c918783b */ /* 0x000ee60000000200 */
[----:B------:R-:W-:Y:S08]  /*3030*/  HMMA.16816.F32.BF16 R80, R172, R22, R36 ;  /* 0x00000016ac50723c */ /* 0x000ff00000041824 */
[C---:B-1----:R-:W-:Y:S08]  /*3040*/  HMMA.16816.F32.BF16 R76, R176.reuse, R16, R12 ;  /* 0x00000010b04c723c */ /* 0x042ff0000004180c */
[C---:B------:R-:W-:Y:S08]  /*3050*/  HMMA.16816.F32.BF16 R60, R176.reuse, R18, R8 ;  /* 0x00000012b03c723c */ /* 0x040ff00000041808 */
[C---:B--2---:R-:W-:Y:S08]  /*3060*/  HMMA.16816.F32.BF16 R20, R176.reuse, R32, R4 ;  /* 0x00000020b014723c */ /* 0x044ff00000041804 */
[C---:B------:R-:W-:Y:S01]  /*3070*/  HMMA.16816.F32.BF16 R16, R176.reuse, R34, R56 ;  /* 0x00000022b010723c */ /* 0x040fe20000041838 */
[----:B------:R-:W1:Y:S04]  /*3080*/  LDSM.16.M88.4 R32, [R201+0x5000] ;  /* 0x00500000c920783b */ /* 0x000e680000000200 */
[----:B------:R-:W2:Y:S03]  /*3090*/  LDSM.16.M88.4 R56, [R201+0x5800] ;  /* 0x00580000c938783b */ /* 0x000ea60000000200 */
[C---:B---3--:R-:W-:Y:S01]  /*30a0*/  HMMA.16816.F32.BF16 R12, R176.reuse, R48, R92 ;  /* 0x00000030b00c723c */ /* 0x048fe2000004185c */
[----:B------:R-:W3:Y:S07]  /*30b0*/  LDSM.16.M88.4 R92, [R201+0x6000] ;  /* 0x00600000c95c783b */ /* 0x000eee0000000200 */
[C---:B------:R-:W-:Y:S01]  /*30c0*/  HMMA.16816.F32.BF16 R8, R176.reuse, R50, R100 ;  /* 0x00000032b008723c */ /* 0x040fe20000041864 */
[----:B------:R-:W1:Y:S07]  /*30d0*/  LDSM.16.M88.4 R100, [R201+0x6800] ;  /* 0x00680000c964783b */ /* 0x000e6e0000000200 */
[C---:B----4-:R-:W-:Y:S01]  /*30e0*/  HMMA.16816.F32.BF16 R4, R176.reuse, R40, R116 ;  /* 0x00000028b004723c */ /* 0x050fe20000041874 */
[----:B------:R-:W-:Y:S07]  /*30f0*/  LDSM.16.M88.4 R116, [R196+0x5800] ;  /* 0x00580000c474783b */ /* 0x000fee0000000200 */
[C---:B------:R-:W-:Y:S01]  /*3100*/  HMMA.16816.F32.BF16 R36, R176.reuse, R42, R112 ;  /* 0x0000002ab024723c */ /* 0x040fe20000041870 */
[----:B------:R-:W4:Y:S07]  /*3110*/  LDSM.16.M88.4 R112, [R2+0x4000] ;  /* 0x004000000270783b */ /* 0x000f2e0000000200 */
[C---:B-----5:R-:W-:Y:S01]  /*3120*/  HMMA.16816.F32.BF16 R40, R176.reuse, R44, R104 ;  /* 0x0000002cb028723c */ /* 0x060fe20000041868 */
[----:B------:R-:W-:Y:S07]  /*3130*/  LDSM.16.M88.4 R104, [R196+0x5000] ;  /* 0x00500000c468783b */ /* 0x000fee0000000200 */
[C---:B------:R-:W-:Y:S08]  /*3140*/  HMMA.16816.F32.BF16 R44, R176.reuse, R46, R96 ;  /* 0x0000002eb02c723c */ /* 0x040ff00000041860 */
[C---:B------:R-:W-:Y:S08]  /*3150*/  HMMA.16816.F32.BF16 R48, R176.reuse, R52, R88 ;  /* 0x00000034b030723c */ /* 0x040ff00000041858 */
[C---:B------:R-:W-:Y:S08]  /*3160*/  HMMA.16816.F32.BF16 R52, R176.reuse, R54, R84 ;  /* 0x00000036b034723c */ /* 0x040ff00000041854 */
[C---:B------:R-:W-:Y:S08]  /*3170*/  HMMA.16816.F32.BF16 R72, R176.reuse, R68, R72 ;  /* 0x00000044b048723c */ /* 0x040ff00000041848 */
[----:B------:R-:W-:Y:S08]  /*3180*/  HMMA.16816.F32.BF16 R68, R176, R70, R80 ;  /* 0x00000046b044723c */ /* 0x000ff00000041850 */
[C---:B------:R-:W-:Y:S08]  /*3190*/  HMMA.16816.F32.BF16 R88, R184.reuse, R64, R76 ;  /* 0x00000040b858723c */ /* 0x040ff0000004184c */
[C---:B------:R-:W-:Y:S01]  /*31a0*/  HMMA.16816.F32.BF16 R80, R184.reuse, R66, R60 ;  /* 0x00000042b850723c */ /* 0x040fe2000004183c */
[----:B------:R-:W5:Y:S07]  /*31b0*/  LDSM.16.M88.4 R64, [R2+0x3800] ;  /* 0x003800000240783b */ /* 0x000f6e0000000200 */
[C---:B------:R-:W-:Y:S08]  /*31c0*/  HMMA.16816.F32.BF16 R76, R184.reuse, R24, R12 ;  /* 0x00000018b84c723c */ /* 0x040ff0000004180c */
[C---:B------:R-:W-:Y:S01]  /*31d0*/  HMMA.16816.F32.BF16 R84, R184.reuse, R28, R20 ;  /* 0x0000001cb854723c */ /* 0x040fe20000041814 */
[----:B------:R-:W3:Y:S07]  /*31e0*/  LDSM.16.M88.4 R20, [R2+0x4800] ;  /* 0x004800000214783b */ /* 0x000eee0000000200 */
[C---:B------:R-:W-:Y:S08]  /*31f0*/  HMMA.16816.F32.BF16 R24, R184.reuse, R26, R8 ;  /* 0x0000001ab818723c */ /* 0x040ff00000041808 */
[C---:B------:R-:W-:Y:S01]  /*3200*/  HMMA.16816.F32.BF16 R96, R184.reuse, R30, R16 ;  /* 0x0000001eb860723c */ /* 0x040fe20000041810 */
[----:B------:R-:W4:Y:S04]  /*3210*/  LDSM.16.M88.4 R16, [R2+0x5000] ;  /* 0x005000000210783b */ /* 0x000f280000000200 */
[----:B------:R-:W4:Y:S03]  /*3220*/  LDSM.16.M88.4 R28, [R2+0x5800] ;  /* 0x00580000021c783b */ /* 0x000f260000000200 */
[C---:B-1----:R-:W-:Y:S08]  /*3230*/  HMMA.16816.F32.BF16 R12, R184.reuse, R32, R4 ;  /* 0x00000020b80c723c */ /* 0x042ff00000041804 */
[C---:B------:R-:W-:Y:S08]  /*3240*/  HMMA.16816.F32.BF16 R8, R184.reuse, R34, R36 ;  /* 0x00000022b808723c */ /* 0x040ff00000041824 */
[C---:B--2---:R-:W-:Y:S01]  /*3250*/  HMMA.16816.F32.BF16 R32, R184.reuse, R58, R44 ;  /* 0x0000003ab820723c */ /* 0x044fe2000004182c */
[----:B------:R-:W1:Y:S07]  /*3260*/  LDSM.16.M88.4 R44, [R2+0x6000] ;  /* 0x00600000022c783b */ /* 0x000e6e0000000200 */
[C---:B------:R-:W-:Y:S01]  /*3270*/  HMMA.16816.F32.BF16 R4, R184.reuse, R56, R40 ;  /* 0x00000038b804723c */ /* 0x040fe20000041828 */
[----:B------:R-:W2:Y:S07]  /*3280*/  LDSM.16.M88.4 R56, [R2+0x6800] ;  /* 0x006800000238783b */ /* 0x000eae0000000200 */
[C---:B---3--:R-:W-:Y:S08]  /*3290*/  HMMA.16816.F32.BF16 R40, R184.reuse, R92, R48 ;  /* 0x0000005cb828723c */ /* 0x048ff00000041830 */
[C---:B------:R-:W-:Y:S01]  /*32a0*/  HMMA.16816.F32.BF16 R48, R184.reuse, R94, R52 ;  /* 0x0000005eb830723c */ /* 0x040fe20000041834 */
[----:B------:R-:W-:Y:S07]  /*32b0*/  LDSM.16.M88.4 R92, [R196+0x4000] ;  /* 0x00400000c45c783b */ /* 0x000fee0000000200 */
[C---:B------:R-:W-:Y:S01]  /*32c0*/  HMMA.16816.F32.BF16 R52, R184.reuse, R100, R72 ;  /* 0x00000064b834723c */ /* 0x040fe20000041848 */
[----:B------:R-:W3:Y:S07]  /*32d0*/  LDSM.16.M88.4 R72, [R196+0x3800] ;  /* 0x00380000c448783b */ /* 0x000eee0000000200 */
[----:B------:R-:W-:Y:S01]  /*32e0*/  HMMA.16816.F32.BF16 R60, R184, R102, R68 ;  /* 0x00000066b83c723c */ /* 0x000fe20000041844 */
[----:B------:R-:W1:Y:S07]  /*32f0*/  LDSM.16.M88.4 R100, [R196+0x4800] ;  /* 0x00480000c464783b */ /* 0x000e6e0000000200 */
[C---:B----4-:R-:W-:Y:S08]  /*3300*/  HMMA.16816.F32.BF16 R84, R188.reuse, R112, R84 ;  /* 0x00000070bc54723c */ /* 0x050ff00000041854 */
[----:B------:R-:W-:Y:S01]  /*3310*/  HMMA.16816.F32.BF16 R96, R188, R114, R96 ;  /* 0x00000072bc60723c */ /* 0x000fe20000041860 */
[----:B------:R-:W4:Y:S01]  /*3320*/  LDSM.16.M88.4 R112, [R196+0x6800] ;  /* 0x00680000c470783b */ /* 0x000f220000000200 */
        /* <DEDUP_REMOVED lines=10> */
[C---:B------:R-:W-:Y:S08]  /*33d0*/  HMMA.16816.F32.BF16 R16, R188.reuse, R44, R40 ;  /* 0x0000002cbc10723c */ /* 0x040ff00000041828 */
[C---:B--2---:R-:W-:Y:S08]  /*33e0*/  HMMA.16816.F32.BF16 R8, R188.reuse, R56, R52 ;  /* 0x00000038bc08723c */ /* 0x044ff00000041834 */
[----:B------:R-:W-:Y:S08]  /*33f0*/  HMMA.16816.F32.BF16 R4, R188, R58, R60 ;  /* 0x0000003abc04723c */ /* 0x000ff0000004183c */
        /* <DEDUP_REMOVED lines=13> */
[----:B------:R-:W-:Y:S01]  /*34d0*/  HMMA.16816.F32.BF16 R12, R192, R114, R4 ;  /* 0x00000072c00c723c */ /* 0x000fe20000041804 */
[----:B------:R-:W-:Y:S06]  /*34e0*/  BAR.SYNC.DEFER_BLOCKING 0x0 ;  /* 0x0000000000007b1d */ /* 0x000fec0000010000 */
[----:B------:R-:W-:Y:S01]  /*34f0*/  @!UPT UIADD3 URZ, URZ, URZ, URZ ;  /* 0x0000003f3f3ff290 */ /* 0x000fe2000fffe03f */
[----:B------:R-:W-:Y:S11]  /*3500*/  @!P0 BRA `(.L_x_1476) ;  /* 0x0000035000008947 */ /* 0x000ff60003800000 */
[----:B------:R-:W-:Y:S02]  /*3510*/  IADD3 R2, R162, -0x2, RZ ;  /* 0xfffffffea2027810 */ /* 0x000fe40007ffe0ff */
[----:B------:R-:W-:-:S02]  /*3520*/  IADD3 R0, -R230, 0x70, RZ ;  /* 0x00000070e6007810 */ /* 0x000fc40007ffe1ff */
[----:B------:R-:W-:Y:S01]  /*3530*/  SHF.R.S32.HI R3, RZ, 0x1f, R2 ;  /* 0x0000001fff037819 */ /* 0x000fe20000011402 */
[----:B------:R-:W-:Y:S01]  /*3540*/  IMAD.WIDE.U32 R4, R2, c[0x0][0x1e0], RZ ;  /* 0x0000780002047a25 */ /* 0x000fe200078e00ff */
[C---:B------:R-:W-:Y:S02]  /*3550*/  ISETP.GE.AND P3, PT, R0.reuse, 0x21, PT ;  /* 0x000000210000780c */ /* 0x040fe40003f66270 */
        /* <DEDUP_REMOVED lines=48> */
.L_x_1476:
[----:B------:R-:W-:Y:S05]  /*3860*/  BSYNC B0 ;  /* 0x0000000000007941 */ /* 0x000fea0003800000 */
.L_x_1475:
[----:B------:R-:W-:Y:S01]  /*3870*/  IMAD.IADD R0, R108, 0x1, -R244 ;  /* 0x000000016c007824 */ /* 0x000fe200078e0af4 */
[----:B------:R-:W0:Y:S04]  /*3880*/  LDGDEPBAR ;  /* 0x00000000000079af */ /* 0x000e280000000000 */
[C---:B------:R-:W-:Y:S02]  /*3890*/  ISETP.GT.AND P1, PT, R0.reuse, RZ, PT ;  /* 0x000000ff0000720c */ /* 0x040fe40003f24270 */
[----:B------:R-:W-:-:S02]  /*38a0*/  ISETP.GT.AND P0, PT, R0, 0x1, PT ;  /* 0x000000010000780c */ /* 0x000fc40003f04270 */
[----:B------:R-:W-:Y:S02]  /*38b0*/  ISETP.GT.AND P2, PT, R0, 0x8, PT ;  /* 0x000000080000780c */ /* 0x000fe40003f44270 */
[----:B-1----:R-:W-:Y:S02]  /*38c0*/  FSEL R6, R68, -INF , P1 ;  /* 0xff80000044067808 */ /* 0x002fe40000800000 */
[----:B------:R-:W-:Y:S02]  /*38d0*/  FSEL R7, R69, -INF , P0 ;  /* 0xff80000045077808 */ /* 0x000fe40000000000 */
[----:B------:R-:W-:Y:S02]  /*38e0*/  FSEL R11, R71, -INF , P0 ;  /* 0xff800000470b7808 */ /* 0x000fe40000000000 */
[----:B------:R-:W-:Y:S02]  /*38f0*/  ISETP.GT.AND P0, PT, R0, 0x9, PT ;  /* 0x000000090000780c */ /* 0x000fe40003f04270 */
[----:B------:R-:W-:-:S02]  /*3900*/  FSEL R8, R28, -INF , P2 ;  /* 0xff8000001c087808 */ /* 0x000fc40001000000 */
[----:B------:R-:W-:Y:S02]  /*3910*/  FMNMX.FTZ R2, R6, R7, !PT ;  /* 0x0000000706027209 */ /* 0x000fe40007810000 */
[----:B------:R-:W-:Y:S02]  /*3920*/  FSEL R10, R70, -INF , P1 ;  /* 0xff800000460a7808 */ /* 0x000fe40000800000 */
[----:B------:R-:W-:Y:S02]  /*3930*/  ISETP.GT.AND P1, PT, R0, 0x10, PT ;  /* 0x000000100000780c */ /* 0x000fe40003f24270 */
[----:B------:R-:W-:Y:S02]  /*3940*/  FSEL R9, R29, -INF , P0 ;  /* 0xff8000001d097808 */ /* 0x000fe40000000000 */
[----:B------:R-:W-:Y:S02]  /*3950*/  FMNMX.FTZ R2, R8, R2, !PT ;  /* 0x0000000208027209 */ /* 0x000fe40007810000 */
[----:B------:R-:W-:-:S02]  /*3960*/  FSEL R17, R31, -INF , P0 ;  /* 0xff8000001f117808 */ /* 0x000fc40000000000 */
[----:B------:R-:W-:Y:S02]  /*3970*/  ISETP.GT.AND P0, PT, R0, 0x11, PT ;  /* 0x000000110000780c */ /* 0x000fe40003f04270 */
[----:B------:R-:W-:Y:S02]  /*3980*/  FSEL R24, R32, -INF , P1 ;  /* 0xff80000020187808 */ /* 0x000fe40000800000 */
[----:B------:R-:W-:Y:S02]  /*3990*/  FMNMX.FTZ R2, R9, R2, !PT ;  /* 0x0000000209027209 */ /* 0x000fe40007810000 */
[----:B------:R-:W-:Y:S02]  /*39a0*/  FSEL R16, R30, -INF , P2 ;  /* 0xff8000001e107808 */ /* 0x000fe40001000000 */
[----:B------:R-:W-:Y:S01]  /*39b0*/  ISETP.GT.AND P2, PT, R0, 0x18, PT ;  /* 0x000000180000780c */ /* 0x000fe20003f44270 */
[----:B------:R-:W-:Y:S01]  /*39c0*/  LDSM.16.MT88.4 R28, [R197+0x3800] ;  /* 0x00380000c51c783b */ /* 0x000fe20000004200 */
[----:B------:R-:W-:-:S02]  /*39d0*/  FSEL R25, R33, -INF , P0 ;  /* 0xff80000021197808 */ /* 0x000fc40000000000 */
[----:B------:R-:W-:Y:S02]  /*39e0*/  FMNMX.FTZ R2, R24, R2, !PT ;  /* 0x0000000218027209 */ /* 0x000fe40007810000 */
[----:B------:R-:W-:Y:S02]  /*39f0*/  FSEL R36, R34, -INF , P1 ;  /* 0xff80000022247808 */ /* 0x000fe40000800000 */
[----:B------:R-:W-:Y:S02]  /*3a00*/  ISETP.GT.AND P1, PT, R0, 0x19, PT ;  /* 0x000000190000780c */ /* 0x000fe40003f24270 */
[----:B------:R-:W-:Y:S02]  /*3a10*/  FSEL R26, R40, -INF , P2 ;  /* 0xff800000281a7808 */ /* 0x000fe40001000000 */
[----:B------:R-:W-:Y:S02]  /*3a20*/  FMNMX.FTZ R2, R25, R2, !PT ;  /* 0x0000000219027209 */ /* 0x000fe40007810000 */
[----:B------:R-:W-:-:S02]  /*3a30*/  FSEL R37, R35, -INF , P0 ;  /* 0xff80000023257808 */ /* 0x000fc40000000000 */
[----:B------:R-:W-:Y:S01]  /*3a40*/  ISETP.GT.AND P0, PT, R0, 0x20, PT ;  /* 0x000000200000780c */ /* 0x000fe20003f04270 */
[----:B------:R-:W-:Y:S01]  /*3a50*/  LDSM.16.MT88.4 R32, [R199+0x3800] ;  /* 0x00380000c720783b */ /* 0x000fe20000004200 */
        /* <DEDUP_REMOVED lines=40> */
[----:B------:R-:W-:-:S02]  /*3ce0*/  FSEL R145, R45, -INF , P0 ;  /* 0xff8000002d917808 */ /* 0x000fc40000000000 */
[----:B------:R-:W-:Y:S02]  /*3cf0*/  ISETP.GT.AND P1, PT, R0, 0x40, PT ;  /* 0x000000400000780c */ /* 0x000fe40003f24270 */
        /* <DEDUP_REMOVED lines=19> */
[----:B------:R-:W-:Y:S02]  /*3e30*/  ISETP.GT.AND P0, PT, R0, 0x50, PT ;  /* 0x000000500000780c */ /* 0x000fe40003f04270 */
        /* <DEDUP_REMOVED lines=14> */
[----:B------:R-:W-:-:S02]  /*3f20*/  FSEL R160, R22, -INF , P1 ;  /* 0xff80000016a07808 */ /* 0x000fc40000800000 */
[----:B------:R-:W-:Y:S01]  /*3f30*/  ISETP.GT.AND P3, PT, R0, 0x60, PT ;  /* 0x000000600000780c */ /* 0x000fe20003f64270 */
[----:B------:R-:W-:Y:S01]  /*3f40*/  LDSM.16.MT88.4 R20, [R202] ;  /* 0x00000000ca14783b */ /* 0x000fe20000004200 */
        /* <DEDUP_REMOVED lines=15> */
[----:B------:R-:W-:Y:S02]  /*4040*/  FMNMX.FTZ R2, R182, R3, !PT ;  /* 0x00000003b6027209 */ /* 0x000fe40007810000 */
[----:B------:R-:W-:-:S02]  /*4050*/  FMNMX.FTZ R0, R224, R0, !PT ;  /* 0x00000000e0007209 */ /* 0x000fc40007810000 */
[----:B------:R-:W-:Y:S02]  /*4060*/  FSEL R214, R66, -INF , P5 ;  /* 0xff80000042d67808 */ /* 0x000fe40002800000 */
[----:B------:R-:W-:Y:S02]  /*4070*/  FSEL R226, R13, -INF , P0 ;  /* 0xff8000000de27808 */ /* 0x000fe40000000000 */
[----:B------:R-:W-:Y:S02]  /*4080*/  FMNMX.FTZ R2, R183, R2, !PT ;  /* 0x00000002b7027209 */ /* 0x000fe40007810000 */
[----:B------:R-:W-:Y:S02]  /*4090*/  FMNMX.FTZ R0, R225, R0, !PT ;  /* 0x00000000e1007209 */ /* 0x000fe40007810000 */
[----:B------:R-:W-:Y:S02]  /*40a0*/  FSEL R208, R67, -INF , P4 ;  /* 0xff80000043d07808 */ /* 0x000fe40002000000 */
[----:B------:R-:W-:-:S02]  /*40b0*/  FMNMX.FTZ R2, R214, R2, !PT ;  /* 0x00000002d6027209 */ /* 0x000fc40007810000 */
[----:B------:R-:W-:Y:S02]  /*40c0*/  FMNMX.FTZ R0, R226, R0, !PT ;  /* 0x00000000e2007209 */ /* 0x000fe40007810000 */
[----:B------:R-:W-:Y:S02]  /*40d0*/  FSEL R227, R62, -INF , P3 ;  /* 0xff8000003ee37808 */ /* 0x000fe40001800000 */
[----:B------:R-:W-:Y:S01]  /*40e0*/  FMNMX.FTZ R2, R208, R2, !PT ;  /* 0x00000002d0027209 */ /* 0x000fe20007810000 */
[----:B------:R-:W1:Y:S01]  /*40f0*/  SHFL.BFLY PT, R4, R0, 0x2, 0x1f ;  /* 0x0c401f0000047f89 */ /* 0x000e6200000e0000 */
[----:B------:R-:W-:Y:S02]  /*4100*/  FSEL R233, R63, -INF , P2 ;  /* 0xff8000003fe97808 */ /* 0x000fe40001000000 */
[----:B------:R-:W-:Y:S02]  /*4110*/  FMNMX.FTZ R2, R227, R2, !PT ;  /* 0x00000002e3027209 */ /* 0x000fe40007810000 */
        /* <DEDUP_REMOVED lines=65> */
[----:B------:R-:W-:Y:S01]  /*4530*/  LDSM.16.MT88.4 R28, [R200+0x800] ;  /* 0x00080000c81c783b */ /* 0x000fe20000004200 */
[----:B------:R2:W-:Y:S06]  /*4540*/  MUFU.EX2 R249, R3 ;  /* 0x0000000300f97308 */ /* 0x0005ec0000000800 */
[C---:B----4-:R-:W-:Y:S08]  /*4550*/  HMMA.16816.F32.BF16 R80, R4.reuse, R12, RZ ;  /* 0x0000000c0450723c */ /* 0x050ff000000418ff */
[----:B------:R-:W-:Y:S01]  /*4560*/  HMMA.16816.F32.BF16 R88, R4, R14, RZ ;  /* 0x0000000e0458723c */ /* 0x000fe200000418ff */
[----:B------:R-:W4:Y:S01]  /*4570*/  LDSM.16.MT88.4 R12, [R199+0x4000] ;  /* 0x00400000c70c783b */ /* 0x000f220000004200 */
[----:B--2---:R-:W-:-:S04]  /*4580*/  FFMA.FTZ R3, R37, c[0x0][0x2d0], -R0 ;  /* 0x0000b40025037a23 */ /* 0x004fc80000010800 */
[----:B------:R2:W2:Y:S02]  /*4590*/  MUFU.EX2 R247, R3 ;  /* 0x0000000300f77308 */ /* 0x0004a40000000800 */
[C---:B-1----:R-:W-:Y:S08]  /*45a0*/  HMMA.16816.F32.BF16 R120, R4.reuse, R8, RZ ;  /* 0x000000080478723c */ /* 0x042ff000000418ff */
[----:B------:R-:W-:Y:S01]  /*45b0*/  HMMA.16816.F32.BF16 R100, R4, R10, RZ ;  /* 0x0000000a0464723c */ /* 0x000fe200000418ff */
[----:B------:R-:W-:Y:S01]  /*45c0*/  LDSM.16.MT88.4 R8, [R197+0x4000] ;  /* 0x00400000c508783b */ /* 0x000fe20000004200 */
[----:B--2---:R-:W-:-:S04]  /*45d0*/  FFMA.FTZ R3, R38, c[0x0][0x2d0], -R0 ;  /* 0x0000b40026037a23 */ /* 0x004fc80000010800 */
[----:B------:R1:W-:Y:S02]  /*45e0*/  MUFU.EX2 R248, R3 ;  /* 0x0000000300f87308 */ /* 0x0003e40000000800 */
[----:B-1----:R-:W-:Y:S02]  /*45f0*/  FFMA.FTZ R3, R39, c[0x0][0x2d0], -R0 ;  /* 0x0000b40027037a23 */ /* 0x002fe40000010800 */
[C---:B------:R-:W-:Y:S04]  /*4600*/  HMMA.16816.F32.BF16 R36, R4.reuse, R32, RZ ;  /* 0x000000200424723c */ /* 0x040fe800000418ff */
[----:B------:R1:W2:Y:S04]  /*4610*/  MUFU.EX2 R250, R3 ;  /* 0x0000000300fa7308 */ /* 0x0002a80000000800 */
[----:B------:R-:W-:Y:S07]  /*4620*/  HMMA.16816.F32.BF16 R32, R4, R34, RZ ;  /* 0x000000220420723c */ /* 0x000fee00000418ff */
[----:B-----5:R-:W-:-:S02]  /*4630*/  F2FP.BF16.PACK_AB R4, R166, R252 ;  /* 0x000000fca604723e */ /* 0x020fc400000010ff */
[----:B------:R-:W-:Y:S01]  /*4640*/  F2FP.BF16.PACK_AB R6, R164, R251 ;  /* 0x000000fba406723e */ /* 0x000fe200000010ff */
[--C-:B-1----:R-:W-:Y:S01]  /*4650*/  FFMA.FTZ R3, R84, c[0x0][0x2d0], -R2.reuse ;  /* 0x0000b40054037a23 */ /* 0x102fe20000010802 */
[----:B------:R-:W-:Y:S02]  /*4660*/  F2FP.BF16.PACK_AB R5, R247, R249 ;  /* 0x000000f9f705723e */ /* 0x000fe400000010ff */
[----:B--2---:R-:W-:Y:S01]  /*4670*/  F2FP.BF16.PACK_AB R7, R250, R248 ;  /* 0x000000f8fa07723e */ /* 0x004fe200000010ff */
[----:B------:R1:W-:Y:S06]  /*4680*/  MUFU.EX2 R221, R3 ;  /* 0x0000000300dd7308 */ /* 0x0003ec0000000800 */
[C---:B---3--:R-:W-:Y:S08]  /*4690*/  HMMA.16816.F32.BF16 R116, R4.reuse, R16, R68 ;  /* 0x000000100474723c */ /* 0x048ff00000041844 */
[----:B------:R-:W-:Y:S01]  /*46a0*/  HMMA.16816.F32.BF16 R96, R4, R18, R64 ;  /* 0x000000120460723c */ /* 0x000fe20000041840 */
[----:B------:R-:W2:Y:S01]  /*46b0*/  LDSM.16.MT88.4 R16, [R198+0x4000] ;  /* 0x00400000c610783b */ /* 0x000ea20000004200 */
[----:B-1----:R-:W-:-:S04]  /*46c0*/  FFMA.FTZ R3, R104, c[0x0][0x2d0], -R2 ;  /* 0x0000b40068037a23 */ /* 0x002fc80000010802 */
[----:B------:R1:W3:Y:S02]  /*46d0*/  MUFU.EX2 R222, R3 ;  /* 0x0000000300de7308 */ /* 0x0002e40000000800 */
[C---:B------:R-:W-:Y:S08]  /*46e0*/  HMMA.16816.F32.BF16 R136, R4.reuse, R20, R76 ;  /* 0x000000140488723c */ /* 0x040ff0000004184c */
[----:B------:R-:W-:Y:S01]  /*46f0*/  HMMA.16816.F32.BF16 R124, R4, R22, R72 ;  /* 0x00000016047c723c */ /* 0x000fe20000041848 */
[----:B------:R-:W5:Y:S01]  /*4700*/  LDSM.16.MT88.4 R20, [R200+0x4000] ;  /* 0x00400000c814783b */ /* 0x000f620000004200 */
[----:B-1----:R-:W-:-:S06]  /*4710*/  FFMA.FTZ R3, R105, c[0x0][0x2d0], -R2 ;  /* 0x0000b40069037a23 */ /* 0x002fcc0000010802 */
[C---:B------:R-:W-:Y:S01]  /*4720*/  HMMA.16816.F32.BF16 R112, R4.reuse, R24, R60 ;  /* 0x000000180470723c */ /* 0x040fe2000004183c */
[----:B------:R1:W-:Y:S06]  /*4730*/  MUFU.EX2 R219, R3 ;  /* 0x0000000300db7308 */ /* 0x0003ec0000000800 */
[----:B------:R-:W-:Y:S01]  /*4740*/  IMAD.MOV.U32 R63, RZ, RZ, R86 ;  /* 0x000000ffff3f7224 */ /* 0x000fe200078e0056 */
[----:B----4-:R-:W-:Y:S01]  /*4750*/  HMMA.16816.F32.BF16 R36, R4, R12, R36 ;  /* 0x0000000c0424723c */ /* 0x010fe20000041824 */
[----:B------:R-:W-:-:S07]  /*4760*/  IMAD.MOV.U32 R62, RZ, RZ, R85 ;  /* 0x000000ffff3e7224 */ /* 0x000fce00078e0055 */
[----:B------:R-:W-:Y:S01]  /*4770*/  HMMA.16816.F32.BF16 R84, R4, R28, R44 ;  /* 0x0000001c0454723c */ /* 0x000fe2000004182c */
[----:B-1----:R-:W-:-:S04]  /*4780*/  FFMA.FTZ R3, R106, c[0x0][0x2d0], -R2 ;  /* 0x0000b4006a037a23 */ /* 0x002fc80000010802 */
[----:B------:R1:W4:Y:S03]  /*4790*/  MUFU.EX2 R220, R3 ;  /* 0x0000000300dc7308 */ /* 0x0003260000000800 */
[C---:B------:R-:W-:Y:S01]  /*47a0*/  HMMA.16816.F32.BF16 R44, R4.reuse, R14, R32 ;  /* 0x0000000e042c723c */ /* 0x040fe20000041820 */
[----:B------:R-:W3:Y:S07]  /*47b0*/  LDSM.16.MT88.4 R12, [R198+0x1000] ;  /* 0x00100000c60c783b */ /* 0x000eee0000004200 */
[----:B------:R-:W-:Y:S01]  /*47c0*/  HMMA.16816.F32.BF16 R92, R4, R26, R56 ;  /* 0x0000001a045c723c */ /* 0x000fe20000041838 */
[----:B------:R-:W3:Y:S01]  /*47d0*/  LDSM.16.MT88.4 R24, [R199+0x1000] ;  /* 0x00100000c718783b */ /* 0x000ee20000004200 */
[----:B-1----:R-:W-:-:S06]  /*47e0*/  FFMA.FTZ R3, R107, c[0x0][0x2d0], -R0 ;  /* 0x0000b4006b037a23 */ /* 0x002fcc0000010800 */
[C---:B--2---:R-:W-:Y:S01]  /*47f0*/  HMMA.16816.F32.BF16 R80, R4.reuse, R16, R80 ;  /* 0x000000100450723c */ /* 0x044fe20000041850 */
[----:B------:R1:W-:Y:S07]  /*4800*/  MUFU.EX2 R218, R3 ;  /* 0x0000000300da7308 */ /* 0x0003ee0000000800 */
[C---:B------:R-:W-:Y:S01]  /*4810*/  HMMA.16816.F32.BF16 R64, R4.reuse, R18, R88 ;  /* 0x000000120440723c */ /* 0x040fe20000041858 */
[----:B------:R-:W2:Y:S07]  /*4820*/  LDSM.16.MT88.4 R16, [R200+0x1000] ;  /* 0x00100000c810783b */ /* 0x000eae0000004200 */
[----:B------:R-:W-:Y:S01]  /*4830*/  HMMA.16816.F32.BF16 R76, R4, R30, R52 ;  /* 0x0000001e044c723c */ /* 0x000fe20000041834 */
[----:B------:R-:W2:Y:S01]  /*4840*/  LDSM.16.MT88.4 R28, [R197+0x1000] ;  /* 0x00100000c51c783b */ /* 0x000ea20000004200 */
[----:B-1----:R-:W-:-:S02]  /*4850*/  FFMA.FTZ R3, R108, c[0x0][0x2d0], -R0 ;  /* 0x0000b4006c037a23 */ /* 0x002fc40000010800 */
[----:B------:R-:W-:Y:S02]  /*4860*/  IMAD.MOV.U32 R108, RZ, RZ, R215 ;  /* 0x000000ffff6c7224 */ /* 0x000fe400078e00d7 */
[----:B------:R1:W1:Y:S02]  /*4870*/  MUFU.EX2 R217, R3 ;  /* 0x0000000300d97308 */ /* 0x0002640000000800 */
[C---:B------:R-:W-:Y:S08]  /*4880*/  HMMA.16816.F32.BF16 R72, R4.reuse, R8, R40 ;  /* 0x000000080448723c */ /* 0x040ff00000041828 */
[----:B------:R-:W-:Y:S01]  /*4890*/  HMMA.16816.F32.BF16 R68, R4, R10, R48 ;  /* 0x0000000a0444723c */ /* 0x000fe20000041830 */
[----:B------:R-:W2:Y:S01]  /*48a0*/  LDSM.16.MT88.4 R8, [R197+0x4800] ;  /* 0x00480000c508783b */ /* 0x000ea20000004200 */
[----:B-1----:R-:W-:-:S06]  /*48b0*/  FFMA.FTZ R3, R140, c[0x0][0x2d0], -R0 ;  /* 0x0000b4008c037a23 */ /* 0x002fcc0000010800 */
[C---:B-----5:R-:W-:Y:S01]  /*48c0*/  HMMA.16816.F32.BF16 R56, R4.reuse, R20, R120 ;  /* 0x000000140438723c */ /* 0x060fe20000041878 */
[----:B------:R-:W-:Y:S01]  /*48d0*/  IMAD.MOV.U32 R140, RZ, RZ, R168 ;  /* 0x000000ffff8c7224 */ /* 0x000fe200078e00a8 */
[----:B------:R1:W-:Y:S06]  /*48e0*/  MUFU.EX2 R216, R3 ;  /* 0x0000000300d87308 */ /* 0x0003ec0000000800 */
[----:B------:R-:W-:Y:S01]  /*48f0*/  HMMA.16816.F32.BF16 R40, R4, R22, R100 ;  /* 0x000000160428723c */ /* 0x000fe20000041864 */
[----:B------:R-:W5:Y:S06]  /*4900*/  LDSM.16.MT88.4 R20, [R199+0x4800] ;  /* 0x00480000c714783b */ /* 0x000f6c0000004200 */
[----:B---3--:R-:W-:-:S02]  /*4910*/  F2FP.BF16.PACK_AB R4, R222, R221 ;  /* 0x000000ddde04723e */ /* 0x008fc400000010ff */
[----:B----4-:R-:W-:Y:S01]  /*4920*/  F2FP.BF16.PACK_AB R6, R220, R219 ;  /* 0x000000dbdc06723e */ /* 0x010fe200000010ff */
[----:B-1----:R-:W-:Y:S01]  /*4930*/  FFMA.FTZ R3, R141, c[0x0][0x2d0], -R0 ;  /* 0x0000b4008d037a23 */ /* 0x002fe20000010800 */
[----:B------:R-:W-:Y:S01]  /*4940*/  F2FP.BF16.PACK_AB R5, R217, R218 ;  /* 0x000000dad905723e */ /* 0x000fe200000010ff */
[----:B------:R-:W-:Y:S02]  /*4950*/  IMAD.MOV.U32 R141, RZ, RZ, R167 ;  /* 0x000000ffff8d7224 */ /* 0x000fe400078e00a7 */
[----:B------:R1:W3:Y:S02]  /*4960*/  MUFU.EX2 R215, R3 ;  /* 0x0000000300d77308 */ /* 0x0002e40000000800 */
[----:B-1----:R-:W-:Y:S01]  /*4970*/  FFMA.FTZ R3, R142, c[0x0][0x2d0], -R2 ;  /* 0x0000b4008e037a23 */ /* 0x002fe20000010802 */
[----:B---3--:R-:W-:Y:S01]  /*4980*/  F2FP.BF16.PACK_AB R7, R215, R216 ;  /* 0x000000d8d707723e */ /* 0x008fe200000010ff */
[----:B------:R-:W-:-:S04]  /*4990*/  IMAD.MOV.U32 R142, RZ, RZ, R169 ;  /* 0x000000ffff8e7224 */ /* 0x000fc800078e00a9 */
[----:B------:R1:W-:Y:S02]  /*49a0*/  MUFU.EX2 R169, R3 ;  /* 0x0000000300a97308 */ /* 0x0003e40000000800 */
[C---:B------:R-:W-:Y:S08]  /*49b0*/  HMMA.16816.F32.BF16 R100, R4.reuse, R14, R92 ;  /* 0x0000000e0464723c */ /* 0x040ff0000004185c */
[----:B------:R-:W-:Y:S01]  /*49c0*/  HMMA.16816.F32.BF16 R48, R4, R24, R116 ;  /* 0x000000180430723c */ /* 0x000fe20000041874 */
[----:B-1----:R-:W-:-:S02]  /*49d0*/  FFMA.FTZ R3, R143, c[0x0][0x2d0], -R2 ;  /* 0x0000b4008f037a23 */ /* 0x002fc40000010802 */
[----:B------:R-:W-:Y:S02]  /*49e0*/  IMAD.MOV.U32 R143, RZ, RZ, R166 ;  /* 0x000000ffff8f7224 */ /* 0x000fe400078e00a6 */
[----:B------:R1:W3:Y:S03]  /*49f0*/  MUFU.EX2 R168, R3 ;  /* 0x0000000300a87308 */ /* 0x0002e60000000800 */
[C---:B------:R-:W-:Y:S01]  /*4a00*/  HMMA.16816.F32.BF16 R32, R4.reuse, R26, R96 ;  /* 0x0000001a0420723c */ /* 0x040fe20000041860 */
[----:B------:R-:W4:Y:S07]  /*4a10*/  LDSM.16.MT88.4 R24, [R198+0x4800] ;  /* 0x00480000c618783b */ /* 0x000f2e0000004200 */
[----:B--2---:R-:W-:Y:S01]  /*4a20*/  HMMA.16816.F32.BF16 R92, R4, R16, R84 ;  /* 0x00000010045c723c */ /* 0x004fe20000041854 */
[----:B-1----:R-:W-:-:S07]  /*4a30*/  FFMA.FTZ R3, R144, c[0x0][0x2d0], -R2 ;  /* 0x0000b40090037a23 */ /* 0x002fce0000010802 */
[C---:B------:R-:W-:Y:S01]  /*4a40*/  HMMA.16816.F32.BF16 R88, R4.reuse, R18, R76 ;  /* 0x000000120458723c */ /* 0x040fe2000004184c */
[----:B------:R-:W1:Y:S01]  /*4a50*/  LDSM.16.MT88.4 R16, [R200+0x4800] ;  /* 0x00480000c810783b */ /* 0x000e620000004200 */
[----:B------:R-:W-:Y:S01]  /*4a60*/  IMAD.MOV.U32 R144, RZ, RZ, R164 ;  /* 0x000000ffff907224 */ /* 0x000fe200078e00a4 */
[----:B------:R2:W-:Y:S05]  /*4a70*/  MUFU.EX2 R167, R3 ;  /* 0x0000000300a77308 */ /* 0x0005ea0000000800 */
[C---:B------:R-:W-:Y:S07]  /*4a80*/  HMMA.16816.F32.BF16 R52, R4.reuse, R28, R136 ;  /* 0x0000001c0434723c */ /* 0x040fee0000041888 */
[----:B------:R-:W-:Y:S01]  /*4a90*/  IMAD.MOV.U32 R137, RZ, RZ, R62 ;  /* 0x000000ffff897224 */ /* 0x000fe200078e003e */
[----:B------:R-:W-:Y:S01]  /*4aa0*/  HMMA.16816.F32.BF16 R104, R4, R8, R72 ;  /* 0x000000080468723c */ /* 0x000fe20000041848 */
[----:B------:R-:W-:-:S02]  /*4ab0*/  IMAD.MOV.U32 R136, RZ, RZ, R63 ;  /* 0x000000ffff887224 */ /* 0x000fc400078e003f */
[----:B--2---:R-:W-:Y:S02]  /*4ac0*/  FFMA.FTZ R3, R145, c[0x0][0x2d0], -R2 ;  /* 0x0000b40091037a23 */ /* 0x004fe40000010802 */
[----:B------:R-:W-:Y:S02]  /*4ad0*/  IMAD.MOV.U32 R139, RZ, RZ, R165 ;  /* 0x000000ffff8b7224 */ /* 0x000fe400078e00a5 */
[----:B------:R2:W1:Y:S01]  /*4ae0*/  MUFU.EX2 R166, R3 ;  /* 0x0000000300a67308 */ /* 0x0004620000000800 */
[----:B------:R-:W-:Y:S01]  /*4af0*/  HMMA.16816.F32.BF16 R60, R4, R30, R124 ;  /* 0x0000001e043c723c */ /* 0x000fe2000004187c */
[----:B------:R-:W-:Y:S02]  /*4b00*/  IMAD.MOV.U32 R138, RZ, RZ, R163 ;  /* 0x000000ffff8a7224 */ /* 0x000fe400078e00a3 */
[----:B------:R-:W-:-:S05]  /*4b10*/  IMAD.MOV.U32 R145, RZ, RZ, R162 ;  /* 0x000000ffff917224 */ /* 0x000fca00078e00a2 */
[----:B------:R-:W-:Y:S01]  /*4b20*/  HMMA.16816.F32.BF16 R28, R4, R12, R112 ;  /* 0x0000000c041c723c */ /* 0x000fe20000041870 */
[----:B------:R-:W1:Y:S01]  /*4b30*/  LDSM.16.MT88.4 R12, [R197+0x1800] ;  /* 0x00180000c50c783b */ /* 0x000e620000004200 */
[----:B--2---:R-:W-:-:S06]  /*4b40*/  FFMA.FTZ R3, R146, c[0x0][0x2d0], -R0 ;  /* 0x0000b40092037a23 */ /* 0x004fcc0000010800 */
[C---:B------:R-:W-:Y:S01]  /*4b50*/  HMMA.16816.F32.BF16 R96, R4.reuse, R10, R68 ;  /* 0x0000000a0460723c */ /* 0x040fe20000041844 */
[----:B------:R-:W2:Y:S01]  /*4b60*/  LDSM.16.MT88.4 R8, [R199+0x1800] ;  /* 0x00180000c708783b */ /* 0x000ea20000004200 */
[----:B------:R3:W-:Y:S06]  /*4b70*/  MUFU.EX2 R165, R3 ;  /* 0x0000000300a57308 */ /* 0x0007ec0000000800 */
[C---:B-----5:R-:W-:Y:S08]  /*4b80*/  HMMA.16816.F32.BF16 R36, R4.reuse, R20, R36 ;  /* 0x000000140424723c */ /* 0x060ff00000041824 */
[----:B------:R-:W-:Y:S01]  /*4b90*/  HMMA.16816.F32.BF16 R112, R4, R22, R44 ;  /* 0x000000160470723c */ /* 0x000fe2000004182c */
[----:B------:R-:W5:Y:S01]  /*4ba0*/  LDSM.16.MT88.4 R20, [R198+0x1800] ;  /* 0x00180000c614783b */ /* 0x000f620000004200 */
[----:B---3--:R-:W-:-:S04]  /*4bb0*/  FFMA.FTZ R3, R148, c[0x0][0x2d0], -R0 ;  /* 0x0000b40094037a23 */ /* 0x008fc80000010800 */
[----:B------:R3:W1:Y:S02]  /*4bc0*/  MUFU.EX2 R164, R3 ;  /* 0x0000000300a47308 */ /* 0x0006640000000800 */
[C---:B----4-:R-:W-:Y:S08]  /*4bd0*/  HMMA.16816.F32.BF16 R124, R4.reuse, R24, R80 ;  /* 0x00000018047c723c */ /* 0x050ff00000041850 */
[----:B------:R-:W-:Y:S01]  /*4be0*/  HMMA.16816.F32.BF16 R120, R4, R26, R64 ;  /* 0x0000001a0478723c */ /* 0x000fe20000041840 */
[----:B------:R-:W4:Y:S01]  /*4bf0*/  LDSM.16.MT88.4 R24, [R200+0x1800] ;  /* 0x00180000c818783b */ /* 0x000f220000004200 */
[----:B---3--:R-:W-:-:S06]  /*4c00*/  FFMA.FTZ R3, R147, c[0x0][0x2d0], -R0 ;  /* 0x0000b40093037a23 */ /* 0x008fcc0000010800 */
[C---:B-1----:R-:W-:Y:S01]  /*4c10*/  HMMA.16816.F32.BF16 R116, R4.reuse, R16, R56 ;  /* 0x000000100474723c */ /* 0x042fe20000041838 */
[----:B------:R1:W-:Y:S07]  /*4c20*/  MUFU.EX2 R163, R3 ;  /* 0x0000000300a37308 */ /* 0x0003ee0000000800 */
[----:B------:R-:W-:Y:S01]  /*4c30*/  HMMA.16816.F32.BF16 R84, R4, R18, R40 ;  /* 0x000000120454723c */ /* 0x000fe20000041828 */
[----:B------:R-:W3:Y:S06]  /*4c40*/  LDSM.16.MT88.4 R16, [R197+0x5000] ;  /* 0x00500000c510783b */ /* 0x000eec0000004200 */
[----:B------:R-:W-:-:S02]  /*4c50*/  F2FP.BF16.PACK_AB R4, R168, R169 ;  /* 0x000000a9a804723e */ /* 0x000fc400000010ff */
[----:B------:R-:W-:Y:S01]  /*4c60*/  F2FP.BF16.PACK_AB R6, R166, R167 ;  /* 0x000000a7a606723e */ /* 0x000fe200000010ff */
[----:B-1----:R-:W-:Y:S01]  /*4c70*/  FFMA.FTZ R3, R149, c[0x0][0x2d0], -R0 ;  /* 0x0000b40095037a23 */ /* 0x002fe20000010800 */
[----:B------:R-:W-:-:S03]  /*4c80*/  F2FP.BF16.PACK_AB R5, R164, R165 ;  /* 0x000000a5a405723e */ /* 0x000fc600000010ff */
[----:B------:R-:W1:Y:S02]  /*4c90*/  MUFU.EX2 R162, R3 ;  /* 0x0000000300a27308 */ /* 0x000e640000000800 */
[----:B-1----:R-:W-:Y:S01]  /*4ca0*/  F2FP.BF16.PACK_AB R7, R162, R163 ;  /* 0x000000a3a207723e */ /* 0x002fe200000010ff */
[----:B------:R-:W-:Y:S02]  /*4cb0*/  FFMA.FTZ R3, R151, c[0x0][0x2d0], -R2 ;  /* 0x0000b40097037a23 */ /* 0x000fe40000010802 */
[----:B------:R-:W-:-:S03]  /*4cc0*/  IMAD.MOV.U32 R151, RZ, RZ, R145 ;  /* 0x000000ffff977224 */ /* 0x000fc600078e0091 */
[----:B------:R1:W-:Y:S01]  /*4cd0*/  MUFU.EX2 R149, R3 ;  /* 0x0000000300957308 */ /* 0x0003e20000000800 */
[C---:B------:R-:W-:Y:S08]  /*4ce0*/  HMMA.16816.F32.BF16 R80, R4.reuse, R12, R52 ;  /* 0x0000000c0450723c */ /* 0x040ff00000041834 */
[----:B------:R-:W-:Y:S01]  /*4cf0*/  HMMA.16816.F32.BF16 R76, R4, R14, R60 ;  /* 0x0000000e044c723c */ /* 0x000fe2000004183c */
[----:B------:R-:W3:Y:S01]  /*4d00*/  LDSM.16.MT88.4 R12, [R199+0x5000] ;  /* 0x00500000c70c783b */ /* 0x000ee20000004200 */
[----:B-1----:R-:W-:-:S06]  /*4d10*/  FFMA.FTZ R3, R152, c[0x0][0x2d0], -R2 ;  /* 0x0000b40098037a23 */ /* 0x002fcc0000010802 */
[C---:B--2---:R-:W-:Y:S01]  /*4d20*/  HMMA.16816.F32.BF16 R72, R4.reuse, R8, R48 ;  /* 0x000000080448723c */ /* 0x044fe20000041830 */
[----:B------:R-:W-:Y:S01]  /*4d30*/  IMAD.MOV.U32 R152, RZ, RZ, R144 ;  /* 0x000000ffff987224 */ /* 0x000fe200078e0090 */
[----:B------:R1:W2:Y:S06]  /*4d40*/  MUFU.EX2 R148, R3 ;  /* 0x0000000300947308 */ /* 0x0002ac0000000800 */
[C---:B------:R-:W-:Y:S01]  /*4d50*/  HMMA.16816.F32.BF16 R68, R4.reuse, R10, R32 ;  /* 0x0000000a0444723c */ /* 0x040fe20000041820 */
[----:B------:R-:W2:Y:S04]  /*4d60*/  LDSM.16.MT88.4 R8, [R198+0x5000] ;  /* 0x00500000c608783b */ /* 0x000ea80000004200 */
[----:B------:R-:W-:Y:S03]  /*4d70*/  LDSM.16.MT88.4 R32, [R197+0x2000] ;  /* 0x00200000c520783b */ /* 0x000fe60000004200 */
[----:B-----5:R-:W-:Y:S01]  /*4d80*/  HMMA.16816.F32.BF16 R64, R4, R20, R28 ;  /* 0x000000140440723c */ /* 0x020fe2000004181c */
[----:B------:R-:W5:Y:S01]  /*4d90*/  LDSM.16.MT88.4 R28, [R200+0x5000] ;  /* 0x00500000c81c783b */ /* 0x000f620000004200 */
[----:B-1----:R-:W-:-:S02]  /*4da0*/  FFMA.FTZ R3, R150, c[0x0][0x2d0], -R2 ;  /* 0x0000b40096037a23 */ /* 0x002fc40000010802 */
[----:B------:R-:W-:Y:S02]  /*4db0*/  IMAD.MOV.U32 R150, RZ, RZ, R143 ;  /* 0x000000ffff967224 */ /* 0x000fe400078e008f */
[----:B------:R1:W-:Y:S02]  /*4dc0*/  MUFU.EX2 R147, R3 ;  /* 0x0000000300937308 */ /* 0x0003e40000000800 */
[C---:B----4-:R-:W-:Y:S08]  /*4dd0*/  HMMA.16816.F32.BF16 R52, R4.reuse, R24, R92 ;  /* 0x000000180434723c */ /* 0x050ff0000004185c */
[----:B------:R-:W-:Y:S01]  /*4de0*/  HMMA.16816.F32.BF16 R56, R4, R26, R88 ;  /* 0x0000001a0438723c */ /* 0x000fe20000041858 */
[----:B------:R-:W4:Y:S01]  /*4df0*/  LDSM.16.MT88.4 R24, [R199+0x2000] ;  /* 0x00200000c718783b */ /* 0x000f220000004200 */
[----:B-1----:R-:W-:-:S06]  /*4e00*/  FFMA.FTZ R3, R153, c[0x0][0x2d0], -R2 ;  /* 0x0000b40099037a23 */ /* 0x002fcc0000010802 */
[C---:B---3--:R-:W-:Y:S01]  /*4e10*/  HMMA.16816.F32.BF16 R48, R4.reuse, R16, R104 ;  /* 0x000000100430723c */ /* 0x048fe20000041868 */
[----:B------:R-:W-:Y:S01]  /*4e20*/  IMAD.MOV.U32 R153, RZ, RZ, R142 ;  /* 0x000000ffff997224 */ /* 0x000fe200078e008e */
[----:B------:R1:W3:Y:S06]  /*4e30*/  MUFU.EX2 R146, R3 ;  /* 0x0000000300927308 */ /* 0x0002ec0000000800 */
[C---:B------:R-:W-:Y:S01]  /*4e40*/  HMMA.16816.F32.BF16 R40, R4.reuse, R18, R96 ;  /* 0x000000120428723c */ /* 0x040fe20000041860 */
[----:B------:R-:W3:Y:S07]  /*4e50*/  LDSM.16.MT88.4 R16, [R198+0x2000] ;  /* 0x00200000c610783b */ /* 0x000eee0000004200 */
[----:B------:R-:W-:Y:S01]  /*4e60*/  HMMA.16816.F32.BF16 R60, R4, R22, R100 ;  /* 0x00000016043c723c */ /* 0x000fe20000041864 */
[----:B------:R-:W3:Y:S01]  /*4e70*/  LDSM.16.MT88.4 R20, [R200+0x2000] ;  /* 0x00200000c814783b */ /* 0x000ee20000004200 */
[----:B-1----:R-:W-:-:S02]  /*4e80*/  FFMA.FTZ R3, R154, c[0x0][0x2d0], -R0 ;  /* 0x0000b4009a037a23 */ /* 0x002fc40000010800 */
[----:B------:R-:W-:Y:S02]  /*4e90*/  IMAD.MOV.U32 R154, RZ, RZ, R136 ;  /* 0x000000ffff9a7224 */ /* 0x000fe400078e0088 */
[----:B------:R1:W-:Y:S02]  /*4ea0*/  MUFU.EX2 R145, R3 ;  /* 0x0000000300917308 */ /* 0x0003e40000000800 */
[C---:B------:R-:W-:Y:S08]  /*4eb0*/  HMMA.16816.F32.BF16 R44, R4.reuse, R12, R36 ;  /* 0x0000000c042c723c */ /* 0x040ff00000041824 */
[----:B------:R-:W-:Y:S01]  /*4ec0*/  HMMA.16816.F32.BF16 R36, R4, R14, R112 ;  /* 0x0000000e0424723c */ /* 0x000fe20000041870 */
[----:B------:R-:W3:Y:S01]  /*4ed0*/  LDSM.16.MT88.4 R12, [R197+0x5800] ;  /* 0x00580000c50c783b */ /* 0x000ee20000004200 */
[----:B-1----:R-:W-:-:S06]  /*4ee0*/  FFMA.FTZ R3, R155, c[0x0][0x2d0], -R0 ;  /* 0x0000b4009b037a23 */ /* 0x002fcc0000010800 */
[C---:B--2---:R-:W-:Y:S01]  /*4ef0*/  HMMA.16816.F32.BF16 R88, R4.reuse, R8, R124 ;  /* 0x000000080458723c */ /* 0x044fe2000004187c */
[----:B------:R-:W-:Y:S01]  /*4f00*/  IMAD.MOV.U32 R155, RZ, RZ, R137 ;  /* 0x000000ffff9b7224 */ /* 0x000fe200078e0089 */
[----:B------:R1:W2:Y:S05]  /*4f10*/  MUFU.EX2 R144, R3 ;  /* 0x0000000300907308 */ /* 0x0002aa0000000800 */
[----:B------:R-:W-:Y:S01]  /*4f20*/  IMAD.MOV.U32 R127, RZ, RZ, R141 ;  /* 0x000000ffff7f7224 */ /* 0x000fe200078e008d */
[----:B------:R-:W-:Y:S01]  /*4f30*/  HMMA.16816.F32.BF16 R104, R4, R10, R120 ;  /* 0x0000000a0468723c */ /* 0x000fe20000041878 */
[----:B------:R-:W4:Y:S01]  /*4f40*/  LDSM.16.MT88.4 R8, [R199+0x5800] ;  /* 0x00580000c708783b */ /* 0x000f220000004200 */
[----:B------:R-:W-:-:S06]  /*4f50*/  IMAD.MOV.U32 R126, RZ, RZ, R140 ;  /* 0x000000ffff7e7224 */ /* 0x000fcc00078e008c */
[C---:B-----5:R-:W-:Y:S01]  /*4f60*/  HMMA.16816.F32.BF16 R116, R4.reuse, R28, R116 ;  /* 0x0000001c0474723c */ /* 0x060fe20000041874 */
[----:B-1----:R-:W-:Y:S02]  /*4f70*/  FFMA.FTZ R3, R160, c[0x0][0x2d0], -R0 ;  /* 0x0000b400a0037a23 */ /* 0x002fe40000010800 */
[----:B------:R-:W-:Y:S02]  /*4f80*/  IMAD.MOV.U32 R160, RZ, RZ, R138 ;  /* 0x000000ffffa07224 */ /* 0x000fe400078e008a */
[----:B------:R1:W-:Y:S03]  /*4f90*/  MUFU.EX2 R143, R3 ;  /* 0x00000003008f7308 */ /* 0x0003e60000000800 */
[----:B------:R-:W-:Y:S01]  /*4fa0*/  HMMA.16816.F32.BF16 R92, R4, R30, R84 ;  /* 0x0000001e045c723c */ /* 0x000fe20000041854 */
[----:B------:R-:W-:Y:S06]  /*4fb0*/  LDSM.16.MT88.4 R28, [R198+0x5800] ;  /* 0x00580000c61c783b */ /* 0x000fec0000004200 */
[----:B------:R-:W-:-:S02]  /*4fc0*/  F2FP.BF16.PACK_AB R4, R148, R149 ;  /* 0x000000959404723e */ /* 0x000fc400000010ff */
[----:B---3--:R-:W-:Y:S02]  /*4fd0*/  F2FP.BF16.PACK_AB R6, R146, R147 ;  /* 0x000000939206723e */ /* 0x008fe400000010ff */
[----:B--2---:R-:W-:Y:S01]  /*4fe0*/  F2FP.BF16.PACK_AB R5, R144, R145 ;  /* 0x000000919005723e */ /* 0x004fe200000010ff */
        /* <DEDUP_REMOVED lines=9> */
[----:B-1----:R-:W-:-:S04]  /*5080*/  FFMA.FTZ R3, R171, c[0x0][0x2d0], -R2 ;  /* 0x0000b400ab037a23 */ /* 0x002fc80000010802 */
[----:B------:R1:W2:Y:S03]  /*5090*/  MUFU.EX2 R141, R3 ;  /* 0x00000003008d7308 */ /* 0x0002a60000000800 */
[C---:B------:R-:W-:Y:S08]  /*50a0*/  HMMA.16816.F32.BF16 R72, R4.reuse, R20, R52 ;  /* 0x000000140448723c */ /* 0x040ff00000041834 */
[----:B------:R-:W-:Y:S01]  /*50b0*/  HMMA.16816.F32.BF16 R64, R4, R22, R56 ;  /* 0x000000160440723c */ /* 0x000fe20000041838 */
[----:B------:R-:W3:Y:S01]  /*50c0*/  LDSM.16.MT88.4 R20, [R200+0x5800] ;  /* 0x00580000c814783b */ /* 0x000ee20000004200 */
[----:B-1----:R-:W-:-:S06]  /*50d0*/  FFMA.FTZ R3, R180, c[0x0][0x2d0], -R2 ;  /* 0x0000b400b4037a23 */ /* 0x002fcc0000010802 */
[C---:B------:R-:W-:Y:S01]  /*50e0*/  HMMA.16816.F32.BF16 R112, R4.reuse, R32, R80 ;  /* 0x000000200470723c */ /* 0x040fe20000041850 */
[----:B------:R1:W-:Y:S07]  /*50f0*/  MUFU.EX2 R140, R3 ;  /* 0x00000003008c7308 */ /* 0x0003ee0000000800 */
[C---:B------:R-:W-:Y:S01]  /*5100*/  HMMA.16816.F32.BF16 R80, R4.reuse, R18, R60 ;  /* 0x000000120450723c */ /* 0x040fe2000004183c */
[----:B------:R-:W-:Y:S07]  /*5110*/  LDSM.16.MT88.4 R16, [R197+0x2800] ;  /* 0x00280000c510783b */ /* 0x000fee0000004200 */
[----:B------:R-:W-:Y:S01]  /*5120*/  HMMA.16816.F32.BF16 R60, R4, R12, R48 ;  /* 0x0000000c043c723c */ /* 0x000fe20000041830 */
[----:B-1----:R-:W-:-:S04]  /*5130*/  FFMA.FTZ R3, R181, c[0x0][0x2d0], -R2 ;  /* 0x0000b400b5037a23 */ /* 0x002fc80000010802 */
[----:B------:R1:W4:Y:S03]  /*5140*/  MUFU.EX2 R139, R3 ;  /* 0x00000003008b7308 */ /* 0x0003260000000800 */
[C---:B------:R-:W-:Y:S01]  /*5150*/  HMMA.16816.F32.BF16 R52, R4.reuse, R14, R40 ;  /* 0x0000000e0434723c */ /* 0x040fe20000041828 */
[----:B------:R-:W5:Y:S07]  /*5160*/  LDSM.16.MT88.4 R12, [R199+0x2800] ;  /* 0x00280000c70c783b */ /* 0x000f6e0000004200 */
[----:B------:R-:W-:Y:S01]  /*5170*/  HMMA.16816.F32.BF16 R100, R4, R34, R76 ;  /* 0x000000220464723c */ /* 0x000fe2000004184c */
[----:B-1----:R-:W-:-:S07]  /*5180*/  FFMA.FTZ R3, R182, c[0x0][0x2d0], -R0 ;  /* 0x0000b400b6037a23 */ /* 0x002fce0000010800 */
[C---:B------:R-:W-:Y:S01]  /*5190*/  HMMA.16816.F32.BF16 R76, R4.reuse, R26, R68 ;  /* 0x0000001a044c723c */ /* 0x040fe20000041844 */
[----:B------:R-:W1:Y:S01]  /*51a0*/  LDSM.16.MT88.4 R24, [R200+0x2800] ;  /* 0x00280000c818783b */ /* 0x000e620000004200 */
[----:B------:R2:W-:Y:S06]  /*51b0*/  MUFU.EX2 R124, R3 ;  /* 0x00000003007c7308 */ /* 0x0005ec0000000800 */
[C---:B------:R-:W-:Y:S08]  /*51c0*/  HMMA.16816.F32.BF16 R48, R4.reuse, R8, R44 ;  /* 0x000000080430723c */ /* 0x040ff0000004182c */
[----:B---3--:R-:W-:Y:S01]  /*51d0*/  HMMA.16816.F32.BF16 R44, R4, R20, R116 ;  /* 0x00000014042c723c */ /* 0x008fe20000041874 */
[----:B------:R-:W-:Y:S01]  /*51e0*/  LDSM.16.MT88.4 R116, [R197+0x3000] ;  /* 0x00300000c574783b */ /* 0x000fe20000004200 */
[----:B--2---:R-:W-:-:S04]  /*51f0*/  FFMA.FTZ R3, R183, c[0x0][0x2d0], -R0 ;  /* 0x0000b400b7037a23 */ /* 0x004fc80000010800 */
[----:B------:R2:W3:Y:S02]  /*5200*/  MUFU.EX2 R138, R3 ;  /* 0x00000003008a7308 */ /* 0x0004e40000000800 */
[C---:B------:R-:W-:Y:S01]  /*5210*/  HMMA.16816.F32.BF16 R40, R4.reuse, R22, R92 ;  /* 0x000000160428723c */ /* 0x040fe2000004185c */
[----:B------:R-:W1:Y:S07]  /*5220*/  LDSM.16.MT88.4 R20, [R199+0x6000] ;  /* 0x00600000c714783b */ /* 0x000e6e0000004200 */
[----:B------:R-:W-:Y:S01]  /*5230*/  HMMA.16816.F32.BF16 R36, R4, R10, R36 ;  /* 0x0000000a0424723c */ /* 0x000fe20000041824 */
[----:B------:R-:W-:Y:S01]  /*5240*/  LDSM.16.MT88.4 R8, [R198+0x2800] ;  /* 0x00280000c608783b */ /* 0x000fe20000004200 */
[----:B--2---:R-:W-:-:S06]  /*5250*/  FFMA.FTZ R3, R214, c[0x0][0x2d0], -R0 ;  /* 0x0000b400d6037a23 */ /* 0x004fcc0000010800 */
[C---:B------:R-:W-:Y:S01]  /*5260*/  HMMA.16816.F32.BF16 R32, R4.reuse, R28, R88 ;  /* 0x0000001c0420723c */ /* 0x040fe20000041858 */
[----:B------:R-:W-:Y:S01]  /*5270*/  LDSM.16.MT88.4 R88, [R197+0x6800] ;  /* 0x00680000c558783b */ /* 0x000fe20000004200 */
[----:B------:R2:W-:Y:S06]  /*5280*/  MUFU.EX2 R137, R3 ;  /* 0x0000000300897308 */ /* 0x0005ec0000000800 */
[----:B------:R-:W-:Y:S01]  /*5290*/  HMMA.16816.F32.BF16 R56, R4, R30, R104 ;  /* 0x0000001e0438723c */ /* 0x000fe20000041868 */
[----:B------:R-:W-:Y:S06]  /*52a0*/  LDSM.16.MT88.4 R28, [R197+0x6000] ;  /* 0x00600000c51c783b */ /* 0x000fec0000004200 */
[----:B------:R-:W-:-:S02]  /*52b0*/  F2FP.BF16.PACK_AB R4, R141, R125 ;  /* 0x0000007d8d04723e */ /* 0x000fc400000010ff */
[----:B----4-:R-:W-:Y:S01]  /*52c0*/  F2FP.BF16.PACK_AB R6, R139, R140 ;  /* 0x0000008c8b06723e */ /* 0x010fe200000010ff */
[----:B--2---:R-:W-:Y:S01]  /*52d0*/  FFMA.FTZ R3, R208, c[0x0][0x2d0], -R0 ;  /* 0x0000b400d0037a23 */ /* 0x004fe20000010800 */
[----:B---3--:R-:W-:Y:S02]  /*52e0*/  F2FP.BF16.PACK_AB R5, R138, R124 ;  /* 0x0000007c8a05723e */ /* 0x008fe400000010ff */
[----:B------:R-:W-:Y:S01]  /*52f0*/  IADD3 R208, R151, -0x2, RZ ;  /* 0xfffffffe97d07810 */ /* 0x000fe20007ffe0ff */
[----:B------:R-:W2:Y:S03]  /*5300*/  MUFU.EX2 R136, R3 ;  /* 0x0000000300887308 */ /* 0x000ea60000000800 */
[----:B------:R-:W-:Y:S02]  /*5310*/  ISETP.GE.AND P0, PT, R208, R238, PT ;  /* 0x000000eed000720c */ /* 0x000fe40003f06270 */
[----:B--2---:R-:W-:Y:S01]  /*5320*/  F2FP.BF16.PACK_AB R7, R136, R137 ;  /* 0x000000898807723e */ /* 0x004fe200000010ff */
[----:B------:R-:W-:-:S04]  /*5330*/  FFMA.FTZ R3, R223, c[0x0][0x2d0], -R2 ;  /* 0x0000b400df037a23 */ /* 0x000fc80000010802 */
[----:B------:R2:W-:Y:S02]  /*5340*/  MUFU.EX2 R108, R3 ;  /* 0x00000003006c7308 */ /* 0x0005e40000000800 */
[C---:B-----5:R-:W-:Y:S08]  /*5350*/  HMMA.16816.F32.BF16 R68, R4.reuse, R12, R96 ;  /* 0x0000000c0444723c */ /* 0x060ff00000041860 */
[----:B------:R-:W-:Y:S01]  /*5360*/  HMMA.16816.F32.BF16 R76, R4, R14, R76 ;  /* 0x0000000e044c723c */ /* 0x000fe2000004184c */
[----:B------:R-:W3:Y:S01]  /*5370*/  LDSM.16.MT88.4 R12, [R198+0x6000] ;  /* 0x00600000c60c783b */ /* 0x000ee20000004200 */
[----:B--2---:R-:W-:-:S06]  /*5380*/  FFMA.FTZ R3, R224, c[0x0][0x2d0], -R2 ;  /* 0x0000b400e0037a23 */ /* 0x004fcc0000010802 */
[C---:B------:R-:W-:Y:S08]  /*5390*/  HMMA.16816.F32.BF16 R112, R4.reuse, R16, R112 ;  /* 0x000000100470723c */ /* 0x040ff00000041870 */
[C---:B------:R-:W-:Y:S08]  /*53a0*/  HMMA.16816.F32.BF16 R16, R4.reuse, R18, R100 ;  /* 0x000000120410723c */ /* 0x040ff00000041864 */
[C---:B-1----:R-:W-:Y:S01]  /*53b0*/  HMMA.16816.F32.BF16 R100, R4.reuse, R26, R64 ;  /* 0x0000001a0464723c */ /* 0x042fe20000041840 */
[----:B------:R1:W2:Y:S01]  /*53c0*/  MUFU.EX2 R26, R3 ;  /* 0x00000003001a7308 */ /* 0x0002a20000000800 */
[----:B------:R-:W-:Y:S06]  /*53d0*/  LDSM.16.MT88.4 R64, [R199+0x3000] ;  /* 0x00300000c740783b */ /* 0x000fec0000004200 */
[C---:B------:R-:W-:Y:S01]  /*53e0*/  HMMA.16816.F32.BF16 R96, R4.reuse, R24, R72 ;  /* 0x000000180460723c */ /* 0x040fe20000041848 */
[----:B------:R-:W-:Y:S07]  /*53f0*/  LDSM.16.MT88.4 R72, [R198+0x3000] ;  /* 0x00300000c648783b */ /* 0x000fee0000004200 */
[----:B------:R-:W-:Y:S01]  /*5400*/  HMMA.16816.F32.BF16 R48, R4, R20, R48 ;  /* 0x000000140430723c */ /* 0x000fe20000041830 */
[--C-:B-1----:R-:W-:Y:S01]  /*5410*/  FFMA.FTZ R3, R225, c[0x0][0x2d0], -R2.reuse ;  /* 0x0000b400e1037a23 */ /* 0x102fe20000010802 */
[----:B--2---:R-:W-:Y:S01]  /*5420*/  F2FP.BF16.PACK_AB R104, R26, R108 ;  /* 0x0000006c1a68723e */ /* 0x004fe200000010ff */
[----:B------:R-:W-:-:S02]  /*5430*/  FFMA.FTZ R2, R226, c[0x0][0x2d0], -R2 ;  /* 0x0000b400e2027a23 */ /* 0x000fc40000010802 */
[----:B------:R-:W-:Y:S03]  /*5440*/  MUFU.EX2 R25, R3 ;  /* 0x0000000300197308 */ /* 0x000fe60000000800 */
[C---:B---3--:R-:W-:Y:S05]  /*5450*/  HMMA.16816.F32.BF16 R32, R4.reuse, R12, R32 ;  /* 0x0000000c0420723c */ /* 0x048fea0000041820 */
[----:B------:R1:W2:Y:S03]  /*5460*/  MUFU.EX2 R24, R2 ;  /* 0x0000000200187308 */ /* 0x0002a60000000800 */
[C---:B------:R-:W-:Y:S01]  /*5470*/  HMMA.16816.F32.BF16 R92, R4.reuse, R10, R80 ;  /* 0x0000000a045c723c */ /* 0x040fe20000041850 */
[----:B------:R-:W-:Y:S07]  /*5480*/  LDSM.16.MT88.4 R80, [R200+0x3000] ;  /* 0x00300000c850783b */ /* 0x000fee0000004200 */
[----:B------:R-:W-:Y:S01]  /*5490*/  HMMA.16816.F32.BF16 R84, R4, R8, R84 ;  /* 0x000000080454723c */ /* 0x000fe20000041854 */
[----:B------:R-:W3:Y:S01]  /*54a0*/  LDSM.16.MT88.4 R8, [R200+0x6000] ;  /* 0x00600000c808783b */ /* 0x000ee20000004200 */
[----:B-1----:R-:W-:Y:S01]  /*54b0*/  FFMA.FTZ R2, R227, c[0x0][0x2d0], -R0 ;  /* 0x0000b400e3027a23 */ /* 0x002fe20000010800 */
[----:B--2---:R-:W-:-:S05]  /*54c0*/  F2FP.BF16.PACK_AB R106, R24, R25 ;  /* 0x00000019186a723e */ /* 0x004fca00000010ff */
[C---:B------:R-:W-:Y:S01]  /*54d0*/  HMMA.16816.F32.BF16 R120, R4.reuse, R28, R60 ;  /* 0x0000001c0478723c */ /* 0x040fe2000004183c */
[----:B------:R1:W-:Y:S07]  /*54e0*/  MUFU.EX2 R21, R2 ;  /* 0x0000000200157308 */ /* 0x0003ee0000000800 */
[C---:B------:R-:W-:Y:S08]  /*54f0*/  HMMA.16816.F32.BF16 R52, R4.reuse, R30, R52 ;  /* 0x0000001e0434723c */ /* 0x040ff00000041834 */
[----:B------:R-:W-:Y:S01]  /*5500*/  HMMA.16816.F32.BF16 R36, R4, R22, R36 ;  /* 0x000000160424723c */ /* 0x000fe20000041824 */
[----:B-1----:R-:W-:-:S04]  /*5510*/  FFMA.FTZ R2, R233, c[0x0][0x2d0], -R0 ;  /* 0x0000b400e9027a23 */ /* 0x002fc80000010800 */
[----:B------:R1:W2:Y:S03]  /*5520*/  MUFU.EX2 R20, R2 ;  /* 0x0000000200147308 */ /* 0x0002a60000000800 */
[C---:B------:R-:W-:Y:S08]  /*5530*/  HMMA.16816.F32.BF16 R56, R4.reuse, R14, R56 ;  /* 0x0000000e0438723c */ /* 0x040ff00000041838 */
[----:B---3--:R-:W-:Y:S01]  /*5540*/  HMMA.16816.F32.BF16 R44, R4, R8, R44 ;  /* 0x00000008042c723c */ /* 0x008fe2000004182c */
[--C-:B-1----:R-:W-:Y:S01]  /*5550*/  FFMA.FTZ R2, R232, c[0x0][0x2d0], -R0.reuse ;  /* 0x0000b400e8027a23 */ /* 0x102fe20000010800 */
[----:B--2---:R-:W-:Y:S01]  /*5560*/  F2FP.BF16.PACK_AB R105, R20, R21 ;  /* 0x000000151469723e */ /* 0x004fe200000010ff */
[----:B------:R-:W-:-:S02]  /*5570*/  FFMA.FTZ R0, R246, c[0x0][0x2d0], -R0 ;  /* 0x0000b400f6007a23 */ /* 0x000fc40000010800 */
[----:B------:R1:W-:Y:S03]  /*5580*/  MUFU.EX2 R13, R2 ;  /* 0x00000002000d7308 */ /* 0x0003e60000000800 */
[----:B------:R-:W-:Y:S01]  /*5590*/  HMMA.16816.F32.BF16 R40, R4, R10, R40 ;  /* 0x0000000a0428723c */ /* 0x000fe20000041828 */
[----:B------:R-:W-:Y:S04]  /*55a0*/  LDSM.16.MT88.4 R4, [R200+0x6800] ;  /* 0x00680000c804783b */ /* 0x000fe80000004200 */
[----:B------:R2:W3:Y:S01]  /*55b0*/  MUFU.EX2 R12, R0 ;  /* 0x00000000000c7308 */ /* 0x0004e20000000800 */
[----:B-1----:R-:W-:-:S04]  /*55c0*/  FADD.FTZ R2, R161, R127 ;  /* 0x0000007fa1027221 */ /* 0x002fc80000010000 */
[----:B------:R-:W-:Y:S02]  /*55d0*/  FADD.FTZ R2, R155, R2 ;  /* 0x000000029b027221 */ /* 0x000fe40000010000 */
[----:B--2---:R-:W-:Y:S01]  /*55e0*/  FADD.FTZ R0, R126, R170 ;  /* 0x000000aa7e007221 */ /* 0x004fe20000010000 */
[----:B---3--:R-:W-:Y:S01]  /*55f0*/  F2FP.BF16.PACK_AB R107, R12, R13 ;  /* 0x0000000d0c6b723e */ /* 0x008fe200000010ff */
        /* <DEDUP_REMOVED lines=23> */
[----:B------:R-:W-:Y:S01]  /*5770*/  FADD.FTZ R0, R215, R3 ;  /* 0x00000003d7007221 */ /* 0x000fe20000010000 */
[----:B------:R-:W1:Y:S01]  /*5780*/  LDSM.16.MT88.4 R92, [R199+0x6800] ;  /* 0x00680000c75c783b */ /* 0x000e620000004200 */
        /* <DEDUP_REMOVED lines=39> */
[----:B------:R-:W-:Y:S01]  /*5a00*/  HMMA.16816.F32.BF16 R92, R104, R94, R36 ;  /* 0x0000005e685c723c */ /* 0x000fe20000041824 */
[----:B------:R-:W-:-:S07]  /*5a10*/  FADD.FTZ R227, R12, R0 ;  /* 0x000000000ce37221 */ /* 0x000fce0000010000 */
[C---:B------:R-:W-:Y:S08]  /*5a20*/  HMMA.16816.F32.BF16 R100, R104.reuse, R102, R56 ;  /* 0x000000666864723c */ /* 0x040ff00000041838 */
[C---:B------:R-:W-:Y:S08]  /*5a30*/  HMMA.16816.F32.BF16 R124, R104.reuse, R4, R44 ;  /* 0x00000004687c723c */ /* 0x040ff0000004182c */
[----:B------:R-:W-:Y:S01]  /*5a40*/  HMMA.16816.F32.BF16 R104, R104, R6, R40 ;  /* 0x000000066868723c */ /* 0x000fe20000041828 */
[----:B------:R-:W-:Y:S07]  /*5a50*/  @!UPT UIADD3 URZ, URZ, URZ, URZ ;  /* 0x0000003f3f3ff290 */ /* 0x000fee000fffe03f */
[----:B------:R-:W-:Y:S11]  /*5a60*/  @!P0 BRA `(.L_x_1477) ;  /* 0x0000320000008947 */ /* 0x000ff60003800000 */
[----:B------:R-:W1:Y:S01]  /*5a70*/  S2R R151, SR_TID.X ;  /* 0x0000000000977919 */ /* 0x000e620000002100 */
[----:B------:R-:W-:Y:S01]  /*5a80*/  LOP3.LUT P1, RZ, R234, 0x2, RZ, 0xc0, !PT ;  /* 0x00000002eaff7812 */ /* 0x000fe2000782c0ff */
[----:B------:R-:W-:Y:S01]  /*5a90*/  IMAD.MOV.U32 R0, RZ, RZ, c[0x0][0x208] ;  /* 0x00008200ff007624 */ /* 0x000fe200078e00ff */
[----:B------:R-:W-:Y:S01]  /*5aa0*/  LOP3.LUT R209, R209, 0xfffffffd, RZ, 0xc0, !PT ;  /* 0xfffffffdd1d17812 */ /* 0x000fe200078ec0ff */
[----:B------:R-:W-:Y:S01]  /*5ab0*/  IMAD.MOV.U32 R214, RZ, RZ, c[0x0][0x20c] ;  /* 0x00008300ffd67624 */ /* 0x000fe200078e00ff */
[----:B------:R-:W-:Y:S01]  /*5ac0*/  ISETP.GE.AND P6, PT, R231, c[0x0][0x1d4], PT ;  /* 0x00007500e7007a0c */ /* 0x000fe20003fc6270 */
[----:B------:R-:W-:Y:S01]  /*5ad0*/  IMAD.SHL.U32 R247, R0, 0x40, RZ ;  /* 0x0000004000f77824 */ /* 0x000fe200078e00ff */
[----:B------:R-:W-:Y:S01]  /*5ae0*/  ISETP.GE.AND P5, PT, R228, c[0x0][0x1d4], PT ;  /* 0x00007500e4007a0c */ /* 0x000fe20003fa6270 */
[----:B------:R-:W-:Y:S01]  /*5af0*/  IMAD.MOV.U32 R232, RZ, RZ, R242 ;  /* 0x000000ffffe87224 */ /* 0x000fe200078e00f2 */
[C-C-:B------:R-:W-:Y:S01]  /*5b00*/  SHF.L.U64.HI R246, R0.reuse, 0x6, R214.reuse ;  /* 0x0000000600f67819 */ /* 0x140fe200000102d6 */
[----:B------:R-:W-:Y:S01]  /*5b10*/  IMAD.MOV.U32 R233, RZ, RZ, R241 ;  /* 0x000000ffffe97224 */ /* 0x000fe200078e00f1 */
[C---:B------:R-:W-:Y:S01]  /*5b20*/  SHF.L.U64.HI R215, R0.reuse, 0x5, R214 ;  /* 0x0000000500d77819 */ /* 0x040fe200000102d6 */
[----:B------:R-:W-:Y:S01]  /*5b30*/  IMAD.SHL.U32 R214, R0, 0x20, RZ ;  /* 0x0000002000d67824 */ /* 0x000fe200078e00ff */
[----:B------:R-:W-:-:S02]  /*5b40*/  LOP3.LUT P4, RZ, R234, 0x4, RZ, 0xc0, !PT ;  /* 0x00000004eaff7812 */ /* 0x000fc4000788c0ff */
[----:B------:R-:W-:-:S04]  /*5b50*/  @P1 LOP3.LUT R209, R209, 0x2, RZ, 0xfc, !PT ;  /* 0x00000002d1d11812 */ /* 0x000fc800078efcff */
[----:B------:R-:W-:Y:S02]  /*5b60*/  LOP3.LUT R209, R209, 0xfffffffe, RZ, 0xc0, !PT ;  /* 0xfffffffed1d17812 */ /* 0x000fe400078ec0ff */
[----:B-1----:R-:W-:-:S13]  /*5b70*/  ISETP.GT.AND P0, PT, R151, 0x7f, PT ;  /* 0x0000007f9700780c */ /* 0x002fda0003f04270 */
[----:B------:R-:W-:Y:S02]  /*5b80*/  @P0 LOP3.LUT R209, R209, 0x1, RZ, 0xfc, !PT ;  /* 0x00000001d1d10812 */ /* 0x000fe400078efcff */
.L_x_1480:
[----:B------:R-:W-:Y:S04]  /*5b90*/  DEPBAR.LE SB0, 0x0 ;  /* 0x000080000000791a */ /* 0x000fe80000000000 */
[----:B------:R-:W-:Y:S01]  /*5ba0*/  WARPSYNC 0xffffffff ;  /* 0xffffffff00007948 */ /* 0x000fe20003800000 */
[----:B------:R-:W-:Y:S01]  /*5bb0*/  BAR.SYNC.DEFER_BLOCKING 0x0 ;  /* 0x0000000000007b1d */ /* 0x000fe20000010000 */
[----:B------:R-:W-:Y:S02]  /*5bc0*/  LOP3.LUT P0, RZ, R234, 0x2, RZ, 0xc0, !PT ;  /* 0x00000002eaff7812 */ /* 0x000fe4000780c0ff */
[----:B------:R-:W-:Y:S02]  /*5bd0*/  IADD3 R0, R111, 0x20, RZ ;  /* 0x000000206f007810 */ /* 0x000fe40007ffe0ff */
[----:B------:R-:W-:Y:S02]  /*5be0*/  SHF.R.S32.HI R2, RZ, 0x1f, R208 ;  /* 0x0000001fff027819 */ /* 0x000fe400000114d0 */
[----:B------:R-:W-:Y:S03]  /*5bf0*/  LOP3.LUT R209, R209, 0xfffffffb, RZ, 0xc0, !PT ;  /* 0xfffffffbd1d17812 */ /* 0x000fe600078ec0ff */
[----:B------:R-:W-:Y:S02]  /*5c00*/  IMAD R108, R2, c[0x0][0x208], RZ ;  /* 0x00008200026c7a24 */ /* 0x000fe400078e02ff */
[C---:B------:R-:W-:Y:S02]  /*5c10*/  IMAD.WIDE.U32 R2, R208.reuse, c[0x0][0x208], RZ ;  /* 0x00008200d0027a25 */ /* 0x040fe400078e00ff */
[----:B------:R-:W-:Y:S02]  /*5c20*/  @P0 IADD3 R0, R111, -0x20, RZ ;  /* 0xffffffe06f000810 */ /* 0x000fe40007ffe0ff */
[----:B------:R-:W-:Y:S04]  /*5c30*/  IMAD R108, R208, c[0x0][0x20c], R108 ;  /* 0x00008300d06c7a24 */ /* 0x000fe800078e026c */
[----:B------:R-:W-:Y:S01]  /*5c40*/  IMAD.IADD R3, R3, 0x1, R108 ;  /* 0x0000000103037824 */ /* 0x000fe200078e026c */
[----:B------:R-:W1:Y:S03]  /*5c50*/  LDSM.16.M88.4 R8, [R111] ;  /* 0x000000006f08783b */ /* 0x000e660000000200 */
[----:B------:R-:W-:Y:S01]  /*5c60*/  IMAD R3, R3, 0x70, RZ ;  /* 0x0000007003037824 */ /* 0x000fe200078e02ff */
[----:B------:R-:W-:Y:S02]  /*5c70*/  BSSY B0, `(.L_x_1478) ;  /* 0x0000106000007945 */ /* 0x000fe40003800000 */
[----:B------:R-:W2:Y:S06]  /*5c80*/  LDSM.16.M88.4 R16, [R111+0x800] ;  /* 0x000800006f10783b */ /* 0x000eac0000000200 */
[----:B------:R-:W3:Y:S06]  /*5c90*/  LDSM.16.M88.4 R24, [R111+0x1000] ;  /* 0x001000006f18783b */ /* 0x000eec0000000200 */
[----:B------:R-:W4:Y:S06]  /*5ca0*/  LDSM.16.M88.4 R32, [R111+0x1800] ;  /* 0x001800006f20783b */ /* 0x000f2c0000000200 */
[----:B------:R-:W5:Y:S06]  /*5cb0*/  LDSM.16.M88.4 R40, [R111+0x2000] ;  /* 0x002000006f28783b */ /* 0x000f6c0000000200 */
[----:B------:R-:W3:Y:S06]  /*5cc0*/  LDSM.16.M88.4 R48, [R111+0x2800] ;  /* 0x002800006f30783b */ /* 0x000eec0000000200 */
[----:B------:R-:W4:Y:S01]  /*5cd0*/  LDSM.16.M88.4 R56, [R111+0x3000] ;  /* 0x003000006f38783b */ /* 0x000f220000000200 */
[C---:B-1----:R-:W-:Y:S05]  /*5ce0*/  HMMA.16816.F32.BF16 R4, R128.reuse, R8, RZ ;  /* 0x000000088004723c */ /* 0x042fea00000418ff */
[----:B------:R-:W1:Y:S03]  /*5cf0*/  LDSM.16.M88.4 R136, [R0] ;  /* 0x000000000088783b */ /* 0x000e660000000200 */
[C---:B------:R-:W-:Y:S03]  /*5d00*/  HMMA.16816.F32.BF16 R8, R128.reuse, R10, RZ ;  /* 0x0000000a8008723c */ /* 0x040fe600000418ff */
[----:B------:R-:W1:Y:S06]  /*5d10*/  LDSM.16.M88.4 R140, [R0+0x800] ;  /* 0x00080000008c783b */ /* 0x000e6c0000000200 */
[----:B------:R-:W1:Y:S01]  /*5d20*/  LDSM.16.M88.4 R144, [R0+0x1000] ;  /* 0x001000000090783b */ /* 0x000e620000000200 */
[C---:B--2---:R-:W-:Y:S05]  /*5d30*/  HMMA.16816.F32.BF16 R12, R128.reuse, R16, RZ ;  /* 0x00000010800c723c */ /* 0x044fea00000418ff */
[----:B------:R-:W-:Y:S03]  /*5d40*/  LDSM.16.M88.4 R152, [R0+0x3000] ;  /* 0x003000000098783b */ /* 0x000fe60000000200 */
[C---:B------:R-:W-:Y:S03]  /*5d50*/  HMMA.16816.F32.BF16 R16, R128.reuse, R18, RZ ;  /* 0x000000128010723c */ /* 0x040fe600000418ff */
[----:B------:R-:W2:Y:S05]  /*5d60*/  S2R R148, SR_TID.X ;  /* 0x0000000000947919 */ /* 0x000eaa0000002100 */
[C---:B---3--:R-:W-:Y:S08]  /*5d70*/  HMMA.16816.F32.BF16 R20, R128.reuse, R24, RZ ;  /* 0x000000188014723c */ /* 0x048ff000000418ff */
[C---:B------:R-:W-:Y:S08]  /*5d80*/  HMMA.16816.F32.BF16 R24, R128.reuse, R26, RZ ;  /* 0x0000001a8018723c */ /* 0x040ff000000418ff */
[C---:B----4-:R-:W-:Y:S01]  /*5d90*/  HMMA.16816.F32.BF16 R28, R128.reuse, R32, RZ ;  /* 0x00000020801c723c */ /* 0x050fe200000418ff */
[----:B--2---:R-:W-:Y:S03]  /*5da0*/  ISETP.GT.AND P2, PT, R148, 0x7f, PT ;  /* 0x0000007f9400780c */ /* 0x004fe60003f44270 */
[----:B------:R-:W-:Y:S04]  /*5db0*/  IMAD.WIDE.U32 R148, R2, 0x70, R214 ;  /* 0x0000007002947825 */ /* 0x000fe800078e00d6 */
[C---:B------:R-:W-:Y:S01]  /*5dc0*/  HMMA.16816.F32.BF16 R32, R128.reuse, R34, RZ ;  /* 0x000000228020723c */ /* 0x040fe200000418ff */
[----:B------:R-:W-:Y:S07]  /*5dd0*/  IMAD.IADD R108, R3, 0x1, R149 ;  /* 0x00000001036c7824 */ /* 0x000fee00078e0295 */
[C---:B-----5:R-:W-:Y:S01]  /*5de0*/  HMMA.16816.F32.BF16 R36, R128.reuse, R40, RZ ;  /* 0x000000288024723c */ /* 0x060fe200000418ff */
[----:B------:R-:W-:Y:S04]  /*5df0*/  @!P2 IADD3 R148, P1, P0, R214, R148, R214 ;  /* 0x00000094d694a210 */ /* 0x000fe8000783e0d6 */
[----:B------:R-:W-:Y:S02]  /*5e00*/  @!P2 IADD3.X R149, R215, R108, R215, P1, P0 ;  /* 0x0000006cd795a210 */ /* 0x000fe40000fe04d7 */
[----:B------:R-:W-:Y:S01]  /*5e10*/  @!P2 IADD3 R108, P0, R148, R242, RZ ;  /* 0x000000f2946ca210 */ /* 0x000fe20007f1e0ff */
[C---:B------:R-:W-:Y:S08]  /*5e20*/  HMMA.16816.F32.BF16 R40, R128.reuse, R42, RZ ;  /* 0x0000002a8028723c */ /* 0x040ff000000418ff */
[C---:B------:R-:W-:Y:S08]  /*5e30*/  HMMA.16816.F32.BF16 R44, R128.reuse, R48, RZ ;  /* 0x00000030802c723c */ /* 0x040ff000000418ff */
[C---:B------:R-:W-:Y:S08]  /*5e40*/  HMMA.16816.F32.BF16 R48, R128.reuse, R50, RZ ;  /* 0x000000328030723c */ /* 0x040ff000000418ff */
[C---:B------:R-:W-:Y:S08]  /*5e50*/  HMMA.16816.F32.BF16 R52, R128.reuse, R56, RZ ;  /* 0x000000388034723c */ /* 0x040ff000000418ff */
[----:B------:R-:W-:Y:S08]  /*5e60*/  HMMA.16816.F32.BF16 R56, R128, R58, RZ ;  /* 0x0000003a8038723c */ /* 0x000ff000000418ff */
[C---:B-1----:R-:W-:Y:S08]  /*5e70*/  HMMA.16816.F32.BF16 R4, R132.reuse, R136, R4 ;  /* 0x000000888404723c */ /* 0x042ff00000041804 */
[C---:B------:R-:W-:Y:S01]  /*5e80*/  HMMA.16816.F32.BF16 R8, R132.reuse, R138, R8 ;  /* 0x0000008a8408723c */ /* 0x040fe20000041808 */
[----:B------:R-:W1:Y:S07]  /*5e90*/  LDSM.16.M88.4 R136, [R0+0x1800] ;  /* 0x001800000088783b */ /* 0x000e6e0000000200 */
[C---:B------:R-:W-:Y:S07]  /*5ea0*/  HMMA.16816.F32.BF16 R12, R132.reuse, R140, R12 ;  /* 0x0000008c840c723c */ /* 0x040fee000004180c */
[----:B------:R-:W-:Y:S01]  /*5eb0*/  IMAD.WIDE.U32 R140, R2, 0x70, R232 ;  /* 0x00000070028c7825 */ /* 0x000fe200078e00e8 */
[C---:B------:R-:W-:Y:S04]  /*5ec0*/  HMMA.16816.F32.BF16 R16, R132.reuse, R142, R16 ;  /* 0x0000008e8410723c */ /* 0x040fe80000041810 */
[----:B------:R-:W-:Y:S01]  /*5ed0*/  IMAD.IADD R3, R141, 0x1, R3 ;  /* 0x000000018d037824 */ /* 0x000fe200078e0203 */
[----:B------:R-:W-:Y:S01]  /*5ee0*/  LEA R2, P1, R140, c[0x0][0x1f8], 0x1 ;  /* 0x00007e008c027a11 */ /* 0x000fe200078208ff */
[----:B------:R-:W-:Y:S01]  /*5ef0*/  @!P2 IMAD.X R141, R149, 0x1, R241, P0 ;  /* 0x00000001958da824 */ /* 0x000fe200000e06f1 */
[----:B------:R-:W-:Y:S01]  /*5f00*/  @!P2 LEA R162, P0, R108, c[0x0][0x1f8], 0x1 ;  /* 0x00007e006ca2aa11 */ /* 0x000fe200078008ff */
[C---:B------:R-:W-:Y:S01]  /*5f10*/  HMMA.16816.F32.BF16 R20, R132.reuse, R144, R20 ;  /* 0x000000908414723c */ /* 0x040fe20000041814 */
[----:B------:R-:W-:Y:S03]  /*5f20*/  LDSM.16.M88.4 R148, [R0+0x2800] ;  /* 0x002800000094783b */ /* 0x000fe60000000200 */
[----:B------:R-:W-:Y:S02]  /*5f30*/  LEA.HI.X R3, R140, c[0x0][0x1fc], R3, 0x1, P1 ;  /* 0x00007f008c037a11 */ /* 0x000fe400008f0c03 */
[----:B------:R-:W-:Y:S01]  /*5f40*/  @!P2 LEA.HI.X R163, R108, c[0x0][0x1fc], R141, 0x1, P0 ;  /* 0x00007f006ca3aa11 */ /* 0x000fe200000f0c8d */
[----:B------:R-:W-:Y:S01]  /*5f50*/  IMAD.MOV.U32 R108, RZ, RZ, R110 ;  /* 0x000000ffff6c7224 */ /* 0x000fe200078e006e */
[C---:B------:R-:W-:Y:S01]  /*5f60*/  HMMA.16816.F32.BF16 R24, R132.reuse, R146, R24 ;  /* 0x000000928418723c */ /* 0x040fe20000041818 */
[----:B------:R2:W3:Y:S03]  /*5f70*/  LDSM.16.M88.4 R140, [R0+0x2000] ;  /* 0x00200000008c783b */ /* 0x0004e60000000200 */
[-C--:B------:R-:W-:Y:S03]  /*5f80*/  IADD3 R160, P1, R2, R247.reuse, RZ ;  /* 0x000000f702a07210 */ /* 0x080fe60007f3e0ff */
[----:B------:R-:W-:Y:S01]  /*5f90*/  @!PT LDS RZ, [RZ] ;  /* 0x00000000fffff984 */ /* 0x000fe20000000800 */
[----:B------:R-:W-:Y:S01]  /*5fa0*/  @!PT LDS RZ, [RZ] ;  /* 0x00000000fffff984 */ /* 0x000fe20000000800 */
[----:B------:R-:W-:Y:S01]  /*5fb0*/  @!PT LDS RZ, [RZ] ;  /* 0x00000000fffff984 */ /* 0x000fe20000000800 */
[----:B------:R4:W-:Y:S01]  /*5fc0*/  LDGSTS.E.BYPASS.LTC128B.128 [R207+0x100], [R2.64], !P5 ;  /* 0x0010000002cf7fae */ /* 0x0009e2000e901d46 */
[----:B------:R-:W-:Y:S01]  /*5fd0*/  IADD3 R144, P0, R160, R247, RZ ;  /* 0x000000f7a0907210 */ /* 0x000fe20007f1e0ff */
[C---:B-1----:R-:W-:Y:S03]  /*5fe0*/  HMMA.16816.F32.BF16 R28, R132.reuse, R136, R28 ;  /* 0x00000088841c723c */ /* 0x042fe6000004181c */
[--C-:B------:R-:W-:Y:S01]  /*5ff0*/  IMAD.X R161, R3, 0x1, R246.reuse, P1 ;  /* 0x0000000103a17824 */ /* 0x100fe200008e06f6 */
[----:B------:R4:W-:Y:S03]  /*6000*/  LDGSTS.E.BYPASS.LTC128B.128 [R207+0x3900], [R2.64+0x80], !P6 ;  /* 0x0390008002cf7fae */ /* 0x0009e6000f101d46 */
[----:B------:R-:W-:Y:S01]  /*6010*/  IMAD.X R145, R161, 0x1, R246, P0 ;  /* 0x00000001a1917824 */ /* 0x000fe200000e06f6 */
[C---:B------:R-:W-:Y:S02]  /*6020*/  HMMA.16816.F32.BF16 R32, R132.reuse, R138, R32 ;  /* 0x0000008a8420723c */ /* 0x040fe40000041820 */
[----:B------:R1:W-:Y:S01]  /*6030*/  LDGSTS.E.BYPASS.LTC128B.128 [R207+0x1100], [R160.64], !P5 ;  /* 0x01100000a0cf7fae */ /* 0x0003e2000e901d46 */
[----:B------:R-:W-:Y:S02]  /*6040*/  ISETP.GT.AND P0, PT, R208, R238, PT ;  /* 0x000000eed000720c */ /* 0x000fe40003f04270 */
[C---:B--2---:R-:W-:Y:S03]  /*6050*/  IADD3 R0, R111.reuse, 0x40, RZ ;  /* 0x000000406f007810 */ /* 0x044fe60007ffe0ff */
[----:B------:R1:W-:Y:S01]  /*6060*/  LDGSTS.E.BYPASS.LTC128B.128 [R207+0x4900], [R160.64+0x80], !P6 ;  /* 0x04900080a0cf7fae */ /* 0x0003e2000f101d46 */
[----:B------:R-:W-:Y:S05]  /*6070*/  @P4 IADD3 R0, R111, -0x40, RZ ;  /* 0xffffffc06f004810 */ /* 0x000fea0007ffe0ff */
[----:B------:R2:W-:Y:S02]  /*6080*/  LDGSTS.E.BYPASS.LTC128B.128 [R207+0x2100], [R144.64], !P5 ;  /* 0x0210000090cf7fae */ /* 0x0005e4000e901d46 */
[----:B------:R-:W-:Y:S04]  /*6090*/  @P0 LOP3.LUT R209, R209, 0x4, RZ, 0xfc, !PT ;  /* 0x00000004d1d10812 */ /* 0x000fe800078efcff */
[----:B------:R2:W-:Y:S01]  /*60a0*/  LDGSTS.E.BYPASS.LTC128B.128 [R207+0x5900], [R144.64+0x80], !P6 ;  /* 0x0590008090cf7fae */ /* 0x0005e2000f101d46 */
[C---:B---3--:R-:W-:Y:S05]  /*60b0*/  HMMA.16816.F32.BF16 R36, R132.reuse, R140, R36 ;  /* 0x0000008c8424723c */ /* 0x048fea0000041824 */
[----:B------:R1:W-:Y:S03]  /*60c0*/  @!P2 LDGSTS.E.BYPASS.LTC128B.128 [R207+0x3100], [R162.64], !P5 ;  /* 0x03100000a2cfafae */ /* 0x0003e6000e901d46 */
[C---:B------:R-:W-:Y:S03]  /*60d0*/  HMMA.16816.F32.BF16 R40, R132.reuse, R142, R40 ;  /* 0x0000008e8428723c */ /* 0x040fe60000041828 */
[----:B------:R1:W-:Y:S06]  /*60e0*/  @!P2 LDGSTS.E.BYPASS.LTC128B.128 [R207+0x6900], [R162.64+0x80], !P6 ;  /* 0x06900080a2cfafae */ /* 0x0003ec000f101d46 */
[----:B------:R-:W-:Y:S01]  /*60f0*/  LDSM.16.M88.4 R164, [R0+0x1000] ;  /* 0x0010000000a4783b */ /* 0x000fe20000000200 */
[C---:B------:R-:W-:Y:S05]  /*6100*/  HMMA.16816.F32.BF16 R44, R132.reuse, R148, R44 ;  /* 0x00000094842c723c */ /* 0x040fea000004182c */
[----:B------:R-:W0:Y:S03]  /*6110*/  LDGDEPBAR ;  /* 0x00000000000079af */ /* 0x000e260000000000 */
[C---:B------:R-:W-:Y:S03]  /*6120*/  HMMA.16816.F32.BF16 R48, R132.reuse, R150, R48 ;  /* 0x000000968430723c */ /* 0x040fe60000041830 */
[----:B--2---:R-:W2:Y:S05]  /*6130*/  LDSM.16.M88.4 R144, [R0] ;  /* 0x000000000090783b */ /* 0x004eaa0000000200 */
[C---:B------:R-:W-:Y:S01]  /*6140*/  HMMA.16816.F32.BF16 R52, R132.reuse, R152, R52 ;  /* 0x000000988434723c */ /* 0x040fe20000041834 */
[----:B------:R-:W-:Y:S06]  /*6150*/  LDSM.16.M88.4 R168, [R0+0x1800] ;  /* 0x0018000000a8783b */ /* 0x000fec0000000200 */
[----:B-1----:R-:W1:Y:S01]  /*6160*/  LDSM.16.M88.4 R160, [R0+0x800] ;  /* 0x0008000000a0783b */ /* 0x002e620000000200 */
[----:B------:R-:W-:Y:S05]  /*6170*/  HMMA.16816.F32.BF16 R56, R132, R154, R56 ;  /* 0x0000009a8438723c */ /* 0x000fea0000041838 */
[----:B------:R-:W3:Y:S06]  /*6180*/  LDSM.16.M88.4 R136, [R0+0x2000] ;  /* 0x002000000088783b */ /* 0x000eec0000000200 */
[----:B------:R-:W5:Y:S06]  /*6190*/  LDSM.16.M88.4 R140, [R0+0x2800] ;  /* 0x00280000008c783b */ /* 0x000f6c0000000200 */
[----:B------:R-:W3:Y:S06]  /*61a0*/  LDSM.16.M88.4 R148, [R0+0x3000] ;  /* 0x003000000094783b */ /* 0x000eec0000000200 */
[----:B------:R-:W-:Y:S01]  /*61b0*/  LDSM.16.M88.4 R152, [R196+0x800] ;  /* 0x00080000c498783b */ /* 0x000fe20000000200 */
[C---:B--2---:R-:W-:Y:S05]  /*61c0*/  HMMA.16816.F32.BF16 R4, R156.reuse, R144, R4 ;  /* 0x000000909c04723c */ /* 0x044fea0000041804 */
[----:B------:R-:W-:Y:S03]  /*61d0*/  LDSM.16.M88.4 R180, [R111+0x6000] ;  /* 0x006000006fb4783b */ /* 0x000fe60000000200 */
[C---:B------:R-:W-:Y:S03]  /*61e0*/  HMMA.16816.F32.BF16 R8, R156.reuse, R146, R8 ;  /* 0x000000929c08723c */ /* 0x040fe60000041808 */
[----:B------:R-:W2:Y:S05]  /*61f0*/  LDSM.16.M88.4 R144, [R196] ;  /* 0x00000000c490783b */ /* 0x000eaa0000000200 */
[C---:B-1----:R-:W-:Y:S08]  /*6200*/  HMMA.16816.F32.BF16 R12, R156.reuse, R160, R12 ;  /* 0x000000a09c0c723c */ /* 0x042ff0000004180c */
        /* <DEDUP_REMOVED lines=10> */
[----:B------:R-:W1:Y:S07]  /*62b0*/  LDSM.16.M88.4 R136, [R196+0x1000] ;  /* 0x00100000c488783b */ /* 0x000e6e0000000200 */
[C---:B-----5:R-:W-:Y:S08]  /*62c0*/  HMMA.16816.F32.BF16 R44, R156.reuse, R140, R44 ;  /* 0x0000008c9c2c723c */ /* 0x060ff0000004182c */
[C---:B------:R-:W-:Y:S01]  /*62d0*/  HMMA.16816.F32.BF16 R48, R156.reuse, R142, R48 ;  /* 0x0000008e9c30723c */ /* 0x040fe20000041830 */
[----:B------:R-:W3:Y:S07]  /*62e0*/  LDSM.16.M88.4 R140, [R196+0x1800] ;  /* 0x00180000c48c783b */ /* 0x000eee0000000200 */
[C---:B------:R-:W-:Y:S08]  /*62f0*/  HMMA.16816.F32.BF16 R52, R156.reuse, R148, R52 ;  /* 0x000000949c34723c */ /* 0x040ff00000041834 */
[----:B------:R-:W-:Y:S01]  /*6300*/  HMMA.16816.F32.BF16 R56, R156, R150, R56 ;  /* 0x000000969c38723c */ /* 0x000fe20000041838 */
[----:B------:R-:W5:Y:S07]  /*6310*/  LDSM.16.M88.4 R148, [R196+0x2000] ;  /* 0x00200000c494783b */ /* 0x000f6e0000000200 */
[C---:B--2---:R-:W-:Y:S08]  /*6320*/  HMMA.16816.F32.BF16 R4, R172.reuse, R144, R4 ;  /* 0x00000090ac04723c */ /* 0x044ff00000041804 */
[C---:B------:R-:W-:Y:S01]  /*6330*/  HMMA.16816.F32.BF16 R8, R172.reuse, R146, R8 ;  /* 0x00000092ac08723c */ /* 0x040fe20000041808 */
[----:B------:R-:W2:Y:S07]  /*6340*/  LDSM.16.M88.4 R144, [R196+0x2800] ;  /* 0x00280000c490783b */ /* 0x000eae0000000200 */
[C---:B------:R-:W-:Y:S08]  /*6350*/  HMMA.16816.F32.BF16 R12, R172.reuse, R152, R12 ;  /* 0x00000098ac0c723c */ /* 0x040ff0000004180c */
[C---:B------:R-:W-:Y:S01]  /*6360*/  HMMA.16816.F32.BF16 R16, R172.reuse, R154, R16 ;  /* 0x0000009aac10723c */ /* 0x040fe20000041810 */
[----:B------:R-:W-:Y:S07]  /*6370*/  LDSM.16.M88.4 R152, [R111+0x4800] ;  /* 0x004800006f98783b */ /* 0x000fee0000000200 */
[C---:B-1----:R-:W-:Y:S08]  /*6380*/  HMMA.16816.F32.BF16 R20, R172.reuse, R136, R20 ;  /* 0x00000088ac14723c */ /* 0x042ff00000041814 */
[C---:B------:R-:W-:Y:S01]  /*6390*/  HMMA.16816.F32.BF16 R24, R172.reuse, R138, R24 ;  /* 0x0000008aac18723c */ /* 0x040fe20000041818 */
[----:B------:R-:W1:Y:S07]  /*63a0*/  LDSM.16.M88.4 R136, [R111+0x3800] ;  /* 0x003800006f88783b */ /* 0x000e6e0000000200 */
[C---:B---3--:R-:W-:Y:S08]  /*63b0*/  HMMA.16816.F32.BF16 R28, R172.reuse, R140, R28 ;  /* 0x0000008cac1c723c */ /* 0x048ff0000004181c */
[C---:B------:R-:W-:Y:S01]  /*63c0*/  HMMA.16816.F32.BF16 R32, R172.reuse, R142, R32 ;  /* 0x0000008eac20723c */ /* 0x040fe20000041820 */
[----:B------:R-:W3:Y:S07]  /*63d0*/  LDSM.16.M88.4 R140, [R111+0x4000] ;  /* 0x004000006f8c783b */ /* 0x000eee0000000200 */
[C---:B-----5:R-:W-:Y:S08]  /*63e0*/  HMMA.16816.F32.BF16 R36, R172.reuse, R148, R36 ;  /* 0x00000094ac24723c */ /* 0x060ff00000041824 */
[C---:B------:R-:W-:Y:S01]  /*63f0*/  HMMA.16816.F32.BF16 R40, R172.reuse, R150, R40 ;  /* 0x00000096ac28723c */ /* 0x040fe20000041828 */
[----:B------:R-:W-:Y:S07]  /*6400*/  LDSM.16.M88.4 R148, [R201+0x3800] ;  /* 0x00380000c994783b */ /* 0x000fee0000000200 */
[C---:B--2---:R-:W-:Y:S08]  /*6410*/  HMMA.16816.F32.BF16 R44, R172.reuse, R144, R44 ;  /* 0x00000090ac2c723c */ /* 0x044ff0000004182c */
[C---:B------:R-:W-:Y:S01]  /*6420*/  HMMA.16816.F32.BF16 R48, R172.reuse, R146, R48 ;  /* 0x00000092ac30723c */ /* 0x040fe20000041830 */
[----:B------:R-:W2:Y:S07]  /*6430*/  LDSM.16.M88.4 R144, [R111+0x6800] ;  /* 0x006800006f90783b */ /* 0x000eae0000000200 */
[C---:B------:R-:W-:Y:S08]  /*6440*/  HMMA.16816.F32.BF16 R52, R172.reuse, R160, R52 ;  /* 0x000000a0ac34723c */ /* 0x040ff00000041834 */
[----:B------:R-:W-:Y:S01]  /*6450*/  HMMA.16816.F32.BF16 R56, R172, R162, R56 ;  /* 0x000000a2ac38723c */ /* 0x000fe20000041838 */
[----:B------:R-:W-:Y:S07]  /*6460*/  LDSM.16.M88.4 R160, [R201+0x6800] ;  /* 0x00680000c9a0783b */ /* 0x000fee0000000200 */
[C---:B-1----:R-:W-:Y:S08]  /*6470*/  HMMA.16816.F32.BF16 R4, R176.reuse, R136, R4 ;  /* 0x00000088b004723c */ /* 0x042ff00000041804 */
[C---:B------:R-:W-:Y:S01]  /*6480*/  HMMA.16816.F32.BF16 R8, R176.reuse, R138, R8 ;  /* 0x0000008ab008723c */ /* 0x040fe20000041808 */
[----:B------:R-:W1:Y:S07]  /*6490*/  LDSM.16.M88.4 R136, [R201+0x4000] ;  /* 0x00400000c988783b */ /* 0x000e6e0000000200 */
[C---:B---3--:R-:W-:Y:S08]  /*64a0*/  HMMA.16816.F32.BF16 R12, R176.reuse, R140, R12 ;  /* 0x0000008cb00c723c */ /* 0x048ff0000004180c */
[C---:B------:R-:W-:Y:S01]  /*64b0*/  HMMA.16816.F32.BF16 R16, R176.reuse, R142, R16 ;  /* 0x0000008eb010723c */ /* 0x040fe20000041810 */
[----:B------:R-:W3:Y:S07]  /*64c0*/  LDSM.16.M88.4 R140, [R201+0x4800] ;  /* 0x00480000c98c783b */ /* 0x000eee0000000200 */
        /* <DEDUP_REMOVED lines=13> */
[----:B------:R-:W-:Y:S01]  /*65a0*/  HMMA.16816.F32.BF16 R56, R176, R146, R56 ;  /* 0x00000092b038723c */ /* 0x000fe20000041838 */
[----:B------:R-:W2:Y:S07]  /*65b0*/  LDSM.16.M88.4 R144, [R201+0x5800] ;  /* 0x00580000c990783b */ /* 0x000eae0000000200 */
[C---:B------:R-:W-:Y:S08]  /*65c0*/  HMMA.16816.F32.BF16 R4, R184.reuse, R148, R4 ;  /* 0x00000094b804723c */ /* 0x040ff00000041804 */
        /* <DEDUP_REMOVED lines=34> */
[----:B------:R-:W3:Y:S01]  /*67f0*/  LDSM.16.M88.4 R180, [R196+0x6800] ;  /* 0x00680000c4b4783b */ /* 0x000ee20000000200 */
[----:B------:R-:W-:Y:S05]  /*6800*/  DEPBAR.LE SB0, 0x0 ;  /* 0x000080000000791a */ /* 0x000fea0000000000 */
[----:B------:R-:W-:Y:S01]  /*6810*/  BAR.SYNC.DEFER_BLOCKING 0x0 ;  /* 0x0000000000007b1d */ /* 0x000fe20000010000 */
[C---:B--2---:R-:W-:Y:S08]  /*6820*/  HMMA.16816.F32.BF16 R44, R188.reuse, R144, R44 ;  /* 0x00000090bc2c723c */ /* 0x044ff0000004182c */
        /* <DEDUP_REMOVED lines=17> */
[----:B------:R-:W-:Y:S07]  /*6940*/  @!UPT UIADD3 URZ, URZ, URZ, URZ ;  /* 0x0000003f3f3ff290 */ /* 0x000fee000fffe03f */
[----:B------:R-:W-:-:S11]  /*6950*/  @!P0 BRA `(.L_x_1479) ;  /* 0x0000037000008947 */ /* 0x000fd60003800000 */
[----:B----4-:R-:W-:Y:S02]  /*6960*/  IADD3 R2, R208, -0x1, RZ ;  /* 0xffffffffd0027810 */ /* 0x010fe40007ffe0ff */
[----:B------:R-:W-:Y:S02]  /*6970*/  IADD3 R0, -R230, 0x70, RZ ;  /* 0x00000070e6007810 */ /* 0x000fe40007ffe1ff */
[----:B------:R-:W-:Y:S01]  /*6980*/  SHF.R.S32.HI R3, RZ, 0x1f, R2 ;  /* 0x0000001fff037819 */ /* 0x000fe20000011402 */
[----:B------:R-:W-:Y:S01]  /*6990*/  IMAD.WIDE.U32 R136, R2, c[0x0][0x1e0], RZ ;  /* 0x0000780002887a25 */ /* 0x000fe200078e00ff */
[C---:B------:R-:W-:Y:S02]  /*69a0*/  ISETP.GE.AND P2, PT, R0.reuse, 0x21, PT ;  /* 0x000000210000780c */ /* 0x040fe40003f46270 */
[C---:B------:R-:W-:Y:S01]  /*69b0*/  ISETP.GE.AND P1, PT, R0.reuse, 0x41, PT ;  /* 0x000000410000780c */ /* 0x040fe20003f26270 */
[----:B------:R-:W-:Y:S01]  /*69c0*/  IMAD R3, R3, c[0x0][0x1e0], RZ ;  /* 0x0000780003037a24 */ /* 0x000fe200078e02ff */
[----:B------:R-:W-:Y:S02]  /*69d0*/  ISETP.GE.AND P3, PT, R0, 0x1, PT ;  /* 0x000000010000780c */ /* 0x000fe40003f66270 */
[----:B------:R-:W-:Y:S01]  /*69e0*/  P2R R144, PR, RZ, 0x10 ;  /* 0x00000010ff907803 */ /* 0x000fe20000000000 */
[----:B------:R-:W-:Y:S04]  /*69f0*/  IMAD R2, R2, c[0x0][0x1e4], R3 ;  /* 0x0000790002027a24 */ /* 0x000fe800078e0203 */
[----:B------:R-:W-:Y:S02]  /*6a00*/  IMAD.IADD R137, R137, 0x1, R2 ;  /* 0x0000000189897824 */ /* 0x000fe400078e0202 */
[----:B------:R-:W-:Y:S04]  /*6a10*/  IMAD.WIDE.U32 R2, R136, 0x70, RZ ;  /* 0x0000007088027825 */ /* 0x000fe800078e00ff */
[----:B------:R-:W-:Y:S02]  /*6a20*/  IMAD R136, R137, 0x70, RZ ;  /* 0x0000007089887824 */ /* 0x000fe400078e02ff */
[----:B------:R-:W-:Y:S02]  /*6a30*/  @P2 IMAD.MOV.U32 R137, RZ, RZ, c[0x0][0x1e0] ;  /* 0x00007800ff892624 */ /* 0x000fe400078e00ff */
[----:B------:R-:W-:Y:S02]  /*6a40*/  @P2 IMAD.MOV.U32 R138, RZ, RZ, c[0x0][0x1e4] ;  /* 0x00007900ff8a2624 */ /* 0x000fe400078e00ff */
[----:B------:R-:W-:Y:S01]  /*6a50*/  IMAD.IADD R3, R3, 0x1, R136 ;  /* 0x0000000103037824 */ /* 0x000fe200078e0288 */
[CC--:B------:R-:W-:Y:S01]  /*6a60*/  @P2 LEA R139, P0, R137.reuse, R2.reuse, 0x5 ;  /* 0x00000002898b2211 */ /* 0x0c0fe200078028ff */
[----:B------:R-:W-:Y:S03]  /*6a70*/  @P1 IMAD.MOV.U32 R136, RZ, RZ, c[0x0][0x1e0] ;  /* 0x00007800ff881624 */ /* 0x000fe600078e00ff */
[-C--:B------:R-:W-:Y:S01]  /*6a80*/  @P2 LEA.HI.X R140, R137, R3.reuse, R138, 0x5, P0 ;  /* 0x00000003898c2211 */ /* 0x080fe200000f2c8a */
[----:B------:R-:W-:Y:S01]  /*6a90*/  @P1 IMAD.MOV.U32 R137, RZ, RZ, c[0x0][0x1e4] ;  /* 0x00007900ff891624 */ /* 0x000fe200078e00ff */
[CC--:B------:R-:W-:Y:S04]  /*6aa0*/  @P1 LEA R142, P0, R136.reuse, R2.reuse, 0x6 ;  /* 0x00000002888e1211 */ /* 0x0c0fe800078030ff */
[----:B------:R-:W-:Y:S02]  /*6ab0*/  @P1 LEA.HI.X R143, R136, R3, R137, 0x6, P0 ;  /* 0x00000003888f1211 */ /* 0x000fe400000f3489 */
[----:B------:R-:W-:Y:S05]  /*6ac0*/  @P3 IADD3 R137, P0, R212, R2, RZ ;  /* 0x00000002d4893210 */ /* 0x000fea0007f1e0ff */
[--C-:B------:R-:W-:Y:S01]  /*6ad0*/  @P3 IMAD.X R138, R3, 0x1, R211.reuse, P0 ;  /* 0x00000001038a3824 */ /* 0x100fe200000e06d3 */
        /* <DEDUP_REMOVED lines=8> */
[----:B------:R-:W-:Y:S02]  /*6b60*/  @P1 IADD3 R139, P0, R142, R212, RZ ;  /* 0x000000d48e8b1210 */ /* 0x000fe40007f1e0ff */
[----:B------:R1:W-:Y:S03]  /*6b70*/  @P3 LDGSTS.E.BYPASS.LTC128B.128 [R207+0xb900], [R136.64+0x80], !P6 ;  /* 0x0b90008088cf3fae */ /* 0x0003e6000f101d46 */
[----:B------:R-:W-:Y:S01]  /*6b80*/  @P1 IMAD.X R142, R143, 0x1, R211, P0 ;  /* 0x000000018f8e1824 */ /* 0x000fe200000e06d3 */
[C---:B------:R-:W-:Y:S04]  /*6b90*/  @P2 LEA R140, P0, R138.reuse, c[0x0][0x1c8], 0x1 ;  /* 0x000072008a8c2a11 */ /* 0x040fe800078008ff */
[----:B------:R-:W-:Y:S02]  /*6ba0*/  @P2 LEA.HI.X R141, R138, c[0x0][0x1cc], R141, 0x1, P0 ;  /* 0x000073008a8d2a11 */ /* 0x000fe400000f0c8d */
[C---:B------:R-:W-:Y:S03]  /*6bb0*/  @P1 LEA R138, P0, R139.reuse, c[0x0][0x1c8], 0x1 ;  /* 0x000072008b8a1a11 */ /* 0x040fe600078008ff */
[----:B------:R1:W-:Y:S01]  /*6bc0*/  @P2 LDGSTS.E.BYPASS.LTC128B.128 [R207+0x9100], [R140.64], !P5 ;  /* 0x091000008ccf2fae */ /* 0x0003e2000e901d46 */
[----:B------:R-:W-:Y:S02]  /*6bd0*/  @P1 LEA.HI.X R139, R139, c[0x0][0x1cc], R142, 0x1, P0 ;  /* 0x000073008b8b1a11 */ /* 0x000fe400000f0c8e */
[----:B------:R-:W-:Y:S02]  /*6be0*/  ISETP.GE.AND P0, PT, R0, 0x61, PT ;  /* 0x000000610000780c */ /* 0x000fe40003f06270 */
[----:B------:R1:W-:Y:S05]  /*6bf0*/  @P2 LDGSTS.E.BYPASS.LTC128B.128 [R207+0xc900], [R140.64+0x80], !P6 ;  /* 0x0c9000808ccf2fae */ /* 0x0003ea000f101d46 */
[----:B------:R1:W-:Y:S05]  /*6c00*/  @P1 LDGSTS.E.BYPASS.LTC128B.128 [R207+0xa100], [R138.64], !P5 ;  /* 0x0a1000008acf1fae */ /* 0x0003ea000e901d46 */
[----:B------:R1:W-:Y:S01]  /*6c10*/  @P1 LDGSTS.E.BYPASS.LTC128B.128 [R207+0xd900], [R138.64+0x80], !P6 ;  /* 0x0d9000808acf1fae */ /* 0x0003e2000f101d46 */
[----:B------:R-:W-:Y:S02]  /*6c20*/  @P0 IMAD.MOV.U32 R142, RZ, RZ, c[0x0][0x1e0] ;  /* 0x00007800ff8e0624 */ /* 0x000fe400078e00ff */
[----:B------:R-:W-:Y:S02]  /*6c30*/  @P0 IMAD.MOV.U32 R0, RZ, RZ, c[0x0][0x1e4] ;  /* 0x00007900ff000624 */ /* 0x000fe400078e00ff */
[----:B------:R-:W-:Y:S04]  /*6c40*/  @P0 IMAD.WIDE.U32 R2, R142, 0x60, R2 ;  /* 0x000000608e020825 */ /* 0x000fe800078e0002 */
[----:B------:R-:W-:Y:S01]  /*6c50*/  @P0 IMAD R142, R0, 0x60, RZ ;  /* 0x00000060008e0824 */ /* 0x000fe200078e02ff */
[----:B------:R-:W-:Y:S04]  /*6c60*/  @P0 IADD3 R0, P4, R212, R2, RZ ;  /* 0x00000002d4000210 */ /* 0x000fe80007f9e0ff */
[----:B------:R-:W-:Y:S02]  /*6c70*/  @P0 LEA R2, P3, R0, c[0x0][0x1c8], 0x1 ;  /* 0x0000720000020a11 */ /* 0x000fe400078608ff */
[----:B------:R-:W-:Y:S02]  /*6c80*/  @P0 IADD3.X R3, R211, R142, R3, P4, !PT ;  /* 0x0000008ed3030210 */ /* 0x000fe400027fe403 */
[----:B------:R-:W-:Y:S02]  /*6c90*/  ISETP.NE.AND P4, PT, R144, RZ, PT ;  /* 0x000000ff9000720c */ /* 0x000fe40003f85270 */
[----:B------:R-:W-:Y:S05]  /*6ca0*/  @P0 LEA.HI.X R3, R0, c[0x0][0x1cc], R3, 0x1, P3 ;  /* 0x0000730000030a11 */ /* 0x000fea00018f0c03 */
[----:B------:R1:W-:Y:S05]  /*6cb0*/  @P0 LDGSTS.E.BYPASS.LTC128B.128 [R207+0xb100], [R2.64], !P5 ;  /* 0x0b10000002cf0fae */ /* 0x0003ea000e901d46 */
[----:B------:R1:W-:Y:S02]  /*6cc0*/  @P0 LDGSTS.E.BYPASS.LTC128B.128 [R207+0xe900], [R2.64+0x80], !P6 ;  /* 0x0e90008002cf0fae */ /* 0x0003e4000f101d46 */
.L_x_1479:
[----:B----4-:R-:W-:Y:S05]  /*6cd0*/  BSYNC B0 ;  /* 0x0000000000007941 */ /* 0x010fea0003800000 */
.L_x_1478:
[----:B------:R-:W-:Y:S01]  /*6ce0*/  FMNMX.FTZ R0, R4, R110, !PT ;  /* 0x0000006e04007209 */ /* 0x000fe20007810000 */
[----:B-1----:R-:W-:Y:S01]  /*6cf0*/  LDSM.16.MT88.4 R140, [R199] ;  /* 0x00000000c78c783b */ /* 0x002fe20000004200 */
        /* <DEDUP_REMOVED lines=67> */
[----:B------:R-:W1:Y:S01]  /*7130*/  LDSM.16.MT88.4 R136, [R197] ;  /* 0x00000000c588783b */ /* 0x000e620000004200 */
[----:B------:R-:W-:Y:S02]  /*7140*/  FADD.FTZ R2, -R110, R108 ;  /* 0x0000006c6e027221 */ /* 0x000fe40000010100 */
[----:B------:R-:W-:Y:S02]  /*7150*/  FMUL.FTZ R108, R3, c[0x0][0x2d0] ;  /* 0x0000b400036c7a20 */ /* 0x000fe40000410000 */
[----:B------:R-:W-:Y:S02]  /*7160*/  FMUL.FTZ R0, R2, c[0x0][0x2d0] ;  /* 0x0000b40002007a20 */ /* 0x000fe40000410000 */
[--C-:B------:R-:W-:Y:S02]  /*7170*/  FFMA.FTZ R6, R6, c[0x0][0x2d0], -R108.reuse ;  /* 0x0000b40006067a23 */ /* 0x100fe4000001086c */
[----:B------:R2:W3:Y:S01]  /*7180*/  MUFU.EX2 R2, R0 ;  /* 0x0000000000027308 */ /* 0x0004e20000000800 */
        /* <DEDUP_REMOVED lines=14> */
[----:B--2---:R-:W-:Y:S02]  /*7270*/  FADD.FTZ R0, -R3, R109 ;  /* 0x0000006d03007221 */ /* 0x004fe40000010100 */
[----:B------:R-:W-:Y:S02]  /*7280*/  FMUL.FTZ R109, R110, c[0x0][0x2d0] ;  /* 0x0000b4006e6d7a20 */ /* 0x000fe40000410000 */
[----:B------:R-:W-:Y:S01]  /*7290*/  FMUL.FTZ R0, R0, c[0x0][0x2d0] ;  /* 0x0000b40000007a20 */ /* 0x000fe20000410000 */
[----:B------:R-:W-:Y:S01]  /*72a0*/  MUFU.EX2 R183, R14 ;  /* 0x0000000e00b77308 */ /* 0x000fe20000000800 */
[--C-:B------:R-:W-:Y:S02]  /*72b0*/  FFMA.FTZ R4, R4, c[0x0][0x2d0], -R109.reuse ;  /* 0x0000b40004047a23 */ /* 0x100fe4000001086d */
[--C-:B------:R-:W-:Y:S02]  /*72c0*/  FFMA.FTZ R5, R5, c[0x0][0x2d0], -R109.reuse ;  /* 0x0000b40005057a23 */ /* 0x100fe4000001086d */
[C---:B---3--:R-:W-:Y:S02]  /*72d0*/  FMUL.FTZ R60, R2.reuse, R60 ;  /* 0x0000003c023c7220 */ /* 0x048fe40000410000 */
        /* <DEDUP_REMOVED lines=8> */
[----:B------:R-:W3:Y:S01]  /*7360*/  MUFU.EX2 R0, R0 ;  /* 0x0000000000007308 */ /* 0x000ee20000000800 */
[C---:B------:R-:W-:Y:S02]  /*7370*/  FMUL.FTZ R76, R2.reuse, R76 ;  /* 0x0000004c024c7220 */ /* 0x040fe40000410000 */
[----:B------:R-:W-:Y:S02]  /*7380*/  FMUL.FTZ R77, R2, R77 ;  /* 0x0000004d024d7220 */ /* 0x000fe40000410000 */
[--C-:B------:R-:W-:Y:S02]  /*7390*/  FFMA.FTZ R12, R12, c[0x0][0x2d0], -R109.reuse ;  /* 0x0000b4000c0c7a23 */ /* 0x100fe4000001086d */
[--C-:B------:R-:W-:Y:S02]  /*73a0*/  FFMA.FTZ R13, R13, c[0x0][0x2d0], -R109.reuse ;  /* 0x0000b4000d0d7a23 */ /* 0x100fe4000001086d */
[C---:B------:R-:W-:Y:S01]  /*73b0*/  FMUL.FTZ R80, R2.reuse, R80 ;  /* 0x0000005002507220 */ /* 0x040fe20000410000 */
[----:B------:R4:W-:Y:S01]  /*73c0*/  MUFU.EX2 R224, R5 ;  /* 0x0000000500e07308 */ /* 0x0009e20000000800 */
        /* <DEDUP_REMOVED lines=13> */
[----:B------:R-:W-:Y:S02]  /*74a0*/  FMUL.FTZ R66, R0, R66 ;  /* 0x0000004200427220 */ /* 0x000fe40000410000 */
[----:B----4-:R-:W-:Y:S01]  /*74b0*/  FMUL.FTZ R5, R2, R113 ;  /* 0x0000007102057220 */ /* 0x010fe20000410000 */
[----:B------:R-:W-:Y:S01]  /*74c0*/  F2FP.BF16.PACK_AB R113, R220, R221 ;  /* 0x000000dddc71723e */ /* 0x000fe200000010ff */
[C---:B------:R-:W-:Y:S02]  /*74d0*/  FMUL.FTZ R67, R0.reuse, R67 ;  /* 0x0000004300437220 */ /* 0x040fe40000410000 */
[C---:B------:R-:W-:Y:S01]  /*74e0*/  FMUL.FTZ R70, R0.reuse, R70 ;  /* 0x0000004600467220 */ /* 0x040fe20000410000 */
[----:B------:R4:W-:Y:S01]  /*74f0*/  MUFU.EX2 R216, R13 ;  /* 0x0000000d00d87308 */ /* 0x0009e20000000800 */
[C---:B------:R-:W-:Y:S02]  /*7500*/  FMUL.FTZ R71, R0.reuse, R71 ;  /* 0x0000004700477220 */ /* 0x040fe40000410000 */
[----:B------:R-:W-:Y:S02]  /*7510*/  FMUL.FTZ R74, R0, R74 ;  /* 0x0000004a004a7220 */ /* 0x000fe40000410000 */
[--C-:B--2---:R-:W-:Y:S02]  /*7520*/  FFMA.FTZ R4, R9, c[0x0][0x2d0], -R109.reuse ;  /* 0x0000b40009047a23 */ /* 0x104fe4000001086d */
[----:B------:R-:W-:Y:S02]  /*7530*/  FMUL.FTZ R9, R2, R117 ;  /* 0x0000007502097220 */ /* 0x000fe40000410000 */
        /* <DEDUP_REMOVED lines=10> */
[----:B------:R-:W-:Y:S02]  /*75e0*/  FMUL.FTZ R91, R0, R91 ;  /* 0x0000005b005b7220 */ /* 0x000fe40000410000 */
[C---:B---3--:R-:W-:Y:S02]  /*75f0*/  FMUL.FTZ R12, R2.reuse, R120 ;  /* 0x00000078020c7220 */ /* 0x048fe40000410000 */
[----:B----4-:R-:W-:Y:S01]  /*7600*/  FMUL.FTZ R13, R2, R121 ;  /* 0x00000079020d7220 */ /* 0x010fe20000410000 */
[----:B------:R-:W-:Y:S01]  /*7610*/  MUFU.EX2 R171, R18 ;  /* 0x0000001200ab7308 */ /* 0x000fe20000000800 */
[----:B------:R-:W-:Y:S02]  /*7620*/  FMUL.FTZ R14, R0, R122 ;  /* 0x0000007a000e7220 */ /* 0x000fe40000410000 */
[--C-:B------:R-:W-:Y:S01]  /*7630*/  FFMA.FTZ R16, R16, c[0x0][0x2d0], -R109.reuse ;  /* 0x0000b40010107a23 */ /* 0x100fe2000001086d */
[----:B--2---:R-:W-:Y:S01]  /*7640*/  F2FP.BF16.PACK_AB R114, R222, R223 ;  /* 0x000000dfde72723e */ /* 0x004fe200000010ff */
[--C-:B------:R-:W-:Y:S02]  /*7650*/  FFMA.FTZ R4, R10, c[0x0][0x2d0], -R108.reuse ;  /* 0x0000b4000a047a23 */ /* 0x100fe4000001086c */
[----:B------:R-:W-:Y:S02]  /*7660*/  FMUL.FTZ R10, R0, R118 ;  /* 0x00000076000a7220 */ /* 0x000fe40000410000 */
[--C-:B------:R-:W-:Y:S01]  /*7670*/  FFMA.FTZ R17, R17, c[0x0][0x2d0], -R109.reuse ;  /* 0x0000b40011117a23 */ /* 0x100fe2000001086d */
[----:B------:R2:W-:Y:S01]  /*7680*/  MUFU.EX2 R219, R4 ;  /* 0x0000000400db7308 */ /* 0x0005e20000000800 */
[C---:B------:R-:W-:Y:S02]  /*7690*/  FMUL.FTZ R92, R2.reuse, R92 ;  /* 0x0000005c025c7220 */ /* 0x040fe40000410000 */
[----:B------:R-:W-:Y:S02]  /*76a0*/  FMUL.FTZ R93, R2, R93 ;  /* 0x0000005d025d7220 */ /* 0x000fe40000410000 */
[C---:B-----5:R-:W-:Y:S02]  /*76b0*/  FMUL.FTZ R15, R0.reuse, R123 ;  /* 0x0000007b000f7220 */ /* 0x060fe40000410000 */
[----:B------:R-:W-:Y:S01]  /*76c0*/  LDSM.16.MT88.4 R120, [R200+0x3800] ;  /* 0x00380000c878783b */ /* 0x000fe20000004200 */
[C---:B------:R-:W-:Y:S02]  /*76d0*/  FMUL.FTZ R94, R0.reuse, R94 ;  /* 0x0000005e005e7220 */ /* 0x040fe40000410000 */
[----:B------:R3:W-:Y:S01]  /*76e0*/  MUFU.EX2 R181, R16 ;  /* 0x0000001000b57308 */ /* 0x0007e20000000800 */
[----:B------:R-:W-:Y:S02]  /*76f0*/  FMUL.FTZ R95, R0, R95 ;  /* 0x0000005f005f7220 */ /* 0x000fe40000410000 */
[C---:B------:R-:W-:Y:S02]  /*7700*/  FMUL.FTZ R96, R2.reuse, R96 ;  /* 0x0000006002607220 */ /* 0x040fe40000410000 */
[----:B------:R-:W-:Y:S02]  /*7710*/  FMUL.FTZ R97, R2, R97 ;  /* 0x0000006102617220 */ /* 0x000fe40000410000 */
[C---:B------:R-:W-:Y:S02]  /*7720*/  FMUL.FTZ R98, R0.reuse, R98 ;  /* 0x0000006200627220 */ /* 0x040fe40000410000 */
[----:B------:R-:W-:Y:S01]  /*7730*/  FMUL.FTZ R99, R0, R99 ;  /* 0x0000006300637220 */ /* 0x000fe20000410000 */
[----:B------:R4:W-:Y:S01]  /*7740*/  MUFU.EX2 R180, R17 ;  /* 0x0000001100b47308 */ /* 0x0009e20000000800 */
[C---:B------:R-:W-:Y:S02]  /*7750*/  FMUL.FTZ R100, R2.reuse, R100 ;  /* 0x0000006402647220 */ /* 0x040fe40000410000 */
[----:B------:R-:W-:Y:S02]  /*7760*/  FMUL.FTZ R101, R2, R101 ;  /* 0x0000006502657220 */ /* 0x000fe40000410000 */
[--C-:B--2---:R-:W-:Y:S02]  /*7770*/  FFMA.FTZ R4, R11, c[0x0][0x2d0], -R108.reuse ;  /* 0x0000b4000b047a23 */ /* 0x104fe4000001086c */
[C---:B------:R-:W-:Y:S02]  /*7780*/  FMUL.FTZ R11, R0.reuse, R119 ;  /* 0x00000077000b7220 */ /* 0x040fe40000410000 */
[----:B------:R-:W2:Y:S01]  /*7790*/  LDSM.16.MT88.4 R116, [R202] ;  /* 0x00000000ca74783b */ /* 0x000ea20000004200 */
[----:B------:R-:W5:Y:S01]  /*77a0*/  MUFU.EX2 R218, R4 ;  /* 0x0000000400da7308 */ /* 0x000f620000000800 */
[C---:B------:R-:W-:Y:S02]  /*77b0*/  FMUL.FTZ R102, R0.reuse, R102 ;  /* 0x0000006600667220 */ /* 0x040fe40000410000 */
[----:B------:R-:W-:Y:S02]  /*77c0*/  FMUL.FTZ R103, R0, R103 ;  /* 0x0000006700677220 */ /* 0x000fe40000410000 */
[----:B---3--:R-:W-:Y:S02]  /*77d0*/  FMUL.FTZ R16, R2, R124 ;  /* 0x0000007c02107220 */ /* 0x008fe40000410000 */
[----:B------:R-:W-:Y:S02]  /*77e0*/  FMUL.FTZ R18, R0, R126 ;  /* 0x0000007e00127220 */ /* 0x000fe40000410000 */
[C---:B------:R-:W-:Y:S01]  /*77f0*/  FMUL.FTZ R104, R2.reuse, R104 ;  /* 0x0000006802687220 */ /* 0x040fe20000410000 */
[----:B------:R3:W2:Y:S01]  /*7800*/  MUFU.EX2 R170, R19 ;  /* 0x0000001300aa7308 */ /* 0x0006a20000000800 */
[----:B------:R-:W-:Y:S02]  /*7810*/  FMUL.FTZ R105, R2, R105 ;  /* 0x0000006902697220 */ /* 0x000fe40000410000 */
[----:B------:R-:W-:Y:S02]  /*7820*/  FMUL.FTZ R106, R0, R106 ;  /* 0x0000006a006a7220 */ /* 0x000fe40000410000 */
[----:B----4-:R-:W-:Y:S02]  /*7830*/  FMUL.FTZ R17, R2, R125 ;  /* 0x0000007d02117220 */ /* 0x010fe40000410000 */
[----:B------:R-:W-:Y:S02]  /*7840*/  FMUL.FTZ R107, R0, R107 ;  /* 0x0000006b006b7220 */ /* 0x000fe40000410000 */
[--C-:B------:R-:W-:Y:S01]  /*7850*/  FFMA.FTZ R20, R20, c[0x0][0x2d0], -R109.reuse ;  /* 0x0000b40014147a23 */ /* 0x100fe2000001086d */
[----:B------:R-:W-:Y:S01]  /*7860*/  MUFU.EX2 R167, R22 ;  /* 0x0000001600a77308 */ /* 0x000fe20000000800 */
[--C-:B------:R-:W-:Y:S02]  /*7870*/  FFMA.FTZ R21, R21, c[0x0][0x2d0], -R109.reuse ;  /* 0x0000b40015157a23 */ /* 0x100fe4000001086d */
[--C-:B------:R-:W-:Y:S01]  /*7880*/  FFMA.FTZ R24, R24, c[0x0][0x2d0], -R109.reuse ;  /* 0x0000b40018187a23 */ /* 0x100fe2000001086d */
[----:B-----5:R-:W-:Y:S01]  /*7890*/  F2FP.BF16.PACK_AB R115, R218, R219 ;  /* 0x000000dbda73723e */ /* 0x020fe200000010ff */
[----:B------:R-:W-:Y:S01]  /*78a0*/  FMUL.FTZ R4, R2, R112 ;  /* 0x0000007002047220 */ /* 0x000fe20000410000 */
[----:B------:R-:W-:Y:S01]  /*78b0*/  F2FP.BF16.PACK_AB R112, R224, R225 ;  /* 0x000000e1e070723e */ /* 0x000fe200000010ff */
[--C-:B------:R-:W-:Y:S02]  /*78c0*/  FFMA.FTZ R25, R25, c[0x0][0x2d0], -R109.reuse ;  /* 0x0000b40019197a23 */ /* 0x100fe4000001086d */
[--C-:B------:R-:W-:Y:S01]  /*78d0*/  FFMA.FTZ R29, R29, c[0x0][0x2d0], -R109.reuse ;  /* 0x0000b4001d1d7a23 */ /* 0x100fe2000001086d */
[----:B------:R-:W4:Y:S01]  /*78e0*/  MUFU.EX2 R169, R20 ;  /* 0x0000001400a97308 */ /* 0x000f220000000800 */
[--C-:B------:R-:W-:Y:S02]  /*78f0*/  FFMA.FTZ R33, R33, c[0x0][0x2d0], -R109.reuse ;  /* 0x0000b40021217a23 */ /* 0x100fe4000001086d */
[C---:B-1----:R-:W-:Y:S05]  /*7900*/  HMMA.16816.F32.BF16 R4, R112.reuse, R136, R4 ;  /* 0x000000887004723c */ /* 0x042fea0000041804 */
[----:B---3--:R-:W-:Y:S02]  /*7910*/  FMUL.FTZ R19, R0, R127 ;  /* 0x0000007f00137220 */ /* 0x008fe40000410000 */
[----:B------:R-:W-:Y:S01]  /*7920*/  LDSM.16.MT88.4 R124, [R197+0x4000] ;  /* 0x00400000c57c783b */ /* 0x000fe20000004200 */
[C---:B------:R-:W-:Y:S01]  /*7930*/  HMMA.16816.F32.BF16 R8, R112.reuse, R138, R8 ;  /* 0x0000008a7008723c */ /* 0x040fe20000041808 */
[----:B------:R-:W1:Y:S03]  /*7940*/  MUFU.EX2 R168, R21 ;  /* 0x0000001500a87308 */ /* 0x000e660000000800 */
[--C-:B------:R-:W-:Y:S02]  /*7950*/  FFMA.FTZ R35, R35, c[0x0][0x2d0], -R108.reuse ;  /* 0x0000b40023237a23 */ /* 0x100fe4000001086c */
[----:B------:R-:W-:Y:S01]  /*7960*/  FFMA.FTZ R37, R37, c[0x0][0x2d0], -R109 ;  /* 0x0000b40025257a23 */ /* 0x000fe2000001086d */
[----:B------:R-:W3:Y:S01]  /*7970*/  LDSM.16.MT88.4 R136, [R197+0x3800] ;  /* 0x00380000c588783b */ /* 0x000ee20000004200 */
[C---:B------:R-:W-:Y:S03]  /*7980*/  HMMA.16816.F32.BF16 R60, R112.reuse, R140, R60 ;  /* 0x0000008c703c723c */ /* 0x040fe6000004183c */
[----:B------:R5:W1:Y:S01]  /*7990*/  MUFU.EX2 R166, R23 ;  /* 0x0000001700a67308 */ /* 0x000a620000000800 */
[----:B------:R-:W-:Y:S02]  /*79a0*/  FFMA.FTZ R38, R38, c[0x0][0x2d0], -R108 ;  /* 0x0000b40026267a23 */ /* 0x000fe4000001086c */
[----:B------:R-:W-:Y:S02]  /*79b0*/  FFMA.FTZ R2, R2, R226, R225 ;  /* 0x000000e202027223 */ /* 0x000fe400000100e1 */
[C---:B------:R-:W-:Y:S01]  /*79c0*/  HMMA.16816.F32.BF16 R64, R112.reuse, R142, R64 ;  /* 0x0000008e7040723c */ /* 0x040fe20000041840 */
[----:B------:R-:W1:Y:S03]  /*79d0*/  LDSM.16.MT88.4 R140, [R199+0x3800] ;  /* 0x00380000c78c783b */ /* 0x000e660000004200 */
[----:B------:R-:W-:Y:S01]  /*79e0*/  FFMA.FTZ R0, R0, R227, R221 ;  /* 0x000000e300007223 */ /* 0x000fe200000100dd */
[----:B------:R-:W1:Y:S01]  /*79f0*/  MUFU.EX2 R165, R24 ;  /* 0x0000001800a57308 */ /* 0x000e620000000800 */
[----:B------:R-:W-:Y:S02]  /*7a00*/  FADD.FTZ R2, R224, R2 ;  /* 0x00000002e0027221 */ /* 0x000fe40000010000 */
[C---:B------:R-:W-:Y:S04]  /*7a10*/  HMMA.16816.F32.BF16 R68, R112.reuse, R144, R68 ;  /* 0x000000907044723c */ /* 0x040fe80000041844 */
[----:B------:R-:W-:Y:S02]  /*7a20*/  FADD.FTZ R0, R220, R0 ;  /* 0x00000000dc007221 */ /* 0x000fe40000010000 */
[----:B------:R-:W-:Y:S01]  /*7a30*/  FADD.FTZ R2, R223, R2 ;  /* 0x00000002df027221 */ /* 0x000fe20000010000 */
[----:B------:R-:W-:Y:S01]  /*7a40*/  MUFU.EX2 R164, R25 ;  /* 0x0000001900a47308 */ /* 0x000fe20000000800 */
[C---:B------:R-:W-:Y:S01]  /*7a50*/  HMMA.16816.F32.BF16 R72, R112.reuse, R146, R72 ;  /* 0x000000927048723c */ /* 0x040fe20000041848 */
[----:B-----5:R-:W-:Y:S03]  /*7a60*/  LDSM.16.MT88.4 R20, [R200+0x4000] ;  /* 0x00400000c814783b */ /* 0x020fe60000004200 */
[----:B------:R-:W-:Y:S02]  /*7a70*/  FADD.FTZ R0, R219, R0 ;  /* 0x00000000db007221 */ /* 0x000fe40000010000 */
[----:B------:R-:W-:Y:S02]  /*7a80*/  FADD.FTZ R2, R222, R2 ;  /* 0x00000002de027221 */ /* 0x000fe40000010000 */
[C---:B--2---:R-:W-:Y:S01]  /*7a90*/  HMMA.16816.F32.BF16 R76, R112.reuse, R116, R76 ;  /* 0x00000074704c723c */ /* 0x044fe2000004184c */
[----:B------:R-:W2:Y:S03]  /*7aa0*/  MUFU.EX2 R163, R26 ;  /* 0x0000001a00a37308 */ /* 0x000ea60000000800 */
[----:B------:R-:W-:Y:S02]  /*7ab0*/  FADD.FTZ R0, R218, R0 ;  /* 0x00000000da007221 */ /* 0x000fe40000010000 */
[----:B------:R-:W-:Y:S02]  /*7ac0*/  FADD.FTZ R2, R217, R2 ;  /* 0x00000002d9027221 */ /* 0x000fe40000010000 */
[C---:B------:R-:W-:Y:S01]  /*7ad0*/  HMMA.16816.F32.BF16 R80, R112.reuse, R118, R80 ;  /* 0x000000767050723c */ /* 0x040fe20000041850 */
[----:B------:R-:W5:Y:S02]  /*7ae0*/  LDSM.16.MT88.4 R116, [R198+0x3800] ;  /* 0x00380000c674783b */ /* 0x000f640000004200 */
[----:B------:R2:W2:Y:S01]  /*7af0*/  MUFU.EX2 R162, R27 ;  /* 0x0000001b00a27308 */ /* 0x0004a20000000800 */
[----:B------:R-:W-:Y:S02]  /*7b00*/  FADD.FTZ R0, R183, R0 ;  /* 0x00000000b7007221 */ /* 0x000fe40000010000 */
[----:B------:R-:W-:Y:S02]  /*7b10*/  FADD.FTZ R2, R216, R2 ;  /* 0x00000002d8027221 */ /* 0x000fe40000010000 */
[C---:B---3--:R-:W-:Y:S04]  /*7b20*/  HMMA.16816.F32.BF16 R84, R112.reuse, R136, R84 ;  /* 0x000000887054723c */ /* 0x048fe80000041854 */
[----:B------:R-:W-:Y:S01]  /*7b30*/  FADD.FTZ R0, R182, R0 ;  /* 0x00000000b6007221 */ /* 0x000fe20000010000 */
[----:B------:R-:W-:Y:S01]  /*7b40*/  MUFU.EX2 R160, R29 ;  /* 0x0000001d00a07308 */ /* 0x000fe20000000800 */
[----:B------:R-:W-:Y:S02]  /*7b50*/  FADD.FTZ R2, R181, R2 ;  /* 0x00000002b5027221 */ /* 0x000fe40000010000 */
[C---:B------:R-:W-:Y:S01]  /*7b60*/  HMMA.16816.F32.BF16 R88, R112.reuse, R138, R88 ;  /* 0x0000008a7058723c */ /* 0x040fe20000041858 */
[----:B------:R-:W3:Y:S03]  /*7b70*/  LDSM.16.MT88.4 R136, [R197+0x800] ;  /* 0x00080000c588783b */ /* 0x000ee60000004200 */
[----:B------:R-:W-:Y:S02]  /*7b80*/  FADD.FTZ R0, R171, R0 ;  /* 0x00000000ab007221 */ /* 0x000fe40000010000 */
[----:B------:R-:W-:Y:S01]  /*7b90*/  FADD.FTZ R2, R180, R2 ;  /* 0x00000002b4027221 */ /* 0x000fe20000010000 */
[----:B------:R-:W3:Y:S01]  /*7ba0*/  MUFU.EX2 R155, R30 ;  /* 0x0000001e009b7308 */ /* 0x000ee20000000800 */
[C---:B-1----:R-:W-:Y:S01]  /*7bb0*/  HMMA.16816.F32.BF16 R12, R112.reuse, R140, R12 ;  /* 0x0000008c700c723c */ /* 0x042fe2000004180c */
[----:B--2---:R-:W-:Y:S03]  /*7bc0*/  LDSM.16.MT88.4 R24, [R199+0x1000] ;  /* 0x00100000c718783b */ /* 0x004fe60000004200 */
[----:B------:R-:W-:Y:S02]  /*7bd0*/  FADD.FTZ R0, R170, R0 ;  /* 0x00000000aa007221 */ /* 0x000fe40000010000 */
[----:B----4-:R-:W-:Y:S02]  /*7be0*/  FADD.FTZ R2, R169, R2 ;  /* 0x00000002a9027221 */ /* 0x010fe40000010000 */
[C---:B------:R-:W-:Y:S01]  /*7bf0*/  HMMA.16816.F32.BF16 R92, R112.reuse, R142, R92 ;  /* 0x0000008e705c723c */ /* 0x040fe2000004185c */
[----:B------:R-:W1:Y:S01]  /*7c00*/  MUFU.EX2 R154, R31 ;  /* 0x0000001f009a7308 */ /* 0x000e620000000800 */
[----:B------:R-:W2:Y:S02]  /*7c10*/  LDSM.16.MT88.4 R140, [R199+0x800] ;  /* 0x00080000c78c783b */ /* 0x000ea40000004200 */
[----:B------:R-:W-:Y:S02]  /*7c20*/  FADD.FTZ R0, R167, R0 ;  /* 0x00000000a7007221 */ /* 0x000fe40000010000 */
[----:B------:R-:W-:Y:S02]  /*7c30*/  FADD.FTZ R2, R168, R2 ;  /* 0x00000002a8027221 */ /* 0x000fe40000010000 */
[----:B------:R-:W-:Y:S01]  /*7c40*/  FADD.FTZ R0, R166, R0 ;  /* 0x00000000a6007221 */ /* 0x000fe20000010000 */
[C---:B-----5:R-:W-:Y:S02]  /*7c50*/  HMMA.16816.F32.BF16 R96, R112.reuse, R116, R96 ;  /* 0x000000747060723c */ /* 0x060fe40000041860 */
[----:B------:R-:W-:Y:S01]  /*7c60*/  MUFU.EX2 R152, R33 ;  /* 0x0000002100987308 */ /* 0x000fe20000000800 */
[----:B------:R-:W-:Y:S02]  /*7c70*/  FADD.FTZ R2, R165, R2 ;  /* 0x00000002a5027221 */ /* 0x000fe40000010000 */
[----:B------:R-:W-:Y:S02]  /*7c80*/  FADD.FTZ R0, R163, R0 ;  /* 0x00000000a3007221 */ /* 0x000fe40000010000 */
[----:B------:R-:W-:Y:S01]  /*7c90*/  FADD.FTZ R2, R164, R2 ;  /* 0x00000002a4027221 */ /* 0x000fe20000010000 */
[C---:B------:R-:W-:Y:S01]  /*7ca0*/  HMMA.16816.F32.BF16 R100, R112.reuse, R118, R100 ;  /* 0x000000767064723c */ /* 0x040fe20000041864 */
[----:B------:R-:W4:Y:S03]  /*7cb0*/  LDSM.16.MT88.4 R116, [R198+0x800] ;  /* 0x00080000c674783b */ /* 0x000f260000004200 */
[----:B------:R-:W5:Y:S01]  /*7cc0*/  MUFU.EX2 R151, R34 ;  /* 0x0000002200977308 */ /* 0x000f620000000800 */
[----:B------:R-:W-:Y:S03]  /*7cd0*/  FADD.FTZ R0, R162, R0 ;  /* 0x00000000a2007221 */ /* 0x000fe60000010000 */
[C---:B------:R-:W-:Y:S04]  /*7ce0*/  HMMA.16816.F32.BF16 R16, R112.reuse, R120, R16 ;  /* 0x000000787010723c */ /* 0x040fe80000041810 */
[----:B---3--:R-:W-:Y:S02]  /*7cf0*/  FADD.FTZ R0, R155, R0 ;  /* 0x000000009b007221 */ /* 0x008fe40000010000 */
[----:B------:R-:W3:Y:S02]  /*7d00*/  MUFU.EX2 R150, R35 ;  /* 0x0000002300967308 */ /* 0x000ee40000000800 */
[----:B------:R-:W-:Y:S01]  /*7d10*/  HMMA.16816.F32.BF16 R104, R112, R122, R104 ;  /* 0x0000007a7068723c */ /* 0x000fe20000041868 */
[----:B------:R-:W4:Y:S03]  /*7d20*/  LDSM.16.MT88.4 R120, [R200+0x800] ;  /* 0x00080000c878783b */ /* 0x000f260000004200 */
[----:B-1----:R-:W-:Y:S03]  /*7d30*/  FADD.FTZ R0, R154, R0 ;  /* 0x000000009a007221 */ /* 0x002fe60000010000 */
[----:B------:R-:W-:Y:S01]  /*7d40*/  F2FP.BF16.PACK_AB R112, R216, R217 ;  /* 0x000000d9d870723e */ /* 0x000fe200000010ff */
[----:B------:R-:W-:Y:S01]  /*7d50*/  MUFU.EX2 R148, R37 ;  /* 0x0000002500947308 */ /* 0x000fe20000000800 */
[----:B------:R-:W-:Y:S03]  /*7d60*/  F2FP.BF16.PACK_AB R113, R182, R183 ;  /* 0x000000b7b671723e */ /* 0x000fe600000010ff */
[----:B------:R-:W-:Y:S01]  /*7d70*/  F2FP.BF16.PACK_AB R114, R180, R181 ;  /* 0x000000b5b472723e */ /* 0x000fe200000010ff */
[----:B-----5:R-:W-:Y:S01]  /*7d80*/  FADD.FTZ R0, R151, R0 ;  /* 0x0000000097007221 */ /* 0x020fe20000010000 */
[----:B------:R-:W-:Y:S04]  /*7d90*/  F2FP.BF16.PACK_AB R115, R170, R171 ;  /* 0x000000abaa73723e */ /* 0x000fe800000010ff */
[----:B------:R-:W1:Y:S03]  /*7da0*/  MUFU.EX2 R147, R38 ;  /* 0x0000002600937308 */ /* 0x000e660000000800 */
[C---:B------:R-:W-:Y:S03]  /*7db0*/  HMMA.16816.F32.BF16 R4, R112.reuse, R136, R4 ;  /* 0x000000887004723c */ /* 0x040fe60000041804 */
[----:B---3--:R-:W-:Y:S05]  /*7dc0*/  FADD.FTZ R0, R150, R0 ;  /* 0x0000000096007221 */ /* 0x008fea0000010000 */
[C---:B------:R-:W-:Y:S01]  /*7dd0*/  HMMA.16816.F32.BF16 R8, R112.reuse, R138, R8 ;  /* 0x0000008a7008723c */ /* 0x040fe20000041808 */
[----:B------:R-:W3:Y:S07]  /*7de0*/  LDSM.16.MT88.4 R136, [R199+0x4000] ;  /* 0x00400000c788783b */ /* 0x000eee0000004200 */
[C---:B--2---:R-:W-:Y:S04]  /*7df0*/  HMMA.16816.F32.BF16 R60, R112.reuse, R140, R60 ;  /* 0x0000008c703c723c */ /* 0x044fe8000004183c */
[----:B-1----:R-:W-:Y:S04]  /*7e00*/  FADD.FTZ R0, R147, R0 ;  /* 0x0000000093007221 */ /* 0x002fe80000010000 */
[C---:B------:R-:W-:Y:S08]  /*7e10*/  HMMA.16816.F32.BF16 R64, R112.reuse, R142, R64 ;  /* 0x0000008e7040723c */ /* 0x040ff00000041840 */
[C---:B----4-:R-:W-:Y:S08]  /*7e20*/  HMMA.16816.F32.BF16 R68, R112.reuse, R116, R68 ;  /* 0x000000747044723c */ /* 0x050ff00000041844 */
[C---:B------:R-:W-:Y:S01]  /*7e30*/  HMMA.16816.F32.BF16 R72, R112.reuse, R118, R72 ;  /* 0x000000767048723c */ /* 0x040fe20000041848 */
[----:B------:R-:W1:Y:S07]  /*7e40*/  LDSM.16.MT88.4 R116, [R198+0x4000] ;  /* 0x00400000c674783b */ /* 0x000e6e0000004200 */
[C---:B------:R-:W-:Y:S08]  /*7e50*/  HMMA.16816.F32.BF16 R76, R112.reuse, R120, R76 ;  /* 0x00000078704c723c */ /* 0x040ff0000004184c */
[C---:B------:R-:W-:Y:S01]  /*7e60*/  HMMA.16816.F32.BF16 R80, R112.reuse, R122, R80 ;  /* 0x0000007a7050723c */ /* 0x040fe20000041850 */
[----:B------:R-:W2:Y:S07]  /*7e70*/  LDSM.16.MT88.4 R120, [R197+0x1000] ;  /* 0x00100000c578783b */ /* 0x000eae0000004200 */
[C---:B------:R-:W-:Y:S08]  /*7e80*/  HMMA.16816.F32.BF16 R84, R112.reuse, R124, R84 ;  /* 0x0000007c7054723c */ /* 0x040ff00000041854 */
[C---:B------:R-:W-:Y:S01]  /*7e90*/  HMMA.16816.F32.BF16 R88, R112.reuse, R126, R88 ;  /* 0x0000007e7058723c */ /* 0x040fe20000041858 */
[----:B------:R-:W-:Y:S07]  /*7ea0*/  LDSM.16.MT88.4 R124, [R198+0x4800] ;  /* 0x00480000c67c783b */ /* 0x000fee0000004200 */
[C---:B---3--:R-:W-:Y:S08]  /*7eb0*/  HMMA.16816.F32.BF16 R12, R112.reuse, R136, R12 ;  /* 0x00000088700c723c */ /* 0x048ff0000004180c */
[C---:B------:R-:W-:Y:S08]  /*7ec0*/  HMMA.16816.F32.BF16 R92, R112.reuse, R138, R92 ;  /* 0x0000008a705c723c */ /* 0x040ff0000004185c */
[C---:B-1----:R-:W-:Y:S08]  /*7ed0*/  HMMA.16816.F32.BF16 R96, R112.reuse, R116, R96 ;  /* 0x000000747060723c */ /* 0x042ff00000041860 */
[C---:B------:R-:W-:Y:S01]  /*7ee0*/  HMMA.16816.F32.BF16 R100, R112.reuse, R118, R100 ;  /* 0x000000767064723c */ /* 0x040fe20000041864 */
[----:B------:R-:W1:Y:S07]  /*7ef0*/  LDSM.16.MT88.4 R116, [R198+0x1000] ;  /* 0x00100000c674783b */ /* 0x000e6e0000004200 */
[C---:B------:R-:W-:Y:S07]  /*7f00*/  HMMA.16816.F32.BF16 R16, R112.reuse, R20, R16 ;  /* 0x000000147010723c */ /* 0x040fee0000041810 */
[--C-:B------:R-:W-:Y:S01]  /*7f10*/  FFMA.FTZ R20, R28, c[0x0][0x2d0], -R109.reuse ;  /* 0x0000b4001c147a23 */ /* 0x100fe2000001086d */
[----:B------:R-:W-:Y:S01]  /*7f20*/  HMMA.16816.F32.BF16 R104, R112, R22, R104 ;  /* 0x000000167068723c */ /* 0x000fe20000041868 */
[----:B------:R-:W3:Y:S02]  /*7f30*/  LDSM.16.MT88.4 R112, [R200+0x1000] ;  /* 0x00100000c870783b */ /* 0x000ee40000004200 */
[----:B------:R4:W5:Y:S01]  /*7f40*/  MUFU.EX2 R161, R20 ;  /* 0x0000001400a17308 */ /* 0x0009620000000800 */
[----:B------:R-:W-:Y:S03]  /*7f50*/  F2FP.BF16.PACK_AB R21, R166, R167 ;  /* 0x000000a7a615723e */ /* 0x000fe600000010ff */
[----:B------:R-:W-:Y:S02]  /*7f60*/  F2FP.BF16.PACK_AB R22, R164, R165 ;  /* 0x000000a5a416723e */ /* 0x000fe400000010ff */
[----:B------:R-:W-:Y:S01]  /*7f70*/  F2FP.BF16.PACK_AB R23, R162, R163 ;  /* 0x000000a3a217723e */ /* 0x000fe200000010ff */
[----:B------:R-:W1:Y:S02]  /*7f80*/  LDSM.16.MT88.4 R28, [R197+0x4800] ;  /* 0x00480000c51c783b */ /* 0x000e640000004200 */
[----:B----4-:R-:W-:Y:S01]  /*7f90*/  F2FP.BF16.PACK_AB R20, R168, R169 ;  /* 0x000000a9a814723e */ /* 0x010fe200000010ff */
[----:B-----5:R-:W-:Y:S04]  /*7fa0*/  FADD.FTZ R2, R161, R2 ;  /* 0x00000002a1027221 */ /* 0x020fe80000010000 */
[----:B------:R-:W-:Y:S02]  /*7fb0*/  FADD.FTZ R2, R160, R2 ;  /* 0x00000002a0027221 */ /* 0x000fe40000010000 */
[C---:B--2---:R-:W-:Y:S08]  /*7fc0*/  HMMA.16816.F32.BF16 R4, R20.reuse, R120, R4 ;  /* 0x000000781404723c */ /* 0x044ff00000041804 */
[C---:B------:R-:W-:Y:S01]  /*7fd0*/  HMMA.16816.F32.BF16 R8, R20.reuse, R122, R8 ;  /* 0x0000007a1408723c */ /* 0x040fe20000041808 */
[----:B------:R-:W2:Y:S07]  /*7fe0*/  LDSM.16.MT88.4 R120, [R199+0x4800] ;  /* 0x00480000c778783b */ /* 0x000eae0000004200 */
[C---:B------:R-:W-:Y:S07]  /*7ff0*/  HMMA.16816.F32.BF16 R60, R20.reuse, R24, R60 ;  /* 0x00000018143c723c */ /* 0x040fee000004183c */
[--C-:B------:R-:W-:Y:S01]  /*8000*/  FFMA.FTZ R24, R32, c[0x0][0x2d0], -R109.reuse ;  /* 0x0000b40020187a23 */ /* 0x100fe2000001086d */
[C---:B------:R-:W-:Y:S01]  /*8010*/  HMMA.16816.F32.BF16 R64, R20.reuse, R26, R64 ;  /* 0x0000001a1440723c */ /* 0x040fe20000041840 */
[----:B------:R-:W-:Y:S02]  /*8020*/  LDSM.16.MT88.4 R32, [R199+0x1800] ;  /* 0x00180000c720783b */ /* 0x000fe40000004200 */
[----:B------:R4:W5:Y:S05]  /*8030*/  MUFU.EX2 R153, R24 ;  /* 0x0000001800997308 */ /* 0x00096a0000000800 */
[C---:B-1----:R-:W-:Y:S08]  /*8040*/  HMMA.16816.F32.BF16 R68, R20.reuse, R116, R68 ;  /* 0x000000741444723c */ /* 0x042ff00000041844 */
[C---:B------:R-:W-:Y:S01]  /*8050*/  HMMA.16816.F32.BF16 R72, R20.reuse, R118, R72 ;  /* 0x000000761448723c */ /* 0x040fe20000041848 */
[----:B------:R-:W-:Y:S07]  /*8060*/  LDSM.16.MT88.4 R116, [R197+0x1800] ;  /* 0x00180000c574783b */ /* 0x000fee0000004200 */
[C---:B---3--:R-:W-:Y:S01]  /*8070*/  HMMA.16816.F32.BF16 R76, R20.reuse, R112, R76 ;  /* 0x00000070144c723c */ /* 0x048fe2000004184c */
[----:B----4-:R-:W1:Y:S03]  /*8080*/  LDSM.16.MT88.4 R24, [R200+0x4800] ;  /* 0x00480000c818783b */ /* 0x010e660000004200 */
[----:B-----5:R-:W-:Y:S04]  /*8090*/  FADD.FTZ R2, R153, R2 ;  /* 0x0000000299027221 */ /* 0x020fe80000010000 */
[C---:B------:R-:W-:Y:S01]  /*80a0*/  HMMA.16816.F32.BF16 R80, R20.reuse, R114, R80 ;  /* 0x000000721450723c */ /* 0x040fe20000041850 */
[----:B------:R-:W-:Y:S03]  /*80b0*/  LDSM.16.MT88.4 R112, [R197+0x5000] ;  /* 0x00500000c570783b */ /* 0x000fe60000004200 */
[----:B------:R-:W-:Y:S04]  /*80c0*/  FADD.FTZ R2, R152, R2 ;  /* 0x0000000298027221 */ /* 0x000fe80000010000 */
[C---:B------:R-:W-:Y:S07]  /*80d0*/  HMMA.16816.F32.BF16 R84, R20.reuse, R28, R84 ;  /* 0x0000001c1454723c */ /* 0x040fee0000041854 */
[--C-:B------:R-:W-:Y:S01]  /*80e0*/  FFMA.FTZ R28, R36, c[0x0][0x2d0], -R109.reuse ;  /* 0x0000b400241c7a23 */ /* 0x100fe2000001086d */
[C---:B------:R-:W-:Y:S03]  /*80f0*/  HMMA.16816.F32.BF16 R88, R20.reuse, R30, R88 ;  /* 0x0000001e1458723c */ /* 0x040fe60000041858 */
[----:B------:R3:W4:Y:S01]  /*8100*/  MUFU.EX2 R149, R28 ;  /* 0x0000001c00957308 */ /* 0x0007220000000800 */
[--C-:B------:R-:W-:Y:S02]  /*8110*/  FFMA.FTZ R36, R40, c[0x0][0x2d0], -R109.reuse ;  /* 0x0000b40028247a23 */ /* 0x100fe4000001086d */
[--C-:B------:R-:W-:Y:S02]  /*8120*/  FFMA.FTZ R40, R48, c[0x0][0x2d0], -R109.reuse ;  /* 0x0000b40030287a23 */ /* 0x100fe4000001086d */
[C---:B--2---:R-:W-:Y:S04]  /*8130*/  HMMA.16816.F32.BF16 R12, R20.reuse, R120, R12 ;  /* 0x00000078140c723c */ /* 0x044fe8000004180c */
[--C-:B------:R-:W-:Y:S01]  /*8140*/  FFMA.FTZ R48, R57, c[0x0][0x2d0], -R109.reuse ;  /* 0x0000b40039307a23 */ /* 0x100fe2000001086d */
[----:B------:R-:W2:Y:S03]  /*8150*/  MUFU.EX2 R145, R36 ;  /* 0x0000002400917308 */ /* 0x000ea60000000800 */
[C---:B------:R-:W-:Y:S01]  /*8160*/  HMMA.16816.F32.BF16 R92, R20.reuse, R122, R92 ;  /* 0x0000007a145c723c */ /* 0x040fe2000004185c */
[----:B------:R-:W-:Y:S06]  /*8170*/  LDSM.16.MT88.4 R120, [R199+0x2000] ;  /* 0x00200000c778783b */ /* 0x000fec0000004200 */
[----:B------:R-:W-:Y:S01]  /*8180*/  MUFU.EX2 R141, R40 ;  /* 0x00000028008d7308 */ /* 0x000fe20000000800 */
[C---:B------:R-:W-:Y:S01]  /*8190*/  HMMA.16816.F32.BF16 R96, R20.reuse, R124, R96 ;  /* 0x0000007c1460723c */ /* 0x040fe20000041860 */
[----:B---3--:R-:W-:Y:S03]  /*81a0*/  LDSM.16.MT88.4 R28, [R200+0x1800] ;  /* 0x00180000c81c783b */ /* 0x008fe60000004200 */
[----:B----4-:R-:W-:Y:S04]  /*81b0*/  FADD.FTZ R2, R149, R2 ;  /* 0x0000000295027221 */ /* 0x010fe80000010000 */
[C---:B------:R-:W-:Y:S04]  /*81c0*/  HMMA.16816.F32.BF16 R100, R20.reuse, R126, R100 ;  /* 0x0000007e1464723c */ /* 0x040fe80000041864 */
[----:B------:R-:W-:Y:S04]  /*81d0*/  FADD.FTZ R2, R148, R2 ;  /* 0x0000000294027221 */ /* 0x000fe80000010000 */
[C---:B-1----:R-:W-:Y:S04]  /*81e0*/  HMMA.16816.F32.BF16 R16, R20.reuse, R24, R16 ;  /* 0x000000181410723c */ /* 0x042fe80000041810 */
[----:B--2---:R-:W-:Y:S04]  /*81f0*/  FADD.FTZ R2, R145, R2 ;  /* 0x0000000291027221 */ /* 0x004fe80000010000 */
[----:B------:R-:W-:Y:S01]  /*8200*/  HMMA.16816.F32.BF16 R104, R20, R26, R104 ;  /* 0x0000001a1468723c */ /* 0x000fe20000041868 */
[----:B------:R-:W1:Y:S06]  /*8210*/  LDSM.16.MT88.4 R24, [R198+0x1800] ;  /* 0x00180000c618783b */ /* 0x000e6c0000004200 */
[----:B------:R-:W-:Y:S02]  /*8220*/  F2FP.BF16.PACK_AB R20, R160, R161 ;  /* 0x000000a1a014723e */ /* 0x000fe400000010ff */
[----:B------:R-:W-:Y:S03]  /*8230*/  F2FP.BF16.PACK_AB R21, R154, R155 ;  /* 0x0000009b9a15723e */ /* 0x000fe600000010ff */
[----:B------:R-:W-:Y:S02]  /*8240*/  F2FP.BF16.PACK_AB R22, R152, R153 ;  /* 0x000000999816723e */ /* 0x000fe400000010ff */
[----:B------:R-:W-:Y:S07]  /*8250*/  F2FP.BF16.PACK_AB R23, R150, R151 ;  /* 0x000000979617723e */ /* 0x000fee00000010ff */
[C---:B------:R-:W-:Y:S08]  /*8260*/  HMMA.16816.F32.BF16 R4, R20.reuse, R116, R4 ;  /* 0x000000741404723c */ /* 0x040ff00000041804 */
[C---:B------:R-:W-:Y:S01]  /*8270*/  HMMA.16816.F32.BF16 R8, R20.reuse, R118, R8 ;  /* 0x000000761408723c */ /* 0x040fe20000041808 */
[----:B------:R-:W-:Y:S07]  /*8280*/  LDSM.16.MT88.4 R116, [R200+0x5000] ;  /* 0x00500000c874783b */ /* 0x000fee0000004200 */
[C---:B------:R-:W-:Y:S07]  /*8290*/  HMMA.16816.F32.BF16 R60, R20.reuse, R32, R60 ;  /* 0x00000020143c723c */ /* 0x040fee000004183c */
[----:B------:R-:W-:Y:S01]  /*82a0*/  FFMA.FTZ R32, R39, c[0x0][0x2d0], -R108 ;  /* 0x0000b40027207a23 */ /* 0x000fe2000001086c */
[C---:B------:R-:W-:Y:S01]  /*82b0*/  HMMA.16816.F32.BF16 R64, R20.reuse, R34, R64 ;  /* 0x000000221440723c */ /* 0x040fe20000041840 */
[----:B------:R-:W-:Y:S02]  /*82c0*/  LDSM.16.MT88.4 R36, [R198+0x5000] ;  /* 0x00500000c624783b */ /* 0x000fe40000004200 */
[----:B------:R2:W3:Y:S05]  /*82d0*/  MUFU.EX2 R146, R32 ;  /* 0x0000002000927308 */ /* 0x0004ea0000000800 */
[C---:B-1----:R-:W-:Y:S07]  /*82e0*/  HMMA.16816.F32.BF16 R68, R20.reuse, R24, R68 ;  /* 0x000000181444723c */ /* 0x042fee0000041844 */
[--C-:B------:R-:W-:Y:S01]  /*82f0*/  FFMA.FTZ R24, R41, c[0x0][0x2d0], -R109.reuse ;  /* 0x0000b40029187a23 */ /* 0x100fe2000001086d */
[C---:B------:R-:W-:Y:S03]  /*8300*/  HMMA.16816.F32.BF16 R72, R20.reuse, R26, R72 ;  /* 0x0000001a1448723c */ /* 0x040fe60000041848 */
[----:B------:R1:W4:Y:S05]  /*8310*/  MUFU.EX2 R144, R24 ;  /* 0x0000001800907308 */ /* 0x00032a0000000800 */
[C---:B------:R-:W-:Y:S01]  /*8320*/  HMMA.16816.F32.BF16 R76, R20.reuse, R28, R76 ;  /* 0x0000001c144c723c */ /* 0x040fe2000004184c */
[----:B--2---:R-:W2:Y:S03]  /*8330*/  LDSM.16.MT88.4 R32, [R199+0x5000] ;  /* 0x00500000c720783b */ /* 0x004ea60000004200 */
[----:B---3--:R-:W-:Y:S03]  /*8340*/  FADD.FTZ R0, R146, R0 ;  /* 0x0000000092007221 */ /* 0x008fe60000010000 */
[--C-:B------:R-:W-:Y:S01]  /*8350*/  FFMA.FTZ R28, R43, c[0x0][0x2d0], -R108.reuse ;  /* 0x0000b4002b1c7a23 */ /* 0x100fe2000001086c */
[C---:B------:R-:W-:Y:S03]  /*8360*/  HMMA.16816.F32.BF16 R80, R20.reuse, R30, R80 ;  /* 0x0000001e1450723c */ /* 0x040fe60000041850 */
[----:B------:R3:W-:Y:S05]  /*8370*/  MUFU.EX2 R142, R28 ;  /* 0x0000001c008e7308 */ /* 0x0007ea0000000800 */
[C---:B------:R-:W-:Y:S04]  /*8380*/  HMMA.16816.F32.BF16 R84, R20.reuse, R112, R84 ;  /* 0x000000701454723c */ /* 0x040fe80000041854 */
[----:B-1----:R-:W-:Y:S02]  /*8390*/  FFMA.FTZ R24, R42, c[0x0][0x2d0], -R108 ;  /* 0x0000b4002a187a23 */ /* 0x002fe4000001086c */
[----:B------:R-:W-:Y:S01]  /*83a0*/  LDSM.16.MT88.4 R40, [R199+0x6000] ;  /* 0x00600000c728783b */ /* 0x000fe20000004200 */
[----:B----4-:R-:W-:Y:S01]  /*83b0*/  FADD.FTZ R2, R144, R2 ;  /* 0x0000000290027221 */ /* 0x010fe20000010000 */
[C---:B------:R-:W-:Y:S01]  /*83c0*/  HMMA.16816.F32.BF16 R88, R20.reuse, R114, R88 ;  /* 0x000000721458723c */ /* 0x040fe20000041858 */
[----:B------:R1:W4:Y:S05]  /*83d0*/  MUFU.EX2 R143, R24 ;  /* 0x00000018008f7308 */ /* 0x00032a0000000800 */
[----:B---3--:R-:W-:Y:S02]  /*83e0*/  LDSM.16.MT88.4 R28, [R198+0x2000] ;  /* 0x00200000c61c783b */ /* 0x008fe40000004200 */
[C---:B--2---:R-:W-:Y:S06]  /*83f0*/  HMMA.16816.F32.BF16 R12, R20.reuse, R32, R12 ;  /* 0x00000020140c723c */ /* 0x044fec000004180c */
[----:B-1----:R-:W1:Y:S01]  /*8400*/  LDSM.16.MT88.4 R24, [R197+0x2000] ;  /* 0x00200000c518783b */ /* 0x002e620000004200 */
[----:B----4-:R-:W-:Y:S01]  /*8410*/  FADD.FTZ R0, R143, R0 ;  /* 0x000000008f007221 */ /* 0x010fe20000010000 */
[C---:B------:R-:W-:Y:S04]  /*8420*/  HMMA.16816.F32.BF16 R92, R20.reuse, R34, R92 ;  /* 0x00000022145c723c */ /* 0x040fe8000004185c */
[----:B------:R-:W-:Y:S02]  /*8430*/  FADD.FTZ R0, R142, R0 ;  /* 0x000000008e007221 */ /* 0x000fe40000010000 */
[----:B------:R-:W2:Y:S02]  /*8440*/  LDSM.16.MT88.4 R32, [R200+0x2000] ;  /* 0x00200000c820783b */ /* 0x000ea40000004200 */
[C---:B------:R-:W-:Y:S07]  /*8450*/  HMMA.16816.F32.BF16 R96, R20.reuse, R36, R96 ;  /* 0x000000241460723c */ /* 0x040fee0000041860 */
[--C-:B------:R-:W-:Y:S01]  /*8460*/  FFMA.FTZ R36, R44, c[0x0][0x2d0], -R109.reuse ;  /* 0x0000b4002c247a23 */ /* 0x100fe2000001086d */
[C---:B------:R-:W-:Y:S03]  /*8470*/  HMMA.16816.F32.BF16 R100, R20.reuse, R38, R100 ;  /* 0x000000261464723c */ /* 0x040fe60000041864 */
[----:B------:R3:W4:Y:S05]  /*8480*/  MUFU.EX2 R127, R36 ;  /* 0x00000024007f7308 */ /* 0x00072a0000000800 */
[C---:B------:R-:W-:Y:S08]  /*8490*/  HMMA.16816.F32.BF16 R16, R20.reuse, R116, R16 ;  /* 0x000000741410723c */ /* 0x040ff00000041810 */
[----:B------:R-:W-:Y:S01]  /*84a0*/  HMMA.16816.F32.BF16 R104, R20, R118, R104 ;  /* 0x000000761468723c */ /* 0x000fe20000041868 */
[----:B------:R-:W-:Y:S06]  /*84b0*/  LDSM.16.MT88.4 R116, [R197+0x3000] ;  /* 0x00300000c574783b */ /* 0x000fec0000004200 */
[----:B------:R-:W-:Y:S02]  /*84c0*/  F2FP.BF16.PACK_AB R20, R148, R149 ;  /* 0x000000959414723e */ /* 0x000fe400000010ff */
[----:B------:R-:W-:Y:S01]  /*84d0*/  F2FP.BF16.PACK_AB R21, R146, R147 ;  /* 0x000000939215723e */ /* 0x000fe200000010ff */
[----:B---3--:R-:W-:Y:S02]  /*84e0*/  LDSM.16.MT88.4 R36, [R199+0x5800] ;  /* 0x00580000c724783b */ /* 0x008fe40000004200 */
[----:B------:R-:W-:Y:S01]  /*84f0*/  F2FP.BF16.PACK_AB R22, R144, R145 ;  /* 0x000000919016723e */ /* 0x000fe200000010ff */
[----:B----4-:R-:W-:Y:S01]  /*8500*/  FADD.FTZ R2, R127, R2 ;  /* 0x000000027f027221 */ /* 0x010fe20000010000 */
[----:B------:R-:W-:Y:S07]  /*8510*/  F2FP.BF16.PACK_AB R23, R142, R143 ;  /* 0x0000008f8e17723e */ /* 0x000fee00000010ff */
[C---:B-1----:R-:W-:Y:S08]  /*8520*/  HMMA.16816.F32.BF16 R4, R20.reuse, R24, R4 ;  /* 0x000000181404723c */ /* 0x042ff00000041804 */
[C---:B------:R-:W-:Y:S01]  /*8530*/  HMMA.16816.F32.BF16 R8, R20.reuse, R26, R8 ;  /* 0x0000001a1408723c */ /* 0x040fe20000041808 */
[----:B------:R-:W1:Y:S07]  /*8540*/  LDSM.16.MT88.4 R24, [R197+0x5800] ;  /* 0x00580000c518783b */ /* 0x000e6e0000004200 */
[C---:B------:R-:W-:Y:S08]  /*8550*/  HMMA.16816.F32.BF16 R60, R20.reuse, R120, R60 ;  /* 0x00000078143c723c */ /* 0x040ff0000004183c */
[C---:B------:R-:W-:Y:S08]  /*8560*/  HMMA.16816.F32.BF16 R64, R20.reuse, R122, R64 ;  /* 0x0000007a1440723c */ /* 0x040ff00000041840 */
[C---:B------:R-:W-:Y:S07]  /*8570*/  HMMA.16816.F32.BF16 R68, R20.reuse, R28, R68 ;  /* 0x0000001c1444723c */ /* 0x040fee0000041844 */
[--C-:B------:R-:W-:Y:S01]  /*8580*/  FFMA.FTZ R28, R45, c[0x0][0x2d0], -R109.reuse ;  /* 0x0000b4002d1c7a23 */ /* 0x100fe2000001086d */
[C---:B------:R-:W-:Y:S03]  /*8590*/  HMMA.16816.F32.BF16 R72, R20.reuse, R30, R72 ;  /* 0x0000001e1448723c */ /* 0x040fe60000041848 */
[----:B------:R3:W4:Y:S05]  /*85a0*/  MUFU.EX2 R126, R28 ;  /* 0x0000001c007e7308 */ /* 0x00072a0000000800 */
[C---:B--2---:R-:W-:Y:S07]  /*85b0*/  HMMA.16816.F32.BF16 R76, R20.reuse, R32, R76 ;  /* 0x00000020144c723c */ /* 0x044fee000004184c */
[--C-:B------:R-:W-:Y:S01]  /*85c0*/  FFMA.FTZ R32, R47, c[0x0][0x2d0], -R108.reuse ;  /* 0x0000b4002f207a23 */ /* 0x100fe2000001086c */
[C---:B------:R-:W-:Y:S03]  /*85d0*/  HMMA.16816.F32.BF16 R80, R20.reuse, R34, R80 ;  /* 0x000000221450723c */ /* 0x040fe60000041850 */
[----:B------:R2:W-:Y:S05]  /*85e0*/  MUFU.EX2 R124, R32 ;  /* 0x00000020007c7308 */ /* 0x0005ea0000000800 */
[C---:B-1----:R-:W-:Y:S04]  /*85f0*/  HMMA.16816.F32.BF16 R84, R20.reuse, R24, R84 ;  /* 0x000000181454723c */ /* 0x042fe80000041854 */
[----:B---3--:R-:W-:Y:S02]  /*8600*/  FFMA.FTZ R28, R46, c[0x0][0x2d0], -R108 ;  /* 0x0000b4002e1c7a23 */ /* 0x008fe4000001086c */
[----:B------:R-:W-:Y:S01]  /*8610*/  LDSM.16.MT88.4 R44, [R198+0x6000] ;  /* 0x00600000c62c783b */ /* 0x000fe20000004200 */
[--C-:B------:R-:W-:Y:S01]  /*8620*/  FFMA.FTZ R24, R49, c[0x0][0x2d0], -R109.reuse ;  /* 0x0000b40031187a23 */ /* 0x100fe2000001086d */
[C---:B------:R-:W-:Y:S01]  /*8630*/  HMMA.16816.F32.BF16 R88, R20.reuse, R26, R88 ;  /* 0x0000001a1458723c */ /* 0x040fe20000041858 */
[----:B------:R1:W3:Y:S03]  /*8640*/  MUFU.EX2 R125, R28 ;  /* 0x0000001c007d7308 */ /* 0x0002e60000000800 */
[----:B----4-:R-:W-:Y:S04]  /*8650*/  FADD.FTZ R2, R126, R2 ;  /* 0x000000027e027221 */ /* 0x010fe80000010000 */
[C---:B------:R-:W-:Y:S03]  /*8660*/  HMMA.16816.F32.BF16 R12, R20.reuse, R36, R12 ;  /* 0x00000024140c723c */ /* 0x040fe6000004180c */
[----:B------:R4:W-:Y:S01]  /*8670*/  MUFU.EX2 R140, R24 ;  /* 0x00000018008c7308 */ /* 0x0009e20000000800 */
[----:B--2---:R-:W-:Y:S01]  /*8680*/  LDSM.16.MT88.4 R32, [R200+0x5800] ;  /* 0x00580000c820783b */ /* 0x004fe20000004200 */
[----:B------:R-:W-:Y:S02]  /*8690*/  FADD.FTZ R2, R141, R2 ;  /* 0x000000028d027221 */ /* 0x000fe40000010000 */
[----:B------:R-:W-:Y:S01]  /*86a0*/  FFMA.FTZ R36, R51, c[0x0][0x2d0], -R108 ;  /* 0x0000b40033247a23 */ /* 0x000fe2000001086c */
[C---:B------:R-:W-:Y:S05]  /*86b0*/  HMMA.16816.F32.BF16 R92, R20.reuse, R38, R92 ;  /* 0x00000026145c723c */ /* 0x040fea000004185c */
[----:B------:R2:W-:Y:S01]  /*86c0*/  MUFU.EX2 R138, R36 ;  /* 0x00000024008a7308 */ /* 0x0005e20000000800 */
[----:B-1----:R-:W1:Y:S01]  /*86d0*/  LDSM.16.MT88.4 R28, [R198+0x5800] ;  /* 0x00580000c61c783b */ /* 0x002e620000004200 */
[----:B---3--:R-:W-:Y:S05]  /*86e0*/  FADD.FTZ R0, R125, R0 ;  /* 0x000000007d007221 */ /* 0x008fea0000010000 */
[----:B------:R-:W-:Y:S02]  /*86f0*/  FADD.FTZ R0, R124, R0 ;  /* 0x000000007c007221 */ /* 0x000fe40000010000 */
[----:B----4-:R-:W-:Y:S02]  /*8700*/  FFMA.FTZ R24, R50, c[0x0][0x2d0], -R108 ;  /* 0x0000b40032187a23 */ /* 0x010fe4000001086c */
[----:B------:R-:W-:Y:S01]  /*8710*/  MUFU.EX2 R50, R48 ;  /* 0x0000003000327308 */ /* 0x000fe20000000800 */
[----:B--2---:R-:W-:Y:S09]  /*8720*/  LDSM.16.MT88.4 R36, [R199+0x2800] ;  /* 0x00280000c724783b */ /* 0x004ff20000004200 */
[----:B------:R2:W3:Y:S01]  /*8730*/  MUFU.EX2 R139, R24 ;  /* 0x00000018008b7308 */ /* 0x0004e20000000800 */
[C---:B-1----:R-:W-:Y:S01]  /*8740*/  HMMA.16816.F32.BF16 R96, R20.reuse, R28, R96 ;  /* 0x0000001c1460723c */ /* 0x042fe20000041860 */
[----:B--2---:R-:W1:Y:S06]  /*8750*/  LDSM.16.MT88.4 R24, [R197+0x2800] ;  /* 0x00280000c518783b */ /* 0x004e6c0000004200 */
[--C-:B------:R-:W-:Y:S01]  /*8760*/  FFMA.FTZ R28, R52, c[0x0][0x2d0], -R109.reuse ;  /* 0x0000b400341c7a23 */ /* 0x100fe2000001086d */
[C---:B------:R-:W-:Y:S03]  /*8770*/  HMMA.16816.F32.BF16 R100, R20.reuse, R30, R100 ;  /* 0x0000001e1464723c */ /* 0x040fe60000041864 */
[----:B------:R2:W-:Y:S01]  /*8780*/  MUFU.EX2 R137, R28 ;  /* 0x0000001c00897308 */ /* 0x0005e20000000800 */
[----:B---3--:R-:W-:Y:S04]  /*8790*/  FADD.FTZ R0, R139, R0 ;  /* 0x000000008b007221 */ /* 0x008fe80000010000 */
[C---:B------:R-:W-:Y:S07]  /*87a0*/  HMMA.16816.F32.BF16 R16, R20.reuse, R32, R16 ;  /* 0x000000201410723c */ /* 0x040fee0000041810 */
[--C-:B------:R-:W-:Y:S01]  /*87b0*/  FFMA.FTZ R32, R53, c[0x0][0x2d0], -R109.reuse ;  /* 0x0000b40035207a23 */ /* 0x100fe2000001086d */
[----:B------:R-:W-:Y:S03]  /*87c0*/  HMMA.16816.F32.BF16 R104, R20, R34, R104 ;  /* 0x000000221468723c */ /* 0x000fe60000041868 */
[----:B------:R3:W4:Y:S04]  /*87d0*/  MUFU.EX2 R136, R32 ;  /* 0x0000002000887308 */ /* 0x0007280000000800 */
[----:B------:R-:W-:Y:S02]  /*87e0*/  F2FP.BF16.PACK_AB R20, R126, R127 ;  /* 0x0000007f7e14723e */ /* 0x000fe400000010ff */
[----:B------:R-:W-:Y:S01]  /*87f0*/  F2FP.BF16.PACK_AB R21, R124, R125 ;  /* 0x0000007d7c15723e */ /* 0x000fe200000010ff */
[----:B--2---:R-:W2:Y:S02]  /*8800*/  LDSM.16.MT88.4 R28, [R198+0x2800] ;  /* 0x00280000c61c783b */ /* 0x004ea40000004200 */
[----:B------:R-:W-:Y:S02]  /*8810*/  F2FP.BF16.PACK_AB R22, R140, R141 ;  /* 0x0000008d8c16723e */ /* 0x000fe400000010ff */
[----:B------:R-:W-:Y:S07]  /*8820*/  F2FP.BF16.PACK_AB R23, R138, R139 ;  /* 0x0000008b8a17723e */ /* 0x000fee00000010ff */
[C---:B-1----:R-:W-:Y:S01]  /*8830*/  HMMA.16816.F32.BF16 R4, R20.reuse, R24, R4 ;  /* 0x000000181404723c */ /* 0x042fe20000041804 */
[----:B---3--:R-:W1:Y:S06]  /*8840*/  LDSM.16.MT88.4 R32, [R200+0x2800] ;  /* 0x00280000c820783b */ /* 0x008e6c0000004200 */
[--C-:B------:R-:W-:Y:S01]  /*8850*/  FFMA.FTZ R24, R54, c[0x0][0x2d0], -R108.reuse ;  /* 0x0000b40036187a23 */ /* 0x100fe2000001086c */
[C---:B------:R-:W-:Y:S03]  /*8860*/  HMMA.16816.F32.BF16 R8, R20.reuse, R26, R8 ;  /* 0x0000001a1408723c */ /* 0x040fe60000041808 */
[----:B------:R3:W-:Y:S05]  /*8870*/  MUFU.EX2 R53, R24 ;  /* 0x0000001800357308 */ /* 0x0007ea0000000800 */
[C---:B------:R-:W-:Y:S07]  /*8880*/  HMMA.16816.F32.BF16 R60, R20.reuse, R36, R60 ;  /* 0x00000024143c723c */ /* 0x040fee000004183c */
[----:B------:R-:W-:Y:S01]  /*8890*/  FFMA.FTZ R36, R56, c[0x0][0x2d0], -R109 ;  /* 0x0000b40038247a23 */ /* 0x000fe2000001086d */
[C---:B------:R-:W-:Y:S03]  /*88a0*/  HMMA.16816.F32.BF16 R64, R20.reuse, R38, R64 ;  /* 0x000000261440723c */ /* 0x040fe60000041840 */
[----:B------:R5:W-:Y:S01]  /*88b0*/  MUFU.EX2 R51, R36 ;  /* 0x0000002400337308 */ /* 0x000be20000000800 */
[----:B------:R-:W-:Y:S04]  /*88c0*/  MOV R109, R3 ;  /* 0x00000003006d7202 */ /* 0x000fe80000000f00 */
[C---:B--2---:R-:W-:Y:S04]  /*88d0*/  HMMA.16816.F32.BF16 R68, R20.reuse, R28, R68 ;  /* 0x0000001c1444723c */ /* 0x044fe80000041844 */
[--C-:B---3--:R-:W-:Y:S03]  /*88e0*/  FFMA.FTZ R24, R55, c[0x0][0x2d0], -R108.reuse ;  /* 0x0000b40037187a23 */ /* 0x108fe6000001086c */
[--C-:B------:R-:W-:Y:S01]  /*88f0*/  FFMA.FTZ R28, R58, c[0x0][0x2d0], -R108.reuse ;  /* 0x0000b4003a1c7a23 */ /* 0x100fe2000001086c */
[C---:B------:R-:W-:Y:S01]  /*8900*/  HMMA.16816.F32.BF16 R72, R20.reuse, R30, R72 ;  /* 0x0000001e1448723c */ /* 0x040fe20000041848 */
[----:B------:R2:W3:Y:S03]  /*8910*/  MUFU.EX2 R52, R24 ;  /* 0x0000001800347308 */ /* 0x0004e60000000800 */
[----:B------:R-:W-:Y:S04]  /*8920*/  FFMA.FTZ R108, R59, c[0x0][0x2d0], -R108 ;  /* 0x0000b4003b6c7a23 */ /* 0x000fe8000001086c */
[C---:B-1----:R-:W-:Y:S01]  /*8930*/  HMMA.16816.F32.BF16 R76, R20.reuse, R32, R76 ;  /* 0x00000020144c723c */ /* 0x042fe2000004184c */
[----:B-----5:R-:W-:Y:S02]  /*8940*/  LDSM.16.MT88.4 R36, [R200+0x6000] ;  /* 0x00600000c824783b */ /* 0x020fe40000004200 */
[----:B------:R1:W-:Y:S05]  /*8950*/  MUFU.EX2 R49, R28 ;  /* 0x0000001c00317308 */ /* 0x0003ea0000000800 */
[C---:B------:R-:W-:Y:S01]  /*8960*/  HMMA.16816.F32.BF16 R80, R20.reuse, R34, R80 ;  /* 0x000000221450723c */ /* 0x040fe20000041850 */
[----:B------:R-:W-:Y:S04]  /*8970*/  LDSM.16.MT88.4 R32, [R198+0x3000] ;  /* 0x00300000c620783b */ /* 0x000fe80000004200 */
[----:B------:R-:W5:Y:S04]  /*8980*/  MUFU.EX2 R48, R108 ;  /* 0x0000006c00307308 */ /* 0x000f680000000800 */
[----:B--2---:R-:W2:Y:S08]  /*8990*/  LDSM.16.MT88.4 R24, [R197+0x6000] ;  /* 0x00600000c518783b */ /* 0x004eb00000004200 */
[----:B-1----:R-:W1:Y:S01]  /*89a0*/  LDSM.16.MT88.4 R28, [R199+0x3000] ;  /* 0x00300000c71c783b */ /* 0x002e620000004200 */
[C---:B--2---:R-:W-:Y:S08]  /*89b0*/  HMMA.16816.F32.BF16 R84, R20.reuse, R24, R84 ;  /* 0x000000181454723c */ /* 0x044ff00000041854 */
[C---:B------:R-:W-:Y:S01]  /*89c0*/  HMMA.16816.F32.BF16 R88, R20.reuse, R26, R88 ;  /* 0x0000001a1458723c */ /* 0x040fe20000041858 */
[----:B------:R-:W2:Y:S07]  /*89d0*/  LDSM.16.MT88.4 R24, [R200+0x3000] ;  /* 0x00300000c818783b */ /* 0x000eae0000004200 */
[C---:B------:R-:W-:Y:S08]  /*89e0*/  HMMA.16816.F32.BF16 R12, R20.reuse, R40, R12 ;  /* 0x00000028140c723c */ /* 0x040ff0000004180c */
[C---:B------:R-:W-:Y:S08]  /*89f0*/  HMMA.16816.F32.BF16 R92, R20.reuse, R42, R92 ;  /* 0x0000002a145c723c */ /* 0x040ff0000004185c */
[C---:B------:R-:W-:Y:S08]  /*8a00*/  HMMA.16816.F32.BF16 R96, R20.reuse, R44, R96 ;  /* 0x0000002c1460723c */ /* 0x040ff00000041860 */
[C---:B------:R-:W-:Y:S08]  /*8a10*/  HMMA.16816.F32.BF16 R100, R20.reuse, R46, R100 ;  /* 0x0000002e1464723c */ /* 0x040ff00000041864 */
[C---:B------:R-:W-:Y:S08]  /*8a20*/  HMMA.16816.F32.BF16 R16, R20.reuse, R36, R16 ;  /* 0x000000241410723c */ /* 0x040ff00000041810 */
[----:B------:R-:W-:Y:S07]  /*8a30*/  HMMA.16816.F32.BF16 R104, R20, R38, R104 ;  /* 0x000000261468723c */ /* 0x000fee0000041868 */
[----:B----4-:R-:W-:Y:S02]  /*8a40*/  F2FP.BF16.PACK_AB R20, R136, R137 ;  /* 0x000000898814723e */ /* 0x010fe400000010ff */
[----:B---3--:R-:W-:Y:S03]  /*8a50*/  F2FP.BF16.PACK_AB R21, R52, R53 ;  /* 0x000000353415723e */ /* 0x008fe600000010ff */
[----:B------:R-:W-:Y:S02]  /*8a60*/  F2FP.BF16.PACK_AB R22, R50, R51 ;  /* 0x000000333216723e */ /* 0x000fe400000010ff */
[----:B-----5:R-:W-:Y:S07]  /*8a70*/  F2FP.BF16.PACK_AB R23, R48, R49 ;  /* 0x000000313017723e */ /* 0x020fee00000010ff */
[C---:B------:R-:W-:Y:S01]  /*8a80*/  HMMA.16816.F32.BF16 R112, R20.reuse, R116, R4 ;  /* 0x000000741470723c */ /* 0x040fe20000041804 */
[----:B------:R-:W3:Y:S07]  /*8a90*/  LDSM.16.MT88.4 R4, [R197+0x6800] ;  /* 0x00680000c504783b */ /* 0x000eee0000004200 */
[C---:B------:R-:W-:Y:S01]  /*8aa0*/  HMMA.16816.F32.BF16 R116, R20.reuse, R118, R8 ;  /* 0x000000761474723c */ /* 0x040fe20000041808 */
[----:B------:R-:W4:Y:S07]  /*8ab0*/  LDSM.16.MT88.4 R8, [R199+0x6800] ;  /* 0x00680000c708783b */ /* 0x000f2e0000004200 */
[C---:B-1----:R-:W-:Y:S08]  /*8ac0*/  HMMA.16816.F32.BF16 R60, R20.reuse, R28, R60 ;  /* 0x0000001c143c723c */ /* 0x042ff0000004183c */
[C---:B------:R-:W-:Y:S08]  /*8ad0*/  HMMA.16816.F32.BF16 R64, R20.reuse, R30, R64 ;  /* 0x0000001e1440723c */ /* 0x040ff00000041840 */
[C---:B------:R-:W-:Y:S08]  /*8ae0*/  HMMA.16816.F32.BF16 R68, R20.reuse, R32, R68 ;  /* 0x000000201444723c */ /* 0x040ff00000041844 */
[C---:B------:R-:W-:Y:S08]  /*8af0*/  HMMA.16816.F32.BF16 R72, R20.reuse, R34, R72 ;  /* 0x000000221448723c */ /* 0x040ff00000041848 */
[C---:B--2---:R-:W-:Y:S08]  /*8b00*/  HMMA.16816.F32.BF16 R76, R20.reuse, R24, R76 ;  /* 0x00000018144c723c */ /* 0x044ff0000004184c */
[C---:B------:R-:W-:Y:S01]  /*8b10*/  HMMA.16816.F32.BF16 R80, R20.reuse, R26, R80 ;  /* 0x0000001a1450723c */ /* 0x040fe20000041850 */
[----:B------:R-:W1:Y:S07]  /*8b20*/  LDSM.16.MT88.4 R24, [R198+0x6800] ;  /* 0x00680000c618783b */ /* 0x000e6e0000004200 */
[C---:B---3--:R-:W-:Y:S08]  /*8b30*/  HMMA.16816.F32.BF16 R84, R20.reuse, R4, R84 ;  /* 0x000000041454723c */ /* 0x048ff00000041854 */
[C---:B------:R-:W-:Y:S01]  /*8b40*/  HMMA.16816.F32.BF16 R88, R20.reuse, R6, R88 ;  /* 0x000000061458723c */ /* 0x040fe20000041858 */
[----:B------:R-:W2:Y:S07]  /*8b50*/  LDSM.16.MT88.4 R4, [R200+0x6800] ;  /* 0x00680000c804783b */ /* 0x000eae0000004200 */
[C---:B----4-:R-:W-:Y:S08]  /*8b60*/  HMMA.16816.F32.BF16 R120, R20.reuse, R8, R12 ;  /* 0x000000081478723c */ /* 0x050ff0000004180c */
[C---:B------:R-:W-:Y:S08]  /*8b70*/  HMMA.16816.F32.BF16 R92, R20.reuse, R10, R92 ;  /* 0x0000000a145c723c */ /* 0x040ff0000004185c */
[C---:B-1----:R-:W-:Y:S08]  /*8b80*/  HMMA.16816.F32.BF16 R96, R20.reuse, R24, R96 ;  /* 0x000000181460723c */ /* 0x042ff00000041860 */
[C---:B------:R-:W-:Y:S08]  /*8b90*/  HMMA.16816.F32.BF16 R100, R20.reuse, R26, R100 ;  /* 0x0000001a1464723c */ /* 0x040ff00000041864 */
[C---:B--2---:R-:W-:Y:S07]  /*8ba0*/  HMMA.16816.F32.BF16 R124, R20.reuse, R4, R16 ;  /* 0x00000004147c723c */ /* 0x044fee0000041810 */
        /* <DEDUP_REMOVED lines=11> */
[----:B------:R-:W-:-:S05]  /*8c60*/  @P0 BRA `(.L_x_1480) ;  /* 0xffffcf2000000947 */ /* 0x000fca000383ffff */
.L_x_1477:
[----:B------:R-:W-:Y:S05]  /*8c70*/  BRA.DIV ~URZ, `(.L_x_1481) ;  /* 0x00003f027f007947 */ /* 0x000fea000b800000 */
[----:B------:R-:W1:Y:S04]  /*8c80*/  SHFL.BFLY PT, R0, R226, 0x2, 0x1f ;  /* 0x0c401f00e2007f89 */ /* 0x000e6800000e0000 */
[----:B------:R-:W2:Y:S01]  /*8c90*/  SHFL.BFLY PT, R3, R227, 0x2, 0x1f ;  /* 0x0c401f00e3037f89 */ /* 0x000ea200000e0000 */
[----:B-1----:R-:W-:-:S02]  /*8ca0*/  FADD.FTZ R0, R0, R226 ;  /* 0x000000e200007221 */ /* 0x002fc40000010000 */
[----:B--2---:R-:W-:-:S03]  /*8cb0*/  FADD.FTZ R3, R3, R227 ;  /* 0x000000e303037221 */ /* 0x004fc60000010000 */
[----:B------:R-:W1:Y:S04]  /*8cc0*/  SHFL.BFLY PT, R2, R0, 0x1, 0x1f ;  /* 0x0c201f0000027f89 */ /* 0x000e6800000e0000 */
[----:B------:R2:W3:Y:S01]  /*8cd0*/  SHFL.BFLY PT, R4, R3, 0x1, 0x1f ;  /* 0x0c201f0003047f89 */ /* 0x0004e200000e0000 */
[----:B-1----:R-:W-:-:S05]  /*8ce0*/  FADD.FTZ R0, R0, R2 ;  /* 0x0000000200007221 */ /* 0x002fca0000010000 */
.L_x_1544:
        /* <DEDUP_REMOVED lines=85> */
.L_x_1474:
[----:B------:R-:W2:Y:S01]  /*9240*/  S2R R2, SR_TID.X ;  /* 0x0000000000027919 */ /* 0x000ea20000002100 */
[----:B------:R-:W-:Y:S01]  /*9250*/  BSSY B0, `(.L_x_1482) ;  /* 0x0000010000007945 */ /* 0x000fe20003800000 */
[----:B--2---:R-:W-:-:S13]  /*9260*/  LOP3.LUT P0, RZ, R2, 0xff, RZ, 0xc0, !PT ;  /* 0x000000ff02ff7812 */ /* 0x004fda000780c0ff */
[----:B------:R-:W-:Y:S05]  /*9270*/  @P0 BRA `(.L_x_1483) ;  /* 0x000000d000000947 */ /* 0x000fea0003800000 */
[----:B------:R-:W2:Y:S01]  /*9280*/  S2R R4, SR_LANEID ;  /* 0x0000000000047919 */ /* 0x000ea20000000000 */
        /* <DEDUP_REMOVED lines=11> */
[----:B--2---:R-:W-:-:S06]  /*9340*/  IADD3 R236, R3, c[0x0][0xc], R2 ;  /* 0x0000030003ec7a10 */ /* 0x004fcc0007ffe002 */
.L_x_1483:
[----:B------:R-:W-:Y:S05]  /*9350*/  BSYNC B0 ;  /* 0x0000000000007941 */ /* 0x000fea0003800000 */
.L_x_1482:
[----:B------:R-:W-:Y:S01]  /*9360*/  PRMT R0, R0, 0x9910, RZ ;  /* 0x0000991000007816 */ /* 0x000fe200000000ff */
[----:B------:R-:W-:Y:S01]  /*9370*/  BSSY B1, `(.L_x_1484) ;  /* 0x000028e000017945 */ /* 0x000fe20003800000 */
[----:B------:R-:W-:Y:S01]  /*9380*/  IMAD.MOV.U32 R94, RZ, RZ, R236 ;  /* 0x000000ffff5e7224 */ /* 0x000fe200078e00ec */
[----:B------:R-:W-:Y:S02]  /*9390*/  SHF.R.S32.HI R7, RZ, 0x1f, R235 ;  /* 0x0000001fff077819 */ /* 0x000fe400000114eb */
[----:B------:R-:W-:Y:S02]  /*93a0*/  ISETP.NE.AND P0, PT, R0, RZ, PT ;  /* 0x000000ff0000720c */ /* 0x000fe40003f05270 */
[----:B------:R-:W-:Y:S02]  /*93b0*/  SHF.R.S32.HI R40, RZ, 0x1f, R228 ;  /* 0x0000001fff287819 */ /* 0x000fe400000114e4 */
[----:B------:R-:W-:-:S09]  /*93c0*/  SHF.R.S32.HI R41, RZ, 0x1f, R231 ;  /* 0x0000001fff297819 */ /* 0x000fd200000114e7 */
[----:B------:R-:W-:Y:S05]  /*93d0*/  @!P0 BRA `(.L_x_1485) ;  /* 0x00001d9000008947 */ /* 0x000fea0003800000 */
[----:B------:R-:W2:Y:S04]  /*93e0*/  LDL R13, [R1+0x8] ;  /* 0x00000800010d7983 */ /* 0x000ea80000100800 */
[----:B------:R-:W3:Y:S04]  /*93f0*/  LDL R12, [R1+0xc] ;  /* 0x00000c00010c7983 */ /* 0x000ee80000100800 */
[----:B------:R-:W4:Y:S04]  /*9400*/  LDL R8, [R1+0x14] ;  /* 0x0000140001087983 */ /* 0x000f280000100800 */
[----:B------:R-:W4:Y:S04]  /*9410*/  LDL R11, [R1+0x10] ;  /* 0x00001000010b7983 */ /* 0x000f280000100800 */
[----:B------:R-:W4:Y:S04]  /*9420*/  LDL R10, [R1+0x24] ;  /* 0x00002400010a7983 */ /* 0x000f280000100800 */
[----:B------:R-:W4:Y:S04]  /*9430*/  LDL R6, [R1+0x1c] ;  /* 0x00001c0001067983 */ /* 0x000f280000100800 */
[----:B-1----:R-:W4:Y:S04]  /*9440*/  LDL R5, [R1+0x20] ;  /* 0x0000200001057983 */ /* 0x002f280000100800 */
        /* <DEDUP_REMOVED lines=55> */
[----:B------:R-:W2:Y:S01]  /*97c0*/  LDL.LU R8, [R1] ;  /* 0x0000000001087983 */ /* 0x000ea20000300800 */
        /* <DEDUP_REMOVED lines=32> */
.L_x_1486:
[----:B----4-:R-:W2:Y:S04]  /*99d0*/  LDL R6, [R1+0x30] ;  /* 0x0000300001067983 */ /* 0x010ea80000100800 */
[----:B------:R-:W3:Y:S01]  /*99e0*/  LDL R15, [R1+0x4] ;  /* 0x00000400010f7983 */ /* 0x000ee20000100800 */
[----:B------:R-:W-:Y:S01]  /*99f0*/  IMAD.MOV.U32 R9, RZ, RZ, 0x368 ;  /* 0x00000368ff097424 */ /* 0x000fe200078e00ff */
[----:B------:R-:W-:Y:S01]  /*9a00*/  ISETP.GT.AND P3, PT, R3, 0x1, PT ;  /* 0x000000010300780c */ /* 0x000fe20003f64270 */
[----:B------:R-:W-:Y:S01]  /*9a10*/  IMAD.MOV.U32 R2, RZ, RZ, c[0x0][0x4e8] ;  /* 0x00013a00ff027624 */ /* 0x000fe200078e00ff */
[----:B------:R-:W4:Y:S01]  /*9a20*/  LDL R22, [R1+0x2c] ;  /* 0x00002c0001167983 */ /* 0x000f220000100800 */
[----:B------:R-:W-:-:S02]  /*9a30*/  ISETP.NE.U32.AND P0, PT, RZ, c[0x0][0x500], PT ;  /* 0x00014000ff007a0c */ /* 0x000fc40003f05070 */
[----:B------:R-:W-:Y:S02]  /*9a40*/  SEL R9, R9, 0x328, P3 ;  /* 0x0000032809097807 */ /* 0x000fe40001800000 */
[----:B------:R-:W-:Y:S02]  /*9a50*/  ISETP.NE.AND.EX P0, PT, RZ, c[0x0][0x504], PT, P0 ;  /* 0x00014100ff007a0c */ /* 0x000fe40003f05300 */
[----:B------:R-:W1:Y:S01]  /*9a60*/  LDC.64 R4, c[0x0][R9+0x170] ;  /* 0x00005c0009047b82 */ /* 0x000e620000000a00 */
[----:B------:R-:W-:Y:S02]  /*9a70*/  ISETP.NE.AND P2, PT, R2, 0x1, PT ;  /* 0x000000010200780c */ /* 0x000fe40003f45270 */
[----:B------:R-:W-:Y:S02]  /*9a80*/  SEL R8, R235, RZ, !P0 ;  /* 0x000000ffeb087207 */ /* 0x000fe40004000000 */
[----:B------:R-:W-:-:S03]  /*9a90*/  SEL R3, R7, RZ, !P0 ;  /* 0x000000ff07037207 */ /* 0x000fc60004000000 */
[----:B------:R-:W1:Y:S08]  /*9aa0*/  LDC.64 R12, c[0x0][R9+0x168] ;  /* 0x00005a00090c7b82 */ /* 0x000e700000000a00 */
[----:B------:R2:W2:Y:S08]  /*9ab0*/  LDC.64 R16, c[0x0][R9+0x178] ;  /* 0x00005e0009107b82 */ /* 0x0004b00000000a00 */
[----:B------:R2:W2:Y:S01]  /*9ac0*/  LDC.64 R18, c[0x0][R9+0x160] ;  /* 0x0000580009127b82 */ /* 0x0004a20000000a00 */
[----:B------:R-:W1:Y:S02]  /*9ad0*/  S2R R23, SR_TID.X ;  /* 0x0000000000177919 */ /* 0x000e640000002100 */
[----:B-1----:R-:W-:-:S04]  /*9ae0*/  IMAD R2, R5, R8, RZ ;  /* 0x0000000805027224 */ /* 0x002fc800078e02ff */
[C---:B------:R-:W-:Y:S02]  /*9af0*/  IMAD R11, R4.reuse, R3, R2 ;  /* 0x00000003040b7224 */ /* 0x040fe400078e0202 */
[----:B------:R-:W-:-:S04]  /*9b00*/  IMAD.WIDE.U32 R4, R4, R8, RZ ;  /* 0x0000000804047225 */ /* 0x000fc800078e00ff */
[-C--:B------:R-:W-:Y:S02]  /*9b10*/  IMAD R10, R13, R245.reuse, RZ ;  /* 0x000000f50d0a7224 */ /* 0x080fe400078e02ff */
[----:B--2---:R-:W-:Y:S02]  /*9b20*/  IMAD R9, R237, 0x80, R6 ;  /* 0x00000080ed097824 */ /* 0x004fe400078e0206 */
[----:B------:R-:W-:-:S04]  /*9b30*/  IMAD.WIDE.U32 R6, R12, R245, RZ ;  /* 0x000000f50c067225 */ /* 0x000fc800078e00ff */
[----:B------:R-:W-:-:S04]  /*9b40*/  @P2 IMAD.HI.U32 R3, R9, c[0x0][0x4ec], RZ ;  /* 0x00013b0009032a27 */ /* 0x000fc800078e00ff */
[----:B------:R-:W-:Y:S01]  /*9b50*/  IMAD.MOV.U32 R2, RZ, RZ, R9 ;  /* 0x000000ffff027224 */ /* 0x000fe200078e0009 */
[----:B------:R-:W-:Y:S02]  /*9b60*/  @P2 SHF.R.U32.HI R2, RZ, c[0x0][0x4f0], R3 ;  /* 0x00013c00ff022a19 */ /* 0x000fe40000011603 */
[----:B---3--:R-:W-:Y:S02]  /*9b70*/  SEL R3, R15, RZ, P3 ;  /* 0x000000ff0f037207 */ /* 0x008fe40001800000 */
        /* <DEDUP_REMOVED lines=22> */
[C---:B------:R-:W-:Y:S02]  /*9ce0*/  LEA R4, P0, R2.reuse, R4, 0x2 ;  /* 0x0000000402047211 */ /* 0x040fe400078010ff */
        /* <DEDUP_REMOVED lines=8> */
[----:B------:R4:W2:Y:S01]  /*9d70*/  SHFL.IDX PT, R5, R2, 0x1, 0x1c1f ;  /* 0x003c1f0002057f89 */ /* 0x0008a200000e0000 */
[----:B------:R-:W-:Y:S01]  /*9d80*/  IMAD R11, R14, c[0x0][0x4e8], RZ ;  /* 0x00013a000e0b7a24 */ /* 0x000fe200078e02ff */
[----:B------:R-:W-:Y:S01]  /*9d90*/  LOP3.LUT P0, RZ, R15, 0x3, RZ, 0xc0, !PT ;  /* 0x000000030fff7812 */ /* 0x000fe2000780c0ff */
[----:B----4-:R-:W-:-:S05]  /*9da0*/  IMAD R2, R237, 0x80, R22 ;  /* 0x00000080ed027824 */ /* 0x010fca00078e0216 */
[C---:B------:R-:W-:Y:S02]  /*9db0*/  IADD3 R3, R2.reuse, 0x8, RZ ;  /* 0x0000000802037810 */ /* 0x040fe40007ffe0ff */
[-C--:B------:R-:W-:Y:S02]  /*9dc0*/  ISETP.GE.OR P1, PT, R2, R11.reuse, P0 ;  /* 0x0000000b0200720c */ /* 0x080fe40000726670 */
[----:B------:R-:W-:-:S11]  /*9dd0*/  ISETP.GE.OR P0, PT, R3, R11, P0 ;  /* 0x0000000b0300720c */ /* 0x000fd60000706670 */
[----:B-1----:R1:W-:Y:S01]  /*9de0*/  @!P1 ST.E [R6.64], R21 ;  /* 0x0000001506009985 */ /* 0x0023e2000c101906 */
[----:B------:R-:W-:-:S03]  /*9df0*/  ISETP.GE.AND P1, PT, R2, R11, PT ;  /* 0x0000000b0200720c */ /* 0x000fc60003f26270 */
[----:B--2---:R1:W-:Y:S01]  /*9e00*/  @!P0 ST.E [R4.64], R20 ;  /* 0x0000001404008985 */ /* 0x0043e2000c101906 */
[----:B------:R-:W-:Y:S01]  /*9e10*/  ISETP.GE.AND P0, PT, R3, R11, PT ;  /* 0x0000000b0300720c */ /* 0x000fe20003f06270 */
[----:B------:R-:W-:Y:S05]  /*9e20*/  @P3 BRA `(.L_x_1487) ;  /* 0x0000068000003947 */ /* 0x000fea0003800000 */
[----:B------:R-:W-:Y:S01]  /*9e30*/  IMAD R10, R10, c[0x0][0x3a0], RZ ;  /* 0x0000e8000a0a7a24 */ /* 0x000fe200078e02ff */
[----:B-1----:R-:W-:Y:S01]  /*9e40*/  LEA R4, R234, R230, 0x5 ;  /* 0x000000e6ea047211 */ /* 0x002fe200078e28ff */
[C---:B------:R-:W-:Y:S01]  /*9e50*/  IMAD.WIDE.U32 R2, R0.reuse, c[0x0][0x3a0], RZ ;  /* 0x0000e80000027a25 */ /* 0x040fe200078e00ff */
[----:B------:R-:W-:Y:S01]  /*9e60*/  SHF.R.S32.HI R5, RZ, 0x1f, R8 ;  /* 0x0000001fff057819 */ /* 0x000fe20000011408 */
[----:B------:R1:W2:Y:S01]  /*9e70*/  LDS.128 R16, [R207+0x80] ;  /* 0x00008000cf107984 */ /* 0x0002a20000000c00 */
[----:B------:R-:W-:Y:S01]  /*9e80*/  LEA R4, R237, R4, 0x7 ;  /* 0x00000004ed047211 */ /* 0x000fe200078e38ff */
[----:B------:R-:W-:Y:S02]  /*9e90*/  IMAD R0, R0, c[0x0][0x3a4], R10 ;  /* 0x0000e90000007a24 */ /* 0x000fe400078e020a */
[----:B------:R1:W3:Y:S01]  /*9ea0*/  LDS.128 R24, [R207+0x1080] ;  /* 0x00108000cf187984 */ /* 0x0002e20000000c00 */
[----:B------:R-:W-:-:S02]  /*9eb0*/  IMAD R5, R5, c[0x0][0x3f0], RZ ;  /* 0x0000fc0005057a24 */ /* 0x000fc400078e02ff */
[----:B------:R-:W-:Y:S01]  /*9ec0*/  IADD3 R3, R3, R0, RZ ;  /* 0x0000000003037210 */ /* 0x000fe20007ffe0ff */
[----:B------:R-:W-:Y:S01]  /*9ed0*/  @P2 IMAD.HI.U32 R6, R4, c[0x0][0x4ec], RZ ;  /* 0x00013b0004062a27 */ /* 0x000fe200078e00ff */
[----:B------:R1:W4:Y:S01]  /*9ee0*/  LDS.128 R32, [R207+0x2080] ;  /* 0x00208000cf207984 */ /* 0x0003220000000c00 */
[----:B------:R-:W-:Y:S02]  /*9ef0*/  MOV R0, R4 ;  /* 0x0000000400007202 */ /* 0x000fe40000000f00 */
[C---:B------:R-:W-:Y:S01]  /*9f00*/  IMAD.WIDE.U32 R2, R245.reuse, c[0x0][0x3e8], R2 ;  /* 0x0000fa00f5027a25 */ /* 0x040fe200078e0002 */
[----:B------:R1:W1:Y:S01]  /*9f10*/  LDS.128 R36, [R207+0x3080] ;  /* 0x00308000cf247984 */ /* 0x0002620000000c00 */
[----:B------:R-:W-:Y:S02]  /*9f20*/  @P2 SHF.R.U32.HI R0, RZ, c[0x0][0x4f0], R6 ;  /* 0x00013c00ff002a19 */ /* 0x000fe40000011606 */
[----:B------:R-:W-:Y:S01]  /*9f30*/  IMAD R3, R245, c[0x0][0x3ec], R3 ;  /* 0x0000fb00f5037a24 */ /* 0x000fe200078e0203 */
[----:B------:R1:W1:Y:S01]  /*9f40*/  LDS.128 R12, [R207+0x4080] ;  /* 0x00408000cf0c7984 */ /* 0x0002620000000c00 */
[C---:B------:R-:W-:Y:S01]  /*9f50*/  IMAD R7, R8.reuse, c[0x0][0x3f4], R5 ;  /* 0x0000fd0008077a24 */ /* 0x040fe200078e0205 */
[----:B------:R-:W-:Y:S01]  /*9f60*/  SHF.R.S32.HI R6, RZ, 0x1f, R0 ;  /* 0x0000001fff067819 */ /* 0x000fe20000011400 */
[----:B------:R-:W-:Y:S01]  /*9f70*/  IMAD.WIDE.U32 R2, R8, c[0x0][0x3f0], R2 ;  /* 0x0000fc0008027a25 */ /* 0x000fe200078e0002 */
[----:B------:R1:W1:Y:S01]  /*9f80*/  LDS.128 R20, [R207+0x5080] ;  /* 0x00508000cf147984 */ /* 0x0002620000000c00 */
[----:B------:R-:W-:-:S02]  /*9f90*/  IADD3 R5, -R0, RZ, RZ ;  /* 0x000000ff00057210 */ /* 0x000fc40007ffe1ff */
[----:B------:R-:W-:Y:S01]  /*9fa0*/  IMAD R6, R6, c[0x0][0x3e0], RZ ;  /* 0x0000f80006067a24 */ /* 0x000fe200078e02ff */
[----:B------:R1:W1:Y:S01]  /*9fb0*/  LDS.128 R28, [R207+0x6080] ;  /* 0x00608000cf1c7984 */ /* 0x0002620000000c00 */
[----:B------:R-:W-:Y:S01]  /*9fc0*/  IADD3 R3, R3, R7, RZ ;  /* 0x0000000703037210 */ /* 0x000fe20007ffe0ff */
[----:B------:R-:W-:Y:S02]  /*9fd0*/  IMAD R4, R5, c[0x0][0x4e8], R4 ;  /* 0x00013a0005047a24 */ /* 0x000fe400078e0204 */
        /* <DEDUP_REMOVED lines=14> */
.L_x_1545:
[----:B------:R-:W-:Y:S05]  /*a0c0*/  BRA.DIV ~URZ, `(.L_x_1489) ;  /* 0x00002c927f007947 */ /* 0x000fea000b800000 */
[----:B------:R4:W2:Y:S02]  /*a0d0*/  SHFL.IDX PT, R0, R8, RZ, 0x181f ;  /* 0x00181fff08007589 */ /* 0x0008a400000e0000 */
.L_x_1546:
        /* <DEDUP_REMOVED lines=11> */
.L_x_1491:
[----:B------:R-:W-:Y:S05]  /*a190*/  BSYNC B0 ;  /* 0x0000000000007941 */ /* 0x000fea0003800000 */
.L_x_1490:
[----:B------:R-:W-:Y:S05]  /*a1a0*/  BRA.DIV ~URZ, `(.L_x_1492) ;  /* 0x00002c127f007947 */ /* 0x000fea000b800000 */
[----:B---3--:R3:W4:Y:S04]  /*a1b0*/  SHFL.IDX PT, R9, R7, 0x1, 0x181f ;  /* 0x00381f0007097f89 */ /* 0x00872800000e0000 */
[----:B--2---:R3:W2:Y:S02]  /*a1c0*/  SHFL.IDX PT, R0, R8, 0x1, 0x181f ;  /* 0x00381f0008007f89 */ /* 0x0046a400000e0000 */
.L_x_1547:
        /* <DEDUP_REMOVED lines=10> */
[----:B------:R2:W-:Y:S04]  /*a270*/  @!P1 ST.E.128 [R4.64], R24 ;  /* 0x0000001804009985 */ /* 0x0005e8000c101d06 */
[----:B-1----:R2:W-:Y:S02]  /*a280*/  @!P0 ST.E.128 [R2.64], R20 ;  /* 0x0000001402008985 */ /* 0x0025e4000c101d06 */
.L_x_1494:
[----:B------:R-:W-:Y:S05]  /*a290*/  BSYNC B0 ;  /* 0x0000000000007941 */ /* 0x000fea0003800000 */
.L_x_1493:
[----:B------:R-:W-:Y:S05]  /*a2a0*/  BRA.DIV ~URZ, `(.L_x_1495) ;  /* 0x00002bd27f007947 */ /* 0x000fea000b800000 */
[----:B----4-:R4:W3:Y:S02]  /*a2b0*/  SHFL.IDX PT, R9, R7, 0x2, 0x181f ;  /* 0x00581f0007097f89 */ /* 0x0108e400000e0000 */
.L_x_1548:
[----:B------:R-:W-:Y:S05]  /*a2c0*/  BRA.DIV ~URZ, `(.L_x_1496) ;  /* 0x00002c227f007947 */ /* 0x000fea000b800000 */
[----:B--2---:R2:W4:Y:S02]  /*a2d0*/  SHFL.IDX PT, R0, R8, 0x2, 0x181f ;  /* 0x00581f0008007f89 */ /* 0x00452400000e0000 */
.L_x_1549:
        /* <DEDUP_REMOVED lines=11> */
[----:B-1----:R3:W-:Y:S02]  /*a390*/  @!P0 ST.E.128 [R2.64], R28 ;  /* 0x0000001c02008985 */ /* 0x0027e4000c101d06 */
.L_x_1498:
[----:B------:R-:W-:Y:S05]  /*a3a0*/  BSYNC B0 ;  /* 0x0000000000007941 */ /* 0x000fea0003800000 */
.L_x_1497:
[----:B------:R-:W-:Y:S05]  /*a3b0*/  BRA.DIV ~URZ, `(.L_x_1499) ;  /* 0x00002b927f007947 */ /* 0x000fea000b800000 */
[----:B---34-:R-:W3:Y:S04]  /*a3c0*/  SHFL.IDX PT, R7, R7, 0x3, 0x181f ;  /* 0x00781f0007077f89 */ /* 0x018ee800000e0000 */
[----:B------:R4:W2:Y:S02]  /*a3d0*/  SHFL.IDX PT, R0, R8, 0x3, 0x181f ;  /* 0x00781f0008007f89 */ /* 0x0008a400000e0000 */
.L_x_1550:
        /* <DEDUP_REMOVED lines=13> */
.L_x_1487:
[----:B-1----:R-:W2:Y:S01]  /*a4b0*/  LDL.LU R6, [R1+0x4] ;  /* 0x0000040001067983 */ /* 0x002ea20000300800 */
[----:B------:R-:W-:Y:S02]  /*a4c0*/  IMAD R10, R10, c[0x0][0x408], RZ ;  /* 0x000102000a0a7a24 */ /* 0x000fe400078e02ff */
[----:B------:R-:W-:-:S04]  /*a4d0*/  IMAD.WIDE.U32 R2, R0, c[0x0][0x408], RZ ;  /* 0x0001020000027a25 */ /* 0x000fc800078e00ff */
[----:B------:R-:W-:Y:S02]  /*a4e0*/  IMAD R0, R0, c[0x0][0x40c], R10 ;  /* 0x0001030000007a24 */ /* 0x000fe400078e020a */
[----:B------:R-:W-:-:S03]  /*a4f0*/  @P2 IMAD.HI.U32 R5, R9, c[0x0][0x4ec], RZ ;  /* 0x00013b0009052a27 */ /* 0x000fc600078e00ff */
[----:B------:R-:W-:Y:S02]  /*a500*/  IADD3 R3, R3, R0, RZ ;  /* 0x0000000003037210 */ /* 0x000fe40007ffe0ff */
[----:B------:R-:W-:-:S03]  /*a510*/  SHF.R.S32.HI R0, RZ, 0x1f, R8 ;  /* 0x0000001fff007819 */ /* 0x000fc60000011408 */
[----:B------:R-:W-:-:S04]  /*a520*/  IMAD.WIDE.U32 R2, R245, c[0x0][0x438], R2 ;  /* 0x00010e00f5027a25 */ /* 0x000fc800078e0002 */
[----:B------:R-:W-:Y:S02]  /*a530*/  IMAD R0, R0, c[0x0][0x440], RZ ;  /* 0x0001100000007a24 */ /* 0x000fe400078e02ff */
[----:B------:R-:W-:Y:S02]  /*a540*/  IMAD R3, R245, c[0x0][0x43c], R3 ;  /* 0x00010f00f5037a24 */ /* 0x000fe400078e0203 */
[C---:B------:R-:W-:Y:S01]  /*a550*/  IMAD R4, R8.reuse, c[0x0][0x444], R0 ;  /* 0x0001110008047a24 */ /* 0x040fe200078e0200 */
[----:B------:R-:W-:Y:S01]  /*a560*/  MOV R0, R9 ;  /* 0x0000000900007202 */ /* 0x000fe20000000f00 */
[----:B------:R-:W-:Y:S01]  /*a570*/  IMAD.WIDE.U32 R2, R8, c[0x0][0x440], R2 ;  /* 0x0001100008027a25 */ /* 0x000fe200078e0002 */
[----:B------:R-:W-:-:S04]  /*a580*/  @P2 SHF.R.U32.HI R0, RZ, c[0x0][0x4f0], R5 ;  /* 0x00013c00ff002a19 */ /* 0x000fc80000011605 */
[----:B------:R-:W-:Y:S02]  /*a590*/  IADD3 R3, R3, R4, RZ ;  /* 0x0000000403037210 */ /* 0x000fe40007ffe0ff */
[----:B------:R-:W-:Y:S02]  /*a5a0*/  SHF.R.S32.HI R5, RZ, 0x1f, R0 ;  /* 0x0000001fff057819 */ /* 0x000fe40000011400 */
[----:B------:R-:W-:-:S03]  /*a5b0*/  IADD3 R4, -R0, RZ, RZ ;  /* 0x000000ff00047210 */ /* 0x000fc60007ffe1ff */
[----:B------:R-:W-:Y:S02]  /*a5c0*/  IMAD R5, R5, c[0x0][0x430], RZ ;  /* 0x00010c0005057a24 */ /* 0x000fe400078e02ff */
[----:B------:R-:W-:Y:S02]  /*a5d0*/  IMAD R4, R4, c[0x0][0x4e8], R9 ;  /* 0x00013a0004047a24 */ /* 0x000fe400078e0209 */
[----:B------:R-:W-:Y:S02]  /*a5e0*/  IMAD R5, R0, c[0x0][0x434], R5 ;  /* 0x00010d0000057a24 */ /* 0x000fe400078e0205 */
[----:B--2---:R-:W-:-:S04]  /*a5f0*/  IMAD.WIDE.U32 R2, R6, c[0x0][0x448], R2 ;  /* 0x0001120006027a25 */ /* 0x004fc800078e0002 */
[----:B------:R-:W-:-:S04]  /*a600*/  IMAD R3, R6, c[0x0][0x44c], R3 ;  /* 0x0001130006037a24 */ /* 0x000fc800078e0203 */
        /* <DEDUP_REMOVED lines=11> */
.L_x_1551:
[----:B------:R-:W-:Y:S05]  /*a6c0*/  BRA.DIV ~URZ, `(.L_x_1502) ;  /* 0x000029b27f007947 */ /* 0x000fea000b800000 */
[----:B------:R3:W4:Y:S02]  /*a6d0*/  SHFL.IDX PT, R0, R28, RZ, 0x1c1f ;  /* 0x001c1fff1c007589 */ /* 0x00072400000e0000 */
.L_x_1552:
[C---:B------:R-:W-:Y:S01]  /*a6e0*/  IADD3 R15, R244.reuse, 0x18, RZ ;  /* 0x00000018f40f7810 */ /* 0x040fe20007ffe0ff */
[----:B------:R-:W-:Y:S01]  /*a6f0*/  BSSY B0, `(.L_x_1503) ;  /* 0x0000060000007945 */ /* 0x000fe20003800000 */
        /* <DEDUP_REMOVED lines=95> */
.L_x_1504:
[----:B------:R-:W-:Y:S05]  /*acf0*/  BSYNC B0 ;  /* 0x0000000000007941 */ /* 0x000fea0003800000 */
.L_x_1503:
[----:B------:R-:W-:Y:S05]  /*ad00*/  BRA.DIV ~URZ, `(.L_x_1505) ;  /* 0x000023d27f007947 */ /* 0x000fea000b800000 */
[----:B--2---:R2:W1:Y:S04]  /*ad10*/  SHFL.IDX PT, R4, R14, 0x1, 0x1c1f ;  /* 0x003c1f000e047f89 */ /* 0x00446800000e0000 */
[----:B----4-:R2:W4:Y:S02]  /*ad20*/  SHFL.IDX PT, R0, R28, 0x1, 0x1c1f ;  /* 0x003c1f001c007f89 */ /* 0x01052400000e0000 */
.L_x_1553:
[----:B------:R-:W-:Y:S05]  /*ad30*/  @P0 BRA `(.L_x_1500) ;  /* 0x00000f1000000947 */ /* 0x000fea0003800000 */
[----:B------:R-:W-:Y:S02]  /*ad40*/  ISETP.GE.AND P1, PT, R13, c[0x0][0x3c8], PT ;  /* 0x0000f2000d007a0c */ /* 0x000fe40003f26270 */
[----:B------:R-:W-:Y:S02]  /*ad50*/  ISETP.GE.AND P2, PT, R244, c[0x0][0x3c8], PT ;  /* 0x0000f200f4007a0c */ /* 0x000fe40003f46270 */
[----:B------:R-:W-:Y:S02]  /*ad60*/  ISETP.GE.AND P0, PT, R12, c[0x0][0x3c8], PT ;  /* 0x0000f2000c007a0c */ /* 0x000fe40003f06270 */
[----:B------:R-:W-:-:S02]  /*ad70*/  ISETP.GE.AND P5, PT, R15, c[0x0][0x3c8], PT ;  /* 0x0000f2000f007a0c */ /* 0x000fc40003fa6270 */
[----:B------:R-:W-:-:S05]  /*ad80*/  ISETP.GE.AND P4, PT, R17, c[0x0][0x3c8], PT ;  /* 0x0000f20011007a0c */ /* 0x000fca0003f86270 */
[C---:B----4-:R-:W-:Y:S02]  /*ad90*/  @!P1 LEA R6, P3, R13.reuse, R0, 0x2 ;  /* 0x000000000d069211 */ /* 0x050fe400078610ff */
[----:B------:R-:W-:Y:S02]  /*ada0*/  @!P2 IMAD.MOV.U32 R8, RZ, RZ, R0 ;  /* 0x000000ffff08a224 */ /* 0x000fe400078e0000 */
[----:B-1----:R-:W-:Y:S01]  /*adb0*/  @!P2 IMAD.MOV.U32 R9, RZ, RZ, R4 ;  /* 0x000000ffff09a224 */ /* 0x002fe200078e0004 */
[----:B------:R-:W-:Y:S02]  /*adc0*/  @!P1 LEA.HI.X R7, R13, R4, R29, 0x2, P3 ;  /* 0x000000040d079211 */ /* 0x000fe400018f141d */
[----:B------:R-:W-:Y:S01]  /*add0*/  @!P0 LEA R2, P6, R12, R0, 0x2 ;  /* 0x000000000c028211 */ /* 0x000fe200078c10ff */
[----:B------:R-:W-:Y:S01]  /*ade0*/  @!P2 IMAD.WIDE R8, R244, 0x4, R8 ;  /* 0x00000004f408a825 */ /* 0x000fe200078e0208 */
[----:B------:R-:W-:Y:S02]  /*adf0*/  ISETP.GE.AND P3, PT, R16, c[0x0][0x3c8], PT ;  /* 0x0000f20010007a0c */ /* 0x000fe40003f66270 */
[----:B------:R-:W-:-:S02]  /*ae00*/  @!P0 LEA.HI.X R3, R12, R4, R30, 0x2, P6 ;  /* 0x000000040c038211 */ /* 0x000fc400030f141e */
[----:B------:R1:W-:Y:S01]  /*ae10*/  @!P2 ST.E.64 [R8.64], R100 ;  /* 0x000000640800a985 */ /* 0x0003e2000c101b06 */
[----:B------:R-:W-:Y:S02]  /*ae20*/  ISETP.GE.AND P2, PT, R18, c[0x0][0x3c8], PT ;  /* 0x0000f20012007a0c */ /* 0x000fe40003f46270 */
[----:B--2---:R-:W-:Y:S01]  /*ae30*/  @!P5 LEA R14, P6, R15, R0, 0x2 ;  /* 0x000000000f0ed211 */ /* 0x004fe200078c10ff */
[----:B------:R2:W-:Y:S01]  /*ae40*/  @!P1 ST.E.64 [R6.64], R92 ;  /* 0x0000005c06009985 */ /* 0x0005e2000c101b06 */
[----:B------:R-:W-:Y:S02]  /*ae50*/  ISETP.GE.AND P1, PT, R19, c[0x0][0x3c8], PT ;  /* 0x0000f20013007a0c */ /* 0x000fe40003f26270 */
[----:B------:R-:W-:Y:S01]  /*ae60*/  @!P5 LEA.HI.X R15, R15, R4, R31, 0x2, P6 ;  /* 0x000000040f0fd211 */ /* 0x000fe200030f141f */
[----:B------:R4:W-:Y:S01]  /*ae70*/  @!P0 ST.E.64 [R2.64], R80 ;  /* 0x0000005002008985 */ /* 0x0009e2000c101b06 */
[CC--:B------:R-:W-:Y:S02]  /*ae80*/  @!P4 LEA R12, P0, R17.reuse, R0.reuse, 0x2 ;  /* 0x00000000110cc211 */ /* 0x0c0fe400078010ff */
[----:B------:R-:W-:Y:S01]  /*ae90*/  @!P3 LEA R10, P6, R16, R0, 0x2 ;  /* 0x00000000100ab211 */ /* 0x000fe200078c10ff */
[----:B------:R5:W-:Y:S01]  /*aea0*/  @!P5 ST.E.64 [R14.64], R118 ;  /* 0x000000760e00d985 */ /* 0x000be2000c101b06 */
[----:B------:R-:W-:-:S02]  /*aeb0*/  @!P4 LEA.HI.X R13, R17, R4, R33, 0x2, P0 ;  /* 0x00000004110dc211 */ /* 0x000fc400000f1421 */
[----:B------:R-:W-:Y:S02]  /*aec0*/  ISETP.GE.AND P0, PT, R20, c[0x0][0x3c8], PT ;  /* 0x0000f20014007a0c */ /* 0x000fe40003f06270 */
[----:B------:R-:W-:Y:S01]  /*aed0*/  @!P3 LEA.HI.X R11, R16, R4, R32, 0x2, P6 ;  /* 0x00000004100bb211 */ /* 0x000fe200030f1420 */
[----:B------:R3:W-:Y:S01]  /*aee0*/  @!P4 ST.E.64 [R12.64], R116 ;  /* 0x000000740c00c985 */ /* 0x0007e2000c101b06 */
[----:B------:R-:W-:Y:S02]  /*aef0*/  ISETP.GE.AND P5, PT, R21, c[0x0][0x3c8], PT ;  /* 0x0000f20015007a0c */ /* 0x000fe40003fa6270 */
[----:B------:R-:W-:Y:S01]  /*af00*/  ISETP.GE.AND P4, PT, R23, c[0x0][0x3c8], PT ;  /* 0x0000f20017007a0c */ /* 0x000fe20003f86270 */
        /* <DEDUP_REMOVED lines=38> */
.L_x_1485:
[----:B------:R-:W-:Y:S01]  /*b170*/  ISETP.NE.U32.AND P1, PT, RZ, c[0x0][0x508], PT ;  /* 0x00014200ff007a0c */ /* 0x000fe20003f25070 */
[----:B------:R-:W2:Y:S01]  /*b180*/  LDL.LU R0, [R1] ;  /* 0x0000000001007983 */ /* 0x000ea20000300800 */
[----:B------:R-:W-:Y:S01]  /*b190*/  ISETP.NE.U32.AND P2, PT, RZ, c[0x0][0x500], PT ;  /* 0x00014000ff007a0c */ /* 0x000fe20003f45070 */
[----:B------:R-:W-:Y:S01]  /*b1a0*/  IMAD.MOV.U32 R4, RZ, RZ, 0x4 ;  /* 0x00000004ff047424 */ /* 0x000fe200078e00ff */
[----:B------:R-:W-:Y:S01]  /*b1b0*/  ISETP.NE.AND.EX P1, PT, RZ, c[0x0][0x50c], PT, P1 ;  /* 0x00014300ff007a0c */ /* 0x000fe20003f25310 */
[----:B------:R-:W-:Y:S01]  /*b1c0*/  IMAD.MOV.U32 R8, RZ, RZ, RZ ;  /* 0x000000ffff087224 */ /* 0x000fe200078e00ff */
[----:B------:R-:W-:Y:S01]  /*b1d0*/  ISETP.NE.AND.EX P2, PT, RZ, c[0x0][0x504], PT, P2 ;  /* 0x00014100ff007a0c */ /* 0x000fe20003f45320 */
[----:B------:R-:W-:Y:S02]  /*b1e0*/  IMAD.MOV.U32 R19, RZ, RZ, c[0x0][0x388] ;  /* 0x0000e200ff137624 */ /* 0x000fe400078e00ff */
[----:B-1----:R-:W-:-:S08]  /*b1f0*/  IMAD.WIDE R4, R235, R4, c[0x0][0x500] ;  /* 0x00014000eb047625 */ /* 0x002fd000078e0204 */
[C---:B------:R-:W-:Y:S02]  /*b200*/  @P1 LEA R2, P0, R235.reuse, c[0x0][0x508], 0x2 ;  /* 0x00014200eb021a11 */ /* 0x040fe400078010ff */
[----:B------:R1:W5:Y:S02]  /*b210*/  @P2 LDG.E R8, [R4.64] ;  /* 0x0000000604082981 */ /* 0x000364000c1e1900 */
[----:B------:R-:W-:-:S05]  /*b220*/  @P1 LEA.HI.X R3, R235, c[0x0][0x50c], R7, 0x2, P0 ;  /* 0x00014300eb031a11 */ /* 0x000fca00000f1407 */
[----:B------:R1:W5:Y:S01]  /*b230*/  @P1 LDG.E R19, [R2.64] ;  /* 0x0000000602131981 */ /* 0x000362000c1e1900 */
[----:B--2---:R-:W-:-:S04]  /*b240*/  ISETP.NE.AND P0, PT, R0, RZ, PT ;  /* 0x000000ff0000720c */ /* 0x004fc80003f05270 */
[----:B------:R-:W-:Y:S01]  /*b250*/  SEL R18, R0, c[0x0][0x3d4], P0 ;  /* 0x0000f50000127a07 */ /* 0x000fe20000000000 */
[----:B------:R-:W-:Y:S05]  /*b260*/  @P1 BRA `(.L_x_1506) ;  /* 0x0000004000001947 */ /* 0x000fea0003800000 */
[----:B-1----:R-:W-:Y:S05]  /*b270*/  @!P2 BRA `(.L_x_1506) ;  /* 0x000000300000a947 */ /* 0x002fea0003800000 */
[----:B------:R1:W2:Y:S04]  /*b280*/  LDG.E R0, [R4.64] ;  /* 0x0000000604007981 */ /* 0x0002a8000c1e1900 */
[----:B-1----:R-:W2:Y:S02]  /*b290*/  LDG.E R4, [R4.64+0x4] ;  /* 0x0000040604047981 */ /* 0x002ea4000c1e1900 */
[----:B--2--5:R-:W-:Y:S02]  /*b2a0*/  IADD3 R19, -R0, R4, RZ ;  /* 0x0000000400137210 */ /* 0x024fe40007ffe1ff */
.L_x_1506:
[----:B-1----:R-:W1:Y:S01]  /*b2b0*/  S2R R2, SR_TID.X ;  /* 0x0000000000027919 */ /* 0x002e620000002100 */
[----:B------:R-:W-:Y:S01]  /*b2c0*/  BSSY B0, `(.L_x_1507) ;  /* 0x0000036000007945 */ /* 0x000fe20003800000 */
[----:B------:R-:W-:Y:S02]  /*b2d0*/  SEL R14, R235, RZ, !P2 ;  /* 0x000000ffeb0e7207 */ /* 0x000fe40005000000 */
[----:B------:R-:W-:-:S02]  /*b2e0*/  SEL R20, R7, RZ, !P2 ;  /* 0x000000ff07147207 */ /* 0x000fc40005000000 */
[----:B-----5:R-:W-:Y:S02]  /*b2f0*/  SHF.R.S32.HI R17, RZ, 0x1f, R8 ;  /* 0x0000001fff117819 */ /* 0x020fe40000011408 */
[----:B-1----:R-:W-:-:S13]  /*b300*/  ISETP.GT.AND P0, PT, R2, 0x7f, PT ;  /* 0x0000007f0200780c */ /* 0x002fda0003f04270 */
[----:B------:R-:W-:Y:S05]  /*b310*/  @P0 BRA `(.L_x_1508) ;  /* 0x0000030000000947 */ /* 0x000fea0003800000 */
[----:B------:R-:W-:Y:S01]  /*b320*/  IMAD R0, R19, c[0x0][0x4e8], RZ ;  /* 0x00013a0013007a24 */ /* 0x000fe200078e02ff */
[----:B------:R-:W-:-:S04]  /*b330*/  LEA R9, R237, R2, 0x7 ;  /* 0x00000002ed097211 */ /* 0x000fc800078e38ff */
[----:B------:R-:W-:-:S13]  /*b340*/  ISETP.GE.AND P0, PT, R9, R0, PT ;  /* 0x000000000900720c */ /* 0x000fda0003f06270 */
[----:B------:R-:W-:Y:S05]  /*b350*/  @P0 BRA `(.L_x_1508) ;  /* 0x000002c000000947 */ /* 0x000fea0003800000 */
[----:B------:R-:W2:Y:S01]  /*b360*/  LDL.LU R21, [R1+0x4] ;  /* 0x0000040001157983 */ /* 0x000ea20000300800 */
[----:B------:R-:W-:Y:S01]  /*b370*/  IMAD.MOV.U32 R0, RZ, RZ, 0x368 ;  /* 0x00000368ff007424 */ /* 0x000fe200078e00ff */
[----:B------:R-:W-:-:S04]  /*b380*/  ISETP.GT.AND P2, PT, R18, 0x1, PT ;  /* 0x000000011200780c */ /* 0x000fc80003f44270 */
[----:B------:R-:W-:-:S04]  /*b390*/  SEL R0, R0, 0x328, P2 ;  /* 0x0000032800007807 */ /* 0x000fc80001000000 */
[----:B------:R1:W3:Y:S08]  /*b3a0*/  LDC.64 R6, c[0x0][R0+0x170] ;  /* 0x00005c0000067b82 */ /* 0x0002f00000000a00 */
[----:B------:R1:W4:Y:S08]  /*b3b0*/  LDC.64 R4, c[0x0][R0+0x168] ;  /* 0x00005a0000047b82 */ /* 0x0003300000000a00 */
[----:B------:R1:W5:Y:S08]  /*b3c0*/  LDC.64 R12, c[0x0][R0+0x178] ;  /* 0x00005e00000c7b82 */ /* 0x0003700000000a00 */
[----:B------:R1:W2:Y:S02]  /*b3d0*/  LDC.64 R10, c[0x0][R0+0x160] ;  /* 0x00005800000a7b82 */ /* 0x0002a40000000a00 */
[----:B-1----:R-:W-:-:S02]  /*b3e0*/  IMAD.MOV.U32 R0, RZ, RZ, c[0x0][0x4e8] ;  /* 0x00013a00ff007624 */ /* 0x002fc400078e00ff */
[-C--:B---3--:R-:W-:Y:S02]  /*b3f0*/  IMAD R7, R7, R14.reuse, RZ ;  /* 0x0000000e07077224 */ /* 0x088fe400078e02ff */
[----:B------:R-:W-:Y:S01]  /*b400*/  IMAD.WIDE.U32 R2, R6, R14, RZ ;  /* 0x0000000e06027225 */ /* 0x000fe200078e00ff */
[----:B------:R-:W-:Y:S02]  /*b410*/  ISETP.NE.AND P0, PT, R0, 0x1, PT ;  /* 0x000000010000780c */ /* 0x000fe40003f05270 */
[----:B------:R-:W-:Y:S01]  /*b420*/  MOV R0, R9 ;  /* 0x0000000900007202 */ /* 0x000fe20000000f00 */
[----:B------:R-:W-:Y:S02]  /*b430*/  IMAD R7, R6, R20, R7 ;  /* 0x0000001406077224 */ /* 0x000fe400078e0207 */
[-C--:B----4-:R-:W-:Y:S02]  /*b440*/  IMAD R15, R5, R245.reuse, RZ ;  /* 0x000000f5050f7224 */ /* 0x090fe400078e02ff */
[----:B------:R-:W-:Y:S01]  /*b450*/  IMAD.WIDE.U32 R4, R4, R245, RZ ;  /* 0x000000f504047225 */ /* 0x000fe200078e00ff */
[----:B------:R-:W-:-:S03]  /*b460*/  IADD3 R3, R3, R7, RZ ;  /* 0x0000000703037210 */ /* 0x000fc60007ffe0ff */
[----:B------:R-:W-:Y:S02]  /*b470*/  IMAD.IADD R15, R5, 0x1, R15 ;  /* 0x00000001050f7824 */ /* 0x000fe400078e020f */
[----:B------:R-:W-:-:S05]  /*b480*/  @P0 IMAD.HI.U32 R16, R9, c[0x0][0x4ec], RZ ;  /* 0x00013b0009100a27 */ /* 0x000fca00078e00ff */
[----:B------:R-:W-:Y:S02]  /*b490*/  @P0 SHF.R.U32.HI R0, RZ, c[0x0][0x4f0], R16 ;  /* 0x00013c00ff000a19 */ /* 0x000fe40000011610 */
[----:B------:R-:W-:-:S03]  /*b4a0*/  IADD3 R16, P1, P0, R2, R4, R8 ;  /* 0x0000000402107210 */ /* 0x000fc6000783e008 */
[----:B------:R-:W-:-:S04]  /*b4b0*/  IMAD.MOV R2, RZ, RZ, -R0 ;  /* 0x000000ffff027224 */ /* 0x000fc800078e0a00 */
[----:B------:R-:W-:Y:S01]  /*b4c0*/  IMAD R2, R2, c[0x0][0x4e8], R9 ;  /* 0x00013a0002027a24 */ /* 0x000fe200078e0209 */
[----:B------:R-:W-:Y:S02]  /*b4d0*/  IADD3.X R9, R3, R15, R17, P1, P0 ;  /* 0x0000000f03097210 */ /* 0x000fe40000fe0411 */
[----:B------:R-:W-:Y:S02]  /*b4e0*/  SHF.R.S32.HI R3, RZ, 0x1f, R0 ;  /* 0x0000001fff037819 */ /* 0x000fe40000011400 */
[----:B--2---:R-:W-:-:S05]  /*b4f0*/  SEL R6, R21, RZ, P2 ;  /* 0x000000ff15067207 */ /* 0x004fca0001000000 */
[-C--:B-----5:R-:W-:Y:S02]  /*b500*/  IMAD R7, R13, R6.reuse, RZ ;  /* 0x000000060d077224 */ /* 0x0a0fe400078e02ff */
[----:B------:R-:W-:Y:S01]  /*b510*/  IMAD.WIDE.U32 R4, R12, R6, RZ ;  /* 0x000000060c047225 */ /* 0x000fe200078e00ff */
[----:B------:R-:W-:-:S04]  /*b520*/  SHF.R.S32.HI R6, RZ, 0x1f, R2 ;  /* 0x0000001fff067819 */ /* 0x000fc80000011402 */
[----:B------:R-:W-:Y:S01]  /*b530*/  IADD3 R5, R5, R7, RZ ;  /* 0x0000000705057210 */ /* 0x000fe20007ffe0ff */
[----:B------:R-:W-:Y:S01]  /*b540*/  IMAD.MOV.U32 R7, RZ, RZ, c[0x0][0x4a8] ;  /* 0x00012a00ff077624 */ /* 0x000fe200078e00ff */
[----:B------:R-:W-:Y:S01]  /*b550*/  IADD3 R4, P1, P0, R0, R16, R4 ;  /* 0x0000001000047210 */ /* 0x000fe2000783e004 */
[----:B------:R-:W-:-:S03]  /*b560*/  IMAD R0, R11, R2, RZ ;  /* 0x000000020b007224 */ /* 0x000fc600078e02ff */
[----:B------:R-:W-:Y:S01]  /*b570*/  IADD3.X R5, R3, R9, R5, P1, P0 ;  /* 0x0000000903057210 */ /* 0x000fe20000fe0405 */
[----:B------:R-:W-:-:S04]  /*b580*/  IMAD R0, R10, R6, R0 ;  /* 0x000000060a007224 */ /* 0x000fc800078e0200 */
        /* <DEDUP_REMOVED lines=9> */
.L_x_1508:
[----:B------:R-:W-:Y:S05]  /*b620*/  BSYNC B0 ;  /* 0x0000000000007941 */ /* 0x000fea0003800000 */
.L_x_1507:
[----:B------:R-:W-:-:S13]  /*b630*/  ISETP.GT.AND P0, PT, R18, 0x1, PT ;  /* 0x000000011200780c */ /* 0x000fda0003f04270 */
[----:B------:R-:W-:Y:S05]  /*b640*/  @P0 BRA `(.L_x_1500) ;  /* 0x0000060000000947 */ /* 0x000fea0003800000 */
[----:B------:R-:W-:Y:S01]  /*b650*/  MOV R2, c[0x0][0x4e8] ;  /* 0x00013a0000027a02 */ /* 0x000fe20000000f00 */
[----:B-1----:R-:W-:Y:S01]  /*b660*/  IMAD R0, R17, c[0x0][0x3a0], RZ ;  /* 0x0000e80011007a24 */ /* 0x002fe200078e02ff */
[----:B------:R-:W-:Y:S01]  /*b670*/  LEA R4, R234, R230, 0x5 ;  /* 0x000000e6ea047211 */ /* 0x000fe200078e28ff */
[----:B------:R-:W-:Y:S01]  /*b680*/  IMAD R5, R20, c[0x0][0x3f0], RZ ;  /* 0x0000fc0014057a24 */ /* 0x000fe200078e02ff */
[----:B------:R-:W-:Y:S01]  /*b690*/  ISETP.NE.AND P0, PT, R2, 0x1, PT ;  /* 0x000000010200780c */ /* 0x000fe20003f05270 */
[----:B------:R-:W-:Y:S01]  /*b6a0*/  IMAD.WIDE.U32 R2, R8, c[0x0][0x3a0], RZ ;  /* 0x0000e80008027a25 */ /* 0x000fe200078e00ff */
[----:B------:R-:W-:-:S03]  /*b6b0*/  LEA R4, R237, R4, 0x7 ;  /* 0x00000004ed047211 */ /* 0x000fc600078e38ff */
[----:B------:R-:W-:Y:S01]  /*b6c0*/  IMAD R8, R8, c[0x0][0x3a4], R0 ;  /* 0x0000e90008087a24 */ /* 0x000fe200078e0200 */
[----:B------:R-:W-:Y:S01]  /*b6d0*/  MOV R0, R4 ;  /* 0x0000000400007202 */ /* 0x000fe20000000f00 */
[----:B------:R-:W-:-:S03]  /*b6e0*/  IMAD R7, R14, c[0x0][0x3f4], R5 ;  /* 0x0000fd000e077a24 */ /* 0x000fc600078e0205 */
[----:B------:R-:W-:Y:S02]  /*b6f0*/  IADD3 R3, R3, R8, RZ ;  /* 0x0000000803037210 */ /* 0x000fe40007ffe0ff */
[----:B------:R-:W-:Y:S01]  /*b700*/  LEA R8, R237, R230, 0x7 ;  /* 0x000000e6ed087211 */ /* 0x000fe200078e38ff */
[----:B------:R-:W-:-:S04]  /*b710*/  @P0 IMAD.HI.U32 R6, R4, c[0x0][0x4ec], RZ ;  /* 0x00013b0004060a27 */ /* 0x000fc800078e00ff */
[----:B------:R-:W-:Y:S01]  /*b720*/  IMAD.WIDE.U32 R2, R245, c[0x0][0x3e8], R2 ;  /* 0x0000fa00f5027a25 */ /* 0x000fe200078e0002 */
[----:B------:R-:W-:-:S03]  /*b730*/  @P0 SHF.R.U32.HI R0, RZ, c[0x0][0x4f0], R6 ;  /* 0x00013c00ff000a19 */ /* 0x000fc60000011606 */
[----:B------:R-:W-:Y:S01]  /*b740*/  IMAD R3, R245, c[0x0][0x3ec], R3 ;  /* 0x0000fb00f5037a24 */ /* 0x000fe200078e0203 */
[----:B------:R-:W-:Y:S02]  /*b750*/  SHF.R.S32.HI R6, RZ, 0x1f, R0 ;  /* 0x0000001fff067819 */ /* 0x000fe40000011400 */
[----:B------:R-:W-:Y:S01]  /*b760*/  IADD3 R5, -R0, RZ, RZ ;  /* 0x000000ff00057210 */ /* 0x000fe20007ffe1ff */
[----:B------:R-:W-:-:S04]  /*b770*/  IMAD.WIDE.U32 R2, R14, c[0x0][0x3f0], R2 ;  /* 0x0000fc000e027a25 */ /* 0x000fc800078e0002 */
[----:B------:R-:W-:Y:S01]  /*b780*/  IMAD R6, R6, c[0x0][0x3e0], RZ ;  /* 0x0000f80006067a24 */ /* 0x000fe200078e02ff */
[----:B------:R-:W-:Y:S01]  /*b790*/  IADD3 R3, R3, R7, RZ ;  /* 0x0000000703037210 */ /* 0x000fe20007ffe0ff */
        /* <DEDUP_REMOVED lines=13> */
.L_x_1554:
[----:B------:R-:W-:Y:S05]  /*b870*/  BRA.DIV ~URZ, `(.L_x_1510) ;  /* 0x000019927f007947 */ /* 0x000fea000b800000 */
[----:B------:R3:W4:Y:S02]  /*b880*/  SHFL.IDX PT, R0, R9, RZ, 0x181f ;  /* 0x00181fff09007589 */ /* 0x00072400000e0000 */
.L_x_1555:
        /* <DEDUP_REMOVED lines=12> */
.L_x_1512:
[----:B------:R-:W-:Y:S05]  /*b950*/  BSYNC B0 ;  /* 0x0000000000007941 */ /* 0x000fea0003800000 */
.L_x_1511:
[----:B------:R-:W-:Y:S05]  /*b960*/  BRA.DIV ~URZ, `(.L_x_1513) ;  /* 0x000019027f007947 */ /* 0x000fea000b800000 */
[----:B--2---:R2:W1:Y:S04]  /*b970*/  SHFL.IDX PT, R10, R6, 0x1, 0x181f ;  /* 0x00381f00060a7f89 */ /* 0x00446800000e0000 */
[----:B----4-:R2:W4:Y:S02]  /*b980*/  SHFL.IDX PT, R0, R9, 0x1, 0x181f ;  /* 0x00381f0009007f89 */ /* 0x01052400000e0000 */
.L_x_1556:
        /* <DEDUP_REMOVED lines=12> */
.L_x_1515:
[----:B------:R-:W-:Y:S05]  /*ba50*/  BSYNC B0 ;  /* 0x0000000000007941 */ /* 0x000fea0003800000 */
.L_x_1514:
[----:B------:R-:W-:Y:S05]  /*ba60*/  BRA.DIV ~URZ, `(.L_x_1516) ;  /* 0x000018c27f007947 */ /* 0x000fea000b800000 */
[----:B-1----:R1:W2:Y:S02]  /*ba70*/  SHFL.IDX PT, R10, R6, 0x2, 0x181f ;  /* 0x00581f00060a7f89 */ /* 0x0022a400000e0000 */
.L_x_1557:
[----:B------:R-:W-:Y:S05]  /*ba80*/  BRA.DIV ~URZ, `(.L_x_1517) ;  /* 0x000019127f007947 */ /* 0x000fea000b800000 */
[----:B----4-:R4:W1:Y:S02]  /*ba90*/  SHFL.IDX PT, R0, R9, 0x2, 0x181f ;  /* 0x00581f0009007f89 */ /* 0x01086400000e0000 */
.L_x_1558:
        /* <DEDUP_REMOVED lines=12> */
.L_x_1519:
[----:B------:R-:W-:Y:S05]  /*bb60*/  BSYNC B0 ;  /* 0x0000000000007941 */ /* 0x000fea0003800000 */
.L_x_1518:
[----:B------:R-:W-:Y:S05]  /*bb70*/  BRA.DIV ~URZ, `(.L_x_1520) ;  /* 0x000018827f007947 */ /* 0x000fea000b800000 */
[----:B-12---:R-:W1:Y:S04]  /*bb80*/  SHFL.IDX PT, R6, R6, 0x3, 0x181f ;  /* 0x00781f0006067f89 */ /* 0x006e6800000e0000 */
[----:B------:R2:W3:Y:S02]  /*bb90*/  SHFL.IDX PT, R0, R9, 0x3, 0x181f ;  /* 0x00781f0009007f89 */ /* 0x0004e400000e0000 */
.L_x_1559:
        /* <DEDUP_REMOVED lines=11> */
.L_x_1500:
[----:B------:R-:W-:Y:S05]  /*bc50*/  BSYNC B1 ;  /* 0x0000000000017941 */ /* 0x000fea0003800000 */
.L_x_1484:
[----:B-1234-:R-:W2:Y:S02]  /*bc60*/  LDL R0, [R1+0x28] ;  /* 0x0000280001007983 */ /* 0x01eea40000100800 */
[----:B--2---:R-:W-:-:S13]  /*bc70*/  ISETP.NE.AND P0, PT, R0, RZ, PT ;  /* 0x000000ff0000720c */ /* 0x004fda0003f05270 */
[----:B------:R-:W-:Y:S01]  /*bc80*/  @P0 WARPSYNC 0xffffffff ;  /* 0xffffffff00000948 */ /* 0x000fe20003800000 */
[----:B------:R-:W-:Y:S06]  /*bc90*/  @P0 BAR.SYNC.DEFER_BLOCKING 0x5, 0x100 ;  /* 0x0144000000000b1d */ /* 0x000fec0000010000 */
[----:B------:R-:W1:Y:S04]  /*bca0*/  @P0 LDS.128 R236, [0xf100] ;  /* 0x00f10000ffec0984 */ /* 0x000e680000000c00 */
[----:B------:R-:W-:Y:S06]  /*bcb0*/  @P0 BAR.ARV 0x4, 0x100 ;  /* 0x0104000000000b1d */ /* 0x000fec0000002000 */
[----:B------:R-:W-:Y:S05]  /*bcc0*/  @P0 BRA `(.L_x_1521) ;  /* 0x00000ad000000947 */ /* 0x000fea0003800000 */
[----:B------:R-:W2:Y:S01]  /*bcd0*/  S2R R0, SR_TID.X ;  /* 0x0000000000007919 */ /* 0x000ea20000002100 */
[----:B------:R-:W-:Y:S01]  /*bce0*/  IMAD.MOV.U32 R7, RZ, RZ, RZ ;  /* 0x000000ffff077224 */ /* 0x000fe200078e00ff */
[----:B--2---:R-:W-:-:S04]  /*bcf0*/  LOP3.LUT R13, R0, 0x1f, RZ, 0xc0, !PT ;  /* 0x0000001f000d7812 */ /* 0x004fc800078ec0ff */
[----:B------:R-:W-:Y:S01]  /*bd00*/  ISETP.NE.AND P5, PT, R13, 0x1f, PT ;  /* 0x0000001f0d00780c */ /* 0x000fe20003fa5270 */
[----:B------:R-:W-:Y:S10]  /*bd10*/  BRA.DIV ~URZ, `(.L_x_1522) ;  /* 0x000017a27f007947 */ /* 0x000ff4000b800000 */
[----:B------:R2:W3:Y:S02]  /*bd20*/  SHFL.IDX PT, R9, R94, RZ, 0x1f ;  /* 0x00001fff5e097589 */ /* 0x0004e400000e0000 */
.L_x_1560:
[----:B------:R-:W-:Y:S05]  /*bd30*/  BRA.DIV ~URZ, `(.L_x_1523) ;  /* 0x000017f27f007947 */ /* 0x000fea000b800000 */
[----:B------:R4:W2:Y:S02]  /*bd40*/  SHFL.IDX PT, R8, R94, 0x1, 0x1f ;  /* 0x00201f005e087f89 */ /* 0x0008a400000e0000 */
.L_x_1561:
[----:B-1----:R-:W-:Y:S02]  /*bd50*/  IMAD.IADD R0, R239, 0x1, R13 ;  /* 0x00000001ef007824 */ /* 0x002fe400078e020d */
[----:B------:R-:W-:-:S03]  /*bd60*/  IMAD.MOV.U32 R6, RZ, RZ, RZ ;  /* 0x000000ffff067224 */ /* 0x000fc600078e00ff */
        /* <DEDUP_REMOVED lines=15> */
[----:B------:R1:W4:Y:S02]  /*be60*/  SHFL.UP PT, R4, R0, 0x1, RZ ;  /* 0x0420000000047989 */ /* 0x00032400000e00ff */
.L_x_1562:
[----:B----4-:R-:W-:-:S04]  /*be70*/  SEL R4, R4, RZ, P0 ;  /* 0x000000ff04047207 */ /* 0x010fc80000000000 */
        /* <DEDUP_REMOVED lines=14> */
[----:B------:R1:W4:Y:S02]  /*bf60*/  SHFL.IDX PT, R0, R4, 0x1f, 0x1f ;  /* 0x03e01f0004007f89 */ /* 0x00032400000e0000 */
.L_x_1563:
[----:B----4-:R-:W-:Y:S01]  /*bf70*/  IMAD R0, R0, c[0x0][0x538], RZ ;  /* 0x00014e0000007a24 */ /* 0x010fe200078e02ff */
[----:B------:R-:W-:Y:S04]  /*bf80*/  BSSY B1, `(.L_x_1526) ;  /* 0x000007c000017945 */ /* 0x000fe80003800000 */
[----:B--2---:R-:W-:-:S04]  /*bf90*/  IADD3 R8, R0, R8, RZ ;  /* 0x0000000800087210 */ /* 0x004fc80007ffe0ff */
[----:B---3--:R-:W-:-:S13]  /*bfa0*/  ISETP.GT.AND P6, PT, R8, R9, PT ;  /* 0x000000090800720c */ /* 0x008fda0003fc4270 */
[----:B------:R-:W-:Y:S05]  /*bfb0*/  @P6 BRA `(.L_x_1527) ;  /* 0x0000024000006947 */ /* 0x000fea0003800000 */
.L_x_1531:
        /* <DEDUP_REMOVED lines=16> */
.L_x_1564:
        /* <DEDUP_REMOVED lines=16> */
.L_x_1565:
[----:B--2---:R-:W-:-:S05]  /*c1c0*/  IMAD R0, R0, c[0x0][0x538], RZ ;  /* 0x00014e0000007a24 */ /* 0x004fca00078e02ff */
[----:B------:R-:W-:-:S04]  /*c1d0*/  IADD3 R8, R0, R8, RZ ;  /* 0x0000000800087210 */ /* 0x000fc80007ffe0ff */
[----:B------:R-:W-:-:S13]  /*c1e0*/  ISETP.GT.AND P6, PT, R8, R9, PT ;  /* 0x000000090800720c */ /* 0x000fda0003fc4270 */
[----:B-1----:R-:W-:Y:S05]  /*c1f0*/  @!P6 BRA `(.L_x_1531) ;  /* 0xfffffdc00000e947 */ /* 0x002fea000383ffff */
.L_x_1527:
[----:B------:R-:W-:-:S05]  /*c200*/  IADD3 R10, -R0, R8, RZ ;  /* 0x00000008000a7210 */ /* 0x000fca0007ffe1ff */
[----:B------:R-:W-:-:S05]  /*c210*/  IMAD R0, R4, c[0x0][0x538], R10 ;  /* 0x00014e0004007a24 */ /* 0x000fca00078e020a */
[----:B------:R-:W-:Y:S01]  /*c220*/  ISETP.GT.AND P0, PT, R0, R9, PT ;  /* 0x000000090000720c */ /* 0x000fe20003f04270 */
[----:B------:R-:W-:-:S12]  /*c230*/  BRA.DIV ~URZ, `(.L_x_1532) ;  /* 0x000017327f007947 */ /* 0x000fd8000b800000 */
[----:B------:R-:W-:-:S04]  /*c240*/  VOTE.ANY R8, PT, !P0 ;  /* 0x0000000000087806 */ /* 0x000fc800040e0100 */
.L_x_1566:
[----:B------:R2:W3:Y:S01]  /*c250*/  POPC R12, R8 ;  /* 0x00000008000c7309 */ /* 0x0004e20000000000 */
[----:B------:R-:W-:Y:S05]  /*c260*/  BRA.DIV ~URZ, `(.L_x_1533) ;  /* 0x000017527f007947 */ /* 0x000fea000b800000 */
[----:B---3--:R3:W4:Y:S04]  /*c270*/  SHFL.IDX PT, R6, R6, R12, 0x1f ;  /* 0x00001f0c06067589 */ /* 0x00872800000e0000 */
[----:B------:R3:W1:Y:S02]  /*c280*/  SHFL.IDX PT, R7, R7, R12, 0x1f ;  /* 0x00001f0c07077589 */ /* 0x00066400000e0000 */
.L_x_1567:
[----:B------:R-:W-:Y:S01]  /*c290*/  ISETP.NE.AND P0, PT, R8, RZ, PT ;  /* 0x000000ff0800720c */ /* 0x000fe20003f05270 */
[----:B------:R-:W-:-:S12]  /*c2a0*/  BSSY B0, `(.L_x_1534) ;  /* 0x0000005000007945 */ /* 0x000fd80003800000 */
[----:B------:R-:W-:Y:S05]  /*c2b0*/  @!P0 BRA `(.L_x_1535) ;  /* 0x0000003000008947 */ /* 0x000fea0003800000 */
[----:B------:R-:W-:Y:S01]  /*c2c0*/  IADD3 R3, R12, -0x1, RZ ;  /* 0xffffffff0c037810 */ /* 0x000fe20007ffe0ff */
[----:B------:R-:W-:Y:S05]  /*c2d0*/  BRA.DIV ~URZ, `(.L_x_1536) ;  /* 0x000017b27f007947 */ /* 0x000fea000b800000 */
[----:B------:R2:W3:Y:S02]  /*c2e0*/  SHFL.IDX PT, R11, R4, R3, 0x1f ;  /* 0x00001f03040b7589 */ /* 0x0004e400000e0000 */
.L_x_1535:
[----:B------:R-:W-:Y:S05]  /*c2f0*/  BSYNC B0 ;  /* 0x0000000000007941 */ /* 0x000fea0003800000 */
.L_x_1534:
[-C--:B-12-4-:R-:W-:Y:S01]  /*c300*/  IABS R4, R6.reuse ;  /* 0x0000000600047213 */ /* 0x096fe20000000000 */
[----:B---3--:R-:W-:Y:S01]  /*c310*/  IMAD R236, R11, c[0x0][0x538], R10 ;  /* 0x00014e000bec7a24 */ /* 0x008fe200078e020a */
[----:B------:R-:W-:Y:S01]  /*c320*/  IABS R0, R7 ;  /* 0x0000000700007213 */ /* 0x000fe20000000000 */
[----:B------:R-:W-:Y:S01]  /*c330*/  IMAD.IADD R239, R12, 0x1, R239 ;  /* 0x000000010cef7824 */ /* 0x000fe200078e02ef */
[----:B------:R-:W1:Y:S01]  /*c340*/  I2F.RP R2, R4 ;  /* 0x0000000400027306 */ /* 0x000e620000209400 */
[----:B------:R-:W-:Y:S02]  /*c350*/  IMAD.IADD R10, R9, 0x1, -R236 ;  /* 0x00000001090a7824 */ /* 0x000fe400078e0aec */
[----:B------:R-:W-:Y:S01]  /*c360*/  IMAD.MOV.U32 R5, RZ, RZ, R0 ;  /* 0x000000ffff057224 */ /* 0x000fe200078e0000 */
[----:B------:R-:W-:Y:S02]  /*c370*/  IABS R0, R6 ;  /* 0x0000000600007213 */ /* 0x000fe40000000000 */
[----:B------:R-:W-:-:S02]  /*c380*/  IABS R9, R10 ;  /* 0x0000000a00097213 */ /* 0x000fc40000000000 */
[----:B------:R-:W-:Y:S01]  /*c390*/  I2F.RP R11, R5 ;  /* 0x00000005000b7306 */ /* 0x000fe20000209400 */
[----:B------:R-:W-:-:S07]  /*c3a0*/  IMAD.MOV R0, RZ, RZ, -R0 ;  /* 0x000000ffff007224 */ /* 0x000fce00078e0a00 */
[----:B-1----:R-:W1:Y:S02]  /*c3b0*/  MUFU.RCP R2, R2 ;  /* 0x0000000200027308 */ /* 0x002e640000001000 */
[----:B-1----:R-:W-:-:S06]  /*c3c0*/  IADD3 R2, R2, 0xffffffe, RZ ;  /* 0x0ffffffe02027810 */ /* 0x002fcc0007ffe0ff */
[----:B------:R-:W1:Y:S02]  /*c3d0*/  F2I.FTZ.U32.TRUNC.NTZ R3, R2 ;  /* 0x0000000200037305 */ /* 0x000e64000021f000 */
[----:B-1----:R-:W-:-:S04]  /*c3e0*/  IMAD.MOV R2, RZ, RZ, -R3 ;  /* 0x000000ffff027224 */ /* 0x002fc800078e0a03 */
[----:B------:R-:W-:Y:S01]  /*c3f0*/  IMAD R8, R2, R4, RZ ;  /* 0x0000000402087224 */ /* 0x000fe200078e02ff */
[----:B------:R-:W-:-:S05]  /*c400*/  MOV R2, RZ ;  /* 0x000000ff00027202 */ /* 0x000fca0000000f00 */
[----:B------:R-:W-:-:S04]  /*c410*/  IMAD.HI.U32 R8, R3, R8, R2 ;  /* 0x0000000803087227 */ /* 0x000fc800078e0002 */
[----:B------:R-:W-:Y:S02]  /*c420*/  IMAD.MOV.U32 R2, RZ, RZ, R9 ;  /* 0x000000ffff027224 */ /* 0x000fe400078e0009 */
[----:B------:R-:W-:Y:S02]  /*c430*/  IMAD.MOV.U32 R3, RZ, RZ, R0 ;  /* 0x000000ffff037224 */ /* 0x000fe400078e0000 */
[----:B------:R-:W-:-:S04]  /*c440*/  IMAD.HI.U32 R0, R8, R2, RZ ;  /* 0x0000000208007227 */ /* 0x000fc800078e00ff */
[----:B------:R-:W-:Y:S02]  /*c450*/  IMAD R2, R0, R3, R2 ;  /* 0x0000000300027224 */ /* 0x000fe400078e0202 */
[----:B------:R-:W1:Y:S03]  /*c460*/  MUFU.RCP R3, R11 ;  /* 0x0000000b00037308 */ /* 0x000e660000001000 */
[----:B------:R-:W-:Y:S02]  /*c470*/  ISETP.GT.U32.AND P1, PT, R4, R2, PT ;  /* 0x000000020400720c */ /* 0x000fe40003f24070 */
[----:B-1----:R-:W-:-:S11]  /*c480*/  IADD3 R3, R3, 0xffffffe, RZ ;  /* 0x0ffffffe03037810 */ /* 0x002fd60007ffe0ff */
[-C--:B------:R-:W-:Y:S02]  /*c490*/  @!P1 IADD3 R2, R2, -R4.reuse, RZ ;  /* 0x8000000402029210 */ /* 0x080fe40007ffe0ff */
[----:B------:R-:W-:Y:S01]  /*c4a0*/  @!P1 IADD3 R0, R0, 0x1, RZ ;  /* 0x0000000100009810 */ /* 0x000fe20007ffe0ff */
[----:B------:R-:W1:Y:S01]  /*c4b0*/  F2I.FTZ.U32.TRUNC.NTZ R3, R3 ;  /* 0x0000000300037305 */ /* 0x000e62000021f000 */
[----:B------:R-:W-:Y:S02]  /*c4c0*/  ISETP.GE.U32.AND P2, PT, R2, R4, PT ;  /* 0x000000040200720c */ /* 0x000fe40003f46070 */
[----:B------:R-:W-:Y:S02]  /*c4d0*/  LOP3.LUT R2, R10, R6, RZ, 0x3c, !PT ;  /* 0x000000060a027212 */ /* 0x000fe400078e3cff */
[----:B------:R-:W-:Y:S02]  /*c4e0*/  ISETP.NE.AND P1, PT, R6, RZ, PT ;  /* 0x000000ff0600720c */ /* 0x000fe40003f25270 */
[----:B------:R-:W-:-:S07]  /*c4f0*/  ISETP.GE.AND P0, PT, R2, RZ, PT ;  /* 0x000000ff0200720c */ /* 0x000fce0003f06270 */
        /* <DEDUP_REMOVED lines=9> */
[----:B------:R-:W-:Y:S01]  /*c590*/  IABS R9, R0 ;  /* 0x0000000000097213 */ /* 0x000fe20000000000 */
[----:B------:R-:W-:Y:S02]  /*c5a0*/  IMAD R6, R0, R6, RZ ;  /* 0x0000000600067224 */ /* 0x000fe400078e02ff */
[----:B------:R-:W-:Y:S01]  /*c5b0*/  IMAD.HI.U32 R2, R3, R4, R2 ;  /* 0x0000000403027227 */ /* 0x000fe200078e0002 */
[----:B------:R-:W-:-:S02]  /*c5c0*/  MOV R4, R8 ;  /* 0x0000000800047202 */ /* 0x000fc40000000f00 */
[----:B------:R-:W-:Y:S01]  /*c5d0*/  IADD3 R237, R10, -R6, RZ ;  /* 0x800000060aed7210 */ /* 0x000fe20007ffe0ff */
[----:B------:R-:W-:-:S04]  /*c5e0*/  IMAD.MOV.U32 R3, RZ, RZ, R9 ;  /* 0x000000ffff037224 */ /* 0x000fc800078e0009 */
        /* <DEDUP_REMOVED lines=11> */
[----:B------:R-:W-:-:S04]  /*c6a0*/  @!P1 LOP3.LUT R2, RZ, R7, RZ, 0x33, !PT ;  /* 0x00000007ff029212 */ /* 0x000fc800078e33ff */
[----:B------:R-:W-:Y:S01]  /*c6b0*/  IADD3 R3, -R2, RZ, RZ ;  /* 0x000000ff02037210 */ /* 0x000fe20007ffe1ff */
[----:B------:R-:W-:-:S04]  /*c6c0*/  IMAD R2, R7, 0x1000000, R2 ;  /* 0x0100000007027824 */ /* 0x000fc800078e0202 */
[----:B------:R-:W-:-:S04]  /*c6d0*/  IMAD R0, R7, R3, R0 ;  /* 0x0000000307007224 */ /* 0x000fc800078e0200 */
[----:B------:R-:W-:Y:S01]  /*c6e0*/  IMAD R238, R0, 0x10000, R2 ;  /* 0x0001000000ee7824 */ /* 0x000fe200078e0202 */
[----:B------:R-:W-:Y:S05]  /*c6f0*/  BRA `(.L_x_1537) ;  /* 0x0000004000007947 */ /* 0x000fea0003800000 */
.L_x_1528:
[----:B------:R-:W-:Y:S01]  /*c700*/  IMAD.MOV.U32 R236, RZ, RZ, R9 ;  /* 0x000000ffffec7224 */ /* 0x000fe200078e0009 */
[----:B------:R-:W-:Y:S01]  /*c710*/  MOV R238, RZ ;  /* 0x000000ff00ee7202 */ /* 0x000fe20000000f00 */
[----:B------:R-:W-:Y:S01]  /*c720*/  IMAD.MOV.U32 R237, RZ, RZ, RZ ;  /* 0x000000ffffed7224 */ /* 0x000fe200078e00ff */
[----:B------:R-:W-:Y:S02]  /*c730*/  MOV R239, c[0x0][0x53c] ;  /* 0x00014f0000ef7a02 */ /* 0x000fe40000000f00 */
.L_x_1537:
[----:B------:R-:W-:Y:S05]  /*c740*/  BSYNC B1 ;  /* 0x0000000000017941 */ /* 0x000fea0003800000 */
.L_x_1526:
[----:B------:R-:W-:Y:S01]  /*c750*/  WARPSYNC 0xffffffff ;  /* 0xffffffff00007948 */ /* 0x000fe20003800000 */
[----:B------:R-:W-:Y:S01]  /*c760*/  BAR.SYNC.DEFER_BLOCKING 0x4, 0x100 ;  /* 0x0104000000007b1d */ /* 0x000fe20000010000 */
[----:B------:R-:W-:-:S13]  /*c770*/  ISETP.NE.AND P0, PT, R13, RZ, PT ;  /* 0x000000ff0d00720c */ /* 0x000fda0003f05270 */
[----:B------:R2:W-:Y:S04]  /*c780*/  @!P0 STS.128 [0xf100], R236 ;  /* 0x00f100ecff008388 */ /* 0x0005e80000000c00 */
[----:B------:R-:W-:Y:S06]  /*c790*/  BAR.ARV 0x5, 0x100 ;  /* 0x0144000000007b1d */ /* 0x000fec0000002000 */
.L_x_1521:
[----:B-1----:R-:W-:-:S13]  /*c7a0*/  ISETP.GE.AND P0, PT, R239, c[0x0][0x53c], PT ;  /* 0x00014f00ef007a0c */ /* 0x002fda0003f06270 */
[----:B--2---:R-:W-:Y:S01]  /*c7b0*/  @P0 CALL.REL.NOINC `(.L_x_1538) ;  /* 0x0000001000000944 */ /* 0x004fe20003c00000 */
[----:B------:R-:W-:Y:S05]  /*c7c0*/  BRA `(.L_x_1539) ;  /* 0xffff4ae000007947 */ /* 0x000fea000383ffff */
.L_x_1538:
[----:B------:R-:W-:Y:S05]  /*c7d0*/  EXIT ;  /* 0x000000000000794d */ /* 0x000fea0003800000 */
.L_x_1460:
[----:B------:R-:W-:Y:S01]  /*c7e0*/  IMAD.MOV.U32 R0, RZ, RZ, R5 ;  /* 0x000000ffff007224 */ /* 0x000fe200078e0005 */
[----:B------:R-:W-:Y:S02]  /*c7f0*/  MOV R2, 0x1 ;  /* 0x0000000100027802 */ /* 0x000fe40000000f00 */
[----:B------:R-:W-:Y:S02]  /*c800*/  MOV R3, 0xc820 ;  /* 0x0000c82000037802 */ /* 0x000fe40000000f00 */
[----:B--2---:R-:W-:Y:S05]  /*c810*/  CALL.REL.NOINC `($__internal_32_$__cuda_sm70_shflsync_up_p) ;  /* 0x0000136000007944 */ /* 0x004fea0003c00000 */
[----:B------:R-:W-:Y:S01]  /*c820*/  MOV R0, R4 ;  /* 0x0000000400007202 */ /* 0x000fe20000000f00 */
[----:B------:R-:W-:Y:S05]  /*c830*/  BRA `(.L_x_1540) ;  /* 0xffff3c1000007947 */ /* 0x000fea000383ffff */
.L_x_1461:
[----:B------:R-:W-:Y:S01]  /*c840*/  IMAD.MOV.U32 R0, RZ, RZ, R5 ;  /* 0x000000ffff007224 */ /* 0x000fe200078e0005 */
[----:B------:R-:W-:Y:S02]  /*c850*/  MOV R2, 0x2 ;  /* 0x0000000200027802 */ /* 0x000fe40000000f00 */
[----:B------:R-:W-:Y:S02]  /*c860*/  MOV R3, 0xc880 ;  /* 0x0000c88000037802 */ /* 0x000fe40000000f00 */
[----:B--2---:R-:W-:Y:S05]  /*c870*/  CALL.REL.NOINC `($__internal_32_$__cuda_sm70_shflsync_up_p) ;  /* 0x0000130000007944 */ /* 0x004fea0003c00000 */
[----:B------:R-:W-:Y:S01]  /*c880*/  SEL R0, R4, RZ, P4 ;  /* 0x000000ff04007207 */ /* 0x000fe20002000000 */
[----:B------:R-:W-:Y:S01]  /*c890*/  IMAD.MOV.U32 R2, RZ, RZ, 0x4 ;  /* 0x00000004ff027424 */ /* 0x000fe200078e00ff */
[----:B------:R-:W-:-:S03]  /*c8a0*/  MOV R3, 0xc8d0 ;  /* 0x0000c8d000037802 */ /* 0x000fc60000000f00 */
[----:B------:R-:W-:Y:S02]  /*c8b0*/  IMAD.IADD R0, R5, 0x1, R0 ;  /* 0x0000000105007824 */ /* 0x000fe400078e0200 */
[----:B------:R-:W-:Y:S05]  /*c8c0*/  CALL.REL.NOINC `($__internal_32_$__cuda_sm70_shflsync_up_p) ;  /* 0x000012b000007944 */ /* 0x000fea0003c00000 */
        /* <DEDUP_REMOVED lines=13> */
[----:B------:R-:W-:Y:S01]  /*c9a0*/  IMAD.IADD R4, R0, 0x1, R4 ;  /* 0x0000000100047824 */ /* 0x000fe200078e0204 */
[----:B------:R-:W-:-:S03]  /*c9b0*/  MOV R0, 0x1f ;  /* 0x0000001f00007802 */ /* 0x000fc60000000f00 */
[----:B------:R-:W-:Y:S02]  /*c9c0*/  IMAD.MOV.U32 R5, RZ, RZ, R4 ;  /* 0x000000ffff057224 */ /* 0x000fe400078e0004 */
[----:B------:R-:W-:Y:S05]  /*c9d0*/  CALL.REL.NOINC `($__internal_31_$__cuda_sm70_shflsync_idx_p) ;  /* 0x0000115000007944 */ /* 0x000fea0003c00000 */
[----:B------:R-:W-:Y:S05]  /*c9e0*/  BRA `(.L_x_1541) ;  /* 0xffff3b6000007947 */ /* 0x000fea000383ffff */
.L_x_1463:
[----:B------:R-:W-:Y:S02]  /*c9f0*/  SEL R0, RZ, 0x1, P0 ;  /* 0x00000001ff007807 */ /* 0x000fe40000000000 */
[----:B------:R-:W-:Y:S02]  /*ca00*/  MOV R2, 0xca20 ;  /* 0x0000ca2000027802 */ /* 0x000fe40000000f00 */
[----:B------:R-:W-:Y:S05]  /*ca10*/  CALL.REL.NOINC `($__internal_33_$__cuda_sm70_votesync_ballot) ;  /* 0x000011d000007944 */ /* 0x000fea0003c00000 */
[----:B------:R-:W-:Y:S01]  /*ca20*/  MOV R6, R0 ;  /* 0x0000000000067202 */ /* 0x000fe20000000f00 */
[----:B------:R-:W-:Y:S05]  /*ca30*/  BRA `(.L_x_1542) ;  /* 0xffff3ba000007947 */ /* 0x000fea000383ffff */
.L_x_1464:
[----:B------:R-:W-:Y:S01]  /*ca40*/  IMAD.MOV.U32 R5, RZ, RZ, R8 ;  /* 0x000000ffff057224 */ /* 0x000fe200078e0008 */
[----:B--2---:R-:W-:Y:S01]  /*ca50*/  MOV R3, R239 ;  /* 0x000000ef00037202 */ /* 0x004fe20000000f00 */
[----:B------:R-:W-:Y:S01]  /*ca60*/  IMAD.MOV.U32 R0, RZ, RZ, 0x1f ;  /* 0x0000001fff007424 */ /* 0x000fe200078e00ff */
[----:B------:R-:W-:Y:S02]  /*ca70*/  MOV R2, 0xca90 ;  /* 0x0000ca9000027802 */ /* 0x000fe40000000f00 */
[----:B-1----:R-:W-:Y:S05]  /*ca80*/  CALL.REL.NOINC `($__internal_31_$__cuda_sm70_shflsync_idx_p) ;  /* 0x000010a000007944 */ /* 0x002fea0003c00000 */
[----:B------:R-:W-:Y:S01]  /*ca90*/  IMAD.MOV.U32 R11, RZ, RZ, R0 ;  /* 0x000000ffff0b7224 */ /* 0x000fe200078e0000 */
[----:B------:R-:W-:Y:S01]  /*caa0*/  MOV R5, R7 ;  /* 0x0000000700057202 */ /* 0x000fe20000000f00 */
[----:B------:R-:W-:Y:S01]  /*cab0*/  IMAD.MOV.U32 R7, RZ, RZ, RZ ;  /* 0x000000ffff077224 */ /* 0x000fe200078e00ff */
[----:B------:R-:W-:Y:S01]  /*cac0*/  MOV R3, R239 ;  /* 0x000000ef00037202 */ /* 0x000fe20000000f00 */
[----:B------:R-:W-:Y:S01]  /*cad0*/  IMAD.MOV.U32 R0, RZ, RZ, 0x1f ;  /* 0x0000001fff007424 */ /* 0x000fe200078e00ff */
[----:B------:R-:W-:-:S02]  /*cae0*/  MOV R2, 0xcb00 ;  /* 0x0000cb0000027802 */ /* 0x000fc40000000f00 */
[----:B------:R-:W-:Y:S05]  /*caf0*/  CALL.REL.NOINC `($__internal_31_$__cuda_sm70_shflsync_idx_p) ;  /* 0x0000103000007944 */ /* 0x000fea0003c00000 */
[----:B------:R-:W-:Y:S01]  /*cb00*/  MOV R10, R0 ;  /* 0x00000000000a7202 */ /* 0x000fe20000000f00 */
[----:B------:R-:W-:Y:S05]  /*cb10*/  BRA `(.L_x_1543) ;  /* 0xffff3b1000007947 */ /* 0x000fea000383ffff */
.L_x_1467:
[----:B------:R-:W-:Y:S01]  /*cb20*/  IMAD.MOV.U32 R5, RZ, RZ, R4 ;  /* 0x000000ffff057224 */ /* 0x000fe200078e0004 */
[----:B------:R-:W-:-:S02]  /*cb30*/  MOV R0, 0x1f ;  /* 0x0000001f00007802 */ /* 0x000fc40000000f00 */
[----:B------:R-:W-:Y:S02]  /*cb40*/  MOV R2, 0xcb60 ;  /* 0x0000cb6000027802 */ /* 0x000fe40000000f00 */
[----:B-1----:R-:W-:Y:S05]  /*cb50*/  CALL.REL.NOINC `($__internal_31_$__cuda_sm70_shflsync_idx_p) ;  /* 0x00000fd000007944 */ /* 0x002fea0003c00000 */
[----:B------:R-:W-:Y:S01]  /*cb60*/  MOV R7, R0 ;  /* 0x0000000000077202 */ /* 0x000fe20000000f00 */
[----:B------:R-:W-:Y:S05]  /*cb70*/  BRA `(.L_x_1466) ;  /* 0xffff3b1000007947 */ /* 0x000fea000383ffff */
.L_x_1481:
[----:B------:R-:W-:Y:S01]  /*cb80*/  IMAD.MOV.U32 R2, RZ, RZ, R226 ;  /* 0x000000ffff027224 */ /* 0x000fe200078e00e2 */
[----:B------:R-:W-:Y:S01]  /*cb90*/  MOV R7, 0x1f ;  /* 0x0000001f00077802 */ /* 0x000fe20000000f00 */
[----:B------:R-:W-:Y:S01]  /*cba0*/  IMAD.MOV.U32 R5, RZ, RZ, 0x2 ;  /* 0x00000002ff057424 */ /* 0x000fe200078e00ff */
[----:B------:R-:W-:Y:S02]  /*cbb0*/  MOV R6, 0xffffffff ;  /* 0xffffffff00067802 */ /* 0x000fe40000000f00 */
[----:B------:R-:W-:Y:S02]  /*cbc0*/  MOV R4, 0xcbe0 ;  /* 0x0000cbe000047802 */ /* 0x000fe40000000f00 */
[----:B------:R-:W-:Y:S05]  /*cbd0*/  CALL.REL.NOINC `($__internal_30_$__cuda_sm70_shflsync_bfly_p) ;  /* 0x00000f1000007944 */ /* 0x000fea0003c00000 */
[----:B------:R-:W-:Y:S01]  /*cbe0*/  FADD.FTZ R3, R226, R2 ;  /* 0x00000002e2037221 */ /* 0x000fe20000010000 */
[----:B------:R-:W-:Y:S02]  /*cbf0*/  MOV R5, 0x1 ;  /* 0x0000000100057802 */ /* 0x000fe40000000f00 */
[----:B------:R-:W-:Y:S02]  /*cc00*/  MOV R4, 0xcc30 ;  /* 0x0000cc3000047802 */ /* 0x000fe40000000f00 */
[----:B------:R-:W-:-:S02]  /*cc10*/  MOV R2, R3 ;  /* 0x0000000300027202 */ /* 0x000fc40000000f00 */
[----:B------:R-:W-:Y:S05]  /*cc20*/  CALL.REL.NOINC `($__internal_30_$__cuda_sm70_shflsync_bfly_p) ;  /* 0x00000ec000007944 */ /* 0x000fea0003c00000 */
[----:B------:R-:W-:Y:S01]  /*cc30*/  FADD.FTZ R0, R3, R2 ;  /* 0x0000000203007221 */ /* 0x000fe20000010000 */
[----:B------:R-:W-:-:S02]  /*cc40*/  MOV R2, R227 ;  /* 0x000000e300027202 */ /* 0x000fc40000000f00 */
[----:B------:R-:W-:Y:S02]  /*cc50*/  MOV R5, 0x2 ;  /* 0x0000000200057802 */ /* 0x000fe40000000f00 */
[----:B------:R-:W-:Y:S02]  /*cc60*/  MOV R4, 0xcc80 ;  /* 0x0000cc8000047802 */ /* 0x000fe40000000f00 */
[----:B------:R-:W-:Y:S05]  /*cc70*/  CALL.REL.NOINC `($__internal_30_$__cuda_sm70_shflsync_bfly_p) ;  /* 0x00000e7000007944 */ /* 0x000fea0003c00000 */
[----:B------:R-:W-:Y:S01]  /*cc80*/  FADD.FTZ R3, R227, R2 ;  /* 0x00000002e3037221 */ /* 0x000fe20000010000 */
[----:B------:R-:W-:Y:S02]  /*cc90*/  MOV R5, 0x1 ;  /* 0x0000000100057802 */ /* 0x000fe40000000f00 */
[----:B------:R-:W-:Y:S02]  /*cca0*/  MOV R4, 0xccd0 ;  /* 0x0000ccd000047802 */ /* 0x000fe40000000f00 */
[----:B------:R-:W-:Y:S02]  /*ccb0*/  MOV R2, R3 ;  /* 0x0000000300027202 */ /* 0x000fe40000000f00 */
[----:B------:R-:W-:Y:S05]  /*ccc0*/  CALL.REL.NOINC `($__internal_30_$__cuda_sm70_shflsync_bfly_p) ;  /* 0x00000e2000007944 */ /* 0x000fea0003c00000 */
[----:B------:R-:W-:Y:S01]  /*ccd0*/  MOV R4, R2 ;  /* 0x0000000200047202 */ /* 0x000fe20000000f00 */
[----:B------:R-:W-:Y:S05]  /*cce0*/  BRA `(.L_x_1544) ;  /* 0xffffc00000007947 */ /* 0x000fea000383ffff */
.L_x_1488:
[----:B--234-:R-:W-:Y:S01]  /*ccf0*/  IMAD.MOV.U32 R5, RZ, RZ, R7 ;  /* 0x000000ffff057224 */ /* 0x01cfe200078e0007 */
[----:B------:R-:W-:Y:S01]  /*cd00*/  MOV R3, RZ ;  /* 0x000000ff00037202 */ /* 0x000fe20000000f00 */
[----:B------:R-:W-:Y:S01]  /*cd10*/  IMAD.MOV.U32 R0, RZ, RZ, 0x181f ;  /* 0x0000181fff007424 */ /* 0x000fe200078e00ff */
[----:B------:R-:W-:-:S02]  /*cd20*/  MOV R2, 0xcd40 ;  /* 0x0000cd4000027802 */ /* 0x000fc40000000f00 */
[----:B-1----:R-:W-:Y:S05]  /*cd30*/  CALL.REL.NOINC `($__internal_31_$__cuda_sm70_shflsync_idx_p) ;  /* 0x00000df000007944 */ /* 0x002fea0003c00000 */
[----:B------:R-:W-:Y:S01]  /*cd40*/  MOV R9, R0 ;  /* 0x0000000000097202 */ /* 0x000fe20000000f00 */
[----:B------:R-:W-:Y:S05]  /*cd50*/  BRA `(.L_x_1545) ;  /* 0xffffd36000007947 */ /* 0x000fea000383ffff */
.L_x_1489:
[----:B------:R-:W-:Y:S01]  /*cd60*/  IMAD.MOV.U32 R5, RZ, RZ, R8 ;  /* 0x000000ffff057224 */ /* 0x000fe200078e0008 */
[----:B------:R-:W-:Y:S01]  /*cd70*/  MOV R3, RZ ;  /* 0x000000ff00037202 */ /* 0x000fe20000000f00 */
[----:B------:R-:W-:Y:S01]  /*cd80*/  IMAD.MOV.U32 R0, RZ, RZ, 0x181f ;  /* 0x0000181fff007424 */ /* 0x000fe200078e00ff */
[----:B------:R-:W-:-:S02]  /*cd90*/  MOV R2, 0xcdb0 ;  /* 0x0000cdb000027802 */ /* 0x000fc40000000f00 */
[----:B-123--:R-:W-:Y:S05]  /*cda0*/  CALL.REL.NOINC `($__internal_31_$__cuda_sm70_shflsync_idx_p) ;  /* 0x00000d8000007944 */ /* 0x00efea0003c00000 */
[----:B------:R-:W-:Y:S05]  /*cdb0*/  BRA `(.L_x_1546) ;  /* 0xffffd32000007947 */ /* 0x000fea000383ffff */
.L_x_1492:
[----:B--2---:R-:W-:Y:S01]  /*cdc0*/  IMAD.MOV.U32 R5, RZ, RZ, R7 ;  /* 0x000000ffff057224 */ /* 0x004fe200078e0007 */
[----:B------:R-:W-:Y:S01]  /*cdd0*/  MOV R3, 0x1 ;  /* 0x0000000100037802 */ /* 0x000fe20000000f00 */
[----:B------:R-:W-:Y:S01]  /*cde0*/  IMAD.MOV.U32 R0, RZ, RZ, 0x181f ;  /* 0x0000181fff007424 */ /* 0x000fe200078e00ff */
[----:B------:R-:W-:-:S02]  /*cdf0*/  MOV R2, 0xce10 ;  /* 0x0000ce1000027802 */ /* 0x000fc40000000f00 */
[----:B-1-34-:R-:W-:Y:S05]  /*ce00*/  CALL.REL.NOINC `($__internal_31_$__cuda_sm70_shflsync_idx_p) ;  /* 0x00000d2000007944 */ /* 0x01afea0003c00000 */
[----:B------:R-:W-:Y:S01]  /*ce10*/  IMAD.MOV.U32 R9, RZ, RZ, R0 ;  /* 0x000000ffff097224 */ /* 0x000fe200078e0000 */
[----:B------:R-:W-:Y:S01]  /*ce20*/  MOV R3, 0x1 ;  /* 0x0000000100037802 */ /* 0x000fe20000000f00 */
[----:B------:R-:W-:Y:S01]  /*ce30*/  IMAD.MOV.U32 R5, RZ, RZ, R8 ;  /* 0x000000ffff057224 */ /* 0x000fe200078e0008 */
[----:B------:R-:W-:-:S02]  /*ce40*/  MOV R0, 0x181f ;  /* 0x0000181f00007802 */ /* 0x000fc40000000f00 */
[----:B------:R-:W-:Y:S02]  /*ce50*/  MOV R2, 0xce70 ;  /* 0x0000ce7000027802 */ /* 0x000fe40000000f00 */
[----:B------:R-:W-:Y:S05]  /*ce60*/  CALL.REL.NOINC `($__internal_31_$__cuda_sm70_shflsync_idx_p) ;  /* 0x00000cc000007944 */ /* 0x000fea0003c00000 */
[----:B------:R-:W-:Y:S05]  /*ce70*/  BRA `(.L_x_1547) ;  /* 0xffffd35000007947 */ /* 0x000fea000383ffff */
.L_x_1495:
[----:B--2---:R-:W-:Y:S01]  /*ce80*/  IMAD.MOV.U32 R5, RZ, RZ, R7 ;  /* 0x000000ffff057224 */ /* 0x004fe200078e0007 */
[----:B------:R-:W-:Y:S01]  /*ce90*/  MOV R3, 0x2 ;  /* 0x0000000200037802 */ /* 0x000fe20000000f00 */
[----:B------:R-:W-:Y:S01]  /*cea0*/  IMAD.MOV.U32 R0, RZ, RZ, 0x181f ;  /* 0x0000181fff007424 */ /* 0x000fe200078e00ff */
[----:B------:R-:W-:Y:S02]  /*ceb0*/  MOV R2, 0xced0 ;  /* 0x0000ced000027802 */ /* 0x000fe40000000f00 */
[----:B-1-34-:R-:W-:Y:S05]  /*cec0*/  CALL.REL.NOINC `($__internal_31_$__cuda_sm70_shflsync_idx_p) ;  /* 0x00000c6000007944 */ /* 0x01afea0003c00000 */
[----:B------:R-:W-:Y:S01]  /*ced0*/  MOV R9, R0 ;  /* 0x0000000000097202 */ /* 0x000fe20000000f00 */
[----:B------:R-:W-:Y:S05]  /*cee0*/  BRA `(.L_x_1548) ;  /* 0xffffd3d000007947 */ /* 0x000fea000383ffff */
.L_x_1496:
[----:B--2---:R-:W-:Y:S01]  /*cef0*/  IMAD.MOV.U32 R5, RZ, RZ, R8 ;  /* 0x000000ffff057224 */ /* 0x004fe200078e0008 */
[----:B------:R-:W-:Y:S01]  /*cf00*/  MOV R3, 0x2 ;  /* 0x0000000200037802 */ /* 0x000fe20000000f00 */
[----:B------:R-:W-:Y:S01]  /*cf10*/  IMAD.MOV.U32 R0, RZ, RZ, 0x181f ;  /* 0x0000181fff007424 */ /* 0x000fe200078e00ff */
[----:B------:R-:W-:Y:S02]  /*cf20*/  MOV R2, 0xcf40 ;  /* 0x0000cf4000027802 */ /* 0x000fe40000000f00 */
[----:B-1-34-:R-:W-:Y:S05]  /*cf30*/  CALL.REL.NOINC `($__internal_31_$__cuda_sm70_shflsync_idx_p) ;  /* 0x00000bf000007944 */ /* 0x01afea0003c00000 */
[----:B------:R-:W-:Y:S05]  /*cf40*/  BRA `(.L_x_1549) ;  /* 0xffffd39000007947 */ /* 0x000fea000383ffff */
.L_x_1499:
[----:B---3--:R-:W-:Y:S01]  /*cf50*/  IMAD.MOV.U32 R5, RZ, RZ, R7 ;  /* 0x000000ffff057224 */ /* 0x008fe200078e0007 */
[----:B------:R-:W-:Y:S01]  /*cf60*/  MOV R3, 0x3 ;  /* 0x0000000300037802 */ /* 0x000fe20000000f00 */
[----:B----4-:R-:W-:Y:S01]  /*cf70*/  IMAD.MOV.U32 R0, RZ, RZ, 0x181f ;  /* 0x0000181fff007424 */ /* 0x010fe200078e00ff */
[----:B------:R-:W-:-:S02]  /*cf80*/  MOV R2, 0xcfa0 ;  /* 0x0000cfa000027802 */ /* 0x000fc40000000f00 */
[----:B-12---:R-:W-:Y:S05]  /*cf90*/  CALL.REL.NOINC `($__internal_31_$__cuda_sm70_shflsync_idx_p) ;  /* 0x00000b9000007944 */ /* 0x006fea0003c00000 */
[----:B------:R-:W-:Y:S01]  /*cfa0*/  IMAD.MOV.U32 R7, RZ, RZ, R0 ;  /* 0x000000ffff077224 */ /* 0x000fe200078e0000 */
[----:B------:R-:W-:Y:S01]  /*cfb0*/  MOV R3, 0x3 ;  /* 0x0000000300037802 */ /* 0x000fe20000000f00 */
[----:B------:R-:W-:Y:S01]  /*cfc0*/  IMAD.MOV.U32 R5, RZ, RZ, R8 ;  /* 0x000000ffff057224 */ /* 0x000fe200078e0008 */
[----:B------:R-:W-:-:S02]  /*cfd0*/  MOV R0, 0x181f ;  /* 0x0000181f00007802 */ /* 0x000fc40000000f00 */
[----:B------:R-:W-:Y:S02]  /*cfe0*/  MOV R2, 0xd000 ;  /* 0x0000d00000027802 */ /* 0x000fe40000000f00 */
[----:B------:R-:W-:Y:S05]  /*cff0*/  CALL.REL.NOINC `($__internal_31_$__cuda_sm70_shflsync_idx_p) ;  /* 0x00000b3000007944 */ /* 0x000fea0003c00000 */
[----:B------:R-:W-:Y:S05]  /*d000*/  BRA `(.L_x_1550) ;  /* 0xffffd3d000007947 */ /* 0x000fea000383ffff */
.L_x_1501:
[----:B------:R-:W-:Y:S01]  /*d010*/  IMAD.MOV.U32 R5, RZ, RZ, R14 ;  /* 0x000000ffff057224 */ /* 0x000fe200078e000e */
[----:B------:R-:W-:Y:S01]  /*d020*/  MOV R3, RZ ;  /* 0x000000ff00037202 */ /* 0x000fe20000000f00 */
[----:B------:R-:W-:Y:S01]  /*d030*/  IMAD.MOV.U32 R0, RZ, RZ, 0x1c1f ;  /* 0x00001c1fff007424 */ /* 0x000fe200078e00ff */
[----:B------:R-:W-:Y:S02]  /*d040*/  MOV R2, 0xd060 ;  /* 0x0000d06000027802 */ /* 0x000fe40000000f00 */
[----:B------:R-:W-:Y:S05]  /*d050*/  CALL.REL.NOINC `($__internal_31_$__cuda_sm70_shflsync_idx_p) ;  /* 0x00000ad000007944 */ /* 0x000fea0003c00000 */
[----:B------:R-:W-:Y:S01]  /*d060*/  MOV R4, R0 ;  /* 0x0000000000047202 */ /* 0x000fe20000000f00 */
[----:B------:R-:W-:Y:S05]  /*d070*/  BRA `(.L_x_1551) ;  /* 0xffffd64000007947 */ /* 0x000fea000383ffff */
.L_x_1502:
[----:B------:R-:W-:Y:S01]  /*d080*/  IMAD.MOV.U32 R5, RZ, RZ, R28 ;  /* 0x000000ffff057224 */ /* 0x000fe200078e001c */
[----:B------:R-:W-:Y:S01]  /*d090*/  MOV R3, RZ ;  /* 0x000000ff00037202 */ /* 0x000fe20000000f00 */
[----:B------:R-:W-:Y:S01]  /*d0a0*/  IMAD.MOV.U32 R0, RZ, RZ, 0x1c1f ;  /* 0x00001c1fff007424 */ /* 0x000fe200078e00ff */
[----:B------:R-:W-:Y:S02]  /*d0b0*/  MOV R2, 0xd0d0 ;  /* 0x0000d0d000027802 */ /* 0x000fe40000000f00 */
[----:B-12---:R-:W-:Y:S05]  /*d0c0*/  CALL.REL.NOINC `($__internal_31_$__cuda_sm70_shflsync_idx_p) ;  /* 0x00000a6000007944 */ /* 0x006fea0003c00000 */
[----:B------:R-:W-:Y:S05]  /*d0d0*/  BRA `(.L_x_1552) ;  /* 0xffffd60000007947 */ /* 0x000fea000383ffff */
.L_x_1505:
[----:B------:R-:W-:Y:S01]  /*d0e0*/  IMAD.MOV.U32 R5, RZ, RZ, R14 ;  /* 0x000000ffff057224 */ /* 0x000fe200078e000e */
[----:B----4-:R-:W-:Y:S01]  /*d0f0*/  MOV R3, 0x1 ;  /* 0x0000000100037802 */ /* 0x010fe20000000f00 */
[----:B------:R-:W-:Y:S01]  /*d100*/  IMAD.MOV.U32 R0, RZ, RZ, 0x1c1f ;  /* 0x00001c1fff007424 */ /* 0x000fe200078e00ff */
[----:B------:R-:W-:-:S02]  /*d110*/  MOV R2, 0xd130 ;  /* 0x0000d13000027802 */ /* 0x000fc40000000f00 */
[----:B-123--:R-:W-:Y:S05]  /*d120*/  CALL.REL.NOINC `($__internal_31_$__cuda_sm70_shflsync_idx_p) ;  /* 0x00000a0000007944 */ /* 0x00efea0003c00000 */
[----:B------:R-:W-:Y:S01]  /*d130*/  IMAD.MOV.U32 R4, RZ, RZ, R0 ;  /* 0x000000ffff047224 */ /* 0x000fe200078e0000 */
[----:B------:R-:W-:Y:S01]  /*d140*/  MOV R3, 0x1 ;  /* 0x0000000100037802 */ /* 0x000fe20000000f00 */
[----:B------:R-:W-:Y:S01]  /*d150*/  IMAD.MOV.U32 R5, RZ, RZ, R28 ;  /* 0x000000ffff057224 */ /* 0x000fe200078e001c */
[----:B------:R-:W-:-:S02]  /*d160*/  MOV R0, 0x1c1f ;  /* 0x00001c1f00007802 */ /* 0x000fc40000000f00 */
[----:B------:R-:W-:Y:S02]  /*d170*/  MOV R2, 0xd190 ;  /* 0x0000d19000027802 */ /* 0x000fe40000000f00 */
[----:B------:R-:W-:Y:S05]  /*d180*/  CALL.REL.NOINC `($__internal_31_$__cuda_sm70_shflsync_idx_p) ;  /* 0x000009a000007944 */ /* 0x000fea0003c00000 */
[----:B------:R-:W-:Y:S05]  /*d190*/  BRA `(.L_x_1553) ;  /* 0xffffdb9000007947 */ /* 0x000fea000383ffff */
.L_x_1509:
[----:B------:R-:W-:Y:S01]  /*d1a0*/  IMAD.MOV.U32 R5, RZ, RZ, R6 ;  /* 0x000000ffff057224 */ /* 0x000fe200078e0006 */
[----:B------:R-:W-:Y:S01]  /*d1b0*/  MOV R3, RZ ;  /* 0x000000ff00037202 */ /* 0x000fe20000000f00 */
[----:B------:R-:W-:Y:S01]  /*d1c0*/  IMAD.MOV.U32 R0, RZ, RZ, 0x181f ;  /* 0x0000181fff007424 */ /* 0x000fe200078e00ff */
[----:B------:R-:W-:Y:S02]  /*d1d0*/  MOV R2, 0xd1f0 ;  /* 0x0000d1f000027802 */ /* 0x000fe40000000f00 */
[----:B------:R-:W-:Y:S05]  /*d1e0*/  CALL.REL.NOINC `($__internal_31_$__cuda_sm70_shflsync_idx_p) ;  /* 0x0000094000007944 */ /* 0x000fea0003c00000 */
[----:B------:R-:W-:Y:S01]  /*d1f0*/  MOV R10, R0 ;  /* 0x00000000000a7202 */ /* 0x000fe20000000f00 */
[----:B------:R-:W-:Y:S05]  /*d200*/  BRA `(.L_x_1554) ;  /* 0xffffe66000007947 */ /* 0x000fea000383ffff */
.L_x_1510:
[----:B------:R-:W-:Y:S01]  /*d210*/  IMAD.MOV.U32 R5, RZ, RZ, R9 ;  /* 0x000000ffff057224 */ /* 0x000fe200078e0009 */
[----:B------:R-:W-:Y:S01]  /*d220*/  MOV R3, RZ ;  /* 0x000000ff00037202 */ /* 0x000fe20000000f00 */
[----:B------:R-:W-:Y:S01]  /*d230*/  IMAD.MOV.U32 R0, RZ, RZ, 0x181f ;  /* 0x0000181fff007424 */ /* 0x000fe200078e00ff */
[----:B------:R-:W-:Y:S02]  /*d240*/  MOV R2, 0xd260 ;  /* 0x0000d26000027802 */ /* 0x000fe40000000f00 */
[----:B-12---:R-:W-:Y:S05]  /*d250*/  CALL.REL.NOINC `($__internal_31_$__cuda_sm70_shflsync_idx_p) ;  /* 0x000008d000007944 */ /* 0x006fea0003c00000 */
[----:B------:R-:W-:Y:S05]  /*d260*/  BRA `(.L_x_1555) ;  /* 0xffffe62000007947 */ /* 0x000fea000383ffff */
.L_x_1513:
[----:B--2---:R-:W-:Y:S01]  /*d270*/  IMAD.MOV.U32 R5, RZ, RZ, R6 ;  /* 0x000000ffff057224 */ /* 0x004fe200078e0006 */
[----:B------:R-:W-:Y:S01]  /*d280*/  MOV R3, 0x1 ;  /* 0x0000000100037802 */ /* 0x000fe20000000f00 */
[----:B----4-:R-:W-:Y:S01]  /*d290*/  IMAD.MOV.U32 R0, RZ, RZ, 0x181f ;  /* 0x0000181fff007424 */ /* 0x010fe200078e00ff */
[----:B------:R-:W-:-:S02]  /*d2a0*/  MOV R2, 0xd2c0 ;  /* 0x0000d2c000027802 */ /* 0x000fc40000000f00 */
[----:B-1-3--:R-:W-:Y:S05]  /*d2b0*/  CALL.REL.NOINC `($__internal_31_$__cuda_sm70_shflsync_idx_p) ;  /* 0x0000087000007944 */ /* 0x00afea0003c00000 */
[----:B------:R-:W-:Y:S01]  /*d2c0*/  IMAD.MOV.U32 R10, RZ, RZ, R0 ;  /* 0x000000ffff0a7224 */ /* 0x000fe200078e0000 */
[----:B------:R-:W-:Y:S01]  /*d2d0*/  MOV R3, 0x1 ;  /* 0x0000000100037802 */ /* 0x000fe20000000f00 */
[----:B------:R-:W-:Y:S01]  /*d2e0*/  IMAD.MOV.U32 R5, RZ, RZ, R9 ;  /* 0x000000ffff057224 */ /* 0x000fe200078e0009 */
[----:B------:R-:W-:-:S02]  /*d2f0*/  MOV R0, 0x181f ;  /* 0x0000181f00007802 */ /* 0x000fc40000000f00 */
[----:B------:R-:W-:Y:S02]  /*d300*/  MOV R2, 0xd320 ;  /* 0x0000d32000027802 */ /* 0x000fe40000000f00 */
[----:B------:R-:W-:Y:S05]  /*d310*/  CALL.REL.NOINC `($__internal_31_$__cuda_sm70_shflsync_idx_p) ;  /* 0x0000081000007944 */ /* 0x000fea0003c00000 */
[----:B------:R-:W-:Y:S05]  /*d320*/  BRA `(.L_x_1556) ;  /* 0xffffe66000007947 */ /* 0x000fea000383ffff */
.L_x_1516:
[----:B-1----:R-:W-:Y:S01]  /*d330*/  IMAD.MOV.U32 R5, RZ, RZ, R6 ;  /* 0x000000ffff057224 */ /* 0x002fe200078e0006 */
[----:B------:R-:W-:Y:S01]  /*d340*/  MOV R3, 0x2 ;  /* 0x0000000200037802 */ /* 0x000fe20000000f00 */
[----:B----4-:R-:W-:Y:S01]  /*d350*/  IMAD.MOV.U32 R0, RZ, RZ, 0x181f ;  /* 0x0000181fff007424 */ /* 0x010fe200078e00ff */
[----:B------:R-:W-:Y:S02]  /*d360*/  MOV R2, 0xd380 ;  /* 0x0000d38000027802 */ /* 0x000fe40000000f00 */
[----:B--23--:R-:W-:Y:S05]  /*d370*/  CALL.REL.NOINC `($__internal_31_$__cuda_sm70_shflsync_idx_p) ;  /* 0x000007b000007944 */ /* 0x00cfea0003c00000 */
[----:B------:R-:W-:Y:S01]  /*d380*/  MOV R10, R0 ;  /* 0x00000000000a7202 */ /* 0x000fe20000000f00 */
[----:B------:R-:W-:Y:S05]  /*d390*/  BRA `(.L_x_1557) ;  /* 0xffffe6e000007947 */ /* 0x000fea000383ffff */
.L_x_1517:
[----:B------:R-:W-:Y:S01]  /*d3a0*/  IMAD.MOV.U32 R5, RZ, RZ, R9 ;  /* 0x000000ffff057224 */ /* 0x000fe200078e0009 */
[----:B------:R-:W-:Y:S01]  /*d3b0*/  MOV R3, 0x2 ;  /* 0x0000000200037802 */ /* 0x000fe20000000f00 */
[----:B----4-:R-:W-:Y:S01]  /*d3c0*/  IMAD.MOV.U32 R0, RZ, RZ, 0x181f ;  /* 0x0000181fff007424 */ /* 0x010fe200078e00ff */
[----:B------:R-:W-:Y:S02]  /*d3d0*/  MOV R2, 0xd3f0 ;  /* 0x0000d3f000027802 */ /* 0x000fe40000000f00 */
[----:B-123--:R-:W-:Y:S05]  /*d3e0*/  CALL.REL.NOINC `($__internal_31_$__cuda_sm70_shflsync_idx_p) ;  /* 0x0000074000007944 */ /* 0x00efea0003c00000 */
[----:B------:R-:W-:Y:S05]  /*d3f0*/  BRA `(.L_x_1558) ;  /* 0xffffe6a000007947 */ /* 0x000fea000383ffff */
.L_x_1520:
[----:B-1----:R-:W-:Y:S01]  /*d400*/  IMAD.MOV.U32 R5, RZ, RZ, R6 ;  /* 0x000000ffff057224 */ /* 0x002fe200078e0006 */
[----:B------:R-:W-:Y:S01]  /*d410*/  MOV R3, 0x3 ;  /* 0x0000000300037802 */ /* 0x000fe20000000f00 */
[----:B------:R-:W-:Y:S01]  /*d420*/  IMAD.MOV.U32 R0, RZ, RZ, 0x181f ;  /* 0x0000181fff007424 */ /* 0x000fe200078e00ff */
[----:B------:R-:W-:-:S02]  /*d430*/  MOV R2, 0xd450 ;  /* 0x0000d45000027802 */ /* 0x000fc40000000f00 */
[----:B--234-:R-:W-:Y:S05]  /*d440*/  CALL.REL.NOINC `($__internal_31_$__cuda_sm70_shflsync_idx_p) ;  /* 0x000006e000007944 */ /* 0x01cfea0003c00000 */
[----:B------:R-:W-:Y:S01]  /*d450*/  IMAD.MOV.U32 R6, RZ, RZ, R0 ;  /* 0x000000ffff067224 */ /* 0x000fe200078e0000 */
[----:B------:R-:W-:Y:S01]  /*d460*/  MOV R3, 0x3 ;  /* 0x0000000300037802 */ /* 0x000fe20000000f00 */
[----:B------:R-:W-:Y:S01]  /*d470*/  IMAD.MOV.U32 R5, RZ, RZ, R9 ;  /* 0x000000ffff057224 */ /* 0x000fe200078e0009 */
[----:B------:R-:W-:-:S02]  /*d480*/  MOV R0, 0x181f ;  /* 0x0000181f00007802 */ /* 0x000fc40000000f00 */
[----:B------:R-:W-:Y:S02]  /*d490*/  MOV R2, 0xd4b0 ;  /* 0x0000d4b000027802 */ /* 0x000fe40000000f00 */
[----:B------:R-:W-:Y:S05]  /*d4a0*/  CALL.REL.NOINC `($__internal_31_$__cuda_sm70_shflsync_idx_p) ;  /* 0x0000068000007944 */ /* 0x000fea0003c00000 */
[----:B------:R-:W-:Y:S05]  /*d4b0*/  BRA `(.L_x_1559) ;  /* 0xffffe6e000007947 */ /* 0x000fea000383ffff */
.L_x_1522:
[----:B------:R-:W-:Y:S01]  /*d4c0*/  IMAD.MOV.U32 R5, RZ, RZ, R94 ;  /* 0x000000ffff057224 */ /* 0x000fe200078e005e */
[----:B------:R-:W-:Y:S01]  /*d4d0*/  MOV R3, RZ ;  /* 0x000000ff00037202 */ /* 0x000fe20000000f00 */
[----:B------:R-:W-:Y:S01]  /*d4e0*/  IMAD.MOV.U32 R0, RZ, RZ, 0x1f ;  /* 0x0000001fff007424 */ /* 0x000fe200078e00ff */
[----:B------:R-:W-:Y:S02]  /*d4f0*/  MOV R2, 0xd510 ;  /* 0x0000d51000027802 */ /* 0x000fe40000000f00 */
[----:B-1----:R-:W-:Y:S05]  /*d500*/  CALL.REL.NOINC `($__internal_31_$__cuda_sm70_shflsync_idx_p) ;  /* 0x0000062000007944 */ /* 0x002fea0003c00000 */
[----:B------:R-:W-:Y:S01]  /*d510*/  MOV R9, R0 ;  /* 0x0000000000097202 */ /* 0x000fe20000000f00 */
[----:B------:R-:W-:Y:S05]  /*d520*/  BRA `(.L_x_1560) ;  /* 0xffffe80000007947 */ /* 0x000fea000383ffff */
.L_x_1523:
[----:B------:R-:W-:Y:S01]  /*d530*/  IMAD.MOV.U32 R5, RZ, RZ, R94 ;  /* 0x000000ffff057224 */ /* 0x000fe200078e005e */
[----:B------:R-:W-:Y:S01]  /*d540*/  MOV R3, 0x1 ;  /* 0x0000000100037802 */ /* 0x000fe20000000f00 */
[----:B------:R-:W-:Y:S01]  /*d550*/  IMAD.MOV.U32 R0, RZ, RZ, 0x1f ;  /* 0x0000001fff007424 */ /* 0x000fe200078e00ff */
[----:B------:R-:W-:Y:S02]  /*d560*/  MOV R2, 0xd580 ;  /* 0x0000d58000027802 */ /* 0x000fe40000000f00 */
[----:B-123--:R-:W-:Y:S05]  /*d570*/  CALL.REL.NOINC `($__internal_31_$__cuda_sm70_shflsync_idx_p) ;  /* 0x000005b000007944 */ /* 0x00efea0003c00000 */
[----:B------:R-:W-:Y:S01]  /*d580*/  MOV R8, R0 ;  /* 0x0000000000087202 */ /* 0x000fe20000000f00 */
[----:B------:R-:W-:Y:S05]  /*d590*/  BRA `(.L_x_1561) ;  /* 0xffffe7b000007947 */ /* 0x000fea000383ffff */
.L_x_1524:
[----:B------:R-:W-:Y:S02]  /*d5a0*/  MOV R2, 0x1 ;  /* 0x0000000100027802 */ /* 0x000fe40000000f00 */
[----:B------:R-:W-:-:S02]  /*d5b0*/  MOV R3, 0xd5d0 ;  /* 0x0000d5d000037802 */ /* 0x000fc40000000f00 */
[----:B--234-:R-:W-:Y:S05]  /*d5c0*/  CALL.REL.NOINC `($__internal_32_$__cuda_sm70_shflsync_up_p) ;  /* 0x000005b000007944 */ /* 0x01cfea0003c00000 */
[----:B------:R-:W-:Y:S05]  /*d5d0*/  BRA `(.L_x_1562) ;  /* 0xffffe89000007947 */ /* 0x000fea000383ffff */
.L_x_1525:
[----:B------:R-:W-:Y:S02]  /*d5e0*/  MOV R2, 0x2 ;  /* 0x0000000200027802 */ /* 0x000fe40000000f00 */
[----:B------:R-:W-:-:S02]  /*d5f0*/  MOV R3, 0xd610 ;  /* 0x0000d61000037802 */ /* 0x000fc40000000f00 */
[----:B--23--:R-:W-:Y:S05]  /*d600*/  CALL.REL.NOINC `($__internal_32_$__cuda_sm70_shflsync_up_p) ;  /* 0x0000057000007944 */ /* 0x00cfea0003c00000 */
        /* <DEDUP_REMOVED lines=23> */
.L_x_1529:
[----:B------:R-:W-:Y:S02]  /*d780*/  MOV R2, 0x1 ;  /* 0x0000000100027802 */ /* 0x000fe40000000f00 */
[----:B------:R-:W-:Y:S02]  /*d790*/  MOV R3, 0xd7b0 ;  /* 0x0000d7b000037802 */ /* 0x000fe40000000f00 */
[----:B------:R-:W-:Y:S05]  /*d7a0*/  CALL.REL.NOINC `($__internal_32_$__cuda_sm70_shflsync_up_p) ;  /* 0x000003d000007944 */ /* 0x000fea0003c00000 */
[----:B------:R-:W-:Y:S01]  /*d7b0*/  MOV R2, R4 ;  /* 0x0000000400027202 */ /* 0x000fe20000000f00 */
[----:B------:R-:W-:Y:S05]  /*d7c0*/  BRA `(.L_x_1564) ;  /* 0xffffe8f000007947 */ /* 0x000fea000383ffff */
.L_x_1530:
[----:B------:R-:W-:Y:S02]  /*d7d0*/  MOV R2, 0x2 ;  /* 0x0000000200027802 */ /* 0x000fe40000000f00 */
[----:B------:R-:W-:Y:S02]  /*d7e0*/  MOV R3, 0xd800 ;  /* 0x0000d80000037802 */ /* 0x000fe40000000f00 */
        /* <DEDUP_REMOVED lines=24> */
.L_x_1532:
[----:B------:R-:W-:Y:S02]  /*d970*/  SEL R0, RZ, 0x1, P0 ;  /* 0x00000001ff007807 */ /* 0x000fe40000000000 */
[----:B------:R-:W-:Y:S02]  /*d980*/  MOV R2, 0xd9a0 ;  /* 0x0000d9a000027802 */ /* 0x000fe40000000f00 */
[----:B-1----:R-:W-:Y:S05]  /*d990*/  CALL.REL.NOINC `($__internal_33_$__cuda_sm70_votesync_ballot) ;  /* 0x0000025000007944 */ /* 0x002fea0003c00000 */
[----:B------:R-:W-:Y:S01]  /*d9a0*/  MOV R8, R0 ;  /* 0x0000000000087202 */ /* 0x000fe20000000f00 */
[----:B------:R-:W-:Y:S05]  /*d9b0*/  BRA `(.L_x_1566) ;  /* 0xffffe89000007947 */ /* 0x000fea000383ffff */
.L_x_1533:
[----:B------:R-:W-:Y:S01]  /*d9c0*/  IMAD.MOV.U32 R5, RZ, RZ, R6 ;  /* 0x000000ffff057224 */ /* 0x000fe200078e0006 */
[----:B---3--:R-:W-:Y:S01]  /*d9d0*/  MOV R3, R12 ;  /* 0x0000000c00037202 */ /* 0x008fe20000000f00 */
[----:B------:R-:W-:Y:S01]  /*d9e0*/  IMAD.MOV.U32 R0, RZ, RZ, 0x1f ;  /* 0x0000001fff007424 */ /* 0x000fe200078e00ff */
[----:B------:R-:W-:Y:S02]  /*d9f0*/  MOV R2, 0xda10 ;  /* 0x0000da1000027802 */ /* 0x000fe40000000f00 */
[----:B-12---:R-:W-:Y:S05]  /*da00*/  CALL.REL.NOINC `($__internal_31_$__cuda_sm70_shflsync_idx_p) ;  /* 0x0000012000007944 */ /* 0x006fea0003c00000 */
[----:B------:R-:W-:Y:S01]  /*da10*/  IMAD.MOV.U32 R6, RZ, RZ, R0 ;  /* 0x000000ffff067224 */ /* 0x000fe200078e0000 */
[----:B------:R-:W-:Y:S01]  /*da20*/  MOV R3, R12 ;  /* 0x0000000c00037202 */ /* 0x000fe20000000f00 */
[----:B------:R-:W-:Y:S01]  /*da30*/  IMAD.MOV.U32 R5, RZ, RZ, R7 ;  /* 0x000000ffff057224 */ /* 0x000fe200078e0007 */
[----:B------:R-:W-:Y:S02]  /*da40*/  MOV R0, 0x1f ;  /* 0x0000001f00007802 */ /* 0x000fe40000000f00 */
[----:B------:R-:W-:-:S02]  /*da50*/  MOV R2, 0xda70 ;  /* 0x0000da7000027802 */ /* 0x000fc40000000f00 */
[----:B------:R-:W-:Y:S05]  /*da60*/  CALL.REL.NOINC `($__internal_31_$__cuda_sm70_shflsync_idx_p) ;  /* 0x000000c000007944 */ /* 0x000fea0003c00000 */
[----:B------:R-:W-:Y:S01]  /*da70*/  MOV R7, R0 ;  /* 0x0000000000077202 */ /* 0x000fe20000000f00 */
[----:B------:R-:W-:Y:S05]  /*da80*/  BRA `(.L_x_1567) ;  /* 0xffffe80000007947 */ /* 0x000fea000383ffff */
.L_x_1536:
[----:B------:R-:W-:Y:S01]  /*da90*/  IMAD.MOV.U32 R5, RZ, RZ, R4 ;  /* 0x000000ffff057224 */ /* 0x000fe200078e0004 */
[----:B------:R-:W-:-:S02]  /*daa0*/  MOV R0, 0x1f ;  /* 0x0000001f00007802 */ /* 0x000fc40000000f00 */
[----:B------:R-:W-:Y:S02]  /*dab0*/  MOV R2, 0xdad0 ;  /* 0x0000dad000027802 */ /* 0x000fe40000000f00 */
[----:B-1234-:R-:W-:Y:S05]  /*dac0*/  CALL.REL.NOINC `($__internal_31_$__cuda_sm70_shflsync_idx_p) ;  /* 0x0000006000007944 */ /* 0x01efea0003c00000 */
[----:B------:R-:W-:Y:S01]  /*dad0*/  MOV R11, R0 ;  /* 0x00000000000b7202 */ /* 0x000fe20000000f00 */
[----:B------:R-:W-:Y:S05]  /*dae0*/  BRA `(.L_x_1535) ;  /* 0xffffe80000007947 */ /* 0x000fea000383ffff */
        .weak           $__internal_30_$__cuda_sm70_shflsync_bfly_p
        .type           $__internal_30_$__cuda_sm70_shflsync_bfly_p,@function
        .size           $__internal_30_$__cuda_sm70_shflsync_bfly_p,($__internal_31_$__cuda_sm70_shflsync_idx_p - $__internal_30_$__cuda_sm70_shflsync_bfly_p)
$__internal_30_$__cuda_sm70_shflsync_bfly_p:
[----:B------:R-:W-:Y:S04]  /*daf0*/  WARPSYNC R6 ;  /* 0x0000000600007348 */ /* 0x000fe80003800000 */
[----:B------:R1:W2:Y:S02]  /*db00*/  SHFL.BFLY PT, R2, R2, R5, R7 ;  /* 0x0c00000502027389 */ /* 0x0002a400000e0007 */
[----:B-1----:R-:W-:-:S04]  /*db10*/  MOV R5, 0x0 ;  /* 0x0000000000057802 */ /* 0x002fc80000000f00 */
[----:B--2---:R-:W-:Y:S05]  /*db20*/  RET.REL.NODEC R4 `(_ZN7cutlass13device_kernelIN5flash19enable_sm80_to_sm89INS1_16FlashAttnFwdSm80INS1_25CollectiveMainloopFwdSm80ILi8ELi1ELb1EN4cute5tupleIJNS5_1CILi128EEENS7_ILi112EEES8_EEELi128ENS_10bfloat16_tEfNS_4arch4Sm80ELb0ELb0ELb0ELb1ELb0ELb0ELb1ELb1EEENS1_21CollectiveEpilogueFwdINS6_IJS8_S8_S9_EEENS6_IJNS7_ILi1EEESH_SH_EEESB_SD_Li256ELb1ELb1ELb1ELb0EEENS1_36VarlenDynamicPersistentTileSchedulerILi128ELi112ELi256ELi256ELb1ELb1ELb0ELb0ELb1ELb1EEEEEEEEEvNT_6ParamsE) ;  /* 0xffff24d004007950 */ /* 0x004fea0003c3ffff */
        .weak           $__internal_31_$__cuda_sm70_shflsync_idx_p
        .type           $__internal_31_$__cuda_sm70_shflsync_idx_p,@function
        .size           $__internal_31_$__cuda_sm70_shflsync_idx_p,($__internal_32_$__cuda_sm70_shflsync_up_p - $__internal_31_$__cuda_sm70_shflsync_idx_p)
$__internal_31_$__cuda_sm70_shflsync_idx_p:
[----:B------:R-:W-:-:S04]  /*db30*/  MOV R95, 0xffffffff ;  /* 0xffffffff005f7802 */ /* 0x000fc80000000f00 */
[----:B------:R-:W-:Y:S04]  /*db40*/  WARPSYNC R95 ;  /* 0x0000005f00007348 */ /* 0x000fe80003800000 */
[----:B------:R1:W2:Y:S02]  /*db50*/  SHFL.IDX PT, R0, R5, R3, R0 ;  /* 0x0000000305007389 */ /* 0x0002a400000e0000 */
[----:B-1----:R-:W-:-:S04]  /*db60*/  MOV R3, 0x0 ;  /* 0x0000000000037802 */ /* 0x002fc80000000f00 */
[----:B--2---:R-:W-:Y:S05]  /*db70*/  RET.REL.NODEC R2 `(_ZN7cutlass13device_kernelIN5flash19enable_sm80_to_sm89INS1_16FlashAttnFwdSm80INS1_25CollectiveMainloopFwdSm80ILi8ELi1ELb1EN4cute5tupleIJNS5_1CILi128EEENS7_ILi112EEES8_EEELi128ENS_10bfloat16_tEfNS_4arch4Sm80ELb0ELb0ELb0ELb1ELb0ELb0ELb1ELb1EEENS1_21CollectiveEpilogueFwdINS6_IJS8_S8_S9_EEENS6_IJNS7_ILi1EEESH_SH_EEESB_SD_Li256ELb1ELb1ELb1ELb0EEENS1_36VarlenDynamicPersistentTileSchedulerILi128ELi112ELi256ELi256ELb1ELb1ELb0ELb0ELb1ELb1EEEEEEEEEvNT_6ParamsE) ;  /* 0xffff248002007950 */ /* 0x004fea0003c3ffff */
        .weak           $__internal_32_$__cuda_sm70_shflsync_up_p
        .type           $__internal_32_$__cuda_sm70_shflsync_up_p,@function
        .size           $__internal_32_$__cuda_sm70_shflsync_up_p,($__internal_33_$__cuda_sm70_votesync_ballot - $__internal_32_$__cuda_sm70_shflsync_up_p)
$__internal_32_$__cuda_sm70_shflsync_up_p:
[----:B------:R-:W-:Y:S02]  /*db80*/  IMAD.MOV.U32 R4, RZ, RZ, RZ ;  /* 0x000000ffff047224 */ /* 0x000fe400078e00ff */
[----:B------:R-:W-:-:S04]  /*db90*/  IMAD.MOV.U32 R10, RZ, RZ, -0x1 ;  /* 0xffffffffff0a7424 */ /* 0x000fc800078e00ff */
[----:B------:R-:W-:Y:S04]  /*dba0*/  WARPSYNC R10 ;  /* 0x0000000a00007348 */ /* 0x000fe80003800000 */
[----:B------:R1:W2:Y:S02]  /*dbb0*/  SHFL.UP PT, R4, R0, R2, R4 ;  /* 0x0400000200047389 */ /* 0x0002a400000e0004 */
[----:B-1----:R-:W-:Y:S02]  /*dbc0*/  MOV R2, R3 ;  /* 0x0000000300027202 */ /* 0x002fe40000000f00 */
[----:B------:R-:W-:-:S04]  /*dbd0*/  MOV R3, 0x0 ;  /* 0x0000000000037802 */ /* 0x000fc80000000f00 */
[----:B--2---:R-:W-:Y:S05]  /*dbe0*/  RET.REL.NODEC R2 `(_ZN7cutlass13device_kernelIN5flash19enable_sm80_to_sm89INS1_16FlashAttnFwdSm80INS1_25CollectiveMainloopFwdSm80ILi8ELi1ELb1EN4cute5tupleIJNS5_1CILi128EEENS7_ILi112EEES8_EEELi128ENS_10bfloat16_tEfNS_4arch4Sm80ELb0ELb0ELb0ELb1ELb0ELb0ELb1ELb1EEENS1_21CollectiveEpilogueFwdINS6_IJS8_S8_S9_EEENS6_IJNS7_ILi1EEESH_SH_EEESB_SD_Li256ELb1ELb1ELb1ELb0EEENS1_36VarlenDynamicPersistentTileSchedulerILi128ELi112ELi256ELi256ELb1ELb1ELb0ELb0ELb1ELb1EEEEEEEEEvNT_6ParamsE) ;  /* 0xffff241002007950 */ /* 0x004fea0003c3ffff */
        .weak           $__internal_33_$__cuda_sm70_votesync_ballot
        .type           $__internal_33_$__cuda_sm70_votesync_ballot,@function
        .size           $__internal_33_$__cuda_sm70_votesync_ballot,(.L_x_2718 - $__internal_33_$__cuda_sm70_votesync_ballot)
$__internal_33_$__cuda_sm70_votesync_ballot:
[----:B------:R-:W-:Y:S01]  /*dbf0*/  ISETP.NE.U32.AND P0, PT, R0, 0x1, PT ;  /* 0x000000010000780c */ /* 0x000fe20003f05070 */
[----:B------:R-:W-:-:S04]  /*dc00*/  IMAD.MOV.U32 R3, RZ, RZ, -0x1 ;  /* 0xffffffffff037424 */ /* 0x000fc800078e00ff */
[----:B------:R-:W-:Y:S08]  /*dc10*/  WARPSYNC R3 ;  /* 0x0000000300007348 */ /* 0x000ff00003800000 */
[----:B------:R-:W-:-:S04]  /*dc20*/  VOTE.ANY R0, PT, !P0 ;  /* 0x0000000000007806 */ /* 0x000fc800040e0100 */
[----:B------:R-:W-:Y:S01]  /*dc30*/  LOP3.LUT R0, R0, R3, RZ, 0xc0, !PT ;  /* 0x0000000300007212 */ /* 0x000fe200078ec0ff */
[----:B------:R-:W-:-:S04]  /*dc40*/  IMAD.MOV.U32 R3, RZ, RZ, 0x0 ;  /* 0x00000000ff037424 */ /* 0x000fc800078e00ff */
[----:B------:R-:W-:Y:S05]  /*dc50*/  RET.REL.NODEC R2 `(_ZN7cutlass13device_kernelIN5flash19enable_sm80_to_sm89INS1_16FlashAttnFwdSm80INS1_25CollectiveMainloopFwdSm80ILi8ELi1ELb1EN4cute5tupleIJNS5_1CILi128EEENS7_ILi112EEES8_EEELi128ENS_10bfloat16_tEfNS_4arch4Sm80ELb0ELb0ELb0ELb1ELb0ELb0ELb1ELb1EEENS1_21CollectiveEpilogueFwdINS6_IJS8_S8_S9_EEENS6_IJNS7_ILi1EEESH_SH_EEESB_SD_Li256ELb1ELb1ELb1ELb0EEENS1_36VarlenDynamicPersistentTileSchedulerILi128ELi112ELi256ELi256ELb1ELb1ELb0ELb0ELb1ELb1EEEEEEEEEvNT_6ParamsE) ;  /* 0xffff23a002007950 */ /* 0x000fea0003c3ffff */
.L_x_1568:
        /* <DEDUP_REMOVED lines=10> */
.L_x_2718:


//--------------------- .text._ZN7cutlass13device_kernelIN5flash19enable_sm80_to_sm89INS1_16FlashAttnFwdSm80INS1_25CollectiveMainloopFwdSm80ILi8ELi1ELb1EN4cute5tupleIJNS5_1CILi128EEENS7_ILi112EEES8_EEELi128ENS_10bfloat16_tEfNS_4arch4Sm80ELb0ELb0ELb0ELb1ELb0ELb1ELb1ELb1EEENS1_21CollectiveEpilogueFwdINS6_IJS8_S8_S9_EEENS6_IJNS7_ILi1EEESH_SH_EEESB_SD_Li256ELb1ELb1ELb1ELb0EEENS1_36VarlenDynamicPersistentTileSchedulerILi128ELi112ELi256ELi256ELb1ELb1ELb0ELb0ELb1ELb1EEEEEEEEEvNT_6ParamsE --------------------------
	.section	.text._ZN7cutlass13device_kernelIN5flash19enable_sm80_to_sm89INS1_16FlashAttnFwdSm80INS1_25CollectiveMainloopFwdSm80ILi8ELi1ELb1EN4cute5tupleIJNS5_1CILi128EEENS7_ILi112EEES8_EEELi128ENS_10bfloat16_tEfNS_4arch4Sm80ELb0ELb0ELb0ELb1ELb0ELb1ELb1ELb1EEENS1_21CollectiveEpilogueFwdINS6_IJS8_S8_S9_EEENS6_IJNS7_ILi1EEESH_SH_EEESB_SD_Li256ELb1ELb1ELb1ELb0EEENS1_36VarlenDynamicPersistentTileSchedulerILi128ELi112ELi256ELi256ELb1ELb1ELb0ELb0ELb1ELb1EEEEEEEEEvNT_6ParamsE,"ax",@progbits
	.sectioninfo	@"SHI_REGISTERS=255"
	.align	128
.text._ZN7cutlass13device_kernelIN5flash19enable_sm80_to_sm89INS1_16FlashAttnFwdSm80INS1_25CollectiveMainloopFwdSm80ILi8ELi1ELb1EN4cute5tupleIJNS5_1CILi128EEENS7_ILi112EEES8_EEELi128ENS_10bfloat16_tEfNS_4arch4Sm80ELb0ELb0ELb0ELb1ELb0ELb1ELb1ELb1EEENS1_21CollectiveEpilogueFwdINS6_IJS8_S8_S9_EEENS6_IJNS7_ILi1EEESH_SH_EEESB_SD_Li256ELb1ELb1ELb1ELb0EEENS1_36VarlenDynamicPersistentTileSchedulerILi128ELi112ELi256ELi256ELb1ELb1ELb0ELb0ELb1ELb1EEEEEEEEEvNT_6ParamsE:
        .type           _ZN7cutlass13device_kernelIN5flash19enable_sm80_to_sm89INS1_16FlashAttnFwdSm80INS1_25CollectiveMainloopFwdSm80ILi8ELi1ELb1EN4cute5tupleIJNS5_1CILi128EEENS7_ILi112EEES8_EEELi128ENS_10bfloat16_tEfNS_4arch4Sm80ELb0ELb0ELb0ELb1ELb0ELb1ELb1ELb1EEENS1_21CollectiveEpilogueFwdINS6_IJS8_S8_S9_EEENS6_IJNS7_ILi1EEESH_SH_EEESB_SD_Li256ELb1ELb1ELb1ELb0EEENS1_36VarlenDynamicPersistentTileSchedulerILi128ELi112ELi256ELi256ELb1ELb1ELb0ELb0ELb1ELb1EEEEEEEEEvNT_6ParamsE,@function
        .size           _ZN7cutlass13device_kernelIN5flash19enable_sm80_to_sm89INS1_16FlashAttnFwdSm80INS1_25CollectiveMainloopFwdSm80ILi8ELi1ELb1EN4cute5tupleIJNS5_1CILi128EEENS7_ILi112EEES8_EEELi128ENS_10bfloat16_tEfNS_4arch4Sm80ELb0ELb0ELb0ELb1ELb0ELb1ELb1ELb1EEENS1_21CollectiveEpilogueFwdINS6_IJS8_S8_S9_EEENS6_IJNS7_ILi1EEESH_SH_EEESB_SD_Li256ELb1ELb1ELb1ELb0EEENS1_36VarlenDynamicPersistentTileSchedulerILi128ELi112ELi256ELi256ELb1ELb1ELb0ELb0ELb1ELb1EEEEEEEEEvNT_6ParamsE,(.L_x_2723 - _ZN7cutlass13device_kernelIN5flash19enable_sm80_to_sm89INS1_16FlashAttnFwdSm80INS1_25CollectiveMainloopFwdSm80ILi8ELi1ELb1EN4cute5tupleIJNS5_1CILi128EEENS7_ILi112EEES8_EEELi128ENS_10bfloat16_tEfNS_4arch4Sm80ELb0ELb0ELb0ELb1ELb0ELb1ELb1ELb1EEENS1_21CollectiveEpilogueFwdINS6_IJS8_S8_S9_EEENS6_IJNS7_ILi1EEESH_SH_EEESB_SD_Li256ELb1ELb1ELb1ELb0EEENS1_36VarlenDynamicPersistentTileSchedulerILi128ELi112ELi256ELi256ELb1ELb1ELb0ELb0ELb1ELb1EEEEEEEEEvNT_6ParamsE)
        .other          _ZN7cutlass13device_kernelIN5flash19enable_sm80_to_sm89INS1_16FlashAttnFwdSm80INS1_25CollectiveMainloopFwdSm80ILi8ELi1ELb1EN4cute5tupleIJNS5_1CILi128EEENS7_ILi112EEES8_EEELi128ENS_10bfloat16_tEfNS_4arch4Sm80ELb0ELb0ELb0ELb1ELb0ELb1ELb1ELb1EEENS1_21CollectiveEpilogueFwdINS6_IJS8_S8_S9_EEENS6_IJNS7_ILi1EEESH_SH_EEESB_SD_Li256ELb1ELb1ELb1ELb0EEENS1_36VarlenDynamicPersistentTileSchedulerILi128ELi112ELi256ELi256ELb1ELb1ELb0ELb0ELb1ELb1EEEEEEEEEvNT_6ParamsE,@"STO_CUDA_ENTRY STV_DEFAULT"
_ZN7cutlass13device_kernelIN5flash19enable_sm80_to_sm89INS1_16FlashAttnFwdSm80INS1_25CollectiveMainloopFwdSm80ILi8ELi1ELb1EN4cute5tupleIJNS5_1CILi128EEENS7_ILi112EEES8_EEELi128ENS_10bfloat16_tEfNS_4arch4Sm80ELb0ELb0ELb0ELb1ELb0ELb1ELb1ELb1EEENS1_21CollectiveEpilogueFwdINS6_IJS8_S8_S9_EEENS6_IJNS7_ILi1EEESH_SH_EEESB_SD_Li256ELb1ELb1ELb1ELb0EEENS1_36VarlenDynamicPersistentTileSchedulerILi128ELi112ELi256ELi256ELb1ELb1ELb0ELb0ELb1ELb1EEEEEEEEEvNT_6ParamsE:
[----:B------:R-:W-:Y:S02]  /*0000*/  MOV R1, c[0x0][0x28] ;  /* 0x00000a0000017a02 */ /* 0x000fe40000000f00 */
[----:B------:R-:W1:Y:S01]  /*0010*/  S2R R215, SR_TID.X ;  /* 0x0000000000d77919 */ /* 0x000e620000002100 */
[----:B------:R-:W-:Y:S01]  /*0020*/  ULDC.64 UR10, c[0x0][0x118] ;  /* 0x00004600000a7ab9 */ /* 0x000fe20000000a00 */
[----:B------:R-:W-:Y:S01]  /*0030*/  IMAD.MOV.U32 R214, RZ, RZ, RZ ;  /* 0x000000ffffd67224 */ /* 0x000fe200078e00ff */
[----:B------:R-:W-:Y:S01]  /*0040*/  MOV R212, 0xffffffff ;  /* 0xffffffff00d47802 */ /* 0x000fe20000000f00 */
[----:B------:R-:W-:Y:S02]  /*0050*/  IMAD.MOV.U32 R213, RZ, RZ, -0x1 ;  /* 0xffffffffffd57424 */ /* 0x000fe400078e00ff */
[----:B------:R-:W-:Y:S01]  /*0060*/  IMAD.MOV.U32 R207, RZ, RZ, -0x1 ;  /* 0xffffffffffcf7424 */ /* 0x000fe200078e00ff */
[----:B-1----:R-:W-:-:S06]  /*0070*/  SHF.R.U32.HI R224, RZ, 0x5, R215 ;  /* 0x00000005ffe07819 */ /* 0x002fcc00000116d7 */
[----:B------:R-:W1:Y:S02]  /*0080*/  SHFL.IDX PT, R224, R224, RZ, 0x1f ;  /* 0x00001fffe0e07589 */ /* 0x000e6400000e0000 */
[----:B-1----:R-:W-:-:S13]  /*0090*/  ISETP.NE.AND P0, PT, R224, RZ, PT ;  /* 0x000000ffe000720c */ /* 0x002fda0003f05270 */
[----:B------:R-:W-:Y:S06]  /*00a0*/  @P0 BAR.SYNC.DEFER_BLOCKING 0x5, 0x100 ;  /* 0x0144000000000b1d */ /* 0x000fec0000010000 */
[----:B------:R-:W1:Y:S04]  /*00b0*/  @P0 LDS.128 R208, [0xf100] ;  /* 0x00f10000ffd00984 */ /* 0x000e680000000c00 */
[----:B------:R-:W-:Y:S06]  /*00c0*/  @P0 BAR.ARV 0x4, 0x100 ;  /* 0x0104000000000b1d */ /* 0x000fec0000002000 */
[----:B------:R-:W-:Y:S05]  /*00d0*/  @P0 BRA `(.L_x_1569) ;  /* 0x00000a1000000947 */ /* 0x000fea0003800000 */
[----:B------:R-:W-:Y:S01]  /*00e0*/  LOP3.LUT R2, R215, 0x1f, RZ, 0xc0, !PT ;  /* 0x0000001fd7027812 */ /* 0x000fe200078ec0ff */
[----:B------:R-:W-:-:S02]  /*00f0*/  IMAD.MOV.U32 R4, RZ, RZ, RZ ;  /* 0x000000ffff047224 */ /* 0x000fc400078e00ff */
[----:B------:R-:W-:Y:S01]  /*0100*/  IMAD.MOV.U32 R3, RZ, RZ, RZ ;  /* 0x000000ffff037224 */ /* 0x000fe200078e00ff */
        /* <DEDUP_REMOVED lines=9> */
[----:B------:R-:W3:Y:S01]  /*01a0*/  S2UR UR4, SR_CTAID.X ;  /* 0x00000000000479c3 */ /* 0x000ee20000002500 */
[C---:B------:R-:W-:Y:S02]  /*01b0*/  ISETP.GE.U32.AND P4, PT, R2.reuse, 0x2, PT ;  /* 0x000000020200780c */ /* 0x040fe40003f86070 */
[----:B------:R-:W-:-:S02]  /*01c0*/  ISETP.GE.U32.AND P3, PT, R2, 0x4, PT ;  /* 0x000000040200780c */ /* 0x000fc40003f66070 */
[C---:B------:R-:W-:Y:S02]  /*01d0*/  ISETP.GE.U32.AND P2, PT, R2.reuse, 0x8, PT ;  /* 0x000000080200780c */ /* 0x040fe40003f46070 */
[----:B------:R-:W-:Y:S02]  /*01e0*/  ISETP.GE.U32.AND P1, PT, R2, 0x10, PT ;  /* 0x000000100200780c */ /* 0x000fe40003f26070 */
[----:B-1----:R-:W-:Y:S01]  /*01f0*/  MOV R211, RZ ;  /* 0x000000ff00d37202 */ /* 0x002fe20000000f00 */
[----:B--2---:R-:W-:-:S05]  /*0200*/  IMAD R0, R4, R3, RZ ;  /* 0x0000000304007224 */ /* 0x004fca00078e02ff */
[----:B------:R-:W1:Y:S02]  /*0210*/  SHFL.UP PT, R5, R0, 0x1, RZ ;  /* 0x0420000000057989 */ /* 0x000e6400000e00ff */
[----:B-1----:R-:W-:-:S05]  /*0220*/  SEL R5, R5, RZ, P5 ;  /* 0x000000ff05057207 */ /* 0x002fca0002800000 */
[----:B------:R-:W-:-:S05]  /*0230*/  IMAD.IADD R5, R0, 0x1, R5 ;  /* 0x0000000100057824 */ /* 0x000fca00078e0205 */
[----:B------:R-:W1:Y:S02]  /*0240*/  SHFL.UP PT, R0, R5, 0x2, RZ ;  /* 0x0440000005007989 */ /* 0x000e6400000e00ff */
[----:B-1----:R-:W-:-:S04]  /*0250*/  SEL R0, R0, RZ, P4 ;  /* 0x000000ff00007207 */ /* 0x002fc80002000000 */
[----:B------:R-:W-:-:S05]  /*0260*/  IADD3 R0, R5, R0, RZ ;  /* 0x0000000005007210 */ /* 0x000fca0007ffe0ff */
        /* <DEDUP_REMOVED lines=9> */
[----:B------:R-:W1:Y:S02]  /*0300*/  SHFL.IDX PT, R0, R5, 0x1f, 0x1f ;  /* 0x03e01f0005007f89 */ /* 0x000e6400000e0000 */
[----:B-1----:R-:W-:-:S04]  /*0310*/  IMAD R0, R0, c[0x0][0x538], RZ ;  /* 0x00014e0000007a24 */ /* 0x002fc800078e02ff */
[----:B------:R-:W-:Y:S01]  /*0320*/  IMAD.MOV.U32 R51, RZ, RZ, R0 ;  /* 0x000000ffff337224 */ /* 0x000fe200078e0000 */
[----:B---3--:R-:W-:-:S13]  /*0330*/  ISETP.GT.AND P0, PT, R0, UR4, PT ;  /* 0x0000000400007c0c */ /* 0x008fda000bf04270 */
[----:B------:R-:W-:Y:S05]  /*0340*/  @P0 BRA `(.L_x_1570) ;  /* 0x0000026000000947 */ /* 0x000fea0003800000 */
[----:B------:R-:W-:Y:S02]  /*0350*/  MOV R0, R51 ;  /* 0x0000003300007202 */ /* 0x000fe40000000f00 */
[----:B------:R-:W-:-:S04]  /*0360*/  MOV R211, RZ ;  /* 0x000000ff00d37202 */ /* 0x000fc80000000f00 */
.L_x_1574:
[----:B------:R-:W-:-:S04]  /*0370*/  IADD3 R211, R211, 0x1f, RZ ;  /* 0x0000001fd3d37810 */ /* 0x000fc80007ffe0ff */
[----:B------:R-:W-:-:S13]  /*0380*/  ISETP.GE.AND P0, PT, R211, c[0x0][0x53c], PT ;  /* 0x00014f00d3007a0c */ /* 0x000fda0003f06270 */
[----:B------:R-:W-:Y:S05]  /*0390*/  @P0 BRA `(.L_x_1571) ;  /* 0x000006d000000947 */ /* 0x000fea0003800000 */
[----:B------:R-:W-:Y:S02]  /*03a0*/  IADD3 R7, R2, R211, RZ ;  /* 0x000000d302077210 */ /* 0x000fe40007ffe0ff */
[----:B------:R-:W-:Y:S02]  /*03b0*/  MOV R4, RZ ;  /* 0x000000ff00047202 */ /* 0x000fe40000000f00 */
[----:B------:R-:W-:Y:S02]  /*03c0*/  ISETP.GE.OR P0, PT, R7, c[0x0][0x53c], !P6 ;  /* 0x00014f0007007a0c */ /* 0x000fe40007706670 */
[----:B------:R-:W-:-:S11]  /*03d0*/  MOV R3, RZ ;  /* 0x000000ff00037202 */ /* 0x000fd60000000f00 */
        /* <DEDUP_REMOVED lines=9> */
.L_x_1732:
        /* <DEDUP_REMOVED lines=16> */
.L_x_1733:
[----:B--2---:R-:W-:-:S05]  /*0570*/  IMAD R51, R51, c[0x0][0x538], RZ ;  /* 0x00014e0033337a24 */ /* 0x004fca00078e02ff */
[----:B------:R-:W-:-:S04]  /*0580*/  IADD3 R0, R51, R0, RZ ;  /* 0x0000000033007210 */ /* 0x000fc80007ffe0ff */
[----:B------:R-:W-:-:S13]  /*0590*/  ISETP.GT.AND P0, PT, R0, UR4, PT ;  /* 0x0000000400007c0c */ /* 0x000fda000bf04270 */
[----:B-1----:R-:W-:Y:S05]  /*05a0*/  @!P0 BRA `(.L_x_1574) ;  /* 0xfffffdc000008947 */ /* 0x002fea000383ffff */
.L_x_1570:
[----:B------:R-:W-:-:S05]  /*05b0*/  IADD3 R208, -R51, R0, RZ ;  /* 0x0000000033d07210 */ /* 0x000fca0007ffe1ff */
[----:B------:R-:W-:-:S05]  /*05c0*/  IMAD R0, R5, c[0x0][0x538], R208 ;  /* 0x00014e0005007a24 */ /* 0x000fca00078e02d0 */
[----:B------:R-:W-:Y:S01]  /*05d0*/  ISETP.GT.AND P0, PT, R0, UR4, PT ;  /* 0x0000000400007c0c */ /* 0x000fe2000bf04270 */
[----:B------:R-:W-:-:S12]  /*05e0*/  BRA.DIV ~URZ, `(.L_x_1575) ;  /* 0x00016c127f007947 */ /* 0x000fd8000b800000 */
[----:B------:R-:W-:-:S04]  /*05f0*/  VOTE.ANY R6, PT, !P0 ;  /* 0x0000000000067806 */ /* 0x000fc800040e0100 */
.L_x_1734:
[----:B------:R1:W2:Y:S01]  /*0600*/  POPC R0, R6 ;  /* 0x0000000600007309 */ /* 0x0002a20000000000 */
[----:B------:R-:W-:Y:S05]  /*0610*/  BRA.DIV ~URZ, `(.L_x_1576) ;  /* 0x00016c227f007947 */ /* 0x000fea000b800000 */
[----:B--2---:R2:W3:Y:S01]  /*0620*/  SHFL.IDX PT, R4, R4, R0, 0x1f ;  /* 0x00001f0004047589 */ /* 0x0044e200000e0000 */
[----:B------:R-:W-:-:S03]  /*0630*/  MOV R7, RZ ;  /* 0x000000ff00077202 */ /* 0x000fc60000000f00 */
[----:B------:R2:W4:Y:S04]  /*0640*/  SHFL.IDX PT, R3, R3, R0, 0x1f ;  /* 0x00001f0003037589 */ /* 0x00052800000e0000 */
.L_x_1735:
[----:B------:R-:W-:Y:S01]  /*0650*/  ISETP.NE.AND P0, PT, R6, RZ, PT ;  /* 0x000000ff0600720c */ /* 0x000fe20003f05270 */
[----:B------:R-:W-:-:S12]  /*0660*/  BSSY B0, `(.L_x_1577) ;  /* 0x0000005000007945 */ /* 0x000fd80003800000 */
[----:B------:R-:W-:Y:S05]  /*0670*/  @!P0 BRA `(.L_x_1578) ;  /* 0x0000003000008947 */ /* 0x000fea0003800000 */
[----:B------:R-:W-:Y:S01]  /*0680*/  IADD3 R7, R0, -0x1, RZ ;  /* 0xffffffff00077810 */ /* 0x000fe20007ffe0ff */
[----:B------:R-:W-:Y:S05]  /*0690*/  BRA.DIV ~URZ, `(.L_x_1579) ;  /* 0x00016c827f007947 */ /* 0x000fea000b800000 */
[----:B------:R1:W2:Y:S02]  /*06a0*/  SHFL.IDX PT, R7, R5, R7, 0x1f ;  /* 0x00001f0705077589 */ /* 0x0002a400000e0000 */
.L_x_1578:
[----:B------:R-:W-:Y:S05]  /*06b0*/  BSYNC B0 ;  /* 0x0000000000007941 */ /* 0x000fea0003800000 */
.L_x_1577:
[-C--:B-1-3--:R-:W-:Y:S01]  /*06c0*/  IABS R5, R4.reuse ;  /* 0x0000000400057213 */ /* 0x08afe20000000000 */
[----:B--2---:R-:W-:Y:S01]  /*06d0*/  IMAD R208, R7, c[0x0][0x538], R208 ;  /* 0x00014e0007d07a24 */ /* 0x004fe200078e02d0 */
[----:B----4-:R-:W-:Y:S02]  /*06e0*/  IABS R10, R3 ;  /* 0x00000003000a7213 */ /* 0x010fe40000000000 */
[----:B------:R-:W1:Y:S01]  /*06f0*/  I2F.RP R8, R5 ;  /* 0x0000000500087306 */ /* 0x000e620000209400 */
[----:B------:R-:W-:Y:S02]  /*0700*/  IABS R6, R4 ;  /* 0x0000000400067213 */ /* 0x000fe40000000000 */
[----:B------:R-:W-:Y:S02]  /*0710*/  IADD3 R209, -R208, UR4, RZ ;  /* 0x00000004d0d17c10 */ /* 0x000fe4000fffe1ff */
[----:B------:R-:W-:Y:S01]  /*0720*/  IADD3 R211, R0, R211, RZ ;  /* 0x000000d300d37210 */ /* 0x000fe20007ffe0ff */
[----:B------:R-:W-:Y:S01]  /*0730*/  IMAD.MOV R6, RZ, RZ, -R6 ;  /* 0x000000ffff067224 */ /* 0x000fe200078e0a06 */
[----:B------:R-:W-:Y:S01]  /*0740*/  IABS R7, R209 ;  /* 0x000000d100077213 */ /* 0x000fe20000000000 */
[----:B------:R-:W2:Y:S08]  /*0750*/  I2F.RP R12, R10 ;  /* 0x0000000a000c7306 */ /* 0x000eb00000209400 */
[----:B-1----:R-:W1:Y:S08]  /*0760*/  MUFU.RCP R8, R8 ;  /* 0x0000000800087308 */ /* 0x002e700000001000 */
[----:B--2---:R-:W2:Y:S01]  /*0770*/  MUFU.RCP R12, R12 ;  /* 0x0000000c000c7308 */ /* 0x004ea20000001000 */
[----:B-1----:R-:W-:-:S07]  /*0780*/  IADD3 R8, R8, 0xffffffe, RZ ;  /* 0x0ffffffe08087810 */ /* 0x002fce0007ffe0ff */
[----:B------:R-:W1:Y:S01]  /*0790*/  F2I.FTZ.U32.TRUNC.NTZ R9, R8 ;  /* 0x0000000800097305 */ /* 0x000e62000021f000 */
[----:B--2---:R-:W-:-:S07]  /*07a0*/  IADD3 R12, R12, 0xffffffe, RZ ;  /* 0x0ffffffe0c0c7810 */ /* 0x004fce0007ffe0ff */
[----:B------:R2:W3:Y:S01]  /*07b0*/  F2I.FTZ.U32.TRUNC.NTZ R13, R12 ;  /* 0x0000000c000d7305 */ /* 0x0004e2000021f000 */
[----:B-1----:R-:W-:Y:S02]  /*07c0*/  IMAD.MOV R11, RZ, RZ, -R9 ;  /* 0x000000ffff0b7224 */ /* 0x002fe400078e0a09 */
[----:B------:R-:W-:Y:S02]  /*07d0*/  IMAD.MOV.U32 R8, RZ, RZ, RZ ;  /* 0x000000ffff087224 */ /* 0x000fe400078e00ff */
[----:B------:R-:W-:-:S04]  /*07e0*/  IMAD R11, R11, R5, RZ ;  /* 0x000000050b0b7224 */ /* 0x000fc800078e02ff */
[----:B------:R-:W-:Y:S01]  /*07f0*/  IMAD.HI.U32 R11, R9, R11, R8 ;  /* 0x0000000b090b7227 */ /* 0x000fe200078e0008 */
[----:B--2---:R-:W-:-:S03]  /*0800*/  MOV R12, RZ ;  /* 0x000000ff000c7202 */ /* 0x004fc60000000f00 */
[----:B---3--:R-:W-:Y:S02]  /*0810*/  IMAD.MOV R8, RZ, RZ, -R13 ;  /* 0x000000ffff087224 */ /* 0x008fe400078e0a0d */
[----:B------:R-:W-:-:S04]  /*0820*/  IMAD.HI.U32 R11, R11, R7, RZ ;  /* 0x000000070b0b7227 */ /* 0x000fc800078e00ff */
[----:B------:R-:W-:Y:S02]  /*0830*/  IMAD R6, R11, R6, R7 ;  /* 0x000000060b067224 */ /* 0x000fe400078e0207 */
[----:B------:R-:W-:-:S03]  /*0840*/  IMAD R8, R8, R10, RZ ;  /* 0x0000000a08087224 */ /* 0x000fc600078e02ff */
[----:B------:R-:W-:Y:S01]  /*0850*/  ISETP.GT.U32.AND P0, PT, R5, R6, PT ;  /* 0x000000060500720c */ /* 0x000fe20003f04070 */
[----:B------:R-:W-:-:S12]  /*0860*/  IMAD.HI.U32 R8, R13, R8, R12 ;  /* 0x000000080d087227 */ /* 0x000fd800078e000c */
[----:B------:R-:W-:Y:S01]  /*0870*/  @!P0 IMAD.IADD R6, R6, 0x1, -R5 ;  /* 0x0000000106068824 */ /* 0x000fe200078e0a05 */
[----:B------:R-:W-:Y:S02]  /*0880*/  @!P0 IADD3 R11, R11, 0x1, RZ ;  /* 0x000000010b0b8810 */ /* 0x000fe40007ffe0ff */
[----:B------:R-:W-:Y:S02]  /*0890*/  ISETP.NE.AND P0, PT, R4, RZ, PT ;  /* 0x000000ff0400720c */ /* 0x000fe40003f05270 */
[----:B------:R-:W-:Y:S02]  /*08a0*/  ISETP.GE.U32.AND P2, PT, R6, R5, PT ;  /* 0x000000050600720c */ /* 0x000fe40003f46070 */
[----:B------:R-:W-:-:S04]  /*08b0*/  LOP3.LUT R5, R209, R4, RZ, 0x3c, !PT ;  /* 0x00000004d1057212 */ /* 0x000fc800078e3cff */
[----:B------:R-:W-:Y:S02]  /*08c0*/  ISETP.GE.AND P1, PT, R5, RZ, PT ;  /* 0x000000ff0500720c */ /* 0x000fe40003f26270 */
[----:B------:R-:W-:-:S05]  /*08d0*/  IABS R5, R3 ;  /* 0x0000000300057213 */ /* 0x000fca0000000000 */
[----:B------:R-:W-:Y:S01]  /*08e0*/  @P2 IADD3 R11, R11, 0x1, RZ ;  /* 0x000000010b0b2810 */ /* 0x000fe20007ffe0ff */
[----:B------:R-:W-:-:S04]  /*08f0*/  IMAD.MOV R5, RZ, RZ, -R5 ;  /* 0x000000ffff057224 */ /* 0x000fc800078e0a05 */
[----:B------:R-:W-:-:S04]  /*0900*/  IMAD.MOV.U32 R7, RZ, RZ, R11 ;  /* 0x000000ffff077224 */ /* 0x000fc800078e000b */
[----:B------:R-:W-:Y:S01]  /*0910*/  @!P1 IMAD.MOV R7, RZ, RZ, -R7 ;  /* 0x000000ffff079224 */ /* 0x000fe200078e0a07 */
[----:B------:R-:W-:-:S04]  /*0920*/  @!P0 LOP3.LUT R7, RZ, R4, RZ, 0x33, !PT ;  /* 0x00000004ff078212 */ /* 0x000fc800078e33ff */
[----:B------:R-:W-:Y:S01]  /*0930*/  IABS R6, R7 ;  /* 0x0000000700067213 */ /* 0x000fe20000000000 */
[----:B------:R-:W-:-:S04]  /*0940*/  IMAD R4, R7, R4, RZ ;  /* 0x0000000407047224 */ /* 0x000fc800078e02ff */
[----:B------:R-:W-:-:S04]  /*0950*/  IMAD.HI.U32 R8, R8, R6, RZ ;  /* 0x0000000608087227 */ /* 0x000fc800078e00ff */
[----:B------:R-:W-:Y:S02]  /*0960*/  IMAD R5, R8, R5, R6 ;  /* 0x0000000508057224 */ /* 0x000fe400078e0206 */
[----:B------:R-:W-:-:S03]  /*0970*/  IMAD.IADD R209, R209, 0x1, -R4 ;  /* 0x00000001d1d17824 */ /* 0x000fc600078e0a04 */
        /* <DEDUP_REMOVED lines=12> */
[----:B------:R-:W-:-:S04]  /*0a40*/  IMAD R3, R3, 0x1000000, R8 ;  /* 0x0100000003037824 */ /* 0x000fc800078e0208 */
[----:B------:R-:W-:Y:S01]  /*0a50*/  IMAD R210, R5, 0x10000, R3 ;  /* 0x0001000005d27824 */ /* 0x000fe200078e0203 */
[----:B------:R-:W-:Y:S05]  /*0a60*/  BRA `(.L_x_1580) ;  /* 0x0000004000007947 */ /* 0x000fea0003800000 */
.L_x_1571:
[----:B------:R-:W-:Y:S01]  /*0a70*/  IMAD.MOV.U32 R209, RZ, RZ, RZ ;  /* 0x000000ffffd17224 */ /* 0x000fe200078e00ff */
[----:B------:R-:W-:Y:S01]  /*0a80*/  MOV R210, RZ ;  /* 0x000000ff00d27202 */ /* 0x000fe20000000f00 */
[----:B------:R-:W-:Y:S01]  /*0a90*/  IMAD.U32 R208, RZ, RZ, UR4 ;  /* 0x00000004ffd07e24 */ /* 0x000fe2000f8e00ff */
[----:B------:R-:W-:Y:S02]  /*0aa0*/  MOV R211, c[0x0][0x53c] ;  /* 0x00014f0000d37a02 */ /* 0x000fe40000000f00 */
.L_x_1580:
[----:B------:R-:W-:Y:S01]  /*0ab0*/  ISETP.NE.AND P0, PT, R2, RZ, PT ;  /* 0x000000ff0200720c */ /* 0x000fe20003f05270 */
[----:B------:R-:W-:-:S12]  /*0ac0*/  WARPSYNC 0xffffffff ;  /* 0xffffffff00007948 */ /* 0x000fd80003800000 */
[----:B------:R1:W-:Y:S04]  /*0ad0*/  @!P0 STS.128 [0xf100], R208 ;  /* 0x00f100d0ff008388 */ /* 0x0003e80000000c00 */
[----:B------:R-:W-:Y:S06]  /*0ae0*/  BAR.ARV 0x5, 0x100 ;  /* 0x0144000000007b1d */ /* 0x000fec0000002000 */
.L_x_1569:
[----:B-1----:R-:W-:-:S13]  /*0af0*/  ISETP.GE.AND P0, PT, R211, c[0x0][0x53c], PT ;  /* 0x00014f00d3007a0c */ /* 0x002fda0003f06270 */
[----:B------:R-:W-:Y:S05]  /*0b00*/  @P0 EXIT ;  /* 0x000000000000094d */ /* 0x000fea0003800000 */
[----:B------:R-:W-:-:S04]  /*0b10*/  SHF.R.S32.HI R7, RZ, 0x1f, R215 ;  /* 0x0000001fff077819 */ /* 0x000fc800000114d7 */
[CC--:B------:R-:W-:Y:S02]  /*0b20*/  LEA.HI R5, R7.reuse, R215.reuse, RZ, 0x4 ;  /* 0x000000d707057211 */ /* 0x0c0fe400078f20ff */
[CC--:B------:R-:W-:Y:S02]  /*0b30*/  LEA.HI R4, R7.reuse, R215.reuse, RZ, 0x2 ;  /* 0x000000d707047211 */ /* 0x0c0fe400078f10ff */
[----:B------:R-:W-:Y:S02]  /*0b40*/  SHF.R.S32.HI R0, RZ, 0x4, R5 ;  /* 0x00000004ff007819 */ /* 0x000fe40000011405 */
[----:B------:R-:W-:Y:S02]  /*0b50*/  LEA.HI R8, R7, R215, RZ, 0x3 ;  /* 0x000000d707087211 */ /* 0x000fe400078f18ff */
[----:B------:R-:W-:Y:S02]  /*0b60*/  LEA.HI R3, R5, R0, RZ, 0x1 ;  /* 0x0000000005037211 */ /* 0x000fe400078f08ff */
[----:B------:R-:W-:-:S02]  /*0b70*/  SHF.R.S32.HI R6, RZ, 0x2, R4 ;  /* 0x00000002ff067819 */ /* 0x000fc40000011404 */
[----:B------:R-:W-:Y:S02]  /*0b80*/  SHF.R.S32.HI R2, RZ, 0x1f, R4 ;  /* 0x0000001fff027819 */ /* 0x000fe40000011404 */
[----:B------:R-:W-:Y:S02]  /*0b90*/  LOP3.LUT R3, R3, 0xfffffffe, RZ, 0xc0, !PT ;  /* 0xfffffffe03037812 */ /* 0x000fe400078ec0ff */
[----:B------:R-:W-:Y:S02]  /*0ba0*/  SHF.R.S32.HI R223, RZ, 0x3, R8 ;  /* 0x00000003ffdf7819 */ /* 0x000fe40000011408 */
[----:B------:R-:W-:Y:S01]  /*0bb0*/  LOP3.LUT R222, R8, 0xfffffff8, RZ, 0xc0, !PT ;  /* 0xfffffff808de7812 */ /* 0x000fe200078ec0ff */
[----:B------:R-:W-:Y:S01]  /*0bc0*/  IMAD.IADD R3, R0, 0x1, -R3 ;  /* 0x0000000100037824 */ /* 0x000fe200078e0a03 */
[----:B------:R-:W-:Y:S01]  /*0bd0*/  LEA.HI R2, R2, R6, RZ, 0x3 ;  /* 0x0000000602027211 */ /* 0x000fe200078f18ff */
[----:B------:R-:W-:Y:S01]  /*0be0*/  IMAD.SHL.U32 R0, R223, 0x40, RZ ;  /* 0x00000040df007824 */ /* 0x000fe200078e00ff */
[----:B------:R-:W-:Y:S01]  /*0bf0*/  LOP3.LUT R5, R5, 0xfffffff0, RZ, 0xc0, !PT ;  /* 0xfffffff005057812 */ /* 0x000fe200078ec0ff */
[----:B------:R-:W-:Y:S01]  /*0c00*/  IMAD.IADD R222, R215, 0x1, -R222 ;  /* 0x00000001d7de7824 */ /* 0x000fe200078e0ade */
[----:B------:R-:W-:-:S02]  /*0c10*/  LOP3.LUT R2, R2, 0xfffffff8, RZ, 0xc0, !PT ;  /* 0xfffffff802027812 */ /* 0x000fc400078ec0ff */
[----:B------:R-:W-:Y:S01]  /*0c20*/  LOP3.LUT R0, R0, 0x1c0, RZ, 0xc0, !PT ;  /* 0x000001c000007812 */ /* 0x000fe200078ec0ff */
[----:B------:R-:W-:Y:S01]  /*0c30*/  IMAD.IADD R5, R215, 0x1, -R5 ;  /* 0x00000001d7057824 */ /* 0x000fe200078e0a05 */
[----:B------:R-:W-:Y:S01]  /*0c40*/  LEA.HI R204, R7, R215, RZ, 0x5 ;  /* 0x000000d707cc7211 */ /* 0x000fe200078f28ff */
[----:B------:R-:W-:Y:S01]  /*0c50*/  IMAD.SHL.U32 R217, R222, 0x8, RZ ;  /* 0x00000008ded97824 */ /* 0x000fe200078e00ff */
[----:B------:R-:W-:Y:S01]  /*0c60*/  SHF.R.U32.HI R225, RZ, 0x3, R0 ;  /* 0x00000003ffe17819 */ /* 0x000fe20000011600 */
[----:B------:R-:W-:Y:S01]  /*0c70*/  IMAD.IADD R2, R6, 0x1, -R2 ;  /* 0x0000000106027824 */ /* 0x000fe200078e0a02 */
[----:B------:R-:W-:Y:S02]  /*0c80*/  SHF.R.S32.HI R6, RZ, 0x1f, R5 ;  /* 0x0000001fff067819 */ /* 0x000fe40000011405 */
[----:B------:R-:W-:Y:S01]  /*0c90*/  LOP3.LUT R0, R0, 0x38, R217, 0xf8, !PT ;  /* 0x0000003800007812 */ /* 0x000fe200078ef8d9 */
[----:B------:R-:W-:Y:S01]  /*0ca0*/  IMAD.SHL.U32 R226, R2, 0x40, RZ ;  /* 0x0000004002e27824 */ /* 0x000fe200078e00ff */
[----:B------:R-:W-:-:S02]  /*0cb0*/  LOP3.LUT R4, R4, 0xfffffffc, RZ, 0xc0, !PT ;  /* 0xfffffffc04047812 */ /* 0x000fc400078ec0ff */
[----:B------:R-:W-:Y:S02]  /*0cc0*/  SHF.R.S32.HI R204, RZ, 0x5, R204 ;  /* 0x00000005ffcc7819 */ /* 0x000fe400000114cc */
[----:B------:R-:W-:Y:S01]  /*0cd0*/  LEA.HI R6, R6, R5, RZ, 0x3 ;  /* 0x0000000506067211 */ /* 0x000fe200078f18ff */
[----:B------:R-:W-:Y:S01]  /*0ce0*/  IMAD.IADD R4, R215, 0x1, -R4 ;  /* 0x00000001d7047824 */ /* 0x000fe200078e0a04 */
[----:B------:R-:W-:Y:S01]  /*0cf0*/  LOP3.LUT R225, R0, R225, RZ, 0x3c, !PT ;  /* 0x000000e100e17212 */ /* 0x000fe200078e3cff */
[----:B------:R-:W-:Y:S01]  /*0d00*/  IMAD.SHL.U32 R204, R204, 0x400, RZ ;  /* 0x00000400cccc7824 */ /* 0x000fe200078e00ff */
[----:B------:R-:W-:Y:S02]  /*0d10*/  LOP3.LUT R226, R226, 0x1c0, RZ, 0xc0, !PT ;  /* 0x000001c0e2e27812 */ /* 0x000fe400078ec0ff */
[----:B------:R-:W-:Y:S01]  /*0d20*/  LOP3.LUT R0, R6, 0xfffffff8, RZ, 0xc0, !PT ;  /* 0xfffffff806007812 */ /* 0x000fe200078ec0ff */
[----:B------:R-:W-:Y:S01]  /*0d30*/  IMAD R4, R4, 0x2, R204 ;  /* 0x0000000204047824 */ /* 0x000fe200078e02cc */
[----:B------:R-:W-:Y:S01]  /*0d40*/  LEA.HI R226, R226, R226, RZ, 0x1d ;  /* 0x000000e2e2e27211 */ /* 0x000fe200078fe8ff */
[----:B------:R-:W-:Y:S01]  /*0d50*/  IMAD.SHL.U32 R6, R6, 0x40, RZ ;  /* 0x0000004006067824 */ /* 0x000fe200078e00ff */
[C---:B------:R-:W-:Y:S01]  /*0d60*/  R2P PR, R2.reuse, 0x6 ;  /* 0x0000000602007804 */ /* 0x040fe20000000000 */
[----:B------:R-:W-:Y:S01]  /*0d70*/  IMAD.IADD R0, R5, 0x1, -R0 ;  /* 0x0000000105007824 */ /* 0x000fe200078e0a00 */
[----:B------:R-:W-:Y:S01]  /*0d80*/  LOP3.LUT R2, R2, 0x1, RZ, 0xc0, !PT ;  /* 0x0000000102027812 */ /* 0x000fe200078ec0ff */
[----:B------:R-:W-:Y:S01]  /*0d90*/  IMAD.IADD R226, R4, 0x1, R226 ;  /* 0x0000000104e27824 */ /* 0x000fe200078e02e2 */
[----:B------:R-:W-:Y:S01]  /*0da0*/  LEA.HI R7, R7, R215, RZ, 0x6 ;  /* 0x000000d707077211 */ /* 0x000fe200078f30ff */
[----:B------:R-:W-:Y:S01]  /*0db0*/  IMAD.SHL.U32 R4, R0, 0x40, RZ ;  /* 0x0000004000047824 */ /* 0x000fe200078e00ff */
[----:B------:R-:W-:Y:S01]  /*0dc0*/  ISETP.NE.U32.AND P0, PT, R2, 0x1, PT ;  /* 0x000000010200780c */ /* 0x000fe20003f05070 */
[----:B------:R-:W-:Y:S01]  /*0dd0*/  IMAD.SHL.U32 R2, R222, 0x40, RZ ;  /* 0x00000040de027824 */ /* 0x000fe200078e00ff */
[----:B------:R-:W-:Y:S01]  /*0de0*/  LOP3.LUT P4, RZ, R0, 0x2, RZ, 0xc0, !PT ;  /* 0x0000000200ff7812 */ /* 0x000fe2000788c0ff */
[----:B------:R-:W-:Y:S01]  /*0df0*/  IMAD.SHL.U32 R5, R3, 0x8, RZ ;  /* 0x0000000803057824 */ /* 0x000fe200078e00ff */
[----:B------:R-:W-:Y:S01]  /*0e00*/  LOP3.LUT R4, R4, 0x1c0, RZ, 0xc0, !PT ;  /* 0x000001c004047812 */ /* 0x000fe200078ec0ff */
[----:B------:R-:W-:Y:S01]  /*0e10*/  IMAD.SHL.U32 R226, R226, 0x2, RZ ;  /* 0x00000002e2e27824 */ /* 0x000fe200078e00ff */
[----:B------:R-:W-:Y:S01]  /*0e20*/  LOP3.LUT R2, R2, 0x1c0, RZ, 0xc0, !PT ;  /* 0x000001c002027812 */ /* 0x000fe200078ec0ff */
[----:B------:R-:W-:Y:S01]  /*0e30*/  IMAD.SHL.U32 R7, R7, 0x8, RZ ;  /* 0x0000000807077824 */ /* 0x000fe200078e00ff */
[----:B------:R-:W-:-:S02]  /*0e40*/  LOP3.LUT R5, R4, 0x8, R5, 0xf8, !PT ;  /* 0x0000000804057812 */ /* 0x000fc400078ef805 */
[----:B------:R-:W-:Y:S02]  /*0e50*/  LOP3.LUT R8, R2, 0x8, R8, 0xf8, !PT ;  /* 0x0000000802087812 */ /* 0x000fe400078ef808 */
[----:B------:R-:W-:Y:S02]  /*0e60*/  SHF.R.U32.HI R4, RZ, 0x3, R4 ;  /* 0x00000003ff047819 */ /* 0x000fe40000011604 */
[----:B------:R-:W-:Y:S02]  /*0e70*/  SHF.R.U32.HI R2, RZ, 0x3, R2 ;  /* 0x00000003ff027819 */ /* 0x000fe40000011602 */
[----:B------:R-:W-:Y:S02]  /*0e80*/  LOP3.LUT R5, R5, R4, RZ, 0x3c, !PT ;  /* 0x0000000405057212 */ /* 0x000fe400078e3cff */
[----:B------:R-:W-:Y:S02]  /*0e90*/  LOP3.LUT R2, R8, R2, RZ, 0x3c, !PT ;  /* 0x0000000208027212 */ /* 0x000fe400078e3cff */
[----:B------:R-:W-:-:S02]  /*0ea0*/  IADD3 R4, R226, 0x80, RZ ;  /* 0x00000080e2047810 */ /* 0x000fc40007ffe0ff */
[----:B------:R-:W-:Y:S01]  /*0eb0*/  IADD3 R216, R226, 0x70, RZ ;  /* 0x00000070e2d87810 */ /* 0x000fe20007ffe0ff */
[----:B------:R-:W-:Y:S01]  /*0ec0*/  IMAD R2, R3, 0x200, R2 ;  /* 0x0000020003027824 */ /* 0x000fe200078e0202 */
[----:B------:R-:W-:Y:S01]  /*0ed0*/  @P0 IADD3 R216, R4, 0x10, RZ ;  /* 0x0000001004d80810 */ /* 0x000fe20007ffe0ff */
[----:B------:R-:W-:Y:S01]  /*0ee0*/  IMAD.MOV.U32 R4, RZ, RZ, 0x20 ;  /* 0x00000020ff047424 */ /* 0x000fe200078e00ff */
[----:B------:R-:W-:Y:S01]  /*0ef0*/  LOP3.LUT R3, R5, 0xfffffe00, R6, 0xf8, !PT ;  /* 0xfffffe0005037812 */ /* 0x000fe200078ef806 */
[----:B------:R-:W-:Y:S01]  /*0f00*/  IMAD.MOV.U32 R5, RZ, RZ, 0x40 ;  /* 0x00000040ff057424 */ /* 0x000fe200078e00ff */
[----:B------:R-:W-:Y:S01]  /*0f10*/  LOP3.LUT P3, RZ, R0, 0x4, RZ, 0xc0, !PT ;  /* 0x0000000400ff7812 */ /* 0x000fe2000786c0ff */
[----:B------:R-:W-:Y:S01]  /*0f20*/  IMAD.SHL.U32 R0, R222, 0x4, RZ ;  /* 0x00000004de007824 */ /* 0x000fe200078e00ff */
[----:B------:R-:W-:Y:S01]  /*0f30*/  SEL R229, R4, 0xffffffe0, !P1 ;  /* 0xffffffe004e57807 */ /* 0x000fe20004800000 */
[----:B------:R-:W-:Y:S01]  /*0f40*/  IMAD.IADD R204, R3, 0x1, R204 ;  /* 0x0000000103cc7824 */ /* 0x000fe200078e02cc */
[----:B------:R-:W-:-:S02]  /*0f50*/  LEA R203, R2, 0x8100, 0x1 ;  /* 0x0000810002cb7811 */ /* 0x000fc400078e08ff */
[----:B------:R-:W-:Y:S01]  /*0f60*/  LOP3.LUT R7, R7, 0xfffffe00, RZ, 0xc0, !PT ;  /* 0xfffffe0007077812 */ /* 0x000fe200078ec0ff */
[----:B------:R-:W-:Y:S01]  /*0f70*/  IMAD.IADD R227, R226, 0x1, R229 ;  /* 0x00000001e2e37824 */ /* 0x000fe200078e02e5 */
[----:B------:R-:W-:Y:S01]  /*0f80*/  SEL R2, R4, 0xffffffe0, !P4 ;  /* 0xffffffe004027807 */ /* 0x000fe20006000000 */
[----:B------:R-:W-:Y:S01]  /*0f90*/  IMAD.IADD R229, R229, 0x1, R216 ;  /* 0x00000001e5e57824 */ /* 0x000fe200078e02d8 */
[----:B------:R-:W-:Y:S02]  /*0fa0*/  LEA R202, R3, 0x100, 0x1 ;  /* 0x0000010003ca7811 */ /* 0x000fe400078e08ff */
[----:B------:R-:W-:Y:S02]  /*0fb0*/  IADD3 R124, R0, 0x20, RZ ;  /* 0x00000020007c7810 */ /* 0x000fe40007ffe0ff */
[----:B------:R-:W-:Y:S01]  /*0fc0*/  SEL R231, R5, 0xffffffc0, !P2 ;  /* 0xffffffc005e77807 */ /* 0x000fe20005000000 */
[----:B------:R-:W-:Y:S01]  /*0fd0*/  IMAD.IADD R201, R2, 0x1, R202 ;  /* 0x0000000102c97824 */ /* 0x000fe200078e02ca */
[----:B------:R-:W-:-:S02]  /*0fe0*/  LOP3.LUT R225, R225, R7, RZ, 0xfc, !PT ;  /* 0x00000007e1e17212 */ /* 0x000fc400078efcff */
[----:B------:R-:W-:Y:S01]  /*0ff0*/  SEL R0, R5, 0xffffffc0, !P3 ;  /* 0xffffffc005007807 */ /* 0x000fe20005800000 */
[----:B------:R-:W-:Y:S01]  /*1000*/  IMAD.IADD R226, R226, 0x1, R231 ;  /* 0x00000001e2e27824 */ /* 0x000fe200078e02e7 */
[----:B------:R-:W-:Y:S01]  /*1010*/  IADD3 R221, -R223, 0x70, RZ ;  /* 0x00000070dfdd7810 */ /* 0x000fe20007ffe1ff */
[----:B------:R-:W-:Y:S01]  /*1020*/  IMAD.IADD R230, R231, 0x1, R227 ;  /* 0x00000001e7e67824 */ /* 0x000fe200078e02e3 */
[----:B------:R-:W-:Y:S01]  /*1030*/  IADD3 R220, R223, 0x20, RZ ;  /* 0x00000020dfdc7810 */ /* 0x000fe20007ffe0ff */
[----:B------:R-:W-:Y:S01]  /*1040*/  IMAD.IADD R228, R231, 0x1, R216 ;  /* 0x00000001e7e47824 */ /* 0x000fe200078e02d8 */
[----:B------:R-:W-:Y:S01]  /*1050*/  IADD3 R219, R223, 0x40, RZ ;  /* 0x00000040dfdb7810 */ /* 0x000fe20007ffe0ff */
[----:B------:R-:W-:Y:S01]  /*1060*/  IMAD.SHL.U32 R225, R225, 0x2, RZ ;  /* 0x00000002e1e17824 */ /* 0x000fe200078e00ff */
[----:B------:R-:W-:Y:S01]  /*1070*/  IADD3 R218, R223, 0x60, RZ ;  /* 0x00000060dfda7810 */ /* 0x000fe20007ffe0ff */
[----:B------:R-:W-:Y:S01]  /*1080*/  IMAD.IADD R231, R229, 0x1, R231 ;  /* 0x00000001e5e77824 */ /* 0x000fe200078e02e7 */
[----:B------:R-:W-:Y:S01]  /*1090*/  IADD3 R217, R217, 0x40, RZ ;  /* 0x00000040d9d97810 */ /* 0x000fe20007ffe0ff */
[----:B------:R-:W-:Y:S01]  /*10a0*/  IMAD.IADD R200, R0, 0x1, R202 ;  /* 0x0000000100c87824 */ /* 0x000fe200078e02ca */
[----:B------:R-:W-:Y:S01]  /*10b0*/  LEA R204, R204, 0x100, 0x1 ;  /* 0x00000100cccc7811 */ /* 0x000fe200078e08ff */
[----:B------:R-:W-:-:S02]  /*10c0*/  IMAD.IADD R127, R0, 0x1, R201 ;  /* 0x00000001007f7824 */ /* 0x000fc400078e02c9 */
.L_x_1731:
[----:B------:R-:W-:-:S04]  /*10d0*/  IMAD.MOV.U32 R3, RZ, RZ, 0x4 ;  /* 0x00000004ff037424 */ /* 0x000fc800078e00ff */
[----:B------:R-:W-:-:S06]  /*10e0*/  IMAD.WIDE R232, R211, R3, c[0x0][0x588] ;  /* 0x00016200d3e87625 */ /* 0x000fcc00078e0203 */
[----:B------:R-:W2:Y:S01]  /*10f0*/  LDG.E R232, [R232.64] ;  /* 0x0000000ae8e87981 */ /* 0x000ea2000c1e1900 */
[----:B------:R-:W-:Y:S01]  /*1100*/  ISETP.NE.U32.AND P4, PT, RZ, c[0x0][0x360], PT ;  /* 0x0000d800ff007a0c */ /* 0x000fe20003f85070 */
[----:B------:R-:W-:Y:S01]  /*1110*/  IMAD.MOV.U32 R92, RZ, RZ, RZ ;  /* 0x000000ffff5c7224 */ /* 0x000fe200078e00ff */
[----:B------:R-:W-:Y:S02]  /*1120*/  ISETP.NE.U32.AND P0, PT, RZ, c[0x0][0x370], PT ;  /* 0x0000dc00ff007a0c */ /* 0x000fe40003f05070 */
[----:B------:R-:W-:Y:S02]  /*1130*/  ISETP.NE.AND.EX P4, PT, RZ, c[0x0][0x364], PT, P4 ;  /* 0x0000d900ff007a0c */ /* 0x000fe40003f85340 */
[----:B------:R-:W-:Y:S02]  /*1140*/  ISETP.NE.AND.EX P2, PT, RZ, c[0x0][0x374], PT, P0 ;  /* 0x0000dd00ff007a0c */ /* 0x000fe40003f45300 */
[----:B------:R-:W-:Y:S02]  /*1150*/  ISETP.NE.U32.AND P3, PT, RZ, c[0x0][0x348], PT ;  /* 0x0000d200ff007a0c */ /* 0x000fe40003f65070 */
[----:B------:R-:W-:-:S02]  /*1160*/  ISETP.NE.U32.AND P5, PT, RZ, c[0x0][0x358], PT ;  /* 0x0000d600ff007a0c */ /* 0x000fc40003fa5070 */
[----:B------:R-:W-:Y:S02]  /*1170*/  ISETP.NE.AND.EX P3, PT, RZ, c[0x0][0x34c], PT, P3 ;  /* 0x0000d300ff007a0c */ /* 0x000fe40003f65330 */
[----:B------:R-:W-:Y:S01]  /*1180*/  ISETP.NE.AND.EX P5, PT, RZ, c[0x0][0x35c], PT, P5 ;  /* 0x0000d700ff007a0c */ /* 0x000fe20003fa5350 */
[----:B------:R-:W-:Y:S02]  /*1190*/  IMAD.MOV.U32 R89, RZ, RZ, RZ ;  /* 0x000000ffff597224 */ /* 0x000fe400078e00ff */
[----:B------:R-:W-:Y:S02]  /*11a0*/  IMAD.MOV.U32 R91, RZ, RZ, RZ ;  /* 0x000000ffff5b7224 */ /* 0x000fe400078e00ff */
[----:B------:R-:W-:Y:S01]  /*11b0*/  IMAD.MOV.U32 R101, RZ, RZ, RZ ;  /* 0x000000ffff657224 */ /* 0x000fe200078e00ff */
[----:B--2---:R-:W-:Y:S02]  /*11c0*/  SHF.R.S32.HI R88, RZ, 0x1f, R232 ;  /* 0x0000001fff587819 */ /* 0x004fe400000114e8 */
[----:B------:R-:W-:-:S02]  /*11d0*/  @P4 LEA R4, P0, R232, c[0x0][0x360], 0x2 ;  /* 0x0000d800e8044a11 */ /* 0x000fc400078010ff */
[C---:B------:R-:W-:Y:S02]  /*11e0*/  @P2 LEA R6, P1, R232.reuse, c[0x0][0x370], 0x2 ;  /* 0x0000dc00e8062a11 */ /* 0x040fe400078210ff */
[C-C-:B------:R-:W-:Y:S02]  /*11f0*/  @P4 LEA.HI.X R5, R232.reuse, c[0x0][0x364], R88.reuse, 0x2, P0 ;  /* 0x0000d900e8054a11 */ /* 0x140fe400000f1458 */
[----:B------:R-:W-:Y:S02]  /*1200*/  ISETP.NE.U32.AND P0, PT, RZ, c[0x0][0x350], PT ;  /* 0x0000d400ff007a0c */ /* 0x000fe40003f05070 */
[C-C-:B------:R-:W-:Y:S01]  /*1210*/  @P2 LEA.HI.X R7, R232.reuse, c[0x0][0x374], R88.reuse, 0x2, P1 ;  /* 0x0000dd00e8072a11 */ /* 0x140fe200008f1458 */
[----:B------:R1:W5:Y:S01]  /*1220*/  @P4 LDG.E R79, [R4.64] ;  /* 0x0000000a044f4981 */ /* 0x000362000c1e1900 */
[----:B------:R-:W-:Y:S02]  /*1230*/  ISETP.NE.AND.EX P6, PT, RZ, c[0x0][0x354], PT, P0 ;  /* 0x0000d500ff007a0c */ /* 0x000fe40003fc5300 */
[C---:B------:R-:W-:Y:S01]  /*1240*/  LEA R8, P1, R232.reuse, c[0x0][0x350], 0x2 ;  /* 0x0000d400e8087a11 */ /* 0x040fe200078210ff */
[----:B------:R2:W5:Y:S03]  /*1250*/  @P2 LDG.E R92, [R6.64] ;  /* 0x0000000a065c2981 */ /* 0x000566000c1e1900 */
[----:B------:R-:W-:-:S07]  /*1260*/  LEA.HI.X R9, R232, c[0x0][0x354], R88, 0x2, P1 ;  /* 0x0000d500e8097a11 */ /* 0x000fce00008f1458 */
[----:B------:R3:W5:Y:S01]  /*1270*/  @P6 LDG.E R91, [R8.64] ;  /* 0x0000000a085b6981 */ /* 0x000762000c1e1900 */
[C---:B-1----:R-:W-:Y:S02]  /*1280*/  LEA R4, P2, R232.reuse, c[0x0][0x348], 0x2 ;  /* 0x0000d200e8047a11 */ /* 0x042fe400078410ff */
[C---:B--2---:R-:W-:Y:S02]  /*1290*/  LEA R6, P0, R232.reuse, c[0x0][0x358], 0x2 ;  /* 0x0000d600e8067a11 */ /* 0x044fe400078010ff */
[C-C-:B------:R-:W-:Y:S02]  /*12a0*/  LEA.HI.X R5, R232.reuse, c[0x0][0x34c], R88.reuse, 0x2, P2 ;  /* 0x0000d300e8057a11 */ /* 0x140fe400010f1458 */
[----:B------:R-:W-:-:S03]  /*12b0*/  LEA.HI.X R7, R232, c[0x0][0x35c], R88, 0x2, P0 ;  /* 0x0000d700e8077a11 */ /* 0x000fc600000f1458 */
[----:B------:R3:W5:Y:S04]  /*12c0*/  @P3 LDG.E R89, [R4.64] ;  /* 0x0000000a04593981 */ /* 0x000768000c1e1900 */
[----:B------:R3:W5:Y:S01]  /*12d0*/  @P5 LDG.E R101, [R6.64] ;  /* 0x0000000a06655981 */ /* 0x000762000c1e1900 */
[----:B------:R-:W-:Y:S01]  /*12e0*/  YIELD ;  /* 0x0000000000007946 */ /* 0x000fe20003800000 */
[----:B------:R-:W-:Y:S01]  /*12f0*/  LOP3.LUT R233, R210, 0xffff, RZ, 0xc0, !PT ;  /* 0x0000ffffd2e97812 */ /* 0x000fe200078ec0ff */
[----:B------:R-:W-:Y:S05]  /*1300*/  @P4 BRA `(.L_x_1581) ;  /* 0x0000005000004947 */ /* 0x000fea0003800000 */
[----:B-----5:R-:W-:Y:S01]  /*1310*/  MOV R79, c[0x0][0x168] ;  /* 0x00005a00004f7a02 */ /* 0x020fe20000000f00 */
[----:B------:R-:W-:Y:S05]  /*1320*/  @!P3 BRA `(.L_x_1581) ;  /* 0x000000300000b947 */ /* 0x000fea0003800000 */
[----:B------:R-:W2:Y:S04]  /*1330*/  LDG.E R79, [R4.64] ;  /* 0x0000000a044f7981 */ /* 0x000ea8000c1e1900 */
[----:B------:R-:W2:Y:S02]  /*1340*/  LDG.E R0, [R4.64+0x4] ;  /* 0x0000040a04007981 */ /* 0x000ea4000c1e1900 */
[----:B--2---:R-:W-:-:S02]  /*1350*/  IADD3 R79, -R79, R0, RZ ;  /* 0x000000004f4f7210 */ /* 0x004fc40007ffe1ff */
.L_x_1581:
[----:B------:R-:W-:-:S04]  /*1360*/  ISETP.NE.U32.AND P0, PT, RZ, c[0x0][0x368], PT ;  /* 0x0000da00ff007a0c */ /* 0x000fc80003f05070 */
[----:B------:R-:W-:-:S13]  /*1370*/  ISETP.NE.AND.EX P0, PT, RZ, c[0x0][0x36c], PT, P0 ;  /* 0x0000db00ff007a0c */ /* 0x000fda0003f05300 */
[----:B------:R-:W-:Y:S05]  /*1380*/  @!P0 BRA `(.L_x_1582) ;  /* 0x0000004000008947 */ /* 0x000fea0003800000 */
[----:B---3--:R-:W-:-:S04]  /*1390*/  LEA R4, P0, R232, c[0x0][0x368], 0x2 ;  /* 0x0000da00e8047a11 */ /* 0x008fc800078010ff */
[----:B------:R-:W-:-:S06]  /*13a0*/  LEA.HI.X R5, R232, c[0x0][0x36c], R88, 0x2, P0 ;  /* 0x0000db00e8057a11 */ /* 0x000fcc00000f1458 */
[----:B------:R1:W5:Y:S01]  /*13b0*/  LDG.E R5, [R4.64] ;  /* 0x0000000a04057981 */ /* 0x000362000c1e1900 */
[----:B------:R-:W-:Y:S05]  /*13c0*/  BRA `(.L_x_1583) ;  /* 0x0000005000007947 */ /* 0x000fea0003800000 */
.L_x_1582:
[----:B---3--:R-:W-:Y:S01]  /*13d0*/  MOV R5, c[0x0][0x1d0] ;  /* 0x0000740000057a02 */ /* 0x008fe20000000f00 */
[----:B------:R-:W-:Y:S05]  /*13e0*/  @!P6 BRA `(.L_x_1583) ;  /* 0x000000300000e947 */ /* 0x000fea0003800000 */
[----:B------:R1:W2:Y:S04]  /*13f0*/  LDG.E R5, [R8.64] ;  /* 0x0000000a08057981 */ /* 0x0002a8000c1e1900 */
[----:B-1----:R-:W2:Y:S02]  /*1400*/  LDG.E R8, [R8.64+0x4] ;  /* 0x0000040a08087981 */ /* 0x002ea4000c1e1900 */
[----:B--2---:R-:W-:Y:S02]  /*1410*/  IADD3 R5, -R5, R8, RZ ;  /* 0x0000000805057210 */ /* 0x004fe40007ffe1ff */
.L_x_1583:
[----:B-1----:R1:W2:Y:S04]  /*1420*/  @P5 LDG.E R4, [R6.64] ;  /* 0x0000000a06045981 */ /* 0x0022a8000c1e1900 */
[----:B-1----:R-:W2:Y:S01]  /*1430*/  @P5 LDG.E R6, [R6.64+0x4] ;  /* 0x0000040a06065981 */ /* 0x002ea2000c1e1900 */
[----:B------:R-:W-:Y:S01]  /*1440*/  ISETP.NE.U32.AND P0, PT, RZ, c[0x0][0x378], PT ;  /* 0x0000de00ff007a0c */ /* 0x000fe20003f05070 */
[----:B-----5:R-:W-:-:S03]  /*1450*/  IMAD.MOV.U32 R78, RZ, RZ, R5 ;  /* 0x000000ffff4e7224 */ /* 0x020fc600078e0005 */
[----:B------:R-:W-:Y:S01]  /*1460*/  ISETP.NE.AND.EX P1, PT, RZ, c[0x0][0x37c], PT, P0 ;  /* 0x0000df00ff007a0c */ /* 0x000fe20003f25300 */
[----:B------:R-:W-:Y:S02]  /*1470*/  IMAD.MOV.U32 R0, RZ, RZ, c[0x0][0x228] ;  /* 0x00008a00ff007624 */ /* 0x000fe400078e00ff */
[----:B------:R-:W-:Y:S01]  /*1480*/  IMAD.IADD R2, R5, 0x1, -R92 ;  /* 0x0000000105027824 */ /* 0x000fe200078e0a5c */
[C---:B------:R-:W-:Y:S02]  /*1490*/  LOP3.LUT R235, R210.reuse, 0xff000000, RZ, 0xc0, !PT ;  /* 0xff000000d2eb7812 */ /* 0x040fe400078ec0ff */
[----:B------:R-:W-:Y:S02]  /*14a0*/  LOP3.LUT R210, R210, 0xff0000, RZ, 0xc0, !PT ;  /* 0x00ff0000d2d27812 */ /* 0x000fe400078ec0ff */
[----:B------:R-:W-:-:S05]  /*14b0*/  SHF.R.U32.HI R235, RZ, 0x8, R235 ;  /* 0x00000008ffeb7819 */ /* 0x000fca00000116eb */
[----:B------:R-:W-:-:S04]  /*14c0*/  @P1 LEA R8, P0, R232, c[0x0][0x378], 0x2 ;  /* 0x0000de00e8081a11 */ /* 0x000fc800078010ff */
[----:B------:R-:W-:Y:S02]  /*14d0*/  @P1 LEA.HI.X R9, R232, c[0x0][0x37c], R88, 0x2, P0 ;  /* 0x0000df00e8091a11 */ /* 0x000fe400000f1458 */
[----:B------:R-:W-:Y:S01]  /*14e0*/  LEA.HI R235, R210, R235, RZ, 0x10 ;  /* 0x000000ebd2eb7211 */ /* 0x000fe200078f80ff */
[----:B------:R-:W-:Y:S02]  /*14f0*/  BSSY B0, `(.L_x_1584) ;  /* 0x0000029000007945 */ /* 0x000fe40003800000 */
[----:B------:R1:W5:Y:S01]  /*1500*/  @P1 LDG.E R78, [R8.64] ;  /* 0x0000000a084e1981 */ /* 0x000362000c1e1900 */
[----:B------:R-:W-:Y:S02]  /*1510*/  SHF.R.U32.HI R210, RZ, 0x10, R235 ;  /* 0x00000010ffd27819 */ /* 0x000fe400000116eb */
[----:B------:R-:W-:Y:S02]  /*1520*/  LOP3.LUT R235, R235, 0xff, RZ, 0xc0, !PT ;  /* 0x000000ffebeb7812 */ /* 0x000fe400078ec0ff */
[----:B------:R-:W-:-:S04]  /*1530*/  ISETP.NE.AND P1, PT, R210, RZ, PT ;  /* 0x000000ffd200720c */ /* 0x000fc80003f25270 */
[----:B------:R-:W-:Y:S01]  /*1540*/  SEL R108, R210, c[0x0][0x338], P1 ;  /* 0x0000ce00d26c7a07 */ /* 0x000fe20000800000 */
[----:B--2---:R-:W-:Y:S02]  /*1550*/  @P5 IMAD.IADD R0, R6, 0x1, -R4 ;  /* 0x0000000106005824 */ /* 0x004fe400078e0a04 */
[----:B------:R-:W-:Y:S02]  /*1560*/  IMAD.MOV.U32 R6, RZ, RZ, RZ ;  /* 0x000000ffff067224 */ /* 0x000fe400078e00ff */
[----:B------:R-:W-:-:S05]  /*1570*/  IMAD.IADD R77, R2, 0x1, R0 ;  /* 0x00000001024d7824 */ /* 0x000fca00078e0200 */
[C---:B------:R-:W-:Y:S02]  /*1580*/  ISETP.GE.AND P0, PT, R77.reuse, 0x1, PT ;  /* 0x000000014d00780c */ /* 0x040fe40003f06270 */
[----:B------:R-:W-:-:S05]  /*1590*/  IADD3 R7, R77, 0x6f, RZ ;  /* 0x0000006f4d077810 */ /* 0x000fca0007ffe0ff */
[----:B------:R-:W-:-:S05]  /*15a0*/  IMAD.HI R4, R7, -0x6db6db6d, R6 ;  /* 0x9249249307047827 */ /* 0x000fca00078e0206 */
[----:B------:R-:W-:-:S04]  /*15b0*/  SHF.R.U32.HI R90, RZ, 0x1f, R4 ;  /* 0x0000001fff5a7819 */ /* 0x000fc80000011604 */
[----:B------:R-:W-:Y:S01]  /*15c0*/  LEA.HI.SX32 R90, R4, R90, 0x1a ;  /* 0x0000005a045a7211 */ /* 0x000fe200078fd2ff */
[----:B------:R-:W-:Y:S05]  /*15d0*/  @!P0 BRA `(.L_x_1585) ;  /* 0x000001a000008947 */ /* 0x000fea0003800000 */
[-C--:B-1----:R-:W-:Y:S02]  /*15e0*/  IABS R8, R108.reuse ;  /* 0x0000006c00087213 */ /* 0x082fe40000000000 */
[----:B------:R-:W-:Y:S02]  /*15f0*/  IADD3 R9, R90, -0x1, R108 ;  /* 0xffffffff5a097810 */ /* 0x000fe40007ffe06c */
[----:B------:R-:W1:Y:S01]  /*1600*/  I2F.RP R10, R8 ;  /* 0x00000008000a7306 */ /* 0x000e620000209400 */
[-C--:B------:R-:W-:Y:S02]  /*1610*/  IABS R4, R108.reuse ;  /* 0x0000006c00047213 */ /* 0x080fe40000000000 */
[----:B------:R-:W-:Y:S02]  /*1620*/  IABS R6, R9 ;  /* 0x0000000900067213 */ /* 0x000fe40000000000 */
[----:B------:R-:W-:Y:S01]  /*1630*/  LOP3.LUT R9, R9, R108, RZ, 0x3c, !PT ;  /* 0x0000006c09097212 */ /* 0x000fe200078e3cff */
        /* <DEDUP_REMOVED lines=17> */
[----:B------:R-:W-:-:S04]  /*1750*/  IMAD.MOV.U32 R6, RZ, RZ, R7 ;  /* 0x000000ffff067224 */ /* 0x000fc800078e0007 */
[----:B------:R-:W-:Y:S01]  /*1760*/  @!P1 IMAD.MOV R6, RZ, RZ, -R6 ;  /* 0x000000ffff069224 */ /* 0x000fe200078e0a06 */
[----:B------:R-:W-:Y:S02]  /*1770*/  @!P0 LOP3.LUT R6, RZ, R108, RZ, 0x33, !PT ;  /* 0x0000006cff068212 */ /* 0x000fe400078e33ff */
.L_x_1585:
[----:B-1----:R-:W-:Y:S05]  /*1780*/  BSYNC B0 ;  /* 0x0000000000007941 */ /* 0x002fea0003800000 */
.L_x_1584:
[----:B------:R-:W-:Y:S01]  /*1790*/  IMAD R4, R235, R6, RZ ;  /* 0x00000006eb047224 */ /* 0x000fe200078e02ff */
[----:B------:R-:W-:Y:S01]  /*17a0*/  SHF.R.S32.HI R76, RZ, 0x1f, R215 ;  /* 0x0000001fff4c7819 */ /* 0x000fe200000114d7 */
[----:B------:R-:W-:Y:S01]  /*17b0*/  IMAD.SHL.U32 R86, R223, 0x40, RZ ;  /* 0x00000040df567824 */ /* 0x000fe200078e00ff */
[----:B------:R-:W-:Y:S01]  /*17c0*/  SHF.R.S32.HI R80, RZ, 0x1f, R220 ;  /* 0x0000001fff507819 */ /* 0x000fe200000114dc */
[----:B------:R-:W-:Y:S01]  /*17d0*/  IMAD.IADD R6, R4, 0x1, R6 ;  /* 0x0000000104067824 */ /* 0x000fe200078e0206 */
[----:B------:R-:W-:Y:S01]  /*17e0*/  LEA.HI R81, R76, R215, RZ, 0x6 ;  /* 0x000000d74c517211 */ /* 0x000fe200078f30ff */
[----:B------:R-:W-:Y:S01]  /*17f0*/  IMAD R4, R4, 0x70, -R2 ;  /* 0x0000007004047824 */ /* 0x000fe200078e0a02 */
[----:B------:R-:W-:Y:S01]  /*1800*/  LOP3.LUT R86, R86, 0x1c0, RZ, 0xc0, !PT ;  /* 0x000001c056567812 */ /* 0x000fe200078ec0ff */
[----:B------:R-:W-:Y:S01]  /*1810*/  IMAD.SHL.U32 R10, R222, 0x8, RZ ;  /* 0x00000008de0a7824 */ /* 0x000fe200078e00ff */
[----:B------:R-:W-:Y:S01]  /*1820*/  IMNMX R6, R90, R6, PT ;  /* 0x000000065a067217 */ /* 0x000fe20003800200 */
[----:B------:R-:W-:Y:S01]  /*1830*/  IMAD.SHL.U32 R81, R81, 0x8, RZ ;  /* 0x0000000851517824 */ /* 0x000fe200078e00ff */
[----:B------:R-:W-:Y:S01]  /*1840*/  SHF.R.U32.HI R85, RZ, 0x3, R86 ;  /* 0x00000003ff557819 */ /* 0x000fe20000011656 */
[----:B------:R-:W-:Y:S01]  /*1850*/  IMAD.SHL.U32 R84, R220, 0x40, RZ ;  /* 0x00000040dc547824 */ /* 0x000fe200078e00ff */
[----:B------:R-:W-:Y:S01]  /*1860*/  LOP3.LUT R236, R86, 0x38, R10, 0xf8, !PT ;  /* 0x0000003856ec7812 */ /* 0x000fe200078ef80a */
[----:B------:R-:W-:Y:S01]  /*1870*/  IMAD R6, R6, 0x70, -R2 ;  /* 0x0000007006067824 */ /* 0x000fe200078e0a02 */
[----:B------:R-:W-:Y:S01]  /*1880*/  IMNMX R2, RZ, R4, !PT ;  /* 0x00000004ff027217 */ /* 0x000fe20007800200 */
[----:B------:R-:W-:Y:S01]  /*1890*/  IMAD.SHL.U32 R87, R219, 0x40, RZ ;  /* 0x00000040db577824 */ /* 0x000fe200078e00ff */
[----:B------:R-:W-:Y:S01]  /*18a0*/  LEA.HI R80, R80, R220, RZ, 0x3 ;  /* 0x000000dc50507211 */ /* 0x000fe200078f18ff */
[----:B------:R-:W-:Y:S01]  /*18b0*/  IMAD.SHL.U32 R82, R218, 0x40, RZ ;  /* 0x00000040da527824 */ /* 0x000fe200078e00ff */
[----:B------:R-:W-:-:S02]  /*18c0*/  IMNMX R6, R6, R0, PT ;  /* 0x0000000006067217 */ /* 0x000fc40003800200 */
[----:B------:R-:W-:Y:S01]  /*18d0*/  SHF.R.U32.HI R8, RZ, 0x4, R2 ;  /* 0x00000004ff087819 */ /* 0x000fe20000011602 */
[----:B------:R-:W-:Y:S01]  /*18e0*/  IMAD.SHL.U32 R80, R80, 0x40, RZ ;  /* 0x0000004050507824 */ /* 0x000fe200078e00ff */
[----:B------:R-:W-:Y:S02]  /*18f0*/  ISETP.GT.AND P0, PT, R6, R2, PT ;  /* 0x000000020600720c */ /* 0x000fe40003f04270 */
[----:B------:R-:W-:Y:S01]  /*1900*/  LOP3.LUT R81, R81, 0xfffffe00, RZ, 0xc0, !PT ;  /* 0xfffffe0051517812 */ /* 0x000fe200078ec0ff */
[----:B------:R-:W-:Y:S01]  /*1910*/  IMAD.WIDE.U32 R8, R8, 0x24924925, RZ ;  /* 0x2492492508087825 */ /* 0x000fe200078e00ff */
[----:B------:R-:W-:Y:S02]  /*1920*/  LOP3.LUT R236, R236, R85, RZ, 0x3c, !PT ;  /* 0x00000055ecec7212 */ /* 0x000fe400078e3cff */
[----:B------:R-:W-:Y:S01]  /*1930*/  LOP3.LUT R84, R84, 0x1c0, RZ, 0xc0, !PT ;  /* 0x000001c054547812 */ /* 0x000fe200078ec0ff */
[----:B------:R-:W-:Y:S01]  /*1940*/  IMAD.MOV.U32 R93, RZ, RZ, R9 ;  /* 0x000000ffff5d7224 */ /* 0x000fe200078e0009 */
[----:B------:R-:W-:Y:S01]  /*1950*/  LOP3.LUT R87, R87, 0x1c0, RZ, 0xc0, !PT ;  /* 0x000001c057577812 */ /* 0x000fe200078ec0ff */
[----:B------:R-:W-:Y:S01]  /*1960*/  IMAD.IADD R236, R81, 0x1, R236 ;  /* 0x0000000151ec7824 */ /* 0x000fe200078e02ec */
[----:B------:R-:W-:Y:S01]  /*1970*/  LOP3.LUT R82, R82, 0x1c0, RZ, 0xc0, !PT ;  /* 0x000001c052527812 */ /* 0x000fe200078ec0ff */
[----:B------:R-:W-:Y:S01]  /*1980*/  IMAD.MOV.U32 R2, RZ, RZ, R93 ;  /* 0x000000ffff027224 */ /* 0x000fe200078e005d */
[----:B------:R-:W-:Y:S01]  /*1990*/  SHF.R.S32.HI R11, RZ, 0x1f, R10 ;  /* 0x0000001fff0b7819 */ /* 0x000fe2000001140a */
[----:B------:R-:W-:Y:S01]  /*19a0*/  IMAD.SHL.U32 R236, R236, 0x2, RZ ;  /* 0x00000002ecec7824 */ /* 0x000fe200078e00ff */
[----:B------:R-:W-:Y:S01]  /*19b0*/  @P0 IADD3 R7, R6, 0x6f, RZ ;  /* 0x0000006f06070810 */ /* 0x000fe20007ffe0ff */
[----:B------:R-:W-:Y:S01]  /*19c0*/  @P0 IMAD.MOV.U32 R6, RZ, RZ, RZ ;  /* 0x000000ffff060224 */ /* 0x000fe200078e00ff */
[----:B------:R-:W-:-:S02]  /*19d0*/  SHF.R.U32.HI R83, RZ, 0x3, R84 ;  /* 0x00000003ff537819 */ /* 0x000fc40000011654 */
[----:B------:R-:W-:Y:S01]  /*19e0*/  LOP3.LUT R80, R80, 0xfffffe00, RZ, 0xc0, !PT ;  /* 0xfffffe0050507812 */ /* 0x000fe200078ec0ff */
[----:B------:R-:W-:-:S05]  /*19f0*/  @P0 IMAD.HI R6, R7, -0x6db6db6d, R6 ;  /* 0x9249249307060827 */ /* 0x000fca00078e0206 */
[----:B------:R-:W-:-:S04]  /*1a00*/  @P0 SHF.R.U32.HI R4, RZ, 0x1f, R6 ;  /* 0x0000001fff040819 */ /* 0x000fc80000011606 */
[----:B------:R-:W-:-:S04]  /*1a10*/  @P0 LEA.HI.SX32 R2, R6, R4, 0x1a ;  /* 0x0000000406020211 */ /* 0x000fc800078fd2ff */
[----:B------:R-:W-:-:S13]  /*1a20*/  ISETP.GT.AND P0, PT, R2, R93, PT ;  /* 0x0000005d0200720c */ /* 0x000fda0003f04270 */
[----:B------:R-:W-:Y:S05]  /*1a30*/  @!P0 BRA `(.L_x_1586) ;  /* 0x00006d2000008947 */ /* 0x000fea0003800000 */
[----:B------:R-:W-:-:S04]  /*1a40*/  ISETP.NE.U32.AND P0, PT, RZ, c[0x0][0x340], PT ;  /* 0x0000d000ff007a0c */ /* 0x000fc80003f05070 */
[----:B------:R-:W-:-:S13]  /*1a50*/  ISETP.NE.AND.EX P3, PT, RZ, c[0x0][0x344], PT, P0 ;  /* 0x0000d100ff007a0c */ /* 0x000fda0003f65300 */
[----:B------:R-:W-:-:S06]  /*1a60*/  @P3 IMAD.WIDE R154, R232, R3, c[0x0][0x340] ;  /* 0x0000d000e89a3625 */ /* 0x000fcc00078e0203 */
[----:B------:R-:W2:Y:S01]  /*1a70*/  @P3 LDG.E R154, [R154.64] ;  /* 0x0000000a9a9a3981 */ /* 0x000ea2000c1e1900 */
[----:B------:R-:W-:Y:S01]  /*1a80*/  SHF.R.S32.HI R96, RZ, 0x1f, R223 ;  /* 0x0000001fff607819 */ /* 0x000fe200000114df */
[----:B------:R-:W-:Y:S01]  /*1a90*/  IMAD.MOV.U32 R170, RZ, RZ, 0x70 ;  /* 0x00000070ffaa7424 */ /* 0x000fe200078e00ff */
[----:B------:R-:W-:Y:S01]  /*1aa0*/  IADD3 R102, P0, R223, R101, RZ ;  /* 0x00000065df667210 */ /* 0x000fe20007f1e0ff */
[----:B------:R-:W-:Y:S01]  /*1ab0*/  IMAD.MOV.U32 R133, RZ, RZ, c[0x0][0x238] ;  /* 0x00008e00ff857624 */ /* 0x000fe200078e00ff */
[----:B------:R-:W-:Y:S01]  /*1ac0*/  IADD3 R39, R2, -0x1, RZ ;  /* 0xffffffff02277810 */ /* 0x000fe20007ffe0ff */
[----:B------:R-:W-:Y:S01]  /*1ad0*/  IMAD R110, R170, c[0x0][0x23c], RZ ;  /* 0x00008f00aa6e7a24 */ /* 0x000fe200078e02ff */
[----:B------:R-:W-:Y:S01]  /*1ae0*/  LEA.HI.X.SX32 R101, R101, R96, 0x1, P0 ;  /* 0x0000006065657211 */ /* 0x000fe200000f0eff */
[----:B------:R-:W-:Y:S01]  /*1af0*/  IMAD.WIDE.U32 R6, R102, c[0x0][0x238], R10 ;  /* 0x00008e0066067a25 */ /* 0x000fe200078e000a */
[----:B------:R-:W-:Y:S01]  /*1b00*/  SEL R98, R88, RZ, !P5 ;  /* 0x000000ff58627207 */ /* 0x000fe20006800000 */
[----:B------:R-:W-:Y:S01]  /*1b10*/  ULDC UR4, c[0x0][0x23c] ;  /* 0x00008f0000047ab9 */ /* 0x000fe20000000800 */
[----:B------:R-:W-:Y:S01]  /*1b20*/  SEL R156, R232, RZ, !P5 ;  /* 0x000000ffe89c7207 */ /* 0x000fe20006800000 */
[----:B------:R-:W-:Y:S01]  /*1b30*/  IMAD R3, R101, c[0x0][0x238], RZ ;  /* 0x00008e0065037a24 */ /* 0x000fe200078e02ff */
[----:B------:R-:W-:Y:S01]  /*1b40*/  SHF.R.S32.HI R4, RZ, 0x1f, R39 ;  /* 0x0000001fff047819 */ /* 0x000fe20000011427 */
[----:B------:R-:W-:Y:S01]  /*1b50*/  IMAD R2, R39, -0x70, R0 ;  /* 0xffffff9027027824 */ /* 0x000fe200078e0200 */
[----:B------:R-:W-:Y:S01]  /*1b60*/  ISETP.GE.AND P5, PT, R10, c[0x0][0x1d4], PT ;  /* 0x000075000a007a0c */ /* 0x000fe20003fa6270 */
[----:B------:R-:W-:Y:S01]  /*1b70*/  IMAD R3, R102, c[0x0][0x23c], R3 ;  /* 0x00008f0066037a24 */ /* 0x000fe200078e0203 */
[----:B------:R-:W-:Y:S01]  /*1b80*/  ISETP.GE.AND P4, PT, R217, c[0x0][0x1d4], PT ;  /* 0x00007500d9007a0c */ /* 0x000fe20003f86270 */
[----:B------:R-:W-:Y:S01]  /*1b90*/  IMAD.WIDE.U32 R194, R170, c[0x0][0x238], RZ ;  /* 0x00008e00aac27a25 */ /* 0x000fe200078e00ff */
[----:B------:R-:W-:Y:S01]  /*1ba0*/  IMNMX R2, R2, 0x70, PT ;  /* 0x0000007002027817 */ /* 0x000fe20003800200 */
[----:B------:R-:W-:Y:S01]  /*1bb0*/  USHF.L.U32 UR5, UR4, 0x6, URZ ;  /* 0x0000000604057899 */ /* 0x000fe2000800063f */
[----:B------:R-:W-:Y:S01]  /*1bc0*/  IADD3 R97, R5, R91, RZ ;  /* 0x0000005b05617210 */ /* 0x000fe20007ffe0ff */
[----:B------:R-:W-:Y:S01]  /*1bd0*/  IMAD.IADD R7, R7, 0x1, R3 ;  /* 0x0000000107077824 */ /* 0x000fe200078e0203 */
[----:B------:R-:W-:Y:S01]  /*1be0*/  IADD3 R110, R195, R110, RZ ;  /* 0x0000006ec36e7210 */ /* 0x000fe20007ffe0ff */
[----:B------:R-:W-:Y:S01]  /*1bf0*/  IMAD R190, R98, c[0x0][0x248], RZ ;  /* 0x0000920062be7a24 */ /* 0x000fe200078e02ff */
[----:B------:R-:W-:Y:S01]  /*1c00*/  UIMAD UR4, UR4, 0x60, URZ ;  /* 0x00000060040478a4 */ /* 0x000fe2000f8e023f */
[----:B------:R-:W-:Y:S01]  /*1c10*/  IMAD.WIDE.U32 R158, R233, c[0x0][0x240], R6 ;  /* 0x00009000e99e7a25 */ /* 0x000fe200078e0006 */
[----:B------:R-:W-:-:S02]  /*1c20*/  SHF.R.S32.HI R6, RZ, 0x1f, R97 ;  /* 0x0000001fff067819 */ /* 0x000fc40000011461 */
[----:B-----5:R-:W-:Y:S01]  /*1c30*/  SHF.R.S32.HI R105, RZ, 0x1f, R78 ;  /* 0x0000001fff697819 */ /* 0x020fe2000001144e */
[----:B------:R-:W-:Y:S01]  /*1c40*/  IMAD R159, R233, c[0x0][0x244], R159 ;  /* 0x00009100e99f7a24 */ /* 0x000fe200078e029f */
[----:B------:R-:W-:Y:S01]  /*1c50*/  LOP3.LUT R234, R234, 0xfffffffd, RZ, 0xc0, !PT ;  /* 0xfffffffdeaea7812 */ /* 0x000fe200078ec0ff */
[----:B------:R-:W-:Y:S01]  /*1c60*/  IMAD.IADD R2, R2, 0x1, -R223 ;  /* 0x0000000102027824 */ /* 0x000fe200078e0adf */
[----:B------:R-:W-:Y:S01]  /*1c70*/  SHF.R.S32.HI R142, RZ, 0x1f, R218 ;  /* 0x0000001fff8e7819 */ /* 0x000fe200000114da */
[----:B------:R-:W-:Y:S01]  /*1c80*/  IMAD R190, R156, c[0x0][0x24c], R190 ;  /* 0x000093009cbe7a24 */ /* 0x000fe200078e02be */
[----:B------:R-:W-:Y:S01]  /*1c90*/  @P5 LOP3.LUT R234, R234, 0x2, RZ, 0xfc, !PT ;  /* 0x00000002eaea5812 */ /* 0x000fe200078efcff */
[----:B------:R-:W-:Y:S01]  /*1ca0*/  IMAD.WIDE.U32 R158, R156, c[0x0][0x248], R158 ;  /* 0x000092009c9e7a25 */ /* 0x000fe200078e009e */
[C---:B------:R-:W-:Y:S02]  /*1cb0*/  ISETP.GE.AND P0, PT, R2.reuse, 0x1, PT ;  /* 0x000000010200780c */ /* 0x040fe40003f06270 */
[----:B------:R-:W-:Y:S01]  /*1cc0*/  ISETP.GE.AND P2, PT, R2, 0x21, PT ;  /* 0x000000210200780c */ /* 0x000fe20003f46270 */
[----:B------:R-:W-:Y:S01]  /*1cd0*/  IMAD.IADD R191, R159, 0x1, R190 ;  /* 0x000000019fbf7824 */ /* 0x000fe200078e02be */
[----:B------:R-:W-:Y:S01]  /*1ce0*/  MOV R190, R158 ;  /* 0x0000009e00be7202 */ /* 0x000fe20000000f00 */
[----:B------:R-:W-:Y:S01]  /*1cf0*/  IMAD R3, R110, R39, RZ ;  /* 0x000000276e037224 */ /* 0x000fe200078e02ff */
[----:B------:R-:W-:Y:S01]  /*1d00*/  LEA.HI R142, R142, R218, RZ, 0x3 ;  /* 0x000000da8e8e7211 */ /* 0x000fe200078f18ff */
[----:B------:R-:W-:Y:S01]  /*1d10*/  IMAD.MOV.U32 R138, RZ, RZ, 0x5 ;  /* 0x00000005ff8a7424 */ /* 0x000fe200078e00ff */
[----:B------:R-:W-:Y:S01]  /*1d20*/  MOV R125, c[0x0][0x290] ;  /* 0x0000a400007d7a02 */ /* 0x000fe20000000f00 */
[-C--:B------:R-:W-:Y:S01]  /*1d30*/  IMAD R3, R4, R194.reuse, R3 ;  /* 0x000000c204037224 */ /* 0x080fe200078e0203 */
[----:B------:R-:W-:Y:S01]  /*1d40*/  LOP3.LUT R234, R234, 0xfffffffe, RZ, 0xc0, !PT ;  /* 0xfffffffeeaea7812 */ /* 0x000fe200078ec0ff */
[----:B------:R-:W-:Y:S01]  /*1d50*/  IMAD.WIDE.U32 R8, R39, R194, R190 ;  /* 0x000000c227087225 */ /* 0x000fe200078e00be */
[----:B------:R-:W-:-:S02]  /*1d60*/  SHF.L.U64.HI R115, R133, R138, c[0x0][0x23c] ;  /* 0x00008f0085737619 */ /* 0x000fc4000001028a */
[----:B------:R-:W-:Y:S01]  /*1d70*/  SHF.L.U32 R142, R142, 0x6, RZ ;  /* 0x000000068e8e7819 */ /* 0x000fe200000006ff */
[----:B------:R-:W-:Y:S01]  /*1d80*/  IMAD.SHL.U32 R116, R133, 0x20, RZ ;  /* 0x0000002085747824 */ /* 0x000fe200078e00ff */
[----:B------:R-:W-:Y:S01]  /*1d90*/  IADD3 R9, R9, R3, RZ ;  /* 0x0000000309097210 */ /* 0x000fe20007ffe0ff */
[----:B------:R-:W-:Y:S01]  /*1da0*/  IMAD R168, R6, c[0x0][0x1e0], RZ ;  /* 0x0000780006a87a24 */ /* 0x000fe200078e02ff */
[----:B------:R-:W-:Y:S01]  /*1db0*/  @P0 LEA R14, P1, R8, c[0x0][0x220], 0x1 ;  /* 0x00008800080e0a11 */ /* 0x000fe200078208ff */
[----:B------:R-:W-:Y:S01]  /*1dc0*/  IMAD R164, R96, c[0x0][0x290], RZ ;  /* 0x0000a40060a47a24 */ /* 0x000fe200078e02ff */
[----:B------:R-:W-:Y:S01]  /*1dd0*/  @P4 LOP3.LUT R234, R234, 0x1, RZ, 0xfc, !PT ;  /* 0x00000001eaea4812 */ /* 0x000fe200078efcff */
[----:B------:R-:W-:Y:S01]  /*1de0*/  IMAD R168, R97, c[0x0][0x1e4], R168 ;  /* 0x0000790061a87a24 */ /* 0x000fe200078e02a8 */
[----:B------:R-:W-:Y:S01]  /*1df0*/  @P0 LEA.HI.X R15, R8, c[0x0][0x224], R9, 0x1, P1 ;  /* 0x00008900080f0a11 */ /* 0x000fe200008f0c09 */
[----:B------:R-:W-:Y:S01]  /*1e00*/  IMAD R166, R96, c[0x0][0x280], RZ ;  /* 0x0000a00060a67a24 */ /* 0x000fe200078e02ff */
[----:B------:R-:W-:Y:S01]  /*1e10*/  @P2 IADD3 R4, P1, R116, R8, RZ ;  /* 0x0000000874042210 */ /* 0x000fe20007f3e0ff */
[----:B------:R-:W-:Y:S01]  /*1e20*/  IMAD.WIDE.U32 R160, R223, c[0x0][0x290], R10 ;  /* 0x0000a400dfa07a25 */ /* 0x000fe200078e000a */
[----:B------:R-:W-:Y:S01]  /*1e30*/  SHF.R.U32.HI R144, RZ, 0x3, R87 ;  /* 0x00000003ff907819 */ /* 0x000fe20000011657 */
[----:B------:R-:W-:Y:S01]  /*1e40*/  @!PT LDS RZ, [RZ] ;  /* 0x00000000fffff984 */ /* 0x000fe20000000800 */
[----:B------:R-:W-:Y:S01]  /*1e50*/  @!PT LDS RZ, [RZ] ;  /* 0x00000000fffff984 */ /* 0x000fe20000000800 */
[----:B------:R-:W-:Y:S01]  /*1e60*/  @!PT LDS RZ, [RZ] ;  /* 0x00000000fffff984 */ /* 0x000fe20000000800 */
[----:B------:R1:W-:Y:S01]  /*1e70*/  @P0 LDGSTS.E.BYPASS.LTC128B.128 [R236+0x8100], [R14.64], !P5 ;  /* 0x081000000eec0fae */ /* 0x0003e2000e901d4a */
[----:B------:R-:W-:Y:S01]  /*1e80*/  SHF.L.U64.HI R113, R125, R138, c[0x0][0x294] ;  /* 0x0000a5007d717619 */ /* 0x000fe2000001028a */
[----:B------:R-:W-:Y:S01]  /*1e90*/  @P2 IMAD.X R3, R9, 0x1, R115, P1 ;  /* 0x0000000109032824 */ /* 0x000fe200008e0673 */
[----:B------:R-:W-:Y:S01]  /*1ea0*/  @P2 LEA R12, P1, R4, c[0x0][0x220], 0x1 ;  /* 0x00008800040c2a11 */ /* 0x000fe200078208ff */
[----:B------:R1:W-:Y:S01]  /*1eb0*/  @P0 LDGSTS.E.BYPASS.LTC128B.128 [R236+0xb900], [R14.64+0x80], !P4 ;  /* 0x0b9000800eec0fae */ /* 0x0003e2000e101d4a */
[----:B------:R-:W-:Y:S01]  /*1ec0*/  ISETP.GT.AND P0, PT, R2, 0x60, PT ;  /* 0x000000600200780c */ /* 0x000fe20003f04270 */
[----:B------:R-:W-:Y:S01]  /*1ed0*/  IMAD R164, R223, c[0x0][0x294], R164 ;  /* 0x0000a500dfa47a24 */ /* 0x000fe200078e02a4 */
[----:B------:R-:W-:Y:S01]  /*1ee0*/  @P2 LEA.HI.X R13, R4, c[0x0][0x224], R3, 0x1, P1 ;  /* 0x00008900040d2a11 */ /* 0x000fe200008f0c03 */
[----:B------:R-:W-:Y:S01]  /*1ef0*/  IMAD.WIDE.U32 R4, R97, c[0x0][0x1e0], RZ ;  /* 0x0000780061047a25 */ /* 0x000fe200078e00ff */
[----:B------:R-:W-:-:S02]  /*1f00*/  ISETP.GE.AND P1, PT, R2, 0x41, PT ;  /* 0x000000410200780c */ /* 0x000fc40003f26270 */
[----:B------:R-:W-:Y:S01]  /*1f10*/  IADD3 R161, R164, R161, RZ ;  /* 0x000000a1a4a17210 */ /* 0x000fe20007ffe0ff */
[----:B------:R3:W-:Y:S01]  /*1f20*/  @P2 LDGSTS.E.BYPASS.LTC128B.128 [R225+0x9100], [R12.64], !P5 ;  /* 0x091000000ce12fae */ /* 0x0007e2000e901d4a */
[----:B------:R-:W-:Y:S01]  /*1f30*/  IMAD.IADD R169, R5, 0x1, R168 ;  /* 0x0000000105a97824 */ /* 0x000fe200078e02a8 */
[----:B------:R-:W-:Y:S01]  /*1f40*/  MOV R168, R4 ;  /* 0x0000000400a87202 */ /* 0x000fe20000000f00 */
[----:B------:R-:W-:Y:S01]  /*1f50*/  IMAD.WIDE.U32 R162, R223, c[0x0][0x280], R10 ;  /* 0x0000a000dfa27a25 */ /* 0x000fe200078e000a */
[----:B------:R3:W-:Y:S01]  /*1f60*/  @P2 LDGSTS.E.BYPASS.LTC128B.128 [R225+0xc900], [R12.64+0x80], !P4 ;  /* 0x0c9000800ce12fae */ /* 0x0007e2000e101d4a */
[----:B------:R-:W-:Y:S02]  /*1f70*/  LOP3.LUT R142, R142, 0xfffffe00, RZ, 0xc0, !PT ;  /* 0xfffffe008e8e7812 */ /* 0x000fe400078ec0ff */
[----:B------:R-:W-:-:S04]  /*1f80*/  IMAD.WIDE.U32 R168, R233, c[0x0][0x1e8], R168 ;  /* 0x00007a00e9a87a25 */ /* 0x000fc800078e00a8 */
[----:B------:R-:W-:Y:S02]  /*1f90*/  IMAD R166, R223, c[0x0][0x284], R166 ;  /* 0x0000a100dfa67a24 */ /* 0x000fe400078e02a6 */
[----:B------:R-:W-:Y:S02]  /*1fa0*/  IMAD R169, R233, c[0x0][0x1ec], R169 ;  /* 0x00007b00e9a97a24 */ /* 0x000fe400078e02a9 */
[----:B------:R-:W-:Y:S02]  /*1fb0*/  IMAD R117, R96, c[0x0][0x1e0], RZ ;  /* 0x0000780060757a24 */ /* 0x000fe400078e02ff */
[----:B------:R-:W-:Y:S02]  /*1fc0*/  IMAD R106, R105, c[0x0][0x280], RZ ;  /* 0x0000a000696a7a24 */ /* 0x000fe400078e02ff */
[----:B-1----:R-:W-:-:S04]  /*1fd0*/  IMAD.WIDE.U32 R14, R133, 0x40, RZ ;  /* 0x00000040850e7825 */ /* 0x002fc800078e00ff */
[----:B------:R-:W-:Y:S01]  /*1fe0*/  IMAD.IADD R163, R166, 0x1, R163 ;  /* 0x00000001a6a37824 */ /* 0x000fe200078e02a3 */
[----:B------:R-:W-:Y:S01]  /*1ff0*/  @P1 IADD3 R3, P2, R8, R14, RZ ;  /* 0x0000000e08031210 */ /* 0x000fe20007f5e0ff */
[----:B------:R-:W-:Y:S02]  /*2000*/  IMAD R105, R105, c[0x0][0x290], RZ ;  /* 0x0000a40069697a24 */ /* 0x000fe400078e02ff */
[----:B------:R-:W-:Y:S01]  /*2010*/  IMAD.WIDE.U32 R192, R223, c[0x0][0x1e0], RZ ;  /* 0x00007800dfc07a25 */ /* 0x000fe200078e00ff */
[----:B------:R-:W-:Y:S02]  /*2020*/  @P1 IADD3.X R2, R9, UR5, R15, P2, !PT ;  /* 0x0000000509021c10 */ /* 0x000fe400097fe40f */
[----:B------:R-:W-:Y:S01]  /*2030*/  @P1 LEA R4, P2, R3, c[0x0][0x220], 0x1 ;  /* 0x0000880003041a11 */ /* 0x000fe200078408ff */
[----:B---3--:R-:W-:Y:S02]  /*2040*/  IMAD.SHL.U32 R12, R222, 0x4, RZ ;  /* 0x00000004de0c7824 */ /* 0x008fe400078e00ff */
[----:B------:R-:W-:Y:S01]  /*2050*/  @P0 IMAD.WIDE.U32 R8, R133, 0x60, R8 ;  /* 0x0000006085080825 */ /* 0x000fe200078e0008 */
[----:B------:R-:W-:-:S02]  /*2060*/  @P1 LEA.HI.X R5, R3, c[0x0][0x224], R2, 0x1, P2 ;  /* 0x0000890003051a11 */ /* 0x000fc400010f0c02 */
[--C-:B------:R-:W-:Y:S01]  /*2070*/  SHF.R.S32.HI R13, RZ, 0x1f, R12.reuse ;  /* 0x0000001fff0d7819 */ /* 0x100fe2000001140c */
[----:B------:R-:W-:Y:S01]  /*2080*/  IMAD R117, R223, c[0x0][0x1e4], R117 ;  /* 0x00007900df757a24 */ /* 0x000fe200078e0275 */
[----:B------:R-:W-:Y:S01]  /*2090*/  @P0 IADD3 R2, R9, UR4, RZ ;  /* 0x0000000409020c10 */ /* 0x000fe2000fffe0ff */
[----:B------:R1:W-:Y:S01]  /*20a0*/  @P1 LDGSTS.E.BYPASS.LTC128B.128 [R225+0xa100], [R4.64], !P5 ;  /* 0x0a10000004e11fae */ /* 0x0003e2000e901d4a */
[C---:B------:R-:W-:Y:S01]  /*20b0*/  @P0 LEA R16, P2, R8.reuse, c[0x0][0x220], 0x1 ;  /* 0x0000880008100a11 */ /* 0x040fe200078408ff */
[C---:B------:R-:W-:Y:S01]  /*20c0*/  IMAD.WIDE.U32 R14, R223.reuse, c[0x0][0x290], R12 ;  /* 0x0000a400df0e7a25 */ /* 0x040fe200078e000c */
[----:B------:R-:W-:Y:S01]  /*20d0*/  SHF.R.S32.HI R3, RZ, 0x1f, R219 ;  /* 0x0000001fff037819 */ /* 0x000fe200000114db */
[----:B------:R1:W-:Y:S01]  /*20e0*/  @P1 LDGSTS.E.BYPASS.LTC128B.128 [R225+0xd900], [R4.64+0x80], !P4 ;  /* 0x0d90008004e11fae */ /* 0x0003e2000e101d4a */
[----:B------:R-:W-:Y:S01]  /*20f0*/  @P0 LEA.HI.X R17, R8, c[0x0][0x224], R2, 0x1, P2 ;  /* 0x0000890008110a11 */ /* 0x000fe200010f0c02 */
[----:B------:R-:W-:Y:S01]  /*2100*/  IMAD.WIDE.U32 R18, R223, c[0x0][0x280], R12 ;  /* 0x0000a000df127a25 */ /* 0x000fe200078e000c */
[----:B------:R-:W-:-:S02]  /*2110*/  IADD3 R165, R15, R164, RZ ;  /* 0x000000a40fa57210 */ /* 0x000fc40007ffe0ff */
[----:B------:R-:W-:Y:S01]  /*2120*/  MOV R164, R14 ;  /* 0x0000000e00a47202 */ /* 0x000fe20000000f00 */
[----:B------:R-:W-:Y:S01]  /*2130*/  IMAD.IADD R167, R19, 0x1, R166 ;  /* 0x0000000113a77824 */ /* 0x000fe200078e02a6 */
[----:B------:R-:W-:Y:S01]  /*2140*/  LEA.HI R3, R3, R219, RZ, 0x3 ;  /* 0x000000db03037211 */ /* 0x000fe200078f18ff */
[----:B------:R-:W-:Y:S01]  /*2150*/  IMAD.MOV.U32 R166, RZ, RZ, R18 ;  /* 0x000000ffffa67224 */ /* 0x000fe200078e0012 */
[----:B------:R3:W-:Y:S01]  /*2160*/  @P0 LDGSTS.E.BYPASS.LTC128B.128 [R225+0xb100], [R16.64], !P5 ;  /* 0x0b10000010e10fae */ /* 0x0007e2000e901d4a */
[----:B------:R-:W-:-:S03]  /*2170*/  IMAD.WIDE.U32 R188, R133, 0x60, RZ ;  /* 0x0000006085bc7825 */ /* 0x000fc600078e00ff */
[----:B------:R3:W-:Y:S01]  /*2180*/  @P0 LDGSTS.E.BYPASS.LTC128B.128 [R225+0xe900], [R16.64+0x80], !P4 ;  /* 0x0e90008010e10fae */ /* 0x0007e2000e101d4a */
[C---:B------:R-:W-:Y:S01]  /*2190*/  IMAD R106, R78.reuse, c[0x0][0x284], R106 ;  /* 0x0000a1004e6a7a24 */ /* 0x040fe200078e026a */
[----:B------:R-:W-:Y:S01]  /*21a0*/  IADD3 R118, R189, UR4, RZ ;  /* 0x00000004bd767c10 */ /* 0x000fe2000fffe0ff */
[C---:B------:R-:W-:Y:S01]  /*21b0*/  IMAD R105, R78.reuse, c[0x0][0x294], R105 ;  /* 0x0000a5004e697a24 */ /* 0x040fe200078e0269 */
[----:B------:R-:W0:Y:S01]  /*21c0*/  LDGDEPBAR ;  /* 0x00000000000079af */ /* 0x000e220000000000 */
[C---:B------:R-:W-:Y:S01]  /*21d0*/  IMAD.WIDE.U32 R162, R78.reuse, c[0x0][0x280], R162 ;  /* 0x0000a0004ea27a25 */ /* 0x040fe200078e00a2 */
[----:B------:R-:W-:Y:S03]  /*21e0*/  WARPSYNC 0xffffffff ;  /* 0xffffffff00007948 */ /* 0x000fe60003800000 */
[----:B------:R-:W-:Y:S01]  /*21f0*/  IMAD.WIDE.U32 R160, R78, c[0x0][0x290], R160 ;  /* 0x0000a4004ea07a25 */ /* 0x000fe200078e00a0 */
[----:B------:R-:W-:-:S03]  /*2200*/  IADD3 R104, R106, R163, RZ ;  /* 0x000000a36a687210 */ /* 0x000fc60007ffe0ff */
[----:B------:R-:W-:Y:S01]  /*2210*/  IMAD.MOV.U32 R122, RZ, RZ, c[0x0][0x280] ;  /* 0x0000a000ff7a7624 */ /* 0x000fe200078e00ff */
[----:B------:R-:W-:Y:S01]  /*2220*/  IADD3 R103, R105, R161, RZ ;  /* 0x000000a169677210 */ /* 0x000fe20007ffe0ff */
[----:B------:R-:W-:Y:S01]  /*2230*/  IMAD.MOV.U32 R109, RZ, RZ, c[0x0][0x27c] ;  /* 0x00009f00ff6d7624 */ /* 0x000fe200078e00ff */
[----:B-1----:R-:W-:Y:S01]  /*2240*/  SHF.R.U32.HI R4, RZ, 0x3, R82 ;  /* 0x00000003ff047819 */ /* 0x002fe20000011652 */
[----:B------:R-:W-:Y:S01]  /*2250*/  IMAD.SHL.U32 R3, R3, 0x40, RZ ;  /* 0x0000004003037824 */ /* 0x000fe200078e00ff */
[C---:B------:R-:W-:Y:S01]  /*2260*/  SHF.L.U64.HI R111, R122.reuse, R138, c[0x0][0x284] ;  /* 0x0000a1007a6f7619 */ /* 0x040fe2000001028a */
[----:B------:R-:W-:Y:S01]  /*2270*/  IMAD.IADD R117, R193, 0x1, R117 ;  /* 0x00000001c1757824 */ /* 0x000fe200078e0275 */
[----:B------:R-:W-:Y:S01]  /*2280*/  SHF.L.U32 R112, R122, 0x5, RZ ;  /* 0x000000057a707819 */ /* 0x000fe200000006ff */
[C---:B------:R-:W-:Y:S01]  /*2290*/  IMAD.WIDE.U32 R164, R78.reuse, c[0x0][0x290], R164 ;  /* 0x0000a4004ea47a25 */ /* 0x040fe200078e00a4 */
[----:B------:R-:W-:Y:S02]  /*22a0*/  SHF.L.U32 R5, R109, 0x1, RZ ;  /* 0x000000016d057819 */ /* 0x000fe400000006ff */
[----:B------:R-:W-:Y:S01]  /*22b0*/  LOP3.LUT R3, R3, 0xfffffe00, RZ, 0xc0, !PT ;  /* 0xfffffe0003037812 */ /* 0x000fe200078ec0ff */
[----:B------:R-:W-:Y:S01]  /*22c0*/  IMAD.WIDE.U32 R166, R78, c[0x0][0x280], R166 ;  /* 0x0000a0004ea67a25 */ /* 0x000fe200078e00a6 */
[----:B------:R-:W-:-:S03]  /*22d0*/  IADD3 R105, R165, R105, RZ ;  /* 0x00000069a5697210 */ /* 0x000fc60007ffe0ff */
[----:B------:R-:W-:Y:S02]  /*22e0*/  IMAD.SHL.U32 R114, R125, 0x20, RZ ;  /* 0x000000207d727824 */ /* 0x000fe400078e00ff */
        /* <DEDUP_REMOVED lines=12> */
[----:B---3--:R-:W-:Y:S01]  /*23b0*/  ISETP.GE.AND P0, PT, R10, c[0x0][0x27c], PT ;  /* 0x00009f000a007a0c */ /* 0x008fe20003f06270 */
[----:B------:R-:W-:Y:S01]  /*23c0*/  BAR.SYNC.DEFER_BLOCKING 0x0 ;  /* 0x0000000000007b1d */ /* 0x000fe20000010000 */
[----:B------:R-:W-:Y:S01]  /*23d0*/  IADD3 R97, P1, R223, R97, RZ ;  /* 0x00000061df617210 */ /* 0x000fe20007f3e0ff */
[----:B------:R-:W-:Y:S01]  /*23e0*/  IMAD.WIDE.U32 R8, R233, c[0x0][0x210], R10 ;  /* 0x00008400e9087a25 */ /* 0x000fe200078e000a */
[----:B------:R-:W-:Y:S02]  /*23f0*/  SEL R2, RZ, c[0x0][0x27c], !P0 ;  /* 0x00009f00ff027a07 */ /* 0x000fe40004000000 */
[----:B------:R-:W-:Y:S01]  /*2400*/  ISETP.GE.AND P2, PT, R109, 0x1, PT ;  /* 0x000000016d00780c */ /* 0x000fe20003f46270 */
[----:B------:R-:W-:Y:S01]  /*2410*/  IMAD.X R96, R96, 0x1, R6, P1 ;  /* 0x0000000160607824 */ /* 0x000fe200008e0606 */
[----:B------:R-:W-:Y:S01]  /*2420*/  ULDC.U8 UR6, c[0x0][0x298] ;  /* 0x0000a60000067ab9 */ /* 0x000fe20000000000 */
[----:B------:R-:W-:Y:S01]  /*2430*/  IMAD.IADD R2, R10, 0x1, R2 ;  /* 0x000000010a027824 */ /* 0x000fe200078e0202 */
[----:B------:R-:W-:Y:S01]  /*2440*/  SHF.R.S32.HI R132, RZ, 0x1f, R218 ;  /* 0x0000001fff847819 */ /* 0x000fe200000114da */
[----:B------:R-:W-:Y:S01]  /*2450*/  IMAD R95, R95, c[0x0][0x218], RZ ;  /* 0x000086005f5f7a24 */ /* 0x000fe200078e02ff */
[----:B------:R-:W-:Y:S01]  /*2460*/  SHF.R.S32.HI R130, RZ, 0x1f, R220 ;  /* 0x0000001fff827819 */ /* 0x000fe200000114dc */
[----:B------:R-:W-:Y:S01]  /*2470*/  IMAD R9, R233, c[0x0][0x214], R9 ;  /* 0x00008500e9097a24 */ /* 0x000fe200078e0209 */
[----:B------:R-:W-:Y:S01]  /*2480*/  @P0 IADD3 R5, -R5, c[0x0][0x1d4], RZ ;  /* 0x0000750005050a10 */ /* 0x000fe20007ffe1ff */
[C---:B------:R-:W-:Y:S01]  /*2490*/  IMAD.WIDE.U32 R14, R233.reuse, c[0x0][0x260], R10 ;  /* 0x00009800e90e7a25 */ /* 0x040fe200078e000a */
[----:B------:R-:W-:Y:S01]  /*24a0*/  SHF.R.S32.HI R6, RZ, 0x1f, R2 ;  /* 0x0000001fff067819 */ /* 0x000fe20000011402 */
[----:B------:R-:W-:Y:S01]  /*24b0*/  ULDC UR8, c[0x0][0x1e4] ;  /* 0x0000790000087ab9 */ /* 0x000fe20000000800 */
[----:B------:R-:W-:Y:S01]  /*24c0*/  SHF.R.S32.HI R150, RZ, 0x1f, R5 ;  /* 0x0000001fff967819 */ /* 0x000fe20000011405 */
[----:B------:R-:W-:Y:S01]  /*24d0*/  IMAD R95, R154, c[0x0][0x21c], R95 ;  /* 0x000087009a5f7a24 */ /* 0x000fe200078e025f */
[-C--:B------:R-:W-:Y:S01]  /*24e0*/  LEA.HI R151, R6, R2.reuse, RZ, 0x3 ;  /* 0x0000000206977211 */ /* 0x080fe200078f18ff */
[----:B------:R-:W-:Y:S01]  /*24f0*/  IMAD.WIDE.U32 R154, R154, c[0x0][0x218], R8 ;  /* 0x000086009a9a7a25 */ /* 0x000fe200078e0008 */
[----:B------:R-:W-:Y:S01]  /*2500*/  LEA.HI R150, R150, R5, RZ, 0x4 ;  /* 0x0000000596967211 */ /* 0x000fe200078f20ff */
[----:B------:R-:W-:Y:S01]  /*2510*/  UMOV UR7, 0x60 ;  /* 0x0000006000077882 */ /* 0x000fe20000000000 */
[----:B------:R-:W-:Y:S01]  /*2520*/  LEA.HI R6, R6, R2, RZ, 0x6 ;  /* 0x0000000206067211 */ /* 0x000fe200078f30ff */
[----:B------:R-:W-:Y:S01]  /*2530*/  IMAD R98, R98, c[0x0][0x268], RZ ;  /* 0x00009a0062627a24 */ /* 0x000fe200078e02ff */
[----:B------:R-:W-:Y:S01]  /*2540*/  SHF.R.S32.HI R150, RZ, 0x4, R150 ;  /* 0x00000004ff967819 */ /* 0x000fe20000011496 */
[----:B------:R-:W-:Y:S01]  /*2550*/  IMAD R132, R132, c[0x0][0x1e0], RZ ;  /* 0x0000780084847a24 */ /* 0x000fe200078e02ff */
[----:B------:R-:W-:Y:S01]  /*2560*/  SHF.R.S32.HI R6, RZ, 0x6, R6 ;  /* 0x00000006ff067819 */ /* 0x000fe20000011406 */
[----:B------:R-:W-:Y:S01]  /*2570*/  IMAD R15, R233, c[0x0][0x264], R15 ;  /* 0x00009900e90f7a24 */ /* 0x000fe200078e020f */
[----:B------:R-:W-:Y:S01]  /*2580*/  LEA.HI.SX32 R150, R151, R150, 0x1d ;  /* 0x0000009697967211 */ /* 0x000fe200078feaff */
[----:B------:R-:W-:Y:S01]  /*2590*/  ULDC UR5, c[0x0][0x284] ;  /* 0x0000a10000057ab9 */ /* 0x000fe20000000800 */
[----:B------:R-:W-:Y:S01]  /*25a0*/  LOP3.LUT R147, R84, 0x38, R151, 0xf8, !PT ;  /* 0x0000003854937812 */ /* 0x000fe200078ef897 */
[C---:B------:R-:W-:Y:S01]  /*25b0*/  IMAD R7, R6.reuse, 0x1c00, R80 ;  /* 0x00001c0006077824 */ /* 0x040fe200078e0250 */
[----:B------:R-:W-:Y:S01]  /*25c0*/  SHF.R.S32.HI R2, RZ, 0x1f, R150 ;  /* 0x0000001fff027819 */ /* 0x000fe20000011496 */
[C---:B------:R-:W-:Y:S01]  /*25d0*/  IMAD R5, R6.reuse, 0x1c00, R3 ;  /* 0x00001c0006057824 */ /* 0x040fe200078e0203 */
[----:B------:R-:W-:Y:S01]  /*25e0*/  LOP3.LUT R145, R87, 0x38, R151, 0xf8, !PT ;  /* 0x0000003857917812 */ /* 0x000fe200078ef897 */
[----:B------:R-:W-:Y:S01]  /*25f0*/  IMAD R8, R6, 0x1c00, R81 ;  /* 0x00001c0006087824 */ /* 0x000fe200078e0251 */
[----:B------:R-:W-:Y:S01]  /*2600*/  LEA.HI R2, R2, R150, RZ, 0x3 ;  /* 0x0000009602027211 */ /* 0x000fe200078f18ff */
[----:B------:R-:W-:Y:S01]  /*2610*/  IMAD.SHL.U32 R150, R150, 0x8, RZ ;  /* 0x0000000896967824 */ /* 0x000fe200078e00ff */
[----:B------:R-:W-:Y:S01]  /*2620*/  LOP3.LUT R147, R147, R83, RZ, 0x3c, !PT ;  /* 0x0000005393937212 */ /* 0x000fe200078e3cff */
[----:B------:R-:W-:Y:S01]  /*2630*/  IMAD R6, R6, 0x1c00, R142 ;  /* 0x00001c0006067824 */ /* 0x000fe200078e028e */
[----:B------:R-:W-:Y:S01]  /*2640*/  SHF.R.S32.HI R2, RZ, 0x3, R2 ;  /* 0x00000003ff027819 */ /* 0x000fe20000011402 */
[----:B------:R-:W-:Y:S01]  /*2650*/  ULDC UR4, c[0x0][0x294] ;  /* 0x0000a50000047ab9 */ /* 0x000fe20000000800 */
[-C--:B------:R-:W-:Y:S01]  /*2660*/  LOP3.LUT R145, R145, R144.reuse, RZ, 0x3c, !PT ;  /* 0x0000009091917212 */ /* 0x080fe200078e3cff */
[----:B------:R-:W-:Y:S01]  /*2670*/  IMAD R130, R130, c[0x0][0x1e0], RZ ;  /* 0x0000780082827a24 */ /* 0x000fe200078e02ff */
[----:B------:R-:W-:Y:S01]  /*2680*/  IADD3 R147, R7, R147, RZ ;  /* 0x0000009307937210 */ /* 0x000fe20007ffe0ff */
[----:B------:R-:W-:Y:S01]  /*2690*/  IMAD R3, R2, 0x1c00, R3 ;  /* 0x00001c0002037824 */ /* 0x000fe200078e0203 */
[----:B------:R-:W-:Y:S01]  /*26a0*/  LOP3.LUT R7, R87, 0x38, R150, 0xf8, !PT ;  /* 0x0000003857077812 */ /* 0x000fe200078ef896 */
[----:B------:R-:W-:Y:S01]  /*26b0*/  IMAD.IADD R145, R5, 0x1, R145 ;  /* 0x0000000105917824 */ /* 0x000fe200078e0291 */
[----:B------:R-:W-:Y:S01]  /*26c0*/  LOP3.LUT R143, R82, 0x38, R151, 0xf8, !PT ;  /* 0x00000038528f7812 */ /* 0x000fe200078ef897 */
[C---:B------:R-:W-:Y:S01]  /*26d0*/  IMAD R148, R2.reuse, 0x1c00, R81 ;  /* 0x00001c0002947824 */ /* 0x040fe200078e0251 */
[----:B------:R-:W-:Y:S01]  /*26e0*/  LOP3.LUT R144, R7, R144, RZ, 0x3c, !PT ;  /* 0x0000009007907212 */ /* 0x000fe200078e3cff */
[----:B------:R-:W-:Y:S01]  /*26f0*/  IMAD R142, R2, 0x1c00, R142 ;  /* 0x00001c00028e7824 */ /* 0x000fe200078e028e */
[----:B------:R-:W-:Y:S01]  /*2700*/  LOP3.LUT R5, R82, 0x38, R150, 0xf8, !PT ;  /* 0x0000003852057812 */ /* 0x000fe200078ef896 */
[----:B------:R-:W-:Y:S01]  /*2710*/  IMAD R146, R2, 0x1c00, R80 ;  /* 0x00001c0002927824 */ /* 0x000fe200078e0250 */
[----:B------:R-:W-:Y:S01]  /*2720*/  IADD3 R144, R3, R144, RZ ;  /* 0x0000009003907210 */ /* 0x000fe20007ffe0ff */
[----:B------:R-:W-:Y:S01]  /*2730*/  IMAD.MOV.U32 R119, RZ, RZ, 0x6 ;  /* 0x00000006ff777424 */ /* 0x000fe200078e00ff */
[C---:B------:R-:W-:Y:S01]  /*2740*/  LOP3.LUT R149, R86.reuse, 0x38, R151, 0xf8, !PT ;  /* 0x0000003856957812 */ /* 0x040fe200078ef897 */
[----:B------:R-:W-:Y:S01]  /*2750*/  UIMAD UR8, UR8, 0x60, URZ ;  /* 0x00000060080878a4 */ /* 0x000fe2000f8e023f */
[-C--:B------:R-:W-:Y:S01]  /*2760*/  LOP3.LUT R143, R143, R4.reuse, RZ, 0x3c, !PT ;  /* 0x000000048f8f7212 */ /* 0x080fe200078e3cff */
[----:B------:R-:W-:Y:S01]  /*2770*/  UIMAD UR5, UR7, UR5, URZ ;  /* 0x00000005070572a4 */ /* 0x000fe2000f8e023f */
[----:B------:R-:W-:Y:S01]  /*2780*/  LOP3.LUT R5, R5, R4, RZ, 0x3c, !PT ;  /* 0x0000000405057212 */ /* 0x000fe200078e3cff */
[----:B------:R-:W-:Y:S01]  /*2790*/  UIMAD UR4, UR7, UR4, URZ ;  /* 0x00000004070472a4 */ /* 0x000fe2000f8e023f */
[----:B------:R-:W-:Y:S01]  /*27a0*/  LOP3.LUT R3, R86, 0x38, R150, 0xf8, !PT ;  /* 0x0000003856037812 */ /* 0x000fe200078ef896 */
[----:B------:R-:W-:Y:S01]  /*27b0*/  IMAD R98, R156, c[0x0][0x26c], R98 ;  /* 0x00009b009c627a24 */ /* 0x000fe200078e0262 */
[----:B------:R-:W-:Y:S01]  /*27c0*/  LOP3.LUT R4, R84, 0x38, R150, 0xf8, !PT ;  /* 0x0000003854047812 */ /* 0x000fe200078ef896 */
[----:B------:R-:W-:Y:S01]  /*27d0*/  IMAD.IADD R143, R6, 0x1, R143 ;  /* 0x00000001068f7824 */ /* 0x000fe200078e028f */
[----:B------:R-:W-:Y:S01]  /*27e0*/  SHF.R.S32.HI R131, RZ, 0x1f, R219 ;  /* 0x0000001fff837819 */ /* 0x000fe200000114db */
[C---:B------:R-:W-:Y:S01]  /*27f0*/  IMAD R135, R170.reuse, c[0x0][0x1e4], RZ ;  /* 0x00007900aa877a24 */ /* 0x040fe200078e02ff */
[----:B------:R-:W-:Y:S01]  /*2800*/  ISETP.NE.AND P0, PT, RZ, UR6, PT ;  /* 0x00000006ff007c0c */ /* 0x000fe2000bf05270 */
[----:B------:R-:W-:Y:S01]  /*2810*/  IMAD R136, R170, c[0x0][0x284], RZ ;  /* 0x0000a100aa887a24 */ /* 0x000fe200078e02ff */
[----:B------:R-:W-:Y:S01]  /*2820*/  LOP3.LUT R234, R234, 0xfffffff7, RZ, 0xc0, !PT ;  /* 0xfffffff7eaea7812 */ /* 0x000fe200078ec0ff */
[----:B------:R-:W-:Y:S01]  /*2830*/  IMAD R131, R131, c[0x0][0x1e0], RZ ;  /* 0x0000780083837a24 */ /* 0x000fe200078e02ff */
[-C--:B------:R-:W-:Y:S01]  /*2840*/  LOP3.LUT R149, R149, R85.reuse, RZ, 0x3c, !PT ;  /* 0x0000005595957212 */ /* 0x080fe200078e3cff */
[C---:B------:R-:W-:Y:S01]  /*2850*/  IMAD R137, R170.reuse, c[0x0][0x294], RZ ;  /* 0x0000a500aa897a24 */ /* 0x040fe200078e02ff */
[----:B------:R-:W-:Y:S01]  /*2860*/  LOP3.LUT R3, R3, R85, RZ, 0x3c, !PT ;  /* 0x0000005503037212 */ /* 0x000fe200078e3cff */
[----:B------:R-:W-:Y:S01]  /*2870*/  IMAD.WIDE.U32 R174, R170, c[0x0][0x1e0], RZ ;  /* 0x00007800aaae7a25 */ /* 0x000fe200078e00ff */
[----:B------:R-:W-:-:S02]  /*2880*/  MOV R139, c[0x0][0x1e0] ;  /* 0x00007800008b7a02 */ /* 0x000fc40000000f00 */
[----:B------:R-:W-:Y:S01]  /*2890*/  LOP3.LUT R4, R4, R83, RZ, 0x3c, !PT ;  /* 0x0000005304047212 */ /* 0x000fe200078e3cff */
[----:B------:R-:W-:Y:S01]  /*28a0*/  IMAD.IADD R149, R8, 0x1, R149 ;  /* 0x0000000108957824 */ /* 0x000fe200078e0295 */
[----:B------:R-:W-:Y:S01]  /*28b0*/  @P2 LOP3.LUT R234, R234, 0x8, RZ, 0xfc, !PT ;  /* 0x00000008eaea2812 */ /* 0x000fe200078efcff */
[----:B------:R-:W-:Y:S01]  /*28c0*/  IMAD.IADD R148, R148, 0x1, R3 ;  /* 0x0000000194947824 */ /* 0x000fe200078e0203 */
[----:B------:R-:W-:Y:S01]  /*28d0*/  LOP3.LUT R151, R151, 0xfffffff8, RZ, 0xc0, !PT ;  /* 0xfffffff897977812 */ /* 0x000fe200078ec0ff */
[----:B------:R-:W-:Y:S01]  /*28e0*/  IMAD.WIDE.U32 R172, R170, c[0x0][0x280], RZ ;  /* 0x0000a000aaac7a25 */ /* 0x000fe200078e00ff */
[----:B------:R-:W-:Y:S02]  /*28f0*/  LOP3.LUT R234, R234, 0xfffffffb, RZ, 0xc0, !PT ;  /* 0xfffffffbeaea7812 */ /* 0x000fe400078ec0ff */
[----:B------:R-:W-:Y:S01]  /*2900*/  SHF.L.U32 R123, R122, 0x6, RZ ;  /* 0x000000067a7b7819 */ /* 0x000fe200000006ff */
[----:B------:R-:W-:Y:S01]  /*2910*/  IMAD.WIDE.U32 R176, R218, c[0x0][0x1e0], RZ ;  /* 0x00007800dab07a25 */ /* 0x000fe200078e00ff */
[----:B------:R-:W-:-:S02]  /*2920*/  SHF.L.U64.HI R138, R139, R138, c[0x0][0x1e4] ;  /* 0x000079008b8a7619 */ /* 0x000fc4000001028a */
[----:B------:R-:W-:Y:S01]  /*2930*/  ISETP.GE.AND P6, PT, R10, c[0x0][0x1d4], PT ;  /* 0x000075000a007a0c */ /* 0x000fe20003fc6270 */
[C---:B------:R-:W-:Y:S01]  /*2940*/  IMAD.WIDE.U32 R184, R122.reuse, 0x60, RZ ;  /* 0x000000607ab87825 */ /* 0x040fe200078e00ff */
[----:B------:R-:W-:Y:S02]  /*2950*/  SHF.L.U64.HI R122, R122, R119, c[0x0][0x284] ;  /* 0x0000a1007a7a7619 */ /* 0x000fe40000010277 */
[----:B------:R-:W-:Y:S01]  /*2960*/  @P0 LOP3.LUT R234, R234, 0x4, RZ, 0xfc, !PT ;  /* 0x00000004eaea0812 */ /* 0x000fe200078efcff */
[----:B------:R-:W-:Y:S01]  /*2970*/  IMAD.WIDE.U32 R182, R125, 0x60, RZ ;  /* 0x000000607db67825 */ /* 0x000fe200078e00ff */
[----:B------:R-:W-:Y:S02]  /*2980*/  IADD3 R136, R173, R136, RZ ;  /* 0x00000088ad887210 */ /* 0x000fe40007ffe0ff */
[----:B------:R-:W-:Y:S01]  /*2990*/  IADD3 R128, R185, UR5, RZ ;  /* 0x00000005b9807c10 */ /* 0x000fe2000fffe0ff */
[----:B------:R-:W-:Y:S01]  /*29a0*/  IMAD.WIDE.U32 R186, R139, 0x60, RZ ;  /* 0x000000608bba7825 */ /* 0x000fe200078e00ff */
[----:B------:R-:W-:-:S02]  /*29b0*/  IADD3 R129, R183, UR4, RZ ;  /* 0x00000004b7817c10 */ /* 0x000fc4000fffe0ff */
[----:B------:R-:W-:Y:S01]  /*29c0*/  SHF.R.S32.HI R141, RZ, 0x1f, R151 ;  /* 0x0000001fff8d7819 */ /* 0x000fe20000011497 */
[----:B------:R-:W-:Y:S01]  /*29d0*/  IMAD R132, R218, c[0x0][0x1e4], R132 ;  /* 0x00007900da847a24 */ /* 0x000fe200078e0284 */
[----:B------:R-:W-:Y:S01]  /*29e0*/  IADD3 R121, R187, UR8, RZ ;  /* 0x00000008bb797c10 */ /* 0x000fe2000fffe0ff */
[----:B------:R-:W-:Y:S01]  /*29f0*/  IMAD.WIDE.U32 R156, R156, c[0x0][0x268], R14 ;  /* 0x00009a009c9c7a25 */ /* 0x000fe200078e000e */
[----:B------:R-:W-:Y:S02]  /*2a00*/  SHF.R.S32.HI R140, RZ, 0x1f, R150 ;  /* 0x0000001fff8c7819 */ /* 0x000fe40000011496 */
[----:B------:R-:W-:Y:S01]  /*2a10*/  IADD3 R132, R177, R132, RZ ;  /* 0x00000084b1847210 */ /* 0x000fe20007ffe0ff */
[----:B------:R-:W-:Y:S01]  /*2a20*/  IMAD.IADD R142, R142, 0x1, R5 ;  /* 0x000000018e8e7824 */ /* 0x000fe200078e0205 */
[----:B------:R-:W-:Y:S01]  /*2a30*/  SHF.L.U32 R149, R149, 0x1, RZ ;  /* 0x0000000195957819 */ /* 0x000fe200000006ff */
[----:B------:R-:W-:Y:S01]  /*2a40*/  IMAD.IADD R146, R146, 0x1, R4 ;  /* 0x0000000192927824 */ /* 0x000fe200078e0204 */
[----:B------:R-:W-:Y:S01]  /*2a50*/  SHF.L.U32 R143, R143, 0x1, RZ ;  /* 0x000000018f8f7819 */ /* 0x000fe200000006ff */
[----:B------:R-:W-:Y:S01]  /*2a60*/  IMAD.WIDE.U32 R170, R170, c[0x0][0x290], RZ ;  /* 0x0000a400aaaa7a25 */ /* 0x000fe200078e00ff */
[----:B------:R-:W-:-:S03]  /*2a70*/  SHF.L.U32 R148, R148, 0x1, RZ ;  /* 0x0000000194947819 */ /* 0x000fc600000006ff */
[----:B------:R-:W-:-:S04]  /*2a80*/  IMAD.WIDE.U32 R180, R220, c[0x0][0x1e0], RZ ;  /* 0x00007800dcb47a25 */ /* 0x000fc800078e00ff */
[----:B------:R-:W-:-:S04]  /*2a90*/  IMAD.WIDE.U32 R178, R219, c[0x0][0x1e0], RZ ;  /* 0x00007800dbb27a25 */ /* 0x000fc800078e00ff */
[----:B------:R-:W-:Y:S02]  /*2aa0*/  IMAD R130, R220, c[0x0][0x1e4], R130 ;  /* 0x00007900dc827a24 */ /* 0x000fe400078e0282 */
[----:B------:R-:W-:Y:S02]  /*2ab0*/  IMAD R131, R219, c[0x0][0x1e4], R131 ;  /* 0x00007900db837a24 */ /* 0x000fe400078e0283 */
[C---:B------:R-:W-:Y:S01]  /*2ac0*/  IMAD.SHL.U32 R134, R133.reuse, 0x40, RZ ;  /* 0x0000004085867824 */ /* 0x040fe200078e00ff */
[-C--:B------:R-:W-:Y:S01]  /*2ad0*/  SHF.L.U64.HI R133, R133, R119.reuse, c[0x0][0x23c] ;  /* 0x00008f0085857619 */ /* 0x080fe20000010277 */
[C---:B------:R-:W-:Y:S01]  /*2ae0*/  IMAD.SHL.U32 R126, R125.reuse, 0x40, RZ ;  /* 0x000000407d7e7824 */ /* 0x040fe200078e00ff */
[-C--:B------:R-:W-:Y:S01]  /*2af0*/  SHF.L.U64.HI R125, R125, R119.reuse, c[0x0][0x294] ;  /* 0x0000a5007d7d7619 */ /* 0x080fe20000010277 */
[C---:B------:R-:W-:Y:S01]  /*2b00*/  IMAD.SHL.U32 R120, R139.reuse, 0x40, RZ ;  /* 0x000000408b787824 */ /* 0x040fe200078e00ff */
[----:B------:R-:W-:Y:S01]  /*2b10*/  SHF.L.U64.HI R119, R139, R119, c[0x0][0x1e4] ;  /* 0x000079008b777619 */ /* 0x000fe20000010277 */
[----:B------:R-:W-:Y:S01]  /*2b20*/  IMAD.IADD R135, R175, 0x1, R135 ;  /* 0x00000001af877824 */ /* 0x000fe200078e0287 */
[----:B------:R-:W-:Y:S01]  /*2b30*/  SHF.L.U32 R139, R139, 0x5, RZ ;  /* 0x000000058b8b7819 */ /* 0x000fe200000006ff */
[----:B------:R-:W-:-:S02]  /*2b40*/  IMAD.IADD R137, R171, 0x1, R137 ;  /* 0x00000001ab897824 */ /* 0x000fc400078e0289 */
[----:B------:R-:W-:Y:S02]  /*2b50*/  IMAD.IADD R130, R181, 0x1, R130 ;  /* 0x00000001b5827824 */ /* 0x000fe400078e0282 */
[----:B------:R-:W-:Y:S02]  /*2b60*/  IMAD.IADD R131, R179, 0x1, R131 ;  /* 0x00000001b3837824 */ /* 0x000fe400078e0283 */
[----:B------:R-:W-:Y:S02]  /*2b70*/  IMAD.IADD R98, R157, 0x1, R98 ;  /* 0x000000019d627824 */ /* 0x000fe400078e0262 */
[----:B------:R-:W-:Y:S02]  /*2b80*/  IMAD.IADD R95, R155, 0x1, R95 ;  /* 0x000000019b5f7824 */ /* 0x000fe400078e025f */
[----:B------:R-:W-:Y:S02]  /*2b90*/  IMAD.SHL.U32 R147, R147, 0x2, RZ ;  /* 0x0000000293937824 */ /* 0x000fe400078e00ff */
[----:B------:R-:W-:-:S02]  /*2ba0*/  IMAD.SHL.U32 R145, R145, 0x2, RZ ;  /* 0x0000000291917824 */ /* 0x000fc400078e00ff */
[----:B------:R-:W-:Y:S02]  /*2bb0*/  IMAD.SHL.U32 R144, R144, 0x2, RZ ;  /* 0x0000000290907824 */ /* 0x000fe400078e00ff */
[----:B------:R-:W-:Y:S02]  /*2bc0*/  IMAD.SHL.U32 R142, R142, 0x2, RZ ;  /* 0x000000028e8e7824 */ /* 0x000fe400078e00ff */
[----:B------:R-:W-:Y:S02]  /*2bd0*/  IMAD.SHL.U32 R146, R146, 0x2, RZ ;  /* 0x0000000292927824 */ /* 0x000fe400078e00ff */
.L_x_1635:
[----:B------:R-:W-:Y:S01]  /*2be0*/  SHF.R.S32.HI R94, RZ, 0x1f, R39 ;  /* 0x0000001fff5e7819 */ /* 0x000fe20000011427 */
[-C--:B------:R-:W-:Y:S01]  /*2bf0*/  IMAD R153, R135, R39.reuse, RZ ;  /* 0x0000002787997224 */ /* 0x080fe200078e02ff */
[----:B------:R-:W-:Y:S01]  /*2c00*/  ISETP.GE.AND P2, PT, R109, 0x1, PT ;  /* 0x000000016d00780c */ /* 0x000fe20003f46270 */
[----:B------:R-:W-:Y:S01]  /*2c10*/  IMAD.WIDE.U32 R196, R174, R39, RZ ;  /* 0x00000027aec47225 */ /* 0x000fe200078e00ff */
[----:B------:R-:W-:Y:S04]  /*2c20*/  DEPBAR.LE SB0, 0x0 ;  /* 0x000080000000791a */ /* 0x000fe80000000000 */
[----:B-1----:R-:W-:Y:S01]  /*2c30*/  IADD3 R5, P1, P0, R100, R196, R139 ;  /* 0x000000c464057210 */ /* 0x002fe2000783e08b */
[----:B------:R-:W-:Y:S01]  /*2c40*/  IMAD R153, R94, R174, R153 ;  /* 0x000000ae5e997224 */ /* 0x000fe200078e0299 */
[----:B------:R-:W-:Y:S01]  /*2c50*/  WARPSYNC 0xffffffff ;  /* 0xffffffff00007948 */ /* 0x000fe20003800000 */
[----:B------:R-:W-:Y:S02]  /*2c60*/  BAR.SYNC.DEFER_BLOCKING 0x0 ;  /* 0x0000000000007b1d */ /* 0x000fe40000010000 */
[----:B------:R-:W-:Y:S05]  /*2c70*/  IMAD.IADD R153, R197, 0x1, R153 ;  /* 0x00000001c5997824 */ /* 0x000fea00078e0299 */
[-C--:B------:R-:W-:Y:S02]  /*2c80*/  IADD3.X R4, R99, R153.reuse, R138, P1, P0 ;  /* 0x0000009963047210 */ /* 0x080fe40000fe048a */
[CC--:B------:R-:W-:Y:S04]  /*2c90*/  IADD3 R3, P0, R100.reuse, R196.reuse, RZ ;  /* 0x000000c464037210 */ /* 0x0c0fe80007f1e0ff */
[----:B------:R-:W-:Y:S01]  /*2ca0*/  LEA R72, P1, R3, c[0x0][0x1c8], 0x1 ;  /* 0x0000720003487a11 */ /* 0x000fe200078208ff */
[----:B------:R-:W-:Y:S01]  /*2cb0*/  IMAD.X R2, R153, 0x1, R99, P0 ;  /* 0x0000000199027824 */ /* 0x000fe200000e0663 */
[----:B------:R-:W-:Y:S04]  /*2cc0*/  LEA R70, P0, R5, c[0x0][0x1c8], 0x1 ;  /* 0x0000720005467a11 */ /* 0x000fe800078008ff */
[----:B------:R-:W-:Y:S02]  /*2cd0*/  LEA.HI.X R73, R3, c[0x0][0x1cc], R2, 0x1, P1 ;  /* 0x0000730003497a11 */ /* 0x000fe400008f0c02 */
[----:B------:R-:W-:Y:S02]  /*2ce0*/  LEA.HI.X R71, R5, c[0x0][0x1cc], R4, 0x1, P0 ;  /* 0x0000730005477a11 */ /* 0x000fe400000f0c04 */
[CC--:B------:R-:W-:Y:S04]  /*2cf0*/  IADD3 R3, P1, P0, R100.reuse, R196.reuse, R120 ;  /* 0x000000c464037210 */ /* 0x0c0fe8000783e078 */
[CC--:B------:R-:W-:Y:S01]  /*2d00*/  IADD3.X R2, R99.reuse, R153.reuse, R119, P1, P0 ;  /* 0x0000009963027210 */ /* 0x0c0fe20000fe0477 */
[----:B------:R-:W-:Y:S01]  /*2d10*/  BSSY B2, `(.L_x_1587) ;  /* 0x00004e1000027945 */ /* 0x000fe20003800000 */
[----:B------:R-:W-:Y:S04]  /*2d20*/  IADD3 R5, P1, P0, R100, R196, R186 ;  /* 0x000000c464057210 */ /* 0x000fe8000783e0ba */
[----:B------:R-:W-:Y:S02]  /*2d30*/  IADD3.X R4, R99, R153, R121, P1, P0 ;  /* 0x0000009963047210 */ /* 0x000fe40000fe0479 */
[----:B------:R-:W-:Y:S02]  /*2d40*/  LEA R68, P1, R3, c[0x0][0x1c8], 0x1 ;  /* 0x0000720003447a11 */ /* 0x000fe400078208ff */
[----:B------:R-:W-:Y:S02]  /*2d50*/  LEA R66, P0, R5, c[0x0][0x1c8], 0x1 ;  /* 0x0000720005427a11 */ /* 0x000fe400078008ff */
        /* <DEDUP_REMOVED lines=26> */
[----:B------:R-:W-:Y:S01]  /*2f00*/  CS2R R36, SRZ ;  /* 0x0000000000247805 */ /* 0x000fe2000001ff00 */
[----:B------:R-:W-:Y:S01]  /*2f10*/  CS2R R64, SRZ ;  /* 0x0000000000407805 */ /* 0x000fe2000001ff00 */
[----:B------:R-:W-:Y:S01]  /*2f20*/  IMAD.X R2, R20, 0x1, R106, P0 ;  /* 0x0000000114027824 */ /* 0x000fe200000e066a */
[----:B------:R-:W-:Y:S05]  /*2f30*/  IADD3 R5, P0, R164, R42, RZ ;  /* 0x0000002aa4057210 */ /* 0x000fea0007f1e0ff */
[----:B------:R-:W-:Y:S01]  /*2f40*/  IMAD.X R4, R7, 0x1, R105, P0 ;  /* 0x0000000107047824 */ /* 0x000fe200000e0669 */
        /* <DEDUP_REMOVED lines=12> */
.L_x_1591:
[----:B------:R-:W-:Y:S05]  /*3010*/  BSYNC B0 ;  /* 0x0000000000007941 */ /* 0x000fea0003800000 */
.L_x_1590:
[----:B------:R-:W-:Y:S01]  /*3020*/  ISETP.GE.AND P4, PT, R220, R152, PT ;  /* 0x00000098dc00720c */ /* 0x000fe20003f86270 */
[----:B-1---5:R-:W-:Y:S01]  /*3030*/  IMAD.MOV.U32 R2, RZ, RZ, R36 ;  /* 0x000000ffff027224 */ /* 0x022fe200078e0024 */
[----:B------:R-:W-:Y:S01]  /*3040*/  MOV R5, R64 ;  /* 0x0000004000057202 */ /* 0x000fe20000000f00 */
[----:B------:R-:W-:Y:S01]  /*3050*/  IMAD.MOV.U32 R4, RZ, RZ, R37 ;  /* 0x000000ffff047224 */ /* 0x000fe200078e0025 */
[----:B------:R-:W-:Y:S01]  /*3060*/  BSSY B0, `(.L_x_1592) ;  /* 0x0000023000007945 */ /* 0x000fe20003800000 */
[----:B------:R-:W-:Y:S01]  /*3070*/  IMAD.MOV.U32 R3, RZ, RZ, R32 ;  /* 0x000000ffff037224 */ /* 0x000fe200078e0020 */
[----:B------:R-:W-:Y:S01]  /*3080*/  PRMT R61, R61, 0x5410, R5 ;  /* 0x000054103d3d7816 */ /* 0x000fe20000000005 */
[----:B------:R-:W-:Y:S01]  /*3090*/  IMAD.MOV.U32 R5, RZ, RZ, R65 ;  /* 0x000000ffff057224 */ /* 0x000fe200078e0041 */
[----:B------:R-:W-:Y:S01]  /*30a0*/  PRMT R30, R4, 0x5410, R2 ;  /* 0x00005410041e7816 */ /* 0x000fe20000000002 */
[----:B------:R-:W-:Y:S01]  /*30b0*/  IMAD.MOV.U32 R2, RZ, RZ, R33 ;  /* 0x000000ffff027224 */ /* 0x000fe200078e0021 */
[----:B------:R-:W-:Y:S01]  /*30c0*/  CS2R R34, SRZ ;  /* 0x0000000000227805 */ /* 0x000fe2000001ff00 */
[----:B------:R-:W-:Y:S01]  /*30d0*/  IMAD.MOV.U32 R4, RZ, RZ, R40 ;  /* 0x000000ffff047224 */ /* 0x000fe200078e0028 */
[----:B------:R-:W-:Y:S01]  /*30e0*/  PRMT R61, R5, 0x7610, R61 ;  /* 0x00007610053d7816 */ /* 0x000fe2000000003d */
[----:B------:R-:W-:Y:S01]  /*30f0*/  CS2R R58, SRZ ;  /* 0x00000000003a7805 */ /* 0x000fe2000001ff00 */
[----:B------:R-:W-:Y:S01]  /*3100*/  PRMT R2, R2, 0x5410, R3 ;  /* 0x0000541002027816 */ /* 0x000fe20000000003 */
[----:B------:R-:W-:Y:S01]  /*3110*/  CS2R R62, SRZ ;  /* 0x00000000003e7805 */ /* 0x000fe2000001ff00 */
[----:B------:R-:W-:Y:S04]  /*3120*/  MOV R3, R41 ;  /* 0x0000002900037202 */ /* 0x000fe80000000f00 */
        /* <DEDUP_REMOVED lines=22> */
.L_x_1593:
[----:B------:R-:W-:Y:S05]  /*3290*/  BSYNC B0 ;  /* 0x0000000000007941 */ /* 0x000fea0003800000 */
.L_x_1592:
[----:B------:R-:W-:Y:S01]  /*32a0*/  ISETP.GE.AND P3, PT, R219, R152, PT ;  /* 0x00000098db00720c */ /* 0x000fe20003f66270 */
[----:B-----5:R-:W-:Y:S01]  /*32b0*/  IMAD.MOV.U32 R6, RZ, RZ, R28 ;  /* 0x000000ffff067224 */ /* 0x020fe200078e001c */
[----:B-1----:R-:W-:Y:S01]  /*32c0*/  MOV R4, R34 ;  /* 0x0000002200047202 */ /* 0x002fe20000000f00 */
        /* <DEDUP_REMOVED lines=37> */
.L_x_1595:
[----:B------:R-:W-:Y:S05]  /*3520*/  BSYNC B0 ;  /* 0x0000000000007941 */ /* 0x000fea0003800000 */
.L_x_1594:
        /* <DEDUP_REMOVED lines=38> */
.L_x_1597:
[----:B------:R-:W-:Y:S05]  /*3790*/  BSYNC B0 ;  /* 0x0000000000007941 */ /* 0x000fea0003800000 */
.L_x_1596:
[----:B-1---5:R-:W-:Y:S01]  /*37a0*/  MOV R4, R16 ;  /* 0x0000001000047202 */ /* 0x022fe20000000f00 */
[----:B------:R-:W-:Y:S01]  /*37b0*/  IMAD.MOV.U32 R3, RZ, RZ, R17 ;  /* 0x000000ffff037224 */ /* 0x000fe200078e0011 */
[----:B------:R-:W-:Y:S01]  /*37c0*/  BSSY B1, `(.L_x_1598) ;  /* 0x000007a000017945 */ /* 0x000fe20003800000 */
[----:B------:R-:W-:Y:S02]  /*37d0*/  IMAD.MOV.U32 R6, RZ, RZ, R8 ;  /* 0x000000ffff067224 */ /* 0x000fe400078e0008 */
[----:B------:R-:W-:Y:S01]  /*37e0*/  IMAD.MOV.U32 R5, RZ, RZ, R9 ;  /* 0x000000ffff057224 */ /* 0x000fe200078e0009 */
[----:B------:R-:W-:Y:S01]  /*37f0*/  PRMT R7, R3, 0x5410, R4 ;  /* 0x0000541003077816 */ /* 0x000fe20000000004 */
[----:B------:R-:W-:Y:S01]  /*3800*/  IMAD.MOV.U32 R20, RZ, RZ, R46 ;  /* 0x000000ffff147224 */ /* 0x000fe200078e002e */
[----:B------:R-:W-:Y:S01]  /*3810*/  MOV R3, R51 ;  /* 0x0000003300037202 */ /* 0x000fe20000000f00 */
[----:B------:R-:W-:Y:S01]  /*3820*/  IMAD.MOV.U32 R4, RZ, RZ, R50 ;  /* 0x000000ffff047224 */ /* 0x000fe200078e0032 */
[----:B------:R-:W-:Y:S02]  /*3830*/  PRMT R6, R5, 0x5410, R6 ;  /* 0x0000541005067816 */ /* 0x000fe40000000006 */
        /* <DEDUP_REMOVED lines=10> */
[----:B------:R-:W-:Y:S02]  /*38e0*/  @!P0 SHF.R.U64 R5, R32, 0x10, R33 ;  /* 0x0000001020058819 */ /* 0x000fe40000001221 */
[----:B------:R-:W-:Y:S02]  /*38f0*/  @!P0 SHF.R.U32.HI R4, RZ, 0x10, R41 ;  /* 0x00000010ff048819 */ /* 0x000fe40000011629 */
[----:B------:R-:W-:Y:S02]  /*3900*/  @!P0 SHF.R.U32.HI R3, RZ, 0x10, R33 ;  /* 0x00000010ff038819 */ /* 0x000fe40000011621 */
[C---:B------:R-:W-:Y:S02]  /*3910*/  @!P0 PRMT R38, R31.reuse, 0x5432, R38 ;  /* 0x000054321f268816 */ /* 0x040fe40000000026 */
[----:B------:R-:W-:Y:S02]  /*3920*/  @!P0 PRMT R5, R2, 0x5432, R5 ;  /* 0x0000543202058816 */ /* 0x000fe40000000005 */
[----:B------:R-:W-:Y:S01]  /*3930*/  @!P0 PRMT R43, R31, 0x5410, R4 ;  /* 0x000054101f2b8816 */ /* 0x000fe20000000004 */
[----:B------:R-:W-:Y:S01]  /*3940*/  @!P0 IMAD.U32 R32, R38, 0x10000, RZ ;  /* 0x0001000026208824 */ /* 0x000fe200078e00ff */
[----:B------:R-:W-:Y:S01]  /*3950*/  @!P0 PRMT R4, R2, 0x5410, R3 ;  /* 0x0000541002048816 */ /* 0x000fe20000000003 */
[----:B------:R-:W-:Y:S01]  /*3960*/  @!P0 IMAD.U32 R3, R5, 0x10000, RZ ;  /* 0x0001000005038824 */ /* 0x000fe200078e00ff */
[----:B------:R-:W-:Y:S01]  /*3970*/  @!P0 LOP3.LUT R38, R38, 0xffff0000, RZ, 0xc0, !PT ;  /* 0xffff000026268812 */ /* 0x000fe200078ec0ff */
[----:B------:R-:W-:Y:S01]  /*3980*/  @!P0 IMAD.U32 R41, R43, 0x10000, RZ ;  /* 0x000100002b298824 */ /* 0x000fe200078e00ff */
[----:B------:R-:W-:Y:S02]  /*3990*/  @!P0 LOP3.LUT R5, R5, 0xffff0000, RZ, 0xc0, !PT ;  /* 0xffff000005058812 */ /* 0x000fe400078ec0ff */
[----:B------:R-:W-:Y:S01]  /*39a0*/  @!P0 LOP3.LUT R43, R43, 0xffff0000, RZ, 0xc0, !PT ;  /* 0xffff00002b2b8812 */ /* 0x000fe200078ec0ff */
[C---:B-1----:R-:W-:Y:S01]  /*39b0*/  @!P0 IMAD.U32 R40, R21.reuse, 0x10000, RZ ;  /* 0x0001000015288824 */ /* 0x042fe200078e00ff */
[C---:B------:R-:W-:Y:S02]  /*39c0*/  @!P0 LOP3.LUT R2, R20.reuse, 0xffff0000, RZ, 0xc0, !PT ;  /* 0xffff000014028812 */ /* 0x040fe400078ec0ff */
[----:B------:R-:W-:Y:S02]  /*39d0*/  @!P0 LOP3.LUT R31, R21, 0xffff0000, RZ, 0xc0, !PT ;  /* 0xffff0000151f8812 */ /* 0x000fe400078ec0ff */
[----:B------:R-:W-:Y:S01]  /*39e0*/  @!P0 SHF.L.U32 R33, R20, 0x10, RZ ;  /* 0x0000001014218819 */ /* 0x000fe200000006ff */
[----:B------:R-:W-:Y:S01]  /*39f0*/  @!P0 FMUL.FTZ R74, R2, R32 ;  /* 0x00000020024a8220 */ /* 0x000fe20000410000 */
[----:B------:R-:W-:Y:S01]  /*3a00*/  @!P0 SHF.L.U32 R42, R22, 0x10, RZ ;  /* 0x00000010162a8819 */ /* 0x000fe200000006ff */
[-C--:B------:R-:W-:Y:S01]  /*3a10*/  @!P0 FMUL.FTZ R2, R2, R3.reuse ;  /* 0x0000000302028220 */ /* 0x080fe20000410000 */
[----:B------:R-:W-:Y:S01]  /*3a20*/  @!P0 SHF.L.U32 R44, R23, 0x10, RZ ;  /* 0x00000010172c8819 */ /* 0x000fe200000006ff */
[----:B------:R-:W-:Y:S02]  /*3a30*/  @!P0 FMUL.FTZ R75, R31, R38 ;  /* 0x000000261f4b8220 */ /* 0x000fe40000410000 */
[----:B------:R-:W-:Y:S02]  /*3a40*/  @!P0 FFMA.FTZ R74, R33, R3, -R74 ;  /* 0x00000003214a8223 */ /* 0x000fe4000001084a */
[----:B------:R-:W-:Y:S01]  /*3a50*/  @!P0 FFMA.FTZ R2, R32, R33, R2 ;  /* 0x0000002120028223 */ /* 0x000fe20000010002 */
[----:B------:R-:W-:Y:S01]  /*3a60*/  @!P0 LOP3.LUT R33, R22, 0xffff0000, RZ, 0xc0, !PT ;  /* 0xffff000016218812 */ /* 0x000fe200078ec0ff */
[-C--:B------:R-:W-:Y:S01]  /*3a70*/  @!P0 FMUL.FTZ R3, R31, R5.reuse ;  /* 0x000000051f038220 */ /* 0x080fe20000410000 */
[----:B------:R-:W-:Y:S01]  /*3a80*/  @!P0 LOP3.LUT R32, R23, 0xffff0000, RZ, 0xc0, !PT ;  /* 0xffff000017208812 */ /* 0x000fe200078ec0ff */
[----:B------:R-:W-:Y:S01]  /*3a90*/  @!P0 FFMA.FTZ R75, R40, R5, -R75 ;  /* 0x00000005284b8223 */ /* 0x000fe2000001084b */
[----:B------:R-:W-:Y:S01]  /*3aa0*/  @!P0 F2FP.BF16.PACK_AB R2, R2, R74 ;  /* 0x0000004a0202823e */ /* 0x000fe200000010ff */
[C---:B------:R-:W-:Y:S01]  /*3ab0*/  @!P0 IMAD.U32 R5, R4.reuse, 0x10000, RZ ;  /* 0x0001000004058824 */ /* 0x040fe200078e00ff */
[----:B------:R-:W-:Y:S01]  /*3ac0*/  @!P0 LOP3.LUT R31, R4, 0xffff0000, RZ, 0xc0, !PT ;  /* 0xffff0000041f8812 */ /* 0x000fe200078ec0ff */
[C---:B------:R-:W-:Y:S02]  /*3ad0*/  @!P0 FMUL.FTZ R196, R33.reuse, R41 ;  /* 0x0000002921c48220 */ /* 0x040fe40000410000 */
[----:B------:R-:W-:Y:S02]  /*3ae0*/  @!P0 FMUL.FTZ R4, R33, R5 ;  /* 0x0000000521048220 */ /* 0x000fe40000410000 */
[----:B------:R-:W-:Y:S02]  /*3af0*/  @!P0 FMUL.FTZ R153, R32, R43 ;  /* 0x0000002b20998220 */ /* 0x000fe40000410000 */
[----:B------:R-:W-:Y:S02]  /*3b00*/  @!P0 FFMA.FTZ R33, R42, R5, -R196 ;  /* 0x000000052a218223 */ /* 0x000fe400000108c4 */
[-C--:B------:R-:W-:Y:S02]  /*3b10*/  @!P0 FMUL.FTZ R5, R32, R31.reuse ;  /* 0x0000001f20058220 */ /* 0x080fe40000410000 */
[----:B------:R-:W-:Y:S02]  /*3b20*/  @!P0 FFMA.FTZ R3, R38, R40, R3 ;  /* 0x0000002826038223 */ /* 0x000fe40000010003 */
[----:B------:R-:W-:Y:S02]  /*3b30*/  @!P0 FFMA.FTZ R4, R41, R42, R4 ;  /* 0x0000002a29048223 */ /* 0x000fe40000010004 */
        /* <DEDUP_REMOVED lines=10> */
.L_x_1601:
[----:B------:R-:W-:Y:S05]  /*3be0*/  BSYNC B0 ;  /* 0x0000000000007941 */ /* 0x000fea0003800000 */
.L_x_1600:
[----:B------:R-:W-:Y:S11]  /*3bf0*/  ISETP.GE.AND P0, PT, R217, c[0x0][0x1d4], PT ;  /* 0x00007500d9007a0c */ /* 0x000ff60003f06270 */
[----:B------:R-:W-:Y:S02]  /*3c00*/  @!UPT UIADD3 URZ, URZ, URZ, URZ ;  /* 0x0000003f3f3ff290 */ /* 0x000fe4000fffe03f */
[----:B------:R-:W-:-:S05]  /*3c10*/  @P0 BRA `(.L_x_1599) ;  /* 0x0000034000000947 */ /* 0x000fca0003800000 */
[----:B------:R-:W-:Y:S01]  /*3c20*/  ISETP.GE.AND P0, PT, R124, c[0x0][0x27c], PT ;  /* 0x00009f007c007a0c */ /* 0x000fe20003f06270 */
[----:B-1----:R-:W1:Y:S11]  /*3c30*/  LDS.128 R20, [R236+0xb900] ;  /* 0x00b90000ec147984 */ /* 0x002e760000000c00 */
[----:B------:R-:W-:Y:S01]  /*3c40*/  @!UPT UIADD3 URZ, URZ, URZ, URZ ;  /* 0x0000003f3f3ff290 */ /* 0x000fe2000fffe03f */
[----:B------:R-:W-:Y:S02]  /*3c50*/  @!P0 SHF.R.U64 R2, R36, 0x10, R37 ;  /* 0x0000001024028819 */ /* 0x000fe40000001225 */
[----:B------:R-:W-:Y:S02]  /*3c60*/  @!P0 SHF.R.U64 R5, R64, 0x10, R65 ;  /* 0x0000001040058819 */ /* 0x000fe40000001241 */
[C---:B------:R-:W-:Y:S02]  /*3c70*/  @!P0 PRMT R2, R30.reuse, 0x5432, R2 ;  /* 0x000054321e028816 */ /* 0x040fe40000000002 */
[----:B------:R-:W-:Y:S02]  /*3c80*/  @!P0 SHF.R.U32.HI R3, RZ, 0x10, R37 ;  /* 0x00000010ff038819 */ /* 0x000fe40000011625 */
[----:B------:R-:W-:Y:S02]  /*3c90*/  @!P0 SHF.R.U32.HI R4, RZ, 0x10, R65 ;  /* 0x00000010ff048819 */ /* 0x000fe40000011641 */
[C---:B------:R-:W-:Y:S02]  /*3ca0*/  @!P0 PRMT R5, R61.reuse, 0x5432, R5 ;  /* 0x000054323d058816 */ /* 0x040fe40000000005 */
[----:B------:R-:W-:Y:S02]  /*3cb0*/  @!P0 PRMT R40, R61, 0x5410, R4 ;  /* 0x000054103d288816 */ /* 0x000fe40000000004 */
[----:B------:R-:W-:Y:S01]  /*3cc0*/  @!P0 PRMT R4, R30, 0x5410, R3 ;  /* 0x000054101e048816 */ /* 0x000fe20000000003 */
[C---:B------:R-:W-:Y:S01]  /*3cd0*/  @!P0 IMAD.U32 R3, R2.reuse, 0x10000, RZ ;  /* 0x0001000002038824 */ /* 0x040fe200078e00ff */
[C---:B------:R-:W-:Y:S01]  /*3ce0*/  @!P0 LOP3.LUT R36, R5.reuse, 0xffff0000, RZ, 0xc0, !PT ;  /* 0xffff000005248812 */ /* 0x040fe200078ec0ff */
[----:B------:R-:W-:Y:S01]  /*3cf0*/  @!P0 IMAD.U32 R32, R5, 0x10000, RZ ;  /* 0x0001000005208824 */ /* 0x000fe200078e00ff */
[----:B------:R-:W-:Y:S01]  /*3d00*/  @!P0 LOP3.LUT R5, R2, 0xffff0000, RZ, 0xc0, !PT ;  /* 0xffff000002058812 */ /* 0x000fe200078ec0ff */
[C---:B-1----:R-:W-:Y:S01]  /*3d10*/  @!P0 IMAD.U32 R37, R21.reuse, 0x10000, RZ ;  /* 0x0001000015258824 */ /* 0x042fe200078e00ff */
[C---:B------:R-:W-:Y:S02]  /*3d20*/  @!P0 LOP3.LUT R31, R20.reuse, 0xffff0000, RZ, 0xc0, !PT ;  /* 0xffff0000141f8812 */ /* 0x040fe400078ec0ff */
[----:B------:R-:W-:Y:S02]  /*3d30*/  @!P0 LOP3.LUT R30, R21, 0xffff0000, RZ, 0xc0, !PT ;  /* 0xffff0000151e8812 */ /* 0x000fe400078ec0ff */
[----:B------:R-:W-:Y:S01]  /*3d40*/  @!P0 SHF.L.U32 R33, R20, 0x10, RZ ;  /* 0x0000001014218819 */ /* 0x000fe200000006ff */
[C---:B------:R-:W-:Y:S01]  /*3d50*/  @!P0 FMUL.FTZ R2, R31.reuse, R3 ;  /* 0x000000031f028220 */ /* 0x040fe20000410000 */
[----:B------:R-:W-:Y:S01]  /*3d60*/  @!P0 SHF.L.U32 R38, R22, 0x10, RZ ;  /* 0x0000001016268819 */ /* 0x000fe200000006ff */
[----:B------:R-:W-:Y:S01]  /*3d70*/  @!P0 FMUL.FTZ R42, R31, R32 ;  /* 0x000000201f2a8220 */ /* 0x000fe20000410000 */
[C---:B------:R-:W-:Y:S01]  /*3d80*/  @!P0 LOP3.LUT R31, R23.reuse, 0xffff0000, RZ, 0xc0, !PT ;  /* 0xffff0000171f8812 */ /* 0x040fe200078ec0ff */
[----:B------:R-:W-:Y:S01]  /*3d90*/  @!P0 FMUL.FTZ R43, R30, R36 ;  /* 0x000000241e2b8220 */ /* 0x000fe20000410000 */
[----:B------:R-:W-:Y:S01]  /*3da0*/  @!P0 SHF.L.U32 R41, R23, 0x10, RZ ;  /* 0x0000001017298819 */ /* 0x000fe200000006ff */
[----:B------:R-:W-:Y:S01]  /*3db0*/  @!P0 FFMA.FTZ R2, R32, R33, R2 ;  /* 0x0000002120028223 */ /* 0x000fe20000010002 */
[----:B------:R-:W-:Y:S01]  /*3dc0*/  @!P0 LOP3.LUT R32, R22, 0xffff0000, RZ, 0xc0, !PT ;  /* 0xffff000016208812 */ /* 0x000fe200078ec0ff */
[----:B------:R-:W-:Y:S02]  /*3dd0*/  @!P0 FFMA.FTZ R42, R33, R3, -R42 ;  /* 0x00000003212a8223 */ /* 0x000fe4000001082a */
[C---:B------:R-:W-:Y:S01]  /*3de0*/  @!P0 IMAD.U32 R33, R40.reuse, 0x10000, RZ ;  /* 0x0001000028218824 */ /* 0x040fe200078e00ff */
[----:B------:R-:W-:Y:S01]  /*3df0*/  @!P0 LOP3.LUT R40, R40, 0xffff0000, RZ, 0xc0, !PT ;  /* 0xffff000028288812 */ /* 0x000fe200078ec0ff */
[-C--:B------:R-:W-:Y:S01]  /*3e00*/  @!P0 FMUL.FTZ R3, R30, R5.reuse ;  /* 0x000000051e038220 */ /* 0x080fe20000410000 */
[----:B------:R-:W-:Y:S01]  /*3e10*/  @!P0 F2FP.BF16.PACK_AB R2, R2, R42 ;  /* 0x0000002a0202823e */ /* 0x000fe200000010ff */
[----:B------:R-:W-:Y:S01]  /*3e20*/  @!P0 FFMA.FTZ R43, R37, R5, -R43 ;  /* 0x00000005252b8223 */ /* 0x000fe2000001082b */
[C---:B------:R-:W-:Y:S01]  /*3e30*/  @!P0 LOP3.LUT R30, R4.reuse, 0xffff0000, RZ, 0xc0, !PT ;  /* 0xffff0000041e8812 */ /* 0x040fe200078ec0ff */
[----:B------:R-:W-:Y:S02]  /*3e40*/  @!P0 IMAD.U32 R5, R4, 0x10000, RZ ;  /* 0x0001000004058824 */ /* 0x000fe400078e00ff */
[C---:B------:R-:W-:Y:S02]  /*3e50*/  @!P0 FMUL.FTZ R61, R32.reuse, R33 ;  /* 0x00000021203d8220 */ /* 0x040fe40000410000 */
[-C--:B------:R-:W-:Y:S02]  /*3e60*/  @!P0 FMUL.FTZ R4, R32, R5.reuse ;  /* 0x0000000520048220 */ /* 0x080fe40000410000 */
[C---:B------:R-:W-:Y:S02]  /*3e70*/  @!P0 FMUL.FTZ R44, R31.reuse, R40 ;  /* 0x000000281f2c8220 */ /* 0x040fe40000410000 */
[----:B------:R-:W-:Y:S02]  /*3e80*/  @!P0 FFMA.FTZ R32, R38, R5, -R61 ;  /* 0x0000000526208223 */ /* 0x000fe4000001083d */
[----:B------:R-:W-:Y:S02]  /*3e90*/  @!P0 FMUL.FTZ R5, R31, R30 ;  /* 0x0000001e1f058220 */ /* 0x000fe40000410000 */
        /* <DEDUP_REMOVED lines=12> */
.L_x_1599:
[----:B------:R-:W-:Y:S05]  /*3f60*/  BSYNC B1 ;  /* 0x0000000000017941 */ /* 0x000fea0003800000 */
.L_x_1598:
        /* <DEDUP_REMOVED lines=23> */
[----:B------:R-:W-:Y:S01]  /*40e0*/  @!P0 FMUL.FTZ R2, R30, R3 ;  /* 0x000000031e028220 */ /* 0x000fe20000410000 */
[----:B------:R-:W-:Y:S01]  /*40f0*/  @!P0 SHF.L.U32 R35, R22, 0x10, RZ ;  /* 0x0000001016238819 */ /* 0x000fe200000006ff */
[----:B------:R-:W-:Y:S01]  /*4100*/  @!P0 FMUL.FTZ R38, R30, R31 ;  /* 0x0000001f1e268220 */ /* 0x000fe20000410000 */
[----:B------:R-:W-:Y:S01]  /*4110*/  @!P0 LOP3.LUT R30, R23, 0xffff0000, RZ, 0xc0, !PT ;  /* 0xffff0000171e8812 */ /* 0x000fe200078ec0ff */
        /* <DEDUP_REMOVED lines=29> */
.L_x_1605:
[----:B------:R-:W-:Y:S05]  /*42f0*/  BSYNC B0 ;  /* 0x0000000000007941 */ /* 0x000fea0003800000 */
.L_x_1604:
        /* <DEDUP_REMOVED lines=33> */
[----:B------:R-:W-:Y:S01]  /*4510*/  @!P0 FMUL.FTZ R3, R18, R5 ;  /* 0x0000000512038220 */ /* 0x000fe20000410000 */
[----:B------:R-:W-:Y:S01]  /*4520*/  @!P0 F2FP.BF16.PACK_AB R2, R2, R35 ;  /* 0x000000230202823e */ /* 0x000fe200000010ff */
[----:B------:R-:W-:Y:S01]  /*4530*/  @!P0 FFMA.FTZ R36, R31, R5, -R36 ;  /* 0x000000051f248223 */ /* 0x000fe20000010824 */
[C---:B------:R-:W-:Y:S01]  /*4540*/  @!P0 LOP3.LUT R18, R4.reuse, 0xffff0000, RZ, 0xc0, !PT ;  /* 0xffff000004128812 */ /* 0x040fe200078ec0ff */
[----:B------:R-:W-:Y:S02]  /*4550*/  @!P0 IMAD.U32 R5, R4, 0x10000, RZ ;  /* 0x0001000004058824 */ /* 0x000fe400078e00ff */
[C---:B------:R-:W-:Y:S02]  /*4560*/  @!P0 FMUL.FTZ R38, R28.reuse, R29 ;  /* 0x0000001d1c268220 */ /* 0x040fe40000410000 */
[----:B------:R-:W-:Y:S02]  /*4570*/  @!P0 FMUL.FTZ R4, R28, R5 ;  /* 0x000000051c048220 */ /* 0x000fe40000410000 */
        /* <DEDUP_REMOVED lines=15> */
.L_x_1603:
[----:B------:R-:W-:Y:S05]  /*4670*/  BSYNC B1 ;  /* 0x0000000000017941 */ /* 0x000fea0003800000 */
.L_x_1602:
        /* <DEDUP_REMOVED lines=56> */
.L_x_1609:
[----:B------:R-:W-:Y:S05]  /*4a00*/  BSYNC B0 ;  /* 0x0000000000007941 */ /* 0x000fea0003800000 */
.L_x_1608:
        /* <DEDUP_REMOVED lines=55> */
.L_x_1607:
[----:B------:R-:W-:Y:S05]  /*4d80*/  BSYNC B1 ;  /* 0x0000000000017941 */ /* 0x000fea0003800000 */
.L_x_1606:
        /* <DEDUP_REMOVED lines=8> */
[----:B------:R-:W-:Y:S02]  /*4e10*/  @!P0 SHF.R.U32.HI R5, RZ, 0x10, R51 ;  /* 0x00000010ff058819 */ /* 0x000fe40000011633 */
[----:B------:R-:W-:Y:S02]  /*4e20*/  @!P0 PRMT R4, R48, 0x5432, R4 ;  /* 0x0000543230048816 */ /* 0x000fe40000000004 */
[C---:B------:R-:W-:Y:S02]  /*4e30*/  @!P0 PRMT R2, R7.reuse, 0x5432, R2 ;  /* 0x0000543207028816 */ /* 0x040fe40000000002 */
[----:B------:R-:W-:Y:S01]  /*4e40*/  @!P0 SHF.R.U32.HI R3, RZ, 0x10, R17 ;  /* 0x00000010ff038819 */ /* 0x000fe20000011611 */
[----:B------:R-:W-:Y:S01]  /*4e50*/  @!P0 IMAD.U32 R15, R4, 0x10000, RZ ;  /* 0x00010000040f8824 */ /* 0x000fe200078e00ff */
[----:B------:R-:W-:Y:S02]  /*4e60*/  @!P0 PRMT R19, R48, 0x5410, R5 ;  /* 0x0000541030138816 */ /* 0x000fe40000000005 */
[----:B------:R-:W-:Y:S02]  /*4e70*/  @!P0 LOP3.LUT R17, R4, 0xffff0000, RZ, 0xc0, !PT ;  /* 0xffff000004118812 */ /* 0x000fe400078ec0ff */
[----:B------:R-:W-:Y:S01]  /*4e80*/  @!P0 PRMT R7, R7, 0x5410, R3 ;  /* 0x0000541007078816 */ /* 0x000fe20000000003 */
[C---:B------:R-:W-:Y:S01]  /*4e90*/  @!P0 IMAD.U32 R3, R2.reuse, 0x10000, RZ ;  /* 0x0001000002038824 */ /* 0x040fe200078e00ff */
[----:B------:R-:W-:Y:S01]  /*4ea0*/  @!P0 LOP3.LUT R4, R2, 0xffff0000, RZ, 0xc0, !PT ;  /* 0xffff000002048812 */ /* 0x000fe200078ec0ff */
[C---:B-1----:R-:W-:Y:S01]  /*4eb0*/  @!P0 IMAD.U32 R18, R21.reuse, 0x10000, RZ ;  /* 0x0001000015128824 */ /* 0x042fe200078e00ff */
[C---:B------:R-:W-:Y:S02]  /*4ec0*/  @!P0 LOP3.LUT R14, R20.reuse, 0xffff0000, RZ, 0xc0, !PT ;  /* 0xffff0000140e8812 */ /* 0x040fe400078ec0ff */
[----:B------:R-:W-:Y:S02]  /*4ed0*/  @!P0 LOP3.LUT R5, R21, 0xffff0000, RZ, 0xc0, !PT ;  /* 0xffff000015058812 */ /* 0x000fe400078ec0ff */
[----:B------:R-:W-:Y:S01]  /*4ee0*/  @!P0 SHF.L.U32 R16, R20, 0x10, RZ ;  /* 0x0000001014108819 */ /* 0x000fe200000006ff */
[C---:B------:R-:W-:Y:S01]  /*4ef0*/  @!P0 FMUL.FTZ R25, R14.reuse, R15 ;  /* 0x0000000f0e198220 */ /* 0x040fe20000410000 */
[----:B------:R-:W-:Y:S01]  /*4f00*/  @!P0 SHF.L.U32 R24, R23, 0x10, RZ ;  /* 0x0000001017188819 */ /* 0x000fe200000006ff */
[----:B------:R-:W-:Y:S02]  /*4f10*/  @!P0 FMUL.FTZ R26, R5, R17 ;  /* 0x00000011051a8220 */ /* 0x000fe40000410000 */
[-C--:B------:R-:W-:Y:S01]  /*4f20*/  @!P0 FMUL.FTZ R2, R14, R3.reuse ;  /* 0x000000030e028220 */ /* 0x080fe20000410000 */
[----:B------:R-:W-:Y:S01]  /*4f30*/  @!P0 LOP3.LUT R14, R23, 0xffff0000, RZ, 0xc0, !PT ;  /* 0xffff0000170e8812 */ /* 0x000fe200078ec0ff */
[----:B------:R-:W-:Y:S02]  /*4f40*/  @!P0 FFMA.FTZ R25, R16, R3, -R25 ;  /* 0x0000000310198223 */ /* 0x000fe40000010819 */
[-C--:B------:R-:W-:Y:S02]  /*4f50*/  @!P0 FMUL.FTZ R3, R5, R4.reuse ;  /* 0x0000000405038220 */ /* 0x080fe40000410000 */
[----:B------:R-:W-:Y:S01]  /*4f60*/  @!P0 FFMA.FTZ R26, R18, R4, -R26 ;  /* 0x00000004121a8223 */ /* 0x000fe2000001081a */
[C---:B------:R-:W-:Y:S01]  /*4f70*/  @!P0 LOP3.LUT R4, R22.reuse, 0xffff0000, RZ, 0xc0, !PT ;  /* 0xffff000016048812 */ /* 0x040fe200078ec0ff */
[----:B------:R-:W-:Y:S01]  /*4f80*/  @!P0 FFMA.FTZ R2, R15, R16, R2 ;  /* 0x000000100f028223 */ /* 0x000fe20000010002 */
[----:B------:R-:W-:Y:S01]  /*4f90*/  @!P0 SHF.L.U32 R16, R22, 0x10, RZ ;  /* 0x0000001016108819 */ /* 0x000fe200000006ff */
[C---:B------:R-:W-:Y:S01]  /*4fa0*/  @!P0 IMAD.U32 R15, R19.reuse, 0x10000, RZ ;  /* 0x00010000130f8824 */ /* 0x040fe200078e00ff */
[----:B------:R-:W-:Y:S01]  /*4fb0*/  @!P0 LOP3.LUT R19, R19, 0xffff0000, RZ, 0xc0, !PT ;  /* 0xffff000013138812 */ /* 0x000fe200078ec0ff */
[C---:B------:R-:W-:Y:S01]  /*4fc0*/  @!P0 IMAD.U32 R5, R7.reuse, 0x10000, RZ ;  /* 0x0001000007058824 */ /* 0x040fe200078e00ff */
[----:B------:R-:W-:Y:S01]  /*4fd0*/  @!P0 LOP3.LUT R7, R7, 0xffff0000, RZ, 0xc0, !PT ;  /* 0xffff000007078812 */ /* 0x000fe200078ec0ff */
[----:B------:R-:W-:Y:S01]  /*4fe0*/  @!P0 FMUL.FTZ R27, R4, R15 ;  /* 0x0000000f041b8220 */ /* 0x000fe20000410000 */
[----:B------:R-:W-:Y:S01]  /*4ff0*/  @!P0 F2FP.BF16.PACK_AB R2, R2, R25 ;  /* 0x000000190202823e */ /* 0x000fe200000010ff */
        /* <DEDUP_REMOVED lines=16> */
.L_x_1612:
[----:B------:R-:W-:Y:S05]  /*5100*/  BSYNC B0 ;  /* 0x0000000000007941 */ /* 0x000fea0003800000 */
.L_x_1611:
[----:B------:R-:W-:Y:S11]  /*5110*/  ISETP.GE.AND P0, PT, R217, c[0x0][0x1d4], PT ;  /* 0x00007500d9007a0c */ /* 0x000ff60003f06270 */
[----:B------:R-:W-:Y:S02]  /*5120*/  @!UPT UIADD3 URZ, URZ, URZ, URZ ;  /* 0x0000003f3f3ff290 */ /* 0x000fe4000fffe03f */
[----:B------:R-:W-:-:S05]  /*5130*/  @P0 BRA `(.L_x_1610) ;  /* 0x000029e000000947 */ /* 0x000fca0003800000 */
[----:B------:R-:W-:Y:S01]  /*5140*/  ISETP.GE.AND P0, PT, R124, c[0x0][0x27c], PT ;  /* 0x00009f007c007a0c */ /* 0x000fe20003f06270 */
[----:B------:R-:W2:Y:S11]  /*5150*/  LDS.128 R16, [R236+0xe900] ;  /* 0x00e90000ec107984 */ /* 0x000eb60000000c00 */
[----:B------:R-:W-:Y:S01]  /*5160*/  @!UPT UIADD3 URZ, URZ, URZ, URZ ;  /* 0x0000003f3f3ff290 */ /* 0x000fe2000fffe03f */
[----:B------:R-:W-:Y:S02]  /*5170*/  @!P0 SHF.R.U64 R4, R46, 0x10, R47 ;  /* 0x000000102e048819 */ /* 0x000fe4000000122f */
[----:B------:R-:W-:Y:S02]  /*5180*/  @!P0 SHF.R.U64 R2, R8, 0x10, R9 ;  /* 0x0000001008028819 */ /* 0x000fe40000001209 */
[----:B------:R-:W-:Y:S02]  /*5190*/  @!P0 SHF.R.U32.HI R5, RZ, 0x10, R47 ;  /* 0x00000010ff058819 */ /* 0x000fe4000001162f */
[C---:B------:R-:W-:Y:S02]  /*51a0*/  @!P0 PRMT R4, R45.reuse, 0x5432, R4 ;  /* 0x000054322d048816 */ /* 0x040fe40000000004 */
[----:B------:R-:W-:Y:S02]  /*51b0*/  @!P0 PRMT R2, R6, 0x5432, R2 ;  /* 0x0000543206028816 */ /* 0x000fe40000000002 */
[----:B------:R-:W-:Y:S01]  /*51c0*/  @!P0 SHF.R.U32.HI R3, RZ, 0x10, R9 ;  /* 0x00000010ff038819 */ /* 0x000fe20000011609 */
[C---:B------:R-:W-:Y:S01]  /*51d0*/  @!P0 IMAD.U32 R8, R4.reuse, 0x10000, RZ ;  /* 0x0001000004088824 */ /* 0x040fe200078e00ff */
[----:B-1----:R-:W-:Y:S02]  /*51e0*/  @!P0 PRMT R20, R45, 0x5410, R5 ;  /* 0x000054102d148816 */ /* 0x002fe40000000005 */
[----:B------:R-:W-:Y:S02]  /*51f0*/  @!P0 LOP3.LUT R14, R4, 0xffff0000, RZ, 0xc0, !PT ;  /* 0xffff0000040e8812 */ /* 0x000fe400078ec0ff */
[----:B------:R-:W-:Y:S01]  /*5200*/  @!P0 PRMT R6, R6, 0x5410, R3 ;  /* 0x0000541006068816 */ /* 0x000fe20000000003 */
[C---:B------:R-:W-:Y:S01]  /*5210*/  @!P0 IMAD.U32 R3, R2.reuse, 0x10000, RZ ;  /* 0x0001000002038824 */ /* 0x040fe200078e00ff */
[----:B------:R-:W-:Y:S01]  /*5220*/  @!P0 LOP3.LUT R4, R2, 0xffff0000, RZ, 0xc0, !PT ;  /* 0xffff000002048812 */ /* 0x000fe200078ec0ff */
[C---:B--2---:R-:W-:Y:S01]  /*5230*/  @!P0 IMAD.U32 R15, R17.reuse, 0x10000, RZ ;  /* 0x00010000110f8824 */ /* 0x044fe200078e00ff */
[C---:B------:R-:W-:Y:S02]  /*5240*/  @!P0 LOP3.LUT R7, R16.reuse, 0xffff0000, RZ, 0xc0, !PT ;  /* 0xffff000010078812 */ /* 0x040fe400078ec0ff */
[----:B------:R-:W-:Y:S02]  /*5250*/  @!P0 LOP3.LUT R5, R17, 0xffff0000, RZ, 0xc0, !PT ;  /* 0xffff000011058812 */ /* 0x000fe400078ec0ff */
[----:B------:R-:W-:Y:S01]  /*5260*/  @!P0 SHF.L.U32 R9, R16, 0x10, RZ ;  /* 0x0000001010098819 */ /* 0x000fe200000006ff */
[----:B------:R-:W-:Y:S01]  /*5270*/  @!P0 FMUL.FTZ R22, R7, R8 ;  /* 0x0000000807168220 */ /* 0x000fe20000410000 */
[----:B------:R-:W-:Y:S01]  /*5280*/  @!P0 SHF.L.U32 R21, R19, 0x10, RZ ;  /* 0x0000001013158819 */ /* 0x000fe200000006ff */
[----:B------:R-:W-:Y:S02]  /*5290*/  @!P0 FMUL.FTZ R23, R5, R14 ;  /* 0x0000000e05178220 */ /* 0x000fe40000410000 */
[-C--:B------:R-:W-:Y:S01]  /*52a0*/  @!P0 FMUL.FTZ R2, R7, R3.reuse ;  /* 0x0000000307028220 */ /* 0x080fe20000410000 */
[----:B------:R-:W-:Y:S01]  /*52b0*/  @!P0 LOP3.LUT R7, R19, 0xffff0000, RZ, 0xc0, !PT ;  /* 0xffff000013078812 */ /* 0x000fe200078ec0ff */
[----:B------:R-:W-:Y:S02]  /*52c0*/  @!P0 FFMA.FTZ R22, R9, R3, -R22 ;  /* 0x0000000309168223 */ /* 0x000fe40000010816 */
[-C--:B------:R-:W-:Y:S02]  /*52d0*/  @!P0 FMUL.FTZ R3, R5, R4.reuse ;  /* 0x0000000405038220 */ /* 0x080fe40000410000 */
[----:B------:R-:W-:Y:S01]  /*52e0*/  @!P0 FFMA.FTZ R23, R15, R4, -R23 ;  /* 0x000000040f178223 */ /* 0x000fe20000010817 */
[----:B------:R-:W-:Y:S01]  /*52f0*/  @!P0 LOP3.LUT R4, R18, 0xffff0000, RZ, 0xc0, !PT ;  /* 0xffff000012048812 */ /* 0x000fe200078ec0ff */
        /* <DEDUP_REMOVED lines=8> */
[-C--:B------:R-:W-:Y:S02]  /*5380*/  @!P0 FMUL.FTZ R4, R4, R5.reuse ;  /* 0x0000000504048220 */ /* 0x080fe40000410000 */
        /* <DEDUP_REMOVED lines=16> */
.L_x_1589:
        /* <DEDUP_REMOVED lines=22> */
[C-C-:B------:R-:W-:Y:S02]  /*55f0*/  @!P3 IADD3.X R9, R103.reuse, R125, R7.reuse, P1, P0 ;  /* 0x0000007d6709b210 */ /* 0x140fe40000fe0407 */
        /* <DEDUP_REMOVED lines=10> */
[----:B------:R-:W2:Y:S01]  /*56a0*/  @!P4 LDG.E.128 R28, [R32.64] ;  /* 0x0000000a201cc981 */ /* 0x000ea2000c1e1d00 */
[----:B------:R-:W-:Y:S02]  /*56b0*/  @!P4 LEA.HI.X R3, R5, c[0x0][0x28c], R4, 0x1, P0 ;  /* 0x0000a3000503ca11 */ /* 0x000fe400000f0c04 */
[C---:B------:R-:W-:Y:S04]  /*56c0*/  @!P3 LEA R26, P0, R8.reuse, c[0x0][0x270], 0x1 ;  /* 0x00009c00081aba11 */ /* 0x040fe800078008ff */
[----:B------:R-:W-:Y:S01]  /*56d0*/  @!P3 LEA.HI.X R27, R8, c[0x0][0x274], R6, 0x1, P0 ;  /* 0x00009d00081bba11 */ /* 0x000fe200000f0c06 */
[----:B------:R1:W3:Y:S01]  /*56e0*/  @!P4 LDG.E.128 R64, [R2.64] ;  /* 0x0000000a0240c981 */ /* 0x0002e2000c1e1d00 */
[C---:B------:R-:W-:Y:S04]  /*56f0*/  @!P3 LEA R24, P0, R14.reuse, c[0x0][0x288], 0x1 ;  /* 0x0000a2000e18ba11 */ /* 0x040fe800078008ff */
[----:B------:R-:W-:Y:S02]  /*5700*/  @!P3 LEA.HI.X R25, R14, c[0x0][0x28c], R9, 0x1, P0 ;  /* 0x0000a3000e19ba11 */ /* 0x000fe400000f0c09 */
[C---:B------:R-:W-:Y:S03]  /*5710*/  @!P2 LEA R8, P0, R16.reuse, c[0x0][0x270], 0x1 ;  /* 0x00009c001008aa11 */ /* 0x040fe600078008ff */
[----:B------:R-:W4:Y:S01]  /*5720*/  @!P3 LDG.E.128 R60, [R24.64] ;  /* 0x0000000a183cb981 */ /* 0x000f22000c1e1d00 */
[----:B------:R-:W-:Y:S02]  /*5730*/  @!P2 LEA.HI.X R9, R16, c[0x0][0x274], R15, 0x1, P0 ;  /* 0x00009d001009aa11 */ /* 0x000fe400000f0c0f */
[C---:B------:R-:W-:Y:S04]  /*5740*/  @!P2 LEA R4, P0, R18.reuse, c[0x0][0x288], 0x1 ;  /* 0x0000a2001204aa11 */ /* 0x040fe800078008ff */
[----:B------:R-:W-:Y:S02]  /*5750*/  @!P2 LEA.HI.X R5, R18, c[0x0][0x28c], R17, 0x1, P0 ;  /* 0x0000a3001205aa11 */ /* 0x000fe400000f0c11 */
[----:B------:R-:W-:Y:S01]  /*5760*/  ISETP.GE.AND P0, PT, R223, R152, PT ;  /* 0x00000098df00720c */ /* 0x000fe20003f06270 */
[----:B------:R-:W-:Y:S01]  /*5770*/  CS2R R18, SRZ ;  /* 0x0000000000127805 */ /* 0x000fe2000001ff00 */
[----:B------:R-:W-:Y:S01]  /*5780*/  CS2R R16, SRZ ;  /* 0x0000000000107805 */ /* 0x000fe2000001ff00 */
[----:B------:R1:W4:Y:S01]  /*5790*/  @!P2 LDG.E.128 R56, [R4.64] ;  /* 0x0000000a0438a981 */ /* 0x000322000c1e1d00 */
[----:B------:R-:W-:Y:S07]  /*57a0*/  ISETP.GE.OR P0, PT, R10, c[0x0][0x27c], P0 ;  /* 0x00009f000a007a0c */ /* 0x000fee0000706670 */
[----:B------:R1:W4:Y:S06]  /*57b0*/  @!P2 LDG.E.128 R16, [R8.64] ;  /* 0x0000000a0810a981 */ /* 0x00032c000c1e1d00 */
[----:B------:R-:W-:Y:S05]  /*57c0*/  @!P0 IADD3 R22, P1, R162, R22, RZ ;  /* 0x00000016a2168210 */ /* 0x000fea0007f3e0ff */
[----:B------:R-:W-:Y:S01]  /*57d0*/  @!P0 IMAD.X R20, R20, 0x1, R104, P1 ;  /* 0x0000000114148824 */ /* 0x000fe200008e0668 */
[C---:B-1----:R-:W-:Y:S04]  /*57e0*/  @!P0 LEA R2, P1, R22.reuse, c[0x0][0x270], 0x1 ;  /* 0x00009c0016028a11 */ /* 0x042fe800078208ff */
[----:B------:R-:W-:Y:S01]  /*57f0*/  @!P0 LEA.HI.X R3, R22, c[0x0][0x274], R20, 0x1, P1 ;  /* 0x00009d0016038a11 */ /* 0x000fe200008f0c14 */
[----:B------:R-:W-:Y:S01]  /*5800*/  CS2R R4, SRZ ;  /* 0x0000000000047805 */ /* 0x000fe2000001ff00 */
[----:B------:R-:W-:Y:S01]  /*5810*/  CS2R R22, SRZ ;  /* 0x0000000000167805 */ /* 0x000fe2000001ff00 */
[----:B------:R-:W-:Y:S01]  /*5820*/  CS2R R20, SRZ ;  /* 0x0000000000147805 */ /* 0x000fe2000001ff00 */
[----:B------:R-:W-:Y:S05]  /*5830*/  @!P0 IADD3 R42, P1, R160, R42, RZ ;  /* 0x0000002aa02a8210 */ /* 0x000fea0007f3e0ff */
[----:B------:R-:W-:Y:S01]  /*5840*/  @!P0 IMAD.X R7, R7, 0x1, R103, P1 ;  /* 0x0000000107078824 */ /* 0x000fe200008e0667 */
[----:B------:R-:W4:Y:S01]  /*5850*/  @!P3 LDG.E.128 R20, [R26.64] ;  /* 0x0000000a1a14b981 */ /* 0x000f22000c1e1d00 */
[C---:B------:R-:W-:Y:S04]  /*5860*/  @!P0 LEA R8, P1, R42.reuse, c[0x0][0x288], 0x1 ;  /* 0x0000a2002a088a11 */ /* 0x040fe800078208ff */
[----:B------:R-:W-:Y:S02]  /*5870*/  @!P0 LEA.HI.X R9, R42, c[0x0][0x28c], R7, 0x1, P1 ;  /* 0x0000a3002a098a11 */ /* 0x000fe400008f0c07 */
[----:B------:R-:W-:Y:S01]  /*5880*/  CS2R R6, SRZ ;  /* 0x0000000000067805 */ /* 0x000fe2000001ff00 */
[----:B------:R-:W-:Y:S01]  /*5890*/  CS2R R42, SRZ ;  /* 0x00000000002a7805 */ /* 0x000fe2000001ff00 */
[----:B------:R-:W-:Y:S04]  /*58a0*/  ISETP.GE.OR P1, PT, R223, R152, P6 ;  /* 0x00000098df00720c */ /* 0x000fe80003726670 */
        /* <DEDUP_REMOVED lines=8> */
[----:B---3--:R-:W-:Y:S02]  /*5930*/  IMAD.MOV.U32 R9, RZ, RZ, R66 ;  /* 0x000000ffff097224 */ /* 0x008fe400078e0042 */
[----:B------:R-:W-:Y:S01]  /*5940*/  IMAD.MOV.U32 R8, RZ, RZ, R67 ;  /* 0x000000ffff087224 */ /* 0x000fe200078e0043 */
[----:B------:R-:W-:Y:S01]  /*5950*/  PRMT R34, R2, 0x5410, R3 ;  /* 0x0000541002227816 */ /* 0x000fe20000000003 */
[----:B------:R-:W-:Y:S02]  /*5960*/  IMAD.MOV.U32 R3, RZ, RZ, R64 ;  /* 0x000000ffff037224 */ /* 0x000fe400078e0040 */
[----:B------:R-:W-:Y:S01]  /*5970*/  IMAD.MOV.U32 R2, RZ, RZ, R65 ;  /* 0x000000ffff027224 */ /* 0x000fe200078e0041 */
[----:B------:R-:W-:Y:S04]  /*5980*/  PRMT R74, R9, 0x5410, R8 ;  /* 0x00005410094a7816 */ /* 0x000fe80000000008 */
[----:B------:R-:W-:Y:S01]  /*5990*/  PRMT R75, R2, 0x5410, R3 ;  /* 0x00005410024b7816 */ /* 0x000fe20000000003 */
[----:B----4-:R-:W-:Y:S02]  /*59a0*/  IMAD.MOV.U32 R9, RZ, RZ, R22 ;  /* 0x000000ffff097224 */ /* 0x010fe400078e0016 */
        /* <DEDUP_REMOVED lines=25> */
[----:B------:R-:W1:Y:S01]  /*5b40*/  LDS.128 R24, [R148+0x8100] ;  /* 0x0081000094187984 */ /* 0x000e620000000c00 */
[----:B-----5:R-:W-:Y:S02]  /*5b50*/  IMAD.MOV.U32 R37, RZ, RZ, R43 ;  /* 0x000000ffff257224 */ /* 0x020fe400078e002b */
[----:B------:R-:W-:Y:S01]  /*5b60*/  IMAD.MOV.U32 R38, RZ, RZ, R40 ;  /* 0x000000ffff267224 */ /* 0x000fe200078e0028 */
[----:B------:R-:W-:Y:S01]  /*5b70*/  @!P0 SHF.R.U64 R40, R40, 0x10, R41 ;  /* 0x0000001028288819 */ /* 0x000fe20000001229 */
[----:B------:R-:W-:Y:S01]  /*5b80*/  IMAD.X R2, R153, 0x1, R117, P1 ;  /* 0x0000000199027824 */ /* 0x000fe200008e0675 */
[-C--:B------:R-:W-:Y:S01]  /*5b90*/  IADD3 R9, P2, P1, R168, R3.reuse, R151 ;  /* 0x00000003a8097210 */ /* 0x080fe2000795e097 */
[--C-:B------:R-:W-:Y:S01]  /*5ba0*/  IMAD.MOV.U32 R36, RZ, RZ, R41.reuse ;  /* 0x000000ffff247224 */ /* 0x100fe200078e0029 */
[----:B------:R-:W-:Y:S01]  /*5bb0*/  @!P0 SHF.R.U32.HI R41, RZ, 0x10, R41 ;  /* 0x00000010ff298819 */ /* 0x000fe20000011629 */
[----:B------:R-:W2:Y:S01]  /*5bc0*/  LDS.128 R68, [R149+0x8100] ;  /* 0x0081000095447984 */ /* 0x000ea20000000c00 */
[-C--:B------:R-:W-:Y:S01]  /*5bd0*/  IADD3.X R8, R107, R2.reuse, R141, P2, P1 ;  /* 0x000000026b087210 */ /* 0x080fe200017e248d */
[----:B------:R-:W-:Y:S01]  /*5be0*/  IMAD.MOV.U32 R44, RZ, RZ, R42 ;  /* 0x000000ffff2c7224 */ /* 0x000fe200078e002a */
[----:B------:R-:W-:Y:S02]  /*5bf0*/  ISETP.GE.AND P1, PT, R150, c[0x0][0x1d4], PT ;  /* 0x0000750096007a0c */ /* 0x000fe40003f26270 */
[----:B------:R-:W-:Y:S02]  /*5c00*/  @!P0 PRMT R40, R38, 0x5410, R40 ;  /* 0x0000541026288816 */ /* 0x000fe40000000028 */
[----:B------:R-:W-:Y:S02]  /*5c10*/  @!P0 PRMT R41, R36, 0x5410, R41 ;  /* 0x0000541024298816 */ /* 0x000fe40000000029 */
[--C-:B------:R-:W-:Y:S02]  /*5c20*/  @!P0 SHF.R.U64 R42, R42, 0x10, R43.reuse ;  /* 0x000000102a2a8819 */ /* 0x100fe4000000122b */
[----:B------:R-:W-:Y:S02]  /*5c30*/  @!P0 SHF.R.U32.HI R43, RZ, 0x10, R43 ;  /* 0x00000010ff2b8819 */ /* 0x000fe4000001162b */
[----:B------:R-:W-:Y:S01]  /*5c40*/  @!P0 PRMT R38, R44, 0x5410, R42 ;  /* 0x000054102c268816 */ /* 0x000fe2000000002a */
[----:B------:R-:W-:Y:S01]  /*5c50*/  @!P0 IMAD.U32 R42, R41, 0x10000, RZ ;  /* 0x00010000292a8824 */ /* 0x000fe200078e00ff */
[----:B------:R-:W-:Y:S02]  /*5c60*/  @!P0 PRMT R52, R37, 0x5410, R43 ;  /* 0x0000541025348816 */ /* 0x000fe4000000002b */
[----:B------:R-:W-:Y:S01]  /*5c70*/  @!P1 IADD3 R3, P3, P2, R168, R3, R150 ;  /* 0x00000003a8039210 */ /* 0x000fe20007a7e096 */
[----:B------:R-:W-:Y:S01]  /*5c80*/  @!P0 IMAD.U32 R46, R38, 0x10000, RZ ;  /* 0x00010000262e8824 */ /* 0x000fe200078e00ff */
[----:B------:R-:W-:Y:S01]  /*5c90*/  @!P0 LOP3.LUT R44, R41, 0xffff0000, RZ, 0xc0, !PT ;  /* 0xffff0000292c8812 */ /* 0x000fe200078ec0ff */
[----:B------:R-:W-:Y:S01]  /*5ca0*/  @!P0 IMAD.U32 R50, R52, 0x10000, RZ ;  /* 0x0001000034328824 */ /* 0x000fe200078e00ff */
[----:B------:R-:W-:Y:S02]  /*5cb0*/  @!P1 IADD3.X R2, R107, R2, R140, P3, P2 ;  /* 0x000000026b029210 */ /* 0x000fe40001fe448c */
[C---:B------:R-:W-:Y:S02]  /*5cc0*/  LEA R240, P2, R9.reuse, c[0x0][0x1c8], 0x1 ;  /* 0x0000720009f07a11 */ /* 0x040fe400078408ff */
[----:B------:R-:W-:Y:S02]  /*5cd0*/  @!P0 LOP3.LUT R48, R38, 0xffff0000, RZ, 0xc0, !PT ;  /* 0xffff000026308812 */ /* 0x000fe400078ec0ff */
[----:B------:R-:W-:Y:S02]  /*5ce0*/  LEA.HI.X R241, R9, c[0x0][0x1cc], R8, 0x1, P2 ;  /* 0x0000730009f17a11 */ /* 0x000fe400010f0c08 */
[----:B------:R-:W-:Y:S01]  /*5cf0*/  @!P1 LEA R238, P2, R3, c[0x0][0x1c8], 0x1 ;  /* 0x0000720003ee9a11 */ /* 0x000fe200078408ff */
[----:B-1----:R-:W-:Y:S01]  /*5d00*/  @!P0 IMAD.U32 R38, R27, 0x10000, RZ ;  /* 0x000100001b268824 */ /* 0x002fe200078e00ff */
[----:B------:R-:W-:Y:S02]  /*5d10*/  @!P0 SHF.R.U32.HI R8, RZ, 0x10, R5 ;  /* 0x00000010ff088819 */ /* 0x000fe40000011605 */
[----:B------:R-:W-:Y:S01]  /*5d20*/  @!P1 LEA.HI.X R239, R3, c[0x0][0x1cc], R2, 0x1, P2 ;  /* 0x0000730003ef9a11 */ /* 0x000fe200010f0c02 */
[----:B------:R-:W-:Y:S01]  /*5d30*/  IMAD.MOV.U32 R3, RZ, RZ, R4 ;  /* 0x000000ffff037224 */ /* 0x000fe200078e0004 */
[----:B------:R-:W-:Y:S01]  /*5d40*/  MOV R2, R5 ;  /* 0x0000000500027202 */ /* 0x000fe20000000f00 */
[----:B------:R-:W-:Y:S01]  /*5d50*/  @!P0 FMUL.FTZ R244, R38, R50 ;  /* 0x0000003226f48220 */ /* 0x000fe20000410000 */
[----:B------:R-:W-:Y:S01]  /*5d60*/  @!P0 SHF.R.U64 R9, R6, 0x10, R7 ;  /* 0x0000001006098819 */ /* 0x000fe20000001207 */
[C---:B--2---:R-:W-:Y:S01]  /*5d70*/  @!P0 IMAD.U32 R43, R69.reuse, 0x10000, RZ ;  /* 0x00010000452b8824 */ /* 0x044fe200078e00ff */
[C---:B------:R-:W-:Y:S02]  /*5d80*/  @!P0 SHF.L.U32 R37, R68.reuse, 0x10, RZ ;  /* 0x0000001044258819 */ /* 0x040fe400000006ff */
[----:B------:R-:W-:Y:S02]  /*5d90*/  @!P0 LOP3.LUT R41, R68, 0xffff0000, RZ, 0xc0, !PT ;  /* 0xffff000044298812 */ /* 0x000fe400078ec0ff */
[----:B------:R-:W-:Y:S02]  /*5da0*/  @!P0 LOP3.LUT R45, R69, 0xffff0000, RZ, 0xc0, !PT ;  /* 0xffff0000452d8812 */ /* 0x000fe400078ec0ff */
[C---:B------:R-:W-:Y:S02]  /*5db0*/  @!P0 SHF.L.U32 R47, R70.reuse, 0x10, RZ ;  /* 0x00000010462f8819 */ /* 0x040fe400000006ff */
[----:B------:R-:W-:Y:S02]  /*5dc0*/  @!P0 LOP3.LUT R49, R70, 0xffff0000, RZ, 0xc0, !PT ;  /* 0xffff000046318812 */ /* 0x000fe400078ec0ff */
[C---:B------:R-:W-:Y:S02]  /*5dd0*/  @!P0 SHF.L.U32 R51, R71.reuse, 0x10, RZ ;  /* 0x0000001047338819 */ /* 0x040fe400000006ff */
[----:B------:R-:W-:Y:S02]  /*5de0*/  @!P0 LOP3.LUT R53, R71, 0xffff0000, RZ, 0xc0, !PT ;  /* 0xffff000047358812 */ /* 0x000fe400078ec0ff */
[----:B------:R-:W-:Y:S01]  /*5df0*/  @!P0 PRMT R36, R2, 0x5410, R8 ;  /* 0x0000541002248816 */ /* 0x000fe20000000008 */
[----:B------:R-:W-:Y:S01]  /*5e00*/  @!P0 IMAD.U32 R2, R24, 0x10000, RZ ;  /* 0x0001000018028824 */ /* 0x000fe200078e00ff */
[----:B------:R-:W-:Y:S01]  /*5e10*/  @!P0 PRMT R6, R6, 0x5410, R9 ;  /* 0x0000541006068816 */ /* 0x000fe20000000009 */
[C---:B------:R-:W-:Y:S01]  /*5e20*/  @!P0 IMAD.U32 R9, R40.reuse, 0x10000, RZ ;  /* 0x0001000028098824 */ /* 0x040fe200078e00ff */
[----:B------:R-:W-:Y:S02]  /*5e30*/  @!P0 LOP3.LUT R40, R40, 0xffff0000, RZ, 0xc0, !PT ;  /* 0xffff000028288812 */ /* 0x000fe400078ec0ff */
[----:B------:R-:W-:Y:S01]  /*5e40*/  @!P0 LOP3.LUT R52, R52, 0xffff0000, RZ, 0xc0, !PT ;  /* 0xffff000034348812 */ /* 0x000fe200078ec0ff */
[----:B------:R-:W-:Y:S01]  /*5e50*/  @!P0 FMUL.FTZ R198, R2, R9 ;  /* 0x0000000902c68220 */ /* 0x000fe20000410000 */
[----:B------:R-:W-:Y:S01]  /*5e60*/  @!P0 SHF.R.U64 R4, R4, 0x10, R5 ;  /* 0x0000001004048819 */ /* 0x000fe20000001205 */
[--C-:B------:R-:W-:Y:S01]  /*5e70*/  IMAD.MOV.U32 R5, RZ, RZ, R7.reuse ;  /* 0x000000ffff057224 */ /* 0x100fe200078e0007 */
[----:B------:R-:W-:Y:S02]  /*5e80*/  @!P0 SHF.R.U32.HI R7, RZ, 0x10, R7 ;  /* 0x00000010ff078819 */ /* 0x000fe40000011607 */
[----:B------:R-:W-:Y:S02]  /*5e90*/  @!P0 PRMT R3, R3, 0x5410, R4 ;  /* 0x0000541003038816 */ /* 0x000fe40000000004 */
[----:B------:R-:W-:Y:S01]  /*5ea0*/  @!P0 PRMT R8, R5, 0x5410, R7 ;  /* 0x0000541005088816 */ /* 0x000fe20000000007 */
[----:B------:R-:W-:Y:S01]  /*5eb0*/  @!P0 IMAD.U32 R5, R36, 0x10000, RZ ;  /* 0x0001000024058824 */ /* 0x000fe200078e00ff */
[----:B------:R-:W-:Y:S01]  /*5ec0*/  @!P0 SHF.L.U32 R7, R25, 0x10, RZ ;  /* 0x0000001019078819 */ /* 0x000fe200000006ff */
[----:B------:R-:W-:Y:S04]  /*5ed0*/  @!P0 IMAD.U32 R4, R3, 0x10000, RZ ;  /* 0x0001000003048824 */ /* 0x000fe800078e00ff */
[----:B------:R-:W-:Y:S02]  /*5ee0*/  @!P0 FMUL.FTZ R199, R7, R42 ;  /* 0x0000002a07c78220 */ /* 0x000fe40000410000 */
[-C--:B------:R-:W-:Y:S02]  /*5ef0*/  @!P0 FMUL.FTZ R2, R2, R4.reuse ;  /* 0x0000000402028220 */ /* 0x080fe40000410000 */
[----:B------:R-:W-:Y:S02]  /*5f00*/  @!P0 FFMA.FTZ R198, R37, R4, -R198 ;  /* 0x0000000425c68223 */ /* 0x000fe400000108c6 */
[-C--:B------:R-:W-:Y:S01]  /*5f10*/  @!P0 FMUL.FTZ R4, R7, R5.reuse ;  /* 0x0000000507048220 */ /* 0x080fe20000410000 */
[----:B------:R-:W-:Y:S01]  /*5f20*/  @!P0 LOP3.LUT R7, R24, 0xffff0000, RZ, 0xc0, !PT ;  /* 0xffff000018078812 */ /* 0x000fe200078ec0ff */
[----:B------:R-:W-:Y:S01]  /*5f30*/  @!P0 FFMA.FTZ R199, R43, R5, -R199 ;  /* 0x000000052bc78223 */ /* 0x000fe200000108c7 */
[----:B------:R-:W-:Y:S01]  /*5f40*/  @!P0 LOP3.LUT R5, R25, 0xffff0000, RZ, 0xc0, !PT ;  /* 0xffff000019058812 */ /* 0x000fe200078ec0ff */
[----:B------:R-:W-:Y:S01]  /*5f50*/  @!P0 FFMA.FTZ R2, R9, R37, R2 ;  /* 0x0000002509028223 */ /* 0x000fe20000010002 */
[----:B------:R-:W-:Y:S01]  /*5f60*/  @!P0 LOP3.LUT R9, R36, 0xffff0000, RZ, 0xc0, !PT ;  /* 0xffff000024098812 */ /* 0x000fe200078ec0ff */
[----:B------:R-:W-:Y:S01]  /*5f70*/  @!P0 FMUL.FTZ R206, R7, R40 ;  /* 0x0000002807ce8220 */ /* 0x000fe20000410000 */
[----:B------:R-:W-:Y:S01]  /*5f80*/  @!P0 LOP3.LUT R36, R3, 0xffff0000, RZ, 0xc0, !PT ;  /* 0xffff000003248812 */ /* 0x000fe200078ec0ff */
[----:B------:R-:W-:Y:S02]  /*5f90*/  @!P0 FMUL.FTZ R205, R5, R44 ;  /* 0x0000002c05cd8220 */ /* 0x000fe40000410000 */
[C---:B------:R-:W-:Y:S02]  /*5fa0*/  @!P0 IMAD.U32 R37, R26.reuse, 0x10000, RZ ;  /* 0x000100001a258824 */ /* 0x040fe400078e00ff */
[-C--:B------:R-:W-:Y:S02]  /*5fb0*/  @!P0 FMUL.FTZ R3, R7, R36.reuse ;  /* 0x0000002407038220 */ /* 0x080fe40000410000 */
[----:B------:R-:W-:Y:S01]  /*5fc0*/  @!P0 FFMA.FTZ R206, R41, R36, -R206 ;  /* 0x0000002429ce8223 */ /* 0x000fe200000108ce */
[----:B------:R-:W-:Y:S01]  /*5fd0*/  @!P0 LOP3.LUT R36, R26, 0xffff0000, RZ, 0xc0, !PT ;  /* 0xffff00001a248812 */ /* 0x000fe200078ec0ff */
[----:B------:R-:W-:Y:S02]  /*5fe0*/  @!P0 IMAD.U32 R7, R6, 0x10000, RZ ;  /* 0x0001000006078824 */ /* 0x000fe400078e00ff */
[-C--:B------:R-:W-:Y:S01]  /*5ff0*/  @!P0 FMUL.FTZ R5, R5, R9.reuse ;  /* 0x0000000905058220 */ /* 0x080fe20000410000 */
[----:B------:R-:W-:Y:S01]  /*6000*/  @!P0 F2FP.BF16.PACK_AB R198, R206, R198 ;  /* 0x000000c6cec6823e */ /* 0x000fe200000010ff */
[----:B------:R-:W-:Y:S01]  /*6010*/  @!P0 FFMA.FTZ R205, R45, R9, -R205 ;  /* 0x000000092dcd8223 */ /* 0x000fe200000108cd */
[----:B------:R-:W-:Y:S01]  /*6020*/  @!P0 LOP3.LUT R9, R6, 0xffff0000, RZ, 0xc0, !PT ;  /* 0xffff000006098812 */ /* 0x000fe200078ec0ff */
[C---:B------:R-:W-:Y:S01]  /*6030*/  @!P0 FMUL.FTZ R237, R37.reuse, R46 ;  /* 0x0000002e25ed8220 */ /* 0x040fe20000410000 */
[----:B------:R-:W-:Y:S01]  /*6040*/  @!P0 MOV R68, R198 ;  /* 0x000000c600448202 */ /* 0x000fe20000000f00 */
[----:B------:R-:W-:Y:S01]  /*6050*/  @!P0 FMUL.FTZ R6, R37, R7 ;  /* 0x0000000725068220 */ /* 0x000fe20000410000 */
[----:B------:R-:W-:Y:S01]  /*6060*/  @!P0 LOP3.LUT R37, R27, 0xffff0000, RZ, 0xc0, !PT ;  /* 0xffff00001b258812 */ /* 0x000fe200078ec0ff */
[C---:B------:R-:W-:Y:S01]  /*6070*/  @!P0 FMUL.FTZ R242, R36.reuse, R48 ;  /* 0x0000003024f28220 */ /* 0x040fe20000410000 */
[----:B------:R-:W-:Y:S01]  /*6080*/  @!P0 F2FP.BF16.PACK_AB R199, R205, R199 ;  /* 0x000000c7cdc7823e */ /* 0x000fe200000010ff */
[----:B------:R-:W-:Y:S02]  /*6090*/  @!P0 FFMA.FTZ R237, R47, R7, -R237 ;  /* 0x000000072fed8223 */ /* 0x000fe400000108ed */
[----:B------:R-:W-:Y:S01]  /*60a0*/  @!P0 FMUL.FTZ R7, R36, R9 ;  /* 0x0000000924078220 */ /* 0x000fe20000410000 */
[----:B------:R-:W-:Y:S01]  /*60b0*/  @!P0 LOP3.LUT R36, R8, 0xffff0000, RZ, 0xc0, !PT ;  /* 0xffff000008248812 */ /* 0x000fe200078ec0ff */
[----:B------:R-:W-:Y:S02]  /*60c0*/  @!P0 FFMA.FTZ R3, R40, R41, R3 ;  /* 0x0000002928038223 */ /* 0x000fe40000010003 */
[----:B------:R-:W-:Y:S02]  /*60d0*/  @!P0 FFMA.FTZ R242, R49, R9, -R242 ;  /* 0x0000000931f28223 */ /* 0x000fe400000108f2 */
[----:B------:R-:W-:Y:S01]  /*60e0*/  @!P0 IMAD.U32 R9, R8, 0x10000, RZ ;  /* 0x0001000008098824 */ /* 0x000fe200078e00ff */
[----:B------:R-:W-:Y:S01]  /*60f0*/  @!P0 F2FP.BF16.PACK_AB R2, R3, R2 ;  /* 0x000000020302823e */ /* 0x000fe200000010ff */
[----:B------:R-:W-:Y:S01]  /*6100*/  @!P0 FMUL.FTZ R243, R37, R52 ;  /* 0x0000003425f38220 */ /* 0x000fe20000410000 */
[----:B------:R-:W-:Y:S01]  /*6110*/  @!P0 F2FP.BF16.PACK_AB R237, R242, R237 ;  /* 0x000000edf2ed823e */ /* 0x000fe200000010ff */
[----:B------:R-:W-:Y:S02]  /*6120*/  @!P0 FFMA.FTZ R4, R42, R43, R4 ;  /* 0x0000002b2a048223 */ /* 0x000fe40000010004 */
[----:B------:R-:W-:Y:S02]  /*6130*/  @!P0 FFMA.FTZ R5, R44, R45, R5 ;  /* 0x0000002d2c058223 */ /* 0x000fe40000010005 */
[-C--:B------:R-:W-:Y:S02]  /*6140*/  @!P0 FMUL.FTZ R8, R38, R9.reuse ;  /* 0x0000000926088220 */ /* 0x080fe40000410000 */
[----:B------:R-:W-:Y:S01]  /*6150*/  @!P0 FFMA.FTZ R38, R51, R9, -R244 ;  /* 0x0000000933268223 */ /* 0x000fe200000108f4 */
[----:B------:R-:W-:Y:S01]  /*6160*/  @!P0 F2FP.BF16.PACK_AB R4, R5, R4 ;  /* 0x000000040504823e */ /* 0x000fe200000010ff */
[-C--:B------:R-:W-:Y:S02]  /*6170*/  @!P0 FFMA.FTZ R243, R53, R36.reuse, -R243 ;  /* 0x0000002435f38223 */ /* 0x080fe400000108f3 */
[----:B------:R-:W-:Y:S02]  /*6180*/  @!P0 FFMA.FTZ R6, R46, R47, R6 ;  /* 0x0000002f2e068223 */ /* 0x000fe40000010006 */
[----:B------:R-:W-:Y:S01]  /*6190*/  @!P0 FMUL.FTZ R9, R37, R36 ;  /* 0x0000002425098220 */ /* 0x000fe20000410000 */
[----:B------:R-:W-:Y:S01]  /*61a0*/  @!P0 F2FP.BF16.PACK_AB R38, R243, R38 ;  /* 0x00000026f326823e */ /* 0x000fe200000010ff */
[----:B------:R-:W-:Y:S02]  /*61b0*/  @!P0 FFMA.FTZ R7, R48, R49, R7 ;  /* 0x0000003130078223 */ /* 0x000fe40000010007 */
[----:B------:R-:W-:Y:S01]  /*61c0*/  @!P0 FFMA.FTZ R8, R50, R51, R8 ;  /* 0x0000003332088223 */ /* 0x000fe20000010008 */
[----:B------:R-:W-:Y:S01]  /*61d0*/  @!P0 MOV R71, R38 ;  /* 0x0000002600478202 */ /* 0x000fe20000000f00 */
[----:B------:R-:W-:Y:S01]  /*61e0*/  @!P0 FFMA.FTZ R9, R52, R53, R9 ;  /* 0x0000003534098223 */ /* 0x000fe20000010009 */
[----:B------:R-:W-:Y:S01]  /*61f0*/  @!P0 F2FP.BF16.PACK_AB R6, R7, R6 ;  /* 0x000000060706823e */ /* 0x000fe200000010ff */
[----:B------:R-:W-:Y:S02]  /*6200*/  @!P0 IMAD.MOV.U32 R69, RZ, RZ, R199 ;  /* 0x000000ffff458224 */ /* 0x000fe400078e00c7 */
        /* <DEDUP_REMOVED lines=8> */
.L_x_1614:
[----:B------:R-:W-:Y:S05]  /*6290*/  BSYNC B0 ;  /* 0x0000000000007941 */ /* 0x000fea0003800000 */
.L_x_1613:
[----:B------:R-:W-:Y:S01]  /*62a0*/  ISETP.GE.OR P1, PT, R220, R152, P6 ;  /* 0x00000098dc00720c */ /* 0x000fe20003726670 */
[----:B------:R-:W-:Y:S01]  /*62b0*/  @!UPT UIADD3 URZ, URZ, URZ, URZ ;  /* 0x0000003f3f3ff290 */ /* 0x000fe2000fffe03f */
[----:B------:R-:W-:Y:S11]  /*62c0*/  BSSY B0, `(.L_x_1615) ;  /* 0x0000071000007945 */ /* 0x000ff60003800000 */
[----:B------:R-:W-:-:S05]  /*62d0*/  @P1 BRA `(.L_x_1616) ;  /* 0x000006f000001947 */ /* 0x000fca0003800000 */
[----:B------:R-:W-:Y:S01]  /*62e0*/  IADD3 R3, P1, R180, R196, RZ ;  /* 0x000000c4b4037210 */ /* 0x000fe20007f3e0ff */
[----:B-1----:R-:W-:Y:S01]  /*62f0*/  LDS.128 R24, [R146+0x8100] ;  /* 0x0081000092187984 */ /* 0x002fe20000000c00 */
[--C-:B-----5:R-:W-:Y:S02]  /*6300*/  @!P0 SHF.R.U64 R6, R64, 0x10, R65.reuse ;  /* 0x0000001040068819 */ /* 0x120fe40000001241 */
[----:B------:R-:W-:Y:S01]  /*6310*/  @!P0 SHF.R.U32.HI R7, RZ, 0x10, R65 ;  /* 0x00000010ff078819 */ /* 0x000fe20000011641 */
[----:B------:R-:W-:Y:S01]  /*6320*/  IMAD.X R2, R153, 0x1, R130, P1 ;  /* 0x0000000199027824 */ /* 0x000fe200008e0682 */
[-C--:B------:R-:W-:Y:S02]  /*6330*/  IADD3 R5, P2, P1, R168, R3.reuse, R151 ;  /* 0x00000003a8057210 */ /* 0x080fe4000795e097 */
[----:B------:R-:W-:Y:S01]  /*6340*/  @!P0 SHF.R.U64 R8, R66, 0x10, R67 ;  /* 0x0000001042088819 */ /* 0x000fe20000001243 */
[----:B------:R-:W1:Y:S01]  /*6350*/  LDS.128 R48, [R147+0x8100] ;  /* 0x0081000093307984 */ /* 0x000e620000000c00 */
[-C--:B------:R-:W-:Y:S02]  /*6360*/  IADD3.X R4, R107, R2.reuse, R141, P2, P1 ;  /* 0x000000026b047210 */ /* 0x080fe400017e248d */
[----:B------:R-:W-:Y:S02]  /*6370*/  ISETP.GE.AND P1, PT, R150, c[0x0][0x1d4], PT ;  /* 0x0000750096007a0c */ /* 0x000fe40003f26270 */
[C---:B------:R-:W-:Y:S02]  /*6380*/  @!P0 PRMT R41, R74.reuse, 0x5410, R8 ;  /* 0x000054104a298816 */ /* 0x040fe40000000008 */
[----:B------:R-:W-:Y:S04]  /*6390*/  @!P0 SHF.R.U32.HI R9, RZ, 0x10, R67 ;  /* 0x00000010ff098819 */ /* 0x000fe80000011643 */
[----:B------:R-:W-:Y:S04]  /*63a0*/  @!P0 PRMT R38, R74, 0x5432, R9 ;  /* 0x000054324a268816 */ /* 0x000fe80000000009 */
[C---:B------:R-:W-:Y:S01]  /*63b0*/  @!P0 LOP3.LUT R45, R38.reuse, 0xffff0000, RZ, 0xc0, !PT ;  /* 0xffff0000262d8812 */ /* 0x040fe200078ec0ff */
[----:B------:R-:W-:Y:S01]  /*63c0*/  @!P0 IMAD.U32 R43, R38, 0x10000, RZ ;  /* 0x00010000262b8824 */ /* 0x000fe200078e00ff */
[----:B------:R-:W-:Y:S01]  /*63d0*/  @!P1 IADD3 R3, P3, P2, R168, R3, R150 ;  /* 0x00000003a8039210 */ /* 0x000fe20007a7e096 */
[C---:B------:R-:W-:Y:S01]  /*63e0*/  @!P0 IMAD.U32 R38, R41.reuse, 0x10000, RZ ;  /* 0x0001000029268824 */ /* 0x040fe200078e00ff */
[----:B------:R-:W-:Y:S02]  /*63f0*/  @!P0 LOP3.LUT R41, R41, 0xffff0000, RZ, 0xc0, !PT ;  /* 0xffff000029298812 */ /* 0x000fe400078ec0ff */
[----:B------:R-:W-:Y:S02]  /*6400*/  @!P1 IADD3.X R2, R107, R2, R140, P3, P2 ;  /* 0x000000026b029210 */ /* 0x000fe40001fe448c */
[C---:B------:R-:W-:Y:S04]  /*6410*/  LEA R70, P2, R5.reuse, c[0x0][0x1c8], 0x1 ;  /* 0x0000720005467a11 */ /* 0x040fe800078408ff */
[----:B------:R-:W-:Y:S02]  /*6420*/  LEA.HI.X R71, R5, c[0x0][0x1cc], R4, 0x1, P2 ;  /* 0x0000730005477a11 */ /* 0x000fe400010f0c04 */
[C---:B------:R-:W-:Y:S02]  /*6430*/  @!P1 LEA R68, P2, R3.reuse, c[0x0][0x1c8], 0x1 ;  /* 0x0000720003449a11 */ /* 0x040fe400078408ff */
[----:B------:R-:W-:Y:S02]  /*6440*/  @!P0 SHF.R.U32.HI R4, RZ, 0x10, R31 ;  /* 0x00000010ff048819 */ /* 0x000fe4000001161f */
[----:B------:R-:W-:Y:S02]  /*6450*/  @!P1 LEA.HI.X R69, R3, c[0x0][0x1cc], R2, 0x1, P2 ;  /* 0x0000730003459a11 */ /* 0x000fe400010f0c02 */
[--C-:B------:R-:W-:Y:S02]  /*6460*/  @!P0 SHF.R.U64 R2, R28, 0x10, R29.reuse ;  /* 0x000000101c028819 */ /* 0x100fe4000000121d */
[----:B------:R-:W-:Y:S02]  /*6470*/  @!P0 SHF.R.U32.HI R3, RZ, 0x10, R29 ;  /* 0x00000010ff038819 */ /* 0x000fe4000001161d */
[----:B------:R-:W-:Y:S01]  /*6480*/  @!P0 SHF.R.U64 R5, R30, 0x10, R31 ;  /* 0x000000101e058819 */ /* 0x000fe2000000121f */
[----:B-1----:R-:W-:Y:S01]  /*6490*/  @!P0 IMAD.U32 R29, R48, 0x10000, RZ ;  /* 0x00010000301d8824 */ /* 0x002fe200078e00ff */
[----:B------:R-:W-:Y:S01]  /*64a0*/  @!P0 SHF.L.U32 R8, R25, 0x10, RZ ;  /* 0x0000001019088819 */ /* 0x000fe200000006ff */
[----:B------:R-:W-:Y:S01]  /*64b0*/  @!P0 IMAD.U32 R44, R51, 0x10000, RZ ;  /* 0x00010000332c8824 */ /* 0x000fe200078e00ff */
[----:B------:R-:W-:Y:S01]  /*64c0*/  @!P0 LOP3.LUT R37, R49, 0xffff0000, RZ, 0xc0, !PT ;  /* 0xffff000031258812 */ /* 0x000fe200078ec0ff */
[C---:B------:R-:W-:Y:S01]  /*64d0*/  @!P0 IMAD.U32 R40, R50.reuse, 0x10000, RZ ;  /* 0x0001000032288824 */ /* 0x040fe200078e00ff */
[----:B------:R-:W-:Y:S02]  /*64e0*/  @!P0 LOP3.LUT R46, R51, 0xffff0000, RZ, 0xc0, !PT ;  /* 0xffff0000332e8812 */ /* 0x000fe400078ec0ff */
[----:B------:R-:W-:Y:S02]  /*64f0*/  @!P0 LOP3.LUT R42, R50, 0xffff0000, RZ, 0xc0, !PT ;  /* 0xffff0000322a8812 */ /* 0x000fe400078ec0ff */
[----:B------:R-:W-:Y:S02]  /*6500*/  @!P0 PRMT R31, R75, 0x5410, R7 ;  /* 0x000054104b1f8816 */ /* 0x000fe40000000007 */
[C---:B------:R-:W-:Y:S02]  /*6510*/  @!P0 PRMT R7, R35.reuse, 0x5410, R4 ;  /* 0x0000541023078816 */ /* 0x040fe40000000004 */
[----:B------:R-:W-:Y:S01]  /*6520*/  @!P0 PRMT R28, R35, 0x5432, R5 ;  /* 0x00005432231c8816 */ /* 0x000fe20000000005 */
[----:B------:R-:W-:Y:S01]  /*6530*/  @!P0 IMAD.U32 R35, R49, 0x10000, RZ ;  /* 0x0001000031238824 */ /* 0x000fe200078e00ff */
[----:B------:R-:W-:Y:S02]  /*6540*/  @!P0 LOP3.LUT R36, R31, 0xffff0000, RZ, 0xc0, !PT ;  /* 0xffff00001f248812 */ /* 0x000fe400078ec0ff */
[----:B------:R-:W-:Y:S02]  /*6550*/  @!P0 PRMT R30, R75, 0x5432, R6 ;  /* 0x000054324b1e8816 */ /* 0x000fe40000000006 */
[----:B------:R-:W-:Y:S01]  /*6560*/  @!P0 PRMT R6, R34, 0x5432, R2 ;  /* 0x0000543222068816 */ /* 0x000fe20000000002 */
[----:B------:R-:W-:Y:S01]  /*6570*/  @!P0 IMAD.U32 R2, R24, 0x10000, RZ ;  /* 0x0001000018028824 */ /* 0x000fe200078e00ff */
[----:B------:R-:W-:Y:S01]  /*6580*/  @!P0 PRMT R3, R34, 0x5410, R3 ;  /* 0x0000541022038816 */ /* 0x000fe20000000003 */
[C---:B------:R-:W-:Y:S01]  /*6590*/  @!P0 IMAD.U32 R9, R30.reuse, 0x10000, RZ ;  /* 0x000100001e098824 */ /* 0x040fe200078e00ff */
[----:B------:R-:W-:Y:S01]  /*65a0*/  @!P0 LOP3.LUT R30, R30, 0xffff0000, RZ, 0xc0, !PT ;  /* 0xffff00001e1e8812 */ /* 0x000fe200078ec0ff */
[----:B------:R-:W-:Y:S01]  /*65b0*/  @!P0 IMAD.U32 R34, R31, 0x10000, RZ ;  /* 0x000100001f228824 */ /* 0x000fe200078e00ff */
[----:B------:R-:W-:Y:S01]  /*65c0*/  @!P0 LOP3.LUT R31, R48, 0xffff0000, RZ, 0xc0, !PT ;  /* 0xffff0000301f8812 */ /* 0x000fe200078ec0ff */
[C---:B------:R-:W-:Y:S01]  /*65d0*/  @!P0 IMAD.U32 R4, R6.reuse, 0x10000, RZ ;  /* 0x0001000006048824 */ /* 0x040fe200078e00ff */
[----:B------:R-:W-:Y:S01]  /*65e0*/  @!P0 LOP3.LUT R6, R6, 0xffff0000, RZ, 0xc0, !PT ;  /* 0xffff000006068812 */ /* 0x000fe200078ec0ff */
[C---:B------:R-:W-:Y:S01]  /*65f0*/  @!P0 IMAD.U32 R5, R3.reuse, 0x10000, RZ ;  /* 0x0001000003058824 */ /* 0x040fe200078e00ff */
[----:B------:R-:W-:Y:S01]  /*6600*/  @!P0 LOP3.LUT R3, R3, 0xffff0000, RZ, 0xc0, !PT ;  /* 0xffff000003038812 */ /* 0x000fe200078ec0ff */
[----:B------:R-:W-:Y:S02]  /*6610*/  @!P0 FMUL.FTZ R47, R2, R9 ;  /* 0x00000009022f8220 */ /* 0x000fe40000410000 */
        /* <DEDUP_REMOVED lines=11> */
[C---:B------:R-:W-:Y:S02]  /*66d0*/  @!P0 FMUL.FTZ R53, R5.reuse, R36 ;  /* 0x0000002405358220 */ /* 0x040fe40000410000 */
[-C--:B------:R-:W-:Y:S02]  /*66e0*/  @!P0 FMUL.FTZ R5, R5, R3.reuse ;  /* 0x0000000305058220 */ /* 0x080fe40000410000 */
[----:B------:R-:W-:Y:S02]  /*66f0*/  @!P0 FFMA.FTZ R53, R37, R3, -R53 ;  /* 0x0000000325358223 */ /* 0x000fe40000010835 */
[-C--:B------:R-:W-:Y:S01]  /*6700*/  @!P0 FMUL.FTZ R3, R8, R6.reuse ;  /* 0x0000000608038220 */ /* 0x080fe20000410000 */
[----:B------:R-:W-:Y:S01]  /*6710*/  @!P0 SHF.L.U32 R8, R27, 0x10, RZ ;  /* 0x000000101b088819 */ /* 0x000fe200000006ff */
[----:B------:R-:W-:Y:S01]  /*6720*/  @!P0 FFMA.FTZ R64, R31, R6, -R64 ;  /* 0x000000061f408223 */ /* 0x000fe20000010840 */
[----:B------:R-:W-:Y:S01]  /*6730*/  @!P0 F2FP.BF16.PACK_AB R52, R53, R52 ;  /* 0x000000343534823e */ /* 0x000fe200000010ff */
[C---:B------:R-:W-:Y:S01]  /*6740*/  @!P0 IMAD.U32 R6, R7.reuse, 0x10000, RZ ;  /* 0x0001000007068824 */ /* 0x040fe200078e00ff */
[----:B------:R-:W-:Y:S01]  /*6750*/  @!P0 LOP3.LUT R7, R7, 0xffff0000, RZ, 0xc0, !PT ;  /* 0xffff000007078812 */ /* 0x000fe200078ec0ff */
[----:B------:R-:W-:Y:S01]  /*6760*/  @!P0 FMUL.FTZ R65, R8, R43 ;  /* 0x0000002b08418220 */ /* 0x000fe20000410000 */
[----:B------:R-:W-:Y:S01]  /*6770*/  @!P0 MOV R49, R52 ;  /* 0x0000003400318202 */ /* 0x000fe20000000f00 */
[C---:B------:R-:W-:Y:S01]  /*6780*/  @!P0 FMUL.FTZ R66, R9.reuse, R45 ;  /* 0x0000002d09428220 */ /* 0x040fe20000410000 */
[----:B------:R-:W-:Y:S01]  /*6790*/  @!P0 F2FP.BF16.PACK_AB R47, R64, R47 ;  /* 0x0000002f402f823e */ /* 0x000fe200000010ff */
[-C--:B------:R-:W-:Y:S02]  /*67a0*/  @!P0 FMUL.FTZ R8, R8, R6.reuse ;  /* 0x0000000608088220 */ /* 0x080fe40000410000 */
[----:B------:R-:W-:Y:S01]  /*67b0*/  @!P0 FFMA.FTZ R65, R44, R6, -R65 ;  /* 0x000000062c418223 */ /* 0x000fe20000010841 */
[----:B------:R-:W-:Y:S01]  /*67c0*/  @!P0 SHF.L.U32 R6, R26, 0x10, RZ ;  /* 0x000000101a068819 */ /* 0x000fe200000006ff */
[-C--:B------:R-:W-:Y:S02]  /*67d0*/  @!P0 FMUL.FTZ R9, R9, R7.reuse ;  /* 0x0000000709098220 */ /* 0x080fe40000410000 */
[----:B------:R-:W-:Y:S02]  /*67e0*/  @!P0 FFMA.FTZ R66, R46, R7, -R66 ;  /* 0x000000072e428223 */ /* 0x000fe40000010842 */
[C---:B------:R-:W-:Y:S01]  /*67f0*/  @!P0 IMAD.U32 R7, R28.reuse, 0x10000, RZ ;  /* 0x000100001c078824 */ /* 0x040fe200078e00ff */
[----:B------:R-:W-:Y:S01]  /*6800*/  @!P0 LOP3.LUT R28, R28, 0xffff0000, RZ, 0xc0, !PT ;  /* 0xffff00001c1c8812 */ /* 0x000fe200078ec0ff */
[----:B------:R-:W-:Y:S01]  /*6810*/  @!P0 FMUL.FTZ R74, R6, R38 ;  /* 0x00000026064a8220 */ /* 0x000fe20000410000 */
[----:B------:R-:W-:Y:S01]  /*6820*/  @!P0 F2FP.BF16.PACK_AB R65, R66, R65 ;  /* 0x000000414241823e */ /* 0x000fe200000010ff */
[----:B------:R-:W-:Y:S02]  /*6830*/  @!P0 FMUL.FTZ R67, R29, R41 ;  /* 0x000000291d438220 */ /* 0x000fe40000410000 */
[----:B------:R-:W-:Y:S02]  /*6840*/  @!P0 FFMA.FTZ R3, R30, R31, R3 ;  /* 0x0000001f1e038223 */ /* 0x000fe40000010003 */
[----:B------:R-:W-:Y:S02]  /*6850*/  @!P0 FMUL.FTZ R6, R6, R7 ;  /* 0x0000000706068220 */ /* 0x000fe40000410000 */
[----:B------:R-:W-:Y:S01]  /*6860*/  @!P0 FFMA.FTZ R4, R34, R35, R4 ;  /* 0x0000002322048223 */ /* 0x000fe20000010004 */
[----:B------:R-:W-:Y:S01]  /*6870*/  @!P0 F2FP.BF16.PACK_AB R2, R3, R2 ;  /* 0x000000020302823e */ /* 0x000fe200000010ff */
[----:B------:R-:W-:Y:S02]  /*6880*/  @!P0 FFMA.FTZ R74, R40, R7, -R74 ;  /* 0x00000007284a8223 */ /* 0x000fe4000001084a */
[-C--:B------:R-:W-:Y:S02]  /*6890*/  @!P0 FMUL.FTZ R7, R29, R28.reuse ;  /* 0x0000001c1d078220 */ /* 0x080fe40000410000 */
[----:B------:R-:W-:Y:S02]  /*68a0*/  @!P0 FFMA.FTZ R67, R42, R28, -R67 ;  /* 0x0000001c2a438223 */ /* 0x000fe40000010843 */
[----:B------:R-:W-:Y:S02]  /*68b0*/  @!P0 FFMA.FTZ R5, R36, R37, R5 ;  /* 0x0000002524058223 */ /* 0x000fe40000010005 */
[----:B------:R-:W-:Y:S01]  /*68c0*/  @!P0 FFMA.FTZ R6, R38, R40, R6 ;  /* 0x0000002826068223 */ /* 0x000fe20000010006 */
[----:B------:R-:W-:Y:S01]  /*68d0*/  @!P0 F2FP.BF16.PACK_AB R67, R67, R74 ;  /* 0x0000004a4343823e */ /* 0x000fe200000010ff */
[----:B------:R-:W-:Y:S01]  /*68e0*/  @!P0 FFMA.FTZ R7, R41, R42, R7 ;  /* 0x0000002a29078223 */ /* 0x000fe20000010007 */
[----:B------:R-:W-:Y:S01]  /*68f0*/  @!P0 F2FP.BF16.PACK_AB R4, R5, R4 ;  /* 0x000000040504823e */ /* 0x000fe200000010ff */
[----:B------:R-:W-:Y:S02]  /*6900*/  @!P0 FFMA.FTZ R8, R43, R44, R8 ;  /* 0x0000002c2b088223 */ /* 0x000fe40000010008 */
[----:B------:R-:W-:Y:S01]  /*6910*/  @!P0 FFMA.FTZ R9, R45, R46, R9 ;  /* 0x0000002e2d098223 */ /* 0x000fe20000010009 */
[----:B------:R-:W-:Y:S01]  /*6920*/  @!P0 F2FP.BF16.PACK_AB R6, R7, R6 ;  /* 0x000000060706823e */ /* 0x000fe200000010ff */
[----:B------:R-:W-:Y:S01]  /*6930*/  @!P0 IMAD.MOV.U32 R48, RZ, RZ, R47 ;  /* 0x000000ffff308224 */ /* 0x000fe200078e002f */
[----:B------:R-:W-:Y:S01]  /*6940*/  @!P0 MOV R25, R4 ;  /* 0x0000000400198202 */ /* 0x000fe20000000f00 */
[----:B------:R-:W-:Y:S01]  /*6950*/  @!P0 IMAD.MOV.U32 R50, RZ, RZ, R67 ;  /* 0x000000ffff328224 */ /* 0x000fe200078e0043 */
[----:B------:R-:W-:Y:S01]  /*6960*/  @!P0 F2FP.BF16.PACK_AB R8, R9, R8 ;  /* 0x000000080908823e */ /* 0x000fe200000010ff */
[----:B------:R-:W-:Y:S02]  /*6970*/  @!P0 IMAD.MOV.U32 R51, RZ, RZ, R65 ;  /* 0x000000ffff338224 */ /* 0x000fe400078e0041 */
[----:B------:R-:W-:Y:S02]  /*6980*/  @!P0 IMAD.MOV.U32 R24, RZ, RZ, R2 ;  /* 0x000000ffff188224 */ /* 0x000fe400078e0002 */
[----:B------:R-:W-:Y:S01]  /*6990*/  @!P0 IMAD.MOV.U32 R26, RZ, RZ, R6 ;  /* 0x000000ffff1a8224 */ /* 0x000fe200078e0006 */
[----:B------:R1:W-:Y:S01]  /*69a0*/  STG.E.128 [R70.64], R48 ;  /* 0x0000003046007986 */ /* 0x0003e2000c101d0a */
[----:B------:R-:W-:Y:S07]  /*69b0*/  @!P0 IMAD.MOV.U32 R27, RZ, RZ, R8 ;  /* 0x000000ffff1b8224 */ /* 0x000fee00078e0008 */
[----:B------:R1:W-:Y:S02]  /*69c0*/  @!P1 STG.E.128 [R68.64], R24 ;  /* 0x0000001844009986 */ /* 0x0003e4000c101d0a */
.L_x_1616:
[----:B------:R-:W-:Y:S05]  /*69d0*/  BSYNC B0 ;  /* 0x0000000000007941 */ /* 0x000fea0003800000 */
.L_x_1615:
        /* <DEDUP_REMOVED lines=12> */
[CC--:B------:R-:W-:Y:S02]  /*6aa0*/  IADD3.X R4, R107.reuse, R2.reuse, R141, P2, P1 ;  /* 0x000000026b047210 */ /* 0x0c0fe400017e248d */
[----:B------:R-:W-:Y:S02]  /*6ab0*/  ISETP.GE.AND P1, PT, R150, c[0x0][0x1d4], PT ;  /* 0x0000750096007a0c */ /* 0x000fe40003f26270 */
[----:B------:R-:W-:Y:S02]  /*6ac0*/  @!P0 PRMT R34, R72, 0x5410, R8 ;  /* 0x0000541048228816 */ /* 0x000fe40000000008 */
[----:B------:R-:W-:Y:S09]  /*6ad0*/  @!P0 SHF.R.U32.HI R9, RZ, 0x10, R63 ;  /* 0x00000010ff098819 */ /* 0x000ff2000001163f */
[----:B------:R-:W-:Y:S04]  /*6ae0*/  @!P1 IADD3 R3, P3, P2, R168, R3, R150 ;  /* 0x00000003a8039210 */ /* 0x000fe80007a7e096 */
        /* <DEDUP_REMOVED lines=11> */
[C---:B------:R-:W-:Y:S01]  /*6ba0*/  @!P0 IMAD.U32 R29, R45.reuse, 0x10000, RZ ;  /* 0x000100002d1d8824 */ /* 0x040fe200078e00ff */
[----:B------:R-:W-:Y:S01]  /*6bb0*/  @!P0 LOP3.LUT R31, R45, 0xffff0000, RZ, 0xc0, !PT ;  /* 0xffff00002d1f8812 */ /* 0x000fe200078ec0ff */
[C---:B------:R-:W-:Y:S01]  /*6bc0*/  @!P0 IMAD.U32 R37, R47.reuse, 0x10000, RZ ;  /* 0x000100002f258824 */ /* 0x040fe200078e00ff */
[----:B------:R-:W-:Y:S02]  /*6bd0*/  @!P0 LOP3.LUT R40, R47, 0xffff0000, RZ, 0xc0, !PT ;  /* 0xffff00002f288812 */ /* 0x000fe400078ec0ff */
[C---:B------:R-:W-:Y:S02]  /*6be0*/  @!P0 LOP3.LUT R35, R46.reuse, 0xffff0000, RZ, 0xc0, !PT ;  /* 0xffff00002e238812 */ /* 0x040fe400078ec0ff */
[----:B------:R-:W-:Y:S02]  /*6bf0*/  @!P0 PRMT R23, R73, 0x5410, R7 ;  /* 0x0000541049178816 */ /* 0x000fe40000000007 */
[C---:B------:R-:W-:Y:S02]  /*6c00*/  @!P0 PRMT R7, R33.reuse, 0x5410, R4 ;  /* 0x0000541021078816 */ /* 0x040fe40000000004 */
[----:B------:R-:W-:Y:S01]  /*6c10*/  @!P0 PRMT R20, R33, 0x5432, R5 ;  /* 0x0000543221148816 */ /* 0x000fe20000000005 */
[C---:B------:R-:W-:Y:S01]  /*6c20*/  @!P0 IMAD.U32 R28, R23.reuse, 0x10000, RZ ;  /* 0x00010000171c8824 */ /* 0x040fe200078e00ff */
[----:B------:R-:W-:Y:S01]  /*6c30*/  @!P0 LOP3.LUT R30, R23, 0xffff0000, RZ, 0xc0, !PT ;  /* 0xffff0000171e8812 */ /* 0x000fe200078ec0ff */
[----:B------:R-:W-:Y:S01]  /*6c40*/  @!P0 IMAD.U32 R33, R46, 0x10000, RZ ;  /* 0x000100002e218824 */ /* 0x000fe200078e00ff */
[----:B------:R-:W-:Y:S01]  /*6c50*/  @!P0 LOP3.LUT R23, R44, 0xffff0000, RZ, 0xc0, !PT ;  /* 0xffff00002c178812 */ /* 0x000fe200078ec0ff */
[----:B------:R-:W-:Y:S01]  /*6c60*/  @!P0 FMUL.FTZ R48, R8, R28 ;  /* 0x0000001c08308220 */ /* 0x000fe20000410000 */
[----:B------:R-:W-:Y:S02]  /*6c70*/  @!P0 PRMT R22, R73, 0x5432, R6 ;  /* 0x0000543249168816 */ /* 0x000fe40000000006 */
[----:B------:R-:W-:Y:S01]  /*6c80*/  @!P0 PRMT R6, R32, 0x5432, R2 ;  /* 0x0000543220068816 */ /* 0x000fe20000000002 */
[----:B------:R-:W-:Y:S01]  /*6c90*/  @!P0 IMAD.U32 R2, R24, 0x10000, RZ ;  /* 0x0001000018028824 */ /* 0x000fe200078e00ff */
[----:B------:R-:W-:Y:S02]  /*6ca0*/  @!P0 PRMT R3, R32, 0x5410, R3 ;  /* 0x0000541020038816 */ /* 0x000fe40000000003 */
[----:B------:R-:W-:Y:S01]  /*6cb0*/  @!P0 PRMT R32, R72, 0x5432, R9 ;  /* 0x0000543248208816 */ /* 0x000fe20000000009 */
[C---:B------:R-:W-:Y:S01]  /*6cc0*/  @!P0 IMAD.U32 R9, R22.reuse, 0x10000, RZ ;  /* 0x0001000016098824 */ /* 0x040fe200078e00ff */
[----:B------:R-:W-:Y:S01]  /*6cd0*/  @!P0 LOP3.LUT R22, R22, 0xffff0000, RZ, 0xc0, !PT ;  /* 0xffff000016168812 */ /* 0x000fe200078ec0ff */
[C---:B------:R-:W-:Y:S01]  /*6ce0*/  @!P0 IMAD.U32 R4, R6.reuse, 0x10000, RZ ;  /* 0x0001000006048824 */ /* 0x040fe200078e00ff */
[----:B------:R-:W-:Y:S01]  /*6cf0*/  @!P0 LOP3.LUT R6, R6, 0xffff0000, RZ, 0xc0, !PT ;  /* 0xffff000006068812 */ /* 0x000fe200078ec0ff */
[C---:B------:R-:W-:Y:S01]  /*6d00*/  @!P0 IMAD.U32 R5, R3.reuse, 0x10000, RZ ;  /* 0x0001000003058824 */ /* 0x040fe200078e00ff */
[----:B------:R-:W-:Y:S01]  /*6d10*/  @!P0 LOP3.LUT R3, R3, 0xffff0000, RZ, 0xc0, !PT ;  /* 0xffff000003038812 */ /* 0x000fe200078ec0ff */
[----:B------:R-:W-:Y:S01]  /*6d20*/  @!P0 FMUL.FTZ R41, R2, R9 ;  /* 0x0000000902298220 */ /* 0x000fe20000410000 */
[----:B------:R-:W-:Y:S01]  /*6d30*/  @!P0 LOP3.LUT R38, R32, 0xffff0000, RZ, 0xc0, !PT ;  /* 0xffff000020268812 */ /* 0x000fe200078ec0ff */
[-C--:B------:R-:W-:Y:S02]  /*6d40*/  @!P0 FMUL.FTZ R2, R2, R4.reuse ;  /* 0x0000000402028220 */ /* 0x080fe40000410000 */
[----:B------:R-:W-:Y:S02]  /*6d50*/  @!P0 FFMA.FTZ R41, R21, R4, -R41 ;  /* 0x0000000415298223 */ /* 0x000fe40000010829 */
[-C--:B------:R-:W-:Y:S01]  /*6d60*/  @!P0 FMUL.FTZ R4, R8, R5.reuse ;  /* 0x0000000508048220 */ /* 0x080fe20000410000 */
[----:B------:R-:W-:Y:S01]  /*6d70*/  @!P0 LOP3.LUT R8, R24, 0xffff0000, RZ, 0xc0, !PT ;  /* 0xffff000018088812 */ /* 0x000fe200078ec0ff */
[----:B------:R-:W-:Y:S01]  /*6d80*/  @!P0 FFMA.FTZ R48, R29, R5, -R48 ;  /* 0x000000051d308223 */ /* 0x000fe20000010830 */
[----:B------:R-:W-:Y:S01]  /*6d90*/  @!P0 LOP3.LUT R5, R25, 0xffff0000, RZ, 0xc0, !PT ;  /* 0xffff000019058812 */ /* 0x000fe200078ec0ff */
[----:B------:R-:W-:Y:S02]  /*6da0*/  @!P0 IMAD.U32 R36, R32, 0x10000, RZ ;  /* 0x0001000020248824 */ /* 0x000fe400078e00ff */
[C---:B------:R-:W-:Y:S02]  /*6db0*/  @!P0 FMUL.FTZ R52, R8.reuse, R22 ;  /* 0x0000001608348220 */ /* 0x040fe40000410000 */
[C---:B------:R-:W-:Y:S02]  /*6dc0*/  @!P0 FMUL.FTZ R49, R5.reuse, R30 ;  /* 0x0000001e05318220 */ /* 0x040fe40000410000 */
[-C--:B------:R-:W-:Y:S02]  /*6dd0*/  @!P0 FMUL.FTZ R5, R5, R3.reuse ;  /* 0x0000000305058220 */ /* 0x080fe40000410000 */
[----:B------:R-:W-:Y:S02]  /*6de0*/  @!P0 FFMA.FTZ R49, R31, R3, -R49 ;  /* 0x000000031f318223 */ /* 0x000fe40000010831 */
[-C--:B------:R-:W-:Y:S01]  /*6df0*/  @!P0 FMUL.FTZ R3, R8, R6.reuse ;  /* 0x0000000608038220 */ /* 0x080fe20000410000 */
[----:B------:R-:W-:Y:S01]  /*6e00*/  @!P0 SHF.L.U32 R8, R27, 0x10, RZ ;  /* 0x000000101b088819 */ /* 0x000fe200000006ff */
[----:B------:R-:W-:Y:S01]  /*6e10*/  @!P0 FFMA.FTZ R2, R9, R21, R2 ;  /* 0x0000001509028223 */ /* 0x000fe20000010002 */
[----:B------:R-:W-:Y:S01]  /*6e20*/  @!P0 LOP3.LUT R9, R27, 0xffff0000, RZ, 0xc0, !PT ;  /* 0xffff00001b098812 */ /* 0x000fe200078ec0ff */
[----:B------:R-:W-:Y:S01]  /*6e30*/  @!P0 FFMA.FTZ R52, R23, R6, -R52 ;  /* 0x0000000617348223 */ /* 0x000fe20000010834 */
[----:B------:R-:W-:Y:S01]  /*6e40*/  @!P0 LOP3.LUT R21, R26, 0xffff0000, RZ, 0xc0, !PT ;  /* 0xffff00001a158812 */ /* 0x000fe200078ec0ff */
[----:B------:R-:W-:Y:S01]  /*6e50*/  @!P0 IMAD.U32 R6, R7, 0x10000, RZ ;  /* 0x0001000007068824 */ /* 0x000fe200078e00ff */
[----:B------:R-:W-:Y:S01]  /*6e60*/  @!P0 F2FP.BF16.PACK_AB R48, R49, R48 ;  /* 0x000000303130823e */ /* 0x000fe200000010ff */
[C---:B------:R-:W-:Y:S01]  /*6e70*/  @!P0 FMUL.FTZ R53, R8.reuse, R36 ;  /* 0x0000002408358220 */ /* 0x040fe20000410000 */
[----:B------:R-:W-:Y:S01]  /*6e80*/  @!P0 LOP3.LUT R7, R7, 0xffff0000, RZ, 0xc0, !PT ;  /* 0xffff000007078812 */ /* 0x000fe200078ec0ff */
[----:B------:R-:W-:Y:S01]  /*6e90*/  @!P0 FMUL.FTZ R60, R9, R38 ;  /* 0x00000026093c8220 */ /* 0x000fe20000410000 */
[----:B------:R-:W-:Y:S01]  /*6ea0*/  @!P0 MOV R45, R48 ;  /* 0x00000030002d8202 */ /* 0x000fe20000000f00 */
[-C--:B------:R-:W-:Y:S01]  /*6eb0*/  @!P0 FMUL.FTZ R8, R8, R6.reuse ;  /* 0x0000000608088220 */ /* 0x080fe20000410000 */
[----:B------:R-:W-:Y:S01]  /*6ec0*/  @!P0 F2FP.BF16.PACK_AB R41, R52, R41 ;  /* 0x000000293429823e */ /* 0x000fe200000010ff */
[----:B------:R-:W-:Y:S01]  /*6ed0*/  @!P0 FFMA.FTZ R53, R37, R6, -R53 ;  /* 0x0000000625358223 */ /* 0x000fe20000010835 */
[----:B------:R-:W-:Y:S01]  /*6ee0*/  @!P0 SHF.L.U32 R6, R26, 0x10, RZ ;  /* 0x000000101a068819 */ /* 0x000fe200000006ff */
[C---:B------:R-:W-:Y:S01]  /*6ef0*/  @!P0 IMAD.U32 R32, R34.reuse, 0x10000, RZ ;  /* 0x0001000022208824 */ /* 0x040fe200078e00ff */
[----:B------:R-:W-:Y:S01]  /*6f00*/  @!P0 LOP3.LUT R34, R34, 0xffff0000, RZ, 0xc0, !PT ;  /* 0xffff000022228812 */ /* 0x000fe200078ec0ff */
        /* <DEDUP_REMOVED lines=32> */
.L_x_1618:
[----:B------:R-:W-:Y:S05]  /*7110*/  BSYNC B0 ;  /* 0x0000000000007941 */ /* 0x000fea0003800000 */
.L_x_1617:
[----:B------:R-:W-:Y:S05]  /*7120*/  IADD3 R196, P1, R176, R196, RZ ;  /* 0x000000c4b0c47210 */ /* 0x000fea0007f3e0ff */
[----:B------:R-:W-:Y:S01]  /*7130*/  IMAD.X R153, R153, 0x1, R132, P1 ;  /* 0x0000000199997824 */ /* 0x000fe200008e0684 */
[----:B------:R-:W-:Y:S11]  /*7140*/  ISETP.GE.OR P1, PT, R218, R152, P6 ;  /* 0x00000098da00720c */ /* 0x000ff60003726670 */
[----:B------:R-:W-:Y:S02]  /*7150*/  @!UPT UIADD3 URZ, URZ, URZ, URZ ;  /* 0x0000003f3f3ff290 */ /* 0x000fe4000fffe03f */
[----:B------:R-:W-:-:S05]  /*7160*/  @P1 BRA `(.L_x_1610) ;  /* 0x000009b000001947 */ /* 0x000fca0003800000 */
[----:B-----5:R-:W-:Y:S01]  /*7170*/  @!P0 SHF.R.U32.HI R5, RZ, 0x10, R57 ;  /* 0x00000010ff058819 */ /* 0x020fe20000011639 */
[----:B------:R-:W2:Y:S01]  /*7180*/  LDS.128 R20, [R142+0x8100] ;  /* 0x008100008e147984 */ /* 0x000ea20000000c00 */
[----:B------:R-:W-:Y:S02]  /*7190*/  @!P0 SHF.R.U32.HI R2, RZ, 0x10, R17 ;  /* 0x00000010ff028819 */ /* 0x000fe40000011611 */
[----:B------:R-:W-:Y:S02]  /*71a0*/  @!P0 PRMT R29, R55, 0x5432, R5 ;  /* 0x00005432371d8816 */ /* 0x000fe40000000005 */
[----:B-1----:R-:W-:Y:S02]  /*71b0*/  IADD3 R25, P2, P1, R168, R196, R151 ;  /* 0x000000c4a8197210 */ /* 0x002fe4000795e097 */
[----:B------:R-:W-:Y:S01]  /*71c0*/  @!P0 PRMT R5, R14, 0x5410, R2 ;  /* 0x000054100e058816 */ /* 0x000fe20000000002 */
[----:B------:R-:W-:Y:S01]  /*71d0*/  @!P0 IMAD.U32 R27, R29, 0x10000, RZ ;  /* 0x000100001d1b8824 */ /* 0x000fe200078e00ff */
[----:B------:R-:W1:Y:S01]  /*71e0*/  LDS.128 R40, [R143+0x8100] ;  /* 0x008100008f287984 */ /* 0x000e620000000c00 */
[----:B------:R-:W-:Y:S02]  /*71f0*/  IADD3.X R24, R107, R153, R141, P2, P1 ;  /* 0x000000996b187210 */ /* 0x000fe400017e248d */
[C---:B------:R-:W-:Y:S02]  /*7200*/  LEA R52, P1, R25.reuse, c[0x0][0x1c8], 0x1 ;  /* 0x0000720019347a11 */ /* 0x040fe400078208ff */
[----:B------:R-:W-:Y:S02]  /*7210*/  @!P0 SHF.R.U32.HI R8, RZ, 0x10, R59 ;  /* 0x00000010ff088819 */ /* 0x000fe4000001163b */
[----:B------:R-:W-:Y:S02]  /*7220*/  LEA.HI.X R53, R25, c[0x0][0x1cc], R24, 0x1, P1 ;  /* 0x0000730019357a11 */ /* 0x000fe400008f0c18 */
[----:B------:R-:W-:Y:S01]  /*7230*/  @!P0 PRMT R31, R54, 0x5410, R8 ;  /* 0x00005410361f8816 */ /* 0x000fe20000000008 */
[C---:B------:R-:W-:Y:S01]  /*7240*/  @!P0 IMAD.U32 R8, R5.reuse, 0x10000, RZ ;  /* 0x0001000005088824 */ /* 0x040fe200078e00ff */
[----:B------:R-:W-:Y:S02]  /*7250*/  @!P0 LOP3.LUT R5, R5, 0xffff0000, RZ, 0xc0, !PT ;  /* 0xffff000005058812 */ /* 0x000fe400078ec0ff */
[----:B------:R-:W-:Y:S01]  /*7260*/  @!P0 LOP3.LUT R29, R29, 0xffff0000, RZ, 0xc0, !PT ;  /* 0xffff00001d1d8812 */ /* 0x000fe200078ec0ff */
[C---:B------:R-:W-:Y:S01]  /*7270*/  @!P0 IMAD.U32 R35, R31.reuse, 0x10000, RZ ;  /* 0x000100001f238824 */ /* 0x040fe200078e00ff */
[----:B------:R-:W-:Y:S02]  /*7280*/  @!P0 LOP3.LUT R37, R31, 0xffff0000, RZ, 0xc0, !PT ;  /* 0xffff00001f258812 */ /* 0x000fe400078ec0ff */
[----:B------:R-:W-:Y:S02]  /*7290*/  @!P0 SHF.R.U64 R4, R56, 0x10, R57 ;  /* 0x0000001038048819 */ /* 0x000fe40000001239 */
[----:B------:R-:W-:Y:S02]  /*72a0*/  @!P0 SHF.R.U64 R3, R16, 0x10, R17 ;  /* 0x0000001010038819 */ /* 0x000fe40000001211 */
[----:B------:R-:W-:Y:S02]  /*72b0*/  @!P0 PRMT R9, R55, 0x5410, R4 ;  /* 0x0000541037098816 */ /* 0x000fe40000000004 */
[----:B------:R-:W-:Y:S02]  /*72c0*/  @!P0 PRMT R3, R14, 0x5432, R3 ;  /* 0x000054320e038816 */ /* 0x000fe40000000003 */
[----:B------:R-:W-:Y:S02]  /*72d0*/  @!P0 LOP3.LUT R25, R9, 0xffff0000, RZ, 0xc0, !PT ;  /* 0xffff000009198812 */ /* 0x000fe400078ec0ff */
[----:B------:R-:W-:Y:S02]  /*72e0*/  @!P0 SHF.R.U64 R16, R58, 0x10, R59 ;  /* 0x000000103a108819 */ /* 0x000fe4000000123b */
[--C-:B------:R-:W-:Y:S01]  /*72f0*/  @!P0 SHF.R.U32.HI R6, RZ, 0x10, R19.reuse ;  /* 0x00000010ff068819 */ /* 0x100fe20000011613 */
[----:B--2---:R-:W-:Y:S01]  /*7300*/  @!P0 IMAD.U32 R2, R21, 0x10000, RZ ;  /* 0x0001000015028824 */ /* 0x004fe200078e00ff */
[----:B------:R-:W-:Y:S01]  /*7310*/  @!P0 LOP3.LUT R14, R20, 0xffff0000, RZ, 0xc0, !PT ;  /* 0xffff0000140e8812 */ /* 0x000fe200078ec0ff */
[----:B------:R-:W-:Y:S01]  /*7320*/  @!P0 IMAD.U32 R17, R22, 0x10000, RZ ;  /* 0x0001000016118824 */ /* 0x000fe200078e00ff */
[----:B------:R-:W-:Y:S01]  /*7330*/  @!P0 PRMT R6, R15, 0x5410, R6 ;  /* 0x000054100f068816 */ /* 0x000fe20000000006 */
[----:B------:R-:W-:Y:S01]  /*7340*/  @!P0 FMUL.FTZ R44, R2, R27 ;  /* 0x0000001b022c8220 */ /* 0x000fe20000410000 */
[----:B------:R-:W-:Y:S01]  /*7350*/  @!P0 SHF.R.U64 R7, R18, 0x10, R19 ;  /* 0x0000001012078819 */ /* 0x000fe20000001213 */
[-C--:B------:R-:W-:Y:S01]  /*7360*/  @!P0 FMUL.FTZ R4, R2, R8.reuse ;  /* 0x0000000802048220 */ /* 0x080fe20000410000 */
[----:B------:R-:W-:Y:S01]  /*7370*/  @!P0 LOP3.LUT R18, R21, 0xffff0000, RZ, 0xc0, !PT ;  /* 0xffff000015128812 */ /* 0x000fe200078ec0ff */
[----:B------:R-:W-:Y:S01]  /*7380*/  @!P0 IMAD.U32 R2, R20, 0x10000, RZ ;  /* 0x0001000014028824 */ /* 0x000fe200078e00ff */
[----:B-1----:R-:W-:Y:S01]  /*7390*/  @!P0 SHF.L.U32 R28, R41, 0x10, RZ ;  /* 0x00000010291c8819 */ /* 0x002fe200000006ff */
[----:B------:R-:W-:Y:S01]  /*73a0*/  @!P0 IMAD.U32 R19, R9, 0x10000, RZ ;  /* 0x0001000009138824 */ /* 0x000fe200078e00ff */
[C---:B------:R-:W-:Y:S01]  /*73b0*/  @!P0 LOP3.LUT R26, R40.reuse, 0xffff0000, RZ, 0xc0, !PT ;  /* 0xffff0000281a8812 */ /* 0x040fe200078ec0ff */
[----:B------:R-:W-:Y:S01]  /*73c0*/  @!P0 IMAD.U32 R24, R40, 0x10000, RZ ;  /* 0x0001000028188824 */ /* 0x000fe200078e00ff */
[----:B------:R-:W-:Y:S01]  /*73d0*/  @!P0 LOP3.LUT R30, R41, 0xffff0000, RZ, 0xc0, !PT ;  /* 0xffff0000291e8812 */ /* 0x000fe200078ec0ff */
[----:B------:R-:W-:Y:S01]  /*73e0*/  @!P0 FFMA.FTZ R44, R28, R8, -R44 ;  /* 0x000000081c2c8223 */ /* 0x000fe2000001082c */
[----:B------:R-:W-:Y:S01]  /*73f0*/  @!P0 LOP3.LUT R34, R42, 0xffff0000, RZ, 0xc0, !PT ;  /* 0xffff00002a228812 */ /* 0x000fe200078ec0ff */
[----:B------:R-:W-:Y:S01]  /*7400*/  @!P0 FMUL.FTZ R45, R2, R19 ;  /* 0x00000013022d8220 */ /* 0x000fe20000410000 */
[----:B------:R-:W-:Y:S01]  /*7410*/  @!P0 LOP3.LUT R38, R43, 0xffff0000, RZ, 0xc0, !PT ;  /* 0xffff00002b268812 */ /* 0x000fe200078ec0ff */
[----:B------:R-:W-:Y:S01]  /*7420*/  @!P0 FMUL.FTZ R46, R14, R25 ;  /* 0x000000190e2e8220 */ /* 0x000fe20000410000 */
[C---:B------:R-:W-:Y:S01]  /*7430*/  @!P0 LOP3.LUT R8, R3.reuse, 0xffff0000, RZ, 0xc0, !PT ;  /* 0xffff000003088812 */ /* 0x040fe200078ec0ff */
[----:B------:R-:W-:Y:S01]  /*7440*/  @!P0 IMAD.U32 R32, R42, 0x10000, RZ ;  /* 0x000100002a208824 */ /* 0x000fe200078e00ff */
[----:B------:R-:W-:Y:S01]  /*7450*/  @!P0 SHF.L.U32 R9, R3, 0x10, RZ ;  /* 0x0000001003098819 */ /* 0x000fe200000006ff */
[----:B------:R-:W-:Y:S01]  /*7460*/  @!P0 FMUL.FTZ R51, R18, R29 ;  /* 0x0000001d12338220 */ /* 0x000fe20000410000 */
[----:B------:R-:W-:Y:S01]  /*7470*/  @!P0 PRMT R7, R15, 0x5432, R7 ;  /* 0x000054320f078816 */ /* 0x000fe20000000007 */
[-C--:B------:R-:W-:Y:S01]  /*7480*/  @!P0 FMUL.FTZ R3, R14, R8.reuse ;  /* 0x000000080e038220 */ /* 0x080fe20000410000 */
[C---:B------:R-:W-:Y:S01]  /*7490*/  @!P0 SHF.L.U32 R15, R23.reuse, 0x10, RZ ;  /* 0x00000010170f8819 */ /* 0x040fe200000006ff */
[-C--:B------:R-:W-:Y:S01]  /*74a0*/  @!P0 FMUL.FTZ R2, R2, R9.reuse ;  /* 0x0000000902028220 */ /* 0x080fe20000410000 */
[----:B------:R-:W-:Y:S01]  /*74b0*/  @!P0 LOP3.LUT R14, R23, 0xffff0000, RZ, 0xc0, !PT ;  /* 0xffff0000170e8812 */ /* 0x000fe200078ec0ff */
[----:B------:R-:W-:Y:S01]  /*74c0*/  @!P0 FFMA.FTZ R45, R24, R9, -R45 ;  /* 0x00000009182d8223 */ /* 0x000fe2000001082d */
[----:B------:R-:W-:Y:S01]  /*74d0*/  @!P0 LOP3.LUT R9, R6, 0xffff0000, RZ, 0xc0, !PT ;  /* 0xffff000006098812 */ /* 0x000fe200078ec0ff */
[----:B------:R-:W-:Y:S01]  /*74e0*/  @!P0 FFMA.FTZ R46, R26, R8, -R46 ;  /* 0x000000081a2e8223 */ /* 0x000fe2000001082e */
[----:B------:R-:W-:Y:S01]  /*74f0*/  @!P0 PRMT R33, R54, 0x5432, R16 ;  /* 0x0000543236218816 */ /* 0x000fe20000000010 */
[----:B------:R-:W-:Y:S01]  /*7500*/  @!P0 IMAD.U32 R8, R6, 0x10000, RZ ;  /* 0x0001000006088824 */ /* 0x000fe200078e00ff */
[----:B------:R-:W-:Y:S01]  /*7510*/  @!P0 LOP3.LUT R16, R22, 0xffff0000, RZ, 0xc0, !PT ;  /* 0xffff000016108812 */ /* 0x000fe200078ec0ff */
[----:B------:R-:W-:Y:S01]  /*7520*/  @!P0 IMAD.U32 R6, R7, 0x10000, RZ ;  /* 0x0001000007068824 */ /* 0x000fe200078e00ff */
[----:B------:R-:W-:Y:S01]  /*7530*/  @!P0 F2FP.BF16.PACK_AB R45, R46, R45 ;  /* 0x0000002d2e2d823e */ /* 0x000fe200000010ff */
[----:B------:R-:W-:Y:S01]  /*7540*/  @!P0 IMAD.U32 R36, R43, 0x10000, RZ ;  /* 0x000100002b248824 */ /* 0x000fe200078e00ff */
[----:B------:R-:W-:Y:S01]  /*7550*/  @!P0 LOP3.LUT R7, R7, 0xffff0000, RZ, 0xc0, !PT ;  /* 0xffff000007078812 */ /* 0x000fe200078ec0ff */
[----:B------:R-:W-:Y:S01]  /*7560*/  @!P0 FMUL.FTZ R48, R15, R35 ;  /* 0x000000230f308220 */ /* 0x000fe20000410000 */
[----:B------:R-:W-:Y:S01]  /*7570*/  @!P0 MOV R40, R45 ;  /* 0x0000002d00288202 */ /* 0x000fe20000000f00 */
[----:B------:R-:W-:Y:S01]  /*7580*/  @!P0 FMUL.FTZ R47, R14, R37 ;  /* 0x000000250e2f8220 */ /* 0x000fe20000410000 */
[C---:B------:R-:W-:Y:S01]  /*7590*/  @!P0 SHF.L.U32 R31, R33.reuse, 0x10, RZ ;  /* 0x00000010211f8819 */ /* 0x040fe200000006ff */
[----:B------:R-:W-:Y:S01]  /*75a0*/  @!P0 FFMA.FTZ R51, R30, R5, -R51 ;  /* 0x000000051e338223 */ /* 0x000fe20000010833 */
[----:B------:R-:W-:Y:S01]  /*75b0*/  @!P0 LOP3.LUT R33, R33, 0xffff0000, RZ, 0xc0, !PT ;  /* 0xffff000021218812 */ /* 0x000fe200078ec0ff */
[----:B------:R-:W-:Y:S01]  /*75c0*/  @!P0 FFMA.FTZ R48, R36, R8, -R48 ;  /* 0x0000000824308223 */ /* 0x000fe20000010830 */
[----:B------:R-:W-:Y:S01]  /*75d0*/  ISETP.GE.AND P1, PT, R150, c[0x0][0x1d4], PT ;  /* 0x0000750096007a0c */ /* 0x000fe20003f26270 */
[----:B------:R-:W-:Y:S01]  /*75e0*/  @!P0 FMUL.FTZ R50, R17, R31 ;  /* 0x0000001f11328220 */ /* 0x000fe20000410000 */
[----:B------:R-:W-:Y:S01]  /*75f0*/  @!P0 F2FP.BF16.PACK_AB R44, R51, R44 ;  /* 0x0000002c332c823e */ /* 0x000fe200000010ff */
[----:B------:R-:W-:Y:S02]  /*7600*/  @!P0 FMUL.FTZ R49, R16, R33 ;  /* 0x0000002110318220 */ /* 0x000fe40000410000 */
[----:B------:R-:W-:Y:S02]  /*7610*/  @!P0 FFMA.FTZ R50, R32, R6, -R50 ;  /* 0x0000000620328223 */ /* 0x000fe40000010832 */
[----:B------:R-:W-:Y:S02]  /*7620*/  @!P0 FFMA.FTZ R49, R34, R7, -R49 ;  /* 0x0000000722318223 */ /* 0x000fe40000010831 */
[----:B------:R-:W-:Y:S02]  /*7630*/  @!P0 FFMA.FTZ R47, R38, R9, -R47 ;  /* 0x00000009262f8223 */ /* 0x000fe4000001082f */
[----:B------:R-:W-:Y:S01]  /*7640*/  @!P0 IMAD.MOV.U32 R41, RZ, RZ, R44 ;  /* 0x000000ffff298224 */ /* 0x000fe200078e002c */
[----:B------:R-:W-:Y:S01]  /*7650*/  @!P0 F2FP.BF16.PACK_AB R49, R49, R50 ;  /* 0x000000323131823e */ /* 0x000fe200000010ff */
[----:B------:R-:W-:Y:S01]  /*7660*/  @!P0 FFMA.FTZ R2, R19, R24, R2 ;  /* 0x0000001813028223 */ /* 0x000fe20000010002 */
[----:B------:R-:W-:Y:S01]  /*7670*/  @!P0 F2FP.BF16.PACK_AB R47, R47, R48 ;  /* 0x000000302f2f823e */ /* 0x000fe200000010ff */
[----:B------:R-:W-:Y:S02]  /*7680*/  @!P0 FMUL.FTZ R5, R18, R5 ;  /* 0x0000000512058220 */ /* 0x000fe40000410000 */
[----:B------:R-:W-:Y:S01]  /*7690*/  @!P0 IMAD.MOV.U32 R42, RZ, RZ, R49 ;  /* 0x000000ffff2a8224 */ /* 0x000fe200078e0031 */
[----:B------:R-:W-:Y:S01]  /*76a0*/  @!P0 MOV R43, R47 ;  /* 0x0000002f002b8202 */ /* 0x000fe20000000f00 */
[----:B------:R-:W-:Y:S02]  /*76b0*/  @!P0 FFMA.FTZ R3, R25, R26, R3 ;  /* 0x0000001a19038223 */ /* 0x000fe40000010003 */
        /* <DEDUP_REMOVED lines=26> */
.L_x_1588:
        /* <DEDUP_REMOVED lines=12> */
.L_x_1620:
[----:B------:R-:W-:Y:S05]  /*7920*/  BSYNC B0 ;  /* 0x0000000000007941 */ /* 0x000fea0003800000 */
.L_x_1619:
        /* <DEDUP_REMOVED lines=10> */
.L_x_1622:
[----:B------:R-:W-:Y:S05]  /*79d0*/  BSYNC B0 ;  /* 0x0000000000007941 */ /* 0x000fea0003800000 */
.L_x_1621:
        /* <DEDUP_REMOVED lines=10> */
.L_x_1624:
[----:B------:R-:W-:Y:S05]  /*7a80*/  BSYNC B0 ;  /* 0x0000000000007941 */ /* 0x000fea0003800000 */
.L_x_1623:
        /* <DEDUP_REMOVED lines=9> */
.L_x_1610:
[----:B------:R-:W-:Y:S05]  /*7b20*/  BSYNC B2 ;  /* 0x0000000000027941 */ /* 0x000fea0003800000 */
.L_x_1587:
[----:B--2---:R-:W-:Y:S01]  /*7b30*/  IMAD.IADD R3, R152, 0x1, -R223 ;  /* 0x0000000198037824 */ /* 0x004fe200078e0adf */
[----:B------:R-:W-:Y:S01]  /*7b40*/  ISETP.GE.AND P5, PT, R217, c[0x0][0x1d4], PT ;  /* 0x00007500d9007a0c */ /* 0x000fe20003fa6270 */
[----:B------:R-:W-:Y:S01]  /*7b50*/  IMAD R2, R94, 0x70, RZ ;  /* 0x000000705e027824 */ /* 0x000fe200078e02ff */
[----:B------:R-:W-:Y:S01]  /*7b60*/  BSSY B0, `(.L_x_1625) ;  /* 0x000004f000007945 */ /* 0x000fe20003800000 */
[----:B-1----:R-:W-:Y:S01]  /*7b70*/  IMAD.WIDE.U32 R16, R39, 0x70, RZ ;  /* 0x0000007027107825 */ /* 0x002fe200078e00ff */
[C---:B------:R-:W-:Y:S02]  /*7b80*/  ISETP.GE.AND P2, PT, R3.reuse, 0x21, PT ;  /* 0x000000210300780c */ /* 0x040fe40003f46270 */
[----:B------:R-:W-:Y:S01]  /*7b90*/  ISETP.GE.AND P3, PT, R3, 0x1, PT ;  /* 0x000000010300780c */ /* 0x000fe20003f66270 */
[----:B------:R-:W-:Y:S01]  /*7ba0*/  IMAD.IADD R2, R17, 0x1, R2 ;  /* 0x0000000111027824 */ /* 0x000fe200078e0202 */
[----:B------:R-:W-:Y:S02]  /*7bb0*/  ISETP.GE.AND P1, PT, R3, 0x41, PT ;  /* 0x000000410300780c */ /* 0x000fe40003f26270 */
[----:B-----5:R-:W-:Y:S04]  /*7bc0*/  IADD3 R5, P0, R102, R16, RZ ;  /* 0x0000001066057210 */ /* 0x020fe80007f1e0ff */
[----:B------:R-:W-:Y:S03]  /*7bd0*/  IADD3.X R4, R2, R101, RZ, P0, !PT ;  /* 0x0000006502047210 */ /* 0x000fe600007fe4ff */
[C---:B------:R-:W-:Y:S02]  /*7be0*/  @P2 IADD3 R8, P0, R5.reuse, 0x20, RZ ;  /* 0x0000002005082810 */ /* 0x040fe40007f1e0ff */
[-C--:B------:R-:W-:Y:S01]  /*7bf0*/  @P3 MOV R20, R156.reuse ;  /* 0x0000009c00143202 */ /* 0x080fe20000000f00 */
[----:B------:R-:W-:Y:S02]  /*7c00*/  @P3 IMAD R6, R4, c[0x0][0x258], RZ ;  /* 0x0000960004063a24 */ /* 0x000fe400078e02ff */
[----:B------:R-:W-:Y:S02]  /*7c10*/  @P3 IMAD.MOV.U32 R21, RZ, RZ, R98 ;  /* 0x000000ffff153224 */ /* 0x000fe400078e0062 */
[----:B------:R-:W-:Y:S01]  /*7c20*/  @P2 IMAD.X R7, RZ, RZ, R4, P0 ;  /* 0x000000ffff072224 */ /* 0x000fe200000e0604 */
[C---:B------:R-:W-:Y:S01]  /*7c30*/  @P1 IADD3 R14, P0, R5.reuse, 0x40, RZ ;  /* 0x00000040050e1810 */ /* 0x040fe20007f1e0ff */
[C---:B------:R-:W-:Y:S04]  /*7c40*/  @P3 IMAD.WIDE.U32 R20, R5.reuse, c[0x0][0x258], R20 ;  /* 0x0000960005143a25 */ /* 0x040fe800078e0014 */
[----:B------:R-:W-:Y:S02]  /*7c50*/  @P3 IMAD R6, R5, c[0x0][0x25c], R6 ;  /* 0x0000970005063a24 */ /* 0x000fe400078e0206 */
[----:B------:R-:W-:Y:S01]  /*7c60*/  @P1 IMAD.X R9, RZ, RZ, R4, P0 ;  /* 0x000000ffff091224 */ /* 0x000fe200000e0604 */
[C---:B------:R-:W-:Y:S01]  /*7c70*/  @P3 LEA R18, P0, R20.reuse, c[0x0][0x250], 0x1 ;  /* 0x0000940014123a11 */ /* 0x040fe200078008ff */
[----:B------:R-:W-:Y:S02]  /*7c80*/  @P3 IMAD.IADD R6, R21, 0x1, R6 ;  /* 0x0000000115063824 */ /* 0x000fe400078e0206 */
[----:B------:R-:W-:Y:S02]  /*7c90*/  @P2 IMAD R7, R7, c[0x0][0x258], RZ ;  /* 0x0000960007072a24 */ /* 0x000fe400078e02ff */
[----:B------:R-:W-:Y:S01]  /*7ca0*/  @P2 IMAD.MOV.U32 R21, RZ, RZ, R98 ;  /* 0x000000ffff152224 */ /* 0x000fe200078e0062 */
[----:B------:R-:W-:Y:S01]  /*7cb0*/  @P3 LEA.HI.X R19, R20, c[0x0][0x254], R6, 0x1, P0 ;  /* 0x0000950014133a11 */ /* 0x000fe200000f0c06 */
[C---:B------:R-:W-:Y:S01]  /*7cc0*/  @P2 IMAD R7, R8.reuse, c[0x0][0x25c], R7 ;  /* 0x0000970008072a24 */ /* 0x040fe200078e0207 */
[-C--:B------:R-:W-:Y:S01]  /*7cd0*/  @P2 MOV R20, R156.reuse ;  /* 0x0000009c00142202 */ /* 0x080fe20000000f00 */
[----:B------:R-:W-:Y:S04]  /*7ce0*/  @P1 IMAD R9, R9, c[0x0][0x258], RZ ;  /* 0x0000960009091a24 */ /* 0x000fe800078e02ff */
[----:B------:R-:W-:Y:S04]  /*7cf0*/  @P2 IMAD.WIDE.U32 R20, R8, c[0x0][0x258], R20 ;  /* 0x0000960008142a25 */ /* 0x000fe800078e0014 */
[----:B------:R-:W-:Y:S01]  /*7d00*/  @P1 IMAD R9, R14, c[0x0][0x25c], R9 ;  /* 0x000097000e091a24 */ /* 0x000fe200078e0209 */
[C---:B------:R-:W-:Y:S02]  /*7d10*/  @P2 LEA R6, P0, R20.reuse, c[0x0][0x250], 0x1 ;  /* 0x0000940014062a11 */ /* 0x040fe400078008ff */
[----:B------:R-:W-:Y:S01]  /*7d20*/  @P2 IADD3 R7, R21, R7, RZ ;  /* 0x0000000715072210 */ /* 0x000fe20007ffe0ff */
[----:B------:R-:W-:Y:S03]  /*7d30*/  @P1 IMAD.MOV.U32 R21, RZ, RZ, R98 ;  /* 0x000000ffff151224 */ /* 0x000fe600078e0062 */
[----:B------:R-:W-:Y:S02]  /*7d40*/  @P2 LEA.HI.X R7, R20, c[0x0][0x254], R7, 0x1, P0 ;  /* 0x0000950014072a11 */ /* 0x000fe400000f0c07 */
[----:B------:R-:W-:Y:S02]  /*7d50*/  ISETP.GE.AND P0, PT, R3, 0x61, PT ;  /* 0x000000610300780c */ /* 0x000fe40003f06270 */
[----:B------:R-:W-:Y:S05]  /*7d60*/  @P1 MOV R20, R156 ;  /* 0x0000009c00141202 */ /* 0x000fea0000000f00 */
[----:B------:R-:W-:Y:S05]  /*7d70*/  @P1 IMAD.WIDE.U32 R20, R14, c[0x0][0x258], R20 ;  /* 0x000096000e141a25 */ /* 0x000fea00078e0014 */
[----:B------:R-:W-:Y:S01]  /*7d80*/  @P1 IADD3 R9, R21, R9, RZ ;  /* 0x0000000915091210 */ /* 0x000fe20007ffe0ff */
[----:B------:R-:W-:Y:S01]  /*7d90*/  @P0 IMAD.MOV.U32 R14, RZ, RZ, R156 ;  /* 0x000000ffff0e0224 */ /* 0x000fe200078e009c */
[----:B------:R-:W-:Y:S02]  /*7da0*/  @P0 IADD3 R5, P4, R5, 0x60, RZ ;  /* 0x0000006005050810 */ /* 0x000fe40007f9e0ff */
[----:B------:R-:W-:Y:S03]  /*7db0*/  @P0 MOV R15, R98 ;  /* 0x00000062000f0202 */ /* 0x000fe60000000f00 */
[----:B------:R-:W-:Y:S01]  /*7dc0*/  @P0 IMAD.X R4, RZ, RZ, R4, P4 ;  /* 0x000000ffff040224 */ /* 0x000fe200020e0604 */
[C---:B------:R-:W-:Y:S01]  /*7dd0*/  @P1 LEA R8, P4, R20.reuse, c[0x0][0x250], 0x1 ;  /* 0x0000940014081a11 */ /* 0x040fe200078808ff */
[C---:B------:R-:W-:Y:S03]  /*7de0*/  @P0 IMAD.WIDE.U32 R14, R5.reuse, c[0x0][0x258], R14 ;  /* 0x00009600050e0a25 */ /* 0x040fe600078e000e */
[----:B------:R-:W-:Y:S01]  /*7df0*/  @P1 LEA.HI.X R9, R20, c[0x0][0x254], R9, 0x1, P4 ;  /* 0x0000950014091a11 */ /* 0x000fe200020f0c09 */
[----:B------:R-:W-:Y:S01]  /*7e00*/  @P0 IMAD R4, R4, c[0x0][0x258], RZ ;  /* 0x0000960004040a24 */ /* 0x000fe200078e02ff */
[C---:B------:R-:W-:Y:S03]  /*7e10*/  @P0 LEA R20, P4, R14.reuse, c[0x0][0x250], 0x1 ;  /* 0x000094000e140a11 */ /* 0x040fe600078808ff */
[----:B------:R-:W-:Y:S04]  /*7e20*/  @P0 IMAD R4, R5, c[0x0][0x25c], R4 ;  /* 0x0000970005040a24 */ /* 0x000fe800078e0204 */
[----:B------:R-:W-:Y:S05]  /*7e30*/  @P0 IMAD.IADD R4, R15, 0x1, R4 ;  /* 0x000000010f040824 */ /* 0x000fea00078e0204 */
        /* <DEDUP_REMOVED lines=14> */
[----:B------:R1:W-:Y:S01]  /*7f20*/  @P0 LDGSTS.E.BYPASS.LTC128B.128 [R225+0x6900], [R20.64+0x80], !P5 ;  /* 0x0690008014e10fae */ /* 0x0003e2000e901d4a */
[----:B------:R-:W-:Y:S04]  /*7f30*/  IADD3 R3, P0, R97, R16, RZ ;  /* 0x0000001061037210 */ /* 0x000fe80007f1e0ff */
[----:B------:R-:W0:Y:S01]  /*7f40*/  LDGDEPBAR ;  /* 0x00000000000079af */ /* 0x000e220000000000 */
[----:B------:R-:W-:Y:S01]  /*7f50*/  IADD3.X R2, R2, R96, RZ, P0, !PT ;  /* 0x0000006002027210 */ /* 0x000fe200007fe4ff */
[----:B------:R-:W-:Y:S04]  /*7f60*/  DEPBAR.LE SB0, 0x0 ;  /* 0x000080000000791a */ /* 0x000fe80000000000 */
[----:B------:R-:W-:Y:S06]  /*7f70*/  BAR.SYNC.DEFER_BLOCKING 0x0 ;  /* 0x0000000000007b1d */ /* 0x000fec0000010000 */
[----:B------:R-:W-:-:S05]  /*7f80*/  @!P1 BRA `(.L_x_1626) ;  /* 0x000000c000009947 */ /* 0x000fca0003800000 */
[----:B-1----:R-:W1:Y:S01]  /*7f90*/  @!P6 LDS.128 R16, [R236+0x100] ;  /* 0x00010000ec10e984 */ /* 0x002e620000000c00 */
[----:B------:R-:W-:Y:S01]  /*7fa0*/  ISETP.GE.AND P0, PT, R217, c[0x0][0x1d4], PT ;  /* 0x00007500d9007a0c */ /* 0x000fe20003f06270 */
[----:B------:R-:W-:Y:S01]  /*7fb0*/  IMAD R8, R2, c[0x0][0x208], RZ ;  /* 0x0000820002087a24 */ /* 0x000fe200078e02ff */
[----:B------:R-:W-:Y:S03]  /*7fc0*/  MOV R94, R154 ;  /* 0x0000009a005e7202 */ /* 0x000fe60000000f00 */
[C---:B------:R-:W-:Y:S02]  /*7fd0*/  IMAD R8, R3.reuse, c[0x0][0x20c], R8 ;  /* 0x0000830003087a24 */ /* 0x040fe400078e0208 */
[----:B------:R-:W-:Y:S05]  /*7fe0*/  IMAD.WIDE.U32 R14, R3, c[0x0][0x208], R94 ;  /* 0x00008200030e7a25 */ /* 0x000fea00078e005e */
[C---:B------:R-:W-:Y:S01]  /*7ff0*/  LEA R20, P1, R14.reuse, c[0x0][0x1f8], 0x1 ;  /* 0x00007e000e147a11 */ /* 0x040fe200078208ff */
[----:B------:R-:W2:Y:S01]  /*8000*/  @!P0 LDS.128 R4, [R236+0x3900] ;  /* 0x00390000ec048984 */ /* 0x000ea20000000c00 */
[----:B------:R-:W-:Y:S04]  /*8010*/  IADD3 R8, R15, R8, RZ ;  /* 0x000000080f087210 */ /* 0x000fe80007ffe0ff */
[----:B------:R-:W-:Y:S05]  /*8020*/  LEA.HI.X R21, R14, c[0x0][0x1fc], R8, 0x1, P1 ;  /* 0x00007f000e157a11 */ /* 0x000fea00008f0c08 */
[----:B-1----:R1:W-:Y:S04]  /*8030*/  @!P6 STG.E.128 [R20.64], R16 ;  /* 0x000000101400e986 */ /* 0x0023e8000c101d0a */
[----:B--2---:R1:W-:Y:S02]  /*8040*/  @!P0 STG.E.128 [R20.64+0x80], R4 ;  /* 0x0000800414008986 */ /* 0x0043e4000c101d0a */
.L_x_1626:
[----:B-1----:R-:W-:Y:S05]  /*8050*/  BSYNC B0 ;  /* 0x0000000000007941 */ /* 0x002fea0003800000 */
.L_x_1625:
[----:B------:R-:W-:Y:S01]  /*8060*/  ISETP.GE.AND P0, PT, R220, R152, PT ;  /* 0x00000098dc00720c */ /* 0x000fe20003f06270 */
[----:B------:R-:W-:Y:S01]  /*8070*/  @!UPT UIADD3 URZ, URZ, URZ, URZ ;  /* 0x0000003f3f3ff290 */ /* 0x000fe2000fffe03f */
[----:B------:R-:W-:Y:S11]  /*8080*/  BSSY B0, `(.L_x_1627) ;  /* 0x0000010000007945 */ /* 0x000ff60003800000 */
[----:B------:R-:W-:-:S05]  /*8090*/  @P0 BRA `(.L_x_1628) ;  /* 0x000000e000000947 */ /* 0x000fca0003800000 */
[----:B------:R-:W1:Y:S01]  /*80a0*/  @!P6 LDS.128 R16, [R236+0x1100] ;  /* 0x00110000ec10e984 */ /* 0x000e620000000c00 */
[----:B------:R-:W-:Y:S02]  /*80b0*/  ISETP.GE.AND P1, PT, R217, c[0x0][0x1d4], PT ;  /* 0x00007500d9007a0c */ /* 0x000fe40003f26270 */
[----:B------:R-:W-:Y:S02]  /*80c0*/  IADD3 R9, P0, R3, 0x20, RZ ;  /* 0x0000002003097810 */ /* 0x000fe40007f1e0ff */
[----:B------:R-:W-:Y:S03]  /*80d0*/  MOV R94, R154 ;  /* 0x0000009a005e7202 */ /* 0x000fe60000000f00 */
[----:B------:R-:W-:Y:S02]  /*80e0*/  IMAD.X R8, RZ, RZ, R2, P0 ;  /* 0x000000ffff087224 */ /* 0x000fe400000e0602 */
[C---:B------:R-:W-:Y:S04]  /*80f0*/  IMAD.WIDE.U32 R14, R9.reuse, c[0x0][0x208], R94 ;  /* 0x00008200090e7a25 */ /* 0x040fe800078e005e */
[----:B------:R-:W2:Y:S01]  /*8100*/  @!P1 LDS.128 R4, [R236+0x4900] ;  /* 0x00490000ec049984 */ /* 0x000ea20000000c00 */
[----:B------:R-:W-:Y:S01]  /*8110*/  IMAD R8, R8, c[0x0][0x208], RZ ;  /* 0x0000820008087a24 */ /* 0x000fe200078e02ff */
[C---:B------:R-:W-:Y:S03]  /*8120*/  LEA R20, P0, R14.reuse, c[0x0][0x1f8], 0x1 ;  /* 0x00007e000e147a11 */ /* 0x040fe600078008ff */
[----:B------:R-:W-:Y:S04]  /*8130*/  IMAD R8, R9, c[0x0][0x20c], R8 ;  /* 0x0000830009087a24 */ /* 0x000fe800078e0208 */
[----:B------:R-:W-:Y:S05]  /*8140*/  IMAD.IADD R8, R15, 0x1, R8 ;  /* 0x000000010f087824 */ /* 0x000fea00078e0208 */
[----:B------:R-:W-:Y:S05]  /*8150*/  LEA.HI.X R21, R14, c[0x0][0x1fc], R8, 0x1, P0 ;  /* 0x00007f000e157a11 */ /* 0x000fea00000f0c08 */
[----:B-1----:R1:W-:Y:S04]  /*8160*/  @!P6 STG.E.128 [R20.64], R16 ;  /* 0x000000101400e986 */ /* 0x0023e8000c101d0a */
[----:B--2---:R1:W-:Y:S02]  /*8170*/  @!P1 STG.E.128 [R20.64+0x80], R4 ;  /* 0x0000800414009986 */ /* 0x0043e4000c101d0a */
.L_x_1628:
[----:B------:R-:W-:Y:S05]  /*8180*/  BSYNC B0 ;  /* 0x0000000000007941 */ /* 0x000fea0003800000 */
.L_x_1627:
[----:B------:R-:W-:Y:S01]  /*8190*/  ISETP.GE.AND P0, PT, R219, R152, PT ;  /* 0x00000098db00720c */ /* 0x000fe20003f06270 */
[----:B------:R-:W-:Y:S01]  /*81a0*/  @!UPT UIADD3 URZ, URZ, URZ, URZ ;  /* 0x0000003f3f3ff290 */ /* 0x000fe2000fffe03f */
[----:B------:R-:W-:Y:S11]  /*81b0*/  BSSY B0, `(.L_x_1629) ;  /* 0x0000010000007945 */ /* 0x000ff60003800000 */
[----:B------:R-:W-:-:S05]  /*81c0*/  @P0 BRA `(.L_x_1630) ;  /* 0x000000e000000947 */ /* 0x000fca0003800000 */
[----:B-1----:R-:W1:Y:S01]  /*81d0*/  @!P6 LDS.128 R16, [R236+0x2100] ;  /* 0x00210000ec10e984 */ /* 0x002e620000000c00 */
        /* <DEDUP_REMOVED lines=13> */
.L_x_1630:
[----:B------:R-:W-:Y:S05]  /*82b0*/  BSYNC B0 ;  /* 0x0000000000007941 */ /* 0x000fea0003800000 */
.L_x_1629:
        /* <DEDUP_REMOVED lines=18> */
.L_x_1632:
[----:B------:R-:W-:Y:S05]  /*83e0*/  BSYNC B0 ;  /* 0x0000000000007941 */ /* 0x000fea0003800000 */
.L_x_1631:
[----:B------:R-:W-:Y:S01]  /*83f0*/  ISETP.GT.AND P5, PT, R39, R93, PT ;  /* 0x0000005d2700720c */ /* 0x000fe20003fa4270 */
[----:B------:R-:W-:Y:S01]  /*8400*/  @!UPT UIADD3 URZ, URZ, URZ, URZ ;  /* 0x0000003f3f3ff290 */ /* 0x000fe2000fffe03f */
[----:B------:R-:W-:Y:S11]  /*8410*/  BSSY B0, `(.L_x_1633) ;  /* 0x000002f000007945 */ /* 0x000ff60003800000 */
[----:B------:R-:W-:-:S05]  /*8420*/  @!P5 BRA `(.L_x_1634) ;  /* 0x000002d00000d947 */ /* 0x000fca0003800000 */
[----:B------:R-:W-:Y:S01]  /*8430*/  ISETP.GE.AND P2, PT, R221, 0x21, PT ;  /* 0x00000021dd00780c */ /* 0x000fe20003f46270 */
[----:B------:R-:W-:Y:S01]  /*8440*/  IMAD.MOV.U32 R8, RZ, RZ, R158 ;  /* 0x000000ffff087224 */ /* 0x000fe200078e009e */
[----:B-1----:R-:W-:Y:S01]  /*8450*/  IADD3 R4, R39, -0x1, RZ ;  /* 0xffffffff27047810 */ /* 0x002fe20007ffe0ff */
[----:B------:R-:W-:Y:S01]  /*8460*/  IMAD.MOV.U32 R9, RZ, RZ, R191 ;  /* 0x000000ffff097224 */ /* 0x000fe200078e00bf */
[C---:B------:R-:W-:Y:S02]  /*8470*/  ISETP.GE.AND P1, PT, R221.reuse, 0x41, PT ;  /* 0x00000041dd00780c */ /* 0x040fe40003f26270 */
[----:B------:R-:W-:Y:S01]  /*8480*/  SHF.R.S32.HI R3, RZ, 0x1f, R4 ;  /* 0x0000001fff037819 */ /* 0x000fe20000011404 */
[----:B------:R-:W-:Y:S01]  /*8490*/  IMAD R2, R110, R4, RZ ;  /* 0x000000046e027224 */ /* 0x000fe200078e02ff */
[----:B------:R-:W-:Y:S01]  /*84a0*/  ISETP.GE.AND P3, PT, R221, 0x1, PT ;  /* 0x00000001dd00780c */ /* 0x000fe20003f66270 */
[-C--:B------:R-:W-:Y:S01]  /*84b0*/  IMAD.WIDE.U32 R8, R4, R194.reuse, R8 ;  /* 0x000000c204087225 */ /* 0x080fe200078e0008 */
[----:B------:R-:W-:Y:S02]  /*84c0*/  P2R R7, PR, RZ, 0x20 ;  /* 0x00000020ff077803 */ /* 0x000fe40000000000 */
[----:B------:R-:W-:Y:S01]  /*84d0*/  LOP3.LUT P5, RZ, R234, 0x2, RZ, 0xc0, !PT ;  /* 0x00000002eaff7812 */ /* 0x000fe200078ac0ff */
[----:B------:R-:W-:Y:S01]  /*84e0*/  IMAD R2, R3, R194, R2 ;  /* 0x000000c203027224 */ /* 0x000fe200078e0202 */
[-C--:B------:R-:W-:Y:S03]  /*84f0*/  @P2 IADD3 R4, P0, R116, R8.reuse, RZ ;  /* 0x0000000874042210 */ /* 0x080fe60007f1e0ff */
[----:B------:R-:W-:Y:S04]  /*8500*/  IMAD.IADD R2, R9, 0x1, R2 ;  /* 0x0000000109027824 */ /* 0x000fe800078e0202 */
        /* <DEDUP_REMOVED lines=11> */
[C---:B------:R-:W-:Y:S02]  /*85c0*/  @P1 LEA R4, P0, R6.reuse, c[0x0][0x220], 0x1 ;  /* 0x0000880006041a11 */ /* 0x040fe400078008ff */
        /* <DEDUP_REMOVED lines=19> */
.L_x_1634:
[----:B------:R-:W-:Y:S05]  /*8700*/  BSYNC B0 ;  /* 0x0000000000007941 */ /* 0x000fea0003800000 */
.L_x_1633:
[----:B------:R-:W0:Y:S01]  /*8710*/  LDGDEPBAR ;  /* 0x00000000000079af */ /* 0x000e220000000000 */
[----:B------:R-:W-:Y:S01]  /*8720*/  IADD3 R39, R39, -0x1, RZ ;  /* 0xffffffff27277810 */ /* 0x000fe20007ffe0ff */
[----:B------:R-:W-:-:S05]  /*8730*/  @P5 BRA `(.L_x_1635) ;  /* 0xffffa4a000005947 */ /* 0x000fca000383ffff */
[----:B------:R-:W-:Y:S01]  /*8740*/  WARPSYNC 0xffffffff ;  /* 0xffffffff00007948 */ /* 0x000fe20003800000 */
[----:B------:R-:W-:Y:S06]  /*8750*/  BAR.SYNC.DEFER_BLOCKING 0x0 ;  /* 0x0000000000007b1d */ /* 0x000fec0000010000 */
.L_x_1586:
[----:B------:R-:W-:Y:S01]  /*8760*/  ISETP.GE.AND P0, PT, R77, 0x1, PT ;  /* 0x000000014d00780c */ /* 0x000fe20003f06270 */
[----:B------:R-:W-:Y:S01]  /*8770*/  BSSY B0, `(.L_x_1636) ;  /* 0x000001e000007945 */ /* 0x000fe20003800000 */
[----:B------:R-:W-:Y:S01]  /*8780*/  IMAD.IADD R0, R91, 0x1, R92 ;  /* 0x000000015b007824 */ /* 0x000fe200078e025c */
[----:B-1----:R-:W-:-:S10]  /*8790*/  MOV R8, RZ ;  /* 0x000000ff00087202 */ /* 0x002fd40000000f00 */
[----:B------:R-:W-:Y:S05]  /*87a0*/  @!P0 BRA `(.L_x_1637) ;  /* 0x000001a000008947 */ /* 0x000fea0003800000 */
[-C--:B------:R-:W-:Y:S02]  /*87b0*/  IABS R5, R108.reuse ;  /* 0x0000006c00057213 */ /* 0x080fe40000000000 */
[----:B------:R-:W-:Y:S02]  /*87c0*/  IADD3 R6, R90, -0x1, R108 ;  /* 0xffffffff5a067810 */ /* 0x000fe40007ffe06c */
[----:B------:R-:W1:Y:S01]  /*87d0*/  I2F.RP R8, R5 ;  /* 0x0000000500087306 */ /* 0x000e620000209400 */
[----:B------:R-:W-:Y:S02]  /*87e0*/  IABS R2, R108 ;  /* 0x0000006c00027213 */ /* 0x000fe40000000000 */
        /* <DEDUP_REMOVED lines=20> */
[----:B------:R-:W-:-:S05]  /*8930*/  @!P0 LOP3.LUT R4, RZ, R108, RZ, 0x33, !PT ;  /* 0x0000006cff048212 */ /* 0x000fca00078e33ff */
[----:B------:R-:W-:Y:S02]  /*8940*/  IMAD.MOV.U32 R8, RZ, RZ, R4 ;  /* 0x000000ffff087224 */ /* 0x000fe400078e0004 */
.L_x_1637:
[----:B------:R-:W-:Y:S05]  /*8950*/  BSYNC B0 ;  /* 0x0000000000007941 */ /* 0x000fea0003800000 */
.L_x_1636:
[----:B------:R-:W-:Y:S01]  /*8960*/  IMAD R239, R235, R8, RZ ;  /* 0x00000008ebef7224 */ /* 0x000fe200078e02ff */
[----:B------:R-:W-:Y:S01]  /*8970*/  PRMT R2, RZ, 0x7610, R2 ;  /* 0x00007610ff027816 */ /* 0x000fe20000000002 */
[----:B------:R-:W-:Y:S01]  /*8980*/  IMAD.MOV.U32 R3, RZ, RZ, RZ ;  /* 0x000000ffff037224 */ /* 0x000fe200078e00ff */
[----:B------:R-:W-:Y:S01]  /*8990*/  MOV R9, RZ ;  /* 0x000000ff00097202 */ /* 0x000fe20000000f00 */
        /* <DEDUP_REMOVED lines=38> */
[----:B------:R-:W-:-:S04]  /*8c00*/  @P1 IMAD.MOV.U32 R2, RZ, RZ, 0x4 ;  /* 0x00000004ff021424 */ /* 0x000fc800078e00ff */
[----:B------:R-:W-:-:S06]  /*8c10*/  @P1 IMAD.WIDE R2, R232, R2, c[0x0][0x340] ;  /* 0x0000d000e8021625 */ /* 0x000fcc00078e0202 */
[----:B------:R1:W2:Y:S01]  /*8c20*/  @P1 LDG.E R2, [R2.64] ;  /* 0x0000000a02021981 */ /* 0x0002a2000c1e1900 */
[----:B------:R-:W-:Y:S01]  /*8c30*/  SHF.R.S32.HI R4, RZ, 0x1f, R223 ;  /* 0x0000001fff047819 */ /* 0x000fe200000114df */
[----:B------:R-:W-:Y:S01]  /*8c40*/  IMAD.MOV.U32 R6, RZ, RZ, R10 ;  /* 0x000000ffff067224 */ /* 0x000fe200078e000a */
[----:B------:R-:W-:Y:S01]  /*8c50*/  MOV R7, R11 ;  /* 0x0000000b00077202 */ /* 0x000fe20000000f00 */
[----:B------:R-:W-:Y:S01]  /*8c60*/  WARPSYNC 0xffffffff ;  /* 0xffffffff00007948 */ /* 0x000fe20003800000 */
[----:B------:R-:W-:Y:S02]  /*8c70*/  ISETP.GE.AND P2, PT, R10, c[0x0][0x1d4], PT ;  /* 0x000075000a007a0c */ /* 0x000fe40003f46270 */
[----:B------:R-:W-:Y:S02]  /*8c80*/  IADD3 R9, R8, -0x1, RZ ;  /* 0xffffffff08097810 */ /* 0x000fe40007ffe0ff */
[----:B------:R-:W-:Y:S02]  /*8c90*/  P2R R116, PR, RZ, 0x4 ;  /* 0x00000004ff747803 */ /* 0x000fe40000000000 */
[----:B------:R-:W-:-:S02]  /*8ca0*/  SEL R20, RZ, 0x1, P2 ;  /* 0x00000001ff147807 */ /* 0x000fc40001000000 */
[----:B-1----:R-:W-:-:S04]  /*8cb0*/  IADD3 R3, P0, R223, R0, RZ ;  /* 0x00000000df037210 */ /* 0x002fc80007f1e0ff */
[----:B------:R-:W-:Y:S01]  /*8cc0*/  LEA.HI.X.SX32 R0, R0, R4, 0x1, P0 ;  /* 0x0000000400007211 */ /* 0x000fe200000f0eff */
[----:B------:R-:W-:Y:S01]  /*8cd0*/  IMAD.WIDE.U32 R12, R3, c[0x0][0x1e0], R6 ;  /* 0x00007800030c7a25 */ /* 0x000fe200078e0006 */
[----:B------:R-:W-:-:S03]  /*8ce0*/  ISETP.NE.U32.AND P0, PT, RZ, c[0x0][0x350], PT ;  /* 0x0000d400ff007a0c */ /* 0x000fc60003f05070 */
[C---:B------:R-:W-:Y:S01]  /*8cf0*/  IMAD R4, R0.reuse, c[0x0][0x1e0], RZ ;  /* 0x0000780000047a24 */ /* 0x040fe200078e02ff */
[----:B------:R-:W-:Y:S01]  /*8d00*/  ISETP.NE.AND.EX P0, PT, RZ, c[0x0][0x354], PT, P0 ;  /* 0x0000d500ff007a0c */ /* 0x000fe20003f05300 */
[----:B------:R-:W-:Y:S02]  /*8d10*/  IMAD R0, R0, c[0x0][0x208], RZ ;  /* 0x0000820000007a24 */ /* 0x000fe400078e02ff */
[C---:B------:R-:W-:Y:S02]  /*8d20*/  IMAD R4, R3.reuse, c[0x0][0x1e4], R4 ;  /* 0x0000790003047a24 */ /* 0x040fe400078e0204 */
[----:B------:R-:W-:-:S04]  /*8d30*/  IMAD.WIDE.U32 R6, R3, c[0x0][0x208], R6 ;  /* 0x0000820003067a25 */ /* 0x000fc800078e0006 */
[----:B------:R-:W-:Y:S02]  /*8d40*/  IMAD R0, R3, c[0x0][0x20c], R0 ;  /* 0x0000830003007a24 */ /* 0x000fe400078e0200 */
[----:B------:R-:W-:Y:S02]  /*8d50*/  IMAD.IADD R5, R13, 0x1, R4 ;  /* 0x000000010d057824 */ /* 0x000fe400078e0204 */
[----:B------:R-:W-:Y:S01]  /*8d60*/  IMAD.MOV.U32 R4, RZ, RZ, R12 ;  /* 0x000000ffff047224 */ /* 0x000fe200078e000c */
[----:B------:R-:W-:Y:S02]  /*8d70*/  IADD3 R7, R7, R0, RZ ;  /* 0x0000000007077210 */ /* 0x000fe40007ffe0ff */
[----:B------:R-:W-:Y:S01]  /*8d80*/  SHF.R.S32.HI R0, RZ, 0x1f, R89 ;  /* 0x0000001fff007819 */ /* 0x000fe20000011459 */
[----:B------:R-:W-:-:S04]  /*8d90*/  IMAD.WIDE.U32 R4, R233, c[0x0][0x1e8], R4 ;  /* 0x00007a00e9047a25 */ /* 0x000fc800078e0004 */
[----:B------:R-:W-:Y:S01]  /*8da0*/  IMAD.WIDE.U32 R240, R233, c[0x0][0x210], R6 ;  /* 0x00008400e9f07a25 */ /* 0x000fe200078e0006 */
[----:B------:R-:W-:-:S03]  /*8db0*/  MOV R242, R4 ;  /* 0x0000000400f27202 */ /* 0x000fc60000000f00 */
[C---:B------:R-:W-:Y:S02]  /*8dc0*/  IMAD R243, R233.reuse, c[0x0][0x1ec], R5 ;  /* 0x00007b00e9f37a24 */ /* 0x040fe400078e0205 */
[----:B------:R-:W-:Y:S02]  /*8dd0*/  IMAD R241, R233, c[0x0][0x214], R241 ;  /* 0x00008500e9f17a24 */ /* 0x000fe400078e02f1 */
[----:B------:R-:W-:Y:S02]  /*8de0*/  IMAD R0, R0, c[0x0][0x178], RZ ;  /* 0x00005e0000007a24 */ /* 0x000fe400078e02ff */
[----:B------:R-:W-:-:S04]  /*8df0*/  IMAD.WIDE.U32 R6, R89, c[0x0][0x178], RZ ;  /* 0x00005e0059067a25 */ /* 0x000fc800078e00ff */
[----:B------:R-:W-:-:S04]  /*8e00*/  IMAD R3, R89, c[0x0][0x17c], R0 ;  /* 0x00005f0059037a24 */ /* 0x000fc800078e0200 */
[----:B------:R-:W-:Y:S01]  /*8e10*/  IMAD.IADD R3, R7, 0x1, R3 ;  /* 0x0000000107037824 */ /* 0x000fe200078e0203 */
[----:B--2---:R-:W-:Y:S01]  /*8e20*/  @P1 SHF.R.S32.HI R237, RZ, 0x1f, R2 ;  /* 0x0000001fffed1819 */ /* 0x004fe20000011402 */
[----:B------:R-:W-:Y:S01]  /*8e30*/  @!P1 IMAD.MOV.U32 R2, RZ, RZ, R232 ;  /* 0x000000ffff029224 */ /* 0x000fe200078e00e8 */
[----:B------:R-:W-:Y:S02]  /*8e40*/  @!P1 MOV R237, R88 ;  /* 0x0000005800ed9202 */ /* 0x000fe40000000f00 */
[----:B------:R-:W-:Y:S02]  /*8e50*/  ISETP.GE.AND P1, PT, R217, c[0x0][0x1d4], PT ;  /* 0x00007500d9007a0c */ /* 0x000fe40003f26270 */
        /* <DEDUP_REMOVED lines=11> */
[----:B------:R-:W-:Y:S01]  /*8f10*/  IMAD R237, R2, c[0x0][0x21c], R237 ;  /* 0x0000870002ed7a24 */ /* 0x000fe200078e02ed */
[----:B------:R-:W-:Y:S02]  /*8f20*/  SHF.R.S32.HI R2, RZ, 0x1f, R217 ;  /* 0x0000001fff027819 */ /* 0x000fe400000114d9 */
[----:B------:R-:W-:Y:S02]  /*8f30*/  IADD3 R238, R243, R238, RZ ;  /* 0x000000eef3ee7210 */ /* 0x000fe40007ffe0ff */
[----:B------:R-:W-:Y:S02]  /*8f40*/  IADD3 R237, R241, R237, RZ ;  /* 0x000000edf1ed7210 */ /* 0x000fe40007ffe0ff */
[----:B------:R-:W-:Y:S01]  /*8f50*/  IMAD.MOV.U32 R4, RZ, RZ, c[0x0][0x2c4] ;  /* 0x0000b100ff047624 */ /* 0x000fe200078e00ff */
[----:B------:R-:W-:Y:S01]  /*8f60*/  BAR.SYNC.DEFER_BLOCKING 0x0 ;  /* 0x0000000000007b1d */ /* 0x000fe20000010000 */
[----:B------:R-:W-:Y:S01]  /*8f70*/  IMAD.MOV.U32 R12, RZ, RZ, R6 ;  /* 0x000000ffff0c7224 */ /* 0x000fe200078e0006 */
[----:B------:R-:W-:Y:S01]  /*8f80*/  ISETP.GE.AND P6, PT, R10, c[0x0][0x198], PT ;  /* 0x000066000a007a0c */ /* 0x000fe20003fc6270 */
[----:B------:R-:W-:Y:S01]  /*8f90*/  IMAD.MOV.U32 R13, RZ, RZ, R3 ;  /* 0x000000ffff0d7224 */ /* 0x000fe200078e0003 */
[----:B------:R-:W-:Y:S01]  /*8fa0*/  ISETP.NE.AND P0, PT, R4, 0x1, PT ;  /* 0x000000010400780c */ /* 0x000fe20003f05270 */
[----:B------:R-:W-:Y:S01]  /*8fb0*/  IMAD R4, R222, 0x20, R223 ;  /* 0x00000020de047824 */ /* 0x000fe200078e02df */
[----:B------:R-:W-:Y:S01]  /*8fc0*/  ISETP.GE.AND P4, PT, R217, c[0x0][0x198], PT ;  /* 0x00006600d9007a0c */ /* 0x000fe20003f86270 */
[----:B------:R-:W-:Y:S01]  /*8fd0*/  IMAD.WIDE.U32 R12, R233, c[0x0][0x1b8], R12 ;  /* 0x00006e00e90c7a25 */ /* 0x000fe200078e000c */
[----:B------:R-:W-:-:S03]  /*8fe0*/  SHF.R.S32.HI R21, RZ, 0x1f, R9 ;  /* 0x0000001fff157819 */ /* 0x000fc60000011409 */
[----:B------:R-:W-:Y:S02]  /*8ff0*/  IMAD R4, R209, 0x80, R4 ;  /* 0x00000080d1047824 */ /* 0x000fe400078e0204 */
[----:B------:R-:W-:Y:S02]  /*9000*/  IMAD R3, R88, c[0x0][0x1c0], RZ ;  /* 0x0000700058037a24 */ /* 0x000fe400078e02ff */
[----:B------:R-:W-:Y:S02]  /*9010*/  IMAD.MOV.U32 R5, RZ, RZ, R4 ;  /* 0x000000ffff057224 */ /* 0x000fe400078e0004 */
[----:B------:R-:W-:-:S04]  /*9020*/  @P0 IMAD.HI.U32 R6, R4, c[0x0][0x2c8], RZ ;  /* 0x0000b20004060a27 */ /* 0x000fc800078e00ff */
[----:B------:R-:W-:Y:S01]  /*9030*/  IMAD R13, R233, c[0x0][0x1bc], R13 ;  /* 0x00006f00e90d7a24 */ /* 0x000fe200078e020d */
[----:B------:R-:W-:Y:S01]  /*9040*/  @P0 SHF.R.U32.HI R5, RZ, c[0x0][0x2cc], R6 ;  /* 0x0000b300ff050a19 */ /* 0x000fe20000011606 */
[C---:B------:R-:W-:Y:S02]  /*9050*/  IMAD R3, R0.reuse, c[0x0][0x1c4], R3 ;  /* 0x0000710000037a24 */ /* 0x040fe400078e0203 */
[----:B------:R-:W-:Y:S01]  /*9060*/  IMAD.WIDE.U32 R12, R0, c[0x0][0x1c0], R12 ;  /* 0x00007000000c7a25 */ /* 0x000fe200078e000c */
[----:B------:R-:W-:-:S03]  /*9070*/  SHF.R.S32.HI R6, RZ, 0x1f, R5 ;  /* 0x0000001fff067819 */ /* 0x000fc60000011405 */
[----:B------:R-:W-:Y:S02]  /*9080*/  IMAD.MOV R0, RZ, RZ, -R5 ;  /* 0x000000ffff007224 */ /* 0x000fe400078e0a05 */
[----:B------:R-:W-:Y:S02]  /*9090*/  IMAD.IADD R7, R13, 0x1, R3 ;  /* 0x000000010d077824 */ /* 0x000fe400078e0203 */
[----:B------:R-:W-:Y:S02]  /*90a0*/  IMAD R0, R0, c[0x0][0x2c4], R4 ;  /* 0x0000b10000007a24 */ /* 0x000fe400078e0204 */
[----:B------:R-:W-:Y:S02]  /*90b0*/  IMAD R3, R6, c[0x0][0x1b0], RZ ;  /* 0x00006c0006037a24 */ /* 0x000fe400078e02ff */
[----:B------:R-:W-:Y:S01]  /*90c0*/  IMAD.MOV.U32 R6, RZ, RZ, R12 ;  /* 0x000000ffff067224 */ /* 0x000fe200078e000c */
[----:B------:R-:W-:Y:S01]  /*90d0*/  SHF.R.S32.HI R4, RZ, 0x1f, R0 ;  /* 0x0000001fff047819 */ /* 0x000fe20000011400 */
[----:B------:R-:W-:-:S02]  /*90e0*/  IMAD R3, R5, c[0x0][0x1b4], R3 ;  /* 0x00006d0005037a24 */ /* 0x000fc400078e0203 */
[----:B------:R-:W-:-:S04]  /*90f0*/  IMAD.WIDE.U32 R6, R5, c[0x0][0x1b0], R6 ;  /* 0x00006c0005067a25 */ /* 0x000fc800078e0006 */
[----:B------:R-:W-:Y:S02]  /*9100*/  IMAD R4, R4, c[0x0][0x1a8], RZ ;  /* 0x00006a0004047a24 */ /* 0x000fe400078e02ff */
[----:B------:R-:W-:Y:S02]  /*9110*/  IMAD.IADD R7, R7, 0x1, R3 ;  /* 0x0000000107077824 */ /* 0x000fe400078e0203 */
[C---:B------:R-:W-:Y:S02]  /*9120*/  IMAD R4, R0.reuse, c[0x0][0x1ac], R4 ;  /* 0x00006b0000047a24 */ /* 0x040fe400078e0204 */
[----:B------:R-:W-:-:S04]  /*9130*/  IMAD.WIDE.U32 R6, R0, c[0x0][0x1a8], R6 ;  /* 0x00006a0000067a25 */ /* 0x000fc800078e0006 */
[----:B------:R-:W-:Y:S01]  /*9140*/  IMAD.IADD R4, R7, 0x1, R4 ;  /* 0x0000000107047824 */ /* 0x000fe200078e0204 */
[C---:B------:R-:W-:Y:S01]  /*9150*/  LEA R12, P0, R6.reuse, c[0x0][0x160], 0x1 ;  /* 0x00005800060c7a11 */ /* 0x040fe200078008ff */
[----:B------:R-:W-:Y:S02]  /*9160*/  IMAD R0, R79, c[0x0][0x2c4], RZ ;  /* 0x0000b1004f007a24 */ /* 0x000fe400078e02ff */
[----:B------:R-:W-:Y:S01]  /*9170*/  IMAD R7, R209, 0x80, R223 ;  /* 0x00000080d1077824 */ /* 0x000fe200078e02df */
[----:B------:R-:W-:Y:S01]  /*9180*/  LEA.HI.X R5, R6, c[0x0][0x164], R4, 0x1, P0 ;  /* 0x0000590006057a11 */ /* 0x000fe200000f0c04 */
[----:B------:R-:W1:Y:S01]  /*9190*/  SHFL.IDX PT, R3, R12, RZ, 0x181f ;  /* 0x00181fff0c037589 */ /* 0x000e6200000e0000 */
[----:B------:R-:W-:Y:S02]  /*91a0*/  IMAD.MOV.U32 R24, RZ, RZ, 0x40 ;  /* 0x00000040ff187424 */ /* 0x000fe400078e00ff */
[C---:B------:R-:W-:Y:S01]  /*91b0*/  ISETP.GE.AND P5, PT, R7.reuse, R0, PT ;  /* 0x000000000700720c */ /* 0x040fe20003fa6270 */
[----:B------:R-:W2:Y:S01]  /*91c0*/  SHFL.IDX PT, R6, R5, RZ, 0x181f ;  /* 0x00181fff05067589 */ /* 0x000ea200000e0000 */
[----:B------:R-:W-:-:S03]  /*91d0*/  IADD3 R14, R7, 0x20, RZ ;  /* 0x00000020070e7810 */ /* 0x000fc60007ffe0ff */
[----:B------:R-:W3:Y:S01]  /*91e0*/  SHFL.IDX PT, R4, R12, 0x1, 0x181f ;  /* 0x00381f000c047f89 */ /* 0x000ee200000e0000 */
[----:B------:R-:W-:-:S03]  /*91f0*/  ISETP.GE.AND P1, PT, R14, R0, PT ;  /* 0x000000000e00720c */ /* 0x000fc60003f26270 */
[----:B------:R-:W4:Y:S04]  /*9200*/  SHFL.IDX PT, R13, R5, 0x1, 0x181f ;  /* 0x00381f00050d7f89 */ /* 0x000f2800000e0000 */
[CC--:B-1----:R-:W-:Y:S02]  /*9210*/  @!P5 LEA R14, P0, R10.reuse, R3.reuse, 0x1 ;  /* 0x000000030a0ed211 */ /* 0x0c2fe400078008ff */
[C---:B------:R-:W-:Y:S02]  /*9220*/  @!P5 LEA R18, P2, R217.reuse, R3, 0x1 ;  /* 0x00000003d912d211 */ /* 0x040fe400078408ff */
[----:B------:R-:W1:Y:S01]  /*9230*/  SHFL.IDX PT, R3, R12, 0x2, 0x181f ;  /* 0x00581f000c037f89 */ /* 0x000e6200000e0000 */
[-C--:B--2---:R-:W-:Y:S02]  /*9240*/  @!P5 LEA.HI.X R15, R10, R6.reuse, R11, 0x1, P0 ;  /* 0x000000060a0fd211 */ /* 0x084fe400000f0c0b */
[----:B------:R-:W-:-:S02]  /*9250*/  @!P5 LEA.HI.X R19, R217, R6, R2, 0x1, P2 ;  /* 0x00000006d913d211 */ /* 0x000fc400010f0c02 */
[CC--:B---3--:R-:W-:Y:S01]  /*9260*/  @!P1 LEA R16, P0, R10.reuse, R4.reuse, 0x1 ;  /* 0x000000040a109211 */ /* 0x0c8fe200078008ff */
[----:B------:R-:W2:Y:S03]  /*9270*/  SHFL.IDX PT, R6, R5, 0x2, 0x181f ;  /* 0x00581f0005067f89 */ /* 0x000ea600000e0000 */
[-C--:B----4-:R-:W-:Y:S01]  /*9280*/  @!P1 LEA.HI.X R17, R10, R13.reuse, R11, 0x1, P0 ;  /* 0x0000000d0a119211 */ /* 0x090fe200000f0c0b */
[----:B------:R3:W-:Y:S01]  /*9290*/  @!P5 LDGSTS.E.BYPASS.LTC128B.128 [R236+0x100], [R14.64], !P6 ;  /* 0x001000000eecdfae */ /* 0x0007e2000f101d4a */
[----:B------:R-:W-:Y:S02]  /*92a0*/  @!P1 LEA R22, P0, R217, R4, 0x1 ;  /* 0x00000004d9169211 */ /* 0x000fe400078008ff */
[----:B------:R-:W-:Y:S01]  /*92b0*/  IADD3 R4, R7, 0x40, RZ ;  /* 0x0000004007047810 */ /* 0x000fe20007ffe0ff */
[----:B------:R4:W-:Y:S01]  /*92c0*/  @!P5 LDGSTS.E.BYPASS.LTC128B.128 [R236+0x4100], [R18.64], !P4 ;  /* 0x0410000012ecdfae */ /* 0x0009e2000e101d4a */
[----:B------:R-:W-:-:S02]  /*92d0*/  @!P1 LEA.HI.X R23, R217, R13, R2, 0x1, P0 ;  /* 0x0000000dd9179211 */ /* 0x000fc400000f0c02 */
[----:B------:R-:W-:Y:S01]  /*92e0*/  ISETP.GE.AND P0, PT, R4, R0, PT ;  /* 0x000000000400720c */ /* 0x000fe20003f06270 */
[----:B------:R1:W-:Y:S01]  /*92f0*/  @!P1 LDGSTS.E.BYPASS.LTC128B.128 [R225+0x1100], [R16.64], !P6 ;  /* 0x0110000010e19fae */ /* 0x0003e2000f101d4a */
[----:B------:R-:W-:-:S03]  /*9300*/  IADD3 R7, R7, 0x60, RZ ;  /* 0x0000006007077810 */ /* 0x000fc60007ffe0ff */
[----:B------:R2:W-:Y:S04]  /*9310*/  @!P1 LDGSTS.E.BYPASS.LTC128B.128 [R225+0x5100], [R22.64], !P4 ;  /* 0x0510000016e19fae */ /* 0x0005e8000e101d4a */
[----:B------:R2:W3:Y:S04]  /*9320*/  SHFL.IDX PT, R4, R12, 0x3, 0x181f ;  /* 0x00781f000c047f89 */ /* 0x0004e800000e0000 */
[----:B------:R-:W3:Y:S01]  /*9330*/  SHFL.IDX PT, R5, R5, 0x3, 0x181f ;  /* 0x00781f0005057f89 */ /* 0x000ee200000e0000 */
[----:B-1----:R-:W-:Y:S02]  /*9340*/  IMAD.MOV.U32 R16, RZ, RZ, R242 ;  /* 0x000000ffff107224 */ /* 0x002fe400078e00f2 */
[----:B------:R-:W-:Y:S01]  /*9350*/  IMAD.MOV.U32 R17, RZ, RZ, R238 ;  /* 0x000000ffff117224 */ /* 0x000fe200078e00ee */
[----:B--2---:R-:W-:Y:S01]  /*9360*/  @!P0 LEA R12, P1, R10, R3, 0x1 ;  /* 0x000000030a0c8211 */ /* 0x004fe200078208ff */
[----:B------:R-:W-:-:S03]  /*9370*/  IMAD.MOV.U32 R22, RZ, RZ, 0x70 ;  /* 0x00000070ff167424 */ /* 0x000fc600078e00ff */
[----:B------:R-:W-:Y:S01]  /*9380*/  @!P0 LEA.HI.X R13, R10, R6, R11, 0x1, P1 ;  /* 0x000000060a0d8211 */ /* 0x000fe200008f0c0b */
[----:B------:R-:W-:Y:S01]  /*9390*/  IMAD R22, R8, -0x70, R22 ;  /* 0xffffff9008167824 */ /* 0x000fe200078e0216 */
[----:B---3--:R-:W-:-:S03]  /*93a0*/  @!P0 LEA R14, P1, R217, R3, 0x1 ;  /* 0x00000003d90e8211 */ /* 0x008fc600078208ff */
[----:B------:R-:W-:Y:S01]  /*93b0*/  IMAD.IADD R79, R77, 0x1, R22 ;  /* 0x000000014d4f7824 */ /* 0x000fe200078e0216 */
[----:B------:R-:W-:Y:S01]  /*93c0*/  @!P0 LEA.HI.X R15, R217, R6, R2, 0x1, P1 ;  /* 0x00000006d90f8211 */ /* 0x000fe200008f0c02 */
[----:B------:R1:W-:Y:S01]  /*93d0*/  @!P0 LDGSTS.E.BYPASS.LTC128B.128 [R225+0x2100], [R12.64], !P6 ;  /* 0x021000000ce18fae */ /* 0x0003e2000f101d4a */
[----:B------:R-:W-:Y:S01]  /*93e0*/  ISETP.GE.AND P1, PT, R7, R0, PT ;  /* 0x000000000700720c */ /* 0x000fe20003f26270 */
[----:B------:R-:W-:Y:S01]  /*93f0*/  IMAD.WIDE.U32 R6, R9, c[0x0][0x1e0], RZ ;  /* 0x0000780009067a25 */ /* 0x000fe200078e00ff */
[----:B------:R-:W-:Y:S01]  /*9400*/  IMNMX R3, R79, 0x70, PT ;  /* 0x000000704f037817 */ /* 0x000fe20003800200 */
[----:B------:R2:W-:Y:S04]  /*9410*/  @!P0 LDGSTS.E.BYPASS.LTC128B.128 [R225+0x6100], [R14.64], !P4 ;  /* 0x061000000ee18fae */ /* 0x0005e8000e101d4a */
[----:B------:R-:W-:-:S05]  /*9420*/  IMAD.IADD R3, R3, 0x1, -R223 ;  /* 0x0000000103037824 */ /* 0x000fca00078e0adf */
[C---:B------:R-:W-:Y:S02]  /*9430*/  ISETP.GE.AND P3, PT, R3.reuse, 0x1, PT ;  /* 0x000000010300780c */ /* 0x040fe40003f66270 */
[----:B------:R-:W-:Y:S01]  /*9440*/  ISETP.GE.AND P2, PT, R3, 0x21, PT ;  /* 0x000000210300780c */ /* 0x000fe20003f46270 */
[----:B-1----:R-:W-:Y:S01]  /*9450*/  IMAD R12, R21, c[0x0][0x1e0], RZ ;  /* 0x00007800150c7a24 */ /* 0x002fe200078e02ff */
[----:B--2---:R-:W-:-:S03]  /*9460*/  @!P1 LEA R14, P0, R10, R4, 0x1 ;  /* 0x000000040a0e9211 */ /* 0x004fc600078008ff */
[----:B------:R-:W-:Y:S01]  /*9470*/  IMAD R12, R9, c[0x0][0x1e4], R12 ;  /* 0x00007900090c7a24 */ /* 0x000fe200078e020c */
[----:B------:R-:W-:-:S03]  /*9480*/  @!P1 LEA.HI.X R15, R10, R5, R11, 0x1, P0 ;  /* 0x000000050a0f9211 */ /* 0x000fc600000f0c0b */
[----:B------:R-:W-:Y:S01]  /*9490*/  IMAD.IADD R12, R7, 0x1, R12 ;  /* 0x00000001070c7824 */ /* 0x000fe200078e020c */
[C---:B------:R-:W-:Y:S01]  /*94a0*/  @!P1 LEA R4, P0, R217.reuse, R4, 0x1 ;  /* 0x00000004d9049211 */ /* 0x040fe200078008ff */
[----:B------:R-:W-:Y:S01]  /*94b0*/  IMAD.WIDE.U32 R6, R6, 0x70, R16 ;  /* 0x0000007006067825 */ /* 0x000fe200078e0010 */
[----:B------:R1:W-:Y:S02]  /*94c0*/  @!P1 LDGSTS.E.BYPASS.LTC128B.128 [R225+0x3100], [R14.64], !P6 ;  /* 0x031000000ee19fae */ /* 0x0003e4000f101d4a */
[C---:B------:R-:W-:Y:S01]  /*94d0*/  @!P1 LEA.HI.X R5, R217.reuse, R5, R2, 0x1, P0 ;  /* 0x00000005d9059211 */ /* 0x040fe200000f0c02 */
[----:B------:R-:W-:Y:S01]  /*94e0*/  IMAD R12, R12, 0x70, RZ ;  /* 0x000000700c0c7824 */ /* 0x000fe200078e02ff */
[----:B------:R-:W-:Y:S01]  /*94f0*/  ISETP.NE.AND P6, PT, R116, RZ, PT ;  /* 0x000000ff7400720c */ /* 0x000fe20003fc5270 */
[----:B------:R-:W-:Y:S02]  /*9500*/  IMAD.MOV.U32 R2, RZ, RZ, 0x20 ;  /* 0x00000020ff027424 */ /* 0x000fe400078e00ff */
[----:B------:R2:W-:Y:S01]  /*9510*/  @!P1 LDGSTS.E.BYPASS.LTC128B.128 [R225+0x7100], [R4.64], !P4 ;  /* 0x0710000004e19fae */ /* 0x0005e2000e101d4a */
[----:B------:R-:W-:Y:S01]  /*9520*/  ISETP.GE.AND P4, PT, R217, c[0x0][0x1d4], PT ;  /* 0x00007500d9007a0c */ /* 0x000fe20003f86270 */
[----:B------:R-:W-:Y:S01]  /*9530*/  IMAD.IADD R7, R7, 0x1, R12 ;  /* 0x0000000107077824 */ /* 0x000fe200078e020c */
[----:B------:R-:W-:Y:S01]  /*9540*/  @P3 LEA R12, P0, R6, c[0x0][0x1c8], 0x1 ;  /* 0x00007200060c3a11 */ /* 0x000fe200078008ff */
[----:B------:R-:W0:Y:S01]  /*9550*/  LDGDEPBAR ;  /* 0x00000000000079af */ /* 0x000e220000000000 */
[----:B------:R-:W-:-:S02]  /*9560*/  ISETP.GE.AND P1, PT, R3, 0x41, PT ;  /* 0x000000410300780c */ /* 0x000fc40003f26270 */
[----:B------:R-:W-:Y:S02]  /*9570*/  @P3 LEA.HI.X R13, R6, c[0x0][0x1cc], R7, 0x1, P0 ;  /* 0x00007300060d3a11 */ /* 0x000fe400000f0c07 */
[----:B------:R-:W-:-:S03]  /*9580*/  ISETP.GE.AND P0, PT, R3, 0x61, PT ;  /* 0x000000610300780c */ /* 0x000fc60003f06270 */
[----:B------:R3:W-:Y:S04]  /*9590*/  @P3 LDGSTS.E.BYPASS.LTC128B.128 [R236+0x8100], [R12.64], !P6 ;  /* 0x081000000cec3fae */ /* 0x0007e8000f101d4a */
[----:B------:R3:W-:Y:S01]  /*95a0*/  @P3 LDGSTS.E.BYPASS.LTC128B.128 [R236+0xb900], [R12.64+0x80], !P4 ;  /* 0x0b9000800cec3fae */ /* 0x0007e2000e101d4a */
[----:B--2---:R-:W-:-:S04]  /*95b0*/  IMAD.WIDE.U32 R4, R2, c[0x0][0x1e0], RZ ;  /* 0x0000780002047a25 */ /* 0x004fc800078e00ff */
[----:B------:R-:W-:Y:S01]  /*95c0*/  IMAD R2, R2, c[0x0][0x1e4], RZ ;  /* 0x0000790002027a24 */ /* 0x000fe200078e02ff */
[----:B------:R-:W-:-:S04]  /*95d0*/  @P2 IADD3 R3, P3, R6, R4, RZ ;  /* 0x0000000406032210 */ /* 0x000fc80007f7e0ff */
[----:B------:R-:W-:Y:S01]  /*95e0*/  @P2 IADD3.X R2, R7, R5, R2, P3, !PT ;  /* 0x0000000507022210 */ /* 0x000fe20001ffe402 */
[----:B------:R-:W-:Y:S01]  /*95f0*/  IMAD.WIDE.U32 R4, R24, c[0x0][0x1e0], RZ ;  /* 0x0000780018047a25 */ /* 0x000fe200078e00ff */
[----:B---3--:R-:W-:-:S04]  /*9600*/  @P2 LEA R12, P3, R3, c[0x0][0x1c8], 0x1 ;  /* 0x00007200030c2a11 */ /* 0x008fc800078608ff */
[----:B------:R-:W-:Y:S01]  /*9610*/  @P2 LEA.HI.X R13, R3, c[0x0][0x1cc], R2, 0x1, P3 ;  /* 0x00007300030d2a11 */ /* 0x000fe200018f0c02 */
[----:B------:R-:W-:Y:S01]  /*9620*/  IMAD R3, R24, c[0x0][0x1e4], RZ ;  /* 0x0000790018037a24 */ /* 0x000fe200078e02ff */
[----:B------:R-:W-:Y:S01]  /*9630*/  @P1 IADD3 R4, P3, R6, R4, RZ ;  /* 0x0000000406041210 */ /* 0x000fe20007f7e0ff */
[----:B------:R-:W-:Y:S02]  /*9640*/  @P0 IMAD.MOV.U32 R2, RZ, RZ, 0x60 ;  /* 0x00000060ff020424 */ /* 0x000fe400078e00ff */
[----:B------:R4:W-:Y:S01]  /*9650*/  @P2 LDGSTS.E.BYPASS.LTC128B.128 [R225+0x9100], [R12.64], !P6 ;  /* 0x091000000ce12fae */ /* 0x0009e2000f101d4a */
[----:B------:R-:W-:Y:S01]  /*9660*/  @P1 IADD3.X R3, R7, R5, R3, P3, !PT ;  /* 0x0000000507031210 */ /* 0x000fe20001ffe403 */
[----:B------:R-:W-:Y:S01]  /*9670*/  @P0 IMAD.WIDE.U32 R6, R2, c[0x0][0x1e0], R6 ;  /* 0x0000780002060a25 */ /* 0x000fe200078e0006 */
[----:B-1----:R-:W-:Y:S01]  /*9680*/  @P1 LEA R14, P3, R4, c[0x0][0x1c8], 0x1 ;  /* 0x00007200040e1a11 */ /* 0x002fe200078608ff */
[----:B------:R4:W-:Y:S02]  /*9690*/  @P2 LDGSTS.E.BYPASS.LTC128B.128 [R225+0xc900], [R12.64+0x80], !P4 ;  /* 0x0c9000800ce12fae */ /* 0x0009e4000e101d4a */
[----:B------:R-:W-:Y:S01]  /*96a0*/  @P0 IMAD R2, R2, c[0x0][0x1e4], RZ ;  /* 0x0000790002020a24 */ /* 0x000fe200078e02ff */
[----:B------:R-:W-:-:S02]  /*96b0*/  @P1 LEA.HI.X R15, R4, c[0x0][0x1cc], R3, 0x1, P3 ;  /* 0x00007300040f1a11 */ /* 0x000fc400018f0c03 */
[C---:B------:R-:W-:Y:S01]  /*96c0*/  @P0 LEA R4, P3, R6.reuse, c[0x0][0x1c8], 0x1 ;  /* 0x0000720006040a11 */ /* 0x040fe200078608ff */
[----:B------:R-:W-:Y:S02]  /*96d0*/  @P0 IMAD.IADD R2, R7, 0x1, R2 ;  /* 0x0000000107020824 */ /* 0x000fe400078e0202 */
        /* <DEDUP_REMOVED lines=10> */
.L_x_1639:
[----:B-----5:R-:W-:Y:S01]  /*9780*/  SHF.R.S32.HI R2, RZ, 0x1f, R78 ;  /* 0x0000001fff027819 */ /* 0x020fe2000001144e */
[----:B------:R-:W-:Y:S01]  /*9790*/  ULDC.U8 UR4, c[0x0][0x298] ;  /* 0x0000a60000047ab9 */ /* 0x000fe20000000000 */
[----:B------:R-:W-:Y:S01]  /*97a0*/  IMAD.WIDE.U32 R6, R78, c[0x0][0x280], RZ ;  /* 0x0000a0004e067a25 */ /* 0x000fe200078e00ff */
[----:B------:R-:W-:Y:S01]  /*97b0*/  ISETP.NE.AND P2, PT, RZ, UR4, PT ;  /* 0x00000004ff007c0c */ /* 0x000fe2000bf45270 */
[----:B------:R-:W-:Y:S02]  /*97c0*/  BSSY B2, `(.L_x_1640) ;  /* 0x000034d000027945 */ /* 0x000fe40003800000 */
[----:B------:R-:W-:Y:S01]  /*97d0*/  IMAD R3, R2, c[0x0][0x280], RZ ;  /* 0x0000a00002037a24 */ /* 0x000fe200078e02ff */
[----:B------:R-:W-:Y:S01]  /*97e0*/  LEA R16, P1, R6, c[0x0][0x270], 0x1 ;  /* 0x00009c0006107a11 */ /* 0x000fe200078208ff */
[----:B------:R-:W-:Y:S02]  /*97f0*/  IMAD R2, R2, c[0x0][0x290], RZ ;  /* 0x0000a40002027a24 */ /* 0x000fe400078e02ff */
[----:B----4-:R-:W-:-:S04]  /*9800*/  IMAD.WIDE.U32 R4, R78, c[0x0][0x290], RZ ;  /* 0x0000a4004e047a25 */ /* 0x010fc800078e00ff */
[C---:B------:R-:W-:Y:S02]  /*9810*/  IMAD R3, R78.reuse, c[0x0][0x284], R3 ;  /* 0x0000a1004e037a24 */ /* 0x040fe400078e0203 */
        /* <DEDUP_REMOVED lines=12> */
[----:B------:R-:W-:Y:S01]  /*98e0*/  CS2R R28, SRZ ;  /* 0x00000000001c7805 */ /* 0x000fe2000001ff00 */
[----:B------:R-:W-:-:S02]  /*98f0*/  CS2R R4, SRZ ;  /* 0x0000000000047805 */ /* 0x000fc4000001ff00 */
[----:B------:R-:W3:Y:S04]  /*9900*/  SHFL.IDX PT, R15, R78, RZ, 0x181f ;  /* 0x00181fff4e0f7589 */ /* 0x000ee800000e0000 */
[----:B------:R4:W1:Y:S02]  /*9910*/  SHFL.IDX PT, R14, R2, RZ, 0x181f ;  /* 0x00181fff020e7589 */ /* 0x00086400000e0000 */
[----:B----4-:R-:W-:Y:S01]  /*9920*/  CS2R R2, SRZ ;  /* 0x0000000000027805 */ /* 0x010fe2000001ff00 */
[----:B------:R-:W-:Y:S05]  /*9930*/  @P5 BRA `(.L_x_1643) ;  /* 0x0000011000005947 */ /* 0x000fea0003800000 */
[----:B-123--:R-:W-:Y:S01]  /*9940*/  ISETP.GE.AND P1, PT, R17, c[0x0][0x27c], PT ;  /* 0x00009f0011007a0c */ /* 0x00efe20003f26270 */
[C---:B------:R-:W-:Y:S01]  /*9950*/  IMAD.SHL.U32 R2, R124.reuse, 0x2, RZ ;  /* 0x000000027c027824 */ /* 0x040fe200078e00ff */
[----:B------:R-:W-:Y:S02]  /*9960*/  ISETP.GE.AND P0, PT, R124, c[0x0][0x27c], PT ;  /* 0x00009f007c007a0c */ /* 0x000fe40003f06270 */
[----:B------:R-:W-:Y:S01]  /*9970*/  SHF.R.S32.HI R3, RZ, 0x1f, R124 ;  /* 0x0000001fff037819 */ /* 0x000fe2000001147c */
[----:B------:R-:W-:-:S08]  /*9980*/  CS2R R28, SRZ ;  /* 0x00000000001c7805 */ /* 0x000fd0000001ff00 */
[----:B------:R-:W-:Y:S02]  /*9990*/  @!P1 IMAD.WIDE R26, R17, 0x2, R6 ;  /* 0x00000002111a9825 */ /* 0x000fe400078e0206 */
[-C--:B------:R-:W-:Y:S02]  /*99a0*/  @!P0 IADD3 R18, P3, R6, R2.reuse, RZ ;  /* 0x0000000206128210 */ /* 0x080fe40007f7e0ff */
[----:B------:R-:W-:Y:S01]  /*99b0*/  SHF.L.U64.HI R6, R124, 0x1, R3 ;  /* 0x000000017c067819 */ /* 0x000fe20000010203 */
[----:B------:R1:W5:Y:S01]  /*99c0*/  @!P1 LD.E.64 R12, [R26.64] ;  /* 0x0000000a1a0c9980 */ /* 0x000362000c101b00 */
[----:B------:R-:W-:Y:S02]  /*99d0*/  @!P0 IADD3 R30, P2, R14, R2, RZ ;  /* 0x000000020e1e8210 */ /* 0x000fe40007f5e0ff */
[----:B------:R-:W-:Y:S01]  /*99e0*/  CS2R R2, SRZ ;  /* 0x0000000000027805 */ /* 0x000fe2000001ff00 */
[--C-:B------:R-:W-:Y:S02]  /*99f0*/  @!P0 IMAD.X R19, R7, 0x1, R6.reuse, P3 ;  /* 0x0000000107138824 */ /* 0x100fe400018e0606 */
[----:B------:R-:W-:-:S03]  /*9a00*/  @!P0 IMAD.X R31, R15, 0x1, R6, P2 ;  /* 0x000000010f1f8824 */ /* 0x000fc600010e0606 */
[----:B------:R2:W5:Y:S04]  /*9a10*/  @!P0 LD.E.64 R2, [R18.64] ;  /* 0x0000000a12028980 */ /* 0x000568000c101b00 */
[----:B------:R2:W5:Y:S01]  /*9a20*/  @!P0 LD.E.64 R28, [R30.64] ;  /* 0x0000000a1e1c8980 */ /* 0x000562000c101b00 */
[----:B-1----:R-:W-:-:S05]  /*9a30*/  @!P1 IMAD.WIDE R26, R17, 0x2, R14 ;  /* 0x00000002111a9825 */ /* 0x002fca00078e020e */
[----:B------:R2:W5:Y:S02]  /*9a40*/  @!P1 LD.E.64 R4, [R26.64] ;  /* 0x0000000a1a049980 */ /* 0x000564000c101b00 */
.L_x_1643:
[----:B-123--:R-:W-:Y:S05]  /*9a50*/  BSYNC B0 ;  /* 0x0000000000007941 */ /* 0x00efea0003800000 */
.L_x_1642:
        /* <DEDUP_REMOVED lines=8> */
[--C-:B------:R-:W-:Y:S01]  /*9ae0*/  IMAD.MOV.U32 R6, RZ, RZ, R5.reuse ;  /* 0x000000ffff067224 */ /* 0x100fe200078e0005 */
[----:B------:R-:W-:Y:S01]  /*9af0*/  ISETP.GE.AND P0, PT, R223, R18, PT ;  /* 0x00000012df00720c */ /* 0x000fe20003f06270 */
[----:B------:R-:W-:Y:S01]  /*9b00*/  IMAD.MOV.U32 R23, RZ, RZ, R2 ;  /* 0x000000ffff177224 */ /* 0x000fe200078e0002 */
[----:B------:R-:W-:Y:S01]  /*9b10*/  SHF.R.U32.HI R13, RZ, 0x10, R5 ;  /* 0x00000010ff0d7819 */ /* 0x000fe20000011605 */
[--C-:B------:R-:W-:Y:S01]  /*9b20*/  IMAD.MOV.U32 R19, RZ, RZ, R3.reuse ;  /* 0x000000ffff137224 */ /* 0x100fe200078e0003 */
[--C-:B------:R-:W-:Y:S01]  /*9b30*/  SHF.R.U64 R12, R2, 0x10, R3.reuse ;  /* 0x00000010020c7819 */ /* 0x100fe20000001203 */
[----:B------:R-:W-:Y:S01]  /*9b40*/  IMAD.MOV.U32 R5, RZ, RZ, R28 ;  /* 0x000000ffff057224 */ /* 0x000fe200078e001c */
[----:B------:R-:W-:Y:S01]  /*9b50*/  SHF.R.U32.HI R3, RZ, 0x10, R3 ;  /* 0x00000010ff037819 */ /* 0x000fe20000011603 */
[----:B------:R-:W-:Y:S01]  /*9b60*/  IMAD.MOV.U32 R4, RZ, RZ, R29 ;  /* 0x000000ffff047224 */ /* 0x000fe200078e001d */
[----:B------:R-:W-:-:S04]  /*9b70*/  DEPBAR.LE SB0, 0x1 ;  /* 0x000080400000791a */ /* 0x000fc80000000000 */
[--C-:B------:R-:W-:Y:S01]  /*9b80*/  SHF.R.U64 R2, R28, 0x10, R29.reuse ;  /* 0x000000101c027819 */ /* 0x100fe2000000121d */
[----:B------:R-:W-:Y:S01]  /*9b90*/  BSSY B1, `(.L_x_1644) ;  /* 0x000005e000017945 */ /* 0x000fe20003800000 */
[----:B------:R-:W-:Y:S02]  /*9ba0*/  SHF.R.U32.HI R0, RZ, 0x10, R29 ;  /* 0x00000010ff007819 */ /* 0x000fe4000001161d */
[----:B------:R-:W-:Y:S02]  /*9bb0*/  PRMT R16, R26, 0x5410, R16 ;  /* 0x000054101a107816 */ /* 0x000fe40000000010 */
[----:B------:R-:W-:Y:S02]  /*9bc0*/  PRMT R15, R25, 0x5410, R15 ;  /* 0x00005410190f7816 */ /* 0x000fe4000000000f */
[----:B------:R-:W-:Y:S02]  /*9bd0*/  PRMT R12, R23, 0x5410, R12 ;  /* 0x00005410170c7816 */ /* 0x000fe4000000000c */
[----:B------:R-:W-:-:S02]  /*9be0*/  PRMT R3, R19, 0x5410, R3 ;  /* 0x0000541013037816 */ /* 0x000fc40000000003 */
        /* <DEDUP_REMOVED lines=11> */
[C---:B------:R-:W-:Y:S01]  /*9ca0*/  IMAD.U32 R26, R14.reuse, 0x10000, RZ ;  /* 0x000100000e1a7824 */ /* 0x040fe200078e00ff */
[----:B------:R-:W-:Y:S02]  /*9cb0*/  LOP3.LUT R25, R14, 0xffff0000, RZ, 0xc0, !PT ;  /* 0xffff00000e197812 */ /* 0x000fe400078ec0ff */
[----:B------:R-:W-:Y:S02]  /*9cc0*/  LOP3.LUT R27, R16, 0xffff0000, RZ, 0xc0, !PT ;  /* 0xffff0000101b7812 */ /* 0x000fe400078ec0ff */
[C---:B-1----:R-:W-:Y:S02]  /*9cd0*/  LOP3.LUT R19, R4.reuse, 0xffff0000, RZ, 0xc0, !PT ;  /* 0xffff000004137812 */ /* 0x042fe400078ec0ff */
[----:B------:R-:W-:Y:S02]  /*9ce0*/  LOP3.LUT R31, R5, 0xffff0000, RZ, 0xc0, !PT ;  /* 0xffff0000051f7812 */ /* 0x000fe400078ec0ff */
[----:B------:R-:W-:-:S02]  /*9cf0*/  SHF.L.U32 R23, R4, 0x10, RZ ;  /* 0x0000001004177819 */ /* 0x000fc400000006ff */
[----:B------:R-:W-:Y:S01]  /*9d00*/  SHF.L.U32 R4, R5, 0x10, RZ ;  /* 0x0000001005047819 */ /* 0x000fe200000006ff */
[C---:B------:R-:W-:Y:S01]  /*9d10*/  FMUL.FTZ R5, R19.reuse, R26 ;  /* 0x0000001a13057220 */ /* 0x040fe20000410000 */
[C---:B------:R-:W-:Y:S01]  /*9d20*/  SHF.L.U32 R30, R6.reuse, 0x10, RZ ;  /* 0x00000010061e7819 */ /* 0x040fe200000006ff */
[-C--:B------:R-:W-:Y:S01]  /*9d30*/  FMUL.FTZ R19, R19, R28.reuse ;  /* 0x0000001c13137220 */ /* 0x080fe20000410000 */
[----:B------:R-:W-:Y:S01]  /*9d40*/  LOP3.LUT R29, R6, 0xffff0000, RZ, 0xc0, !PT ;  /* 0xffff0000061d7812 */ /* 0x000fe200078ec0ff */
[C---:B------:R-:W-:Y:S01]  /*9d50*/  IMAD.U32 R6, R7.reuse, 0x10000, RZ ;  /* 0x0001000007067824 */ /* 0x040fe200078e00ff */
[----:B------:R-:W-:Y:S01]  /*9d60*/  LOP3.LUT R32, R7, 0xffff0000, RZ, 0xc0, !PT ;  /* 0xffff000007207812 */ /* 0x000fe200078ec0ff */
[----:B------:R-:W-:Y:S02]  /*9d70*/  FMUL.FTZ R7, R31, R25 ;  /* 0x000000191f077220 */ /* 0x000fe40000410000 */
[----:B------:R-:W-:Y:S01]  /*9d80*/  FFMA.FTZ R5, R23, R28, -R5 ;  /* 0x0000001c17057223 */ /* 0x000fe20000010805 */
[----:B------:R-:W-:Y:S01]  /*9d90*/  SHF.L.U32 R28, R15, 0x10, RZ ;  /* 0x000000100f1c7819 */ /* 0x000fe200000006ff */
[----:B------:R-:W-:Y:S01]  /*9da0*/  FFMA.FTZ R19, R23, R26, R19 ;  /* 0x0000001a17137223 */ /* 0x000fe20000010013 */
[----:B------:R-:W-:Y:S01]  /*9db0*/  SHF.L.U32 R26, R13, 0x10, RZ ;  /* 0x000000100d1a7819 */ /* 0x000fe200000006ff */
[-C--:B------:R-:W-:Y:S01]  /*9dc0*/  FMUL.FTZ R31, R31, R27.reuse ;  /* 0x0000001b1f1f7220 */ /* 0x080fe20000410000 */
[----:B------:R-:W-:Y:S01]  /*9dd0*/  LOP3.LUT R23, R13, 0xffff0000, RZ, 0xc0, !PT ;  /* 0xffff00000d177812 */ /* 0x000fe200078ec0ff */
[C---:B------:R-:W-:Y:S01]  /*9de0*/  FFMA.FTZ R7, R4.reuse, R27, -R7 ;  /* 0x0000001b04077223 */ /* 0x040fe20000010807 */
[----:B------:R-:W-:Y:S01]  /*9df0*/  LOP3.LUT R27, R15, 0xffff0000, RZ, 0xc0, !PT ;  /* 0xffff00000f1b7812 */ /* 0x000fe200078ec0ff */
[----:B------:R-:W-:-:S02]  /*9e00*/  FFMA.FTZ R31, R4, R25, R31 ;  /* 0x00000019041f7223 */ /* 0x000fc4000001001f */
[C---:B------:R-:W-:Y:S02]  /*9e10*/  FMUL.FTZ R4, R29.reuse, R26 ;  /* 0x0000001a1d047220 */ /* 0x040fe40000410000 */
[C---:B------:R-:W-:Y:S02]  /*9e20*/  FMUL.FTZ R25, R32.reuse, R23 ;  /* 0x0000001720197220 */ /* 0x040fe40000410000 */
[-C--:B------:R-:W-:Y:S02]  /*9e30*/  FMUL.FTZ R29, R29, R28.reuse ;  /* 0x0000001c1d1d7220 */ /* 0x080fe40000410000 */
[----:B------:R-:W-:Y:S02]  /*9e40*/  FMUL.FTZ R32, R32, R27 ;  /* 0x0000001b20207220 */ /* 0x000fe40000410000 */
[C---:B------:R-:W-:Y:S01]  /*9e50*/  FFMA.FTZ R28, R30.reuse, R28, -R4 ;  /* 0x0000001c1e1c7223 */ /* 0x040fe20000010804 */
[----:B------:R-:W-:Y:S01]  /*9e60*/  F2FP.BF16.PACK_AB R4, R19, R5 ;  /* 0x000000051304723e */ /* 0x000fe200000010ff */
[----:B------:R-:W-:Y:S01]  /*9e70*/  FFMA.FTZ R29, R30, R26, R29 ;  /* 0x0000001a1e1d7223 */ /* 0x000fe2000001001d */
[----:B------:R-:W-:Y:S01]  /*9e80*/  F2FP.BF16.PACK_AB R5, R31, R7 ;  /* 0x000000071f05723e */ /* 0x000fe200000010ff */
[----:B------:R-:W-:-:S02]  /*9e90*/  FFMA.FTZ R25, R6, R27, -R25 ;  /* 0x0000001b06197223 */ /* 0x000fc40000010819 */
[----:B------:R-:W-:Y:S01]  /*9ea0*/  FFMA.FTZ R32, R6, R23, R32 ;  /* 0x0000001706207223 */ /* 0x000fe20000010020 */
[----:B------:R-:W-:-:S04]  /*9eb0*/  F2FP.BF16.PACK_AB R6, R29, R28 ;  /* 0x0000001c1d06723e */ /* 0x000fc800000010ff */
[----:B------:R-:W-:-:S05]  /*9ec0*/  F2FP.BF16.PACK_AB R7, R32, R25 ;  /* 0x000000192007723e */ /* 0x000fca00000010ff */
[----:B------:R1:W-:Y:S02]  /*9ed0*/  STS.128 [R236+0x100], R4 ;  /* 0x00010004ec007388 */ /* 0x0003e40000000c00 */
.L_x_1647:
[----:B------:R-:W-:Y:S05]  /*9ee0*/  BSYNC B0 ;  /* 0x0000000000007941 */ /* 0x000fea0003800000 */
.L_x_1646:
[----:B------:R-:W-:-:S13]  /*9ef0*/  ISETP.GE.AND P0, PT, R124, c[0x0][0x27c], PT ;  /* 0x00009f007c007a0c */ /* 0x000fda0003f06270 */
[----:B------:R-:W-:Y:S05]  /*9f00*/  @P0 BRA `(.L_x_1645) ;  /* 0x0000026000000947 */ /* 0x000fea0003800000 */
[----:B-1----:R-:W1:Y:S01]  /*9f10*/  LDS.128 R4, [R236+0x4100] ;  /* 0x00410000ec047984 */ /* 0x002e620000000c00 */
        /* <DEDUP_REMOVED lines=18> */
[C---:B------:R-:W-:Y:S01]  /*a040*/  SHF.L.U32 R26, R0.reuse, 0x10, RZ ;  /* 0x00000010001a7819 */ /* 0x040fe200000006ff */
        /* <DEDUP_REMOVED lines=18> */
.L_x_1645:
[----:B------:R-:W-:Y:S05]  /*a170*/  BSYNC B1 ;  /* 0x0000000000017941 */ /* 0x000fea0003800000 */
.L_x_1644:
[----:B------:R-:W-:Y:S01]  /*a180*/  ISETP.GE.AND P0, PT, R220, R18, PT ;  /* 0x00000012dc00720c */ /* 0x000fe20003f06270 */
[----:B------:R-:W-:-:S12]  /*a190*/  BSSY B1, `(.L_x_1648) ;  /* 0x0000054000017945 */ /* 0x000fd80003800000 */
        /* <DEDUP_REMOVED lines=8> */
[C---:B-1----:R-:W-:Y:S01]  /*a220*/  LOP3.LUT R19, R4.reuse, 0xffff0000, RZ, 0xc0, !PT ;  /* 0xffff000004137812 */ /* 0x042fe200078ec0ff */
[----:B------:R-:W-:Y:S01]  /*a230*/  IMAD.U32 R28, R7, 0x10000, RZ ;  /* 0x00010000071c7824 */ /* 0x000fe200078e00ff */
[----:B------:R-:W-:Y:S02]  /*a240*/  SHF.L.U32 R23, R4, 0x10, RZ ;  /* 0x0000001004177819 */ /* 0x000fe400000006ff */
[C---:B------:R-:W-:Y:S02]  /*a250*/  SHF.L.U32 R4, R5.reuse, 0x10, RZ ;  /* 0x0000001005047819 */ /* 0x040fe400000006ff */
[----:B------:R-:W-:-:S02]  /*a260*/  LOP3.LUT R31, R5, 0xffff0000, RZ, 0xc0, !PT ;  /* 0xffff0000051f7812 */ /* 0x000fc400078ec0ff */
[----:B------:R-:W-:Y:S02]  /*a270*/  LOP3.LUT R5, R14, 0xffff0000, RZ, 0xc0, !PT ;  /* 0xffff00000e057812 */ /* 0x000fe400078ec0ff */
[C---:B------:R-:W-:Y:S02]  /*a280*/  SHF.L.U32 R30, R6.reuse, 0x10, RZ ;  /* 0x00000010061e7819 */ /* 0x040fe400000006ff */
[----:B------:R-:W-:Y:S01]  /*a290*/  LOP3.LUT R29, R6, 0xffff0000, RZ, 0xc0, !PT ;  /* 0xffff0000061d7812 */ /* 0x000fe200078ec0ff */
[-C--:B------:R-:W-:Y:S01]  /*a2a0*/  FMUL.FTZ R6, R25, R19.reuse ;  /* 0x0000001319067220 */ /* 0x080fe20000410000 */
[----:B------:R-:W-:Y:S01]  /*a2b0*/  LOP3.LUT R32, R7, 0xffff0000, RZ, 0xc0, !PT ;  /* 0xffff000007207812 */ /* 0x000fe200078ec0ff */
[----:B------:R-:W-:Y:S02]  /*a2c0*/  FMUL.FTZ R19, R27, R19 ;  /* 0x000000131b137220 */ /* 0x000fe40000410000 */
[----:B------:R-:W-:Y:S02]  /*a2d0*/  FMUL.FTZ R7, R5, R31 ;  /* 0x0000001f05077220 */ /* 0x000fe40000410000 */
[-C--:B------:R-:W-:Y:S01]  /*a2e0*/  FFMA.FTZ R6, R27, R23.reuse, -R6 ;  /* 0x000000171b067223 */ /* 0x080fe20000010806 */
[----:B------:R-:W-:Y:S01]  /*a2f0*/  SHF.L.U32 R27, R15, 0x10, RZ ;  /* 0x000000100f1b7819 */ /* 0x000fe200000006ff */
[----:B------:R-:W-:Y:S01]  /*a300*/  FFMA.FTZ R19, R25, R23, R19 ;  /* 0x0000001719137223 */ /* 0x000fe20000010013 */
[C---:B------:R-:W-:Y:S01]  /*a310*/  SHF.L.U32 R25, R13.reuse, 0x10, RZ ;  /* 0x000000100d197819 */ /* 0x040fe200000006ff */
[C---:B------:R-:W-:Y:S01]  /*a320*/  FMUL.FTZ R31, R26.reuse, R31 ;  /* 0x0000001f1a1f7220 */ /* 0x040fe20000410000 */
[----:B------:R-:W-:Y:S01]  /*a330*/  LOP3.LUT R23, R13, 0xffff0000, RZ, 0xc0, !PT ;  /* 0xffff00000d177812 */ /* 0x000fe200078ec0ff */
[-C--:B------:R-:W-:Y:S01]  /*a340*/  FFMA.FTZ R7, R26, R4.reuse, -R7 ;  /* 0x000000041a077223 */ /* 0x080fe20000010807 */
[----:B------:R-:W-:Y:S01]  /*a350*/  LOP3.LUT R26, R15, 0xffff0000, RZ, 0xc0, !PT ;  /* 0xffff00000f1a7812 */ /* 0x000fe200078ec0ff */
[----:B------:R-:W-:-:S02]  /*a360*/  FFMA.FTZ R5, R5, R4, R31 ;  /* 0x0000000405057223 */ /* 0x000fc4000001001f */
[-C--:B------:R-:W-:Y:S02]  /*a370*/  FMUL.FTZ R4, R25, R29.reuse ;  /* 0x0000001d19047220 */ /* 0x080fe40000410000 */
[----:B------:R-:W-:Y:S01]  /*a380*/  FMUL.FTZ R31, R27, R29 ;  /* 0x0000001d1b1f7220 */ /* 0x000fe20000410000 */
[----:B------:R-:W-:Y:S01]  /*a390*/  F2FP.BF16.PACK_AB R5, R5, R7 ;  /* 0x000000070505723e */ /* 0x000fe200000010ff */
[-C--:B------:R-:W-:Y:S02]  /*a3a0*/  FMUL.FTZ R29, R23, R32.reuse ;  /* 0x00000020171d7220 */ /* 0x080fe40000410000 */
[----:B------:R-:W-:Y:S02]  /*a3b0*/  FMUL.FTZ R32, R26, R32 ;  /* 0x000000201a207220 */ /* 0x000fe40000410000 */
[----:B------:R-:W-:Y:S01]  /*a3c0*/  FFMA.FTZ R27, R27, R30, -R4 ;  /* 0x0000001e1b1b7223 */ /* 0x000fe20000010804 */
[----:B------:R-:W-:Y:S01]  /*a3d0*/  F2FP.BF16.PACK_AB R4, R19, R6 ;  /* 0x000000061304723e */ /* 0x000fe200000010ff */
[----:B------:R-:W-:-:S02]  /*a3e0*/  FFMA.FTZ R31, R25, R30, R31 ;  /* 0x0000001e191f7223 */ /* 0x000fc4000001001f */
[-C--:B------:R-:W-:Y:S02]  /*a3f0*/  FFMA.FTZ R29, R26, R28.reuse, -R29 ;  /* 0x0000001c1a1d7223 */ /* 0x080fe4000001081d */
[----:B------:R-:W-:Y:S01]  /*a400*/  FFMA.FTZ R32, R23, R28, R32 ;  /* 0x0000001c17207223 */ /* 0x000fe20000010020 */
[----:B------:R-:W-:-:S04]  /*a410*/  F2FP.BF16.PACK_AB R6, R31, R27 ;  /* 0x0000001b1f06723e */ /* 0x000fc800000010ff */
[----:B------:R-:W-:-:S05]  /*a420*/  F2FP.BF16.PACK_AB R7, R32, R29 ;  /* 0x0000001d2007723e */ /* 0x000fca00000010ff */
[----:B------:R1:W-:Y:S02]  /*a430*/  STS.128 [R236+0x1100], R4 ;  /* 0x00110004ec007388 */ /* 0x0003e40000000c00 */
.L_x_1651:
[----:B------:R-:W-:Y:S05]  /*a440*/  BSYNC B0 ;  /* 0x0000000000007941 */ /* 0x000fea0003800000 */
.L_x_1650:
[----:B------:R-:W-:-:S13]  /*a450*/  ISETP.GE.AND P0, PT, R124, c[0x0][0x27c], PT ;  /* 0x00009f007c007a0c */ /* 0x000fda0003f06270 */
        /* <DEDUP_REMOVED lines=20> */
[----:B------:R-:W-:Y:S01]  /*a5a0*/  SHF.L.U32 R25, R0, 0x10, RZ ;  /* 0x0000001000197819 */ /* 0x000fe200000006ff */
[----:B------:R-:W-:Y:S01]  /*a5b0*/  FMUL.FTZ R31, R26, R31 ;  /* 0x0000001f1a1f7220 */ /* 0x000fe20000410000 */
        /* <DEDUP_REMOVED lines=17> */
.L_x_1649:
[----:B------:R-:W-:Y:S05]  /*a6d0*/  BSYNC B1 ;  /* 0x0000000000017941 */ /* 0x000fea0003800000 */
.L_x_1648:
        /* <DEDUP_REMOVED lines=44> */
.L_x_1655:
[----:B------:R-:W-:Y:S05]  /*a9a0*/  BSYNC B0 ;  /* 0x0000000000007941 */ /* 0x000fea0003800000 */
.L_x_1654:
        /* <DEDUP_REMOVED lines=40> */
.L_x_1653:
[----:B------:R-:W-:Y:S05]  /*ac30*/  BSYNC B1 ;  /* 0x0000000000017941 */ /* 0x000fea0003800000 */
.L_x_1652:
[----:B------:R-:W-:-:S13]  /*ac40*/  ISETP.GE.AND P0, PT, R218, R18, PT ;  /* 0x00000012da00720c */ /* 0x000fda0003f06270 */
[----:B------:R-:W-:Y:S05]  /*ac50*/  @P0 BRA `(.L_x_1656) ;  /* 0x0000203000000947 */ /* 0x000fea0003800000 */
[----:B------:R-:W-:Y:S01]  /*ac60*/  ISETP.GE.AND P0, PT, R17, c[0x0][0x27c], PT ;  /* 0x00009f0011007a0c */ /* 0x000fe20003f06270 */
[----:B------:R-:W-:-:S12]  /*ac70*/  BSSY B0, `(.L_x_1657) ;  /* 0x0000028000007945 */ /* 0x000fd80003800000 */
[----:B------:R-:W-:Y:S05]  /*ac80*/  @P0 BRA `(.L_x_1658) ;  /* 0x0000026000000947 */ /* 0x000fea0003800000 */
[----:B-1----:R-:W1:Y:S01]  /*ac90*/  LDS.128 R4, [R236+0x3100] ;  /* 0x00310000ec047984 */ /* 0x002e620000000c00 */
[----:B------:R-:W-:Y:S02]  /*aca0*/  LOP3.LUT R23, R16, 0xffff0000, RZ, 0xc0, !PT ;  /* 0xffff000010177812 */ /* 0x000fe400078ec0ff */
[C---:B-1----:R-:W-:Y:S01]  /*acb0*/  SHF.L.U32 R18, R4.reuse, 0x10, RZ ;  /* 0x0000001004127819 */ /* 0x042fe200000006ff */
[----:B------:R-:W-:Y:S01]  /*acc0*/  IMAD.U32 R25, R7, 0x10000, RZ ;  /* 0x0001000007197824 */ /* 0x000fe200078e00ff */
[----:B------:R-:W-:Y:S02]  /*acd0*/  LOP3.LUT R17, R4, 0xffff0000, RZ, 0xc0, !PT ;  /* 0xffff000004117812 */ /* 0x000fe400078ec0ff */
[C---:B------:R-:W-:Y:S02]  /*ace0*/  SHF.L.U32 R4, R5.reuse, 0x10, RZ ;  /* 0x0000001005047819 */ /* 0x040fe400000006ff */
[----:B------:R-:W-:Y:S02]  /*acf0*/  LOP3.LUT R19, R5, 0xffff0000, RZ, 0xc0, !PT ;  /* 0xffff000005137812 */ /* 0x000fe400078ec0ff */
[----:B------:R-:W-:Y:S01]  /*ad00*/  SHF.L.U32 R5, R16, 0x10, RZ ;  /* 0x0000001010057819 */ /* 0x000fe200000006ff */
[C---:B------:R-:W-:Y:S01]  /*ad10*/  IMAD.U32 R16, R14.reuse, 0x10000, RZ ;  /* 0x000100000e107824 */ /* 0x040fe200078e00ff */
[----:B------:R-:W-:-:S02]  /*ad20*/  LOP3.LUT R14, R14, 0xffff0000, RZ, 0xc0, !PT ;  /* 0xffff00000e0e7812 */ /* 0x000fc400078ec0ff */
[C---:B------:R-:W-:Y:S02]  /*ad30*/  SHF.L.U32 R27, R6.reuse, 0x10, RZ ;  /* 0x00000010061b7819 */ /* 0x040fe400000006ff */
[----:B------:R-:W-:Y:S01]  /*ad40*/  LOP3.LUT R26, R6, 0xffff0000, RZ, 0xc0, !PT ;  /* 0xffff0000061a7812 */ /* 0x000fe200078ec0ff */
[----:B------:R-:W-:Y:S01]  /*ad50*/  FMUL.FTZ R6, R16, R17 ;  /* 0x0000001110067220 */ /* 0x000fe20000410000 */
[----:B------:R-:W-:Y:S01]  /*ad60*/  LOP3.LUT R28, R7, 0xffff0000, RZ, 0xc0, !PT ;  /* 0xffff0000071c7812 */ /* 0x000fe200078ec0ff */
[----:B------:R-:W-:Y:S02]  /*ad70*/  FMUL.FTZ R7, R14, R19 ;  /* 0x000000130e077220 */ /* 0x000fe40000410000 */
[C---:B------:R-:W-:Y:S02]  /*ad80*/  FMUL.FTZ R17, R5.reuse, R17 ;  /* 0x0000001105117220 */ /* 0x040fe40000410000 */
[----:B------:R-:W-:Y:S02]  /*ad90*/  FFMA.FTZ R6, R5, R18, -R6 ;  /* 0x0000001205067223 */ /* 0x000fe40000010806 */
[----:B------:R-:W-:Y:S01]  /*ada0*/  FFMA.FTZ R5, R23, R4, -R7 ;  /* 0x0000000417057223 */ /* 0x000fe20000010807 */
[----:B------:R-:W-:Y:S01]  /*adb0*/  SHF.L.U32 R7, R13, 0x10, RZ ;  /* 0x000000100d077819 */ /* 0x000fe200000006ff */
[----:B------:R-:W-:Y:S01]  /*adc0*/  FFMA.FTZ R17, R16, R18, R17 ;  /* 0x0000001210117223 */ /* 0x000fe20000010011 */
[----:B------:R-:W-:Y:S01]  /*add0*/  SHF.L.U32 R16, R15, 0x10, RZ ;  /* 0x000000100f107819 */ /* 0x000fe200000006ff */
[----:B------:R-:W-:Y:S01]  /*ade0*/  FMUL.FTZ R19, R23, R19 ;  /* 0x0000001317137220 */ /* 0x000fe20000410000 */
[----:B------:R-:W-:-:S02]  /*adf0*/  LOP3.LUT R13, R13, 0xffff0000, RZ, 0xc0, !PT ;  /* 0xffff00000d0d7812 */ /* 0x000fc400078ec0ff */
[----:B------:R-:W-:Y:S01]  /*ae00*/  LOP3.LUT R15, R15, 0xffff0000, RZ, 0xc0, !PT ;  /* 0xffff00000f0f7812 */ /* 0x000fe200078ec0ff */
[----:B------:R-:W-:Y:S02]  /*ae10*/  FFMA.FTZ R19, R14, R4, R19 ;  /* 0x000000040e137223 */ /* 0x000fe40000010013 */
[-C--:B------:R-:W-:Y:S02]  /*ae20*/  FMUL.FTZ R4, R7, R26.reuse ;  /* 0x0000001a07047220 */ /* 0x080fe40000410000 */
[----:B------:R-:W-:Y:S01]  /*ae30*/  FMUL.FTZ R26, R16, R26 ;  /* 0x0000001a101a7220 */ /* 0x000fe20000410000 */
[----:B------:R-:W-:Y:S01]  /*ae40*/  F2FP.BF16.PACK_AB R5, R19, R5 ;  /* 0x000000051305723e */ /* 0x000fe200000010ff */
[-C--:B------:R-:W-:Y:S02]  /*ae50*/  FMUL.FTZ R14, R13, R28.reuse ;  /* 0x0000001c0d0e7220 */ /* 0x080fe40000410000 */
[----:B------:R-:W-:Y:S02]  /*ae60*/  FMUL.FTZ R28, R15, R28 ;  /* 0x0000001c0f1c7220 */ /* 0x000fe40000410000 */
[----:B------:R-:W-:-:S02]  /*ae70*/  FFMA.FTZ R26, R7, R27, R26 ;  /* 0x0000001b071a7223 */ /* 0x000fc4000001001a */
[----:B------:R-:W-:Y:S01]  /*ae80*/  FFMA.FTZ R16, R16, R27, -R4 ;  /* 0x0000001b10107223 */ /* 0x000fe20000010804 */
[----:B------:R-:W-:Y:S01]  /*ae90*/  F2FP.BF16.PACK_AB R4, R17, R6 ;  /* 0x000000061104723e */ /* 0x000fe200000010ff */
[-C--:B------:R-:W-:Y:S02]  /*aea0*/  FFMA.FTZ R7, R15, R25.reuse, -R14 ;  /* 0x000000190f077223 */ /* 0x080fe4000001080e */
[----:B------:R-:W-:Y:S01]  /*aeb0*/  FFMA.FTZ R28, R13, R25, R28 ;  /* 0x000000190d1c7223 */ /* 0x000fe2000001001c */
[----:B------:R-:W-:-:S04]  /*aec0*/  F2FP.BF16.PACK_AB R6, R26, R16 ;  /* 0x000000101a06723e */ /* 0x000fc800000010ff */
[----:B------:R-:W-:-:S05]  /*aed0*/  F2FP.BF16.PACK_AB R7, R28, R7 ;  /* 0x000000071c07723e */ /* 0x000fca00000010ff */
[----:B------:R1:W-:Y:S02]  /*aee0*/  STS.128 [R236+0x3100], R4 ;  /* 0x00310004ec007388 */ /* 0x0003e40000000c00 */
.L_x_1658:
[----:B------:R-:W-:Y:S05]  /*aef0*/  BSYNC B0 ;  /* 0x0000000000007941 */ /* 0x000fea0003800000 */
.L_x_1657:
[----:B------:R-:W-:-:S13]  /*af00*/  ISETP.GE.AND P0, PT, R124, c[0x0][0x27c], PT ;  /* 0x00009f007c007a0c */ /* 0x000fda0003f06270 */
        /* <DEDUP_REMOVED lines=32> */
[----:B------:R-:W-:Y:S02]  /*b110*/  FFMA.FTZ R2, R12, R19, -R2 ;  /* 0x000000130c027223 */ /* 0x000fe40000010802 */
[-C--:B------:R-:W-:Y:S01]  /*b120*/  FFMA.FTZ R7, R3, R17.reuse, -R4 ;  /* 0x0000001103077223 */ /* 0x080fe20000010804 */
[----:B------:R-:W-:Y:S01]  /*b130*/  F2FP.BF16.PACK_AB R4, R13, R6 ;  /* 0x000000060d04723e */ /* 0x000fe200000010ff */
[----:B------:R-:W-:Y:S01]  /*b140*/  FFMA.FTZ R23, R0, R17, R23 ;  /* 0x0000001100177223 */ /* 0x000fe20000010017 */
[----:B------:R-:W-:-:S04]  /*b150*/  F2FP.BF16.PACK_AB R6, R18, R2 ;  /* 0x000000021206723e */ /* 0x000fc800000010ff */
[----:B------:R-:W-:-:S05]  /*b160*/  F2FP.BF16.PACK_AB R7, R23, R7 ;  /* 0x000000071707723e */ /* 0x000fca00000010ff */
[----:B------:R1:W-:Y:S01]  /*b170*/  STS.128 [R236+0x7100], R4 ;  /* 0x00710004ec007388 */ /* 0x0003e20000000c00 */
[----:B------:R-:W-:Y:S05]  /*b180*/  BRA `(.L_x_1656) ;  /* 0x00001b0000007947 */ /* 0x000fea0003800000 */
.L_x_1641:
[----:B------:R1:W2:Y:S01]  /*b190*/  SHFL.IDX PT, R17, R3, RZ, 0x181f ;  /* 0x00181fff03117589 */ /* 0x0002a200000e0000 */
[----:B------:R-:W-:Y:S01]  /*b1a0*/  BSSY B0, `(.L_x_1659) ;  /* 0x0000014000007945 */ /* 0x000fe20003800000 */
[----:B------:R-:W-:Y:S01]  /*b1b0*/  CS2R R14, SRZ ;  /* 0x00000000000e7805 */ /* 0x000fe2000001ff00 */
[----:B------:R-:W-:Y:S01]  /*b1c0*/  CS2R R12, SRZ ;  /* 0x00000000000c7805 */ /* 0x000fe2000001ff00 */
[----:B------:R-:W3:Y:S01]  /*b1d0*/  SHFL.IDX PT, R16, R16, RZ, 0x181f ;  /* 0x00181fff10107589 */ /* 0x000ee200000e0000 */
[----:B------:R-:W-:Y:S01]  /*b1e0*/  CS2R R6, SRZ ;  /* 0x0000000000067805 */ /* 0x000fe2000001ff00 */
[----:B------:R-:W-:Y:S02]  /*b1f0*/  CS2R R4, SRZ ;  /* 0x0000000000047805 */ /* 0x000fe4000001ff00 */
[----:B------:R1:W4:Y:S04]  /*b200*/  SHFL.IDX PT, R3, R78, RZ, 0x181f ;  /* 0x00181fff4e037589 */ /* 0x00032800000e0000 */
[----:B------:R-:W1:Y:S01]  /*b210*/  SHFL.IDX PT, R2, R2, RZ, 0x181f ;  /* 0x00181fff02027589 */ /* 0x000e6200000e0000 */
[----:B------:R-:W-:Y:S05]  /*b220*/  @P5 BRA `(.L_x_1660) ;  /* 0x000000b000005947 */ /* 0x000fea0003800000 */
[C---:B------:R-:W-:Y:S01]  /*b230*/  ISETP.GE.AND P0, PT, R10.reuse, c[0x0][0x27c], PT ;  /* 0x00009f000a007a0c */ /* 0x040fe20003f06270 */
[C---:B------:R-:W-:Y:S01]  /*b240*/  IMAD.SHL.U32 R15, R10.reuse, 0x2, RZ ;  /* 0x000000020a0f7824 */ /* 0x040fe200078e00ff */
[----:B------:R-:W-:-:S04]  /*b250*/  SHF.L.U64.HI R14, R10, 0x1, R11 ;  /* 0x000000010a0e7819 */ /* 0x000fc8000001020b */
[-C--:B---3--:R-:W-:Y:S02]  /*b260*/  IADD3 R16, P2, R16, R15.reuse, RZ ;  /* 0x0000000f10107210 */ /* 0x088fe40007f5e0ff */
[----:B-1----:R-:W-:-:S03]  /*b270*/  IADD3 R2, P1, R2, R15, RZ ;  /* 0x0000000f02027210 */ /* 0x002fc60007f3e0ff */
[--C-:B--2---:R-:W-:Y:S02]  /*b280*/  IMAD.X R17, R17, 0x1, R14.reuse, P2 ;  /* 0x0000000111117824 */ /* 0x104fe400010e060e */
[----:B----4-:R-:W-:Y:S02]  /*b290*/  IMAD.X R3, R3, 0x1, R14, P1 ;  /* 0x0000000103037824 */ /* 0x010fe400008e060e */
[----:B------:R-:W-:Y:S01]  /*b2a0*/  CS2R R14, SRZ ;  /* 0x00000000000e7805 */ /* 0x000fe2000001ff00 */
[----:B------:R-:W-:Y:S05]  /*b2b0*/  @P0 BRA `(.L_x_1660) ;  /* 0x0000002000000947 */ /* 0x000fea0003800000 */
[----:B------:R1:W5:Y:S04]  /*b2c0*/  LD.E.128 R4, [R16.64] ;  /* 0x0000000a10047980 */ /* 0x000368000c101d00 */
[----:B------:R1:W5:Y:S02]  /*b2d0*/  LD.E.128 R12, [R2.64] ;  /* 0x0000000a020c7980 */ /* 0x000364000c101d00 */
.L_x_1660:
[----:B------:R-:W-:Y:S05]  /*b2e0*/  BSYNC B0 ;  /* 0x0000000000007941 */ /* 0x000fea0003800000 */
.L_x_1659:
[----:B------:R-:W-:Y:S01]  /*b2f0*/  IMAD R25, R209, -0x80, R0 ;  /* 0xffffff80d1197824 */ /* 0x000fe200078e0200 */
[----:B------:R-:W-:Y:S01]  /*b300*/  ISETP.GE.AND P0, PT, R10, c[0x0][0x27c], PT ;  /* 0x00009f000a007a0c */ /* 0x000fe20003f06270 */
[----:B-----5:R-:W-:Y:S01]  /*b310*/  IMAD.MOV.U32 R26, RZ, RZ, R4 ;  /* 0x000000ffff1a7224 */ /* 0x020fe200078e0004 */
[--C-:B------:R-:W-:Y:S01]  /*b320*/  SHF.R.U64 R23, R4, 0x10, R5.reuse ;  /* 0x0000001004177819 */ /* 0x100fe20000001205 */
[--C-:B------:R-:W-:Y:S01]  /*b330*/  IMAD.MOV.U32 R19, RZ, RZ, R5.reuse ;  /* 0x000000ffff137224 */ /* 0x100fe200078e0005 */
[----:B------:R-:W-:Y:S01]  /*b340*/  IMNMX R25, R25, 0x80, PT ;  /* 0x0000008019197817 */ /* 0x000fe20003800200 */
[----:B------:R-:W-:Y:S01]  /*b350*/  IMAD.MOV.U32 R4, RZ, RZ, R6 ;  /* 0x000000ffff047224 */ /* 0x000fe200078e0006 */
[----:B------:R-:W-:Y:S01]  /*b360*/  SHF.R.U32.HI R27, RZ, 0x10, R5 ;  /* 0x00000010ff1b7819 */ /* 0x000fe20000011605 */
[----:B------:R-:W-:Y:S01]  /*b370*/  IMAD.MOV.U32 R5, RZ, RZ, R12 ;  /* 0x000000ffff057224 */ /* 0x000fe200078e000c */
[----:B------:R-:W-:Y:S01]  /*b380*/  ISETP.GE.OR P1, PT, R223, R25, P0 ;  /* 0x00000019df00720c */ /* 0x000fe20000726670 */
[--C-:B-12---:R-:W-:Y:S01]  /*b390*/  IMAD.MOV.U32 R17, RZ, RZ, R7.reuse ;  /* 0x000000ffff117224 */ /* 0x106fe200078e0007 */
[----:B------:R-:W-:Y:S01]  /*b3a0*/  SHF.R.U64 R18, R6, 0x10, R7 ;  /* 0x0000001006127819 */ /* 0x000fe20000001207 */
[--C-:B----4-:R-:W-:Y:S01]  /*b3b0*/  IMAD.MOV.U32 R3, RZ, RZ, R13.reuse ;  /* 0x000000ffff037224 */ /* 0x110fe200078e000d */
[--C-:B---3--:R-:W-:Y:S01]  /*b3c0*/  SHF.R.U64 R16, R12, 0x10, R13.reuse ;  /* 0x000000100c107819 */ /* 0x108fe2000000120d */
[----:B------:R-:W-:Y:S01]  /*b3d0*/  IMAD.MOV.U32 R6, RZ, RZ, R14 ;  /* 0x000000ffff067224 */ /* 0x000fe200078e000e */
[----:B------:R-:W-:Y:S01]  /*b3e0*/  SHF.R.U32.HI R12, RZ, 0x10, R13 ;  /* 0x00000010ff0c7819 */ /* 0x000fe2000001160d */
[----:B------:R-:W-:Y:S01]  /*b3f0*/  IMAD.MOV.U32 R0, RZ, RZ, R15 ;  /* 0x000000ffff007224 */ /* 0x000fe200078e000f */
[----:B------:R-:W-:Y:S01]  /*b400*/  SHF.R.U32.HI R7, RZ, 0x10, R7 ;  /* 0x00000010ff077819 */ /* 0x000fe20000011607 */
        /* <DEDUP_REMOVED lines=14> */
[----:B------:R-:W-:Y:S01]  /*b4f0*/  MOV R6, c[0x0][0x27c] ;  /* 0x00009f0000067a02 */ /* 0x000fe20000000f00 */
[----:B------:R-:W1:Y:S01]  /*b500*/  LDS.128 R12, [R236+0x100] ;  /* 0x00010000ec0c7984 */ /* 0x000e620000000c00 */
[----:B------:R-:W-:Y:S01]  /*b510*/  SHF.L.U32 R35, R16, 0x10, RZ ;  /* 0x0000001010237819 */ /* 0x000fe200000006ff */
[----:B------:R-:W-:Y:S01]  /*b520*/  IMAD.U32 R32, R23, 0x10000, RZ ;  /* 0x0001000017207824 */ /* 0x000fe200078e00ff */
[----:B------:R-:W-:-:S02]  /*b530*/  LEA.HI R6, R6, R222, RZ, 0x1d ;  /* 0x000000de06067211 */ /* 0x000fc400078fe8ff */
[----:B------:R-:W-:Y:S02]  /*b540*/  LOP3.LUT R34, R16, 0xffff0000, RZ, 0xc0, !PT ;  /* 0xffff000010227812 */ /* 0x000fe400078ec0ff */
[----:B------:R-:W-:Y:S01]  /*b550*/  SHF.R.S32.HI R4, RZ, 0x1f, R6 ;  /* 0x0000001fff047819 */ /* 0x000fe20000011406 */
[----:B------:R-:W-:Y:S01]  /*b560*/  IMAD.SHL.U32 R5, R6, 0x8, RZ ;  /* 0x0000000806057824 */ /* 0x000fe200078e00ff */
[----:B------:R-:W-:Y:S02]  /*b570*/  LOP3.LUT R38, R23, 0xffff0000, RZ, 0xc0, !PT ;  /* 0xffff000017267812 */ /* 0x000fe400078ec0ff */
[----:B------:R-:W-:Y:S02]  /*b580*/  LEA.HI R4, R4, R6, RZ, 0x3 ;  /* 0x0000000604047211 */ /* 0x000fe400078f18ff */
[----:B------:R-:W-:Y:S02]  /*b590*/  LOP3.LUT R5, R86, 0x38, R5, 0xf8, !PT ;  /* 0x0000003856057812 */ /* 0x000fe400078ef805 */
[----:B------:R-:W-:-:S02]  /*b5a0*/  SHF.L.U32 R4, R4, 0xa, RZ ;  /* 0x0000000a04047819 */ /* 0x000fc400000006ff */
[----:B------:R-:W-:Y:S02]  /*b5b0*/  LOP3.LUT R5, R5, R85, RZ, 0x3c, !PT ;  /* 0x0000005505057212 */ /* 0x000fe400078e3cff */
[----:B------:R-:W-:Y:S02]  /*b5c0*/  LOP3.LUT R4, R4, 0x7fffe000, RZ, 0xc0, !PT ;  /* 0x7fffe00004047812 */ /* 0x000fe400078ec0ff */
[----:B------:R-:W-:Y:S02]  /*b5d0*/  SHF.L.U32 R41, R2, 0x10, RZ ;  /* 0x0000001002297819 */ /* 0x000fe400000006ff */
[----:B------:R-:W-:-:S05]  /*b5e0*/  IADD3 R26, R5, R4, R81 ;  /* 0x00000004051a7210 */ /* 0x000fca0007ffe051 */
[----:B------:R-:W-:-:S05]  /*b5f0*/  IMAD.SHL.U32 R26, R26, 0x2, RZ ;  /* 0x000000021a1a7824 */ /* 0x000fca00078e00ff */
[----:B------:R-:W2:Y:S01]  /*b600*/  LDS.128 R4, [R26+0x100] ;  /* 0x000100001a047984 */ /* 0x000ea20000000c00 */
[C---:B-1----:R-:W-:Y:S01]  /*b610*/  SHF.L.U32 R30, R12.reuse, 0x10, RZ ;  /* 0x000000100c1e7819 */ /* 0x042fe200000006ff */
[C---:B------:R-:W-:Y:S01]  /*b620*/  IMAD.U32 R28, R13.reuse, 0x10000, RZ ;  /* 0x000100000d1c7824 */ /* 0x040fe200078e00ff */
[----:B------:R-:W-:Y:S02]  /*b630*/  LOP3.LUT R29, R12, 0xffff0000, RZ, 0xc0, !PT ;  /* 0xffff00000c1d7812 */ /* 0x000fe400078ec0ff */
[----:B------:R-:W-:Y:S01]  /*b640*/  LOP3.LUT R12, R13, 0xffff0000, RZ, 0xc0, !PT ;  /* 0xffff00000d0c7812 */ /* 0x000fe200078ec0ff */
[C---:B------:R-:W-:Y:S01]  /*b650*/  IMAD.U32 R13, R15.reuse, 0x10000, RZ ;  /* 0x000100000f0d7824 */ /* 0x040fe200078e00ff */
[C---:B------:R-:W-:Y:S02]  /*b660*/  SHF.L.U32 R31, R14.reuse, 0x10, RZ ;  /* 0x000000100e1f7819 */ /* 0x040fe400000006ff */
[----:B------:R-:W-:Y:S02]  /*b670*/  LOP3.LUT R27, R14, 0xffff0000, RZ, 0xc0, !PT ;  /* 0xffff00000e1b7812 */ /* 0x000fe400078ec0ff */
[----:B------:R-:W-:-:S02]  /*b680*/  LOP3.LUT R14, R15, 0xffff0000, RZ, 0xc0, !PT ;  /* 0xffff00000f0e7812 */ /* 0x000fc400078ec0ff */
[C---:B--2---:R-:W-:Y:S02]  /*b690*/  SHF.L.U32 R40, R4.reuse, 0x10, RZ ;  /* 0x0000001004287819 */ /* 0x044fe400000006ff */
[----:B------:R-:W-:Y:S01]  /*b6a0*/  LOP3.LUT R15, R4, 0xffff0000, RZ, 0xc0, !PT ;  /* 0xffff0000040f7812 */ /* 0x000fe200078ec0ff */
[C---:B------:R-:W-:Y:S01]  /*b6b0*/  IMAD.U32 R4, R5.reuse, 0x10000, RZ ;  /* 0x0001000005047824 */ /* 0x040fe200078e00ff */
[----:B------:R-:W-:Y:S01]  /*b6c0*/  LOP3.LUT R39, R5, 0xffff0000, RZ, 0xc0, !PT ;  /* 0xffff000005277812 */ /* 0x000fe200078ec0ff */
[C---:B------:R-:W-:Y:S01]  /*b6d0*/  FMUL.FTZ R33, R40.reuse, R35 ;  /* 0x0000002328217220 */ /* 0x040fe20000410000 */
[C---:B------:R-:W-:Y:S01]  /*b6e0*/  LOP3.LUT R37, R7.reuse, 0xffff0000, RZ, 0xc0, !PT ;  /* 0xffff000007257812 */ /* 0x040fe200078ec0ff */
[-C--:B------:R-:W-:Y:S01]  /*b6f0*/  FMUL.FTZ R40, R40, R32.reuse ;  /* 0x0000002028287220 */ /* 0x080fe20000410000 */
[----:B------:R-:W-:Y:S01]  /*b700*/  SHF.L.U32 R36, R6, 0x10, RZ ;  /* 0x0000001006247819 */ /* 0x000fe200000006ff */
[----:B------:R-:W-:Y:S01]  /*b710*/  IMAD.U32 R5, R7, 0x10000, RZ ;  /* 0x0001000007057824 */ /* 0x000fe200078e00ff */
[----:B------:R-:W-:Y:S01]  /*b720*/  SHF.L.U32 R7, R3, 0x10, RZ ;  /* 0x0000001003077819 */ /* 0x000fe200000006ff */
[----:B------:R-:W-:Y:S01]  /*b730*/  FFMA.FTZ R33, R30, R32, -R33 ;  /* 0x000000201e217223 */ /* 0x000fe20000010821 */
[----:B------:R-:W-:Y:S01]  /*b740*/  LOP3.LUT R6, R6, 0xffff0000, RZ, 0xc0, !PT ;  /* 0xffff000006067812 */ /* 0x000fe200078ec0ff */
[----:B------:R-:W-:-:S02]  /*b750*/  FMUL.FTZ R32, R15, R34 ;  /* 0x000000220f207220 */ /* 0x000fc40000410000 */
[----:B------:R-:W-:Y:S02]  /*b760*/  FFMA.FTZ R30, R30, R35, R40 ;  /* 0x000000231e1e7223 */ /* 0x000fe40000010028 */
[----:B------:R-:W-:Y:S02]  /*b770*/  IMAD.U32 R35, R19, 0x10000, RZ ;  /* 0x0001000013237824 */ /* 0x000fe400078e00ff */
[-C--:B------:R-:W-:Y:S02]  /*b780*/  FMUL.FTZ R40, R15, R38.reuse ;  /* 0x000000260f287220 */ /* 0x080fe40000410000 */
[----:B------:R-:W-:Y:S02]  /*b790*/  FFMA.FTZ R32, R29, R38, -R32 ;  /* 0x000000261d207223 */ /* 0x000fe40000010820 */
[C---:B------:R-:W-:Y:S02]  /*b7a0*/  FMUL.FTZ R38, R4.reuse, R7 ;  /* 0x0000000704267220 */ /* 0x040fe40000410000 */
[----:B------:R-:W-:-:S02]  /*b7b0*/  FMUL.FTZ R15, R4, R35 ;  /* 0x00000023040f7220 */ /* 0x000fc40000410000 */
[----:B------:R-:W-:Y:S01]  /*b7c0*/  FFMA.FTZ R4, R29, R34, R40 ;  /* 0x000000221d047223 */ /* 0x000fe20000010028 */
[----:B------:R-:W-:Y:S01]  /*b7d0*/  LOP3.LUT R40, R18, 0xffff0000, RZ, 0xc0, !PT ;  /* 0xffff000012287812 */ /* 0x000fe200078ec0ff */
[----:B------:R-:W-:Y:S01]  /*b7e0*/  FFMA.FTZ R29, R28, R35, -R38 ;  /* 0x000000231c1d7223 */ /* 0x000fe20000010826 */
[----:B------:R-:W-:Y:S01]  /*b7f0*/  SHF.L.U32 R38, R0, 0x10, RZ ;  /* 0x0000001000267819 */ /* 0x000fe200000006ff */
[----:B------:R-:W-:Y:S01]  /*b800*/  IMAD.U32 R35, R18, 0x10000, RZ ;  /* 0x0001000012237824 */ /* 0x000fe200078e00ff */
[----:B------:R-:W-:Y:S01]  /*b810*/  F2FP.BF16.PACK_AB R4, R4, R30 ;  /* 0x0000001e0404723e */ /* 0x000fe200000010ff */
[----:B------:R-:W-:Y:S01]  /*b820*/  FFMA.FTZ R28, R28, R7, R15 ;  /* 0x000000071c1c7223 */ /* 0x000fe2000001000f */
[----:B------:R-:W-:Y:S01]  /*b830*/  LOP3.LUT R7, R2, 0xffff0000, RZ, 0xc0, !PT ;  /* 0xffff000002077812 */ /* 0x000fe200078ec0ff */
[C---:B------:R-:W-:Y:S02]  /*b840*/  FMUL.FTZ R15, R36.reuse, R41 ;  /* 0x00000029240f7220 */ /* 0x040fe40000410000 */
[----:B------:R-:W-:-:S02]  /*b850*/  FMUL.FTZ R36, R36, R35 ;  /* 0x0000002324247220 */ /* 0x000fc40000410000 */
[----:B------:R-:W-:Y:S01]  /*b860*/  FFMA.FTZ R35, R31, R35, -R15 ;  /* 0x000000231f237223 */ /* 0x000fe2000001080f */
[----:B------:R-:W-:Y:S01]  /*b870*/  SHF.L.U32 R15, R17, 0x10, RZ ;  /* 0x00000010110f7819 */ /* 0x000fe200000006ff */
[C---:B------:R-:W-:Y:S02]  /*b880*/  FMUL.FTZ R34, R6.reuse, R7 ;  /* 0x0000000706227220 */ /* 0x040fe40000410000 */
[----:B------:R-:W-:Y:S02]  /*b890*/  FMUL.FTZ R6, R6, R40 ;  /* 0x0000002806067220 */ /* 0x000fe40000410000 */
[----:B------:R-:W-:Y:S02]  /*b8a0*/  FFMA.FTZ R31, R31, R41, R36 ;  /* 0x000000291f1f7223 */ /* 0x000fe40000010024 */
[----:B------:R-:W-:Y:S02]  /*b8b0*/  FMUL.FTZ R36, R5, R38 ;  /* 0x0000002605247220 */ /* 0x000fe40000410000 */
[----:B------:R-:W-:Y:S01]  /*b8c0*/  FFMA.FTZ R34, R27, R40, -R34 ;  /* 0x000000281b227223 */ /* 0x000fe20000010822 */
[----:B------:R-:W-:Y:S01]  /*b8d0*/  LOP3.LUT R40, R19, 0xffff0000, RZ, 0xc0, !PT ;  /* 0xffff000013287812 */ /* 0x000fe200078ec0ff */
[----:B------:R-:W-:-:S02]  /*b8e0*/  FFMA.FTZ R6, R27, R7, R6 ;  /* 0x000000071b067223 */ /* 0x000fc40000010006 */
[-C--:B------:R-:W-:Y:S01]  /*b8f0*/  FMUL.FTZ R7, R5, R15.reuse ;  /* 0x0000000f05077220 */ /* 0x080fe20000410000 */
[----:B------:R-:W-:Y:S01]  /*b900*/  LOP3.LUT R5, R3, 0xffff0000, RZ, 0xc0, !PT ;  /* 0xffff000003057812 */ /* 0x000fe200078ec0ff */
[C---:B------:R-:W-:Y:S01]  /*b910*/  FFMA.FTZ R27, R13.reuse, R15, -R36 ;  /* 0x0000000f0d1b7223 */ /* 0x040fe20000010824 */
[----:B------:R-:W-:Y:S01]  /*b920*/  LOP3.LUT R36, R0, 0xffff0000, RZ, 0xc0, !PT ;  /* 0xffff000000247812 */ /* 0x000fe200078ec0ff */
[----:B------:R-:W-:Y:S01]  /*b930*/  FFMA.FTZ R7, R13, R38, R7 ;  /* 0x000000260d077223 */ /* 0x000fe20000010007 */
[----:B------:R-:W-:Y:S01]  /*b940*/  LOP3.LUT R15, R17, 0xffff0000, RZ, 0xc0, !PT ;  /* 0xffff0000110f7812 */ /* 0x000fe200078ec0ff */
[----:B------:R-:W-:Y:S01]  /*b950*/  FMUL.FTZ R13, R39, R5 ;  /* 0x00000005270d7220 */ /* 0x000fe20000410000 */
[----:B------:R-:W-:Y:S01]  /*b960*/  F2FP.BF16.PACK_AB R6, R6, R31 ;  /* 0x0000001f0606723e */ /* 0x000fe200000010ff */
[----:B------:R-:W-:Y:S02]  /*b970*/  FMUL.FTZ R38, R37, R36 ;  /* 0x0000002425267220 */ /* 0x000fe40000410000 */
[----:B------:R-:W-:-:S02]  /*b980*/  FMUL.FTZ R39, R39, R40 ;  /* 0x0000002827277220 */ /* 0x000fc40000410000 */
[-C--:B------:R-:W-:Y:S02]  /*b990*/  FMUL.FTZ R37, R37, R15.reuse ;  /* 0x0000000f25257220 */ /* 0x080fe40000410000 */
[----:B------:R-:W-:Y:S02]  /*b9a0*/  FFMA.FTZ R13, R12, R40, -R13 ;  /* 0x000000280c0d7223 */ /* 0x000fe4000001080d */
[----:B------:R-:W-:Y:S02]  /*b9b0*/  FFMA.FTZ R15, R14, R15, -R38 ;  /* 0x0000000f0e0f7223 */ /* 0x000fe40000010826 */
[----:B------:R-:W-:Y:S01]  /*b9c0*/  FFMA.FTZ R5, R12, R5, R39 ;  /* 0x000000050c057223 */ /* 0x000fe20000010027 */
[----:B------:R-:W-:Y:S01]  /*b9d0*/  F2FP.BF16.PACK_AB R12, R32, R33 ;  /* 0x00000021200c723e */ /* 0x000fe200000010ff */
[----:B------:R-:W-:Y:S01]  /*b9e0*/  FFMA.FTZ R37, R14, R36, R37 ;  /* 0x000000240e257223 */ /* 0x000fe20000010025 */
[----:B------:R-:W-:Y:S02]  /*b9f0*/  F2FP.BF16.PACK_AB R14, R34, R35 ;  /* 0x00000023220e723e */ /* 0x000fe400000010ff */
[----:B------:R-:W-:-:S02]  /*ba00*/  F2FP.BF16.PACK_AB R13, R13, R29 ;  /* 0x0000001d0d0d723e */ /* 0x000fc400000010ff */
[----:B------:R-:W-:Y:S02]  /*ba10*/  F2FP.BF16.PACK_AB R15, R15, R27 ;  /* 0x0000001b0f0f723e */ /* 0x000fe400000010ff */
[----:B------:R-:W-:Y:S02]  /*ba20*/  F2FP.BF16.PACK_AB R5, R5, R28 ;  /* 0x0000001c0505723e */ /* 0x000fe400000010ff */
[----:B------:R-:W-:Y:S01]  /*ba30*/  F2FP.BF16.PACK_AB R7, R37, R7 ;  /* 0x000000072507723e */ /* 0x000fe200000010ff */
[----:B------:R1:W-:Y:S04]  /*ba40*/  STS.128 [R236+0x100], R12 ;  /* 0x0001000cec007388 */ /* 0x0003e80000000c00 */
[----:B------:R1:W-:Y:S02]  /*ba50*/  STS.128 [R26+0x100], R4 ;  /* 0x000100041a007388 */ /* 0x0003e40000000c00 */
.L_x_1662:
[----:B------:R-:W-:Y:S05]  /*ba60*/  BSYNC B0 ;  /* 0x0000000000007941 */ /* 0x000fea0003800000 */
.L_x_1661:
[----:B------:R-:W-:Y:S01]  /*ba70*/  ISETP.GE.OR P1, PT, R220, R25, P0 ;  /* 0x00000019dc00720c */ /* 0x000fe20000726670 */
[----:B------:R-:W-:-:S12]  /*ba80*/  BSSY B0, `(.L_x_1663) ;  /* 0x000005c000007945 */ /* 0x000fd80003800000 */
[----:B------:R-:W-:Y:S05]  /*ba90*/  @P1 BRA `(.L_x_1664) ;  /* 0x000005a000001947 */ /* 0x000fea0003800000 */
[----:B-1----:R-:W-:Y:S01]  /*baa0*/  IMAD.MOV.U32 R7, RZ, RZ, c[0x0][0x27c] ;  /* 0x00009f00ff077624 */ /* 0x002fe200078e00ff */
[----:B------:R-:W-:Y:S02]  /*bab0*/  LOP3.LUT R4, R84, 0x38, R10, 0xf8, !PT ;  /* 0x0000003854047812 */ /* 0x000fe400078ef80a */
[----:B------:R-:W-:Y:S02]  /*bac0*/  SHF.L.U32 R28, R2, 0x10, RZ ;  /* 0x00000010021c7819 */ /* 0x000fe400000006ff */
[----:B------:R-:W-:Y:S02]  /*bad0*/  LEA.HI R7, R7, R222, RZ, 0x1d ;  /* 0x000000de07077211 */ /* 0x000fe400078fe8ff */
[----:B------:R-:W-:Y:S02]  /*bae0*/  LOP3.LUT R4, R80, R4, R83, 0xf6, !PT ;  /* 0x0000000450047212 */ /* 0x000fe400078ef653 */
[----:B------:R-:W-:Y:S01]  /*baf0*/  SHF.R.S32.HI R5, RZ, 0x1f, R7 ;  /* 0x0000001fff057819 */ /* 0x000fe20000011407 */
[----:B------:R-:W-:Y:S01]  /*bb00*/  IMAD.SHL.U32 R6, R7, 0x8, RZ ;  /* 0x0000000807067824 */ /* 0x000fe200078e00ff */
[----:B------:R-:W-:-:S02]  /*bb10*/  LEA R26, R4, 0x100, 0x1 ;  /* 0x00000100041a7811 */ /* 0x000fc400078e08ff */
[----:B------:R-:W-:Y:S02]  /*bb20*/  LEA.HI R5, R5, R7, RZ, 0x3 ;  /* 0x0000000705057211 */ /* 0x000fe400078f18ff */
[----:B------:R-:W-:Y:S02]  /*bb30*/  LOP3.LUT R6, R84, 0x38, R6, 0xf8, !PT ;  /* 0x0000003854067812 */ /* 0x000fe400078ef806 */
[----:B------:R-:W-:Y:S02]  /*bb40*/  SHF.L.U32 R5, R5, 0xa, RZ ;  /* 0x0000000a05057819 */ /* 0x000fe400000006ff */
[----:B------:R-:W-:Y:S02]  /*bb50*/  LOP3.LUT R83, R6, R83, RZ, 0x3c, !PT ;  /* 0x0000005306537212 */ /* 0x000fe400078e3cff */
[----:B------:R-:W-:Y:S02]  /*bb60*/  LOP3.LUT R12, R5, 0x7fffe000, RZ, 0xc0, !PT ;  /* 0x7fffe000050c7812 */ /* 0x000fe400078ec0ff */
[----:B------:R-:W1:Y:S01]  /*bb70*/  LDS.128 R4, [R26] ;  /* 0x000000001a047984 */ /* 0x000e620000000c00 */
[----:B------:R-:W-:-:S02]  /*bb80*/  SHF.L.U32 R37, R18, 0x10, RZ ;  /* 0x0000001012257819 */ /* 0x000fc400000006ff */
[----:B------:R-:W-:Y:S02]  /*bb90*/  IADD3 R12, R83, R12, R80 ;  /* 0x0000000c530c7210 */ /* 0x000fe40007ffe050 */
[----:B------:R-:W-:-:S03]  /*bba0*/  LOP3.LUT R36, R18, 0xffff0000, RZ, 0xc0, !PT ;  /* 0xffff000012247812 */ /* 0x000fc600078ec0ff */
[----:B------:R-:W-:-:S05]  /*bbb0*/  IMAD.SHL.U32 R27, R12, 0x2, RZ ;  /* 0x000000020c1b7824 */ /* 0x000fca00078e00ff */
[----:B------:R-:W2:Y:S01]  /*bbc0*/  LDS.128 R12, [R27+0x100] ;  /* 0x000100001b0c7984 */ /* 0x000ea20000000c00 */
[C---:B-1----:R-:W-:Y:S01]  /*bbd0*/  SHF.L.U32 R33, R6.reuse, 0x10, RZ ;  /* 0x0000001006217819 */ /* 0x042fe200000006ff */
[----:B------:R-:W-:Y:S01]  /*bbe0*/  IMAD.U32 R34, R7, 0x10000, RZ ;  /* 0x0001000007227824 */ /* 0x000fe200078e00ff */
[----:B------:R-:W-:Y:S01]  /*bbf0*/  LOP3.LUT R32, R6, 0xffff0000, RZ, 0xc0, !PT ;  /* 0xffff000006207812 */ /* 0x000fe200078ec0ff */
[----:B------:R-:W-:Y:S01]  /*bc00*/  IMAD.U32 R29, R5, 0x10000, RZ ;  /* 0x00010000051d7824 */ /* 0x000fe200078e00ff */
[----:B------:R-:W-:Y:S02]  /*bc10*/  LOP3.LUT R6, R7, 0xffff0000, RZ, 0xc0, !PT ;  /* 0xffff000007067812 */ /* 0x000fe400078ec0ff */
[C---:B------:R-:W-:Y:S02]  /*bc20*/  SHF.L.U32 R31, R4.reuse, 0x10, RZ ;  /* 0x00000010041f7819 */ /* 0x040fe400000006ff */
[----:B------:R-:W-:Y:S02]  /*bc30*/  LOP3.LUT R4, R4, 0xffff0000, RZ, 0xc0, !PT ;  /* 0xffff000004047812 */ /* 0x000fe400078ec0ff */
[----:B------:R-:W-:Y:S01]  /*bc40*/  LOP3.LUT R5, R5, 0xffff0000, RZ, 0xc0, !PT ;  /* 0xffff000005057812 */ /* 0x000fe200078ec0ff */
[----:B--2---:R-:W-:Y:S01]  /*bc50*/  IMAD.U32 R35, R14, 0x10000, RZ ;  /* 0x000100000e237824 */ /* 0x004fe200078e00ff */
[C---:B------:R-:W-:Y:S01]  /*bc60*/  SHF.L.U32 R7, R12.reuse, 0x10, RZ ;  /* 0x000000100c077819 */ /* 0x040fe200000006ff */
[----:B------:R-:W-:Y:S01]  /*bc70*/  IMAD.U32 R30, R13, 0x10000, RZ ;  /* 0x000100000d1e7824 */ /* 0x000fe200078e00ff */
[----:B------:R-:W-:Y:S01]  /*bc80*/  LOP3.LUT R43, R12, 0xffff0000, RZ, 0xc0, !PT ;  /* 0xffff00000c2b7812 */ /* 0x000fe200078ec0ff */
[----:B------:R-:W-:Y:S01]  /*bc90*/  IMAD.U32 R39, R15, 0x10000, RZ ;  /* 0x000100000f277824 */ /* 0x000fe200078e00ff */
[----:B------:R-:W-:Y:S01]  /*bca0*/  LOP3.LUT R40, R13, 0xffff0000, RZ, 0xc0, !PT ;  /* 0xffff00000d287812 */ /* 0x000fe200078ec0ff */
[-C--:B------:R-:W-:Y:S01]  /*bcb0*/  FMUL.FTZ R13, R28, R35.reuse ;  /* 0x000000231c0d7220 */ /* 0x080fe20000410000 */
[----:B------:R-:W-:Y:S01]  /*bcc0*/  LOP3.LUT R14, R14, 0xffff0000, RZ, 0xc0, !PT ;  /* 0xffff00000e0e7812 */ /* 0x000fe200078ec0ff */
[C---:B------:R-:W-:Y:S01]  /*bcd0*/  FMUL.FTZ R35, R37.reuse, R35 ;  /* 0x0000002325237220 */ /* 0x040fe20000410000 */
[----:B------:R-:W-:Y:S01]  /*bce0*/  LOP3.LUT R12, R2, 0xffff0000, RZ, 0xc0, !PT ;  /* 0xffff0000020c7812 */ /* 0x000fe200078ec0ff */
[-C--:B------:R-:W-:Y:S01]  /*bcf0*/  FFMA.FTZ R37, R37, R33.reuse, -R13 ;  /* 0x0000002125257223 */ /* 0x080fe2000001080d */
[----:B------:R-:W-:Y:S01]  /*bd00*/  LOP3.LUT R42, R15, 0xffff0000, RZ, 0xc0, !PT ;  /* 0xffff00000f2a7812 */ /* 0x000fe200078ec0ff */
[----:B------:R-:W-:Y:S01]  /*bd10*/  FFMA.FTZ R33, R28, R33, R35 ;  /* 0x000000211c217223 */ /* 0x000fe20000010023 */
[----:B------:R-:W-:Y:S01]  /*bd20*/  SHF.L.U32 R13, R16, 0x10, RZ ;  /* 0x00000010100d7819 */ /* 0x000fe200000006ff */
[----:B------:R-:W-:-:S02]  /*bd30*/  FMUL.FTZ R15, R12, R14 ;  /* 0x0000000e0c0f7220 */ /* 0x000fc40000410000 */
[----:B------:R-:W-:Y:S02]  /*bd40*/  IMAD.U32 R35, R23, 0x10000, RZ ;  /* 0x0001000017237824 */ /* 0x000fe400078e00ff */
[----:B------:R-:W-:Y:S01]  /*bd50*/  FMUL.FTZ R28, R36, R14 ;  /* 0x0000000e241c7220 */ /* 0x000fe20000410000 */
[----:B------:R-:W-:Y:S01]  /*bd60*/  LOP3.LUT R14, R16, 0xffff0000, RZ, 0xc0, !PT ;  /* 0xffff0000100e7812 */ /* 0x000fe200078ec0ff */
[-C--:B------:R-:W-:Y:S02]  /*bd70*/  FFMA.FTZ R36, R36, R32.reuse, -R15 ;  /* 0x0000002024247223 */ /* 0x080fe4000001080f */
[-C--:B------:R-:W-:Y:S02]  /*bd80*/  FMUL.FTZ R15, R13, R7.reuse ;  /* 0x000000070d0f7220 */ /* 0x080fe40000410000 */
[----:B------:R-:W-:Y:S02]  /*bd90*/  FMUL.FTZ R7, R35, R7 ;  /* 0x0000000723077220 */ /* 0x000fe40000410000 */
[----:B------:R-:W-:Y:S01]  /*bda0*/  FFMA.FTZ R32, R12, R32, R28 ;  /* 0x000000200c207223 */ /* 0x000fe2000001001c */
[----:B------:R-:W-:Y:S01]  /*bdb0*/  LOP3.LUT R12, R23, 0xffff0000, RZ, 0xc0, !PT ;  /* 0xffff0000170c7812 */ /* 0x000fe200078ec0ff */
[-C--:B------:R-:W-:Y:S01]  /*bdc0*/  FFMA.FTZ R35, R35, R31.reuse, -R15 ;  /* 0x0000001f23237223 */ /* 0x080fe2000001080f */
[----:B------:R-:W-:Y:S01]  /*bdd0*/  SHF.L.U32 R15, R19, 0x10, RZ ;  /* 0x00000010130f7819 */ /* 0x000fe200000006ff */
[----:B------:R-:W-:-:S02]  /*bde0*/  FFMA.FTZ R31, R13, R31, R7 ;  /* 0x0000001f0d1f7223 */ /* 0x000fc40000010007 */
[-C--:B------:R-:W-:Y:S02]  /*bdf0*/  FMUL.FTZ R7, R14, R43.reuse ;  /* 0x0000002b0e077220 */ /* 0x080fe40000410000 */
[C---:B------:R-:W-:Y:S02]  /*be00*/  FMUL.FTZ R43, R12.reuse, R43 ;  /* 0x0000002b0c2b7220 */ /* 0x040fe40000410000 */
[----:B------:R-:W-:Y:S01]  /*be10*/  FFMA.FTZ R12, R12, R4, -R7 ;  /* 0x000000040c0c7223 */ /* 0x000fe20000010807 */
[----:B------:R-:W-:Y:S01]  /*be20*/  SHF.L.U32 R7, R0, 0x10, RZ ;  /* 0x0000001000077819 */ /* 0x000fe200000006ff */
[----:B------:R-:W-:Y:S02]  /*be30*/  IMAD.U32 R13, R3, 0x10000, RZ ;  /* 0x00010000030d7824 */ /* 0x000fe400078e00ff */
[----:B------:R-:W-:Y:S01]  /*be40*/  IMAD.U32 R28, R17, 0x10000, RZ ;  /* 0x00010000111c7824 */ /* 0x000fe200078e00ff */
[----:B------:R-:W-:Y:S01]  /*be50*/  F2FP.BF16.PACK_AB R12, R12, R35 ;  /* 0x000000230c0c723e */ /* 0x000fe200000010ff */
[----:B------:R-:W-:-:S02]  /*be60*/  FMUL.FTZ R41, R13, R30 ;  /* 0x0000001e0d297220 */ /* 0x000fc40000410000 */
[----:B------:R-:W-:Y:S02]  /*be70*/  FFMA.FTZ R4, R14, R4, R43 ;  /* 0x000000040e047223 */ /* 0x000fe4000001002b */
[----:B------:R-:W-:Y:S02]  /*be80*/  FMUL.FTZ R38, R15, R30 ;  /* 0x0000001e0f267220 */ /* 0x000fe40000410000 */
[----:B------:R-:W-:Y:S01]  /*be90*/  FMUL.FTZ R14, R7, R39 ;  /* 0x00000027070e7220 */ /* 0x000fe20000410000 */
[----:B------:R-:W-:Y:S01]  /*bea0*/  F2FP.BF16.PACK_AB R4, R4, R31 ;  /* 0x0000001f0404723e */ /* 0x000fe200000010ff */
[----:B------:R-:W-:Y:S01]  /*beb0*/  FFMA.FTZ R30, R15, R29, -R41 ;  /* 0x0000001d0f1e7223 */ /* 0x000fe20000010829 */
[----:B------:R-:W-:Y:S01]  /*bec0*/  LOP3.LUT R15, R17, 0xffff0000, RZ, 0xc0, !PT ;  /* 0xffff0000110f7812 */ /* 0x000fe200078ec0ff */
[C---:B------:R-:W-:Y:S02]  /*bed0*/  FMUL.FTZ R39, R28.reuse, R39 ;  /* 0x000000271c277220 */ /* 0x040fe40000410000 */
[----:B------:R-:W-:Y:S01]  /*bee0*/  FFMA.FTZ R29, R13, R29, R38 ;  /* 0x0000001d0d1d7223 */ /* 0x000fe20000010026 */
[----:B------:R-:W-:Y:S01]  /*bef0*/  LOP3.LUT R38, R3, 0xffff0000, RZ, 0xc0, !PT ;  /* 0xffff000003267812 */ /* 0x000fe200078ec0ff */
[-C--:B------:R-:W-:Y:S01]  /*bf00*/  FFMA.FTZ R28, R28, R34.reuse, -R14 ;  /* 0x000000221c1c7223 */ /* 0x080fe2000001080e */
[----:B------:R-:W-:Y:S01]  /*bf10*/  LOP3.LUT R14, R0, 0xffff0000, RZ, 0xc0, !PT ;  /* 0xffff0000000e7812 */ /* 0x000fe200078ec0ff */
[----:B------:R-:W-:Y:S01]  /*bf20*/  FFMA.FTZ R7, R7, R34, R39 ;  /* 0x0000002207077223 */ /* 0x000fe20000010027 */
[----:B------:R-:W-:Y:S01]  /*bf30*/  LOP3.LUT R13, R19, 0xffff0000, RZ, 0xc0, !PT ;  /* 0xffff0000130d7812 */ /* 0x000fe200078ec0ff */
[----:B------:R-:W-:-:S02]  /*bf40*/  FMUL.FTZ R41, R38, R40 ;  /* 0x0000002826297220 */ /* 0x000fc40000410000 */
[----:B------:R-:W-:Y:S02]  /*bf50*/  FMUL.FTZ R39, R14, R42 ;  /* 0x0000002a0e277220 */ /* 0x000fe40000410000 */
[----:B------:R-:W-:Y:S02]  /*bf60*/  FMUL.FTZ R40, R13, R40 ;  /* 0x000000280d287220 */ /* 0x000fe40000410000 */
[----:B------:R-:W-:Y:S02]  /*bf70*/  FMUL.FTZ R34, R15, R42 ;  /* 0x0000002a0f227220 */ /* 0x000fe40000410000 */
[-C--:B------:R-:W-:Y:S02]  /*bf80*/  FFMA.FTZ R13, R13, R5.reuse, -R41 ;  /* 0x000000050d0d7223 */ /* 0x080fe40000010829 */
[----:B------:R-:W-:Y:S02]  /*bf90*/  FFMA.FTZ R15, R15, R6, -R39 ;  /* 0x000000060f0f7223 */ /* 0x000fe40000010827 */
[----:B------:R-:W-:Y:S01]  /*bfa0*/  FFMA.FTZ R5, R38, R5, R40 ;  /* 0x0000000526057223 */ /* 0x000fe20000010028 */
[----:B------:R-:W-:Y:S01]  /*bfb0*/  F2FP.BF16.PACK_AB R13, R13, R30 ;  /* 0x0000001e0d0d723e */ /* 0x000fe200000010ff */
[----:B------:R-:W-:Y:S01]  /*bfc0*/  FFMA.FTZ R34, R14, R6, R34 ;  /* 0x000000060e227223 */ /* 0x000fe20000010022 */
[----:B------:R-:W-:-:S02]  /*bfd0*/  F2FP.BF16.PACK_AB R14, R36, R37 ;  /* 0x00000025240e723e */ /* 0x000fc400000010ff */
[----:B------:R-:W-:Y:S02]  /*bfe0*/  F2FP.BF16.PACK_AB R15, R15, R28 ;  /* 0x0000001c0f0f723e */ /* 0x000fe400000010ff */
[----:B------:R-:W-:Y:S02]  /*bff0*/  F2FP.BF16.PACK_AB R6, R32, R33 ;  /* 0x000000212006723e */ /* 0x000fe400000010ff */
[----:B------:R-:W-:Y:S01]  /*c000*/  F2FP.BF16.PACK_AB R5, R5, R29 ;  /* 0x0000001d0505723e */ /* 0x000fe200000010ff */
[----:B------:R1:W-:Y:S01]  /*c010*/  STS.128 [R26], R12 ;  /* 0x0000000c1a007388 */ /* 0x0003e20000000c00 */
[----:B------:R-:W-:-:S05]  /*c020*/  F2FP.BF16.PACK_AB R7, R34, R7 ;  /* 0x000000072207723e */ /* 0x000fca00000010ff */
[----:B------:R1:W-:Y:S02]  /*c030*/  STS.128 [R27+0x100], R4 ;  /* 0x000100041b007388 */ /* 0x0003e40000000c00 */
.L_x_1664:
[----:B------:R-:W-:Y:S05]  /*c040*/  BSYNC B0 ;  /* 0x0000000000007941 */ /* 0x000fea0003800000 */
.L_x_1663:
[----:B------:R-:W-:Y:S01]  /*c050*/  ISETP.GE.OR P1, PT, R219, R25, P0 ;  /* 0x00000019db00720c */ /* 0x000fe20000726670 */
[----:B------:R-:W-:-:S12]  /*c060*/  BSSY B0, `(.L_x_1665) ;  /* 0x0000061000007945 */ /* 0x000fd80003800000 */
[----:B------:R-:W-:Y:S05]  /*c070*/  @P1 BRA `(.L_x_1666) ;  /* 0x000005f000001947 */ /* 0x000fea0003800000 */
[----:B-1----:R-:W-:Y:S01]  /*c080*/  IMAD.MOV.U32 R13, RZ, RZ, c[0x0][0x27c] ;  /* 0x00009f00ff0d7624 */ /* 0x002fe200078e00ff */
[----:B------:R-:W-:Y:S01]  /*c090*/  SHF.R.S32.HI R4, RZ, 0x1f, R219 ;  /* 0x0000001fff047819 */ /* 0x000fe200000114db */
[----:B------:R-:W-:Y:S01]  /*c0a0*/  IMAD.U32 R33, R2, 0x10000, RZ ;  /* 0x0001000002217824 */ /* 0x000fe200078e00ff */
[----:B------:R-:W-:Y:S01]  /*c0b0*/  SHF.R.U32.HI R6, RZ, 0x3, R87 ;  /* 0x00000003ff067819 */ /* 0x000fe20000011657 */
[----:B------:R-:W-:Y:S01]  /*c0c0*/  IMAD.U32 R37, R18, 0x10000, RZ ;  /* 0x0001000012257824 */ /* 0x000fe200078e00ff */
[----:B------:R-:W-:Y:S02]  /*c0d0*/  LEA.HI R13, R13, R222, RZ, 0x1d ;  /* 0x000000de0d0d7211 */ /* 0x000fe400078fe8ff */
[----:B------:R-:W-:Y:S02]  /*c0e0*/  LEA.HI R4, R4, R219, RZ, 0x3 ;  /* 0x000000db04047211 */ /* 0x000fe400078f18ff */
[----:B------:R-:W-:Y:S02]  /*c0f0*/  SHF.R.S32.HI R7, RZ, 0x1f, R13 ;  /* 0x0000001fff077819 */ /* 0x000fe4000001140d */
[----:B------:R-:W-:Y:S01]  /*c100*/  SHF.L.U32 R12, R13, 0x3, RZ ;  /* 0x000000030d0c7819 */ /* 0x000fe200000006ff */
[----:B------:R-:W-:Y:S01]  /*c110*/  IMAD.SHL.U32 R4, R4, 0x40, RZ ;  /* 0x0000004004047824 */ /* 0x000fe200078e00ff */
[----:B------:R-:W-:-:S02]  /*c120*/  LEA.HI R7, R7, R13, RZ, 0x3 ;  /* 0x0000000d07077211 */ /* 0x000fc400078f18ff */
[----:B------:R-:W-:Y:S02]  /*c130*/  LOP3.LUT R12, R87, 0x38, R12, 0xf8, !PT ;  /* 0x00000038570c7812 */ /* 0x000fe400078ef80c */
[----:B------:R-:W-:Y:S01]  /*c140*/  LOP3.LUT R4, R4, 0xfffffe00, RZ, 0xc0, !PT ;  /* 0xfffffe0004047812 */ /* 0x000fe200078ec0ff */
[----:B------:R-:W-:Y:S01]  /*c150*/  IMAD.SHL.U32 R7, R7, 0x400, RZ ;  /* 0x0000040007077824 */ /* 0x000fe200078e00ff */
[----:B------:R-:W-:Y:S02]  /*c160*/  LOP3.LUT R12, R12, R6, RZ, 0x3c, !PT ;  /* 0x000000060c0c7212 */ /* 0x000fe400078e3cff */
[----:B------:R-:W-:Y:S02]  /*c170*/  LOP3.LUT R5, R87, 0x38, R10, 0xf8, !PT ;  /* 0x0000003857057812 */ /* 0x000fe400078ef80a */
[----:B------:R-:W-:Y:S02]  /*c180*/  LOP3.LUT R7, R7, 0x7fffe000, RZ, 0xc0, !PT ;  /* 0x7fffe00007077812 */ /* 0x000fe400078ec0ff */
[----:B------:R-:W-:-:S02]  /*c190*/  LOP3.LUT R5, R4, R5, R6, 0xf6, !PT ;  /* 0x0000000504057212 */ /* 0x000fc400078ef606 */
[----:B------:R-:W-:Y:S02]  /*c1a0*/  IADD3 R27, R12, R7, R4 ;  /* 0x000000070c1b7210 */ /* 0x000fe40007ffe004 */
[----:B------:R-:W-:Y:S02]  /*c1b0*/  LEA R26, R5, 0x100, 0x1 ;  /* 0x00000100051a7811 */ /* 0x000fe400078e08ff */
[----:B------:R-:W-:Y:S01]  /*c1c0*/  LOP3.LUT R36, R18, 0xffff0000, RZ, 0xc0, !PT ;  /* 0xffff000012247812 */ /* 0x000fe200078ec0ff */
[----:B------:R-:W-:Y:S01]  /*c1d0*/  IMAD.SHL.U32 R27, R27, 0x2, RZ ;  /* 0x000000021b1b7824 */ /* 0x000fe200078e00ff */
[----:B------:R-:W-:Y:S01]  /*c1e0*/  LOP3.LUT R42, R16, 0xffff0000, RZ, 0xc0, !PT ;  /* 0xffff0000102a7812 */ /* 0x000fe200078ec0ff */
[----:B------:R-:W1:Y:S04]  /*c1f0*/  LDS.128 R12, [R26] ;  /* 0x000000001a0c7984 */ /* 0x000e680000000c00 */
[----:B------:R-:W2:Y:S01]  /*c200*/  LDS.128 R4, [R27+0x100] ;  /* 0x000100001b047984 */ /* 0x000ea20000000c00 */
[C---:B-1----:R-:W-:Y:S01]  /*c210*/  SHF.L.U32 R31, R12.reuse, 0x10, RZ ;  /* 0x000000100c1f7819 */ /* 0x042fe200000006ff */
[----:B------:R-:W-:Y:S01]  /*c220*/  IMAD.U32 R29, R13, 0x10000, RZ ;  /* 0x000100000d1d7824 */ /* 0x000fe200078e00ff */
[----:B------:R-:W-:Y:S01]  /*c230*/  LOP3.LUT R28, R12, 0xffff0000, RZ, 0xc0, !PT ;  /* 0xffff00000c1c7812 */ /* 0x000fe200078ec0ff */
[----:B------:R-:W-:Y:S01]  /*c240*/  IMAD.U32 R32, R14, 0x10000, RZ ;  /* 0x000100000e207824 */ /* 0x000fe200078e00ff */
[----:B--2---:R-:W-:-:S02]  /*c250*/  SHF.L.U32 R35, R6, 0x10, RZ ;  /* 0x0000001006237819 */ /* 0x004fc400000006ff */
[----:B------:R-:W-:Y:S02]  /*c260*/  LOP3.LUT R12, R13, 0xffff0000, RZ, 0xc0, !PT ;  /* 0xffff00000d0c7812 */ /* 0x000fe400078ec0ff */
[----:B------:R-:W-:Y:S02]  /*c270*/  LOP3.LUT R30, R14, 0xffff0000, RZ, 0xc0, !PT ;  /* 0xffff00000e1e7812 */ /* 0x000fe400078ec0ff */
[C---:B------:R-:W-:Y:S02]  /*c280*/  SHF.L.U32 R13, R15.reuse, 0x10, RZ ;  /* 0x000000100f0d7819 */ /* 0x040fe400000006ff */
[----:B------:R-:W-:Y:S01]  /*c290*/  LOP3.LUT R14, R15, 0xffff0000, RZ, 0xc0, !PT ;  /* 0xffff00000f0e7812 */ /* 0x000fe200078ec0ff */
[C---:B------:R-:W-:Y:S01]  /*c2a0*/  IMAD.U32 R15, R4.reuse, 0x10000, RZ ;  /* 0x00010000040f7824 */ /* 0x040fe200078e00ff */
[----:B------:R-:W-:Y:S02]  /*c2b0*/  LOP3.LUT R43, R4, 0xffff0000, RZ, 0xc0, !PT ;  /* 0xffff0000042b7812 */ /* 0x000fe400078ec0ff */
[----:B------:R-:W-:-:S02]  /*c2c0*/  SHF.L.U32 R4, R5, 0x10, RZ ;  /* 0x0000001005047819 */ /* 0x000fc400000006ff */
[----:B------:R-:W-:Y:S01]  /*c2d0*/  LOP3.LUT R41, R5, 0xffff0000, RZ, 0xc0, !PT ;  /* 0xffff000005297812 */ /* 0x000fe200078ec0ff */
[-C--:B------:R-:W-:Y:S01]  /*c2e0*/  FMUL.FTZ R5, R33, R35.reuse ;  /* 0x0000002321057220 */ /* 0x080fe20000410000 */
[----:B------:R-:W-:Y:S02]  /*c2f0*/  LOP3.LUT R34, R6, 0xffff0000, RZ, 0xc0, !PT ;  /* 0xffff000006227812 */ /* 0x000fe400078ec0ff */
[C---:B------:R-:W-:Y:S02]  /*c300*/  SHF.L.U32 R39, R7.reuse, 0x10, RZ ;  /* 0x0000001007277819 */ /* 0x040fe400000006ff */
[----:B------:R-:W-:Y:S01]  /*c310*/  LOP3.LUT R38, R7, 0xffff0000, RZ, 0xc0, !PT ;  /* 0xffff000007267812 */ /* 0x000fe200078ec0ff */
[C---:B------:R-:W-:Y:S01]  /*c320*/  FMUL.FTZ R7, R37.reuse, R35 ;  /* 0x0000002325077220 */ /* 0x040fe20000410000 */
[----:B------:R-:W-:Y:S01]  /*c330*/  LOP3.LUT R6, R2, 0xffff0000, RZ, 0xc0, !PT ;  /* 0xffff000002067812 */ /* 0x000fe200078ec0ff */
[----:B------:R-:W-:Y:S02]  /*c340*/  FFMA.FTZ R37, R37, R32, -R5 ;  /* 0x0000002025257223 */ /* 0x000fe40000010805 */
[----:B------:R-:W-:-:S02]  /*c350*/  IMAD.U32 R5, R16, 0x10000, RZ ;  /* 0x0001000010057824 */ /* 0x000fc400078e00ff */
[----:B------:R-:W-:Y:S01]  /*c360*/  FFMA.FTZ R32, R33, R32, R7 ;  /* 0x0000002021207223 */ /* 0x000fe20000010007 */
[----:B------:R-:W-:Y:S01]  /*c370*/  SHF.L.U32 R7, R23, 0x10, RZ ;  /* 0x0000001017077819 */ /* 0x000fe200000006ff */
[-C--:B------:R-:W-:Y:S02]  /*c380*/  FMUL.FTZ R35, R6, R34.reuse ;  /* 0x0000002206237220 */ /* 0x080fe40000410000 */
[----:B------:R-:W-:Y:S02]  /*c390*/  FMUL.FTZ R34, R36, R34 ;  /* 0x0000002224227220 */ /* 0x000fe40000410000 */
[-C--:B------:R-:W-:Y:S02]  /*c3a0*/  FMUL.FTZ R33, R5, R15.reuse ;  /* 0x0000000f05217220 */ /* 0x080fe40000410000 */
[----:B------:R-:W-:Y:S02]  /*c3b0*/  FMUL.FTZ R15, R7, R15 ;  /* 0x0000000f070f7220 */ /* 0x000fe40000410000 */
[----:B------:R-:W-:-:S02]  /*c3c0*/  FFMA.FTZ R6, R6, R30, R34 ;  /* 0x0000001e06067223 */ /* 0x000fc40000010022 */
[-C--:B------:R-:W-:Y:S01]  /*c3d0*/  FFMA.FTZ R34, R7, R31.reuse, -R33 ;  /* 0x0000001f07227223 */ /* 0x080fe20000010821 */
[----:B------:R-:W-:Y:S01]  /*c3e0*/  LOP3.LUT R33, R23, 0xffff0000, RZ, 0xc0, !PT ;  /* 0xffff000017217812 */ /* 0x000fe200078ec0ff */
[----:B------:R-:W-:Y:S01]  /*c3f0*/  FFMA.FTZ R31, R5, R31, R15 ;  /* 0x0000001f051f7223 */ /* 0x000fe2000001000f */
[----:B------:R-:W-:Y:S01]  /*c400*/  SHF.L.U32 R15, R3, 0x10, RZ ;  /* 0x00000010030f7819 */ /* 0x000fe200000006ff */
[----:B------:R-:W-:Y:S01]  /*c410*/  FFMA.FTZ R36, R36, R30, -R35 ;  /* 0x0000001e24247223 */ /* 0x000fe20000010823 */
[----:B------:R-:W-:Y:S01]  /*c420*/  F2FP.BF16.PACK_AB R6, R6, R32 ;  /* 0x000000200606723e */ /* 0x000fe200000010ff */
[-C--:B------:R-:W-:Y:S02]  /*c430*/  FMUL.FTZ R5, R42, R43.reuse ;  /* 0x0000002b2a057220 */ /* 0x080fe40000410000 */
[----:B------:R-:W-:Y:S02]  /*c440*/  IMAD.U32 R30, R19, 0x10000, RZ ;  /* 0x00010000131e7824 */ /* 0x000fe400078e00ff */
[----:B------:R-:W-:-:S02]  /*c450*/  FMUL.FTZ R43, R33, R43 ;  /* 0x0000002b212b7220 */ /* 0x000fc40000410000 */
[----:B------:R-:W-:Y:S02]  /*c460*/  IMAD.U32 R7, R0, 0x10000, RZ ;  /* 0x0001000000077824 */ /* 0x000fe400078e00ff */
[----:B------:R-:W-:Y:S01]  /*c470*/  FFMA.FTZ R33, R33, R28, -R5 ;  /* 0x0000001c21217223 */ /* 0x000fe20000010805 */
[----:B------:R-:W-:Y:S01]  /*c480*/  SHF.L.U32 R5, R17, 0x10, RZ ;  /* 0x0000001011057819 */ /* 0x000fe200000006ff */
[-C--:B------:R-:W-:Y:S02]  /*c490*/  FMUL.FTZ R40, R15, R4.reuse ;  /* 0x000000040f287220 */ /* 0x080fe40000410000 */
[----:B------:R-:W-:Y:S02]  /*c4a0*/  FMUL.FTZ R35, R30, R4 ;  /* 0x000000041e237220 */ /* 0x000fe40000410000 */
[----:B------:R-:W-:Y:S02]  /*c4b0*/  FFMA.FTZ R4, R42, R28, R43 ;  /* 0x0000001c2a047223 */ /* 0x000fe4000001002b */
[----:B------:R-:W-:-:S02]  /*c4c0*/  FMUL.FTZ R28, R7, R39 ;  /* 0x00000027071c7220 */ /* 0x000fc40000410000 */
[-C--:B------:R-:W-:Y:S01]  /*c4d0*/  FFMA.FTZ R30, R30, R29.reuse, -R40 ;  /* 0x0000001d1e1e7223 */ /* 0x080fe20000010828 */
[----:B------:R-:W-:Y:S01]  /*c4e0*/  LOP3.LUT R40, R19, 0xffff0000, RZ, 0xc0, !PT ;  /* 0xffff000013287812 */ /* 0x000fe200078ec0ff */
[----:B------:R-:W-:Y:S01]  /*c4f0*/  FFMA.FTZ R29, R15, R29, R35 ;  /* 0x0000001d0f1d7223 */ /* 0x000fe20000010023 */
[----:B------:R-:W-:Y:S01]  /*c500*/  LOP3.LUT R35, R0, 0xffff0000, RZ, 0xc0, !PT ;  /* 0xffff000000237812 */ /* 0x000fe200078ec0ff */
[----:B------:R-:W-:Y:S01]  /*c510*/  FMUL.FTZ R39, R5, R39 ;  /* 0x0000002705277220 */ /* 0x000fe20000410000 */
[----:B------:R-:W-:Y:S01]  /*c520*/  LOP3.LUT R15, R17, 0xffff0000, RZ, 0xc0, !PT ;  /* 0xffff0000110f7812 */ /* 0x000fe200078ec0ff */
[-C--:B------:R-:W-:Y:S01]  /*c530*/  FFMA.FTZ R28, R5, R13.reuse, -R28 ;  /* 0x0000000d051c7223 */ /* 0x080fe2000001081c */
[----:B------:R-:W-:Y:S01]  /*c540*/  LOP3.LUT R5, R3, 0xffff0000, RZ, 0xc0, !PT ;  /* 0xffff000003057812 */ /* 0x000fe200078ec0ff */
[----:B------:R-:W-:Y:S01]  /*c550*/  FFMA.FTZ R7, R7, R13, R39 ;  /* 0x0000000d07077223 */ /* 0x000fe20000010027 */
[----:B------:R-:W-:Y:S01]  /*c560*/  F2FP.BF16.PACK_AB R4, R4, R31 ;  /* 0x0000001f0404723e */ /* 0x000fe200000010ff */
[----:B------:R-:W-:-:S02]  /*c570*/  FMUL.FTZ R39, R35, R38 ;  /* 0x0000002623277220 */ /* 0x000fc40000410000 */
[-C--:B------:R-:W-:Y:S02]  /*c580*/  FMUL.FTZ R13, R5, R41.reuse ;  /* 0x00000029050d7220 */ /* 0x080fe40000410000 */
[C---:B------:R-:W-:Y:S02]  /*c590*/  FMUL.FTZ R41, R40.reuse, R41 ;  /* 0x0000002928297220 */ /* 0x040fe40000410000 */
[C---:B------:R-:W-:Y:S02]  /*c5a0*/  FMUL.FTZ R38, R15.reuse, R38 ;  /* 0x000000260f267220 */ /* 0x040fe40000410000 */
[----:B------:R-:W-:Y:S02]  /*c5b0*/  FFMA.FTZ R13, R40, R12, -R13 ;  /* 0x0000000c280d7223 */ /* 0x000fe4000001080d */
[----:B------:R-:W-:Y:S02]  /*c5c0*/  FFMA.FTZ R15, R15, R14, -R39 ;  /* 0x0000000e0f0f7223 */ /* 0x000fe40000010827 */
[----:B------:R-:W-:Y:S01]  /*c5d0*/  FFMA.FTZ R5, R5, R12, R41 ;  /* 0x0000000c05057223 */ /* 0x000fe20000010029 */
[----:B------:R-:W-:Y:S01]  /*c5e0*/  F2FP.BF16.PACK_AB R12, R33, R34 ;  /* 0x00000022210c723e */ /* 0x000fe200000010ff */
[----:B------:R-:W-:Y:S01]  /*c5f0*/  FFMA.FTZ R38, R35, R14, R38 ;  /* 0x0000000e23267223 */ /* 0x000fe20000010026 */
[----:B------:R-:W-:-:S02]  /*c600*/  F2FP.BF16.PACK_AB R14, R36, R37 ;  /* 0x00000025240e723e */ /* 0x000fc400000010ff */
[----:B------:R-:W-:Y:S02]  /*c610*/  F2FP.BF16.PACK_AB R13, R13, R30 ;  /* 0x0000001e0d0d723e */ /* 0x000fe400000010ff */
[----:B------:R-:W-:Y:S02]  /*c620*/  F2FP.BF16.PACK_AB R15, R15, R28 ;  /* 0x0000001c0f0f723e */ /* 0x000fe400000010ff */
[----:B------:R-:W-:Y:S02]  /*c630*/  F2FP.BF16.PACK_AB R5, R5, R29 ;  /* 0x0000001d0505723e */ /* 0x000fe400000010ff */
[----:B------:R-:W-:Y:S01]  /*c640*/  F2FP.BF16.PACK_AB R7, R38, R7 ;  /* 0x000000072607723e */ /* 0x000fe200000010ff */
[----:B------:R1:W-:Y:S04]  /*c650*/  STS.128 [R26], R12 ;  /* 0x0000000c1a007388 */ /* 0x0003e80000000c00 */
[----:B------:R1:W-:Y:S02]  /*c660*/  STS.128 [R27+0x100], R4 ;  /* 0x000100041b007388 */ /* 0x0003e40000000c00 */
.L_x_1666:
[----:B------:R-:W-:Y:S05]  /*c670*/  BSYNC B0 ;  /* 0x0000000000007941 */ /* 0x000fea0003800000 */
.L_x_1665:
[----:B------:R-:W-:-:S13]  /*c680*/  ISETP.GE.OR P0, PT, R218, R25, P0 ;  /* 0x00000019da00720c */ /* 0x000fda0000706670 */
[----:B------:R-:W-:Y:S05]  /*c690*/  @P0 BRA `(.L_x_1656) ;  /* 0x000005f000000947 */ /* 0x000fea0003800000 */
[----:B-1----:R-:W-:Y:S01]  /*c6a0*/  IMAD.MOV.U32 R13, RZ, RZ, c[0x0][0x27c] ;  /* 0x00009f00ff0d7624 */ /* 0x002fe200078e00ff */
[----:B------:R-:W-:Y:S02]  /*c6b0*/  SHF.R.S32.HI R4, RZ, 0x1f, R218 ;  /* 0x0000001fff047819 */ /* 0x000fe400000114da */
[----:B------:R-:W-:Y:S02]  /*c6c0*/  SHF.R.U32.HI R6, RZ, 0x3, R82 ;  /* 0x00000003ff067819 */ /* 0x000fe40000011652 */
[----:B------:R-:W-:Y:S02]  /*c6d0*/  LEA.HI R13, R13, R222, RZ, 0x1d ;  /* 0x000000de0d0d7211 */ /* 0x000fe400078fe8ff */
[----:B------:R-:W-:Y:S02]  /*c6e0*/  LEA.HI R4, R4, R218, RZ, 0x3 ;  /* 0x000000da04047211 */ /* 0x000fe400078f18ff */
[----:B------:R-:W-:Y:S02]  /*c6f0*/  SHF.R.S32.HI R7, RZ, 0x1f, R13 ;  /* 0x0000001fff077819 */ /* 0x000fe4000001140d */
[----:B------:R-:W-:Y:S01]  /*c700*/  SHF.L.U32 R12, R13, 0x3, RZ ;  /* 0x000000030d0c7819 */ /* 0x000fe200000006ff */
[----:B------:R-:W-:Y:S01]  /*c710*/  IMAD.SHL.U32 R4, R4, 0x40, RZ ;  /* 0x0000004004047824 */ /* 0x000fe200078e00ff */
[----:B------:R-:W-:-:S02]  /*c720*/  LEA.HI R7, R7, R13, RZ, 0x3 ;  /* 0x0000000d07077211 */ /* 0x000fc400078f18ff */
[C---:B------:R-:W-:Y:S02]  /*c730*/  LOP3.LUT R12, R82.reuse, 0x38, R12, 0xf8, !PT ;  /* 0x00000038520c7812 */ /* 0x040fe400078ef80c */
[----:B------:R-:W-:Y:S01]  /*c740*/  LOP3.LUT R5, R82, 0x38, R10, 0xf8, !PT ;  /* 0x0000003852057812 */ /* 0x000fe200078ef80a */
[----:B------:R-:W-:Y:S01]  /*c750*/  IMAD.SHL.U32 R7, R7, 0x400, RZ ;  /* 0x0000040007077824 */ /* 0x000fe200078e00ff */
[----:B------:R-:W-:Y:S02]  /*c760*/  LOP3.LUT R4, R4, 0xfffffe00, RZ, 0xc0, !PT ;  /* 0xfffffe0004047812 */ /* 0x000fe400078ec0ff */
[----:B------:R-:W-:Y:S02]  /*c770*/  LOP3.LUT R12, R12, R6, RZ, 0x3c, !PT ;  /* 0x000000060c0c7212 */ /* 0x000fe400078e3cff */
[----:B------:R-:W-:Y:S02]  /*c780*/  LOP3.LUT R7, R7, 0x7fffe000, RZ, 0xc0, !PT ;  /* 0x7fffe00007077812 */ /* 0x000fe400078ec0ff */
[----:B------:R-:W-:-:S02]  /*c790*/  LOP3.LUT R5, R4, R5, R6, 0xf6, !PT ;  /* 0x0000000504057212 */ /* 0x000fc400078ef606 */
[----:B------:R-:W-:Y:S02]  /*c7a0*/  IADD3 R26, R12, R7, R4 ;  /* 0x000000070c1a7210 */ /* 0x000fe40007ffe004 */
[----:B------:R-:W-:-:S03]  /*c7b0*/  LEA R25, R5, 0x100, 0x1 ;  /* 0x0000010005197811 */ /* 0x000fc600078e08ff */
[----:B------:R-:W-:Y:S02]  /*c7c0*/  IMAD.SHL.U32 R26, R26, 0x2, RZ ;  /* 0x000000021a1a7824 */ /* 0x000fe400078e00ff */
[----:B------:R-:W1:Y:S04]  /*c7d0*/  LDS.128 R12, [R25] ;  /* 0x00000000190c7984 */ /* 0x000e680000000c00 */
[----:B------:R-:W2:Y:S01]  /*c7e0*/  LDS.128 R4, [R26+0x100] ;  /* 0x000100001a047984 */ /* 0x000ea20000000c00 */
[----:B-1----:R-:W-:Y:S01]  /*c7f0*/  SHF.L.U32 R28, R12, 0x10, RZ ;  /* 0x000000100c1c7819 */ /* 0x002fe200000006ff */
[----:B------:R-:W-:Y:S01]  /*c800*/  IMAD.U32 R29, R14, 0x10000, RZ ;  /* 0x000100000e1d7824 */ /* 0x000fe200078e00ff */
[----:B------:R-:W-:Y:S01]  /*c810*/  LOP3.LUT R27, R12, 0xffff0000, RZ, 0xc0, !PT ;  /* 0xffff00000c1b7812 */ /* 0x000fe200078ec0ff */
[C---:B------:R-:W-:Y:S01]  /*c820*/  IMAD.U32 R12, R13.reuse, 0x10000, RZ ;  /* 0x000100000d0c7824 */ /* 0x040fe200078e00ff */
[----:B------:R-:W-:Y:S01]  /*c830*/  LOP3.LUT R30, R13, 0xffff0000, RZ, 0xc0, !PT ;  /* 0xffff00000d1e7812 */ /* 0x000fe200078ec0ff */
[----:B--2---:R-:W-:Y:S01]  /*c840*/  IMAD.U32 R33, R4, 0x10000, RZ ;  /* 0x0001000004217824 */ /* 0x004fe200078e00ff */
[----:B------:R-:W-:-:S02]  /*c850*/  SHF.L.U32 R13, R15, 0x10, RZ ;  /* 0x000000100f0d7819 */ /* 0x000fc400000006ff */
[----:B------:R-:W-:Y:S01]  /*c860*/  LOP3.LUT R34, R15, 0xffff0000, RZ, 0xc0, !PT ;  /* 0xffff00000f227812 */ /* 0x000fe200078ec0ff */
[----:B------:R-:W-:Y:S01]  /*c870*/  IMAD.U32 R15, R2, 0x10000, RZ ;  /* 0x00010000020f7824 */ /* 0x000fe200078e00ff */
[----:B------:R-:W-:Y:S02]  /*c880*/  SHF.L.U32 R31, R6, 0x10, RZ ;  /* 0x00000010061f7819 */ /* 0x000fe400000006ff */
[----:B------:R-:W-:Y:S02]  /*c890*/  LOP3.LUT R32, R4, 0xffff0000, RZ, 0xc0, !PT ;  /* 0xffff000004207812 */ /* 0x000fe400078ec0ff */
[C---:B------:R-:W-:Y:S02]  /*c8a0*/  SHF.L.U32 R4, R5.reuse, 0x10, RZ ;  /* 0x0000001005047819 */ /* 0x040fe400000006ff */
        /* <DEDUP_REMOVED lines=9> */
[C---:B------:R-:W-:Y:S01]  /*c940*/  IMAD.U32 R5, R16.reuse, 0x10000, RZ ;  /* 0x0001000010057824 */ /* 0x040fe200078e00ff */
[----:B------:R-:W-:Y:S01]  /*c950*/  LOP3.LUT R16, R16, 0xffff0000, RZ, 0xc0, !PT ;  /* 0xffff000010107812 */ /* 0x000fe200078ec0ff */
[-C--:B------:R-:W-:Y:S01]  /*c960*/  FMUL.FTZ R38, R2, R36.reuse ;  /* 0x0000002402267220 */ /* 0x080fe20000410000 */
[----:B------:R-:W-:Y:S01]  /*c970*/  SHF.L.U32 R35, R7, 0x10, RZ ;  /* 0x0000001007237819 */ /* 0x000fe200000006ff */
[----:B------:R-:W-:Y:S01]  /*c980*/  FFMA.FTZ R31, R15, R29, R31 ;  /* 0x0000001d0f1f7223 */ /* 0x000fe2000001001f */
[C---:B------:R-:W-:Y:S01]  /*c990*/  SHF.L.U32 R15, R23.reuse, 0x10, RZ ;  /* 0x00000010170f7819 */ /* 0x040fe200000006ff */
[C---:B------:R-:W-:Y:S01]  /*c9a0*/  FMUL.FTZ R36, R18.reuse, R36 ;  /* 0x0000002412247220 */ /* 0x040fe20000410000 */
[----:B------:R-:W-:Y:S01]  /*c9b0*/  LOP3.LUT R23, R23, 0xffff0000, RZ, 0xc0, !PT ;  /* 0xffff000017177812 */ /* 0x000fe200078ec0ff */
[-C--:B------:R-:W-:Y:S01]  /*c9c0*/  FFMA.FTZ R38, R18, R14.reuse, -R38 ;  /* 0x0000000e12267223 */ /* 0x080fe20000010826 */
[----:B------:R-:W-:Y:S01]  /*c9d0*/  LOP3.LUT R7, R7, 0xffff0000, RZ, 0xc0, !PT ;  /* 0xffff000007077812 */ /* 0x000fe200078ec0ff */
[----:B------:R-:W-:Y:S01]  /*c9e0*/  FFMA.FTZ R36, R2, R14, R36 ;  /* 0x0000000e02247223 */ /* 0x000fe20000010024 */
[----:B------:R-:W-:Y:S01]  /*c9f0*/  SHF.L.U32 R2, R3, 0x10, RZ ;  /* 0x0000001003027819 */ /* 0x000fe200000006ff */
[----:B------:R-:W-:Y:S01]  /*ca00*/  FMUL.FTZ R18, R5, R33 ;  /* 0x0000002105127220 */ /* 0x000fe20000410000 */
[----:B------:R-:W-:Y:S01]  /*ca10*/  LOP3.LUT R3, R3, 0xffff0000, RZ, 0xc0, !PT ;  /* 0xffff000003037812 */ /* 0x000fe200078ec0ff */
[----:B------:R-:W-:-:S02]  /*ca20*/  FMUL.FTZ R14, R16, R32 ;  /* 0x00000020100e7220 */ /* 0x000fc40000410000 */
[----:B------:R-:W-:Y:S02]  /*ca30*/  FMUL.FTZ R33, R15, R33 ;  /* 0x000000210f217220 */ /* 0x000fe40000410000 */
[----:B------:R-:W-:Y:S02]  /*ca40*/  FMUL.FTZ R32, R23, R32 ;  /* 0x0000002017207220 */ /* 0x000fe40000410000 */
[-C--:B------:R-:W-:Y:S01]  /*ca50*/  FFMA.FTZ R18, R15, R28.reuse, -R18 ;  /* 0x0000001c0f127223 */ /* 0x080fe20000010812 */
[----:B------:R-:W-:Y:S01]  /*ca60*/  SHF.L.U32 R15, R17, 0x10, RZ ;  /* 0x00000010110f7819 */ /* 0x000fe200000006ff */
[-C--:B------:R-:W-:Y:S01]  /*ca70*/  FFMA.FTZ R23, R23, R27.reuse, -R14 ;  /* 0x0000001b17177223 */ /* 0x080fe2000001080e */
[----:B------:R-:W-:Y:S01]  /*ca80*/  LOP3.LUT R17, R17, 0xffff0000, RZ, 0xc0, !PT ;  /* 0xffff000011117812 */ /* 0x000fe200078ec0ff */
[----:B------:R-:W-:Y:S02]  /*ca90*/  FFMA.FTZ R33, R5, R28, R33 ;  /* 0x0000001c05217223 */ /* 0x000fe40000010021 */
[C---:B------:R-:W-:Y:S01]  /*caa0*/  IMAD.U32 R14, R0.reuse, 0x10000, RZ ;  /* 0x00010000000e7824 */ /* 0x040fe200078e00ff */
[----:B------:R-:W-:Y:S01]  /*cab0*/  LOP3.LUT R0, R0, 0xffff0000, RZ, 0xc0, !PT ;  /* 0xffff000000007812 */ /* 0x000fe200078ec0ff */
[C---:B------:R-:W-:Y:S01]  /*cac0*/  IMAD.U32 R5, R19.reuse, 0x10000, RZ ;  /* 0x0001000013057824 */ /* 0x040fe200078e00ff */
[----:B------:R-:W-:Y:S01]  /*cad0*/  LOP3.LUT R19, R19, 0xffff0000, RZ, 0xc0, !PT ;  /* 0xffff000013137812 */ /* 0x000fe200078ec0ff */
[----:B------:R-:W-:-:S02]  /*cae0*/  FFMA.FTZ R32, R16, R27, R32 ;  /* 0x0000001b10207223 */ /* 0x000fc40000010020 */
[-C--:B------:R-:W-:Y:S02]  /*caf0*/  FMUL.FTZ R28, R2, R4.reuse ;  /* 0x00000004021c7220 */ /* 0x080fe40000410000 */
[-C--:B------:R-:W-:Y:S02]  /*cb00*/  FMUL.FTZ R16, R14, R35.reuse ;  /* 0x000000230e107220 */ /* 0x080fe40000410000 */
[----:B------:R-:W-:Y:S02]  /*cb10*/  FMUL.FTZ R4, R5, R4 ;  /* 0x0000000405047220 */ /* 0x000fe40000410000 */
[----:B------:R-:W-:Y:S02]  /*cb20*/  FMUL.FTZ R35, R15, R35 ;  /* 0x000000230f237220 */ /* 0x000fe40000410000 */
[-C--:B------:R-:W-:Y:S02]  /*cb30*/  FFMA.FTZ R28, R5, R12.reuse, -R28 ;  /* 0x0000000c051c7223 */ /* 0x080fe4000001081c */
[----:B------:R-:W-:Y:S01]  /*cb40*/  FFMA.FTZ R5, R2, R12, R4 ;  /* 0x0000000c02057223 */ /* 0x000fe20000010004 */
[----:B------:R-:W-:Y:S01]  /*cb50*/  F2FP.BF16.PACK_AB R12, R23, R18 ;  /* 0x00000012170c723e */ /* 0x000fe200000010ff */
[----:B------:R-:W-:Y:S01]  /*cb60*/  FFMA.FTZ R15, R15, R13, -R16 ;  /* 0x0000000d0f0f7223 */ /* 0x000fe20000010810 */
[----:B------:R-:W-:Y:S01]  /*cb70*/  F2FP.BF16.PACK_AB R4, R32, R33 ;  /* 0x000000212004723e */ /* 0x000fe200000010ff */
[----:B------:R-:W-:Y:S01]  /*cb80*/  FFMA.FTZ R35, R14, R13, R35 ;  /* 0x0000000d0e237223 */ /* 0x000fe20000010023 */
[----:B------:R-:W-:Y:S01]  /*cb90*/  F2FP.BF16.PACK_AB R14, R38, R6 ;  /* 0x00000006260e723e */ /* 0x000fe200000010ff */
[----:B------:R-:W-:Y:S01]  /*cba0*/  FMUL.FTZ R13, R3, R37 ;  /* 0x00000025030d7220 */ /* 0x000fe20000410000 */
[----:B------:R-:W-:Y:S01]  /*cbb0*/  F2FP.BF16.PACK_AB R6, R36, R31 ;  /* 0x0000001f2406723e */ /* 0x000fe200000010ff */
[----:B------:R-:W-:-:S02]  /*cbc0*/  FMUL.FTZ R2, R0, R7 ;  /* 0x0000000700027220 */ /* 0x000fc40000410000 */
[----:B------:R-:W-:Y:S02]  /*cbd0*/  FMUL.FTZ R37, R19, R37 ;  /* 0x0000002513257220 */ /* 0x000fe40000410000 */
[----:B------:R-:W-:Y:S02]  /*cbe0*/  FMUL.FTZ R7, R17, R7 ;  /* 0x0000000711077220 */ /* 0x000fe40000410000 */
[----:B------:R-:W-:Y:S02]  /*cbf0*/  FFMA.FTZ R13, R19, R30, -R13 ;  /* 0x0000001e130d7223 */ /* 0x000fe4000001080d */
[----:B------:R-:W-:Y:S02]  /*cc00*/  FFMA.FTZ R17, R17, R34, -R2 ;  /* 0x0000002211117223 */ /* 0x000fe40000010802 */
[----:B------:R-:W-:Y:S01]  /*cc10*/  FFMA.FTZ R3, R3, R30, R37 ;  /* 0x0000001e03037223 */ /* 0x000fe20000010025 */
[----:B------:R-:W-:Y:S01]  /*cc20*/  F2FP.BF16.PACK_AB R13, R13, R28 ;  /* 0x0000001c0d0d723e */ /* 0x000fe200000010ff */
[----:B------:R-:W-:Y:S01]  /*cc30*/  FFMA.FTZ R7, R0, R34, R7 ;  /* 0x0000002200077223 */ /* 0x000fe20000010007 */
[----:B------:R-:W-:-:S02]  /*cc40*/  F2FP.BF16.PACK_AB R15, R17, R15 ;  /* 0x0000000f110f723e */ /* 0x000fc400000010ff */
[----:B------:R-:W-:Y:S02]  /*cc50*/  F2FP.BF16.PACK_AB R5, R3, R5 ;  /* 0x000000050305723e */ /* 0x000fe400000010ff */
[----:B------:R-:W-:Y:S01]  /*cc60*/  F2FP.BF16.PACK_AB R7, R7, R35 ;  /* 0x000000230707723e */ /* 0x000fe200000010ff */
[----:B------:R1:W-:Y:S04]  /*cc70*/  STS.128 [R25], R12 ;  /* 0x0000000c19007388 */ /* 0x0003e80000000c00 */
[----:B------:R1:W-:Y:S02]  /*cc80*/  STS.128 [R26+0x100], R4 ;  /* 0x000100041a007388 */ /* 0x0003e40000000c00 */
.L_x_1656:
[----:B------:R-:W-:Y:S05]  /*cc90*/  BSYNC B2 ;  /* 0x0000000000027941 */ /* 0x000fea0003800000 */
.L_x_1640:
[----:B------:R-:W-:Y:S01]  /*cca0*/  LEA.HI R2, R76, R215, RZ, 0x4 ;  /* 0x000000d74c027211 */ /* 0x000fe200078f20ff */
[----:B------:R-:W-:Y:S01]  /*ccb0*/  BAR.SYNC.DEFER_BLOCKING 0x0 ;  /* 0x0000000000007b1d */ /* 0x000fe20000010000 */
[----:B------:R-:W-:Y:S01]  /*ccc0*/  IMAD.MOV.U32 R3, RZ, RZ, 0x20 ;  /* 0x00000020ff037424 */ /* 0x000fe200078e00ff */
[----:B-1----:R-:W-:Y:S01]  /*ccd0*/  SEL R25, RZ, 0x2, P4 ;  /* 0x00000002ff197807 */ /* 0x002fe20002000000 */
[----:B----4-:R-:W-:Y:S01]  /*cce0*/  IMAD.WIDE.U32 R4, R9, c[0x0][0x208], RZ ;  /* 0x0000820009047a25 */ /* 0x010fe200078e00ff */
[----:B------:R-:W-:-:S02]  /*ccf0*/  LOP3.LUT R2, R2, 0xfffffff0, RZ, 0xc0, !PT ;  /* 0xfffffff002027812 */ /* 0x000fc400078ec0ff */
[C---:B------:R-:W-:Y:S01]  /*cd00*/  ISETP.GT.AND P6, PT, R215.reuse, 0x7f, PT ;  /* 0x0000007fd700780c */ /* 0x040fe20003fc4270 */
[----:B------:R-:W-:Y:S01]  /*cd10*/  IMAD.MOV.U32 R6, RZ, RZ, R240 ;  /* 0x000000ffff067224 */ /* 0x000fe200078e00f0 */
[----:B------:R-:W-:Y:S01]  /*cd20*/  LOP3.LUT P5, RZ, R222, 0x2, RZ, 0xc0, !PT ;  /* 0x00000002deff7812 */ /* 0x000fe200078ac0ff */
[----:B------:R-:W-:Y:S01]  /*cd30*/  IMAD.IADD R2, R215, 0x1, -R2 ;  /* 0x00000001d7027824 */ /* 0x000fe200078e0a02 */
[----:B------:R-:W-:Y:S01]  /*cd40*/  IADD3 R77, R22, R77, -R223 ;  /* 0x0000004d164d7210 */ /* 0x000fe20007ffe8df */
[----:B------:R-:W-:Y:S01]  /*cd50*/  IMAD.MOV.U32 R7, RZ, RZ, R237 ;  /* 0x000000ffff077224 */ /* 0x000fe200078e00ed */
[----:B------:R-:W-:Y:S01]  /*cd60*/  IADD3 R206, R203, 0x20, RZ ;  /* 0x00000020cbce7810 */ /* 0x000fe20007ffe0ff */
[----:B------:R-:W-:Y:S01]  /*cd70*/  IMAD.MOV.U32 R29, RZ, RZ, c[0x0][0x208] ;  /* 0x00008200ff1d7624 */ /* 0x000fe200078e00ff */
[----:B------:R-:W-:Y:S01]  /*cd80*/  SHF.R.S32.HI R0, RZ, 0x1f, R2 ;  /* 0x0000001fff007819 */ /* 0x000fe20000011402 */
[----:B------:R-:W-:Y:S01]  /*cd90*/  IMAD.MOV.U32 R28, RZ, RZ, 0x6 ;  /* 0x00000006ff1c7424 */ /* 0x000fe200078e00ff */
[----:B------:R-:W-:Y:S01]  /*cda0*/  BSSY B0, `(.L_x_1667) ;  /* 0x000012d000007945 */ /* 0x000fe20003800000 */
[C---:B------:R-:W-:Y:S01]  /*cdb0*/  IMAD.SHL.U32 R32, R29.reuse, 0x40, RZ ;  /* 0x000000401d207824 */ /* 0x040fe200078e00ff */
[----:B------:R-:W-:Y:S01]  /*cdc0*/  LEA.HI R0, R0, R2, RZ, 0x3 ;  /* 0x0000000200007211 */ /* 0x000fe200078f18ff */
[----:B------:R-:W-:Y:S01]  /*cdd0*/  IMAD.IADD R25, R20, 0x1, R25 ;  /* 0x0000000114197824 */ /* 0x000fe200078e0219 */
[----:B------:R-:W-:Y:S01]  /*cde0*/  SHF.L.U64.HI R28, R29, R28, c[0x0][0x20c] ;  /* 0x000083001d1c7619 */ /* 0x000fe2000001021c */
[----:B------:R-:W-:Y:S01]  /*cdf0*/  @!P6 IMAD.MOV.U32 R27, RZ, RZ, c[0x0][0x20c] ;  /* 0x00008300ff1be624 */ /* 0x000fe200078e00ff */
[----:B------:R-:W-:Y:S01]  /*ce00*/  LOP3.LUT R0, R0, 0xfffffff8, RZ, 0xc0, !PT ;  /* 0xfffffff800007812 */ /* 0x000fe200078ec0ff */
[----:B------:R-:W-:Y:S01]  /*ce10*/  LDSM.16.M88.4 R128, [R204] ;  /* 0x00000000cc80783b */ /* 0x000fe20000000200 */
[----:B------:R-:W-:-:S03]  /*ce20*/  LOP3.LUT P4, RZ, R25, 0x1, RZ, 0xc0, !PT ;  /* 0x0000000119ff7812 */ /* 0x000fc6000788c0ff */
[----:B------:R-:W-:Y:S01]  /*ce30*/  IMAD.IADD R0, R2, 0x1, -R0 ;  /* 0x0000000102007824 */ /* 0x000fe200078e0a00 */
[----:B------:R-:W-:Y:S04]  /*ce40*/  LDSM.16.M88.4 R172, [R204+0x4000] ;  /* 0x00400000ccac783b */ /* 0x000fe80000000200 */
[C---:B------:R-:W-:Y:S02]  /*ce50*/  LOP3.LUT P1, RZ, R0.reuse, 0x2, RZ, 0xc0, !PT ;  /* 0x0000000200ff7812 */ /* 0x040fe4000782c0ff */
[----:B------:R-:W-:Y:S01]  /*ce60*/  LOP3.LUT P0, RZ, R0, 0x4, RZ, 0xc0, !PT ;  /* 0x0000000400ff7812 */ /* 0x000fe2000780c0ff */
[----:B------:R-:W-:Y:S01]  /*ce70*/  IMAD.MOV.U32 R0, RZ, RZ, 0x40 ;  /* 0x00000040ff007424 */ /* 0x000fe200078e00ff */
[----:B------:R-:W-:-:S04]  /*ce80*/  SEL R3, R3, 0xffffffe0, !P1 ;  /* 0xffffffe003037807 */ /* 0x000fc80004800000 */
[----:B------:R-:W-:Y:S01]  /*ce90*/  SEL R0, R0, 0xffffffc0, !P0 ;  /* 0xffffffc000007807 */ /* 0x000fe20004000000 */
[----:B------:R-:W-:-:S04]  /*cea0*/  IMAD.IADD R3, R204, 0x1, R3 ;  /* 0x00000001cc037824 */ /* 0x000fc800078e0203 */
[--C-:B------:R-:W-:Y:S01]  /*ceb0*/  IMAD.IADD R2, R204, 0x1, R0.reuse ;  /* 0x00000001cc027824 */ /* 0x100fe200078e0200 */
[----:B------:R-:W-:Y:S01]  /*cec0*/  LDSM.16.M88.4 R132, [R3] ;  /* 0x000000000384783b */ /* 0x000fe20000000200 */
[----:B------:R-:W-:-:S03]  /*ced0*/  IMAD.IADD R0, R3, 0x1, R0 ;  /* 0x0000000103007824 */ /* 0x000fc600078e0200 */
[----:B------:R-:W-:Y:S04]  /*cee0*/  LDSM.16.M88.4 R180, [R3+0x4000] ;  /* 0x0040000003b4783b */ /* 0x000fe80000000200 */
[----:B------:R-:W-:Y:S04]  /*cef0*/  LDSM.16.M88.4 R160, [R2] ;  /* 0x0000000002a0783b */ /* 0x000fe80000000200 */
[----:B------:R1:W-:Y:S04]  /*cf00*/  LDSM.16.M88.4 R184, [R2+0x4000] ;  /* 0x0040000002b8783b */ /* 0x0003e80000000200 */
[----:B------:R-:W-:Y:S04]  /*cf10*/  LDSM.16.M88.4 R164, [R0] ;  /* 0x0000000000a4783b */ /* 0x000fe80000000200 */
[----:B------:R2:W-:Y:S04]  /*cf20*/  LDSM.16.M88.4 R192, [R0+0x4000] ;  /* 0x0040000000c0783b */ /* 0x0005e80000000200 */
[----:B------:R-:W-:Y:S01]  /*cf30*/  BAR.SYNC.DEFER_BLOCKING 0x0 ;  /* 0x0000000000007b1d */ /* 0x000fe20000010000 */
[----:B-1----:R-:W-:-:S04]  /*cf40*/  IMAD R2, R21, c[0x0][0x208], RZ ;  /* 0x0000820015027a24 */ /* 0x002fc800078e02ff */
[----:B------:R-:W-:-:S04]  /*cf50*/  IMAD R2, R9, c[0x0][0x20c], R2 ;  /* 0x0000830009027a24 */ /* 0x000fc800078e0202 */
[----:B------:R-:W-:Y:S02]  /*cf60*/  IMAD.IADD R2, R5, 0x1, R2 ;  /* 0x0000000105027824 */ /* 0x000fe400078e0202 */
[----:B------:R-:W-:Y:S01]  /*cf70*/  IMAD.WIDE.U32 R4, R4, 0x70, R6 ;  /* 0x0000007004047825 */ /* 0x000fe200078e0006 */
[----:B------:R-:W-:-:S04]  /*cf80*/  DEPBAR.LE SB0, 0x0 ;  /* 0x000080000000791a */ /* 0x000fc80000000000 */
[----:B------:R-:W-:Y:S01]  /*cf90*/  IMAD R2, R2, 0x70, RZ ;  /* 0x0000007002027824 */ /* 0x000fe200078e02ff */
[----:B------:R-:W-:Y:S01]  /*cfa0*/  BAR.SYNC.DEFER_BLOCKING 0x0 ;  /* 0x0000000000007b1d */ /* 0x000fe20000010000 */
[----:B------:R-:W-:Y:S01]  /*cfb0*/  LEA R40, P0, R4, c[0x0][0x1f8], 0x1 ;  /* 0x00007e0004287a11 */ /* 0x000fe200078008ff */
[----:B--2---:R-:W-:Y:S01]  /*cfc0*/  IMAD.MOV.U32 R0, RZ, RZ, R206 ;  /* 0x000000ffff007224 */ /* 0x004fe200078e00ce */
[----:B------:R-:W-:Y:S01]  /*cfd0*/  @P5 IADD3 R0, R203, -0x20, RZ ;  /* 0xffffffe0cb005810 */ /* 0x000fe20007ffe0ff */
[----:B------:R-:W-:Y:S01]  /*cfe0*/  IMAD.IADD R2, R5, 0x1, R2 ;  /* 0x0000000105027824 */ /* 0x000fe200078e0202 */
[----:B------:R-:W-:Y:S02]  /*cff0*/  IADD3 R34, P1, R32, R40, RZ ;  /* 0x0000002820227210 */ /* 0x000fe40007f3e0ff */
[----:B------:R-:W-:Y:S02]  /*d000*/  @P5 IADD3 R206, R203, -0x20, RZ ;  /* 0xffffffe0cbce5810 */ /* 0x000fe40007ffe0ff */
[----:B------:R-:W-:-:S02]  /*d010*/  LEA.HI.X R41, R4, c[0x0][0x1fc], R2, 0x1, P0 ;  /* 0x00007f0004297a11 */ /* 0x000fc400000f0c02 */
[----:B------:R-:W-:-:S03]  /*d020*/  IADD3 R2, P0, R34, R32, RZ ;  /* 0x0000002022027210 */ /* 0x000fc60007f1e0ff */
[----:B------:R-:W-:Y:S01]  /*d030*/  IMAD.X R35, R28, 0x1, R41, P1 ;  /* 0x000000011c237824 */ /* 0x000fe200008e0629 */
[----:B------:R-:W-:-:S03]  /*d040*/  @!P6 LEA R26, P2, R29, R2, 0x6 ;  /* 0x000000021d1ae211 */ /* 0x000fc600078430ff */
[----:B------:R-:W-:Y:S01]  /*d050*/  IMAD.X R3, R35, 0x1, R28, P0 ;  /* 0x0000000123037824 */ /* 0x000fe200000e061c */
[----:B------:R-:W-:-:S04]  /*d060*/  IADD3 R32, P1, P0, R32, 0x80, R40 ;  /* 0x0000008020207810 */ /* 0x000fc8000783e028 */
[----:B------:R-:W-:Y:S01]  /*d070*/  IADD3.X R33, R28, RZ, R41, P1, P0 ;  /* 0x000000ff1c217210 */ /* 0x000fe20000fe0429 */
[----:B------:R-:W1:Y:S01]  /*d080*/  LDSM.16.M88.4 R16, [R203] ;  /* 0x00000000cb10783b */ /* 0x000e620000000200 */
[----:B------:R-:W-:Y:S02]  /*d090*/  ISETP.LT.OR P0, PT, R77, 0x1, !P4 ;  /* 0x000000014d00780c */ /* 0x000fe40006701670 */
[----:B------:R-:W-:Y:S01]  /*d0a0*/  LOP3.LUT P1, RZ, R25, 0x2, RZ, 0xc0, !PT ;  /* 0x0000000219ff7812 */ /* 0x000fe2000782c0ff */
[----:B------:R-:W-:Y:S01]  /*d0b0*/  LDSM.16.M88.4 R12, [R0] ;  /* 0x00000000000c783b */ /* 0x000fe20000000200 */
[----:B------:R-:W-:Y:S02]  /*d0c0*/  @!P6 LEA.HI.X R27, R29, R3, R27, 0x6, P2 ;  /* 0x000000031d1be211 */ /* 0x000fe400010f341b */
[----:B------:R-:W-:Y:S01]  /*d0d0*/  ISETP.NE.AND P2, PT, R116, RZ, PT ;  /* 0x000000ff7400720c */ /* 0x000fe20003f45270 */
[----:B------:R-:W-:Y:S01]  /*d0e0*/  LDSM.16.M88.4 R4, [R203+0x800] ;  /* 0x00080000cb04783b */ /* 0x000fe20000000200 */
[----:B------:R-:W-:-:S02]  /*d0f0*/  ISETP.LT.OR P3, PT, R77, 0x41, !P1 ;  /* 0x000000414d00780c */ /* 0x000fc40004f61670 */
[C---:B------:R-:W-:Y:S01]  /*d100*/  @!P6 ISETP.LT.OR P2, PT, R77.reuse, 0x61, P2 ;  /* 0x000000614d00e80c */ /* 0x040fe20001741670 */
[----:B------:R-:W-:Y:S04]  /*d110*/  LDSM.16.M88.4 R88, [R203+0x1000] ;  /* 0x00100000cb58783b */ /* 0x000fe80000000200 */
[----:B------:R-:W2:Y:S04]  /*d120*/  LDSM.16.M88.4 R80, [R203+0x1800] ;  /* 0x00180000cb50783b */ /* 0x000ea80000000200 */
[----:B------:R-:W-:Y:S04]  /*d130*/  LDSM.16.M88.4 R100, [R0+0x800] ;  /* 0x000800000064783b */ /* 0x000fe80000000200 */
[----:B------:R-:W-:Y:S04]  /*d140*/  LDSM.16.M88.4 R96, [R0+0x1000] ;  /* 0x001000000060783b */ /* 0x000fe80000000200 */
[----:B------:R-:W-:Y:S04]  /*d150*/  LDSM.16.M88.4 R48, [R0+0x1800] ;  /* 0x001800000030783b */ /* 0x000fe80000000200 */
[----:B------:R-:W-:Y:S04]  /*d160*/  LDSM.16.M88.4 R68, [R203+0x2000] ;  /* 0x00200000cb44783b */ /* 0x000fe80000000200 */
[----:B------:R-:W-:Y:S04]  /*d170*/  LDSM.16.M88.4 R44, [R0+0x2000] ;  /* 0x00200000002c783b */ /* 0x000fe80000000200 */
[----:B------:R-:W-:Y:S01]  /*d180*/  LDSM.16.M88.4 R36, [R0+0x2800] ;  /* 0x002800000024783b */ /* 0x000fe20000000200 */
[C---:B-1----:R-:W-:Y:S03]  /*d190*/  HMMA.16816.F32.BF16 R20, R128.reuse, R16, RZ ;  /* 0x000000108014723c */ /* 0x042fe600000418ff */
[----:B------:R-:W-:Y:S04]  /*d1a0*/  LDSM.16.M88.4 R28, [R0+0x3000] ;  /* 0x00300000001c783b */ /* 0x000fe80000000200 */
        /* <DEDUP_REMOVED lines=17> */
[----:B------:R-:W-:-:S03]  /*d2c0*/  ISETP.GE.AND P1, PT, R217, c[0x0][0x1d4], PT ;  /* 0x00007500d9007a0c */ /* 0x000fc60003f26270 */
[----:B------:R-:W-:Y:S01]  /*d2d0*/  HMMA.16816.F32.BF16 R4, R128, R6, RZ ;  /* 0x000000068004723c */ /* 0x000fe200000418ff */
[----:B------:R-:W-:-:S07]  /*d2e0*/  @!P6 ISETP.LT.OR P1, PT, R77, 0x61, P1 ;  /* 0x000000614d00e80c */ /* 0x000fce0000f21670 */
[----:B------:R2:W-:Y:S01]  /*d2f0*/  LDGSTS.E.BYPASS.LTC128B.128 [R236+0x4900], [R32.64], !P0 ;  /* 0x0490000020ec7fae */ /* 0x0005e2000c101d4a */
[----:B------:R-:W-:Y:S01]  /*d300*/  LOP3.LUT P0, RZ, R222, 0x4, RZ, 0xc0, !PT ;  /* 0x00000004deff7812 */ /* 0x000fe2000780c0ff */
[C---:B-1----:R-:W-:Y:S02]  /*d310*/  HMMA.16816.F32.BF16 R56, R128.reuse, R52, RZ ;  /* 0x000000348038723c */ /* 0x042fe400000418ff */
[----:B------:R1:W-:Y:S01]  /*d320*/  LDGSTS.E.BYPASS.LTC128B.128 [R236+0x2100], [R2.64], !P4 ;  /* 0x0210000002ec7fae */ /* 0x0003e2000e101d4a */
[----:B------:R-:W-:Y:S02]  /*d330*/  SEL R0, R24, 0xffffffc0, !P0 ;  /* 0xffffffc018007807 */ /* 0x000fe40004000000 */
[----:B------:R-:W-:Y:S01]  /*d340*/  ISETP.GT.AND P0, PT, R9, R239, PT ;  /* 0x000000ef0900720c */ /* 0x000fe20003f04270 */
[----:B------:R1:W-:Y:S01]  /*d350*/  LDGSTS.E.BYPASS.LTC128B.128 [R236+0x5900], [R2.64+0x80], !P3 ;  /* 0x0590008002ec7fae */ /* 0x0003e2000d901d4a */
[----:B------:R-:W-:Y:S01]  /*d360*/  IADD3 R205, R0, 0x3800, R206 ;  /* 0x0000380000cd7810 */ /* 0x000fe20007ffe0ce */
[C---:B------:R-:W-:Y:S02]  /*d370*/  HMMA.16816.F32.BF16 R52, R128.reuse, R54, RZ ;  /* 0x000000368034723c */ /* 0x040fe400000418ff */
[----:B------:R4:W-:Y:S04]  /*d380*/  @!P6 LDGSTS.E.BYPASS.LTC128B.128 [R225+0x3100], [R26.64], !P2 ;  /* 0x031000001ae1efae */ /* 0x0009e8000d101d4a */
[----:B------:R4:W-:Y:S02]  /*d390*/  @!P6 LDGSTS.E.BYPASS.LTC128B.128 [R225+0x6900], [R26.64+0x80], !P1 ;  /* 0x069000801ae1efae */ /* 0x0009e4000c901d4a */
[C---:B------:R-:W-:Y:S02]  /*d3a0*/  HMMA.16816.F32.BF16 R72, R128.reuse, R68, RZ ;  /* 0x000000448048723c */ /* 0x040fe400000418ff */
[----:B------:R-:W-:Y:S04]  /*d3b0*/  LDSM.16.M88.4 R108, [R203+0x5000] ;  /* 0x00500000cb6c783b */ /* 0x000fe80000000200 */
[----:B------:R-:W-:Y:S02]  /*d3c0*/  LDSM.16.M88.4 R104, [R203+0x5800] ;  /* 0x00580000cb68783b */ /* 0x000fe40000000200 */
[C---:B------:R-:W-:Y:S02]  /*d3d0*/  HMMA.16816.F32.BF16 R80, R128.reuse, R82, RZ ;  /* 0x000000528050723c */ /* 0x040fe400000418ff */
[----:B------:R-:W0:Y:S06]  /*d3e0*/  LDGDEPBAR ;  /* 0x00000000000079af */ /* 0x000e2c0000000000 */
[----:B------:R-:W-:Y:S01]  /*d3f0*/  HMMA.16816.F32.BF16 R68, R128, R70, RZ ;  /* 0x000000468044723c */ /* 0x000fe200000418ff */
[----:B-1----:R-:W-:-:S05]  /*d400*/  IMAD.IADD R2, R203, 0x1, R0 ;  /* 0x00000001cb027824 */ /* 0x002fca00078e0200 */
[----:B--2---:R-:W-:Y:S02]  /*d410*/  LDSM.16.M88.4 R32, [R2+0x800] ;  /* 0x000800000220783b */ /* 0x004fe40000000200 */
[C---:B------:R-:W-:Y:S02]  /*d420*/  HMMA.16816.F32.BF16 R56, R132.reuse, R28, R56 ;  /* 0x0000001c8438723c */ /* 0x040fe40000041838 */
[----:B----4-:R-:W1:Y:S04]  /*d430*/  LDSM.16.M88.4 R24, [R2] ;  /* 0x000000000218783b */ /* 0x010e680000000200 */
[----:B---3--:R-:W-:Y:S02]  /*d440*/  LDSM.16.M88.4 R40, [R2+0x1000] ;  /* 0x001000000228783b */ /* 0x008fe40000000200 */
[----:B------:R-:W-:Y:S02]  /*d450*/  HMMA.16816.F32.BF16 R52, R132, R30, R52 ;  /* 0x0000001e8434723c */ /* 0x000fe40000041834 */
[----:B------:R-:W2:Y:S04]  /*d460*/  LDSM.16.M88.4 R28, [R2+0x1800] ;  /* 0x00180000021c783b */ /* 0x000ea80000000200 */
[----:B------:R-:W-:Y:S02]  /*d470*/  LDSM.16.M88.4 R112, [R2+0x4800] ;  /* 0x004800000270783b */ /* 0x000fe40000000200 */
[C---:B------:R-:W-:Y:S08]  /*d480*/  HMMA.16816.F32.BF16 R92, R128.reuse, R88, RZ ;  /* 0x00000058805c723c */ /* 0x040ff000000418ff */
[C---:B------:R-:W-:Y:S08]  /*d490*/  HMMA.16816.F32.BF16 R64, R128.reuse, R60, RZ ;  /* 0x0000003c8040723c */ /* 0x040ff000000418ff */
[C---:B------:R-:W-:Y:S08]  /*d4a0*/  HMMA.16816.F32.BF16 R88, R128.reuse, R90, RZ ;  /* 0x0000005a8058723c */ /* 0x040ff000000418ff */
[----:B------:R-:W-:Y:S08]  /*d4b0*/  HMMA.16816.F32.BF16 R60, R128, R62, RZ ;  /* 0x0000003e803c723c */ /* 0x000ff000000418ff */
[C---:B-1----:R-:W-:Y:S08]  /*d4c0*/  HMMA.16816.F32.BF16 R20, R160.reuse, R24, R20 ;  /* 0x00000018a014723c */ /* 0x042ff00000041814 */
        /* <DEDUP_REMOVED lines=16> */
[----:B------:R-:W3:Y:S07]  /*d5d0*/  LDSM.16.M88.4 R36, [R2+0x2800] ;  /* 0x002800000224783b */ /* 0x000eee0000000200 */
[C---:B------:R-:W-:Y:S08]  /*d5e0*/  HMMA.16816.F32.BF16 R12, R160.reuse, R32, R12 ;  /* 0x00000020a00c723c */ /* 0x040ff0000004180c */
[C---:B------:R-:W-:Y:S01]  /*d5f0*/  HMMA.16816.F32.BF16 R4, R160.reuse, R34, R4 ;  /* 0x00000022a004723c */ /* 0x040fe20000041804 */
[----:B------:R-:W4:Y:S07]  /*d600*/  LDSM.16.M88.4 R32, [R2+0x3000] ;  /* 0x003000000220783b */ /* 0x000f2e0000000200 */
[C---:B--2---:R-:W-:Y:S08]  /*d610*/  HMMA.16816.F32.BF16 R84, R160.reuse, R28, R84 ;  /* 0x0000001ca054723c */ /* 0x044ff00000041854 */
[C---:B------:R-:W-:Y:S01]  /*d620*/  HMMA.16816.F32.BF16 R80, R160.reuse, R30, R80 ;  /* 0x0000001ea050723c */ /* 0x040fe20000041850 */
[----:B------:R-:W2:Y:S07]  /*d630*/  LDSM.16.M88.4 R28, [R205+-0x3000] ;  /* 0xffd00000cd1c783b */ /* 0x000eae0000000200 */
[C---:B-1----:R-:W-:Y:S08]  /*d640*/  HMMA.16816.F32.BF16 R72, R160.reuse, R24, R72 ;  /* 0x00000018a048723c */ /* 0x042ff00000041848 */
[C---:B------:R-:W-:Y:S01]  /*d650*/  HMMA.16816.F32.BF16 R68, R160.reuse, R26, R68 ;  /* 0x0000001aa044723c */ /* 0x040fe20000041844 */
[----:B------:R-:W1:Y:S07]  /*d660*/  LDSM.16.M88.4 R24, [R205+-0x2800] ;  /* 0xffd80000cd18783b */ /* 0x000e6e0000000200 */
[C---:B------:R-:W-:Y:S08]  /*d670*/  HMMA.16816.F32.BF16 R92, R160.reuse, R40, R92 ;  /* 0x00000028a05c723c */ /* 0x040ff0000004185c */
[C---:B------:R-:W-:Y:S01]  /*d680*/  HMMA.16816.F32.BF16 R88, R160.reuse, R42, R88 ;  /* 0x0000002aa058723c */ /* 0x040fe20000041858 */
[----:B------:R-:W1:Y:S07]  /*d690*/  LDSM.16.M88.4 R40, [R205+-0x3800] ;  /* 0xffc80000cd28783b */ /* 0x000e6e0000000200 */
[C---:B---3--:R-:W-:Y:S08]  /*d6a0*/  HMMA.16816.F32.BF16 R64, R160.reuse, R36, R64 ;  /* 0x00000024a040723c */ /* 0x048ff00000041840 */
[C---:B------:R-:W-:Y:S01]  /*d6b0*/  HMMA.16816.F32.BF16 R60, R160.reuse, R38, R60 ;  /* 0x00000026a03c723c */ /* 0x040fe2000004183c */
[----:B------:R-:W3:Y:S07]  /*d6c0*/  LDSM.16.M88.4 R36, [R205+-0x2000] ;  /* 0xffe00000cd24783b */ /* 0x000eee0000000200 */
[C---:B----4-:R-:W-:Y:S08]  /*d6d0*/  HMMA.16816.F32.BF16 R56, R160.reuse, R32, R56 ;  /* 0x00000020a038723c */ /* 0x050ff00000041838 */
[----:B------:R-:W-:Y:S01]  /*d6e0*/  HMMA.16816.F32.BF16 R52, R160, R34, R52 ;  /* 0x00000022a034723c */ /* 0x000fe20000041834 */
[----:B------:R-:W4:Y:S07]  /*d6f0*/  LDSM.16.M88.4 R32, [R205+-0x1800] ;  /* 0xffe80000cd20783b */ /* 0x000f2e0000000200 */
[C---:B--2---:R-:W-:Y:S08]  /*d700*/  HMMA.16816.F32.BF16 R12, R164.reuse, R28, R12 ;  /* 0x0000001ca40c723c */ /* 0x044ff0000004180c */
[C---:B------:R-:W-:Y:S01]  /*d710*/  HMMA.16816.F32.BF16 R4, R164.reuse, R30, R4 ;  /* 0x0000001ea404723c */ /* 0x040fe20000041804 */
[----:B------:R-:W2:Y:S07]  /*d720*/  LDSM.16.M88.4 R28, [R205+-0x800] ;  /* 0xfff80000cd1c783b */ /* 0x000eae0000000200 */
[C---:B-1----:R-:W-:Y:S08]  /*d730*/  HMMA.16816.F32.BF16 R92, R164.reuse, R24, R92 ;  /* 0x00000018a45c723c */ /* 0x042ff0000004185c */
[C---:B------:R-:W-:Y:S01]  /*d740*/  HMMA.16816.F32.BF16 R88, R164.reuse, R26, R88 ;  /* 0x0000001aa458723c */ /* 0x040fe20000041858 */
[----:B------:R-:W1:Y:S07]  /*d750*/  LDSM.16.M88.4 R24, [R203+0x3800] ;  /* 0x00380000cb18783b */ /* 0x000e6e0000000200 */
[C---:B------:R-:W-:Y:S08]  /*d760*/  HMMA.16816.F32.BF16 R20, R164.reuse, R40, R20 ;  /* 0x00000028a414723c */ /* 0x040ff00000041814 */
[C---:B------:R-:W-:Y:S01]  /*d770*/  HMMA.16816.F32.BF16 R16, R164.reuse, R42, R16 ;  /* 0x0000002aa410723c */ /* 0x040fe20000041810 */
[----:B------:R-:W1:Y:S07]  /*d780*/  LDSM.16.M88.4 R40, [R205+-0x1000] ;  /* 0xfff00000cd28783b */ /* 0x000e6e0000000200 */
[C---:B---3--:R-:W-:Y:S08]  /*d790*/  HMMA.16816.F32.BF16 R84, R164.reuse, R36, R84 ;  /* 0x00000024a454723c */ /* 0x048ff00000041854 */
[C---:B------:R-:W-:Y:S01]  /*d7a0*/  HMMA.16816.F32.BF16 R80, R164.reuse, R38, R80 ;  /* 0x00000026a450723c */ /* 0x040fe20000041850 */
[----:B------:R-:W3:Y:S07]  /*d7b0*/  LDSM.16.M88.4 R36, [R203+0x4000] ;  /* 0x00400000cb24783b */ /* 0x000eee0000000200 */
[C---:B----4-:R-:W-:Y:S08]  /*d7c0*/  HMMA.16816.F32.BF16 R72, R164.reuse, R32, R72 ;  /* 0x00000020a448723c */ /* 0x050ff00000041848 */
[C---:B------:R-:W-:Y:S01]  /*d7d0*/  HMMA.16816.F32.BF16 R68, R164.reuse, R34, R68 ;  /* 0x00000022a444723c */ /* 0x040fe20000041844 */
[----:B------:R-:W4:Y:S07]  /*d7e0*/  LDSM.16.M88.4 R32, [R203+0x4800] ;  /* 0x00480000cb20783b */ /* 0x000f2e0000000200 */
[C---:B--2---:R-:W-:Y:S08]  /*d7f0*/  HMMA.16816.F32.BF16 R56, R164.reuse, R28, R56 ;  /* 0x0000001ca438723c */ /* 0x044ff00000041838 */
[----:B------:R-:W-:Y:S01]  /*d800*/  HMMA.16816.F32.BF16 R52, R164, R30, R52 ;  /* 0x0000001ea434723c */ /* 0x000fe20000041834 */
[----:B------:R-:W2:Y:S07]  /*d810*/  LDSM.16.M88.4 R28, [R203+0x6800] ;  /* 0x00680000cb1c783b */ /* 0x000eae0000000200 */
[C---:B-1----:R-:W-:Y:S08]  /*d820*/  HMMA.16816.F32.BF16 R20, R172.reuse, R24, R20 ;  /* 0x00000018ac14723c */ /* 0x042ff00000041814 */
[----:B------:R-:W-:Y:S01]  /*d830*/  HMMA.16816.F32.BF16 R16, R172, R26, R16 ;  /* 0x0000001aac10723c */ /* 0x000fe20000041810 */
[----:B------:R-:W1:Y:S07]  /*d840*/  LDSM.16.M88.4 R24, [R206+0x3800] ;  /* 0x00380000ce18783b */ /* 0x000e6e0000000200 */
        /* <DEDUP_REMOVED lines=42> */
[C---:B--2---:R-:W-:Y:S08]  /*daf0*/  HMMA.16816.F32.BF16 R20, R184.reuse, R28, R20 ;  /* 0x0000001cb814723c */ /* 0x044ff00000041814 */
[C---:B------:R-:W-:Y:S01]  /*db00*/  HMMA.16816.F32.BF16 R16, R184.reuse, R30, R16 ;  /* 0x0000001eb810723c */ /* 0x040fe20000041810 */
[----:B------:R-:W2:Y:S07]  /*db10*/  LDSM.16.M88.4 R28, [R205+0x2800] ;  /* 0x00280000cd1c783b */ /* 0x000eae0000000200 */
[C---:B-1----:R-:W-:Y:S08]  /*db20*/  HMMA.16816.F32.BF16 R12, R184.reuse, R24, R12 ;  /* 0x00000018b80c723c */ /* 0x042ff0000004180c */
        /* <DEDUP_REMOVED lines=19> */
[C---:B---3--:R-:W-:Y:S08]  /*dc60*/  HMMA.16816.F32.BF16 R84, R192.reuse, R36, R84 ;  /* 0x00000024c054723c */ /* 0x048ff00000041854 */
[C---:B------:R-:W-:Y:S08]  /*dc70*/  HMMA.16816.F32.BF16 R80, R192.reuse, R38, R80 ;  /* 0x00000026c050723c */ /* 0x040ff00000041850 */
[C---:B----4-:R-:W-:Y:S08]  /*dc80*/  HMMA.16816.F32.BF16 R72, R192.reuse, R32, R72 ;  /* 0x00000020c048723c */ /* 0x050ff00000041848 */
[C---:B------:R-:W-:Y:S08]  /*dc90*/  HMMA.16816.F32.BF16 R68, R192.reuse, R34, R68 ;  /* 0x00000022c044723c */ /* 0x040ff00000041844 */
[C---:B--2---:R-:W-:Y:S08]  /*dca0*/  HMMA.16816.F32.BF16 R64, R192.reuse, R28, R64 ;  /* 0x0000001cc040723c */ /* 0x044ff00000041840 */
[C---:B------:R-:W-:Y:S08]  /*dcb0*/  HMMA.16816.F32.BF16 R60, R192.reuse, R30, R60 ;  /* 0x0000001ec03c723c */ /* 0x040ff0000004183c */
[C---:B-1----:R-:W-:Y:S08]  /*dcc0*/  HMMA.16816.F32.BF16 R56, R192.reuse, R24, R56 ;  /* 0x00000018c038723c */ /* 0x042ff00000041838 */
[----:B------:R-:W-:Y:S01]  /*dcd0*/  HMMA.16816.F32.BF16 R52, R192, R26, R52 ;  /* 0x0000001ac034723c */ /* 0x000fe20000041834 */
[----:B------:R-:W-:Y:S06]  /*dce0*/  BAR.SYNC.DEFER_BLOCKING 0x0 ;  /* 0x0000000000007b1d */ /* 0x000fec0000010000 */
[----:B------:R-:W-:Y:S01]  /*dcf0*/  @!UPT UIADD3 URZ, URZ, URZ, URZ ;  /* 0x0000003f3f3ff290 */ /* 0x000fe2000fffe03f */
[----:B------:R-:W-:Y:S11]  /*dd00*/  @!P0 BRA `(.L_x_1668) ;  /* 0x0000036000008947 */ /* 0x000ff60003800000 */
[----:B------:R-:W-:Y:S02]  /*dd10*/  IADD3 R2, R8, -0x2, RZ ;  /* 0xfffffffe08027810 */ /* 0x000fe40007ffe0ff */
[----:B------:R-:W-:-:S02]  /*dd20*/  ISETP.GE.AND P2, PT, R221, 0x21, PT ;  /* 0x00000021dd00780c */ /* 0x000fc40003f46270 */
[----:B------:R-:W-:Y:S01]  /*dd30*/  SHF.R.S32.HI R0, RZ, 0x1f, R2 ;  /* 0x0000001fff007819 */ /* 0x000fe20000011402 */
[----:B------:R-:W-:Y:S01]  /*dd40*/  IMAD.WIDE.U32 R26, R2, c[0x0][0x1e0], RZ ;  /* 0x00007800021a7a25 */ /* 0x000fe200078e00ff */
[C---:B------:R-:W-:Y:S02]  /*dd50*/  ISETP.GE.AND P3, PT, R221.reuse, 0x1, PT ;  /* 0x00000001dd00780c */ /* 0x040fe40003f66270 */
[----:B------:R-:W-:Y:S01]  /*dd60*/  ISETP.GE.AND P1, PT, R221, 0x41, PT ;  /* 0x00000041dd00780c */ /* 0x000fe20003f26270 */
[----:B------:R-:W-:Y:S01]  /*dd70*/  IMAD R0, R0, c[0x0][0x1e0], RZ ;  /* 0x0000780000007a24 */ /* 0x000fe200078e02ff */
[----:B------:R-:W-:Y:S02]  /*dd80*/  ISETP.NE.AND P5, PT, R116, RZ, PT ;  /* 0x000000ff7400720c */ /* 0x000fe40003fa5270 */
[----:B------:R-:W-:Y:S01]  /*dd90*/  ISETP.GE.AND P6, PT, R217, c[0x0][0x1d4], PT ;  /* 0x00007500d9007a0c */ /* 0x000fe20003fc6270 */
[----:B------:R-:W-:Y:S02]  /*dda0*/  IMAD R0, R2, c[0x0][0x1e4], R0 ;  /* 0x0000790002007a24 */ /* 0x000fe400078e0200 */
[----:B------:R-:W-:-:S02]  /*ddb0*/  @P2 IMAD.MOV.U32 R2, RZ, RZ, c[0x0][0x1e0] ;  /* 0x00007800ff022624 */ /* 0x000fc400078e00ff */
[----:B------:R-:W-:Y:S02]  /*ddc0*/  IMAD.IADD R0, R27, 0x1, R0 ;  /* 0x000000011b007824 */ /* 0x000fe400078e0200 */
[----:B------:R-:W-:-:S04]  /*ddd0*/  IMAD.WIDE.U32 R26, R26, 0x70, RZ ;  /* 0x000000701a1a7825 */ /* 0x000fc800078e00ff */
[----:B------:R-:W-:Y:S01]  /*dde0*/  IMAD R0, R0, 0x70, RZ ;  /* 0x0000007000007824 */ /* 0x000fe200078e02ff */
[-C--:B------:R-:W-:Y:S02]  /*ddf0*/  @P3 IADD3 R9, P0, R242, R26.reuse, RZ ;  /* 0x0000001af2093210 */ /* 0x080fe40007f1e0ff */
[C---:B------:R-:W-:Y:S01]  /*de00*/  @P2 LEA R24, P4, R2.reuse, R26, 0x5 ;  /* 0x0000001a02182211 */ /* 0x040fe200078828ff */
[----:B------:R-:W-:Y:S02]  /*de10*/  IMAD.IADD R27, R27, 0x1, R0 ;  /* 0x000000011b1b7824 */ /* 0x000fe400078e0200 */
[----:B------:R-:W-:Y:S02]  /*de20*/  @P2 IMAD.MOV.U32 R0, RZ, RZ, c[0x0][0x1e4] ;  /* 0x00007900ff002624 */ /* 0x000fe400078e00ff */
[----:B------:R-:W-:Y:S01]  /*de30*/  @P3 IMAD.X R3, R27, 0x1, R238, P0 ;  /* 0x000000011b033824 */ /* 0x000fe200000e06ee */
[----:B------:R-:W-:Y:S02]  /*de40*/  @P3 LEA R28, P0, R9, c[0x0][0x1c8], 0x1 ;  /* 0x00007200091c3a11 */ /* 0x000fe400078008ff */
[----:B------:R-:W-:-:S02]  /*de50*/  @P2 LEA.HI.X R0, R2, R27, R0, 0x5, P4 ;  /* 0x0000001b02002211 */ /* 0x000fc400020f2c00 */
[----:B------:R-:W-:Y:S02]  /*de60*/  @P2 IADD3 R24, P4, R24, R242, RZ ;  /* 0x000000f218182210 */ /* 0x000fe40007f9e0ff */
[----:B------:R-:W-:Y:S02]  /*de70*/  @P3 LEA.HI.X R29, R9, c[0x0][0x1cc], R3, 0x1, P0 ;  /* 0x00007300091d3a11 */ /* 0x000fe400000f0c03 */
[----:B------:R-:W-:Y:S01]  /*de80*/  ISETP.GE.AND P0, PT, R221, 0x61, PT ;  /* 0x00000061dd00780c */ /* 0x000fe20003f06270 */
[----:B------:R-:W-:Y:S01]  /*de90*/  @P2 IMAD.X R2, R0, 0x1, R238, P4 ;  /* 0x0000000100022824 */ /* 0x000fe200020e06ee */
[C---:B------:R-:W-:Y:S01]  /*dea0*/  @P2 LEA R30, P4, R24.reuse, c[0x0][0x1c8], 0x1 ;  /* 0x00007200181e2a11 */ /* 0x040fe200078808ff */
[----:B------:R-:W-:Y:S01]  /*deb0*/  @P1 IMAD.MOV.U32 R0, RZ, RZ, c[0x0][0x1e0] ;  /* 0x00007800ff001624 */ /* 0x000fe200078e00ff */
[----:B------:R-:W-:Y:S01]  /*dec0*/  @!PT LDS RZ, [RZ] ;  /* 0x00000000fffff984 */ /* 0x000fe20000000800 */
[----:B------:R-:W-:Y:S01]  /*ded0*/  @!PT LDS RZ, [RZ] ;  /* 0x00000000fffff984 */ /* 0x000fe20000000800 */
[----:B------:R-:W-:Y:S01]  /*dee0*/  @!PT LDS RZ, [RZ] ;  /* 0x00000000fffff984 */ /* 0x000fe20000000800 */
[----:B------:R1:W-:Y:S02]  /*def0*/  @P3 LDGSTS.E.BYPASS.LTC128B.128 [R236+0x8100], [R28.64], !P5 ;  /* 0x081000001cec3fae */ /* 0x0003e4000e901d4a */
[----:B------:R-:W-:Y:S01]  /*df00*/  @P2 LEA.HI.X R31, R24, c[0x0][0x1cc], R2, 0x1, P4 ;  /* 0x00007300181f2a11 */ /* 0x000fe200020f0c02 */
[----:B------:R-:W-:Y:S01]  /*df10*/  @P1 IMAD.MOV.U32 R2, RZ, RZ, c[0x0][0x1e4] ;  /* 0x00007900ff021624 */ /* 0x000fe200078e00ff */
[C---:B------:R-:W-:Y:S01]  /*df20*/  @P1 LEA R3, P4, R0.reuse, R26, 0x6 ;  /* 0x0000001a00031211 */ /* 0x040fe200078830ff */
[----:B------:R1:W-:Y:S03]  /*df30*/  @P3 LDGSTS.E.BYPASS.LTC128B.128 [R236+0xb900], [R28.64+0x80], !P6 ;  /* 0x0b9000801cec3fae */ /* 0x0003e6000f101d4a */
[----:B------:R-:W-:Y:S01]  /*df40*/  @P1 LEA.HI.X R2, R0, R27, R2, 0x6, P4 ;  /* 0x0000001b00021211 */ /* 0x000fe200020f3402 */
[----:B------:R-:W-:Y:S01]  /*df50*/  @P0 IMAD.MOV.U32 R0, RZ, RZ, c[0x0][0x1e0] ;  /* 0x00007800ff000624 */ /* 0x000fe200078e00ff */
[----:B------:R-:W-:Y:S01]  /*df60*/  @P1 IADD3 R3, P4, R3, R242, RZ ;  /* 0x000000f203031210 */ /* 0x000fe20007f9e0ff */
[----:B------:R-:W-:Y:S01]  /*df70*/  @P0 IMAD.MOV.U32 R9, RZ, RZ, c[0x0][0x1e4] ;  /* 0x00007900ff090624 */ /* 0x000fe200078e00ff */
[----:B------:R1:W-:Y:S01]  /*df80*/  @P2 LDGSTS.E.BYPASS.LTC128B.128 [R225+0x9100], [R30.64], !P5 ;  /* 0x091000001ee12fae */ /* 0x0003e2000e901d4a */
[----:B------:R-:W-:-:S03]  /*df90*/  @P0 IMAD.WIDE.U32 R26, R0, 0x60, R26 ;  /* 0x00000060001a0825 */ /* 0x000fc600078e001a */
[----:B------:R1:W-:Y:S01]  /*dfa0*/  @P2 LDGSTS.E.BYPASS.LTC128B.128 [R225+0xc900], [R30.64+0x80], !P6 ;  /* 0x0c9000801ee12fae */ /* 0x0003e2000f101d4a */
[----:B------:R-:W-:Y:S01]  /*dfb0*/  @P1 IMAD.X R2, R2, 0x1, R238, P4 ;  /* 0x0000000102021824 */ /* 0x000fe200020e06ee */
[----:B------:R-:W-:Y:S01]  /*dfc0*/  @P1 LEA R24, P4, R3, c[0x0][0x1c8], 0x1 ;  /* 0x0000720003181a11 */ /* 0x000fe200078808ff */
[----:B------:R-:W-:-:S03]  /*dfd0*/  @P0 IMAD R9, R9, 0x60, RZ ;  /* 0x0000006009090824 */ /* 0x000fc600078e02ff */
        /* <DEDUP_REMOVED lines=9> */
.L_x_1668:
[----:B------:R-:W-:Y:S05]  /*e070*/  BSYNC B0 ;  /* 0x0000000000007941 */ /* 0x000fea0003800000 */
.L_x_1667:
[----:B-1----:R-:W-:Y:S01]  /*e080*/  LEA.HI R2, R76, R215, RZ, 0x5 ;  /* 0x000000d74c027211 */ /* 0x002fe200078f28ff */
[----:B------:R-:W-:Y:S01]  /*e090*/  LDSM.16.MT88.4 R116, [R202] ;  /* 0x00000000ca74783b */ /* 0x000fe20000004200 */
[----:B------:R-:W-:Y:S02]  /*e0a0*/  IADD3 R244, R8, -0x2, RZ ;  /* 0xfffffffe08f47810 */ /* 0x000fe40007ffe0ff */
[----:B------:R-:W-:Y:S01]  /*e0b0*/  LOP3.LUT R2, R2, 0xffffffe0, RZ, 0xc0, !PT ;  /* 0xffffffe002027812 */ /* 0x000fe200078ec0ff */
[----:B------:R-:W-:Y:S04]  /*e0c0*/  LDSM.16.MT88.4 R100, [R200+0x3800] ;  /* 0x00380000c864783b */ /* 0x000fe80000004200 */
[----:B------:R-:W-:Y:S01]  /*e0d0*/  IMAD.IADD R2, R215, 0x1, -R2 ;  /* 0x00000001d7027824 */ /* 0x000fe200078e0a02 */
[----:B------:R-:W-:Y:S04]  /*e0e0*/  LDSM.16.MT88.4 R28, [R202+0x800] ;  /* 0x00080000ca1c783b */ /* 0x000fe80000004200 */
[----:B------:R-:W-:Y:S01]  /*e0f0*/  SHF.R.S32.HI R0, RZ, 0x1f, R2 ;  /* 0x0000001fff007819 */ /* 0x000fe20000011402 */
[----:B------:R-:W-:Y:S03]  /*e100*/  LDSM.16.MT88.4 R36, [R201+0x4000] ;  /* 0x00400000c924783b */ /* 0x000fe60000004200 */
[----:B------:R-:W-:Y:S01]  /*e110*/  LEA.HI R0, R0, R2, RZ, 0x2 ;  /* 0x0000000200007211 */ /* 0x000fe200078f10ff */
[----:B------:R-:W0:Y:S03]  /*e120*/  LDGDEPBAR ;  /* 0x00000000000079af */ /* 0x000e260000000000 */
        /* <DEDUP_REMOVED lines=9> */
[----:B------:R-:W-:-:S02]  /*e1c0*/  FSEL R23, R23, -INF , P0 ;  /* 0xff80000017177808 */ /* 0x000fc40000000000 */
[C---:B------:R-:W-:Y:S02]  /*e1d0*/  ISETP.GT.AND P0, PT, R79.reuse, 0x9, PT ;  /* 0x000000094f00780c */ /* 0x040fe40003f04270 */
[----:B------:R-:W-:Y:S02]  /*e1e0*/  FSEL R24, R16, -INF , P2 ;  /* 0xff80000010187808 */ /* 0x000fe40001000000 */
[----:B------:R-:W-:Y:S02]  /*e1f0*/  FMNMX.FTZ R0, R20, R21, !PT ;  /* 0x0000001514007209 */ /* 0x000fe40007810000 */
[----:B------:R-:W-:Y:S02]  /*e200*/  FSEL R22, R22, -INF , P1 ;  /* 0xff80000016167808 */ /* 0x000fe40000800000 */
[----:B------:R-:W-:Y:S02]  /*e210*/  ISETP.GT.AND P1, PT, R79, 0x10, PT ;  /* 0x000000104f00780c */ /* 0x000fe40003f24270 */
[----:B------:R-:W-:-:S02]  /*e220*/  FSEL R17, R17, -INF , P0 ;  /* 0xff80000011117808 */ /* 0x000fc40000000000 */
[----:B------:R-:W-:Y:S02]  /*e230*/  FMNMX.FTZ R0, R24, R0, !PT ;  /* 0x0000000018007209 */ /* 0x000fe40007810000 */
[----:B------:R-:W-:Y:S02]  /*e240*/  FSEL R18, R18, -INF , P2 ;  /* 0xff80000012127808 */ /* 0x000fe40001000000 */
        /* <DEDUP_REMOVED lines=18> */
[----:B------:R-:W-:Y:S02]  /*e370*/  FMNMX.FTZ R0, R4, R0, !PT ;  /* 0x0000000004007209 */ /* 0x000fe40007810000 */
[----:B------:R-:W-:Y:S02]  /*e380*/  FSEL R12, R6, -INF , P2 ;  /* 0xff800000060c7808 */ /* 0x000fe40001000000 */
[----:B------:R-:W-:Y:S02]  /*e390*/  FMNMX.FTZ R2, R15, R2, !PT ;  /* 0x000000020f027209 */ /* 0x000fe40007810000 */
[----:B------:R-:W-:-:S02]  /*e3a0*/  FSEL R3, R7, -INF , P0 ;  /* 0xff80000007037808 */ /* 0x000fc40000000000 */
[----:B------:R-:W-:Y:S02]  /*e3b0*/  ISETP.GT.AND P0, PT, R79, 0x21, PT ;  /* 0x000000214f00780c */ /* 0x000fe40003f04270 */
[----:B------:R-:W-:Y:S02]  /*e3c0*/  FSEL R34, R92, -INF , P1 ;  /* 0xff8000005c227808 */ /* 0x000fe40000800000 */
[----:B------:R-:W-:Y:S02]  /*e3d0*/  FMNMX.FTZ R0, R9, R0, !PT ;  /* 0x0000000009007209 */ /* 0x000fe40007810000 */
[----:B------:R-:W-:Y:S02]  /*e3e0*/  FMNMX.FTZ R2, R12, R2, !PT ;  /* 0x000000020c027209 */ /* 0x000fe40007810000 */
[----:B------:R-:W-:Y:S02]  /*e3f0*/  FSEL R125, R94, -INF , P1 ;  /* 0xff8000005e7d7808 */ /* 0x000fe40000800000 */
[----:B------:R-:W-:-:S02]  /*e400*/  FSEL R32, R93, -INF , P0 ;  /* 0xff8000005d207808 */ /* 0x000fc40000000000 */
[----:B------:R-:W-:Y:S02]  /*e410*/  ISETP.GT.AND P1, PT, R79, 0x28, PT ;  /* 0x000000284f00780c */ /* 0x000fe40003f24270 */
[----:B------:R-:W-:Y:S02]  /*e420*/  FMNMX.FTZ R0, R34, R0, !PT ;  /* 0x0000000022007209 */ /* 0x000fe40007810000 */
[----:B------:R-:W-:Y:S02]  /*e430*/  FMNMX.FTZ R2, R3, R2, !PT ;  /* 0x0000000203027209 */ /* 0x000fe40007810000 */
[----:B------:R-:W-:Y:S02]  /*e440*/  FSEL R126, R95, -INF , P0 ;  /* 0xff8000005f7e7808 */ /* 0x000fe40000000000 */
[----:B------:R-:W-:Y:S01]  /*e450*/  ISETP.GT.AND P0, PT, R79, 0x29, PT ;  /* 0x000000294f00780c */ /* 0x000fe20003f04270 */
[----:B------:R-:W-:Y:S01]  /*e460*/  LDSM.16.MT88.4 R92, [R201+0x3800] ;  /* 0x00380000c95c783b */ /* 0x000fe20000004200 */
        /* <DEDUP_REMOVED lines=9> */
[----:B------:R-:W-:Y:S01]  /*e500*/  ISETP.GT.AND P0, PT, R79, 0x31, PT ;  /* 0x000000314f00780c */ /* 0x000fe20003f04270 */
[----:B------:R-:W-:Y:S01]  /*e510*/  LDSM.16.MT88.4 R88, [R202+0x3800] ;  /* 0x00380000ca58783b */ /* 0x000fe20000004200 */
[----:B------:R-:W-:Y:S02]  /*e520*/  FSEL R146, R84, -INF , P2 ;  /* 0xff80000054927808 */ /* 0x000fe40001000000 */
[----:B------:R-:W-:Y:S02]  /*e530*/  FMNMX.FTZ R0, R190, R0, !PT ;  /* 0x00000000be007209 */ /* 0x000fe40007810000 */
        /* <DEDUP_REMOVED lines=18> */
[----:B------:R-:W-:Y:S01]  /*e660*/  LDSM.16.MT88.4 R80, [R127] ;  /* 0x000000007f50783b */ /* 0x000fe20000004200 */
        /* <DEDUP_REMOVED lines=9> */
[----:B------:R-:W-:Y:S01]  /*e700*/  ISETP.GT.AND P0, PT, R79, 0x49, PT ;  /* 0x000000494f00780c */ /* 0x000fe20003f04270 */
[----:B------:R-:W-:Y:S01]  /*e710*/  LDSM.16.MT88.4 R72, [R200] ;  /* 0x00000000c848783b */ /* 0x000fe20000004200 */
[----:B------:R-:W-:Y:S02]  /*e720*/  FSEL R178, R68, -INF , P1 ;  /* 0xff80000044b27808 */ /* 0x000fe40000800000 */
[----:B------:R-:W-:Y:S02]  /*e730*/  FMNMX.FTZ R0, R171, R0, !PT ;  /* 0x00000000ab007209 */ /* 0x000fe40007810000 */
[----:B------:R-:W-:-:S02]  /*e740*/  FMNMX.FTZ R2, R189, R2, !PT ;  /* 0x00000002bd027209 */ /* 0x000fc40007810000 */
[----:B------:R-:W-:Y:S02]  /*e750*/  FSEL R170, R71, -INF , P0 ;  /* 0xff80000047aa7808 */ /* 0x000fe40000000000 */
[----:B------:R-:W-:Y:S02]  /*e760*/  FSEL R179, R69, -INF , P0 ;  /* 0xff80000045b37808 */ /* 0x000fe40000000000 */
[----:B------:R-:W-:Y:S02]  /*e770*/  ISETP.GT.AND P0, PT, R79, 0x50, PT ;  /* 0x000000504f00780c */ /* 0x000fe40003f04270 */
[----:B------:R-:W-:Y:S02]  /*e780*/  FMNMX.FTZ R0, R178, R0, !PT ;  /* 0x00000000b2007209 */ /* 0x000fe40007810000 */
[----:B------:R-:W-:Y:S02]  /*e790*/  FSEL R176, R70, -INF , P1 ;  /* 0xff80000046b07808 */ /* 0x000fe40000800000 */
        /* <DEDUP_REMOVED lines=8> */
[----:B------:R-:W-:Y:S02]  /*e820*/  FSEL R157, R66, -INF , P0 ;  /* 0xff800000429d7808 */ /* 0x000fe40000000000 */
[----:B------:R-:W-:Y:S02]  /*e830*/  FMNMX.FTZ R2, R170, R2, !PT ;  /* 0x00000002aa027209 */ /* 0x000fe40007810000 */
[----:B------:R-:W-:Y:S02]  /*e840*/  ISETP.GT.AND P4, PT, R79, 0x59, PT ;  /* 0x000000594f00780c */ /* 0x000fe40003f84270 */
[----:B------:R-:W-:Y:S02]  /*e850*/  FSEL R159, R60, -INF , P5 ;  /* 0xff8000003c9f7808 */ /* 0x000fe40002800000 */
[----:B------:R-:W-:-:S02]  /*e860*/  FMNMX.FTZ R0, R168, R0, !PT ;  /* 0x00000000a8007209 */ /* 0x000fc40007810000 */
[----:B------:R-:W-:Y:S02]  /*e870*/  FSEL R156, R67, -INF , P6 ;  /* 0xff800000439c7808 */ /* 0x000fe40003000000 */
[----:B------:R-:W-:Y:S01]  /*e880*/  FMNMX.FTZ R2, R157, R2, !PT ;  /* 0x000000029d027209 */ /* 0x000fe20007810000 */
[----:B------:R-:W-:Y:S01]  /*e890*/  LDSM.16.MT88.4 R64, [R201] ;  /* 0x00000000c940783b */ /* 0x000fe20000004200 */
        /* <DEDUP_REMOVED lines=24> */
[----:B------:R-:W-:Y:S02]  /*ea20*/  FMNMX.FTZ R0, R142, R0, !PT ;  /* 0x000000008e007209 */ /* 0x000fe40007810000 */
[----:B------:R-:W-:Y:S02]  /*ea30*/  FSEL R59, R55, -INF , P0 ;  /* 0xff800000373b7808 */ /* 0x000fe40000000000 */
[----:B------:R-:W-:Y:S01]  /*ea40*/  FMNMX.FTZ R5, R138, R5, !PT ;  /* 0x000000058a057209 */ /* 0x000fe20007810000 */
[----:B------:R-:W1:Y:S03]  /*ea50*/  SHFL.BFLY PT, R2, R0, 0x2, 0x1f ;  /* 0x0c401f0000027f89 */ /* 0x000e6600000e0000 */
        /* <DEDUP_REMOVED lines=8> */
[----:B------:R-:W-:Y:S01]  /*eae0*/  FMUL.FTZ R141, R0, c[0x0][0x2d0] ;  /* 0x0000b400008d7a20 */ /* 0x000fe20000410000 */
[----:B--2---:R-:W-:-:S04]  /*eaf0*/  FMNMX.FTZ R2, R5, R2, !PT ;  /* 0x0000000205027209 */ /* 0x004fc80007810000 */
[----:B------:R-:W-:Y:S02]  /*eb00*/  FSEL R141, R141, RZ, P0 ;  /* 0x000000ff8d8d7208 */ /* 0x000fe40000000000 */
[C---:B------:R-:W-:Y:S01]  /*eb10*/  FSETP.NEU.FTZ.AND P0, PT, R2.reuse, -INF , PT ;  /* 0xff8000000200780b */ /* 0x040fe20003f1d000 */
[----:B------:R-:W-:Y:S02]  /*eb20*/  FMUL.FTZ R58, R2, c[0x0][0x2d0] ;  /* 0x0000b400023a7a20 */ /* 0x000fe40000410000 */
[--C-:B------:R-:W-:Y:S02]  /*eb30*/  FFMA.FTZ R53, R20, c[0x0][0x2d0], -R141.reuse ;  /* 0x0000b40014357a23 */ /* 0x100fe4000001088d */
[--C-:B------:R-:W-:Y:S01]  /*eb40*/  FFMA.FTZ R52, R21, c[0x0][0x2d0], -R141.reuse ;  /* 0x0000b40015347a23 */ /* 0x100fe2000001088d */
[----:B------:R-:W-:Y:S01]  /*eb50*/  FSEL R58, R58, RZ, P0 ;  /* 0x000000ff3a3a7208 */ /* 0x000fe20000000000 */
[--C-:B------:R-:W-:Y:S01]  /*eb60*/  FFMA.FTZ R51, R24, c[0x0][0x2d0], -R141.reuse ;  /* 0x0000b40018337a23 */ /* 0x100fe2000001088d */
[----:B------:R-:W-:Y:S01]  /*eb70*/  ISETP.GE.AND P0, PT, R244, R239, PT ;  /* 0x000000eff400720c */ /* 0x000fe20003f06270 */
[----:B------:R-:W-:Y:S01]  /*eb80*/  FFMA.FTZ R47, R17, c[0x0][0x2d0], -R141 ;  /* 0x0000b400112f7a23 */ /* 0x000fe2000001088d */
[----:B------:R-:W-:Y:S01]  /*eb90*/  MUFU.EX2 R53, R53 ;  /* 0x0000003500357308 */ /* 0x000fe20000000800 */
[--C-:B------:R-:W-:Y:S01]  /*eba0*/  FFMA.FTZ R50, R22, c[0x0][0x2d0], -R58.reuse ;  /* 0x0000b40016327a23 */ /* 0x100fe2000001083a */
[----:B------:R-:W-:Y:S01]  /*ebb0*/  LDSM.16.MT88.4 R24, [R201+0x800] ;  /* 0x00080000c918783b */ /* 0x000fe20000004200 */
[----:B------:R-:W-:-:S02]  /*ebc0*/  FFMA.FTZ R49, R23, c[0x0][0x2d0], -R58 ;  /* 0x0000b40017317a23 */ /* 0x000fc4000001083a */
[--C-:B------:R-:W-:Y:S01]  /*ebd0*/  FFMA.FTZ R48, R18, c[0x0][0x2d0], -R58.reuse ;  /* 0x0000b40012307a23 */ /* 0x100fe2000001083a */
[----:B------:R-:W-:Y:S01]  /*ebe0*/  LDSM.16.MT88.4 R20, [R200+0x800] ;  /* 0x00080000c814783b */ /* 0x000fe20000004200 */
        /* <DEDUP_REMOVED lines=8> */
[--C-:B------:R-:W-:Y:S02]  /*ec70*/  FFMA.FTZ R40, R12, c[0x0][0x2d0], -R58.reuse ;  /* 0x0000b4000c287a23 */ /* 0x100fe4000001083a */
[----:B------:R-:W3:Y:S01]  /*ec80*/  LDSM.16.MT88.4 R12, [R127+0x800] ;  /* 0x000800007f0c783b */ /* 0x000ee20000004200 */
[--C-:B------:R-:W-:Y:S02]  /*ec90*/  FFMA.FTZ R46, R16, c[0x0][0x2d0], -R141.reuse ;  /* 0x0000b400102e7a23 */ /* 0x100fe4000001088d */
[----:B------:R-:W4:Y:S01]  /*eca0*/  MUFU.EX2 R47, R47 ;  /* 0x0000002f002f7308 */ /* 0x000f220000000800 */
[----:B-1----:R-:W-:Y:S01]  /*ecb0*/  F2FP.BF16.PACK_AB R104, R52, R53 ;  /* 0x000000353468723e */ /* 0x002fe200000010ff */
[--C-:B------:R-:W-:Y:S01]  /*ecc0*/  FFMA.FTZ R9, R9, c[0x0][0x2d0], -R141.reuse ;  /* 0x0000b40009097a23 */ /* 0x100fe2000001088d */
[----:B------:R-:W1:Y:S01]  /*ecd0*/  LDSM.16.MT88.4 R16, [R202+0x4000] ;  /* 0x00400000ca10783b */ /* 0x000e620000004200 */
[----:B------:R-:W-:Y:S02]  /*ece0*/  FFMA.FTZ R3, R3, c[0x0][0x2d0], -R58 ;  /* 0x0000b40003037a23 */ /* 0x000fe4000001083a */
[----:B------:R-:W-:-:S02]  /*ecf0*/  FFMA.FTZ R55, R34, c[0x0][0x2d0], -R141 ;  /* 0x0000b40022377a23 */ /* 0x000fc4000001088d */
[----:B------:R-:W-:Y:S01]  /*ed00*/  MUFU.EX2 R50, R50 ;  /* 0x0000003200327308 */ /* 0x000fe20000000800 */
[--C-:B------:R-:W-:Y:S02]  /*ed10*/  FFMA.FTZ R56, R32, c[0x0][0x2d0], -R141.reuse ;  /* 0x0000b40020387a23 */ /* 0x100fe4000001088d */
[--C-:B------:R-:W-:Y:S02]  /*ed20*/  FFMA.FTZ R57, R33, c[0x0][0x2d0], -R141.reuse ;  /* 0x0000b40021397a23 */ /* 0x100fe4000001088d */
[----:B------:R-:W-:Y:S01]  /*ed30*/  LDSM.16.MT88.4 R32, [R200+0x4000] ;  /* 0x00400000c820783b */ /* 0x000fe20000004200 */
[----:B------:R-:W-:Y:S02]  /*ed40*/  FFMA.FTZ R54, R190, c[0x0][0x2d0], -R141 ;  /* 0x0000b400be367a23 */ /* 0x000fe4000001088d */
[----:B------:R-:W2:Y:S01]  /*ed50*/  MUFU.EX2 R49, R49 ;  /* 0x0000003100317308 */ /* 0x000ea20000000800 */
[----:B----4-:R-:W-:Y:S01]  /*ed60*/  F2FP.BF16.PACK_AB R106, R47, R51 ;  /* 0x000000332f6a723e */ /* 0x010fe200000010ff */
        /* <DEDUP_REMOVED lines=8> */
[----:B------:R-:W4:Y:S01]  /*edf0*/  MUFU.EX2 R45, R45 ;  /* 0x0000002d002d7308 */ /* 0x000f220000000800 */
[----:B--2---:R-:W-:Y:S01]  /*ee00*/  F2FP.BF16.PACK_AB R105, R49, R50 ;  /* 0x000000323169723e */ /* 0x004fe200000010ff */
[----:B------:R-:W-:-:S02]  /*ee10*/  FFMA.FTZ R148, R148, c[0x0][0x2d0], -R141 ;  /* 0x0000b40094947a23 */ /* 0x000fc4000001088d */
[--C-:B------:R-:W-:Y:S02]  /*ee20*/  FFMA.FTZ R152, R152, c[0x0][0x2d0], -R58.reuse ;  /* 0x0000b40098987a23 */ /* 0x100fe4000001083a */
[--C-:B------:R-:W-:Y:S02]  /*ee30*/  FFMA.FTZ R153, R153, c[0x0][0x2d0], -R58.reuse ;  /* 0x0000b40099997a23 */ /* 0x100fe4000001083a */
[----:B------:R-:W-:Y:S01]  /*ee40*/  MUFU.EX2 R46, R46 ;  /* 0x0000002e002e7308 */ /* 0x000fe20000000800 */
[--C-:B------:R-:W-:Y:S02]  /*ee50*/  FFMA.FTZ R154, R154, c[0x0][0x2d0], -R58.reuse ;  /* 0x0000b4009a9a7a23 */ /* 0x100fe4000001083a */
[----:B------:R-:W-:Y:S02]  /*ee60*/  FFMA.FTZ R155, R155, c[0x0][0x2d0], -R58 ;  /* 0x0000b4009b9b7a23 */ /* 0x000fe4000001083a */
[--C-:B------:R-:W-:Y:S02]  /*ee70*/  FFMA.FTZ R177, R177, c[0x0][0x2d0], -R141.reuse ;  /* 0x0000b400b1b17a23 */ /* 0x100fe4000001088d */
[--C-:B------:R-:W-:Y:S01]  /*ee80*/  FFMA.FTZ R171, R171, c[0x0][0x2d0], -R141.reuse ;  /* 0x0000b400abab7a23 */ /* 0x100fe2000001088d */
[----:B----4-:R-:W-:Y:S01]  /*ee90*/  F2FP.BF16.PACK_AB R107, R45, R48 ;  /* 0x000000302d6b723e */ /* 0x010fe200000010ff */
[----:B------:R-:W-:Y:S01]  /*eea0*/  MUFU.EX2 R44, R44 ;  /* 0x0000002c002c7308 */ /* 0x000fe20000000800 */
[----:B------:R-:W-:-:S02]  /*eeb0*/  FFMA.FTZ R178, R178, c[0x0][0x2d0], -R141 ;  /* 0x0000b400b2b27a23 */ /* 0x000fc4000001088d */
[--C-:B------:R-:W-:Y:S02]  /*eec0*/  FFMA.FTZ R179, R179, c[0x0][0x2d0], -R141.reuse ;  /* 0x0000b400b3b37a23 */ /* 0x100fe4000001088d */
[--C-:B------:R-:W-:Y:S01]  /*eed0*/  FFMA.FTZ R189, R189, c[0x0][0x2d0], -R58.reuse ;  /* 0x0000b400bdbd7a23 */ /* 0x100fe2000001083a */
[C---:B-----5:R-:W-:Y:S01]  /*eee0*/  HMMA.16816.F32.BF16 R76, R104.reuse, R80, RZ ;  /* 0x00000050684c723c */ /* 0x060fe200000418ff */
        /* <DEDUP_REMOVED lines=12> */
[--C-:B------:R-:W-:Y:S01]  /*efb0*/  FFMA.FTZ R156, R156, c[0x0][0x2d0], -R58.reuse ;  /* 0x0000b4009c9c7a23 */ /* 0x100fe2000001083a */
[----:B------:R-:W2:Y:S01]  /*efc0*/  MUFU.EX2 R42, R42 ;  /* 0x0000002a002a7308 */ /* 0x000ea20000000800 */
[--C-:B------:R-:W-:Y:S02]  /*efd0*/  FFMA.FTZ R151, R151, c[0x0][0x2d0], -R58.reuse ;  /* 0x0000b40097977a23 */ /* 0x100fe4000001083a */
[--C-:B------:R-:W-:Y:S02]  /*efe0*/  FFMA.FTZ R150, R150, c[0x0][0x2d0], -R58.reuse ;  /* 0x0000b40096967a23 */ /* 0x100fe4000001083a */
[----:B------:R-:W-:Y:S01]  /*eff0*/  FFMA.FTZ R252, R142, c[0x0][0x2d0], -R141 ;  /* 0x0000b4008efc7a23 */ /* 0x000fe2000001088d */
[----:B------:R-:W-:Y:S01]  /*f000*/  HMMA.16816.F32.BF16 R60, R104, R64, RZ ;  /* 0x00000040683c723c */ /* 0x000fe200000418ff */
[----:B------:R-:W-:Y:S01]  /*f010*/  FFMA.FTZ R247, R59, c[0x0][0x2d0], -R58 ;  /* 0x0000b4003bf77a23 */ /* 0x000fe2000001083a */
[----:B------:R-:W4:Y:S01]  /*f020*/  MUFU.EX2 R41, R41 ;  /* 0x0000002900297308 */ /* 0x000f220000000800 */
[----:B------:R-:W-:-:S02]  /*f030*/  FADD.FTZ R52, R53, R52 ;  /* 0x0000003435347221 */ /* 0x000fc40000010000 */
[----:B------:R-:W-:Y:S02]  /*f040*/  FADD.FTZ R49, R50, R49 ;  /* 0x0000003132317221 */ /* 0x000fe40000010000 */
[----:B------:R-:W-:Y:S01]  /*f050*/  FADD.FTZ R51, R51, R52 ;  /* 0x0000003433337221 */ /* 0x000fe20000010000 */
[----:B------:R-:W-:Y:S01]  /*f060*/  HMMA.16816.F32.BF16 R68, R104, R72, RZ ;  /* 0x000000486844723c */ /* 0x000fe200000418ff */
[----:B------:R-:W-:Y:S01]  /*f070*/  FADD.FTZ R49, R48, R49 ;  /* 0x0000003130317221 */ /* 0x000fe20000010000 */
[----:B------:R-:W-:Y:S01]  /*f080*/  MUFU.EX2 R40, R40 ;  /* 0x0000002800287308 */ /* 0x000fe20000000800 */
[----:B------:R-:W-:Y:S02]  /*f090*/  FADD.FTZ R51, R47, R51 ;  /* 0x000000332f337221 */ /* 0x000fe40000010000 */
[----:B------:R-:W-:-:S03]  /*f0a0*/  FADD.FTZ R45, R45, R49 ;  /* 0x000000312d2d7221 */ /* 0x000fc60000010000 */
[C---:B------:R-:W-:Y:S01]  /*f0b0*/  HMMA.16816.F32.BF16 R84, R104.reuse, R88, RZ ;  /* 0x000000586854723c */ /* 0x040fe200000418ff */
[----:B--2---:R-:W-:Y:S01]  /*f0c0*/  FADD.FTZ R45, R42, R45 ;  /* 0x0000002d2a2d7221 */ /* 0x004fe20000010000 */
[----:B------:R-:W2:Y:S06]  /*f0d0*/  MUFU.EX2 R3, R3 ;  /* 0x0000000300037308 */ /* 0x000eac0000000800 */
[C---:B------:R-:W-:Y:S02]  /*f0e0*/  HMMA.16816.F32.BF16 R112, R104.reuse, R92, RZ ;  /* 0x0000005c6870723c */ /* 0x040fe400000418ff */
[----:B------:R-:W-:Y:S06]  /*f0f0*/  MUFU.EX2 R55, R55 ;  /* 0x0000003700377308 */ /* 0x000fec0000000800 */
[C---:B------:R-:W-:Y:S02]  /*f100*/  HMMA.16816.F32.BF16 R96, R104.reuse, R100, RZ ;  /* 0x000000646860723c */ /* 0x040fe400000418ff */
[----:B------:R-:W-:Y:S06]  /*f110*/  MUFU.EX2 R56, R56 ;  /* 0x0000003800387308 */ /* 0x000fec0000000800 */
[C---:B------:R-:W-:Y:S02]  /*f120*/  HMMA.16816.F32.BF16 R116, R104.reuse, R118, RZ ;  /* 0x000000766874723c */ /* 0x040fe400000418ff */
[----:B------:R-:W-:Y:S06]  /*f130*/  MUFU.EX2 R57, R57 ;  /* 0x0000003900397308 */ /* 0x000fec0000000800 */
[C---:B------:R-:W-:Y:S02]  /*f140*/  HMMA.16816.F32.BF16 R64, R104.reuse, R66, RZ ;  /* 0x000000426840723c */ /* 0x040fe400000418ff */
[----:B------:R-:W-:Y:S06]  /*f150*/  MUFU.EX2 R54, R54 ;  /* 0x0000003600367308 */ /* 0x000fec0000000800 */
[C---:B------:R-:W-:Y:S02]  /*f160*/  HMMA.16816.F32.BF16 R72, R104.reuse, R74, RZ ;  /* 0x0000004a6848723c */ /* 0x040fe400000418ff */
[----:B------:R-:W1:Y:S06]  /*f170*/  MUFU.EX2 R125, R125 ;  /* 0x0000007d007d7308 */ /* 0x000e6c0000000800 */
        /* <DEDUP_REMOVED lines=8> */
[----:B------:R-:W-:Y:S01]  /*f200*/  F2FP.BF16.PACK_AB R4, R44, R46 ;  /* 0x0000002e2c04723e */ /* 0x000fe200000010ff */
[----:B------:R-:W-:Y:S01]  /*f210*/  HMMA.16816.F32.BF16 R104, R104, R6, RZ ;  /* 0x000000066868723c */ /* 0x000fe200000418ff */
[----:B----4-:R-:W-:Y:S01]  /*f220*/  F2FP.BF16.PACK_AB R5, R41, R42 ;  /* 0x0000002a2905723e */ /* 0x010fe200000010ff */
[----:B------:R-:W4:Y:S01]  /*f230*/  MUFU.EX2 R147, R147 ;  /* 0x0000009300937308 */ /* 0x000f220000000800 */
[----:B------:R-:W-:-:S02]  /*f240*/  FADD.FTZ R46, R46, R51 ;  /* 0x000000332e2e7221 */ /* 0x000fc40000010000 */
[----:B------:R-:W-:Y:S02]  /*f250*/  FADD.FTZ R41, R41, R45 ;  /* 0x0000002d29297221 */ /* 0x000fe40000010000 */
[----:B------:R-:W-:Y:S01]  /*f260*/  F2FP.BF16.PACK_AB R6, R9, R43 ;  /* 0x0000002b0906723e */ /* 0x000fe200000010ff */
[----:B------:R-:W-:Y:S01]  /*f270*/  FADD.FTZ R46, R44, R46 ;  /* 0x0000002e2c2e7221 */ /* 0x000fe20000010000 */
[----:B--2---:R-:W-:Y:S01]  /*f280*/  F2FP.BF16.PACK_AB R7, R3, R40 ;  /* 0x000000280307723e */ /* 0x004fe200000010ff */
[----:B------:R-:W-:Y:S01]  /*f290*/  MUFU.EX2 R149, R149 ;  /* 0x0000009500957308 */ /* 0x000fe20000000800 */
[----:B------:R-:W-:Y:S02]  /*f2a0*/  FADD.FTZ R41, R40, R41 ;  /* 0x0000002928297221 */ /* 0x000fe40000010000 */
[----:B------:R-:W-:Y:S02]  /*f2b0*/  FADD.FTZ R43, R43, R46 ;  /* 0x0000002e2b2b7221 */ /* 0x000fe40000010000 */
[----:B------:R-:W-:Y:S01]  /*f2c0*/  FADD.FTZ R3, R3, R41 ;  /* 0x0000002903037221 */ /* 0x000fe20000010000 */
[----:B---3--:R-:W-:Y:S01]  /*f2d0*/  HMMA.16816.F32.BF16 R76, R4, R12, R76 ;  /* 0x0000000c044c723c */ /* 0x008fe2000004184c */
[----:B------:R-:W-:Y:S01]  /*f2e0*/  FADD.FTZ R43, R9, R43 ;  /* 0x0000002b092b7221 */ /* 0x000fe20000010000 */
[----:B------:R-:W2:Y:S01]  /*f2f0*/  MUFU.EX2 R148, R148 ;  /* 0x0000009400947308 */ /* 0x000ea20000000800 */
[----:B-1----:R-:W-:-:S05]  /*f300*/  FADD.FTZ R3, R125, R3 ;  /* 0x000000037d037221 */ /* 0x002fca0000010000 */
[C---:B------:R-:W-:Y:S01]  /*f310*/  HMMA.16816.F32.BF16 R80, R4.reuse, R14, R80 ;  /* 0x0000000e0450723c */ /* 0x040fe20000041850 */
[----:B------:R-:W1:Y:S01]  /*f320*/  LDSM.16.MT88.4 R12, [R127+0x4000] ;  /* 0x004000007f0c783b */ /* 0x000e620000004200 */
[----:B------:R-:W-:Y:S06]  /*f330*/  MUFU.EX2 R152, R152 ;  /* 0x0000009800987308 */ /* 0x000fec0000000800 */
[C---:B------:R-:W-:Y:S02]  /*f340*/  HMMA.16816.F32.BF16 R68, R4.reuse, R20, R68 ;  /* 0x000000140444723c */ /* 0x040fe40000041844 */
[----:B------:R-:W3:Y:S06]  /*f350*/  MUFU.EX2 R153, R153 ;  /* 0x0000009900997308 */ /* 0x000eec0000000800 */
        /* <DEDUP_REMOVED lines=9> */
[----:B------:R-:W2:Y:S06]  /*f3f0*/  MUFU.EX2 R171, R171 ;  /* 0x000000ab00ab7308 */ /* 0x000eac0000000800 */
[C---:B-1----:R-:W-:Y:S02]  /*f400*/  HMMA.16816.F32.BF16 R108, R4.reuse, R12, R108 ;  /* 0x0000000c046c723c */ /* 0x042fe4000004186c */
[----:B------:R-:W-:Y:S06]  /*f410*/  MUFU.EX2 R178, R178 ;  /* 0x000000b200b27308 */ /* 0x000fec0000000800 */
[C---:B------:R-:W-:Y:S01]  /*f420*/  HMMA.16816.F32.BF16 R104, R4.reuse, R14, R104 ;  /* 0x0000000e0468723c */ /* 0x040fe20000041868 */
[----:B------:R-:W1:Y:S01]  /*f430*/  LDSM.16.MT88.4 R12, [R202+0x4800] ;  /* 0x00480000ca0c783b */ /* 0x000e620000004200 */
[----:B------:R-:W1:Y:S06]  /*f440*/  MUFU.EX2 R179, R179 ;  /* 0x000000b300b37308 */ /* 0x000e6c0000000800 */
        /* <DEDUP_REMOVED lines=15> */
[----:B------:R-:W-:Y:S01]  /*f540*/  HMMA.16816.F32.BF16 R100, R4, R34, R100 ;  /* 0x000000220464723c */ /* 0x000fe20000041864 */
[----:B------:R-:W-:Y:S01]  /*f550*/  LDSM.16.MT88.4 R32, [R200+0x4800] ;  /* 0x00480000c820783b */ /* 0x000fe20000004200 */
        /* <DEDUP_REMOVED lines=12> */
[----:B--2---:R-:W-:Y:S01]  /*f620*/  HMMA.16816.F32.BF16 R68, R4, R16, R68 ;  /* 0x000000100444723c */ /* 0x004fe20000041844 */
[----:B------:R-:W-:Y:S02]  /*f630*/  FADD.FTZ R57, R54, R57 ;  /* 0x0000003936397221 */ /* 0x000fe40000010000 */
[----:B------:R-:W-:-:S03]  /*f640*/  FADD.FTZ R126, R137, R126 ;  /* 0x0000007e897e7221 */ /* 0x000fc60000010000 */
[----:B------:R-:W2:Y:S02]  /*f650*/  MUFU.EX2 R156, R156 ;  /* 0x0000009c009c7308 */ /* 0x000ea40000000800 */
[C---:B------:R-:W-:Y:S01]  /*f660*/  HMMA.16816.F32.BF16 R72, R4.reuse, R18, R72 ;  /* 0x000000120448723c */ /* 0x040fe20000041848 */
[----:B------:R-:W2:Y:S05]  /*f670*/  LDSM.16.MT88.4 R16, [R201+0x4800] ;  /* 0x00480000c910783b */ /* 0x000eaa0000004200 */
[----:B------:R-:W-:Y:S02]  /*f680*/  MUFU.EX2 R151, R151 ;  /* 0x0000009700977308 */ /* 0x000fe40000000800 */
[C---:B------:R-:W-:Y:S06]  /*f690*/  HMMA.16816.F32.BF16 R76, R4.reuse, R20, R76 ;  /* 0x00000014044c723c */ /* 0x040fec000004184c */
[----:B------:R-:W-:Y:S02]  /*f6a0*/  MUFU.EX2 R252, R252 ;  /* 0x000000fc00fc7308 */ /* 0x000fe40000000800 */
[C---:B------:R-:W-:Y:S01]  /*f6b0*/  HMMA.16816.F32.BF16 R80, R4.reuse, R22, R80 ;  /* 0x000000160450723c */ /* 0x040fe20000041850 */
[----:B------:R-:W2:Y:S05]  /*f6c0*/  LDSM.16.MT88.4 R20, [R127+0x4800] ;  /* 0x004800007f14783b */ /* 0x000eaa0000004200 */
[----:B------:R-:W-:Y:S02]  /*f6d0*/  MUFU.EX2 R247, R247 ;  /* 0x000000f700f77308 */ /* 0x000fe40000000800 */
        /* <DEDUP_REMOVED lines=17> */
[----:B------:R-:W2:Y:S06]  /*f7f0*/  LDSM.16.MT88.4 R20, [R202+0x5000] ;  /* 0x00500000ca14783b */ /* 0x000eac0000004200 */
[----:B----4-:R-:W-:Y:S01]  /*f800*/  F2FP.BF16.PACK_AB R4, R147, R146 ;  /* 0x000000929304723e */ /* 0x010fe200000010ff */
[----:B------:R-:W-:Y:S01]  /*f810*/  FADD.FTZ R146, R146, R57 ;  /* 0x0000003992927221 */ /* 0x000fe20000010000 */
[----:B------:R-:W-:-:S02]  /*f820*/  F2FP.BF16.PACK_AB R6, R148, R149 ;  /* 0x000000959406723e */ /* 0x000fc400000010ff */
[----:B---3--:R-:W-:Y:S01]  /*f830*/  F2FP.BF16.PACK_AB R5, R153, R152 ;  /* 0x000000989905723e */ /* 0x008fe200000010ff */
        /* <DEDUP_REMOVED lines=11> */
[C---:B------:R-:W-:Y:S08]  /*f8f0*/  HMMA.16816.F32.BF16 R60, R4.reuse, R24, R60 ;  /* 0x00000018043c723c */ /* 0x040ff0000004183c */
[C---:B------:R-:W-:Y:S01]  /*f900*/  HMMA.16816.F32.BF16 R64, R4.reuse, R26, R64 ;  /* 0x0000001a0440723c */ /* 0x040fe20000041840 */
[----:B------:R-:W3:Y:S07]  /*f910*/  LDSM.16.MT88.4 R24, [R201+0x5000] ;  /* 0x00500000c918783b */ /* 0x000eee0000004200 */
[C---:B--2---:R-:W-:Y:S08]  /*f920*/  HMMA.16816.F32.BF16 R76, R4.reuse, R16, R76 ;  /* 0x00000010044c723c */ /* 0x044ff0000004184c */
[C---:B------:R-:W-:Y:S01]  /*f930*/  HMMA.16816.F32.BF16 R80, R4.reuse, R18, R80 ;  /* 0x000000120450723c */ /* 0x040fe20000041850 */
[----:B------:R-:W2:Y:S07]  /*f940*/  LDSM.16.MT88.4 R16, [R127+0x5000] ;  /* 0x005000007f10783b */ /* 0x000eae0000004200 */
[C---:B------:R-:W-:Y:S08]  /*f950*/  HMMA.16816.F32.BF16 R84, R4.reuse, R20, R84 ;  /* 0x000000140454723c */ /* 0x040ff00000041854 */
[C---:B-1----:R-:W-:Y:S08]  /*f960*/  HMMA.16816.F32.BF16 R96, R4.reuse, R12, R96 ;  /* 0x0000000c0460723c */ /* 0x042ff00000041860 */
[C---:B------:R-:W-:Y:S01]  /*f970*/  HMMA.16816.F32.BF16 R100, R4.reuse, R14, R100 ;  /* 0x0000000e0464723c */ /* 0x040fe20000041864 */
[----:B------:R-:W1:Y:S07]  /*f980*/  LDSM.16.MT88.4 R12, [R127+0x2000] ;  /* 0x002000007f0c783b */ /* 0x000e6e0000004200 */
[C---:B------:R-:W-:Y:S01]  /*f990*/  HMMA.16816.F32.BF16 R88, R4.reuse, R22, R88 ;  /* 0x000000160458723c */ /* 0x040fe20000041858 */
[----:B------:R-:W4:Y:S07]  /*f9a0*/  LDSM.16.MT88.4 R20, [R201+0x2000] ;  /* 0x00200000c914783b */ /* 0x000f2e0000004200 */
        /* <DEDUP_REMOVED lines=39> */
[C---:B------:R-:W-:Y:S01]  /*fc20*/  HMMA.16816.F32.BF16 R96, R4.reuse, R36, R96 ;  /* 0x000000240460723c */ /* 0x040fe20000041860 */
[----:B------:R-:W1:Y:S06]  /*fc30*/  MUFU.EX2 R36, R150 ;  /* 0x0000009600247308 */ /* 0x000e6c0000000800 */
[--C-:B------:R-:W-:Y:S01]  /*fc40*/  FFMA.FTZ R37, R139, c[0x0][0x2d0], -R58.reuse ;  /* 0x0000b4008b257a23 */ /* 0x100fe2000001083a */
[C---:B---3--:R-:W-:Y:S05]  /*fc50*/  HMMA.16816.F32.BF16 R112, R4.reuse, R20, R112 ;  /* 0x000000140470723c */ /* 0x048fea0000041870 */
[----:B------:R-:W-:Y:S03]  /*fc60*/  MUFU.EX2 R37, R37 ;  /* 0x0000002500257308 */ /* 0x000fe60000000800 */
[C---:B------:R-:W-:Y:S01]  /*fc70*/  HMMA.16816.F32.BF16 R92, R4.reuse, R22, R92 ;  /* 0x00000016045c723c */ /* 0x040fe2000004185c */
[----:B------:R-:W3:Y:S07]  /*fc80*/  LDSM.16.MT88.4 R20, [R202+0x6000] ;  /* 0x00600000ca14783b */ /* 0x000eee0000004200 */
[----:B------:R-:W-:Y:S07]  /*fc90*/  HMMA.16816.F32.BF16 R100, R4, R38, R100 ;  /* 0x000000260464723c */ /* 0x000fee0000041864 */
[----:B------:R-:W-:Y:S01]  /*fca0*/  F2FP.BF16.PACK_AB R4, R168, R169 ;  /* 0x000000a9a804723e */ /* 0x000fe200000010ff */
[----:B------:R-:W-:Y:S01]  /*fcb0*/  FFMA.FTZ R38, R138, c[0x0][0x2d0], -R58 ;  /* 0x0000b4008a267a23 */ /* 0x000fe2000001083a */
[----:B------:R-:W-:Y:S01]  /*fcc0*/  F2FP.BF16.PACK_AB R6, R158, R159 ;  /* 0x0000009f9e06723e */ /* 0x000fe200000010ff */
[----:B------:R-:W-:Y:S01]  /*fcd0*/  FADD.FTZ R169, R169, R178 ;  /* 0x000000b2a9a97221 */ /* 0x000fe20000010000 */
[----:B------:R-:W-:Y:S01]  /*fce0*/  F2FP.BF16.PACK_AB R5, R156, R157 ;  /* 0x0000009d9c05723e */ /* 0x000fe200000010ff */
[----:B------:R-:W-:Y:S01]  /*fcf0*/  FADD.FTZ R157, R157, R176 ;  /* 0x000000b09d9d7221 */ /* 0x000fe20000010000 */
[----:B-1----:R-:W-:Y:S01]  /*fd00*/  F2FP.BF16.PACK_AB R7, R36, R151 ;  /* 0x000000972407723e */ /* 0x002fe200000010ff */
[----:B------:R-:W-:Y:S01]  /*fd10*/  MUFU.EX2 R38, R38 ;  /* 0x0000002600267308 */ /* 0x000fe20000000800 */
[----:B------:R-:W-:-:S02]  /*fd20*/  FADD.FTZ R169, R168, R169 ;  /* 0x000000a9a8a97221 */ /* 0x000fc40000010000 */
[----:B------:R-:W-:Y:S02]  /*fd30*/  FADD.FTZ R157, R156, R157 ;  /* 0x0000009d9c9d7221 */ /* 0x000fe40000010000 */
[----:B------:R-:W-:Y:S01]  /*fd40*/  FADD.FTZ R159, R159, R169 ;  /* 0x000000a99f9f7221 */ /* 0x000fe20000010000 */
[----:B----4-:R-:W-:Y:S01]  /*fd50*/  HMMA.16816.F32.BF16 R60, R4, R28, R60 ;  /* 0x0000001c043c723c */ /* 0x010fe2000004183c */
[----:B------:R-:W-:Y:S02]  /*fd60*/  FADD.FTZ R151, R151, R157 ;  /* 0x0000009d97977221 */ /* 0x000fe40000010000 */
[----:B------:R-:W-:Y:S02]  /*fd70*/  FADD.FTZ R159, R158, R159 ;  /* 0x0000009f9e9f7221 */ /* 0x000fe40000010000 */
[----:B------:R-:W-:-:S03]  /*fd80*/  FADD.FTZ R151, R36, R151 ;  /* 0x0000009724977221 */ /* 0x000fc60000010000 */
[C---:B------:R-:W-:Y:S01]  /*fd90*/  HMMA.16816.F32.BF16 R64, R4.reuse, R30, R64 ;  /* 0x0000001e0440723c */ /* 0x040fe20000041840 */
[----:B------:R-:W-:Y:S07]  /*fda0*/  LDSM.16.MT88.4 R28, [R127+0x6000] ;  /* 0x006000007f1c783b */ /* 0x000fee0000004200 */
[C---:B--2---:R-:W-:Y:S08]  /*fdb0*/  HMMA.16816.F32.BF16 R68, R4.reuse, R16, R68 ;  /* 0x000000100444723c */ /* 0x044ff00000041844 */
[C---:B------:R-:W-:Y:S01]  /*fdc0*/  HMMA.16816.F32.BF16 R72, R4.reuse, R18, R72 ;  /* 0x000000120448723c */ /* 0x040fe20000041848 */
[----:B------:R-:W1:Y:S07]  /*fdd0*/  LDSM.16.MT88.4 R16, [R200+0x6000] ;  /* 0x00600000c810783b */ /* 0x000e6e0000004200 */
[C---:B------:R-:W-:Y:S08]  /*fde0*/  HMMA.16816.F32.BF16 R112, R4.reuse, R12, R112 ;  /* 0x0000000c0470723c */ /* 0x040ff00000041870 */
[C---:B------:R-:W-:Y:S01]  /*fdf0*/  HMMA.16816.F32.BF16 R92, R4.reuse, R14, R92 ;  /* 0x0000000e045c723c */ /* 0x040fe2000004185c */
[----:B------:R-:W2:Y:S07]  /*fe00*/  LDSM.16.MT88.4 R12, [R202+0x3000] ;  /* 0x00300000ca0c783b */ /* 0x000eae0000004200 */
[C---:B------:R-:W-:Y:S07]  /*fe10*/  HMMA.16816.F32.BF16 R120, R4.reuse, R32, R120 ;  /* 0x000000200478723c */ /* 0x040fee0000041878 */
[--C-:B------:R-:W-:Y:S01]  /*fe20*/  FFMA.FTZ R32, R145, c[0x0][0x2d0], -R141.reuse ;  /* 0x0000b40091207a23 */ /* 0x100fe2000001088d */
[----:B------:R-:W-:Y:S01]  /*fe30*/  HMMA.16816.F32.BF16 R116, R4, R34, R116 ;  /* 0x000000220474723c */ /* 0x000fe20000041874 */
[----:B------:R-:W-:-:S04]  /*fe40*/  FFMA.FTZ R33, R144, c[0x0][0x2d0], -R141 ;  /* 0x0000b40090217a23 */ /* 0x000fc8000001088d */
[----:B------:R-:W4:Y:S02]  /*fe50*/  MUFU.EX2 R32, R32 ;  /* 0x0000002000207308 */ /* 0x000f240000000800 */
[----:B------:R-:W-:Y:S01]  /*fe60*/  FFMA.FTZ R34, R143, c[0x0][0x2d0], -R141 ;  /* 0x0000b4008f227a23 */ /* 0x000fe2000001088d */
[----:B------:R-:W-:Y:S01]  /*fe70*/  HMMA.16816.F32.BF16 R76, R4, R24, R76 ;  /* 0x00000018044c723c */ /* 0x000fe2000004184c */
[----:B------:R-:W-:-:S04]  /*fe80*/  FFMA.FTZ R35, R140, c[0x0][0x2d0], -R58 ;  /* 0x0000b4008c237a23 */ /* 0x000fc8000001083a */
[----:B------:R-:W1:Y:S03]  /*fe90*/  MUFU.EX2 R33, R33 ;  /* 0x0000002100217308 */ /* 0x000e660000000800 */
[C---:B------:R-:W-:Y:S01]  /*fea0*/  HMMA.16816.F32.BF16 R80, R4.reuse, R26, R80 ;  /* 0x0000001a0450723c */ /* 0x040fe20000041850 */
[----:B------:R-:W-:Y:S04]  /*feb0*/  LDSM.16.MT88.4 R24, [R201+0x3000] ;  /* 0x00300000c918783b */ /* 0x000fe80000004200 */
[----:B------:R-:W2:Y:S01]  /*fec0*/  MUFU.EX2 R34, R34 ;  /* 0x0000002200227308 */ /* 0x000ea20000000800 */
[----:B----4-:R-:W-:Y:S02]  /*fed0*/  FADD.FTZ R159, R32, R159 ;  /* 0x0000009f209f7221 */ /* 0x010fe40000010000 */
[----:B---3--:R-:W-:Y:S05]  /*fee0*/  HMMA.16816.F32.BF16 R84, R4, R20, R84 ;  /* 0x000000140454723c */ /* 0x008fea0000041854 */
[----:B------:R-:W3:Y:S01]  /*fef0*/  MUFU.EX2 R35, R35 ;  /* 0x0000002300237308 */ /* 0x000ee20000000800 */
[----:B-1----:R-:W-:-:S02]  /*ff00*/  FADD.FTZ R159, R33, R159 ;  /* 0x0000009f219f7221 */ /* 0x002fc40000010000 */
[----:B------:R-:W-:Y:S01]  /*ff10*/  HMMA.16816.F32.BF16 R88, R4, R22, R88 ;  /* 0x000000160458723c */ /* 0x000fe20000041858 */
[----:B------:R-:W1:Y:S01]  /*ff20*/  LDSM.16.MT88.4 R20, [R200+0x3000] ;  /* 0x00300000c814783b */ /* 0x000e620000004200 */
[----:B--2---:R-:W-:-:S06]  /*ff30*/  FADD.FTZ R159, R34, R159 ;  /* 0x0000009f229f7221 */ /* 0x004fcc0000010000 */
[----:B------:R-:W-:Y:S01]  /*ff40*/  HMMA.16816.F32.BF16 R96, R4, R16, R96 ;  /* 0x000000100460723c */ /* 0x000fe20000041860 */
[----:B---3--:R-:W-:-:S07]  /*ff50*/  FADD.FTZ R151, R35, R151 ;  /* 0x0000009723977221 */ /* 0x008fce0000010000 */
[----:B------:R-:W-:Y:S01]  /*ff60*/  HMMA.16816.F32.BF16 R100, R4, R18, R100 ;  /* 0x000000120464723c */ /* 0x000fe20000041864 */
[----:B------:R-:W2:Y:S01]  /*ff70*/  LDSM.16.MT88.4 R16, [R127+0x3000] ;  /* 0x003000007f10783b */ /* 0x000ea20000004200 */
[----:B------:R-:W-:-:S04]  /*ff80*/  FADD.FTZ R151, R37, R151 ;  /* 0x0000009725977221 */ /* 0x000fc80000010000 */
[----:B------:R-:W-:Y:S02]  /*ff90*/  FADD.FTZ R151, R38, R151 ;  /* 0x0000009726977221 */ /* 0x000fe40000010000 */
[C---:B------:R-:W-:Y:S08]  /*ffa0*/  HMMA.16816.F32.BF16 R108, R4.reuse, R28, R108 ;  /* 0x0000001c046c723c */ /* 0x040ff0000004186c */
[----:B------:R-:W-:Y:S07]  /*ffb0*/  HMMA.16816.F32.BF16 R104, R4, R30, R104 ;  /* 0x0000001e0468723c */ /* 0x000fee0000041868 */
[----:B------:R-:W-:-:S02]  /*ffc0*/  F2FP.BF16.PACK_AB R4, R33, R32 ;  /* 0x000000202104723e */ /* 0x000fc400000010ff */
[C---:B------:R-:W-:Y:S01]  /*ffd0*/  F2FP.BF16.PACK_AB R6, R252.reuse, R34 ;  /* 0x00000022fc06723e */ /* 0x040fe200000010ff */
[----:B------:R-:W-:Y:S01]  /*ffe0*/  FADD.FTZ R252, R252, R159 ;  /* 0x0000009ffcfc7221 */ /* 0x000fe20000010000 */
[----:B------:R-:W-:Y:S02]  /*fff0*/  F2FP.BF16.PACK_AB R5, R37, R35 ;  /* 0x000000232505723e */ /* 0x000fe400000010ff */
[C---:B------:R-:W-:Y:S01]  /*10000*/  F2FP.BF16.PACK_AB R7, R247.reuse, R38 ;  /* 0x00000026f707723e */ /* 0x040fe200000010ff */
[----:B------:R-:W-:-:S06]  /*10010*/  FADD.FTZ R247, R247, R151 ;  /* 0x00000097f7f77221 */ /* 0x000fcc0000010000 */
[C---:B------:R-:W-:Y:S08]  /*10020*/  HMMA.16816.F32.BF16 R120, R4.reuse, R12, R120 ;  /* 0x0000000c0478723c */ /* 0x040ff00000041878 */
        /* <DEDUP_REMOVED lines=9> */
[C---:B---3--:R-:W-:Y:S08]  /*100c0*/  HMMA.16816.F32.BF16 R84, R4.reuse, R12, R84 ;  /* 0x0000000c0454723c */ /* 0x048ff00000041854 */
[C---:B------:R-:W-:Y:S01]  /*100d0*/  HMMA.16816.F32.BF16 R88, R4.reuse, R14, R88 ;  /* 0x0000000e0458723c */ /* 0x040fe20000041858 */
[----:B------:R-:W3:Y:S07]  /*100e0*/  LDSM.16.MT88.4 R12, [R127+0x6800] ;  /* 0x006800007f0c783b */ /* 0x000eee0000004200 */
[C---:B------:R-:W-:Y:S08]  /*100f0*/  HMMA.16816.F32.BF16 R64, R4.reuse, R26, R64 ;  /* 0x0000001a0440723c */ /* 0x040ff00000041840 */
[C---:B-1----:R-:W-:Y:S08]  /*10100*/  HMMA.16816.F32.BF16 R112, R4.reuse, R20, R112 ;  /* 0x000000140470723c */ /* 0x042ff00000041870 */
[C---:B------:R-:W-:Y:S08]  /*10110*/  HMMA.16816.F32.BF16 R92, R4.reuse, R22, R92 ;  /* 0x00000016045c723c */ /* 0x040ff0000004185c */
[C---:B--2---:R-:W-:Y:S08]  /*10120*/  HMMA.16816.F32.BF16 R96, R4.reuse, R16, R96 ;  /* 0x000000100460723c */ /* 0x044ff00000041860 */
[C---:B------:R-:W-:Y:S08]  /*10130*/  HMMA.16816.F32.BF16 R100, R4.reuse, R18, R100 ;  /* 0x000000120464723c */ /* 0x040ff00000041864 */
[C---:B---3--:R-:W-:Y:S08]  /*10140*/  HMMA.16816.F32.BF16 R108, R4.reuse, R12, R108 ;  /* 0x0000000c046c723c */ /* 0x048ff0000004186c */
[----:B------:R-:W-:Y:S01]  /*10150*/  HMMA.16816.F32.BF16 R104, R4, R14, R104 ;  /* 0x0000000e0468723c */ /* 0x000fe20000041868 */
[----:B------:R-:W-:Y:S07]  /*10160*/  @!UPT UIADD3 URZ, URZ, URZ, URZ ;  /* 0x0000003f3f3ff290 */ /* 0x000fee000fffe03f */
[----:B------:R-:W-:Y:S11]  /*10170*/  @!P0 BRA `(.L_x_1669) ;  /* 0x0000323000008947 */ /* 0x000ff60003800000 */
[----:B------:R-:W-:Y:S01]  /*10180*/  LOP3.LUT P1, RZ, R222, 0x2, RZ, 0xc0, !PT ;  /* 0x00000002deff7812 */ /* 0x000fe2000782c0ff */
[----:B------:R-:W-:Y:S01]  /*10190*/  IMAD.MOV.U32 R3, RZ, RZ, c[0x0][0x208] ;  /* 0x00008200ff037624 */ /* 0x000fe200078e00ff */
[----:B------:R-:W-:Y:S01]  /*101a0*/  ISETP.GT.AND P0, PT, R215, 0x7f, PT ;  /* 0x0000007fd700780c */ /* 0x000fe20003f04270 */
[----:B------:R-:W-:Y:S01]  /*101b0*/  IMAD.MOV.U32 R250, RZ, RZ, c[0x0][0x20c] ;  /* 0x00008300fffa7624 */ /* 0x000fe200078e00ff */
[----:B------:R-:W-:Y:S01]  /*101c0*/  LOP3.LUT R234, R234, 0xfffffff7, RZ, 0xc0, !PT ;  /* 0xfffffff7eaea7812 */ /* 0x000fe200078ec0ff */
[C---:B------:R-:W-:Y:S01]  /*101d0*/  IMAD.SHL.U32 R245, R3.reuse, 0x40, RZ ;  /* 0x0000004003f57824 */ /* 0x040fe200078e00ff */
[----:B------:R-:W-:Y:S01]  /*101e0*/  ISETP.GE.AND P4, PT, R10, c[0x0][0x1d4], PT ;  /* 0x000075000a007a0c */ /* 0x000fe20003f86270 */
[----:B------:R-:W-:Y:S01]  /*101f0*/  IMAD.MOV.U32 R248, RZ, RZ, R240 ;  /* 0x000000fffff87224 */ /* 0x000fe200078e00f0 */
[C-C-:B------:R-:W-:Y:S01]  /*10200*/  SHF.L.U64.HI R246, R3.reuse, 0x6, R250.reuse ;  /* 0x0000000603f67819 */ /* 0x140fe200000102fa */
[----:B------:R-:W-:Y:S01]  /*10210*/  IMAD.MOV.U32 R249, RZ, RZ, R237 ;  /* 0x000000fffff97224 */ /* 0x000fe200078e00ed */
[C---:B------:R-:W-:Y:S01]  /*10220*/  SHF.L.U64.HI R251, R3.reuse, 0x5, R250 ;  /* 0x0000000503fb7819 */ /* 0x040fe200000102fa */
[----:B------:R-:W-:Y:S01]  /*10230*/  IMAD.SHL.U32 R250, R3, 0x20, RZ ;  /* 0x0000002003fa7824 */ /* 0x000fe200078e00ff */
[----:B------:R-:W-:-:S02]  /*10240*/  ISETP.GE.AND P5, PT, R217, c[0x0][0x1d4], PT ;  /* 0x00007500d9007a0c */ /* 0x000fc40003fa6270 */
[----:B------:R-:W-:-:S04]  /*10250*/  @P1 LOP3.LUT R234, R234, 0x8, RZ, 0xfc, !PT ;  /* 0x00000008eaea1812 */ /* 0x000fc800078efcff */
[----:B------:R-:W-:-:S04]  /*10260*/  LOP3.LUT R234, R234, 0xfffffffd, RZ, 0xc0, !PT ;  /* 0xfffffffdeaea7812 */ /* 0x000fc800078ec0ff */
[----:B------:R-:W-:Y:S02]  /*10270*/  @P0 LOP3.LUT R234, R234, 0x2, RZ, 0xfc, !PT ;  /* 0x00000002eaea0812 */ /* 0x000fe400078efcff */
[----:B------:R-:W-:Y:S02]  /*10280*/  LOP3.LUT P0, RZ, R222, 0x4, RZ, 0xc0, !PT ;  /* 0x00000004deff7812 */ /* 0x000fe4000780c0ff */
[----:B------:R-:W-:-:S11]  /*10290*/  LOP3.LUT R234, R234, 0xfffffffb, RZ, 0xc0, !PT ;  /* 0xfffffffbeaea7812 */ /* 0x000fd600078ec0ff */
[----:B------:R-:W-:Y:S02]  /*102a0*/  @P0 LOP3.LUT R234, R234, 0x4, RZ, 0xfc, !PT ;  /* 0x00000004eaea0812 */ /* 0x000fe400078efcff */
.L_x_1672:
[----:B------:R-:W-:Y:S04]  /*102b0*/  DEPBAR.LE SB0, 0x0 ;  /* 0x000080000000791a */ /* 0x000fe80000000000 */
[----:B------:R-:W-:Y:S01]  /*102c0*/  WARPSYNC 0xffffffff ;  /* 0xffffffff00007948 */ /* 0x000fe20003800000 */
[----:B------:R-:W-:Y:S01]  /*102d0*/  BAR.SYNC.DEFER_BLOCKING 0x0 ;  /* 0x0000000000007b1d */ /* 0x000fe20000010000 */
[----:B------:R-:W-:Y:S01]  /*102e0*/  ISETP.GT.AND P2, PT, R215, 0x7f, PT ;  /* 0x0000007fd700780c */ /* 0x000fe20003f44270 */
[----:B------:R-:W-:Y:S01]  /*102f0*/  IMAD.WIDE.U32 R152, R244, c[0x0][0x208], RZ ;  /* 0x00008200f4987a25 */ /* 0x000fe200078e00ff */
[C---:B------:R-:W-:Y:S02]  /*10300*/  LOP3.LUT P0, RZ, R222.reuse, 0x2, RZ, 0xc0, !PT ;  /* 0x00000002deff7812 */ /* 0x040fe4000780c0ff */
[C---:B------:R-:W-:Y:S02]  /*10310*/  IADD3 R3, R203.reuse, 0x20, RZ ;  /* 0x00000020cb037810 */ /* 0x040fe40007ffe0ff */
[----:B------:R-:W-:Y:S01]  /*10320*/  LOP3.LUT P3, RZ, R222, 0x4, RZ, 0xc0, !PT ;  /* 0x00000004deff7812 */ /* 0x000fe2000786c0ff */
[----:B------:R-:W-:Y:S01]  /*10330*/  IMAD.WIDE.U32 R144, R152, 0x70, R250 ;  /* 0x0000007098907825 */ /* 0x000fe200078e00fa */
[----:B------:R-:W-:Y:S02]  /*10340*/  SHF.R.S32.HI R52, RZ, 0x1f, R244 ;  /* 0x0000001fff347819 */ /* 0x000fe400000114f4 */
[----:B------:R-:W-:Y:S03]  /*10350*/  LOP3.LUT R234, R234, 0xfffffffe, RZ, 0xc0, !PT ;  /* 0xfffffffeeaea7812 */ /* 0x000fe600078ec0ff */
[----:B------:R-:W-:Y:S02]  /*10360*/  IMAD R52, R52, c[0x0][0x208], RZ ;  /* 0x0000820034347a24 */ /* 0x000fe400078e02ff */
[----:B------:R-:W-:Y:S02]  /*10370*/  @P0 IADD3 R3, R203, -0x20, RZ ;  /* 0xffffffe0cb030810 */ /* 0x000fe40007ffe0ff */
[----:B------:R-:W-:Y:S01]  /*10380*/  @!P2 IADD3 R126, P1, P0, R250, R144, R250 ;  /* 0x00000090fa7ea210 */ /* 0x000fe2000783e0fa */
[----:B------:R-:W-:Y:S04]  /*10390*/  IMAD R52, R244, c[0x0][0x20c], R52 ;  /* 0x00008300f4347a24 */ /* 0x000fe800078e0234 */
[----:B------:R-:W-:Y:S01]  /*103a0*/  IMAD.IADD R125, R153, 0x1, R52 ;  /* 0x00000001997d7824 */ /* 0x000fe200078e0234 */
[----:B------:R-:W1:Y:S01]  /*103b0*/  LDSM.16.M88.4 R8, [R203] ;  /* 0x00000000cb08783b */ /* 0x000e620000000200 */
[----:B------:R-:W-:Y:S01]  /*103c0*/  IMAD.WIDE.U32 R152, R152, 0x70, R248 ;  /* 0x0000007098987825 */ /* 0x000fe200078e00f8 */
[----:B------:R-:W-:Y:S03]  /*103d0*/  BSSY B0, `(.L_x_1670) ;  /* 0x00000ff000007945 */ /* 0x000fe60003800000 */
[----:B------:R-:W-:Y:S01]  /*103e0*/  IMAD R125, R125, 0x70, RZ ;  /* 0x000000707d7d7824 */ /* 0x000fe200078e02ff */
[----:B------:R-:W2:Y:S03]  /*103f0*/  LDSM.16.M88.4 R16, [R203+0x800] ;  /* 0x00080000cb10783b */ /* 0x000ea60000000200 */
[----:B------:R-:W-:Y:S02]  /*10400*/  IMAD.IADD R144, R125, 0x1, R145 ;  /* 0x000000017d907824 */ /* 0x000fe400078e0291 */
[----:B------:R-:W-:Y:S01]  /*10410*/  IMAD.IADD R125, R153, 0x1, R125 ;  /* 0x00000001997d7824 */ /* 0x000fe200078e027d */
        /* <DEDUP_REMOVED lines=9> */
[----:B------:R-:W-:Y:S01]  /*104b0*/  LDSM.16.M88.4 R148, [R3+0x1800] ;  /* 0x001800000394783b */ /* 0x000fe20000000200 */
[C---:B--2---:R-:W-:Y:S05]  /*104c0*/  HMMA.16816.F32.BF16 R12, R128.reuse, R16, RZ ;  /* 0x00000010800c723c */ /* 0x044fea00000418ff */
[----:B------:R-:W-:Y:S03]  /*104d0*/  LDSM.16.M88.4 R156, [R3+0x3000] ;  /* 0x00300000039c783b */ /* 0x000fe60000000200 */
[C---:B------:R-:W-:Y:S08]  /*104e0*/  HMMA.16816.F32.BF16 R16, R128.reuse, R18, RZ ;  /* 0x000000128010723c */ /* 0x040ff000000418ff */
[C---:B---3--:R-:W-:Y:S08]  /*104f0*/  HMMA.16816.F32.BF16 R20, R128.reuse, R24, RZ ;  /* 0x000000188014723c */ /* 0x048ff000000418ff */
[C---:B------:R-:W-:Y:S08]  /*10500*/  HMMA.16816.F32.BF16 R24, R128.reuse, R26, RZ ;  /* 0x0000001a8018723c */ /* 0x040ff000000418ff */
[C---:B----4-:R-:W-:Y:S08]  /*10510*/  HMMA.16816.F32.BF16 R28, R128.reuse, R32, RZ ;  /* 0x00000020801c723c */ /* 0x050ff000000418ff */
[C---:B------:R-:W-:Y:S08]  /*10520*/  HMMA.16816.F32.BF16 R32, R128.reuse, R34, RZ ;  /* 0x000000228020723c */ /* 0x040ff000000418ff */
[C---:B-----5:R-:W-:Y:S08]  /*10530*/  HMMA.16816.F32.BF16 R36, R128.reuse, R40, RZ ;  /* 0x000000288024723c */ /* 0x060ff000000418ff */
[C---:B------:R-:W-:Y:S08]  /*10540*/  HMMA.16816.F32.BF16 R40, R128.reuse, R42, RZ ;  /* 0x0000002a8028723c */ /* 0x040ff000000418ff */
[C---:B------:R-:W-:Y:S08]  /*10550*/  HMMA.16816.F32.BF16 R44, R128.reuse, R48, RZ ;  /* 0x00000030802c723c */ /* 0x040ff000000418ff */
[C---:B------:R-:W-:Y:S08]  /*10560*/  HMMA.16816.F32.BF16 R48, R128.reuse, R50, RZ ;  /* 0x000000328030723c */ /* 0x040ff000000418ff */
[C---:B------:R-:W-:Y:S08]  /*10570*/  HMMA.16816.F32.BF16 R52, R128.reuse, R56, RZ ;  /* 0x000000388034723c */ /* 0x040ff000000418ff */
[----:B------:R-:W-:Y:S08]  /*10580*/  HMMA.16816.F32.BF16 R56, R128, R58, RZ ;  /* 0x0000003a8038723c */ /* 0x000ff000000418ff */
[C---:B-1----:R-:W-:Y:S07]  /*10590*/  HMMA.16816.F32.BF16 R4, R132.reuse, R136, R4 ;  /* 0x000000888404723c */ /* 0x042fee0000041804 */
[----:B------:R-:W-:Y:S01]  /*105a0*/  @!P2 IADD3.X R136, R251, R144, R251, P1, P0 ;  /* 0x00000090fb88a210 */ /* 0x000fe20000fe04fb */
[C---:B------:R-:W-:Y:S01]  /*105b0*/  HMMA.16816.F32.BF16 R8, R132.reuse, R138, R8 ;  /* 0x0000008a8408723c */ /* 0x040fe20000041808 */
[----:B------:R-:W1:Y:S03]  /*105c0*/  LDSM.16.M88.4 R144, [R3+0x1000] ;  /* 0x001000000390783b */ /* 0x000e660000000200 */
[----:B------:R-:W-:Y:S02]  /*105d0*/  @!P2 IADD3 R126, P0, R126, R240, RZ ;  /* 0x000000f07e7ea210 */ /* 0x000fe40007f1e0ff */
[----:B------:R-:W-:Y:S02]  /*105e0*/  LEA R170, P1, R152, c[0x0][0x1f8], 0x1 ;  /* 0x00007e0098aa7a11 */ /* 0x000fe400078208ff */
[C---:B------:R-:W-:Y:S04]  /*105f0*/  HMMA.16816.F32.BF16 R12, R132.reuse, R140, R12 ;  /* 0x0000008c840c723c */ /* 0x040fe8000004180c */
[----:B------:R-:W-:Y:S01]  /*10600*/  @!P2 IMAD.X R136, R136, 0x1, R237, P0 ;  /* 0x000000018888a824 */ /* 0x000fe200000e06ed */
[----:B------:R-:W-:Y:S02]  /*10610*/  @!P2 LEA R168, P0, R126, c[0x0][0x1f8], 0x1 ;  /* 0x00007e007ea8aa11 */ /* 0x000fe400078008ff */
[----:B------:R-:W-:Y:S01]  /*10620*/  LEA.HI.X R171, R152, c[0x0][0x1fc], R125, 0x1, P1 ;  /* 0x00007f0098ab7a11 */ /* 0x000fe200008f0c7d */
[C---:B------:R-:W-:Y:S01]  /*10630*/  HMMA.16816.F32.BF16 R16, R132.reuse, R142, R16 ;  /* 0x0000008e8410723c */ /* 0x040fe20000041810 */
[----:B------:R-:W-:Y:S03]  /*10640*/  LDSM.16.M88.4 R152, [R3+0x2800] ;  /* 0x002800000398783b */ /* 0x000fe60000000200 */
[----:B------:R-:W-:Y:S02]  /*10650*/  @!P2 LEA.HI.X R169, R126, c[0x0][0x1fc], R136, 0x1, P0 ;  /* 0x00007f007ea9aa11 */ /* 0x000fe400000f0c88 */
[-C--:B------:R-:W-:Y:S01]  /*10660*/  IADD3 R178, P0, R170, R245.reuse, RZ ;  /* 0x000000f5aab27210 */ /* 0x080fe20007f1e0ff */
[----:B------:R2:W3:Y:S05]  /*10670*/  LDSM.16.M88.4 R136, [R3+0x2000] ;  /* 0x002000000388783b */ /* 0x0004ea0000000200 */
[--C-:B------:R-:W-:Y:S01]  /*10680*/  IMAD.X R179, R171, 0x1, R246.reuse, P0 ;  /* 0x00000001abb37824 */ /* 0x100fe200000e06f6 */
[----:B------:R-:W-:Y:S01]  /*10690*/  @!PT LDS RZ, [RZ] ;  /* 0x00000000fffff984 */ /* 0x000fe20000000800 */
[----:B------:R-:W-:Y:S01]  /*106a0*/  @!PT LDS RZ, [RZ] ;  /* 0x00000000fffff984 */ /* 0x000fe20000000800 */
[----:B------:R-:W-:Y:S01]  /*106b0*/  @!PT LDS RZ, [RZ] ;  /* 0x00000000fffff984 */ /* 0x000fe20000000800 */
[----:B------:R4:W-:Y:S01]  /*106c0*/  LDGSTS.E.BYPASS.LTC128B.128 [R236+0x100], [R170.64], !P4 ;  /* 0x00100000aaec7fae */ /* 0x0009e2000e101d4a */
[----:B------:R-:W-:Y:S05]  /*106d0*/  IADD3 R176, P0, R178, R245, RZ ;  /* 0x000000f5b2b07210 */ /* 0x000fea0007f1e0ff */
[----:B------:R4:W-:Y:S01]  /*106e0*/  LDGSTS.E.BYPASS.LTC128B.128 [R236+0x3900], [R170.64+0x80], !P5 ;  /* 0x03900080aaec7fae */ /* 0x0009e2000e901d4a */
[----:B------:R-:W-:Y:S01]  /*106f0*/  IMAD.X R177, R179, 0x1, R246, P0 ;  /* 0x00000001b3b17824 */ /* 0x000fe200000e06f6 */
[----:B------:R-:W-:Y:S01]  /*10700*/  ISETP.GT.AND P0, PT, R244, R239, PT ;  /* 0x000000eff400720c */ /* 0x000fe20003f04270 */
[C---:B-1----:R-:W-:Y:S03]  /*10710*/  HMMA.16816.F32.BF16 R20, R132.reuse, R144, R20 ;  /* 0x000000908414723c */ /* 0x042fe60000041814 */
[----:B------:R1:W-:Y:S01]  /*10720*/  LDGSTS.E.BYPASS.LTC128B.128 [R236+0x1100], [R178.64], !P4 ;  /* 0x01100000b2ec7fae */ /* 0x0003e2000e101d4a */
[C---:B--2---:R-:W-:Y:S05]  /*10730*/  IADD3 R3, R203.reuse, 0x40, RZ ;  /* 0x00000040cb037810 */ /* 0x044fea0007ffe0ff */
[----:B------:R1:W-:Y:S01]  /*10740*/  LDGSTS.E.BYPASS.LTC128B.128 [R236+0x4900], [R178.64+0x80], !P5 ;  /* 0x04900080b2ec7fae */ /* 0x0003e2000e901d4a */
[C---:B------:R-:W-:Y:S03]  /*10750*/  HMMA.16816.F32.BF16 R24, R132.reuse, R146, R24 ;  /* 0x000000928418723c */ /* 0x040fe60000041818 */
[----:B------:R-:W-:Y:S02]  /*10760*/  @P3 IADD3 R3, R203, -0x40, RZ ;  /* 0xffffffc0cb033810 */ /* 0x000fe40007ffe0ff */
[----:B------:R1:W-:Y:S01]  /*10770*/  LDGSTS.E.BYPASS.LTC128B.128 [R236+0x2100], [R176.64], !P4 ;  /* 0x02100000b0ec7fae */ /* 0x0003e2000e101d4a */
[----:B------:R-:W-:Y:S02]  /*10780*/  @P0 LOP3.LUT R234, R234, 0x1, RZ, 0xfc, !PT ;  /* 0x00000001eaea0812 */ /* 0x000fe400078efcff */
[C---:B------:R-:W-:Y:S03]  /*10790*/  HMMA.16816.F32.BF16 R28, R132.reuse, R148, R28 ;  /* 0x00000094841c723c */ /* 0x040fe6000004181c */
[----:B------:R1:W-:Y:S05]  /*107a0*/  LDGSTS.E.BYPASS.LTC128B.128 [R236+0x5900], [R176.64+0x80], !P5 ;  /* 0x05900080b0ec7fae */ /* 0x0003ea000e901d4a */
[C---:B------:R-:W-:Y:S01]  /*107b0*/  HMMA.16816.F32.BF16 R32, R132.reuse, R150, R32 ;  /* 0x000000968420723c */ /* 0x040fe20000041820 */
[----:B------:R4:W-:Y:S06]  /*107c0*/  @!P2 LDGSTS.E.BYPASS.LTC128B.128 [R225+0x3100], [R168.64], !P4 ;  /* 0x03100000a8e1afae */ /* 0x0009ec000e101d4a */
[----:B------:R4:W-:Y:S01]  /*107d0*/  @!P2 LDGSTS.E.BYPASS.LTC128B.128 [R225+0x6900], [R168.64+0x80], !P5 ;  /* 0x06900080a8e1afae */ /* 0x0009e2000e901d4a */
[C---:B---3--:R-:W-:Y:S05]  /*107e0*/  HMMA.16816.F32.BF16 R36, R132.reuse, R136, R36 ;  /* 0x000000888424723c */ /* 0x048fea0000041824 */
[----:B------:R-:W2:Y:S03]  /*107f0*/  LDSM.16.M88.4 R140, [R3] ;  /* 0x00000000038c783b */ /* 0x000ea60000000200 */
[C---:B------:R-:W-:Y:S03]  /*10800*/  HMMA.16816.F32.BF16 R40, R132.reuse, R138, R40 ;  /* 0x0000008a8428723c */ /* 0x040fe60000041828 */
[----:B------:R-:W0:Y:S05]  /*10810*/  LDGDEPBAR ;  /* 0x00000000000079af */ /* 0x000e2a0000000000 */
[C---:B------:R-:W-:Y:S01]  /*10820*/  HMMA.16816.F32.BF16 R44, R132.reuse, R152, R44 ;  /* 0x00000098842c723c */ /* 0x040fe2000004182c */
[----:B------:R-:W3:Y:S06]  /*10830*/  LDSM.16.M88.4 R144, [R3+0x800] ;  /* 0x000800000390783b */ /* 0x000eec0000000200 */
[----:B------:R-:W5:Y:S01]  /*10840*/  LDSM.16.M88.4 R136, [R3+0x1000] ;  /* 0x001000000388783b */ /* 0x000f620000000200 */
[C---:B------:R-:W-:Y:S05]  /*10850*/  HMMA.16816.F32.BF16 R48, R132.reuse, R154, R48 ;  /* 0x0000009a8430723c */ /* 0x040fea0000041830 */
[----:B------:R-:W5:Y:S03]  /*10860*/  LDSM.16.M88.4 R148, [R3+0x1800] ;  /* 0x001800000394783b */ /* 0x000f660000000200 */
[C---:B------:R-:W-:Y:S03]  /*10870*/  HMMA.16816.F32.BF16 R52, R132.reuse, R156, R52 ;  /* 0x0000009c8434723c */ /* 0x040fe60000041834 */
[----:B------:R-:W5:Y:S05]  /*10880*/  LDSM.16.M88.4 R152, [R3+0x2000] ;  /* 0x002000000398783b */ /* 0x000f6a0000000200 */
[----:B------:R-:W-:Y:S01]  /*10890*/  HMMA.16816.F32.BF16 R56, R132, R158, R56 ;  /* 0x0000009e8438723c */ /* 0x000fe20000041838 */
[----:B------:R-:W-:Y:S06]  /*108a0*/  LDSM.16.M88.4 R156, [R205+-0x3800] ;  /* 0xffc80000cd9c783b */ /* 0x000fec0000000200 */
[----:B----4-:R-:W-:Y:S01]  /*108b0*/  LDSM.16.M88.4 R168, [R205+-0x3000] ;  /* 0xffd00000cda8783b */ /* 0x010fe20000000200 */
[C---:B--2---:R-:W-:Y:S05]  /*108c0*/  HMMA.16816.F32.BF16 R4, R160.reuse, R140, R4 ;  /* 0x0000008ca004723c */ /* 0x044fea0000041804 */
[----:B-1----:R-:W-:Y:S03]  /*108d0*/  LDSM.16.M88.4 R176, [R203+0x5000] ;  /* 0x00500000cbb0783b */ /* 0x002fe60000000200 */
[C---:B------:R-:W-:Y:S03]  /*108e0*/  HMMA.16816.F32.BF16 R8, R160.reuse, R142, R8 ;  /* 0x0000008ea008723c */ /* 0x040fe60000041808 */
[----:B------:R-:W1:Y:S05]  /*108f0*/  LDSM.16.M88.4 R140, [R3+0x2800] ;  /* 0x00280000038c783b */ /* 0x000e6a0000000200 */
[C---:B---3--:R-:W-:Y:S01]  /*10900*/  HMMA.16816.F32.BF16 R12, R160.reuse, R144, R12 ;  /* 0x00000090a00c723c */ /* 0x048fe2000004180c */
[----:B------:R-:W-:Y:S06]  /*10910*/  LDSM.16.M88.4 R188, [R3+0x5000] ;  /* 0x0050000003bc783b */ /* 0x000fec0000000200 */
[----:B------:R-:W-:Y:S01]  /*10920*/  LDSM.16.M88.4 R196, [R205+0x3000] ;  /* 0x00300000cdc4783b */ /* 0x000fe20000000200 */
[C---:B------:R-:W-:Y:S05]  /*10930*/  HMMA.16816.F32.BF16 R16, R160.reuse, R146, R16 ;  /* 0x00000092a010723c */ /* 0x040fea0000041810 */
[----:B------:R-:W2:Y:S03]  /*10940*/  LDSM.16.M88.4 R144, [R3+0x3000] ;  /* 0x003000000390783b */ /* 0x000ea60000000200 */
[C---:B-----5:R-:W-:Y:S08]  /*10950*/  HMMA.16816.F32.BF16 R20, R160.reuse, R136, R20 ;  /* 0x00000088a014723c */ /* 0x060ff00000041814 */
[C---:B------:R-:W-:Y:S01]  /*10960*/  HMMA.16816.F32.BF16 R24, R160.reuse, R138, R24 ;  /* 0x0000008aa018723c */ /* 0x040fe20000041818 */
[----:B------:R-:W3:Y:S07]  /*10970*/  LDSM.16.M88.4 R136, [R205+-0x2800] ;  /* 0xffd80000cd88783b */ /* 0x000eee0000000200 */
[C---:B------:R-:W-:Y:S08]  /*10980*/  HMMA.16816.F32.BF16 R28, R160.reuse, R148, R28 ;  /* 0x00000094a01c723c */ /* 0x040ff0000004181c */
[C---:B------:R-:W-:Y:S01]  /*10990*/  HMMA.16816.F32.BF16 R32, R160.reuse, R150, R32 ;  /* 0x00000096a020723c */ /* 0x040fe20000041820 */
[----:B------:R-:W4:Y:S07]  /*109a0*/  LDSM.16.M88.4 R148, [R205+-0x2000] ;  /* 0xffe00000cd94783b */ /* 0x000f2e0000000200 */
[C---:B------:R-:W-:Y:S08]  /*109b0*/  HMMA.16816.F32.BF16 R36, R160.reuse, R152, R36 ;  /* 0x00000098a024723c */ /* 0x040ff00000041824 */
[C---:B------:R-:W-:Y:S01]  /*109c0*/  HMMA.16816.F32.BF16 R40, R160.reuse, R154, R40 ;  /* 0x0000009aa028723c */ /* 0x040fe20000041828 */
[----:B------:R-:W-:Y:S07]  /*109d0*/  LDSM.16.M88.4 R152, [R205+-0x800] ;  /* 0xfff80000cd98783b */ /* 0x000fee0000000200 */
[C---:B-1----:R-:W-:Y:S08]  /*109e0*/  HMMA.16816.F32.BF16 R44, R160.reuse, R140, R44 ;  /* 0x0000008ca02c723c */ /* 0x042ff0000004182c */
[C---:B------:R-:W-:Y:S01]  /*109f0*/  HMMA.16816.F32.BF16 R48, R160.reuse, R142, R48 ;  /* 0x0000008ea030723c */ /* 0x040fe20000041830 */
[----:B------:R-:W1:Y:S07]  /*10a00*/  LDSM.16.M88.4 R140, [R205+-0x1800] ;  /* 0xffe80000cd8c783b */ /* 0x000e6e0000000200 */
[C---:B--2---:R-:W-:Y:S08]  /*10a10*/  HMMA.16816.F32.BF16 R52, R160.reuse, R144, R52 ;  /* 0x00000090a034723c */ /* 0x044ff00000041834 */
[----:B------:R-:W-:Y:S01]  /*10a20*/  HMMA.16816.F32.BF16 R56, R160, R146, R56 ;  /* 0x00000092a038723c */ /* 0x000fe20000041838 */
[----:B------:R-:W2:Y:S07]  /*10a30*/  LDSM.16.M88.4 R144, [R205+-0x1000] ;  /* 0xfff00000cd90783b */ /* 0x000eae0000000200 */
[C---:B------:R-:W-:Y:S08]  /*10a40*/  HMMA.16816.F32.BF16 R4, R164.reuse, R156, R4 ;  /* 0x0000009ca404723c */ /* 0x040ff00000041804 */
[C---:B------:R-:W-:Y:S01]  /*10a50*/  HMMA.16816.F32.BF16 R8, R164.reuse, R158, R8 ;  /* 0x0000009ea408723c */ /* 0x040fe20000041808 */
[----:B------:R-:W5:Y:S07]  /*10a60*/  LDSM.16.M88.4 R156, [R203+0x3800] ;  /* 0x00380000cb9c783b */ /* 0x000f6e0000000200 */
        /* <DEDUP_REMOVED lines=18> */
[C---:B-----5:R-:W-:Y:S08]  /*10b90*/  HMMA.16816.F32.BF16 R4, R172.reuse, R156, R4 ;  /* 0x0000009cac04723c */ /* 0x060ff00000041804 */
[C---:B------:R-:W-:Y:S01]  /*10ba0*/  HMMA.16816.F32.BF16 R8, R172.reuse, R158, R8 ;  /* 0x0000009eac08723c */ /* 0x040fe20000041808 */
[----:B------:R-:W-:Y:S07]  /*10bb0*/  LDSM.16.M88.4 R156, [R206+0x5800] ;  /* 0x00580000ce9c783b */ /* 0x000fee0000000200 */
[C---:B---3--:R-:W-:Y:S08]  /*10bc0*/  HMMA.16816.F32.BF16 R12, R172.reuse, R136, R12 ;  /* 0x00000088ac0c723c */ /* 0x048ff0000004180c */
[C---:B------:R-:W-:Y:S01]  /*10bd0*/  HMMA.16816.F32.BF16 R16, R172.reuse, R138, R16 ;  /* 0x0000008aac10723c */ /* 0x040fe20000041810 */
[----:B------:R-:W3:Y:S07]  /*10be0*/  LDSM.16.M88.4 R136, [R206+0x4000] ;  /* 0x00400000ce88783b */ /* 0x000eee0000000200 */
        /* <DEDUP_REMOVED lines=30> */
[C---:B--2---:R-:W-:Y:S08]  /*10dd0*/  HMMA.16816.F32.BF16 R44, R180.reuse, R144, R44 ;  /* 0x00000090b42c723c */ /* 0x044ff0000004182c */
[C---:B------:R-:W-:Y:S01]  /*10de0*/  HMMA.16816.F32.BF16 R48, R180.reuse, R146, R48 ;  /* 0x00000092b430723c */ /* 0x040fe20000041830 */
[----:B------:R2:W4:Y:S07]  /*10df0*/  LDSM.16.M88.4 R144, [R3+0x6000] ;  /* 0x006000000390783b */ /* 0x00052e0000000200 */
[C---:B------:R-:W-:Y:S08]  /*10e00*/  HMMA.16816.F32.BF16 R52, R180.reuse, R168, R52 ;  /* 0x000000a8b434723c */ /* 0x040ff00000041834 */
[----:B------:R-:W-:Y:S01]  /*10e10*/  HMMA.16816.F32.BF16 R56, R180, R170, R56 ;  /* 0x000000aab438723c */ /* 0x000fe20000041838 */
[----:B------:R-:W-:Y:S07]  /*10e20*/  LDSM.16.M88.4 R168, [R205+0x1800] ;  /* 0x00180000cda8783b */ /* 0x000fee0000000200 */
[C---:B------:R-:W-:Y:S05]  /*10e30*/  HMMA.16816.F32.BF16 R4, R184.reuse, R176, R4 ;  /* 0x000000b0b804723c */ /* 0x040fea0000041804 */
[----:B--2---:R-:W-:Y:S03]  /*10e40*/  IMAD.MOV.U32 R3, RZ, RZ, R0 ;  /* 0x000000ffff037224 */ /* 0x004fe600078e0000 */
[C---:B------:R-:W-:Y:S01]  /*10e50*/  HMMA.16816.F32.BF16 R8, R184.reuse, R178, R8 ;  /* 0x000000b2b808723c */ /* 0x040fe20000041808 */
[----:B------:R-:W-:Y:S07]  /*10e60*/  LDSM.16.M88.4 R176, [R205+0x2000] ;  /* 0x00200000cdb0783b */ /* 0x000fee0000000200 */
[C---:B-----5:R-:W-:Y:S08]  /*10e70*/  HMMA.16816.F32.BF16 R12, R184.reuse, R152, R12 ;  /* 0x00000098b80c723c */ /* 0x060ff0000004180c */
[C---:B------:R-:W-:Y:S01]  /*10e80*/  HMMA.16816.F32.BF16 R16, R184.reuse, R154, R16 ;  /* 0x0000009ab810723c */ /* 0x040fe20000041810 */
[----:B------:R-:W-:Y:S07]  /*10e90*/  LDSM.16.M88.4 R152, [R205+0x800] ;  /* 0x00080000cd98783b */ /* 0x000fee0000000200 */
[C---:B---3--:R-:W-:Y:S08]  /*10ea0*/  HMMA.16816.F32.BF16 R20, R184.reuse, R136, R20 ;  /* 0x00000088b814723c */ /* 0x048ff00000041814 */
[C---:B------:R-:W-:Y:S01]  /*10eb0*/  HMMA.16816.F32.BF16 R24, R184.reuse, R138, R24 ;  /* 0x0000008ab818723c */ /* 0x040fe20000041818 */
[----:B------:R-:W2:Y:S07]  /*10ec0*/  LDSM.16.M88.4 R136, [R205] ;  /* 0x00000000cd88783b */ /* 0x000eae0000000200 */
[C---:B------:R-:W-:Y:S08]  /*10ed0*/  HMMA.16816.F32.BF16 R28, R184.reuse, R188, R28 ;  /* 0x000000bcb81c723c */ /* 0x040ff0000004181c */
[C---:B------:R-:W-:Y:S01]  /*10ee0*/  HMMA.16816.F32.BF16 R32, R184.reuse, R190, R32 ;  /* 0x000000beb820723c */ /* 0x040fe20000041820 */
[----:B------:R-:W3:Y:S01]  /*10ef0*/  LDSM.16.M88.4 R188, [R205+0x2800] ;  /* 0x00280000cdbc783b */ /* 0x000ee20000000200 */
[----:B------:R-:W-:Y:S05]  /*10f00*/  DEPBAR.LE SB0, 0x0 ;  /* 0x000080000000791a */ /* 0x000fea0000000000 */
[----:B------:R-:W-:Y:S01]  /*10f10*/  BAR.SYNC.DEFER_BLOCKING 0x0 ;  /* 0x0000000000007b1d */ /* 0x000fe20000010000 */
[C---:B-1----:R-:W-:Y:S08]  /*10f20*/  HMMA.16816.F32.BF16 R36, R184.reuse, R140, R36 ;  /* 0x0000008cb824723c */ /* 0x042ff00000041824 */
[C---:B------:R-:W-:Y:S08]  /*10f30*/  HMMA.16816.F32.BF16 R40, R184.reuse, R142, R40 ;  /* 0x0000008eb828723c */ /* 0x040ff00000041828 */
[C---:B----4-:R-:W-:Y:S08]  /*10f40*/  HMMA.16816.F32.BF16 R44, R184.reuse, R144, R44 ;  /* 0x00000090b82c723c */ /* 0x050ff0000004182c */
[C---:B------:R-:W-:Y:S08]  /*10f50*/  HMMA.16816.F32.BF16 R48, R184.reuse, R146, R48 ;  /* 0x00000092b830723c */ /* 0x040ff00000041830 */
[C---:B------:R-:W-:Y:S08]  /*10f60*/  HMMA.16816.F32.BF16 R52, R184.reuse, R148, R52 ;  /* 0x00000094b834723c */ /* 0x040ff00000041834 */
[----:B------:R-:W-:Y:S08]  /*10f70*/  HMMA.16816.F32.BF16 R56, R184, R150, R56 ;  /* 0x00000096b838723c */ /* 0x000ff00000041838 */
        /* <DEDUP_REMOVED lines=12> */
[C---:B------:R-:W-:Y:S08]  /*11040*/  HMMA.16816.F32.BF16 R52, R192.reuse, R196, R52 ;  /* 0x000000c4c034723c */ /* 0x040ff00000041834 */
[----:B------:R-:W-:Y:S01]  /*11050*/  HMMA.16816.F32.BF16 R56, R192, R198, R56 ;  /* 0x000000c6c038723c */ /* 0x000fe20000041838 */
[----:B------:R-:W-:Y:S07]  /*11060*/  @!UPT UIADD3 URZ, URZ, URZ, URZ ;  /* 0x0000003f3f3ff290 */ /* 0x000fee000fffe03f */
[----:B------:R-:W-:-:S11]  /*11070*/  @!P0 BRA `(.L_x_1671) ;  /* 0x0000034000008947 */ /* 0x000fd60003800000 */
[----:B------:R-:W-:Y:S02]  /*11080*/  IADD3 R126, R244, -0x1, RZ ;  /* 0xfffffffff47e7810 */ /* 0x000fe40007ffe0ff */
[C---:B------:R-:W-:Y:S02]  /*11090*/  ISETP.GE.AND P2, PT, R221.reuse, 0x21, PT ;  /* 0x00000021dd00780c */ /* 0x040fe40003f46270 */
[----:B------:R-:W-:Y:S01]  /*110a0*/  SHF.R.S32.HI R125, RZ, 0x1f, R126 ;  /* 0x0000001fff7d7819 */ /* 0x000fe2000001147e */
[C---:B------:R-:W-:Y:S01]  /*110b0*/  IMAD.WIDE.U32 R140, R126.reuse, c[0x0][0x1e0], RZ ;  /* 0x000078007e8c7a25 */ /* 0x040fe200078e00ff */
[C---:B------:R-:W-:Y:S02]  /*110c0*/  ISETP.GE.AND P1, PT, R221.reuse, 0x41, PT ;  /* 0x00000041dd00780c */ /* 0x040fe40003f26270 */
[----:B------:R-:W-:Y:S01]  /*110d0*/  ISETP.GE.AND P3, PT, R221, 0x1, PT ;  /* 0x00000001dd00780c */ /* 0x000fe20003f66270 */
[----:B------:R-:W-:Y:S04]  /*110e0*/  IMAD R125, R125, c[0x0][0x1e0], RZ ;  /* 0x000078007d7d7a24 */ /* 0x000fe800078e02ff */
[----:B------:R-:W-:Y:S02]  /*110f0*/  IMAD R125, R126, c[0x0][0x1e4], R125 ;  /* 0x000079007e7d7a24 */ /* 0x000fe400078e027d */
[----:B------:R-:W-:Y:S02]  /*11100*/  @P2 IMAD.MOV.U32 R136, RZ, RZ, c[0x0][0x1e4] ;  /* 0x00007900ff882624 */ /* 0x000fe400078e00ff */
[----:B------:R-:W-:Y:S02]  /*11110*/  IMAD.IADD R126, R141, 0x1, R125 ;  /* 0x000000018d7e7824 */ /* 0x000fe400078e027d */
[----:B------:R-:W-:Y:S04]  /*11120*/  IMAD.WIDE.U32 R140, R140, 0x70, RZ ;  /* 0x000000708c8c7825 */ /* 0x000fe800078e00ff */
[----:B------:R-:W-:Y:S02]  /*11130*/  IMAD R126, R126, 0x70, RZ ;  /* 0x000000707e7e7824 */ /* 0x000fe400078e02ff */
[----:B------:R-:W-:Y:S02]  /*11140*/  @P2 IMAD.MOV.U32 R125, RZ, RZ, c[0x0][0x1e0] ;  /* 0x00007800ff7d2624 */ /* 0x000fe400078e00ff */
[----:B------:R-:W-:Y:S02]  /*11150*/  IMAD.IADD R141, R141, 0x1, R126 ;  /* 0x000000018d8d7824 */ /* 0x000fe400078e027e */
[----:B------:R-:W-:Y:S01]  /*11160*/  @P1 IMAD.MOV.U32 R138, RZ, RZ, c[0x0][0x1e4] ;  /* 0x00007900ff8a1624 */ /* 0x000fe200078e00ff */
[CC--:B------:R-:W-:Y:S04]  /*11170*/  @P2 LEA R137, P0, R125.reuse, R140.reuse, 0x5 ;  /* 0x0000008c7d892211 */ /* 0x0c0fe800078028ff */
[-C--:B------:R-:W-:Y:S01]  /*11180*/  @P2 LEA.HI.X R136, R125, R141.reuse, R136, 0x5, P0 ;  /* 0x0000008d7d882211 */ /* 0x080fe200000f2c88 */
[----:B------:R-:W-:Y:S05]  /*11190*/  @P1 IMAD.MOV.U32 R125, RZ, RZ, c[0x0][0x1e0] ;  /* 0x00007800ff7d1624 */ /* 0x000fea00078e00ff */
        /* <DEDUP_REMOVED lines=34> */
.L_x_1671:
[----:B------:R-:W-:Y:S05]  /*113c0*/  BSYNC B0 ;  /* 0x0000000000007941 */ /* 0x000fea0003800000 */
.L_x_1670:
[----:B-1----:R-:W-:Y:S01]  /*113d0*/  FMNMX.FTZ R137, R4, R0, !PT ;  /* 0x0000000004897209 */ /* 0x002fe20007810000 */
        /* <DEDUP_REMOVED lines=58> */
[----:B------:R-:W-:Y:S01]  /*11780*/  LOP3.LUT P0, RZ, R234, 0x1, RZ, 0xc0, !PT ;  /* 0x00000001eaff7812 */ /* 0x000fe2000780c0ff */
[----:B------:R-:W-:Y:S01]  /*11790*/  SHFL.BFLY PT, R125, R137, 0x2, 0x1f ;  /* 0x0c401f00897d7f89 */ /* 0x000fe200000e0000 */
[----:B------:R-:W-:Y:S07]  /*117a0*/  IADD3 R244, R244, -0x1, RZ ;  /* 0xfffffffff4f47810 */ /* 0x000fee0007ffe0ff */
[----:B------:R-:W1:Y:S02]  /*117b0*/  SHFL.BFLY PT, R0, R126, 0x2, 0x1f ;  /* 0x0c401f007e007f89 */ /* 0x000e6400000e0000 */
[----:B-1----:R-:W-:Y:S02]  /*117c0*/  FMNMX.FTZ R126, R126, R0, !PT ;  /* 0x000000007e7e7209 */ /* 0x002fe40007810000 */
[----:B------:R-:W-:Y:S04]  /*117d0*/  FMNMX.FTZ R137, R137, R125, !PT ;  /* 0x0000007d89897209 */ /* 0x000fe80007810000 */
[----:B------:R-:W1:Y:S08]  /*117e0*/  SHFL.BFLY PT, R125, R126, 0x1, 0x1f ;  /* 0x0c201f007e7d7f89 */ /* 0x000e7000000e0000 */
[----:B------:R-:W2:Y:S01]  /*117f0*/  SHFL.BFLY PT, R136, R137, 0x1, 0x1f ;  /* 0x0c201f0089887f89 */ /* 0x000ea200000e0000 */
[----:B-1----:R-:W-:Y:S05]  /*11800*/  FMNMX.FTZ R125, R126, R125, !PT ;  /* 0x0000007d7e7d7209 */ /* 0x002fea0007810000 */
[C---:B------:R-:W-:Y:S02]  /*11810*/  FMUL.FTZ R155, R125.reuse, c[0x0][0x2d0] ;  /* 0x0000b4007d9b7a20 */ /* 0x040fe40000410000 */
[----:B------:R-:W-:Y:S01]  /*11820*/  FADD.FTZ R2, -R125, R2 ;  /* 0x000000027d027221 */ /* 0x000fe20000010100 */
[----:B--2---:R-:W-:Y:S01]  /*11830*/  FMNMX.FTZ R0, R137, R136, !PT ;  /* 0x0000008889007209 */ /* 0x004fe20007810000 */
[--C-:B------:R-:W-:Y:S01]  /*11840*/  FFMA.FTZ R153, R10, c[0x0][0x2d0], -R155.reuse ;  /* 0x0000b4000a997a23 */ /* 0x100fe2000001089b */
[----:B------:R-:W1:Y:S01]  /*11850*/  LDSM.16.MT88.4 R136, [R202] ;  /* 0x00000000ca88783b */ /* 0x000e620000004200 */
[----:B------:R-:W-:Y:S02]  /*11860*/  FFMA.FTZ R154, R11, c[0x0][0x2d0], -R155 ;  /* 0x0000b4000b9a7a23 */ /* 0x000fe4000001089b */
[C---:B------:R-:W-:Y:S02]  /*11870*/  FMUL.FTZ R156, R0.reuse, c[0x0][0x2d0] ;  /* 0x0000b400009c7a20 */ /* 0x040fe40000410000 */
[----:B------:R-:W-:Y:S01]  /*11880*/  FADD.FTZ R3, -R0, R3 ;  /* 0x0000000300037221 */ /* 0x000fe20000010100 */
[----:B------:R-:W-:Y:S01]  /*11890*/  MUFU.EX2 R153, R153 ;  /* 0x0000009900997308 */ /* 0x000fe20000000800 */
[--C-:B------:R-:W-:Y:S02]  /*118a0*/  FFMA.FTZ R149, R8, c[0x0][0x2d0], -R156.reuse ;  /* 0x0000b40008957a23 */ /* 0x100fe4000001089c */
[--C-:B------:R-:W-:Y:S02]  /*118b0*/  FFMA.FTZ R150, R9, c[0x0][0x2d0], -R156.reuse ;  /* 0x0000b40009967a23 */ /* 0x100fe4000001089c */
[----:B------:R-:W-:Y:S02]  /*118c0*/  FMUL.FTZ R3, R3, c[0x0][0x2d0] ;  /* 0x0000b40003037a20 */ /* 0x000fe40000410000 */
[----:B------:R-:W-:Y:S02]  /*118d0*/  FMUL.FTZ R2, R2, c[0x0][0x2d0] ;  /* 0x0000b40002027a20 */ /* 0x000fe40000410000 */
        /* <DEDUP_REMOVED lines=10> */
[----:B------:R-:W-:Y:S01]  /*11980*/  LDSM.16.MT88.4 R20, [R201+0x4000] ;  /* 0x00400000c914783b */ /* 0x000fe20000004200 */
[--C-:B------:R-:W-:Y:S02]  /*11990*/  FFMA.FTZ R177, R24, c[0x0][0x2d0], -R156.reuse ;  /* 0x0000b40018b17a23 */ /* 0x100fe4000001089c */
[--C-:B------:R-:W-:Y:S02]  /*119a0*/  FFMA.FTZ R178, R25, c[0x0][0x2d0], -R156.reuse ;  /* 0x0000b40019b27a23 */ /* 0x100fe4000001089c */
[----:B------:R-:W3:Y:S01]  /*119b0*/  MUFU.EX2 R2, R2 ;  /* 0x0000000200027308 */ /* 0x000ee20000000800 */
[--C-:B------:R-:W-:Y:S02]  /*119c0*/  FFMA.FTZ R179, R26, c[0x0][0x2d0], -R155.reuse ;  /* 0x0000b4001ab37a23 */ /* 0x100fe4000001089b */
[--C-:B------:R-:W-:Y:S02]  /*119d0*/  FFMA.FTZ R188, R27, c[0x0][0x2d0], -R155.reuse ;  /* 0x0000b4001bbc7a23 */ /* 0x100fe4000001089b */
[----:B------:R-:W-:Y:S01]  /*119e0*/  LDSM.16.MT88.4 R24, [R201+0x1000] ;  /* 0x00100000c918783b */ /* 0x000fe20000004200 */
[--C-:B------:R-:W-:Y:S02]  /*119f0*/  FFMA.FTZ R189, R36, c[0x0][0x2d0], -R156.reuse ;  /* 0x0000b40024bd7a23 */ /* 0x100fe4000001089c */
[--C-:B------:R-:W-:Y:S02]  /*11a00*/  FFMA.FTZ R190, R37, c[0x0][0x2d0], -R156.reuse ;  /* 0x0000b40025be7a23 */ /* 0x100fe4000001089c */
[----:B------:R-:W-:Y:S01]  /*11a10*/  MUFU.EX2 R126, R126 ;  /* 0x0000007e007e7308 */ /* 0x000fe20000000800 */
[--C-:B------:R-:W-:Y:S02]  /*11a20*/  FFMA.FTZ R191, R38, c[0x0][0x2d0], -R155.reuse ;  /* 0x0000b40026bf7a23 */ /* 0x100fe4000001089b */
[--C-:B------:R-:W-:Y:S02]  /*11a30*/  FFMA.FTZ R196, R39, c[0x0][0x2d0], -R155.reuse ;  /* 0x0000b40027c47a23 */ /* 0x100fe4000001089b */
[C---:B--2---:R-:W-:Y:S01]  /*11a40*/  FMUL.FTZ R4, R3.reuse, R120 ;  /* 0x0000007803047220 */ /* 0x044fe20000410000 */
[----:B------:R-:W-:Y:S01]  /*11a50*/  LDSM.16.MT88.4 R36, [R127+0x5000] ;  /* 0x005000007f24783b */ /* 0x000fe20000004200 */
[C---:B------:R-:W-:Y:S02]  /*11a60*/  FMUL.FTZ R5, R3.reuse, R121 ;  /* 0x0000007903057220 */ /* 0x040fe40000410000 */
[C---:B------:R-:W-:Y:S01]  /*11a70*/  FMUL.FTZ R8, R3.reuse, R116 ;  /* 0x0000007403087220 */ /* 0x040fe20000410000 */
[----:B------:R-:W2:Y:S01]  /*11a80*/  MUFU.EX2 R148, R148 ;  /* 0x0000009400947308 */ /* 0x000ea20000000800 */
[C---:B------:R-:W-:Y:S02]  /*11a90*/  FMUL.FTZ R9, R3.reuse, R117 ;  /* 0x0000007503097220 */ /* 0x040fe40000410000 */
[C---:B------:R-:W-:Y:S02]  /*11aa0*/  FMUL.FTZ R60, R3.reuse, R60 ;  /* 0x0000003c033c7220 */ /* 0x040fe40000410000 */
[C---:B---3--:R-:W-:Y:S02]  /*11ab0*/  FMUL.FTZ R6, R2.reuse, R122 ;  /* 0x0000007a02067220 */ /* 0x048fe40000410000 */
[C---:B------:R-:W-:Y:S02]  /*11ac0*/  FMUL.FTZ R7, R2.reuse, R123 ;  /* 0x0000007b02077220 */ /* 0x040fe40000410000 */
[C---:B------:R-:W-:Y:S01]  /*11ad0*/  FMUL.FTZ R10, R2.reuse, R118 ;  /* 0x00000076020a7220 */ /* 0x040fe20000410000 */
[----:B------:R-:W3:Y:S01]  /*11ae0*/  MUFU.EX2 R150, R150 ;  /* 0x0000009600967308 */ /* 0x000ee20000000800 */
[C---:B------:R-:W-:Y:S02]  /*11af0*/  FMUL.FTZ R11, R2.reuse, R119 ;  /* 0x00000077020b7220 */ /* 0x040fe40000410000 */
[----:B------:R-:W4:Y:S01]  /*11b00*/  LDSM.16.MT88.4 R116, [R127] ;  /* 0x000000007f74783b */ /* 0x000f220000004200 */
[C---:B------:R-:W-:Y:S02]  /*11b10*/  FMUL.FTZ R61, R3.reuse, R61 ;  /* 0x0000003d033d7220 */ /* 0x040fe40000410000 */
[C---:B------:R-:W-:Y:S02]  /*11b20*/  FMUL.FTZ R62, R2.reuse, R62 ;  /* 0x0000003e023e7220 */ /* 0x040fe40000410000 */
[----:B------:R-:W-:Y:S02]  /*11b30*/  FMUL.FTZ R63, R2, R63 ;  /* 0x0000003f023f7220 */ /* 0x000fe40000410000 */
[----:B------:R-:W-:Y:S01]  /*11b40*/  MUFU.EX2 R151, R151 ;  /* 0x0000009700977308 */ /* 0x000fe20000000800 */
[C---:B------:R-:W-:Y:S02]  /*11b50*/  FMUL.FTZ R64, R3.reuse, R64 ;  /* 0x0000004003407220 */ /* 0x040fe40000410000 */
[C---:B------:R-:W-:Y:S01]  /*11b60*/  FMUL.FTZ R65, R3.reuse, R65 ;  /* 0x0000004103417220 */ /* 0x040fe20000410000 */
[----:B--2---:R-:W-:Y:S01]  /*11b70*/  F2FP.BF16.PACK_AB R120, R148, R126 ;  /* 0x0000007e9478723e */ /* 0x004fe200000010ff */
[C---:B------:R-:W-:Y:S02]  /*11b80*/  FMUL.FTZ R66, R2.reuse, R66 ;  /* 0x0000004202427220 */ /* 0x040fe40000410000 */
[C---:B------:R-:W-:Y:S02]  /*11b90*/  FMUL.FTZ R67, R2.reuse, R67 ;  /* 0x0000004302437220 */ /* 0x040fe40000410000 */
[C---:B------:R-:W-:Y:S01]  /*11ba0*/  FMUL.FTZ R68, R3.reuse, R68 ;  /* 0x0000004403447220 */ /* 0x040fe20000410000 */
[----:B------:R-:W2:Y:S01]  /*11bb0*/  MUFU.EX2 R152, R152 ;  /* 0x0000009800987308 */ /* 0x000ea20000000800 */
[C---:B------:R-:W-:Y:S02]  /*11bc0*/  FMUL.FTZ R69, R3.reuse, R69 ;  /* 0x0000004503457220 */ /* 0x040fe40000410000 */
[----:B------:R-:W-:Y:S01]  /*11bd0*/  FMUL.FTZ R70, R2, R70 ;  /* 0x0000004602467220 */ /* 0x000fe20000410000 */
[----:B---3--:R-:W-:Y:S01]  /*11be0*/  F2FP.BF16.PACK_AB R122, R150, R149 ;  /* 0x00000095967a723e */ /* 0x008fe200000010ff */
[C---:B------:R-:W-:Y:S02]  /*11bf0*/  FMUL.FTZ R71, R2.reuse, R71 ;  /* 0x0000004702477220 */ /* 0x040fe40000410000 */
[C---:B------:R-:W-:Y:S02]  /*11c00*/  FMUL.FTZ R72, R3.reuse, R72 ;  /* 0x0000004803487220 */ /* 0x040fe40000410000 */
[----:B------:R-:W-:Y:S01]  /*11c10*/  FMUL.FTZ R73, R3, R73 ;  /* 0x0000004903497220 */ /* 0x000fe20000410000 */
[----:B------:R-:W3:Y:S01]  /*11c20*/  MUFU.EX2 R154, R154 ;  /* 0x0000009a009a7308 */ /* 0x000ee20000000800 */
[C---:B------:R-:W-:Y:S02]  /*11c30*/  FMUL.FTZ R74, R2.reuse, R74 ;  /* 0x0000004a024a7220 */ /* 0x040fe40000410000 */
[----:B------:R-:W-:Y:S02]  /*11c40*/  FMUL.FTZ R75, R2, R75 ;  /* 0x0000004b024b7220 */ /* 0x000fe40000410000 */
[--C-:B------:R-:W-:Y:S02]  /*11c50*/  FFMA.FTZ R197, R40, c[0x0][0x2d0], -R156.reuse ;  /* 0x0000b40028c57a23 */ /* 0x100fe4000001089c */
[--C-:B------:R-:W-:Y:S02]  /*11c60*/  FFMA.FTZ R198, R41, c[0x0][0x2d0], -R156.reuse ;  /* 0x0000b40029c67a23 */ /* 0x100fe4000001089c */
[--C-:B------:R-:W-:Y:S01]  /*11c70*/  FFMA.FTZ R42, R42, c[0x0][0x2d0], -R155.reuse ;  /* 0x0000b4002a2a7a23 */ /* 0x100fe2000001089b */
[----:B------:R-:W-:Y:S01]  /*11c80*/  MUFU.EX2 R169, R169 ;  /* 0x000000a900a97308 */ /* 0x000fe20000000800 */
[--C-:B------:R-:W-:Y:S02]  /*11c90*/  FFMA.FTZ R199, R46, c[0x0][0x2d0], -R155.reuse ;  /* 0x0000b4002ec77a23 */ /* 0x100fe4000001089b */
[--C-:B------:R-:W-:Y:S01]  /*11ca0*/  FFMA.FTZ R47, R47, c[0x0][0x2d0], -R155.reuse ;  /* 0x0000b4002f2f7a23 */ /* 0x100fe2000001089b */
[----:B--2---:R-:W-:Y:S01]  /*11cb0*/  F2FP.BF16.PACK_AB R121, R152, R151 ;  /* 0x000000979879723e */ /* 0x004fe200000010ff */
[--C-:B------:R-:W-:Y:S02]  /*11cc0*/  FFMA.FTZ R48, R48, c[0x0][0x2d0], -R156.reuse ;  /* 0x0000b40030307a23 */ /* 0x100fe4000001089c */
[--C-:B------:R-:W-:Y:S02]  /*11cd0*/  FFMA.FTZ R49, R49, c[0x0][0x2d0], -R156.reuse ;  /* 0x0000b40031317a23 */ /* 0x100fe4000001089c */
[--C-:B------:R-:W-:Y:S01]  /*11ce0*/  FFMA.FTZ R50, R50, c[0x0][0x2d0], -R155.reuse ;  /* 0x0000b40032327a23 */ /* 0x100fe2000001089b */
[----:B------:R-:W-:Y:S01]  /*11cf0*/  MUFU.EX2 R170, R170 ;  /* 0x000000aa00aa7308 */ /* 0x000fe20000000800 */
[--C-:B------:R-:W-:Y:S02]  /*11d00*/  FFMA.FTZ R51, R51, c[0x0][0x2d0], -R155.reuse ;  /* 0x0000b40033337a23 */ /* 0x100fe4000001089b */
[C---:B------:R-:W-:Y:S01]  /*11d10*/  FMUL.FTZ R76, R3.reuse, R76 ;  /* 0x0000004c034c7220 */ /* 0x040fe20000410000 */
[----:B---3--:R-:W-:Y:S01]  /*11d20*/  F2FP.BF16.PACK_AB R123, R154, R153 ;  /* 0x000000999a7b723e */ /* 0x008fe200000010ff */
[C---:B------:R-:W-:Y:S02]  /*11d30*/  FMUL.FTZ R77, R3.reuse, R77 ;  /* 0x0000004d034d7220 */ /* 0x040fe40000410000 */
[C---:B------:R-:W-:Y:S02]  /*11d40*/  FMUL.FTZ R78, R2.reuse, R78 ;  /* 0x0000004e024e7220 */ /* 0x040fe40000410000 */
[C---:B------:R-:W-:Y:S01]  /*11d50*/  FMUL.FTZ R79, R2.reuse, R79 ;  /* 0x0000004f024f7220 */ /* 0x040fe20000410000 */
[----:B------:R-:W-:Y:S01]  /*11d60*/  MUFU.EX2 R171, R171 ;  /* 0x000000ab00ab7308 */ /* 0x000fe20000000800 */
[C---:B-1----:R-:W-:Y:S05]  /*11d70*/  HMMA.16816.F32.BF16 R4, R120.reuse, R136, R4 ;  /* 0x000000887804723c */ /* 0x042fea0000041804 */
[C---:B------:R-:W-:Y:S02]  /*11d80*/  FMUL.FTZ R80, R3.reuse, R80 ;  /* 0x0000005003507220 */ /* 0x040fe40000410000 */
[C---:B------:R-:W-:Y:S01]  /*11d90*/  FMUL.FTZ R81, R3.reuse, R81 ;  /* 0x0000005103517220 */ /* 0x040fe20000410000 */
[C---:B------:R-:W-:Y:S01]  /*11da0*/  HMMA.16816.F32.BF16 R8, R120.reuse, R138, R8 ;  /* 0x0000008a7808723c */ /* 0x040fe20000041808 */
[----:B------:R-:W1:Y:S01]  /*11db0*/  LDSM.16.MT88.4 R136, [R202+0x3800] ;  /* 0x00380000ca88783b */ /* 0x000e620000004200 */
        /* <DEDUP_REMOVED lines=8> */
[----:B------:R-:W2:Y:S03]  /*11e40*/  LDSM.16.MT88.4 R140, [R201+0x3800] ;  /* 0x00380000c98c783b */ /* 0x000ea60000004200 */
[C---:B------:R-:W-:Y:S02]  /*11e50*/  FMUL.FTZ R86, R2.reuse, R86 ;  /* 0x0000005602567220 */ /* 0x040fe40000410000 */
[C---:B------:R-:W-:Y:S01]  /*11e60*/  FMUL.FTZ R87, R2.reuse, R87 ;  /* 0x0000005702577220 */ /* 0x040fe20000410000 */
[----:B------:R-:W-:Y:S01]  /*11e70*/  MUFU.EX2 R178, R178 ;  /* 0x000000b200b27308 */ /* 0x000fe20000000800 */
[C---:B------:R-:W-:Y:S04]  /*11e80*/  HMMA.16816.F32.BF16 R68, R120.reuse, R144, R68 ;  /* 0x000000907844723c */ /* 0x040fe80000041844 */
[C---:B------:R-:W-:Y:S02]  /*11e90*/  FMUL.FTZ R88, R3.reuse, R88 ;  /* 0x0000005803587220 */ /* 0x040fe40000410000 */
[C---:B------:R-:W-:Y:S02]  /*11ea0*/  FMUL.FTZ R89, R3.reuse, R89 ;  /* 0x0000005903597220 */ /* 0x040fe40000410000 */
[C---:B------:R-:W-:Y:S01]  /*11eb0*/  HMMA.16816.F32.BF16 R72, R120.reuse, R146, R72 ;  /* 0x000000927848723c */ /* 0x040fe20000041848 */
[----:B------:R-:W-:Y:S03]  /*11ec0*/  MUFU.EX2 R179, R179 ;  /* 0x000000b300b37308 */ /* 0x000fe60000000800 */
[C---:B------:R-:W-:Y:S02]  /*11ed0*/  FMUL.FTZ R90, R2.reuse, R90 ;  /* 0x0000005a025a7220 */ /* 0x040fe40000410000 */
[----:B------:R-:W-:Y:S02]  /*11ee0*/  FMUL.FTZ R91, R2, R91 ;  /* 0x0000005b025b7220 */ /* 0x000fe40000410000 */
[C---:B----4-:R-:W-:Y:S03]  /*11ef0*/  HMMA.16816.F32.BF16 R76, R120.reuse, R116, R76 ;  /* 0x00000074784c723c */ /* 0x050fe6000004184c */
[----:B------:R-:W-:Y:S01]  /*11f00*/  MUFU.EX2 R188, R188 ;  /* 0x000000bc00bc7308 */ /* 0x000fe20000000800 */
[--C-:B------:R-:W-:Y:S02]  /*11f10*/  FFMA.FTZ R144, R12, c[0x0][0x2d0], -R156.reuse ;  /* 0x0000b4000c907a23 */ /* 0x100fe4000001089c */
[----:B------:R-:W-:Y:S02]  /*11f20*/  FMUL.FTZ R12, R3, R112 ;  /* 0x00000070030c7220 */ /* 0x000fe40000410000 */
[C---:B------:R-:W-:Y:S01]  /*11f30*/  HMMA.16816.F32.BF16 R80, R120.reuse, R118, R80 ;  /* 0x000000767850723c */ /* 0x040fe20000041850 */
[----:B------:R-:W3:Y:S03]  /*11f40*/  LDSM.16.MT88.4 R116, [R200+0x3800] ;  /* 0x00380000c874783b */ /* 0x000ee60000004200 */
[--C-:B------:R-:W-:Y:S01]  /*11f50*/  FFMA.FTZ R145, R13, c[0x0][0x2d0], -R156.reuse ;  /* 0x0000b4000d917a23 */ /* 0x100fe2000001089c */
[----:B------:R-:W-:Y:S01]  /*11f60*/  MUFU.EX2 R144, R144 ;  /* 0x0000009000907308 */ /* 0x000fe20000000800 */
[----:B------:R-:W-:Y:S02]  /*11f70*/  FMUL.FTZ R13, R3, R113 ;  /* 0x00000071030d7220 */ /* 0x000fe40000410000 */
[C---:B-1----:R-:W-:Y:S04]  /*11f80*/  HMMA.16816.F32.BF16 R84, R120.reuse, R136, R84 ;  /* 0x000000887854723c */ /* 0x042fe80000041854 */
[--C-:B------:R-:W-:Y:S02]  /*11f90*/  FFMA.FTZ R146, R14, c[0x0][0x2d0], -R155.reuse ;  /* 0x0000b4000e927a23 */ /* 0x100fe4000001089b */
[C---:B------:R-:W-:Y:S01]  /*11fa0*/  FMUL.FTZ R14, R2.reuse, R114 ;  /* 0x00000072020e7220 */ /* 0x040fe20000410000 */
[----:B------:R-:W1:Y:S01]  /*11fb0*/  MUFU.EX2 R145, R145 ;  /* 0x0000009100917308 */ /* 0x000e620000000800 */
[C---:B------:R-:W-:Y:S01]  /*11fc0*/  HMMA.16816.F32.BF16 R88, R120.reuse, R138, R88 ;  /* 0x0000008a7858723c */ /* 0x040fe20000041858 */
[----:B------:R-:W-:Y:S03]  /*11fd0*/  LDSM.16.MT88.4 R136, [R202+0x800] ;  /* 0x00080000ca88783b */ /* 0x000fe60000004200 */
[--C-:B------:R-:W-:Y:S02]  /*11fe0*/  FFMA.FTZ R147, R15, c[0x0][0x2d0], -R155.reuse ;  /* 0x0000b4000f937a23 */ /* 0x100fe4000001089b */
[C---:B------:R-:W-:Y:S02]  /*11ff0*/  FMUL.FTZ R15, R2.reuse, R115 ;  /* 0x00000073020f7220 */ /* 0x040fe40000410000 */
[C---:B------:R-:W-:Y:S01]  /*12000*/  FMUL.FTZ R92, R3.reuse, R92 ;  /* 0x0000005c035c7220 */ /* 0x040fe20000410000 */
[----:B------:R-:W4:Y:S01]  /*12010*/  LDSM.16.MT88.4 R112, [R127+0x3800] ;  /* 0x003800007f70783b */ /* 0x000f220000004200 */
[----:B------:R-:W-:Y:S02]  /*12020*/  MUFU.EX2 R146, R146 ;  /* 0x0000009200927308 */ /* 0x000fe40000000800 */
[C---:B------:R-:W-:Y:S01]  /*12030*/  FMUL.FTZ R93, R3.reuse, R93 ;  /* 0x0000005d035d7220 */ /* 0x040fe20000410000 */
[C---:B--2---:R-:W-:Y:S03]  /*12040*/  HMMA.16816.F32.BF16 R12, R120.reuse, R140, R12 ;  /* 0x0000008c780c723c */ /* 0x044fe6000004180c */
[C---:B------:R-:W-:Y:S02]  /*12050*/  FMUL.FTZ R94, R2.reuse, R94 ;  /* 0x0000005e025e7220 */ /* 0x040fe40000410000 */
[C---:B------:R-:W-:Y:S02]  /*12060*/  FMUL.FTZ R95, R2.reuse, R95 ;  /* 0x0000005f025f7220 */ /* 0x040fe40000410000 */
[C---:B------:R-:W-:Y:S01]  /*12070*/  FMUL.FTZ R96, R3.reuse, R96 ;  /* 0x0000006003607220 */ /* 0x040fe20000410000 */
[----:B------:R-:W2:Y:S01]  /*12080*/  MUFU.EX2 R147, R147 ;  /* 0x0000009300937308 */ /* 0x000ea20000000800 */
[----:B------:R-:W-:Y:S03]  /*12090*/  FMUL.FTZ R97, R3, R97 ;  /* 0x0000006103617220 */ /* 0x000fe60000410000 */
[C---:B------:R-:W-:Y:S01]  /*120a0*/  HMMA.16816.F32.BF16 R92, R120.reuse, R142, R92 ;  /* 0x0000008e785c723c */ /* 0x040fe2000004185c */
[----:B------:R-:W-:Y:S02]  /*120b0*/  LDSM.16.MT88.4 R140, [R127+0x4000] ;  /* 0x004000007f8c783b */ /* 0x000fe40000004200 */
[C---:B------:R-:W-:Y:S02]  /*120c0*/  FMUL.FTZ R98, R2.reuse, R98 ;  /* 0x0000006202627220 */ /* 0x040fe40000410000 */
[----:B------:R-:W-:Y:S01]  /*120d0*/  FMUL.FTZ R99, R2, R99 ;  /* 0x0000006302637220 */ /* 0x000fe20000410000 */
[----:B------:R-:W-:Y:S01]  /*120e0*/  MUFU.EX2 R189, R189 ;  /* 0x000000bd00bd7308 */ /* 0x000fe20000000800 */
[--C-:B------:R-:W-:Y:S02]  /*120f0*/  FFMA.FTZ R157, R16, c[0x0][0x2d0], -R156.reuse ;  /* 0x0000b400109d7a23 */ /* 0x100fe4000001089c */
[--C-:B------:R-:W-:Y:S03]  /*12100*/  FFMA.FTZ R158, R17, c[0x0][0x2d0], -R156.reuse ;  /* 0x0000b400119e7a23 */ /* 0x100fe6000001089c */
[C---:B---3--:R-:W-:Y:S03]  /*12110*/  HMMA.16816.F32.BF16 R96, R120.reuse, R116, R96 ;  /* 0x000000747860723c */ /* 0x048fe60000041860 */
[--C-:B------:R-:W-:Y:S01]  /*12120*/  FFMA.FTZ R159, R18, c[0x0][0x2d0], -R155.reuse ;  /* 0x0000b400129f7a23 */ /* 0x100fe2000001089b */
[----:B------:R-:W-:Y:S01]  /*12130*/  MUFU.EX2 R157, R157 ;  /* 0x0000009d009d7308 */ /* 0x000fe20000000800 */
[--C-:B------:R-:W-:Y:S02]  /*12140*/  FFMA.FTZ R168, R19, c[0x0][0x2d0], -R155.reuse ;  /* 0x0000b40013a87a23 */ /* 0x100fe4000001089b */
[C---:B------:R-:W-:Y:S02]  /*12150*/  FMUL.FTZ R100, R3.reuse, R100 ;  /* 0x0000006403647220 */ /* 0x040fe40000410000 */
[C---:B------:R-:W-:Y:S03]  /*12160*/  FMUL.FTZ R101, R3.reuse, R101 ;  /* 0x0000006503657220 */ /* 0x040fe60000410000 */
[C---:B------:R-:W-:Y:S02]  /*12170*/  FMUL.FTZ R102, R2.reuse, R102 ;  /* 0x0000006602667220 */ /* 0x040fe40000410000 */
[----:B------:R-:W3:Y:S01]  /*12180*/  MUFU.EX2 R158, R158 ;  /* 0x0000009e009e7308 */ /* 0x000ee20000000800 */
[C---:B------:R-:W-:Y:S02]  /*12190*/  FMUL.FTZ R103, R2.reuse, R103 ;  /* 0x0000006702677220 */ /* 0x040fe40000410000 */
[----:B------:R-:W-:Y:S01]  /*121a0*/  FMUL.FTZ R16, R3, R108 ;  /* 0x0000006c03107220 */ /* 0x000fe20000410000 */
[----:B-1----:R-:W-:Y:S01]  /*121b0*/  F2FP.BF16.PACK_AB R108, R145, R144 ;  /* 0x00000090916c723e */ /* 0x002fe200000010ff */
[----:B------:R-:W-:Y:S01]  /*121c0*/  FMUL.FTZ R17, R3, R109 ;  /* 0x0000006d03117220 */ /* 0x000fe20000410000 */
[----:B--2---:R-:W-:Y:S01]  /*121d0*/  F2FP.BF16.PACK_AB R109, R147, R146 ;  /* 0x00000092936d723e */ /* 0x004fe200000010ff */
[C---:B------:R-:W-:Y:S01]  /*121e0*/  FMUL.FTZ R18, R2.reuse, R110 ;  /* 0x0000006e02127220 */ /* 0x040fe20000410000 */
[C---:B------:R-:W-:Y:S01]  /*121f0*/  HMMA.16816.F32.BF16 R100, R120.reuse, R118, R100 ;  /* 0x000000767864723c */ /* 0x040fe20000041864 */
[----:B------:R-:W1:Y:S01]  /*12200*/  LDSM.16.MT88.4 R116, [R201+0x800] ;  /* 0x00080000c974783b */ /* 0x000e620000004200 */
[----:B------:R-:W-:Y:S01]  /*12210*/  MUFU.EX2 R159, R159 ;  /* 0x0000009f009f7308 */ /* 0x000fe20000000800 */
[C---:B------:R-:W-:Y:S02]  /*12220*/  FMUL.FTZ R19, R2.reuse, R111 ;  /* 0x0000006f02137220 */ /* 0x040fe40000410000 */
[C---:B------:R-:W-:Y:S02]  /*12230*/  FMUL.FTZ R104, R3.reuse, R104 ;  /* 0x0000006803687220 */ /* 0x040fe40000410000 */
[----:B------:R-:W-:Y:S02]  /*12240*/  FMUL.FTZ R105, R3, R105 ;  /* 0x0000006903697220 */ /* 0x000fe40000410000 */
[C---:B------:R-:W-:Y:S01]  /*12250*/  FMUL.FTZ R106, R2.reuse, R106 ;  /* 0x0000006a026a7220 */ /* 0x040fe20000410000 */
[C---:B----4-:R-:W-:Y:S02]  /*12260*/  HMMA.16816.F32.BF16 R16, R120.reuse, R112, R16 ;  /* 0x000000707810723c */ /* 0x050fe40000041810 */
[----:B------:R-:W2:Y:S01]  /*12270*/  MUFU.EX2 R168, R168 ;  /* 0x000000a800a87308 */ /* 0x000ea20000000800 */
[----:B------:R-:W-:Y:S02]  /*12280*/  FMUL.FTZ R107, R2, R107 ;  /* 0x0000006b026b7220 */ /* 0x000fe40000410000 */
[--C-:B------:R-:W-:Y:S01]  /*12290*/  FFMA.FTZ R52, R52, c[0x0][0x2d0], -R156.reuse ;  /* 0x0000b40034347a23 */ /* 0x100fe2000001089c */
[----:B---3--:R-:W-:Y:S01]  /*122a0*/  F2FP.BF16.PACK_AB R110, R158, R157 ;  /* 0x0000009d9e6e723e */ /* 0x008fe200000010ff */
[--C-:B------:R-:W-:Y:S02]  /*122b0*/  FFMA.FTZ R53, R53, c[0x0][0x2d0], -R156.reuse ;  /* 0x0000b40035357a23 */ /* 0x100fe4000001089c */
[----:B------:R-:W-:Y:S01]  /*122c0*/  FFMA.FTZ R56, R56, c[0x0][0x2d0], -R156 ;  /* 0x0000b40038387a23 */ /* 0x000fe2000001089c */
[----:B------:R-:W-:Y:S01]  /*122d0*/  HMMA.16816.F32.BF16 R104, R120, R114, R104 ;  /* 0x000000727868723c */ /* 0x000fe20000041868 */
[----:B------:R-:W3:Y:S01]  /*122e0*/  LDSM.16.MT88.4 R112, [R200+0x800] ;  /* 0x00080000c870783b */ /* 0x000ee20000004200 */
[----:B------:R-:W-:Y:S01]  /*122f0*/  MUFU.EX2 R190, R190 ;  /* 0x000000be00be7308 */ /* 0x000fe20000000800 */
[--C-:B------:R-:W-:Y:S02]  /*12300*/  FFMA.FTZ R54, R54, c[0x0][0x2d0], -R155.reuse ;  /* 0x0000b40036367a23 */ /* 0x100fe4000001089b */
[----:B------:R-:W-:Y:S02]  /*12310*/  FFMA.FTZ R55, R55, c[0x0][0x2d0], -R155 ;  /* 0x0000b40037377a23 */ /* 0x000fe4000001089b */
[----:B------:R-:W-:Y:S02]  /*12320*/  FFMA.FTZ R126, R3, R252, R126 ;  /* 0x000000fc037e7223 */ /* 0x000fe4000001007e */
[----:B------:R-:W4:Y:S03]  /*12330*/  LDSM.16.MT88.4 R120, [R127+0x800] ;  /* 0x000800007f78783b */ /* 0x000f260000004200 */
[----:B------:R-:W-:Y:S01]  /*12340*/  MUFU.EX2 R191, R191 ;  /* 0x000000bf00bf7308 */ /* 0x000fe20000000800 */
[----:B------:R-:W-:Y:S02]  /*12350*/  FFMA.FTZ R151, R2, R247, R151 ;  /* 0x000000f702977223 */ /* 0x000fe40000010097 */
[----:B------:R-:W-:Y:S01]  /*12360*/  FADD.FTZ R126, R148, R126 ;  /* 0x0000007e947e7221 */ /* 0x000fe20000010000 */
[----:B--2---:R-:W-:Y:S01]  /*12370*/  F2FP.BF16.PACK_AB R111, R168, R159 ;  /* 0x0000009fa86f723e */ /* 0x004fe200000010ff */
[----:B------:R-:W-:Y:S02]  /*12380*/  FADD.FTZ R151, R152, R151 ;  /* 0x0000009798977221 */ /* 0x000fe40000010000 */
[----:B------:R-:W-:Y:S02]  /*12390*/  FADD.FTZ R126, R149, R126 ;  /* 0x0000007e957e7221 */ /* 0x000fe40000010000 */
[----:B------:R-:W-:Y:S01]  /*123a0*/  FADD.FTZ R151, R153, R151 ;  /* 0x0000009799977221 */ /* 0x000fe20000010000 */
[----:B------:R-:W-:Y:S01]  /*123b0*/  MUFU.EX2 R196, R196 ;  /* 0x000000c400c47308 */ /* 0x000fe20000000800 */
[C---:B------:R-:W-:Y:S05]  /*123c0*/  HMMA.16816.F32.BF16 R4, R108.reuse, R136, R4 ;  /* 0x000000886c04723c */ /* 0x040fea0000041804 */
[----:B------:R-:W-:Y:S02]  /*123d0*/  FADD.FTZ R150, R150, R126 ;  /* 0x0000007e96967221 */ /* 0x000fe40000010000 */
[----:B------:R-:W-:Y:S01]  /*123e0*/  FADD.FTZ R154, R154, R151 ;  /* 0x000000979a9a7221 */ /* 0x000fe20000010000 */
[C---:B------:R-:W-:Y:S01]  /*123f0*/  HMMA.16816.F32.BF16 R8, R108.reuse, R138, R8 ;  /* 0x0000008a6c08723c */ /* 0x040fe20000041808 */
[----:B------:R-:W2:Y:S01]  /*12400*/  LDSM.16.MT88.4 R136, [R202+0x4000] ;  /* 0x00400000ca88783b */ /* 0x000ea20000004200 */
[----:B------:R-:W-:Y:S02]  /*12410*/  MUFU.EX2 R197, R197 ;  /* 0x000000c500c57308 */ /* 0x000fe40000000800 */
[----:B------:R-:W-:Y:S02]  /*12420*/  FADD.FTZ R150, R144, R150 ;  /* 0x0000009690967221 */ /* 0x000fe40000010000 */
[----:B------:R-:W-:Y:S02]  /*12430*/  FADD.FTZ R154, R146, R154 ;  /* 0x0000009a929a7221 */ /* 0x000fe40000010000 */
[C---:B-1----:R-:W-:Y:S04]  /*12440*/  HMMA.16816.F32.BF16 R60, R108.reuse, R116, R60 ;  /* 0x000000746c3c723c */ /* 0x042fe8000004183c */
[----:B------:R-:W-:Y:S01]  /*12450*/  MUFU.EX2 R198, R198 ;  /* 0x000000c600c67308 */ /* 0x000fe20000000800 */
[----:B------:R-:W-:Y:S02]  /*12460*/  FADD.FTZ R145, R145, R150 ;  /* 0x0000009691917221 */ /* 0x000fe40000010000 */
[----:B------:R-:W-:Y:S01]  /*12470*/  FADD.FTZ R147, R147, R154 ;  /* 0x0000009a93937221 */ /* 0x000fe20000010000 */
[C---:B------:R-:W-:Y:S01]  /*12480*/  HMMA.16816.F32.BF16 R64, R108.reuse, R118, R64 ;  /* 0x000000766c40723c */ /* 0x040fe20000041840 */
[----:B------:R-:W1:Y:S03]  /*12490*/  LDSM.16.MT88.4 R116, [R200+0x4000] ;  /* 0x00400000c874783b */ /* 0x000e660000004200 */
[----:B------:R-:W-:Y:S02]  /*124a0*/  FADD.FTZ R145, R157, R145 ;  /* 0x000000919d917221 */ /* 0x000fe40000010000 */
[----:B------:R-:W-:Y:S01]  /*124b0*/  MUFU.EX2 R199, R199 ;  /* 0x000000c700c77308 */ /* 0x000fe20000000800 */
[----:B------:R-:W-:Y:S01]  /*124c0*/  FADD.FTZ R147, R159, R147 ;  /* 0x000000939f937221 */ /* 0x000fe20000010000 */
[C---:B---3--:R-:W-:Y:S04]  /*124d0*/  HMMA.16816.F32.BF16 R68, R108.reuse, R112, R68 ;  /* 0x000000706c44723c */ /* 0x048fe80000041844 */
[----:B------:R-:W-:Y:S02]  /*124e0*/  FADD.FTZ R158, R158, R145 ;  /* 0x000000919e9e7221 */ /* 0x000fe40000010000 */
[----:B------:R-:W-:Y:S02]  /*124f0*/  FADD.FTZ R168, R168, R147 ;  /* 0x00000093a8a87221 */ /* 0x000fe40000010000 */
[C---:B------:R-:W-:Y:S01]  /*12500*/  HMMA.16816.F32.BF16 R72, R108.reuse, R114, R72 ;  /* 0x000000726c48723c */ /* 0x040fe20000041848 */
[----:B------:R-:W3:Y:S01]  /*12510*/  LDSM.16.MT88.4 R112, [R202+0x1000] ;  /* 0x00100000ca70783b */ /* 0x000ee20000004200 */
[----:B------:R-:W-:Y:S02]  /*12520*/  MUFU.EX2 R52, R52 ;  /* 0x0000003400347308 */ /* 0x000fe40000000800 */
[----:B------:R-:W-:Y:S02]  /*12530*/  FADD.FTZ R158, R169, R158 ;  /* 0x0000009ea99e7221 */ /* 0x000fe40000010000 */
[----:B------:R-:W-:Y:S02]  /*12540*/  FADD.FTZ R168, R171, R168 ;  /* 0x000000a8aba87221 */ /* 0x000fe40000010000 */
[C---:B----4-:R-:W-:Y:S04]  /*12550*/  HMMA.16816.F32.BF16 R76, R108.reuse, R120, R76 ;  /* 0x000000786c4c723c */ /* 0x050fe8000004184c */
[----:B------:R-:W-:Y:S04]  /*12560*/  MUFU.EX2 R53, R53 ;  /* 0x0000003500357308 */ /* 0x000fe80000000800 */
[C---:B------:R-:W-:Y:S01]  /*12570*/  HMMA.16816.F32.BF16 R80, R108.reuse, R122, R80 ;  /* 0x0000007a6c50723c */ /* 0x040fe20000041850 */
[----:B------:R-:W-:Y:S05]  /*12580*/  LDSM.16.MT88.4 R120, [R127+0x4800] ;  /* 0x004800007f78783b */ /* 0x000fea0000004200 */
[----:B------:R-:W-:Y:S02]  /*12590*/  MUFU.EX2 R54, R54 ;  /* 0x0000003600367308 */ /* 0x000fe40000000800 */
[C---:B--2---:R-:W-:Y:S07]  /*125a0*/  HMMA.16816.F32.BF16 R84, R108.reuse, R136, R84 ;  /* 0x000000886c54723c */ /* 0x044fee0000041854 */
[--C-:B------:R-:W-:Y:S01]  /*125b0*/  FFMA.FTZ R136, R28, c[0x0][0x2d0], -R156.reuse ;  /* 0x0000b4001c887a23 */ /* 0x100fe2000001089c */
[C---:B------:R-:W-:Y:S01]  /*125c0*/  HMMA.16816.F32.BF16 R88, R108.reuse, R138, R88 ;  /* 0x0000008a6c58723c */ /* 0x040fe20000041858 */
[----:B------:R-:W-:Y:S03]  /*125d0*/  MUFU.EX2 R55, R55 ;  /* 0x0000003700377308 */ /* 0x000fe60000000800 */
[----:B------:R-:W-:Y:S03]  /*125e0*/  FFMA.FTZ R137, R29, c[0x0][0x2d0], -R156 ;  /* 0x0000b4001d897a23 */ /* 0x000fe6000001089c */
[--C-:B------:R-:W-:Y:S01]  /*125f0*/  FFMA.FTZ R138, R30, c[0x0][0x2d0], -R155.reuse ;  /* 0x0000b4001e8a7a23 */ /* 0x100fe2000001089b */
[C---:B------:R-:W-:Y:S03]  /*12600*/  HMMA.16816.F32.BF16 R12, R108.reuse, R20, R12 ;  /* 0x000000146c0c723c */ /* 0x040fe6000004180c */
[----:B------:R-:W2:Y:S01]  /*12610*/  MUFU.EX2 R136, R136 ;  /* 0x0000008800887308 */ /* 0x000ea20000000800 */
[--C-:B------:R-:W-:Y:S02]  /*12620*/  FFMA.FTZ R139, R31, c[0x0][0x2d0], -R155.reuse ;  /* 0x0000b4001f8b7a23 */ /* 0x100fe4000001089b */
[----:B------:R-:W-:Y:S01]  /*12630*/  LDSM.16.MT88.4 R28, [R201+0x4800] ;  /* 0x00480000c91c783b */ /* 0x000fe20000004200 */
[----:B------:R-:W-:Y:S01]  /*12640*/  F2FP.BF16.PACK_AB R20, R170, R169 ;  /* 0x000000a9aa14723e */ /* 0x000fe200000010ff */
[C---:B------:R-:W-:Y:S04]  /*12650*/  HMMA.16816.F32.BF16 R92, R108.reuse, R22, R92 ;  /* 0x000000166c5c723c */ /* 0x040fe8000004185c */
[----:B------:R-:W-:Y:S01]  /*12660*/  F2FP.BF16.PACK_AB R21, R176, R171 ;  /* 0x000000abb015723e */ /* 0x000fe200000010ff */
[----:B------:R-:W-:Y:S01]  /*12670*/  MUFU.EX2 R137, R137 ;  /* 0x0000008900897308 */ /* 0x000fe20000000800 */
[----:B------:R-:W-:Y:S01]  /*12680*/  FADD.FTZ R170, R170, R158 ;  /* 0x0000009eaaaa7221 */ /* 0x000fe20000010000 */
[----:B------:R-:W-:Y:S01]  /*12690*/  F2FP.BF16.PACK_AB R22, R178, R177 ;  /* 0x000000b1b216723e */ /* 0x000fe200000010ff */
[C---:B-1----:R-:W-:Y:S04]  /*126a0*/  HMMA.16816.F32.BF16 R96, R108.reuse, R116, R96 ;  /* 0x000000746c60723c */ /* 0x042fe80000041860 */
[----:B------:R-:W-:Y:S01]  /*126b0*/  F2FP.BF16.PACK_AB R23, R188, R179 ;  /* 0x000000b3bc17723e */ /* 0x000fe200000010ff */
[----:B------:R-:W-:Y:S02]  /*126c0*/  FADD.FTZ R176, R176, R168 ;  /* 0x000000a8b0b07221 */ /* 0x000fe40000010000 */
[----:B------:R-:W1:Y:S01]  /*126d0*/  MUFU.EX2 R138, R138 ;  /* 0x0000008a008a7308 */ /* 0x000e620000000800 */
[C---:B------:R-:W-:Y:S01]  /*126e0*/  HMMA.16816.F32.BF16 R100, R108.reuse, R118, R100 ;  /* 0x000000766c64723c */ /* 0x040fe20000041864 */
[----:B------:R-:W-:Y:S03]  /*126f0*/  LDSM.16.MT88.4 R116, [R127+0x1000] ;  /* 0x001000007f74783b */ /* 0x000fe60000004200 */
[----:B------:R-:W-:Y:S02]  /*12700*/  FADD.FTZ R170, R177, R170 ;  /* 0x000000aab1aa7221 */ /* 0x000fe40000010000 */
[----:B------:R-:W-:Y:S02]  /*12710*/  FADD.FTZ R176, R179, R176 ;  /* 0x000000b0b3b07221 */ /* 0x000fe40000010000 */
[C---:B------:R-:W-:Y:S01]  /*12720*/  HMMA.16816.F32.BF16 R16, R108.reuse, R140, R16 ;  /* 0x0000008c6c10723c */ /* 0x040fe20000041810 */
[----:B------:R-:W4:Y:S03]  /*12730*/  MUFU.EX2 R139, R139 ;  /* 0x0000008b008b7308 */ /* 0x000f260000000800 */
[----:B------:R-:W-:Y:S02]  /*12740*/  FADD.FTZ R178, R178, R170 ;  /* 0x000000aab2b27221 */ /* 0x000fe40000010000 */
[----:B------:R-:W-:Y:S02]  /*12750*/  FADD.FTZ R188, R188, R176 ;  /* 0x000000b0bcbc7221 */ /* 0x000fe40000010000 */
[----:B------:R-:W-:Y:S01]  /*12760*/  HMMA.16816.F32.BF16 R104, R108, R142, R104 ;  /* 0x0000008e6c68723c */ /* 0x000fe20000041868 */
[----:B------:R-:W5:Y:S02]  /*12770*/  LDSM.16.MT88.4 R108, [R200+0x1000] ;  /* 0x00100000c86c783b */ /* 0x000f640000004200 */
[----:B------:R-:W-:Y:S01]  /*12780*/  MUFU.EX2 R56, R56 ;  /* 0x0000003800387308 */ /* 0x000fe20000000800 */
[--C-:B------:R-:W-:Y:S02]  /*12790*/  FFMA.FTZ R140, R32, c[0x0][0x2d0], -R156.reuse ;  /* 0x0000b400208c7a23 */ /* 0x100fe4000001089c */
[----:B------:R-:W-:Y:S02]  /*127a0*/  FFMA.FTZ R141, R33, c[0x0][0x2d0], -R156 ;  /* 0x0000b400218d7a23 */ /* 0x000fe4000001089c */
[C---:B---3--:R-:W-:Y:S05]  /*127b0*/  HMMA.16816.F32.BF16 R4, R20.reuse, R112, R4 ;  /* 0x000000701404723c */ /* 0x048fea0000041804 */
[--C-:B------:R-:W-:Y:S01]  /*127c0*/  FFMA.FTZ R142, R34, c[0x0][0x2d0], -R155.reuse ;  /* 0x0000b400228e7a23 */ /* 0x100fe2000001089b */
[----:B------:R-:W-:Y:S01]  /*127d0*/  MUFU.EX2 R140, R140 ;  /* 0x0000008c008c7308 */ /* 0x000fe20000000800 */
[----:B------:R-:W-:Y:S01]  /*127e0*/  FFMA.FTZ R143, R35, c[0x0][0x2d0], -R155 ;  /* 0x0000b400238f7a23 */ /* 0x000fe2000001089b */
[C---:B------:R-:W-:Y:S01]  /*127f0*/  HMMA.16816.F32.BF16 R8, R20.reuse, R114, R8 ;  /* 0x000000721408723c */ /* 0x040fe20000041808 */
[----:B------:R-:W-:Y:S03]  /*12800*/  LDSM.16.MT88.4 R112, [R200+0x4800] ;  /* 0x00480000c870783b */ /* 0x000fe60000004200 */
[----:B--2---:R-:W-:Y:S02]  /*12810*/  FADD.FTZ R178, R136, R178 ;  /* 0x000000b288b27221 */ /* 0x004fe40000010000 */
[----:B-1----:R-:W-:Y:S02]  /*12820*/  FADD.FTZ R188, R138, R188 ;  /* 0x000000bc8abc7221 */ /* 0x002fe40000010000 */
[C---:B------:R-:W-:Y:S01]  /*12830*/  HMMA.16816.F32.BF16 R60, R20.reuse, R24, R60 ;  /* 0x00000018143c723c */ /* 0x040fe2000004183c */
[----:B------:R-:W-:Y:S01]  /*12840*/  LDSM.16.MT88.4 R32, [R201+0x1800] ;  /* 0x00180000c920783b */ /* 0x000fe20000004200 */
[----:B------:R-:W1:Y:S06]  /*12850*/  MUFU.EX2 R141, R141 ;  /* 0x0000008d008d7308 */ /* 0x000e6c0000000800 */
[C---:B------:R-:W-:Y:S01]  /*12860*/  HMMA.16816.F32.BF16 R64, R20.reuse, R26, R64 ;  /* 0x0000001a1440723c */ /* 0x040fe20000041840 */
[----:B------:R-:W2:Y:S03]  /*12870*/  LDSM.16.MT88.4 R24, [R202+0x4800] ;  /* 0x00480000ca18783b */ /* 0x000ea60000004200 */
[----:B------:R-:W-:Y:S04]  /*12880*/  MUFU.EX2 R142, R142 ;  /* 0x0000008e008e7308 */ /* 0x000fe80000000800 */
[C---:B-----5:R-:W-:Y:S06]  /*12890*/  HMMA.16816.F32.BF16 R68, R20.reuse, R108, R68 ;  /* 0x0000006c1444723c */ /* 0x060fec0000041844 */
[----:B------:R-:W3:Y:S02]  /*128a0*/  MUFU.EX2 R143, R143 ;  /* 0x0000008f008f7308 */ /* 0x000ee40000000800 */
[C---:B------:R-:W-:Y:S01]  /*128b0*/  HMMA.16816.F32.BF16 R72, R20.reuse, R110, R72 ;  /* 0x0000006e1448723c */ /* 0x040fe20000041848 */
[----:B------:R-:W5:Y:S07]  /*128c0*/  LDSM.16.MT88.4 R108, [R202+0x1800] ;  /* 0x00180000ca6c783b */ /* 0x000f6e0000004200 */
[C---:B------:R-:W-:Y:S01]  /*128d0*/  HMMA.16816.F32.BF16 R76, R20.reuse, R116, R76 ;  /* 0x00000074144c723c */ /* 0x040fe2000004184c */
[----:B------:R-:W1:Y:S07]  /*128e0*/  MUFU.EX2 R117, R51 ;  /* 0x0000003300757308 */ /* 0x000e6e0000000800 */
[C---:B------:R-:W-:Y:S08]  /*128f0*/  HMMA.16816.F32.BF16 R80, R20.reuse, R118, R80 ;  /* 0x000000761450723c */ /* 0x040ff00000041850 */
[C---:B--2---:R-:W-:Y:S08]  /*12900*/  HMMA.16816.F32.BF16 R84, R20.reuse, R24, R84 ;  /* 0x000000181454723c */ /* 0x044ff00000041854 */
[C---:B------:R-:W-:Y:S01]  /*12910*/  HMMA.16816.F32.BF16 R88, R20.reuse, R26, R88 ;  /* 0x0000001a1458723c */ /* 0x040fe20000041858 */
[----:B------:R-:W2:Y:S07]  /*12920*/  LDSM.16.MT88.4 R24, [R200+0x1800] ;  /* 0x00180000c818783b */ /* 0x000eae0000004200 */
[C---:B------:R-:W-:Y:S08]  /*12930*/  HMMA.16816.F32.BF16 R12, R20.reuse, R28, R12 ;  /* 0x0000001c140c723c */ /* 0x040ff0000004180c */
[C---:B------:R-:W-:Y:S01]  /*12940*/  HMMA.16816.F32.BF16 R92, R20.reuse, R30, R92 ;  /* 0x0000001e145c723c */ /* 0x040fe2000004185c */
[----:B------:R-:W1:Y:S07]  /*12950*/  LDSM.16.MT88.4 R28, [R127+0x1800] ;  /* 0x001800007f1c783b */ /* 0x000e6e0000004200 */
[C---:B------:R-:W-:Y:S08]  /*12960*/  HMMA.16816.F32.BF16 R96, R20.reuse, R112, R96 ;  /* 0x000000701460723c */ /* 0x040ff00000041860 */
[C---:B------:R-:W-:Y:S01]  /*12970*/  HMMA.16816.F32.BF16 R100, R20.reuse, R114, R100 ;  /* 0x000000721464723c */ /* 0x040fe20000041864 */
[----:B------:R-:W-:Y:S07]  /*12980*/  LDSM.16.MT88.4 R112, [R201+0x2000] ;  /* 0x00200000c970783b */ /* 0x000fee0000004200 */
[C---:B------:R-:W-:Y:S01]  /*12990*/  HMMA.16816.F32.BF16 R16, R20.reuse, R120, R16 ;  /* 0x000000781410723c */ /* 0x040fe20000041810 */
[----:B------:R-:W-:Y:S07]  /*129a0*/  MUFU.EX2 R121, R47 ;  /* 0x0000002f00797308 */ /* 0x000fee0000000800 */
[----:B------:R-:W-:Y:S03]  /*129b0*/  HMMA.16816.F32.BF16 R104, R20, R122, R104 ;  /* 0x0000007a1468723c */ /* 0x000fe60000041868 */
[----:B------:R-:W-:Y:S04]  /*129c0*/  MUFU.EX2 R120, R48 ;  /* 0x0000003000787308 */ /* 0x000fe80000000800 */
[C---:B------:R-:W-:Y:S01]  /*129d0*/  F2FP.BF16.PACK_AB R20, R137.reuse, R136 ;  /* 0x000000888914723e */ /* 0x040fe200000010ff */
[----:B------:R-:W-:Y:S01]  /*129e0*/  FADD.FTZ R137, R137, R178 ;  /* 0x000000b289897221 */ /* 0x000fe20000010000 */
[----:B----4-:R-:W-:Y:S03]  /*129f0*/  F2FP.BF16.PACK_AB R21, R139, R138 ;  /* 0x0000008a8b15723e */ /* 0x010fe600000010ff */
[----:B-1----:R-:W-:Y:S01]  /*12a00*/  F2FP.BF16.PACK_AB R22, R141, R140 ;  /* 0x0000008c8d16723e */ /* 0x002fe200000010ff */
[----:B------:R-:W1:Y:S01]  /*12a10*/  MUFU.EX2 R122, R49 ;  /* 0x00000031007a7308 */ /* 0x000e620000000800 */
[----:B---3--:R-:W-:Y:S01]  /*12a20*/  F2FP.BF16.PACK_AB R23, R143, R142 ;  /* 0x0000008e8f17723e */ /* 0x008fe200000010ff */
[----:B------:R-:W-:Y:S02]  /*12a30*/  FADD.FTZ R139, R139, R188 ;  /* 0x000000bc8b8b7221 */ /* 0x000fe40000010000 */
[----:B------:R-:W-:Y:S02]  /*12a40*/  FADD.FTZ R137, R140, R137 ;  /* 0x000000898c897221 */ /* 0x000fe40000010000 */
[----:B------:R-:W-:Y:S02]  /*12a50*/  FADD.FTZ R139, R142, R139 ;  /* 0x0000008b8e8b7221 */ /* 0x000fe40000010000 */
[C---:B-----5:R-:W-:Y:S02]  /*12a60*/  HMMA.16816.F32.BF16 R4, R20.reuse, R108, R4 ;  /* 0x0000006c1404723c */ /* 0x060fe40000041804 */
[----:B------:R3:W-:Y:S01]  /*12a70*/  MUFU.EX2 R123, R50 ;  /* 0x00000032007b7308 */ /* 0x0007e20000000800 */
[----:B------:R-:W-:Y:S02]  /*12a80*/  FADD.FTZ R141, R141, R137 ;  /* 0x000000898d8d7221 */ /* 0x000fe40000010000 */
[----:B------:R-:W-:Y:S02]  /*12a90*/  FADD.FTZ R143, R143, R139 ;  /* 0x0000008b8f8f7221 */ /* 0x000fe40000010000 */
[----:B------:R-:W-:Y:S01]  /*12aa0*/  FADD.FTZ R141, R189, R141 ;  /* 0x0000008dbd8d7221 */ /* 0x000fe20000010000 */
[C---:B------:R-:W-:Y:S01]  /*12ab0*/  HMMA.16816.F32.BF16 R8, R20.reuse, R110, R8 ;  /* 0x0000006e1408723c */ /* 0x040fe20000041808 */
[----:B------:R-:W4:Y:S03]  /*12ac0*/  LDSM.16.MT88.4 R108, [R202+0x5000] ;  /* 0x00500000ca6c783b */ /* 0x000f260000004200 */
[----:B------:R-:W-:Y:S04]  /*12ad0*/  FADD.FTZ R143, R191, R143 ;  /* 0x0000008fbf8f7221 */ /* 0x000fe80000010000 */
[C---:B------:R-:W-:Y:S08]  /*12ae0*/  HMMA.16816.F32.BF16 R60, R20.reuse, R32, R60 ;  /* 0x00000020143c723c */ /* 0x040ff0000004183c */
[C---:B------:R-:W-:Y:S01]  /*12af0*/  HMMA.16816.F32.BF16 R64, R20.reuse, R34, R64 ;  /* 0x000000221440723c */ /* 0x040fe20000041840 */
[----:B------:R-:W5:Y:S07]  /*12b00*/  LDSM.16.MT88.4 R32, [R201+0x5000] ;  /* 0x00500000c920783b */ /* 0x000f6e0000004200 */
[C---:B--2---:R-:W-:Y:S01]  /*12b10*/  HMMA.16816.F32.BF16 R68, R20.reuse, R24, R68 ;  /* 0x000000181444723c */ /* 0x044fe20000041844 */
[----:B---3--:R-:W-:Y:S07]  /*12b20*/  LDSM.16.MT88.4 R48, [R127+0x6000] ;  /* 0x006000007f30783b */ /* 0x008fee0000004200 */
[C---:B------:R-:W-:Y:S01]  /*12b30*/  HMMA.16816.F32.BF16 R72, R20.reuse, R26, R72 ;  /* 0x0000001a1448723c */ /* 0x040fe20000041848 */
[----:B------:R-:W2:Y:S07]  /*12b40*/  LDSM.16.MT88.4 R24, [R200+0x5000] ;  /* 0x00500000c818783b */ /* 0x000eae0000004200 */
[C---:B------:R-:W-:Y:S08]  /*12b50*/  HMMA.16816.F32.BF16 R76, R20.reuse, R28, R76 ;  /* 0x0000001c144c723c */ /* 0x040ff0000004184c */
[C---:B------:R-:W-:Y:S01]  /*12b60*/  HMMA.16816.F32.BF16 R80, R20.reuse, R30, R80 ;  /* 0x0000001e1450723c */ /* 0x040fe20000041850 */
[----:B------:R-:W3:Y:S07]  /*12b70*/  LDSM.16.MT88.4 R28, [R202+0x2000] ;  /* 0x00200000ca1c783b */ /* 0x000eee0000004200 */
[C---:B----4-:R-:W-:Y:S01]  /*12b80*/  HMMA.16816.F32.BF16 R84, R20.reuse, R108, R84 ;  /* 0x0000006c1454723c */ /* 0x050fe20000041854 */
[----:B------:R4:W-:Y:S06]  /*12b90*/  MUFU.EX2 R108, R42 ;  /* 0x0000002a006c7308 */ /* 0x0009ec0000000800 */
[--C-:B------:R-:W-:Y:S01]  /*12ba0*/  FFMA.FTZ R109, R43, c[0x0][0x2d0], -R155.reuse ;  /* 0x0000b4002b6d7a23 */ /* 0x100fe2000001089b */
[C---:B------:R-:W-:Y:S05]  /*12bb0*/  HMMA.16816.F32.BF16 R88, R20.reuse, R110, R88 ;  /* 0x0000006e1458723c */ /* 0x040fea0000041858 */
[----:B------:R-:W1:Y:S02]  /*12bc0*/  MUFU.EX2 R109, R109 ;  /* 0x0000006d006d7308 */ /* 0x000e640000000800 */
[--C-:B------:R-:W-:Y:S01]  /*12bd0*/  FFMA.FTZ R110, R44, c[0x0][0x2d0], -R156.reuse ;  /* 0x0000b4002c6e7a23 */ /* 0x100fe2000001089c */
[C---:B-----5:R-:W-:Y:S04]  /*12be0*/  HMMA.16816.F32.BF16 R12, R20.reuse, R32, R12 ;  /* 0x00000020140c723c */ /* 0x060fe8000004180c */
[--C-:B------:R-:W-:Y:S02]  /*12bf0*/  FFMA.FTZ R111, R45, c[0x0][0x2d0], -R156.reuse ;  /* 0x0000b4002d6f7a23 */ /* 0x100fe4000001089c */
[----:B------:R-:W-:Y:S01]  /*12c00*/  LDSM.16.MT88.4 R44, [R200+0x6000] ;  /* 0x00600000c82c783b */ /* 0x000fe20000004200 */
[----:B------:R-:W5:Y:S01]  /*12c10*/  MUFU.EX2 R110, R110 ;  /* 0x0000006e006e7308 */ /* 0x000f620000000800 */
[C---:B------:R-:W-:Y:S04]  /*12c20*/  HMMA.16816.F32.BF16 R92, R20.reuse, R34, R92 ;  /* 0x00000022145c723c */ /* 0x040fe8000004185c */
[----:B------:R-:W-:Y:S02]  /*12c30*/  FFMA.FTZ R156, R57, c[0x0][0x2d0], -R156 ;  /* 0x0000b400399c7a23 */ /* 0x000fe4000001089c */
[----:B----4-:R-:W4:Y:S01]  /*12c40*/  LDSM.16.MT88.4 R40, [R200+0x2000] ;  /* 0x00200000c828783b */ /* 0x010f220000004200 */
[--C-:B------:R-:W-:Y:S01]  /*12c50*/  FFMA.FTZ R57, R58, c[0x0][0x2d0], -R155.reuse ;  /* 0x0000b4003a397a23 */ /* 0x100fe2000001089b */
[C---:B--2---:R-:W-:Y:S01]  /*12c60*/  HMMA.16816.F32.BF16 R96, R20.reuse, R24, R96 ;  /* 0x000000181460723c */ /* 0x044fe20000041860 */
[----:B------:R-:W2:Y:S03]  /*12c70*/  MUFU.EX2 R111, R111 ;  /* 0x0000006f006f7308 */ /* 0x000ea60000000800 */
[----:B------:R-:W-:Y:S01]  /*12c80*/  MOV R58, R117 ;  /* 0x00000075003a7202 */ /* 0x000fe20000000f00 */
[----:B------:R-:W-:Y:S01]  /*12c90*/  FFMA.FTZ R155, R59, c[0x0][0x2d0], -R155 ;  /* 0x0000b4003b9b7a23 */ /* 0x000fe2000001089b */
[----:B------:R-:W-:Y:S01]  /*12ca0*/  LDSM.16.MT88.4 R32, [R202+0x5800] ;  /* 0x00580000ca20783b */ /* 0x000fe20000004200 */
[----:B-1----:R-:W-:Y:S01]  /*12cb0*/  MOV R59, R122 ;  /* 0x0000007a003b7202 */ /* 0x002fe20000000f00 */
[C---:B------:R-:W-:Y:S03]  /*12cc0*/  HMMA.16816.F32.BF16 R100, R20.reuse, R26, R100 ;  /* 0x0000001a1464723c */ /* 0x040fe60000041864 */
[----:B------:R-:W-:Y:S03]  /*12cd0*/  MUFU.EX2 R156, R156 ;  /* 0x0000009c009c7308 */ /* 0x000fe60000000800 */
[----:B------:R-:W1:Y:S02]  /*12ce0*/  LDSM.16.MT88.4 R24, [R127+0x2000] ;  /* 0x002000007f18783b */ /* 0x000e640000004200 */
[C---:B------:R-:W-:Y:S05]  /*12cf0*/  HMMA.16816.F32.BF16 R16, R20.reuse, R36, R16 ;  /* 0x000000241410723c */ /* 0x040fea0000041810 */
[----:B------:R-:W1:Y:S03]  /*12d00*/  MUFU.EX2 R57, R57 ;  /* 0x0000003900397308 */ /* 0x000e660000000800 */
[----:B------:R-:W-:Y:S01]  /*12d10*/  HMMA.16816.F32.BF16 R104, R20, R38, R104 ;  /* 0x000000261468723c */ /* 0x000fe20000041868 */
[----:B------:R-:W-:Y:S06]  /*12d20*/  LDSM.16.MT88.4 R36, [R200+0x5800] ;  /* 0x00580000c824783b */ /* 0x000fec0000004200 */
[----:B------:R-:W-:Y:S01]  /*12d30*/  F2FP.BF16.PACK_AB R20, R190, R189 ;  /* 0x000000bdbe14723e */ /* 0x000fe200000010ff */
[----:B------:R-:W1:Y:S01]  /*12d40*/  MUFU.EX2 R155, R155 ;  /* 0x0000009b009b7308 */ /* 0x000e620000000800 */
        /* <DEDUP_REMOVED lines=10> */
[----:B-----5:R-:W-:Y:S01]  /*12df0*/  FADD.FTZ R2, R110, R198 ;  /* 0x000000c66e027221 */ /* 0x020fe20000010000 */
[C---:B------:R-:W-:Y:S01]  /*12e00*/  HMMA.16816.F32.BF16 R8, R20.reuse, R30, R8 ;  /* 0x0000001e1408723c */ /* 0x040fe20000041808 */
[----:B------:R-:W3:Y:S03]  /*12e10*/  LDSM.16.MT88.4 R28, [R201+0x5800] ;  /* 0x00580000c91c783b */ /* 0x000ee60000004200 */
[----:B------:R-:W-:Y:S02]  /*12e20*/  FADD.FTZ R3, R199, R109 ;  /* 0x0000006dc7037221 */ /* 0x000fe40000010000 */
[----:B--2---:R-:W-:Y:S02]  /*12e30*/  FADD.FTZ R2, R111, R2 ;  /* 0x000000026f027221 */ /* 0x004fe40000010000 */
[C---:B------:R-:W-:Y:S08]  /*12e40*/  HMMA.16816.F32.BF16 R60, R20.reuse, R112, R60 ;  /* 0x00000070143c723c */ /* 0x040ff0000004183c */
[C---:B------:R-:W-:Y:S08]  /*12e50*/  HMMA.16816.F32.BF16 R64, R20.reuse, R114, R64 ;  /* 0x000000721440723c */ /* 0x040ff00000041840 */
[C---:B----4-:R-:W-:Y:S08]  /*12e60*/  HMMA.16816.F32.BF16 R68, R20.reuse, R40, R68 ;  /* 0x000000281444723c */ /* 0x050ff00000041844 */
[C---:B------:R-:W-:Y:S01]  /*12e70*/  HMMA.16816.F32.BF16 R72, R20.reuse, R42, R72 ;  /* 0x0000002a1448723c */ /* 0x040fe20000041848 */
[----:B------:R-:W-:Y:S07]  /*12e80*/  LDSM.16.MT88.4 R40, [R201+0x6000] ;  /* 0x00600000c928783b */ /* 0x000fee0000004200 */
[C---:B-1----:R-:W-:Y:S08]  /*12e90*/  HMMA.16816.F32.BF16 R76, R20.reuse, R24, R76 ;  /* 0x00000018144c723c */ /* 0x042ff0000004184c */
[C---:B------:R-:W-:Y:S01]  /*12ea0*/  HMMA.16816.F32.BF16 R80, R20.reuse, R26, R80 ;  /* 0x0000001a1450723c */ /* 0x040fe20000041850 */
[----:B------:R-:W1:Y:S07]  /*12eb0*/  LDSM.16.MT88.4 R24, [R127+0x5800] ;  /* 0x005800007f18783b */ /* 0x000e6e0000004200 */
[C---:B------:R-:W-:Y:S08]  /*12ec0*/  HMMA.16816.F32.BF16 R84, R20.reuse, R32, R84 ;  /* 0x000000201454723c */ /* 0x040ff00000041854 */
[C---:B------:R-:W-:Y:S01]  /*12ed0*/  HMMA.16816.F32.BF16 R88, R20.reuse, R34, R88 ;  /* 0x000000221458723c */ /* 0x040fe20000041858 */
[----:B------:R-:W-:Y:S07]  /*12ee0*/  LDSM.16.MT88.4 R32, [R201+0x2800] ;  /* 0x00280000c920783b */ /* 0x000fee0000004200 */
[C---:B---3--:R-:W-:Y:S08]  /*12ef0*/  HMMA.16816.F32.BF16 R12, R20.reuse, R28, R12 ;  /* 0x0000001c140c723c */ /* 0x048ff0000004180c */
        /* <DEDUP_REMOVED lines=8> */
[----:B------:R-:W-:Y:S02]  /*12f80*/  F2FP.BF16.PACK_AB R23, R117, R123 ;  /* 0x0000007b7517723e */ /* 0x000fe400000010ff */
[----:B------:R-:W-:Y:S01]  /*12f90*/  F2FP.BF16.PACK_AB R20, R111, R110 ;  /* 0x0000006e6f14723e */ /* 0x000fe200000010ff */
[----:B------:R-:W-:Y:S02]  /*12fa0*/  LDSM.16.MT88.4 R116, [R202+0x3000] ;  /* 0x00300000ca74783b */ /* 0x000fe40000004200 */
[----:B------:R-:W-:Y:S02]  /*12fb0*/  F2FP.BF16.PACK_AB R21, R121, R199 ;  /* 0x000000c77915723e */ /* 0x000fe400000010ff */
[-C--:B------:R-:W-:Y:S07]  /*12fc0*/  F2FP.BF16.PACK_AB R22, R122, R120.reuse ;  /* 0x000000787a16723e */ /* 0x080fee00000010ff */
[C---:B--2---:R-:W-:Y:S08]  /*12fd0*/  HMMA.16816.F32.BF16 R4, R20.reuse, R28, R4 ;  /* 0x0000001c1404723c */ /* 0x044ff00000041804 */
[C---:B------:R-:W-:Y:S01]  /*12fe0*/  HMMA.16816.F32.BF16 R8, R20.reuse, R30, R8 ;  /* 0x0000001e1408723c */ /* 0x040fe20000041808 */
[----:B------:R-:W2:Y:S07]  /*12ff0*/  LDSM.16.MT88.4 R28, [R202+0x6000] ;  /* 0x00600000ca1c783b */ /* 0x000eae0000004200 */
[C---:B------:R-:W-:Y:S08]  /*13000*/  HMMA.16816.F32.BF16 R60, R20.reuse, R32, R60 ;  /* 0x00000020143c723c */ /* 0x040ff0000004183c */
[C---:B------:R-:W-:Y:S01]  /*13010*/  HMMA.16816.F32.BF16 R64, R20.reuse, R34, R64 ;  /* 0x000000221440723c */ /* 0x040fe20000041840 */
[----:B------:R-:W3:Y:S07]  /*13020*/  LDSM.16.MT88.4 R32, [R201+0x3000] ;  /* 0x00300000c920783b */ /* 0x000eee0000004200 */
[C---:B-1----:R-:W-:Y:S08]  /*13030*/  HMMA.16816.F32.BF16 R68, R20.reuse, R24, R68 ;  /* 0x000000181444723c */ /* 0x042ff00000041844 */
[C---:B------:R-:W-:Y:S01]  /*13040*/  HMMA.16816.F32.BF16 R72, R20.reuse, R26, R72 ;  /* 0x0000001a1448723c */ /* 0x040fe20000041848 */
[----:B------:R-:W1:Y:S07]  /*13050*/  LDSM.16.MT88.4 R24, [R200+0x3000] ;  /* 0x00300000c818783b */ /* 0x000e6e0000004200 */
[C---:B------:R-:W-:Y:S07]  /*13060*/  HMMA.16816.F32.BF16 R76, R20.reuse, R36, R76 ;  /* 0x00000024144c723c */ /* 0x040fee000004184c */
[----:B------:R-:W-:Y:S01]  /*13070*/  MOV R37, R123 ;  /* 0x0000007b00257202 */ /* 0x000fe20000000f00 */
[C---:B------:R-:W-:Y:S04]  /*13080*/  HMMA.16816.F32.BF16 R80, R20.reuse, R38, R80 ;  /* 0x000000261450723c */ /* 0x040fe80000041850 */
[----:B------:R-:W-:Y:S03]  /*13090*/  MOV R36, R120 ;  /* 0x0000007800247202 */ /* 0x000fe60000000f00 */
[----:B------:R-:W-:Y:S01]  /*130a0*/  MOV R39, R121 ;  /* 0x0000007900277202 */ /* 0x000fe20000000f00 */
[C---:B--2---:R-:W-:Y:S04]  /*130b0*/  HMMA.16816.F32.BF16 R84, R20.reuse, R28, R84 ;  /* 0x0000001c1454723c */ /* 0x044fe80000041854 */
        /* <DEDUP_REMOVED lines=17> */
[C---:B------:R-:W-:Y:S01]  /*131d0*/  FADD.FTZ R252, R156.reuse, R2 ;  /* 0x000000029cfc7221 */ /* 0x040fe20000010000 */
[----:B------:R-:W-:Y:S01]  /*131e0*/  MOV R2, R125 ;  /* 0x0000007d00027202 */ /* 0x000fe20000000f00 */
[C---:B------:R-:W-:Y:S04]  /*131f0*/  HMMA.16816.F32.BF16 R16, R20.reuse, R48, R16 ;  /* 0x000000301410723c */ /* 0x040fe80000041810 */
[----:B------:R-:W-:Y:S04]  /*13200*/  FADD.FTZ R247, R155, R3 ;  /* 0x000000039bf77221 */ /* 0x000fe80000010000 */
[----:B------:R-:W-:Y:S07]  /*13210*/  HMMA.16816.F32.BF16 R104, R20, R50, R104 ;  /* 0x000000321468723c */ /* 0x000fee0000041868 */
        /* <DEDUP_REMOVED lines=25> */
.L_x_1669:
[----:B------:R-:W-:Y:S11]  /*133b0*/  @!UPT UIADD3 URZ, URZ, URZ, URZ ;  /* 0x0000003f3f3ff290 */ /* 0x000ff6000fffe03f */
        /* <DEDUP_REMOVED lines=8> */
.L_x_1736:
[----:B------:R-:W-:Y:S01]  /*13440*/  FSETP.NE.FTZ.AND P1, PT, R3, RZ, PT ;  /* 0x000000ff0300720b */ /* 0x000fe20003f35000 */
[----:B---3--:R-:W-:Y:S01]  /*13450*/  FADD.FTZ R9, R9, R247 ;  /* 0x000000f709097221 */ /* 0x008fe20000010000 */
[----:B------:R-:W-:Y:S02]  /*13460*/  MOV R10, RZ ;  /* 0x000000ff000a7202 */ /* 0x000fe40000000f00 */
[----:B------:R-:W-:Y:S02]  /*13470*/  MOV R8, RZ ;  /* 0x000000ff00087202 */ /* 0x000fe40000000f00 */
[----:B------:R-:W-:-:S07]  /*13480*/  FSETP.NE.FTZ.AND P0, PT, R9, RZ, PT ;  /* 0x000000ff0900720b */ /* 0x000fce0003f15000 */
[----:B------:R-:W1:Y:S01]  /*13490*/  @P1 MUFU.LG2 R4, R3 ;  /* 0x0000000300041308 */ /* 0x000e620000000c00 */
[----:B------:R-:W-:-:S05]  /*134a0*/  @P1 MOV R5, 0x3f317218 ;  /* 0x3f31721800051802 */ /* 0x000fca0000000f00 */
[----:B------:R-:W-:Y:S02]  /*134b0*/  @P1 FMUL.FTZ R5, R5, c[0x0][0x2d0] ;  /* 0x0000b40005051a20 */ /* 0x000fe40000410000 */
[----:B------:R3:W4:Y:S01]  /*134c0*/  @P1 MUFU.RCP R10, R3 ;  /* 0x00000003000a1308 */ /* 0x0007220000001000 */
[----:B-1----:R-:W-:-:S07]  /*134d0*/  @P1 FMUL.FTZ R4, R4, 0.69314718246459960938 ;  /* 0x3f31721804041820 */ /* 0x002fce0000410000 */
[----:B------:R-:W-:Y:S01]  /*134e0*/  @P0 MUFU.RCP R8, R9 ;  /* 0x0000000900080308 */ /* 0x000fe20000001000 */
[----:B---3--:R-:W-:Y:S01]  /*134f0*/  MOV R3, 0xff800000 ;  /* 0xff80000000037802 */ /* 0x008fe20000000f00 */
[----:B------:R-:W-:-:S06]  /*13500*/  @P1 FFMA.FTZ R3, R5, R0, R4 ;  /* 0x0000000005031223 */ /* 0x000fcc0000010004 */
[----:B------:R1:W3:Y:S01]  /*13510*/  @P0 MUFU.LG2 R0, R9 ;  /* 0x0000000900000308 */ /* 0x0002e20000000c00 */
[C---:B----4-:R-:W-:Y:S02]  /*13520*/  FMUL.FTZ R120, R10.reuse, R120 ;  /* 0x000000780a787220 */ /* 0x050fe40000410000 */
[C---:B------:R-:W-:Y:S02]  /*13530*/  FMUL.FTZ R121, R10.reuse, R121 ;  /* 0x000000790a797220 */ /* 0x040fe40000410000 */
[C---:B------:R-:W-:Y:S02]  /*13540*/  FMUL.FTZ R116, R10.reuse, R116 ;  /* 0x000000740a747220 */ /* 0x040fe40000410000 */
[C---:B------:R-:W-:Y:S02]  /*13550*/  FMUL.FTZ R117, R10.reuse, R117 ;  /* 0x000000750a757220 */ /* 0x040fe40000410000 */
[C---:B------:R-:W-:Y:S02]  /*13560*/  FMUL.FTZ R60, R10.reuse, R60 ;  /* 0x0000003c0a3c7220 */ /* 0x040fe40000410000 */
[----:B------:R-:W-:-:S02]  /*13570*/  FMUL.FTZ R61, R10, R61 ;  /* 0x0000003d0a3d7220 */ /* 0x000fc40000410000 */
[C---:B------:R-:W-:Y:S02]  /*13580*/  FMUL.FTZ R64, R10.reuse, R64 ;  /* 0x000000400a407220 */ /* 0x040fe40000410000 */
[C---:B------:R-:W-:Y:S01]  /*13590*/  FMUL.FTZ R65, R10.reuse, R65 ;  /* 0x000000410a417220 */ /* 0x040fe20000410000 */
[----:B-1----:R-:W-:Y:S01]  /*135a0*/  MOV R9, 0xff800000 ;  /* 0xff80000000097802 */ /* 0x002fe20000000f00 */
        /* <DEDUP_REMOVED lines=24> */
[----:B------:R-:W-:Y:S01]  /*13730*/  @P0 MOV R10, 0x3f317218 ;  /* 0x3f317218000a0802 */ /* 0x000fe20000000f00 */
[----:B---3--:R-:W-:Y:S01]  /*13740*/  @P0 FMUL.FTZ R11, R0, 0.69314718246459960938 ;  /* 0x3f317218000b0820 */ /* 0x008fe20000410000 */
[----:B------:R-:W-:Y:S01]  /*13750*/  MOV R0, 0x1 ;  /* 0x0000000100007802 */ /* 0x000fe20000000f00 */
[----:B------:R-:W-:Y:S02]  /*13760*/  FMUL.FTZ R122, R8, R122 ;  /* 0x0000007a087a7220 */ /* 0x000fe40000410000 */
[----:B------:R-:W-:Y:S02]  /*13770*/  @P0 FMUL.FTZ R10, R10, c[0x0][0x2d0] ;  /* 0x0000b4000a0a0a20 */ /* 0x000fe40000410000 */
[----:B------:R-:W-:-:S02]  /*13780*/  FMUL.FTZ R123, R8, R123 ;  /* 0x0000007b087b7220 */ /* 0x000fc40000410000 */
[----:B------:R-:W-:Y:S01]  /*13790*/  @P0 FFMA.FTZ R9, R10, R2, R11 ;  /* 0x000000020a090223 */ /* 0x000fe2000001000b */
[----:B------:R-:W-:Y:S01]  /*137a0*/  PRMT R2, R0, 0x7610, R2 ;  /* 0x0000761000027816 */ /* 0x000fe20000000002 */
        /* <DEDUP_REMOVED lines=30> */
.L_x_1638:
[----:B------:R-:W-:Y:S01]  /*13990*/  LOP3.LUT P0, RZ, R215, 0xff, RZ, 0xc0, !PT ;  /* 0x000000ffd7ff7812 */ /* 0x000fe2000780c0ff */
[----:B------:R-:W-:-:S12]  /*139a0*/  BSSY B0, `(.L_x_1674) ;  /* 0x000000f000007945 */ /* 0x000fd80003800000 */
[----:B------:R-:W-:Y:S05]  /*139b0*/  @P0 BRA `(.L_x_1675) ;  /* 0x000000d000000947 */ /* 0x000fea0003800000 */
[----:B------:R-:W1:Y:S01]  /*139c0*/  S2R R0, SR_LANEID ;  /* 0x0000000000007919 */ /* 0x000e620000000000 */
[----:B------:R-:W-:Y:S01]  /*139d0*/  VOTEU.ANY UR4, UPT, PT ;  /* 0x0000000000047886 */ /* 0x000fe200038e0100 */
[----:B------:R-:W-:Y:S01]  /*139e0*/  IMAD.MOV.U32 R22, RZ, RZ, c[0x0][0x560] ;  /* 0x00015800ff167624 */ /* 0x000fe200078e00ff */
[----:B------:R-:W1:Y:S01]  /*139f0*/  FLO.U32 R10, UR4 ;  /* 0x00000004000a7d00 */ /* 0x000e6200080e0000 */
[----:B------:R-:W-:-:S07]  /*13a00*/  IMAD.MOV.U32 R23, RZ, RZ, c[0x0][0x564] ;  /* 0x00015900ff177624 */ /* 0x000fce00078e00ff */
[----:B------:R-:W3:Y:S01]  /*13a10*/  POPC R8, UR4 ;  /* 0x0000000400087d09 */ /* 0x000ee20008000000 */
[----:B-1----:R-:W-:-:S13]  /*13a20*/  ISETP.EQ.U32.AND P0, PT, R10, R0, PT ;  /* 0x000000000a00720c */ /* 0x002fda0003f02070 */
[----:B---3--:R-:W3:Y:S04]  /*13a30*/  @P0 ATOMG.E.ADD.STRONG.GPU PT, R8, [R22.64], R8 ;  /* 0x00000008160809a8 */ /* 0x008ee800081ee1ca */
[----:B------:R-:W1:Y:S02]  /*13a40*/  S2R R0, SR_LTMASK ;  /* 0x0000000000007919 */ /* 0x000e640000003900 */
[----:B-1----:R-:W-:-:S04]  /*13a50*/  LOP3.LUT R0, R0, UR4, RZ, 0xc0, !PT ;  /* 0x0000000400007c12 */ /* 0x002fc8000f8ec0ff */
[----:B------:R-:W1:Y:S01]  /*13a60*/  POPC R208, R0 ;  /* 0x0000000000d07309 */ /* 0x000e620000000000 */
[----:B---3--:R-:W1:Y:S02]  /*13a70*/  SHFL.IDX PT, R8, R8, R10, 0x1f ;  /* 0x00001f0a08087589 */ /* 0x008e6400000e0000 */
[----:B-1----:R-:W-:-:S05]  /*13a80*/  IADD3 R208, R8, c[0x0][0xc], R208 ;  /* 0x0000030008d07a10 */ /* 0x002fca0007ffe0d0 */
.L_x_1675:
[----:B------:R-:W-:Y:S05]  /*13a90*/  BSYNC B0 ;  /* 0x0000000000007941 */ /* 0x000fea0003800000 */
.L_x_1674:
[----:B------:R-:W-:Y:S01]  /*13aa0*/  PRMT R2, R2, 0x9910, RZ ;  /* 0x0000991002027816 */ /* 0x000fe200000000ff */
[----:B------:R-:W-:Y:S01]  /*13ab0*/  IMAD.SHL.U32 R11, R222, 0x8, RZ ;  /* 0x00000008de0b7824 */ /* 0x000fe200078e00ff */
[----:B------:R-:W-:Y:S01]  /*13ac0*/  BSSY B1, `(.L_x_1676) ;  /* 0x00002a0000017945 */ /* 0x000fe20003800000 */
[----:B------:R-:W-:Y:S01]  /*13ad0*/  IMAD.MOV.U32 R0, RZ, RZ, R208 ;  /* 0x000000ffff007224 */ /* 0x000fe200078e00d0 */
[----:B------:R-:W-:Y:S02]  /*13ae0*/  ISETP.NE.AND P0, PT, R2, RZ, PT ;  /* 0x000000ff0200720c */ /* 0x000fe40003f05270 */
[----:B------:R-:W-:Y:S02]  /*13af0*/  SHF.R.S32.HI R25, RZ, 0x1f, R232 ;  /* 0x0000001fff197819 */ /* 0x000fe400000114e8 */
[----:B------:R-:W-:-:S02]  /*13b00*/  SHF.R.S32.HI R22, RZ, 0x1f, R217 ;  /* 0x0000001fff167819 */ /* 0x000fc400000114d9 */
[----:B------:R-:W-:-:S07]  /*13b10*/  SHF.R.S32.HI R23, RZ, 0x1f, R11 ;  /* 0x0000001fff177819 */ /* 0x000fce000001140b */
[----:B------:R-:W-:Y:S05]  /*13b20*/  @!P0 BRA `(.L_x_1677) ;  /* 0x00001ed000008947 */ /* 0x000fea0003800000 */
[----:B------:R-:W-:Y:S01]  /*13b30*/  SHF.R.S32.HI R10, RZ, 0x1f, R215 ;  /* 0x0000001fff0a7819 */ /* 0x000fe200000114d7 */
[----:B------:R-:W-:Y:S01]  /*13b40*/  WARPSYNC 0xffffffff ;  /* 0xffffffff00007948 */ /* 0x000fe20003800000 */
[----:B------:R-:W-:Y:S01]  /*13b50*/  BAR.SYNC.DEFER_BLOCKING 0x1, 0x100 ;  /* 0x0044000000007b1d */ /* 0x000fe20000010000 */
[----:B------:R-:W-:Y:S02]  /*13b60*/  F2FP.BF16.PACK_AB R26, R121, R120 ;  /* 0x00000078791a723e */ /* 0x000fe400000010ff */
[CC--:B------:R-:W-:Y:S02]  /*13b70*/  LEA.HI R2, R10.reuse, R215.reuse, RZ, 0x2 ;  /* 0x000000d70a027211 */ /* 0x0c0fe400078f10ff */
[----:B------:R-:W-:Y:S02]  /*13b80*/  LEA.HI R10, R10, R215, RZ, 0x5 ;  /* 0x000000d70a0a7211 */ /* 0x000fe400078f28ff */
[--C-:B------:R-:W-:Y:S02]  /*13b90*/  SHF.R.S32.HI R8, RZ, 0x2, R2.reuse ;  /* 0x00000002ff087819 */ /* 0x100fe40000011402 */
[----:B------:R-:W-:-:S02]  /*13ba0*/  SHF.R.S32.HI R24, RZ, 0x1f, R2 ;  /* 0x0000001fff187819 */ /* 0x000fc40000011402 */
[----:B------:R-:W-:Y:S02]  /*13bb0*/  LOP3.LUT R2, R2, 0xfffffffc, RZ, 0xc0, !PT ;  /* 0xfffffffc02027812 */ /* 0x000fe400078ec0ff */
[----:B------:R-:W-:Y:S02]  /*13bc0*/  LEA.HI R24, R24, R8, RZ, 0x3 ;  /* 0x0000000818187211 */ /* 0x000fe400078f18ff */
[----:B------:R-:W-:Y:S01]  /*13bd0*/  SHF.R.S32.HI R29, RZ, 0x5, R10 ;  /* 0x00000005ff1d7819 */ /* 0x000fe2000001140a */
[----:B------:R-:W-:Y:S01]  /*13be0*/  IMAD.IADD R2, R215, 0x1, -R2 ;  /* 0x00000001d7027824 */ /* 0x000fe200078e0a02 */
[----:B------:R-:W-:Y:S02]  /*13bf0*/  LOP3.LUT R24, R24, 0xfffffff8, RZ, 0xc0, !PT ;  /* 0xfffffff818187812 */ /* 0x000fe400078ec0ff */
[----:B------:R-:W-:Y:S02]  /*13c00*/  F2FP.BF16.PACK_AB R27, R117, R116 ;  /* 0x00000074751b723e */ /* 0x000fe400000010ff */
[----:B------:R-:W-:Y:S01]  /*13c10*/  ISETP.NE.U32.AND P0, PT, RZ, c[0x0][0x508], PT ;  /* 0x00014200ff007a0c */ /* 0x000fe20003f05070 */
[----:B------:R-:W-:Y:S01]  /*13c20*/  IMAD.IADD R24, R8, 0x1, -R24 ;  /* 0x0000000108187824 */ /* 0x000fe200078e0a18 */
[----:B------:R-:W-:Y:S01]  /*13c30*/  ISETP.NE.U32.AND P2, PT, RZ, c[0x0][0x500], PT ;  /* 0x00014000ff007a0c */ /* 0x000fe20003f45070 */
[----:B------:R-:W-:Y:S01]  /*13c40*/  IMAD.SHL.U32 R8, R29, 0x400, RZ ;  /* 0x000004001d087824 */ /* 0x000fe200078e00ff */
[----:B------:R-:W-:Y:S01]  /*13c50*/  ISETP.NE.AND.EX P1, PT, RZ, c[0x0][0x50c], PT, P0 ;  /* 0x00014300ff007a0c */ /* 0x000fe20003f25300 */
[----:B------:R-:W-:Y:S01]  /*13c60*/  IMAD.SHL.U32 R24, R24, 0x40, RZ ;  /* 0x0000004018187824 */ /* 0x000fe200078e00ff */
[----:B------:R-:W-:Y:S01]  /*13c70*/  ISETP.NE.AND.EX P2, PT, RZ, c[0x0][0x504], PT, P2 ;  /* 0x00014100ff007a0c */ /* 0x000fe20003f45320 */
[----:B------:R-:W-:-:S03]  /*13c80*/  IMAD R8, R2, 0x2, R8 ;  /* 0x0000000202087824 */ /* 0x000fc600078e0208 */
[----:B------:R-:W-:-:S04]  /*13c90*/  LOP3.LUT R24, R24, 0x1c0, RZ, 0xc0, !PT ;  /* 0x000001c018187812 */ /* 0x000fc800078ec0ff */
[----:B------:R-:W-:-:S03]  /*13ca0*/  LEA.HI R24, R24, R24, RZ, 0x1d ;  /* 0x0000001818187211 */ /* 0x000fc600078fe8ff */
[----:B------:R-:W-:Y:S02]  /*13cb0*/  @P1 LEA R30, P0, R232, c[0x0][0x508], 0x2 ;  /* 0x00014200e81e1a11 */ /* 0x000fe400078010ff */
[----:B------:R-:W-:Y:S01]  /*13cc0*/  IMAD.IADD R24, R8, 0x1, R24 ;  /* 0x0000000108187824 */ /* 0x000fe200078e0218 */
[----:B------:R-:W-:Y:S02]  /*13cd0*/  F2FP.BF16.PACK_AB R8, R123, R122 ;  /* 0x0000007a7b08723e */ /* 0x000fe400000010ff */
[----:B------:R-:W-:Y:S01]  /*13ce0*/  @P1 LEA.HI.X R31, R232, c[0x0][0x50c], R25, 0x2, P0 ;  /* 0x00014300e81f1a11 */ /* 0x000fe200000f1419 */
[----:B------:R-:W-:-:S05]  /*13cf0*/  IMAD.SHL.U32 R24, R24, 0x2, RZ ;  /* 0x0000000218187824 */ /* 0x000fca00078e00ff */
[----:B------:R1:W-:Y:S04]  /*13d00*/  STS [R24+0x80], R26 ;  /* 0x0000801a18007388 */ /* 0x0003e80000000800 */
[----:B------:R3:W-:Y:S04]  /*13d10*/  STS [R24+0x480], R8 ;  /* 0x0004800818007388 */ /* 0x0007e80000000800 */
[----:B------:R4:W-:Y:S01]  /*13d20*/  STS [R216], R27 ;  /* 0x0000001bd8007388 */ /* 0x0009e20000000800 */
[----:B-1----:R-:W-:Y:S02]  /*13d30*/  F2FP.BF16.PACK_AB R26, R119, R118 ;  /* 0x00000076771a723e */ /* 0x002fe400000010ff */
[----:B---3--:R-:W-:-:S03]  /*13d40*/  F2FP.BF16.PACK_AB R8, R61, R60 ;  /* 0x0000003c3d08723e */ /* 0x008fc600000010ff */
[----:B------:R1:W-:Y:S01]  /*13d50*/  STS [R216+0x400], R26 ;  /* 0x0004001ad8007388 */ /* 0x0003e20000000800 */
[----:B----4-:R-:W-:-:S03]  /*13d60*/  F2FP.BF16.PACK_AB R27, R63, R62 ;  /* 0x0000003e3f1b723e */ /* 0x010fc600000010ff */
[----:B------:R3:W-:Y:S04]  /*13d70*/  STS [R227+0x80], R8 ;  /* 0x00008008e3007388 */ /* 0x0007e80000000800 */
[----:B------:R4:W-:Y:S01]  /*13d80*/  STS [R227+0x480], R27 ;  /* 0x0004801be3007388 */ /* 0x0009e20000000800 */
[----:B-1----:R-:W-:Y:S02]  /*13d90*/  F2FP.BF16.PACK_AB R26, R65, R64 ;  /* 0x00000040411a723e */ /* 0x002fe400000010ff */
[----:B---3--:R-:W-:-:S03]  /*13da0*/  F2FP.BF16.PACK_AB R8, R67, R66 ;  /* 0x000000424308723e */ /* 0x008fc600000010ff */
[----:B------:R1:W-:Y:S01]  /*13db0*/  STS [R229], R26 ;  /* 0x0000001ae5007388 */ /* 0x0003e20000000800 */
[----:B----4-:R-:W-:-:S03]  /*13dc0*/  F2FP.BF16.PACK_AB R27, R69, R68 ;  /* 0x00000044451b723e */ /* 0x010fc600000010ff */
[----:B------:R3:W-:Y:S04]  /*13dd0*/  STS [R229+0x400], R8 ;  /* 0x00040008e5007388 */ /* 0x0007e80000000800 */
[----:B------:R4:W-:Y:S01]  /*13de0*/  STS [R226+0x80], R27 ;  /* 0x0000801be2007388 */ /* 0x0009e20000000800 */
[----:B-1----:R-:W-:Y:S02]  /*13df0*/  F2FP.BF16.PACK_AB R26, R71, R70 ;  /* 0x00000046471a723e */ /* 0x002fe400000010ff */
[----:B---3--:R-:W-:-:S03]  /*13e00*/  F2FP.BF16.PACK_AB R8, R73, R72 ;  /* 0x000000484908723e */ /* 0x008fc600000010ff */
[----:B------:R1:W-:Y:S01]  /*13e10*/  STS [R226+0x480], R26 ;  /* 0x0004801ae2007388 */ /* 0x0003e20000000800 */
[----:B----4-:R-:W-:-:S03]  /*13e20*/  F2FP.BF16.PACK_AB R27, R75, R74 ;  /* 0x0000004a4b1b723e */ /* 0x010fc600000010ff */
[----:B------:R3:W-:Y:S04]  /*13e30*/  STS [R228], R8 ;  /* 0x00000008e4007388 */ /* 0x0007e80000000800 */
[----:B------:R4:W-:Y:S01]  /*13e40*/  STS [R228+0x400], R27 ;  /* 0x0004001be4007388 */ /* 0x0009e20000000800 */
[----:B-1----:R-:W-:Y:S02]  /*13e50*/  F2FP.BF16.PACK_AB R26, R5, R4 ;  /* 0x00000004051a723e */ /* 0x002fe400000010ff */
[----:B---3--:R-:W-:-:S03]  /*13e60*/  F2FP.BF16.PACK_AB R8, R17, R16 ;  /* 0x000000101108723e */ /* 0x008fc600000010ff */
[----:B------:R1:W-:Y:S01]  /*13e70*/  STS [R230+0x80], R26 ;  /* 0x0000801ae6007388 */ /* 0x0003e20000000800 */
[----:B----4-:R-:W-:-:S03]  /*13e80*/  F2FP.BF16.PACK_AB R27, R7, R6 ;  /* 0x00000006071b723e */ /* 0x010fc600000010ff */
        /* <DEDUP_REMOVED lines=10> */
[----:B------:R1:W-:Y:S01]  /*13f30*/  STS [R216+0x4000], R26 ;  /* 0x0040001ad8007388 */ /* 0x0003e20000000800 */
[----:B----4-:R-:W-:-:S03]  /*13f40*/  F2FP.BF16.PACK_AB R24, R113, R112 ;  /* 0x000000707118723e */ /* 0x010fc600000010ff */
[----:B------:R3:W-:Y:S01]  /*13f50*/  STS [R216+0x4400], R8 ;  /* 0x00440008d8007388 */ /* 0x0007e20000000800 */
[----:B------:R-:W-:-:S03]  /*13f60*/  F2FP.BF16.PACK_AB R27, R107, R106 ;  /* 0x0000006a6b1b723e */ /* 0x000fc600000010ff */
[----:B------:R4:W-:Y:S01]  /*13f70*/  STS [R227+0x4080], R24 ;  /* 0x00408018e3007388 */ /* 0x0009e20000000800 */
        /* <DEDUP_REMOVED lines=13> */
[----:B---3--:R-:W-:Y:S02]  /*14050*/  F2FP.BF16.PACK_AB R8, R103, R102 ;  /* 0x000000666708723e */ /* 0x008fe400000010ff */
[----:B----4-:R-:W-:-:S03]  /*14060*/  F2FP.BF16.PACK_AB R24, R111, R110 ;  /* 0x0000006e6f18723e */ /* 0x010fc600000010ff */
[----:B------:R1:W-:Y:S04]  /*14070*/  STS [R228+0x4400], R8 ;  /* 0x00440008e4007388 */ /* 0x0003e80000000800 */
[----:B------:R3:W-:Y:S04]  /*14080*/  STS [R230+0x4080], R26 ;  /* 0x0040801ae6007388 */ /* 0x0007e80000000800 */
[----:B------:R4:W-:Y:S04]  /*14090*/  STS [R230+0x4480], R24 ;  /* 0x00448018e6007388 */ /* 0x0009e80000000800 */
[----:B------:R-:W-:Y:S01]  /*140a0*/  STS [R231+0x4400], R27 ;  /* 0x0044001be7007388 */ /* 0x000fe20000000800 */
[----:B-1----:R-:W-:Y:S01]  /*140b0*/  F2FP.BF16.PACK_AB R8, R105, R104 ;  /* 0x000000686908723e */ /* 0x002fe200000010ff */
[----:B---3--:R-:W-:-:S04]  /*140c0*/  IMAD.MOV.U32 R26, RZ, RZ, c[0x0][0x388] ;  /* 0x0000e200ff1a7624 */ /* 0x008fc800078e00ff */
[----:B------:R1:W-:Y:S01]  /*140d0*/  STS [R231+0x4000], R8 ;  /* 0x00400008e7007388 */ /* 0x0003e20000000800 */
[----:B----4-:R-:W-:-:S03]  /*140e0*/  IMAD.MOV.U32 R24, RZ, RZ, RZ ;  /* 0x000000ffff187224 */ /* 0x010fc600078e00ff */
[----:B------:R-:W-:Y:S01]  /*140f0*/  BAR.SYNC.DEFER_BLOCKING 0x1, 0x100 ;  /* 0x0044000000007b1d */ /* 0x000fe20000010000 */
[----:B-1----:R-:W-:-:S05]  /*14100*/  IMAD.MOV.U32 R8, RZ, RZ, 0x4 ;  /* 0x00000004ff087424 */ /* 0x002fca00078e00ff */
[----:B------:R1:W5:Y:S01]  /*14110*/  @P1 LDG.E R26, [R30.64] ;  /* 0x0000000a1e1a1981 */ /* 0x000362000c1e1900 */
[----:B------:R-:W-:-:S05]  /*14120*/  IMAD.WIDE R32, R232, R8, c[0x0][0x500] ;  /* 0x00014000e8207625 */ /* 0x000fca00078e0208 */
[----:B------:R1:W5:Y:S01]  /*14130*/  @P2 LDG.E R24, [R32.64] ;  /* 0x0000000a20182981 */ /* 0x000362000c1e1900 */
[----:B------:R-:W-:-:S04]  /*14140*/  ISETP.NE.AND P0, PT, R210, RZ, PT ;  /* 0x000000ffd200720c */ /* 0x000fc80003f05270 */
[----:B------:R-:W-:Y:S01]  /*14150*/  SEL R210, R210, c[0x0][0x3d4], P0 ;  /* 0x0000f500d2d27a07 */ /* 0x000fe20000000000 */
[----:B------:R-:W-:Y:S05]  /*14160*/  @P1 BRA `(.L_x_1678) ;  /* 0x0000004000001947 */ /* 0x000fea0003800000 */
[----:B------:R-:W-:Y:S05]  /*14170*/  @!P2 BRA `(.L_x_1678) ;  /* 0x000000300000a947 */ /* 0x000fea0003800000 */
[----:B-----5:R3:W4:Y:S04]  /*14180*/  LDG.E R26, [R32.64] ;  /* 0x0000000a201a7981 */ /* 0x020728000c1e1900 */
[----:B-1-3--:R-:W4:Y:S02]  /*14190*/  LDG.E R32, [R32.64+0x4] ;  /* 0x0000040a20207981 */ /* 0x00af24000c1e1900 */
[----:B----4-:R-:W-:Y:S02]  /*141a0*/  IADD3 R26, -R26, R32, RZ ;  /* 0x000000201a1a7210 */ /* 0x010fe40007ffe1ff */
.L_x_1678:
[----:B-1----:R-:W-:Y:S01]  /*141b0*/  IMAD.MOV.U32 R32, RZ, RZ, 0x368 ;  /* 0x00000368ff207424 */ /* 0x002fe200078e00ff */
[----:B------:R-:W-:Y:S01]  /*141c0*/  ISETP.GT.AND P2, PT, R210, 0x1, PT ;  /* 0x00000001d200780c */ /* 0x000fe20003f44270 */
[----:B------:R-:W-:Y:S01]  /*141d0*/  IMAD.MOV.U32 R30, RZ, RZ, c[0x0][0x4e8] ;  /* 0x00013a00ff1e7624 */ /* 0x000fe200078e00ff */
[----:B------:R-:W-:Y:S01]  /*141e0*/  SHF.R.S32.HI R27, RZ, 0x1f, R10 ;  /* 0x0000001fff1b7819 */ /* 0x000fe2000001140a */
[----:B-----5:R-:W-:Y:S01]  /*141f0*/  IMAD R26, R26, c[0x0][0x4e8], RZ ;  /* 0x00013a001a1a7a24 */ /* 0x020fe200078e02ff */
[----:B------:R-:W-:-:S02]  /*14200*/  SEL R32, R32, 0x328, P2 ;  /* 0x0000032820207807 */ /* 0x000fc40001000000 */
[----:B------:R-:W-:Y:S02]  /*14210*/  LOP3.LUT R10, R10, 0xffffffe0, RZ, 0xc0, !PT ;  /* 0xffffffe00a0a7812 */ /* 0x000fe400078ec0ff */
[----:B------:R1:W3:Y:S01]  /*14220*/  LDC.64 R36, c[0x0][R32+0x170] ;  /* 0x00005c0020247b82 */ /* 0x0002e20000000a00 */
[----:B------:R-:W-:Y:S02]  /*14230*/  LEA.HI R27, R27, R29, RZ, 0x3 ;  /* 0x0000001d1b1b7211 */ /* 0x000fe400078f18ff */
[----:B------:R-:W-:Y:S01]  /*14240*/  IMAD.IADD R10, R215, 0x1, -R10 ;  /* 0x00000001d70a7824 */ /* 0x000fe200078e0a0a */
[----:B------:R-:W-:Y:S02]  /*14250*/  ISETP.NE.U32.AND P0, PT, RZ, c[0x0][0x500], PT ;  /* 0x00014000ff007a0c */ /* 0x000fe40003f05070 */
[----:B------:R-:W-:Y:S02]  /*14260*/  LOP3.LUT R27, R27, 0xffffff8, RZ, 0xc0, !PT ;  /* 0x0ffffff81b1b7812 */ /* 0x000fe400078ec0ff */
[----:B------:R1:W4:Y:S01]  /*14270*/  LDC.64 R38, c[0x0][R32+0x168] ;  /* 0x00005a0020267b82 */ /* 0x0003220000000a00 */
[----:B------:R-:W-:-:S02]  /*14280*/  SHF.R.S32.HI R8, RZ, 0x1f, R10 ;  /* 0x0000001fff087819 */ /* 0x000fc4000001140a */
[----:B------:R-:W-:Y:S01]  /*14290*/  IMAD.IADD R29, R29, 0x1, -R27 ;  /* 0x000000011d1d7824 */ /* 0x000fe200078e0a1b */
[----:B------:R-:W-:Y:S02]  /*142a0*/  LEA.HI R27, R2, R2, RZ, 0x1 ;  /* 0x00000002021b7211 */ /* 0x000fe400078f08ff */
[----:B------:R-:W-:Y:S02]  /*142b0*/  LEA.HI R8, R8, R10, RZ, 0x2 ;  /* 0x0000000a08087211 */ /* 0x000fe400078f10ff */
[----:B------:R1:W2:Y:S01]  /*142c0*/  LDC.64 R34, c[0x0][R32+0x178] ;  /* 0x00005e0020227b82 */ /* 0x0002a20000000a00 */
[----:B------:R-:W-:Y:S02]  /*142d0*/  LOP3.LUT R27, R27, 0x1ffffffe, RZ, 0xc0, !PT ;  /* 0x1ffffffe1b1b7812 */ /* 0x000fe400078ec0ff */
[----:B------:R-:W-:Y:S02]  /*142e0*/  SHF.R.S32.HI R28, RZ, 0x2, R8 ;  /* 0x00000002ff1c7819 */ /* 0x000fe40000011408 */
[----:B------:R-:W-:Y:S01]  /*142f0*/  ISETP.NE.AND P3, PT, R30, 0x1, PT ;  /* 0x000000011e00780c */ /* 0x000fe20003f65270 */
[----:B------:R-:W-:Y:S01]  /*14300*/  IMAD.IADD R27, R2, 0x1, -R27 ;  /* 0x00000001021b7824 */ /* 0x000fe200078e0a1b */
[----:B------:R-:W-:Y:S01]  /*14310*/  ISETP.NE.AND.EX P0, PT, RZ, c[0x0][0x504], PT, P0 ;  /* 0x00014100ff007a0c */ /* 0x000fe20003f05300 */
[----:B------:R-:W-:-:S03]  /*14320*/  IMAD R28, R29, 0x10, R28 ;  /* 0x000000101d1c7824 */ /* 0x000fc600078e021c */
[----:B------:R-:W-:Y:S01]  /*14330*/  SEL R232, R232, RZ, !P0 ;  /* 0x000000ffe8e87207 */ /* 0x000fe20004000000 */
[--C-:B------:R-:W-:Y:S01]  /*14340*/  IMAD R27, R27, 0x8, R28.reuse ;  /* 0x000000081b1b7824 */ /* 0x100fe200078e021c */
[----:B------:R-:W-:Y:S01]  /*14350*/  SEL R29, R25, RZ, !P0 ;  /* 0x000000ff191d7207 */ /* 0x000fe20004000000 */
[C---:B------:R-:W-:Y:S02]  /*14360*/  IMAD R28, R209.reuse, 0x80, R28 ;  /* 0x00000080d11c7824 */ /* 0x040fe400078e021c */
[----:B------:R-:W-:-:S04]  /*14370*/  IMAD R25, R209, 0x80, R27 ;  /* 0x00000080d1197824 */ /* 0x000fc800078e021b */
[----:B------:R-:W-:Y:S01]  /*14380*/  @P3 IMAD.HI.U32 R27, R25, c[0x0][0x4ec], RZ ;  /* 0x00013b00191b3a27 */ /* 0x000fe200078e00ff */
[----:B-1----:R-:W1:Y:S03]  /*14390*/  LDC.64 R32, c[0x0][R32+0x160] ;  /* 0x0000580020207b82 */ /* 0x002e660000000a00 */
[----:B---3--:R-:W-:-:S04]  /*143a0*/  IMAD R2, R37, R232, RZ ;  /* 0x000000e825027224 */ /* 0x008fc800078e02ff */
[C---:B------:R-:W-:Y:S02]  /*143b0*/  IMAD R2, R36.reuse, R29, R2 ;  /* 0x0000001d24027224 */ /* 0x040fe400078e0202 */
[----:B------:R-:W-:Y:S01]  /*143c0*/  IMAD.MOV.U32 R29, RZ, RZ, R25 ;  /* 0x000000ffff1d7224 */ /* 0x000fe200078e0019 */
[----:B------:R-:W-:Y:S01]  /*143d0*/  @P3 SHF.R.U32.HI R29, RZ, c[0x0][0x4f0], R27 ;  /* 0x00013c00ff1d3a19 */ /* 0x000fe2000001161b */
[----:B------:R-:W-:Y:S01]  /*143e0*/  IMAD.WIDE.U32 R36, R36, R232, RZ ;  /* 0x000000e824247225 */ /* 0x000fe200078e00ff */
[----:B------:R-:W-:-:S03]  /*143f0*/  SEL R27, R235, RZ, P2 ;  /* 0x000000ffeb1b7207 */ /* 0x000fc60001000000 */
[----:B----4-:R-:W-:-:S04]  /*14400*/  IMAD.WIDE.U32 R30, R38, R233, RZ ;  /* 0x000000e9261e7225 */ /* 0x010fc800078e00ff */
[----:B------:R-:W-:Y:S01]  /*14410*/  IMAD R38, R39, R233, RZ ;  /* 0x000000e927267224 */ /* 0x000fe200078e02ff */
[----:B------:R-:W-:Y:S01]  /*14420*/  IADD3 R36, P1, P0, R36, R30, R24 ;  /* 0x0000001e24247210 */ /* 0x000fe2000783e018 */
[----:B------:R-:W-:Y:S01]  /*14430*/  IMAD.IADD R2, R37, 0x1, R2 ;  /* 0x0000000125027824 */ /* 0x000fe200078e0202 */
[----:B------:R-:W-:Y:S01]  /*14440*/  SHF.R.S32.HI R30, RZ, 0x1f, R24 ;  /* 0x0000001fff1e7819 */ /* 0x000fe20000011418 */
[----:B------:R-:W-:Y:S02]  /*14450*/  IMAD.IADD R38, R31, 0x1, R38 ;  /* 0x000000011f267824 */ /* 0x000fe400078e0226 */
[-C--:B--2---:R-:W-:Y:S02]  /*14460*/  IMAD R31, R35, R27.reuse, RZ ;  /* 0x0000001b231f7224 */ /* 0x084fe400078e02ff */
[----:B------:R-:W-:Y:S01]  /*14470*/  IMAD.WIDE.U32 R34, R34, R27, RZ ;  /* 0x0000001b22227225 */ /* 0x000fe200078e00ff */
[----:B------:R-:W-:Y:S02]  /*14480*/  IADD3.X R38, R2, R38, R30, P1, P0 ;  /* 0x0000002602267210 */ /* 0x000fe40000fe041e */
[--C-:B------:R-:W-:Y:S01]  /*14490*/  SHF.R.S32.HI R27, RZ, 0x1f, R29.reuse ;  /* 0x0000001fff1b7819 */ /* 0x100fe2000001141d */
[----:B------:R-:W-:Y:S01]  /*144a0*/  IMAD.MOV R2, RZ, RZ, -R29 ;  /* 0x000000ffff027224 */ /* 0x000fe200078e0a1d */
[----:B------:R-:W-:Y:S01]  /*144b0*/  IADD3 R34, P1, P0, R29, R36, R34 ;  /* 0x000000241d227210 */ /* 0x000fe2000783e022 */
[----:B------:R-:W-:-:S02]  /*144c0*/  IMAD.IADD R31, R35, 0x1, R31 ;  /* 0x00000001231f7824 */ /* 0x000fc400078e021f */
[----:B------:R-:W-:-:S03]  /*144d0*/  IMAD R2, R2, c[0x0][0x4e8], R25 ;  /* 0x00013a0002027a24 */ /* 0x000fc600078e0219 */
[----:B------:R-:W-:Y:S02]  /*144e0*/  IADD3.X R35, R27, R38, R31, P1, P0 ;  /* 0x000000261b237210 */ /* 0x000fe40000fe041f */
[----:B------:R-:W-:Y:S01]  /*144f0*/  SHF.R.S32.HI R29, RZ, 0x1f, R2 ;  /* 0x0000001fff1d7819 */ /* 0x000fe20000011402 */
[-C--:B-1----:R-:W-:Y:S02]  /*14500*/  IMAD R27, R33, R2.reuse, RZ ;  /* 0x00000002211b7224 */ /* 0x082fe400078e02ff */
[----:B------:R-:W-:-:S04]  /*14510*/  IMAD.WIDE.U32 R34, R32, R2, R34 ;  /* 0x0000000220227225 */ /* 0x000fc800078e0022 */
[----:B------:R-:W-:Y:S02]  /*14520*/  IMAD.MOV.U32 R2, RZ, RZ, c[0x0][0x4a8] ;  /* 0x00012a00ff027624 */ /* 0x000fe400078e00ff */
[----:B------:R-:W-:Y:S02]  /*14530*/  IMAD R29, R32, R29, R27 ;  /* 0x0000001d201d7224 */ /* 0x000fe400078e021b */
[----:B------:R-:W-:Y:S01]  /*14540*/  IMAD.MOV.U32 R27, RZ, RZ, c[0x0][0x4ac] ;  /* 0x00012b00ff1b7624 */ /* 0x000fe200078e00ff */
[----:B------:R-:W-:Y:S01]  /*14550*/  SEL R2, R2, c[0x0][0x450], P2 ;  /* 0x0001140002027a07 */ /* 0x000fe20001000000 */
[----:B------:R-:W-:-:S03]  /*14560*/  IMAD.IADD R29, R35, 0x1, R29 ;  /* 0x00000001231d7824 */ /* 0x000fc600078e021d */
[----:B------:R-:W-:Y:S02]  /*14570*/  SEL R27, R27, c[0x0][0x454], P2 ;  /* 0x000115001b1b7a07 */ /* 0x000fe40001000000 */
[----:B------:R-:W-:-:S04]  /*14580*/  LEA R2, P0, R34, R2, 0x2 ;  /* 0x0000000222027211 */ /* 0x000fc800078010ff */
[----:B------:R-:W-:Y:S01]  /*14590*/  LEA.HI.X R27, R34, R27, R29, 0x2, P0 ;  /* 0x0000001b221b7211 */ /* 0x000fe200000f141d */
[----:B------:R-:W-:Y:S01]  /*145a0*/  SHFL.IDX PT, R32, R2, RZ, 0x1c1f ;  /* 0x001c1fff02207589 */ /* 0x000fe200000e0000 */
[----:B------:R-:W-:-:S03]  /*145b0*/  LOP3.LUT P0, RZ, R10, 0x3, RZ, 0xc0, !PT ;  /* 0x000000030aff7812 */ /* 0x000fc6000780c0ff */
[----:B------:R-:W1:Y:S01]  /*145c0*/  SHFL.IDX PT, R33, R27, RZ, 0x1c1f ;  /* 0x001c1fff1b217589 */ /* 0x000e6200000e0000 */
[----:B------:R-:W-:-:S03]  /*145d0*/  ISETP.GE.OR P1, PT, R28, R26, P0 ;  /* 0x0000001a1c00720c */ /* 0x000fc60000726670 */
[----:B------:R2:W-:Y:S04]  /*145e0*/  SHFL.IDX PT, R34, R2, 0x1, 0x1c1f ;  /* 0x003c1f0002227f89 */ /* 0x0005e800000e0000 */
[----:B------:R-:W3:Y:S06]  /*145f0*/  SHFL.IDX PT, R35, R27, 0x1, 0x1c1f ;  /* 0x003c1f001b237f89 */ /* 0x000eec00000e0000 */
[----:B-1----:R1:W-:Y:S01]  /*14600*/  @!P1 ST.E [R32.64], R3 ;  /* 0x0000000320009985 */ /* 0x0023e2000c10190a */
[----:B--2---:R-:W-:-:S04]  /*14610*/  IADD3 R2, R28, 0x8, RZ ;  /* 0x000000081c027810 */ /* 0x004fc80007ffe0ff */
[CC--:B------:R-:W-:Y:S02]  /*14620*/  ISETP.GE.OR P0, PT, R2.reuse, R26.reuse, P0 ;  /* 0x0000001a0200720c */ /* 0x0c0fe40000706670 */
[----:B------:R-:W-:-:S04]  /*14630*/  ISETP.GE.AND P1, PT, R2, R26, PT ;  /* 0x0000001a0200720c */ /* 0x000fc80003f26270 */
[----:B------:R-:W-:-:S07]  /*14640*/  P2R R2, PR, RZ, 0x2 ;  /* 0x00000002ff027803 */ /* 0x000fce0000000000 */
[----:B---3--:R1:W-:Y:S01]  /*14650*/  @!P0 ST.E [R34.64], R9 ;  /* 0x0000000922008985 */ /* 0x0083e2000c10190a */
[----:B------:R-:W-:Y:S01]  /*14660*/  ISETP.GE.AND P0, PT, R28, R26, PT ;  /* 0x0000001a1c00720c */ /* 0x000fe20003f06270 */
[----:B------:R-:W-:Y:S05]  /*14670*/  @P2 BRA `(.L_x_1679) ;  /* 0x0000069000002947 */ /* 0x000fea0003800000 */
[----:B------:R-:W-:Y:S01]  /*14680*/  IMAD R30, R30, c[0x0][0x3a0], RZ ;  /* 0x0000e8001e1e7a24 */ /* 0x000fe200078e02ff */
[-C--:B------:R-:W-:Y:S01]  /*14690*/  LEA R2, R222, R223.reuse, 0x5 ;  /* 0x000000dfde027211 */ /* 0x080fe200078e28ff */
[C---:B------:R-:W-:Y:S01]  /*146a0*/  IMAD.WIDE.U32 R4, R24.reuse, c[0x0][0x3a0], RZ ;  /* 0x0000e80018047a25 */ /* 0x040fe200078e00ff */
[----:B------:R-:W-:Y:S01]  /*146b0*/  SHF.R.S32.HI R8, RZ, 0x1f, R232 ;  /* 0x0000001fff087819 */ /* 0x000fe200000114e8 */
[----:B------:R2:W3:Y:S01]  /*146c0*/  LDS.128 R40, [R236+0x80] ;  /* 0x00008000ec287984 */ /* 0x0004e20000000c00 */
[C---:B------:R-:W-:Y:S01]  /*146d0*/  LEA R2, R209.reuse, R2, 0x7 ;  /* 0x00000002d1027211 */ /* 0x040fe200078e38ff */
[----:B------:R-:W-:Y:S01]  /*146e0*/  IMAD R24, R24, c[0x0][0x3a4], R30 ;  /* 0x0000e90018187a24 */ /* 0x000fe200078e021e */
[----:B------:R-:W-:Y:S01]  /*146f0*/  LEA R209, R209, R223, 0x7 ;  /* 0x000000dfd1d17211 */ /* 0x000fe200078e38ff */
[----:B------:R-:W-:Y:S01]  /*14700*/  IMAD R8, R8, c[0x0][0x3f0], RZ ;  /* 0x0000fc0008087a24 */ /* 0x000fe200078e02ff */
[----:B-1----:R-:W-:Y:S01]  /*14710*/  MOV R3, R2 ;  /* 0x0000000200037202 */ /* 0x002fe20000000f00 */
[----:B------:R2:W1:Y:S01]  /*14720*/  LDS.128 R36, [R236+0x1080] ;  /* 0x00108000ec247984 */ /* 0x0004620000000c00 */
[----:B------:R-:W-:Y:S01]  /*14730*/  IADD3 R5, R5, R24, RZ ;  /* 0x0000001805057210 */ /* 0x000fe20007ffe0ff */
[----:B------:R-:W-:-:S02]  /*14740*/  IMAD R8, R232, c[0x0][0x3f4], R8 ;  /* 0x0000fd00e8087a24 */ /* 0x000fc400078e0208 */
[----:B------:R2:W4:Y:S02]  /*14750*/  LDS.128 R32, [R236+0x2080] ;  /* 0x00208000ec207984 */ /* 0x0005240000000c00 */
[C---:B------:R-:W-:Y:S02]  /*14760*/  IMAD.WIDE.U32 R6, R233.reuse, c[0x0][0x3e8], R4 ;  /* 0x0000fa00e9067a25 */ /* 0x040fe400078e0004 */
[----:B------:R2:W1:Y:S02]  /*14770*/  LDS.128 R28, [R236+0x3080] ;  /* 0x00308000ec1c7984 */ /* 0x0004640000000c00 */
[----:B------:R-:W-:Y:S02]  /*14780*/  @P3 IMAD.HI.U32 R4, R2, c[0x0][0x4ec], RZ ;  /* 0x00013b0002043a27 */ /* 0x000fe400078e00ff */
[----:B------:R2:W1:Y:S02]  /*14790*/  LDS.128 R16, [R236+0x4080] ;  /* 0x00408000ec107984 */ /* 0x0004640000000c00 */
[----:B------:R-:W-:Y:S01]  /*147a0*/  IMAD R7, R233, c[0x0][0x3ec], R7 ;  /* 0x0000fb00e9077a24 */ /* 0x000fe200078e0207 */
[----:B------:R-:W-:Y:S01]  /*147b0*/  @P3 SHF.R.U32.HI R3, RZ, c[0x0][0x4f0], R4 ;  /* 0x00013c00ff033a19 */ /* 0x000fe20000011604 */
[----:B------:R2:W1:Y:S02]  /*147c0*/  LDS.128 R12, [R236+0x5080] ;  /* 0x00508000ec0c7984 */ /* 0x0004640000000c00 */
[----:B------:R-:W-:Y:S01]  /*147d0*/  IMAD.WIDE.U32 R232, R232, c[0x0][0x3f0], R6 ;  /* 0x0000fc00e8e87a25 */ /* 0x000fe200078e0006 */
[----:B------:R-:W-:Y:S01]  /*147e0*/  SHF.R.S32.HI R10, RZ, 0x1f, R3 ;  /* 0x0000001fff0a7819 */ /* 0x000fe20000011403 */
[----:B------:R2:W1:Y:S01]  /*147f0*/  LDS.128 R4, [R236+0x6080] ;  /* 0x00608000ec047984 */ /* 0x0004620000000c00 */
[----:B------:R-:W-:-:S02]  /*14800*/  IADD3 R9, -R3, RZ, RZ ;  /* 0x000000ff03097210 */ /* 0x000fc40007ffe1ff */
[----:B------:R-:W-:Y:S01]  /*14810*/  IADD3 R233, R233, R8, RZ ;  /* 0x00000008e9e97210 */ /* 0x000fe20007ffe0ff */
[----:B------:R-:W1:Y:S01]  /*14820*/  LDS.128 R236, [R236+0x7080] ;  /* 0x00708000ecec7984 */ /* 0x000e620000000c00 */
[----:B------:R-:W-:Y:S02]  /*14830*/  IMAD R10, R10, c[0x0][0x3e0], RZ ;  /* 0x0000f8000a0a7a24 */ /* 0x000fe400078e02ff */
[----:B------:R-:W-:Y:S02]  /*14840*/  IMAD R9, R9, c[0x0][0x4e8], R2 ;  /* 0x00013a0009097a24 */ /* 0x000fe400078e0202 */
[C---:B------:R-:W-:Y:S02]  /*14850*/  IMAD R10, R3.reuse, c[0x0][0x3e4], R10 ;  /* 0x0000f900030a7a24 */ /* 0x040fe400078e020a */
[----:B------:R-:W-:Y:S01]  /*14860*/  IMAD.WIDE.U32 R232, R3, c[0x0][0x3e0], R232 ;  /* 0x0000f80003e87a25 */ /* 0x000fe200078e00e8 */
[----:B------:R-:W-:-:S04]  /*14870*/  SHF.R.S32.HI R2, RZ, 0x1f, R9 ;  /* 0x0000001fff027819 */ /* 0x000fc80000011409 */
[----:B------:R-:W-:Y:S01]  /*14880*/  IADD3 R21, R233, R10, RZ ;  /* 0x0000000ae9157210 */ /* 0x000fe20007ffe0ff */
[----:B------:R-:W-:Y:S01]  /*14890*/  IMAD R2, R2, c[0x0][0x3d8], RZ ;  /* 0x0000f60002027a24 */ /* 0x000fe200078e02ff */
[----:B------:R-:W-:-:S05]  /*148a0*/  MOV R20, R232 ;  /* 0x000000e800147202 */ /* 0x000fca0000000f00 */
[----:B------:R-:W-:-:S04]  /*148b0*/  IMAD.WIDE.U32 R20, R9, c[0x0][0x3d8], R20 ;  /* 0x0000f60009147a25 */ /* 0x000fc800078e0014 */
[----:B------:R-:W-:Y:S01]  /*148c0*/  IMAD R9, R9, c[0x0][0x3dc], R2 ;  /* 0x0000f70009097a24 */ /* 0x000fe200078e0202 */
[----:B------:R-:W-:-:S04]  /*148d0*/  LEA R3, P0, R20, c[0x0][0x380], 0x1 ;  /* 0x0000e00014037a11 */ /* 0x000fc800078008ff */
[----:B------:R-:W-:-:S04]  /*148e0*/  IADD3 R2, R21, R9, RZ ;  /* 0x0000000915027210 */ /* 0x000fc80007ffe0ff */
[----:B------:R-:W-:Y:S01]  /*148f0*/  LEA.HI.X R2, R20, c[0x0][0x384], R2, 0x1, P0 ;  /* 0x0000e10014027a11 */ /* 0x000fe200000f0c02 */
[----:B------:R-:W-:Y:S05]  /*14900*/  BRA.DIV ~URZ, `(.L_x_1680) ;  /* 0x00002bf27f007947 */ /* 0x000fea000b800000 */
[----:B--234-:R2:W3:Y:S02]  /*14910*/  SHFL.IDX PT, R8, R2, RZ, 0x181f ;  /* 0x00181fff02087589 */ /* 0x01c4e400000e0000 */
.L_x_1737:
[----:B------:R-:W-:Y:S05]  /*14920*/  BRA.DIV ~URZ, `(.L_x_1681) ;  /* 0x00002c427f007947 */ /* 0x000fea000b800000 */
[----:B------:R4:W2:Y:S02]  /*14930*/  SHFL.IDX PT, R9, R3, RZ, 0x181f ;  /* 0x00181fff03097589 */ /* 0x0008a400000e0000 */
.L_x_1738:
        /* <DEDUP_REMOVED lines=11> */
.L_x_1683:
[----:B------:R-:W-:Y:S05]  /*149f0*/  BSYNC B0 ;  /* 0x0000000000007941 */ /* 0x000fea0003800000 */
.L_x_1682:
[----:B------:R-:W-:Y:S05]  /*14a00*/  BRA.DIV ~URZ, `(.L_x_1684) ;  /* 0x00002bd27f007947 */ /* 0x000fea000b800000 */
[----:B---3--:R3:W4:Y:S04]  /*14a10*/  SHFL.IDX PT, R8, R2, 0x1, 0x181f ;  /* 0x00381f0002087f89 */ /* 0x00872800000e0000 */
[----:B------:R3:W2:Y:S02]  /*14a20*/  SHFL.IDX PT, R10, R3, 0x1, 0x181f ;  /* 0x00381f00030a7f89 */ /* 0x0006a400000e0000 */
.L_x_1739:
[----:B--2---:R-:W-:Y:S01]  /*14a30*/  IADD3 R9, R209, 0x20, RZ ;  /* 0x00000020d1097810 */ /* 0x004fe20007ffe0ff */
[----:B------:R-:W-:Y:S03]  /*14a40*/  BSSY B0, `(.L_x_1685) ;  /* 0x000000b000007945 */ /* 0x000fe60003800000 */
[----:B------:R-:W-:-:S13]  /*14a50*/  ISETP.GE.AND P0, PT, R9, R26, PT ;  /* 0x0000001a0900720c */ /* 0x000fda0003f06270 */
[----:B------:R-:W-:Y:S05]  /*14a60*/  @P0 BRA `(.L_x_1686) ;  /* 0x0000008000000947 */ /* 0x000fea0003800000 */
[----:B------:R-:W-:Y:S02]  /*14a70*/  ISETP.GE.AND P1, PT, R11, c[0x0][0x3c8], PT ;  /* 0x0000f2000b007a0c */ /* 0x000fe40003f26270 */
[----:B------:R-:W-:-:S11]  /*14a80*/  ISETP.GE.AND P0, PT, R217, c[0x0][0x3c8], PT ;  /* 0x0000f200d9007a0c */ /* 0x000fd60003f06270 */
[-C--:B-1----:R-:W-:Y:S02]  /*14a90*/  @!P1 LEA R16, P3, R11, R10.reuse, 0x1 ;  /* 0x0000000a0b109211 */ /* 0x082fe400078608ff */
[----:B------:R-:W-:Y:S02]  /*14aa0*/  @!P0 LEA R18, P2, R217, R10, 0x1 ;  /* 0x0000000ad9128211 */ /* 0x000fe400078408ff */
[-C--:B----4-:R-:W-:Y:S02]  /*14ab0*/  @!P1 LEA.HI.X R17, R11, R8.reuse, R23, 0x1, P3 ;  /* 0x000000080b119211 */ /* 0x090fe400018f0c17 */
[----:B------:R-:W-:-:S03]  /*14ac0*/  @!P0 LEA.HI.X R19, R217, R8, R22, 0x1, P2 ;  /* 0x00000008d9138211 */ /* 0x000fc600010f0c16 */
[----:B------:R1:W-:Y:S04]  /*14ad0*/  @!P1 ST.E.128 [R16.64], R36 ;  /* 0x0000002410009985 */ /* 0x0003e8000c101d0a */
[----:B------:R1:W-:Y:S02]  /*14ae0*/  @!P0 ST.E.128 [R18.64], R12 ;  /* 0x0000000c12008985 */ /* 0x0003e4000c101d0a */
.L_x_1686:
[----:B------:R-:W-:Y:S05]  /*14af0*/  BSYNC B0 ;  /* 0x0000000000007941 */ /* 0x000fea0003800000 */
.L_x_1685:
[----:B------:R-:W-:Y:S05]  /*14b00*/  BRA.DIV ~URZ, `(.L_x_1687) ;  /* 0x00002ba27f007947 */ /* 0x000fea000b800000 */
[----:B----4-:R2:W4:Y:S02]  /*14b10*/  SHFL.IDX PT, R8, R2, 0x2, 0x181f ;  /* 0x00581f0002087f89 */ /* 0x01052400000e0000 */
.L_x_1740:
[----:B------:R-:W-:Y:S05]  /*14b20*/  BRA.DIV ~URZ, `(.L_x_1688) ;  /* 0x00002bf27f007947 */ /* 0x000fea000b800000 */
[----:B------:R2:W3:Y:S02]  /*14b30*/  SHFL.IDX PT, R10, R3, 0x2, 0x181f ;  /* 0x00581f00030a7f89 */ /* 0x0004e400000e0000 */
.L_x_1741:
[----:B------:R-:W-:Y:S01]  /*14b40*/  IADD3 R9, R209, 0x40, RZ ;  /* 0x00000040d1097810 */ /* 0x000fe20007ffe0ff */
[----:B------:R-:W-:Y:S03]  /*14b50*/  BSSY B0, `(.L_x_1689) ;  /* 0x000000b000007945 */ /* 0x000fe60003800000 */
[----:B------:R-:W-:-:S13]  /*14b60*/  ISETP.GE.AND P0, PT, R9, R26, PT ;  /* 0x0000001a0900720c */ /* 0x000fda0003f06270 */
[----:B------:R-:W-:Y:S05]  /*14b70*/  @P0 BRA `(.L_x_1690) ;  /* 0x0000008000000947 */ /* 0x000fea0003800000 */
[----:B------:R-:W-:Y:S02]  /*14b80*/  ISETP.GE.AND P1, PT, R11, c[0x0][0x3c8], PT ;  /* 0x0000f2000b007a0c */ /* 0x000fe40003f26270 */
[----:B------:R-:W-:-:S11]  /*14b90*/  ISETP.GE.AND P0, PT, R217, c[0x0][0x3c8], PT ;  /* 0x0000f200d9007a0c */ /* 0x000fd60003f06270 */
[-C--:B-1-3--:R-:W-:Y:S02]  /*14ba0*/  @!P1 LEA R12, P3, R11, R10.reuse, 0x1 ;  /* 0x0000000a0b0c9211 */ /* 0x08afe400078608ff */
[----:B------:R-:W-:Y:S02]  /*14bb0*/  @!P0 LEA R14, P2, R217, R10, 0x1 ;  /* 0x0000000ad90e8211 */ /* 0x000fe400078408ff */
[-C--:B----4-:R-:W-:Y:S02]  /*14bc0*/  @!P1 LEA.HI.X R13, R11, R8.reuse, R23, 0x1, P3 ;  /* 0x000000080b0d9211 */ /* 0x090fe400018f0c17 */
[----:B------:R-:W-:-:S03]  /*14bd0*/  @!P0 LEA.HI.X R15, R217, R8, R22, 0x1, P2 ;  /* 0x00000008d90f8211 */ /* 0x000fc600010f0c16 */
[----:B------:R1:W-:Y:S04]  /*14be0*/  @!P1 ST.E.128 [R12.64], R32 ;  /* 0x000000200c009985 */ /* 0x0003e8000c101d0a */
[----:B------:R1:W-:Y:S02]  /*14bf0*/  @!P0 ST.E.128 [R14.64], R4 ;  /* 0x000000040e008985 */ /* 0x0003e4000c101d0a */
.L_x_1690:
[----:B------:R-:W-:Y:S05]  /*14c00*/  BSYNC B0 ;  /* 0x0000000000007941 */ /* 0x000fea0003800000 */
.L_x_1689:
[----:B------:R-:W-:Y:S05]  /*14c10*/  BRA.DIV ~URZ, `(.L_x_1691) ;  /* 0x00002b727f007947 */ /* 0x000fea000b800000 */
[----:B--23--:R-:W2:Y:S04]  /*14c20*/  SHFL.IDX PT, R2, R2, 0x3, 0x181f ;  /* 0x00781f0002027f89 */ /* 0x00cea800000e0000 */
[----:B------:R-:W3:Y:S02]  /*14c30*/  SHFL.IDX PT, R3, R3, 0x3, 0x181f ;  /* 0x00781f0003037f89 */ /* 0x000ee400000e0000 */
.L_x_1742:
[----:B------:R-:W-:-:S04]  /*14c40*/  IADD3 R209, R209, 0x60, RZ ;  /* 0x00000060d1d17810 */ /* 0x000fc80007ffe0ff */
[----:B------:R-:W-:-:S13]  /*14c50*/  ISETP.GE.AND P0, PT, R209, R26, PT ;  /* 0x0000001ad100720c */ /* 0x000fda0003f06270 */
[----:B------:R-:W-:Y:S05]  /*14c60*/  @P0 BRA `(.L_x_1692) ;  /* 0x0000185000000947 */ /* 0x000fea0003800000 */
[----:B------:R-:W-:-:S13]  /*14c70*/  ISETP.GE.AND P0, PT, R11, c[0x0][0x3c8], PT ;  /* 0x0000f2000b007a0c */ /* 0x000fda0003f06270 */
[----:B-1-3--:R-:W-:-:S04]  /*14c80*/  @!P0 LEA R4, P1, R11, R3, 0x1 ;  /* 0x000000030b048211 */ /* 0x00afc800078208ff */
[----:B--2---:R-:W-:-:S05]  /*14c90*/  @!P0 LEA.HI.X R5, R11, R2, R23, 0x1, P1 ;  /* 0x000000020b058211 */ /* 0x004fca00008f0c17 */
[----:B------:R1:W-:Y:S01]  /*14ca0*/  @!P0 ST.E.128 [R4.64], R28 ;  /* 0x0000001c04008985 */ /* 0x0003e2000c101d0a */
[----:B------:R-:W-:-:S13]  /*14cb0*/  ISETP.GE.AND P0, PT, R217, c[0x0][0x3c8], PT ;  /* 0x0000f200d9007a0c */ /* 0x000fda0003f06270 */
[----:B------:R-:W-:Y:S05]  /*14cc0*/  @P0 BRA `(.L_x_1692) ;  /* 0x000017f000000947 */ /* 0x000fea0003800000 */
[----:B-1----:R-:W-:-:S04]  /*14cd0*/  LEA R4, P0, R217, R3, 0x1 ;  /* 0x00000003d9047211 */ /* 0x002fc800078008ff */
[----:B------:R-:W-:-:S05]  /*14ce0*/  LEA.HI.X R5, R217, R2, R22, 0x1, P0 ;  /* 0x00000002d9057211 */ /* 0x000fca00000f0c16 */
[----:B------:R1:W-:Y:S01]  /*14cf0*/  ST.E.128 [R4.64], R236 ;  /* 0x000000ec04007985 */ /* 0x0003e2000c101d0a */
[----:B------:R-:W-:Y:S05]  /*14d00*/  BRA `(.L_x_1692) ;  /* 0x000017b000007947 */ /* 0x000fea0003800000 */
.L_x_1679:
[----:B------:R-:W-:Y:S01]  /*14d10*/  IMAD R30, R30, c[0x0][0x408], RZ ;  /* 0x000102001e1e7a24 */ /* 0x000fe200078e02ff */
[----:B-1----:R-:W-:Y:S01]  /*14d20*/  SHF.R.S32.HI R3, RZ, 0x1f, R232 ;  /* 0x0000001fff037819 */ /* 0x002fe200000114e8 */
[----:B------:R-:W-:Y:S01]  /*14d30*/  IMAD.WIDE.U32 R22, R24, c[0x0][0x408], RZ ;  /* 0x0001020018167a25 */ /* 0x000fe200078e00ff */
[----:B------:R-:W-:-:S03]  /*14d40*/  MOV R11, R25 ;  /* 0x00000019000b7202 */ /* 0x000fc60000000f00 */
[----:B------:R-:W-:Y:S02]  /*14d50*/  IMAD R30, R24, c[0x0][0x40c], R30 ;  /* 0x00010300181e7a24 */ /* 0x000fe400078e021e */
[----:B------:R-:W-:Y:S02]  /*14d60*/  IMAD R3, R3, c[0x0][0x440], RZ ;  /* 0x0001100003037a24 */ /* 0x000fe400078e02ff */
[----:B------:R-:W-:Y:S01]  /*14d70*/  @P3 IMAD.HI.U32 R9, R25, c[0x0][0x4ec], RZ ;  /* 0x00013b0019093a27 */ /* 0x000fe200078e00ff */
[----:B------:R-:W-:-:S03]  /*14d80*/  IADD3 R23, R23, R30, RZ ;  /* 0x0000001e17177210 */ /* 0x000fc60007ffe0ff */
[----:B------:R-:W-:Y:S01]  /*14d90*/  IMAD R3, R232, c[0x0][0x444], R3 ;  /* 0x00011100e8037a24 */ /* 0x000fe200078e0203 */
[----:B------:R-:W-:Y:S01]  /*14da0*/  @P3 SHF.R.U32.HI R11, RZ, c[0x0][0x4f0], R9 ;  /* 0x00013c00ff0b3a19 */ /* 0x000fe20000011609 */
[----:B------:R-:W-:-:S03]  /*14db0*/  IMAD.WIDE.U32 R22, R233, c[0x0][0x438], R22 ;  /* 0x00010e00e9167a25 */ /* 0x000fc600078e0016 */
[----:B------:R-:W-:Y:S01]  /*14dc0*/  SHF.R.S32.HI R9, RZ, 0x1f, R11 ;  /* 0x0000001fff097819 */ /* 0x000fe2000001140b */
[----:B------:R-:W-:-:S04]  /*14dd0*/  IMAD R23, R233, c[0x0][0x43c], R23 ;  /* 0x00010f00e9177a24 */ /* 0x000fc800078e0217 */
[----:B------:R-:W-:-:S04]  /*14de0*/  IMAD.WIDE.U32 R22, R232, c[0x0][0x440], R22 ;  /* 0x00011000e8167a25 */ /* 0x000fc800078e0016 */
[----:B------:R-:W-:Y:S01]  /*14df0*/  IMAD R9, R9, c[0x0][0x430], RZ ;  /* 0x00010c0009097a24 */ /* 0x000fe200078e02ff */
[----:B------:R-:W-:Y:S02]  /*14e00*/  IADD3 R23, R23, R3, RZ ;  /* 0x0000000317177210 */ /* 0x000fe40007ffe0ff */
[C---:B------:R-:W-:Y:S01]  /*14e10*/  IADD3 R3, -R11.reuse, RZ, RZ ;  /* 0x000000ff0b037210 */ /* 0x040fe20007ffe1ff */
[----:B------:R-:W-:Y:S02]  /*14e20*/  IMAD R9, R11, c[0x0][0x434], R9 ;  /* 0x00010d000b097a24 */ /* 0x000fe400078e0209 */
[----:B------:R-:W-:-:S04]  /*14e30*/  IMAD.WIDE.U32 R22, R235, c[0x0][0x448], R22 ;  /* 0x00011200eb167a25 */ /* 0x000fc800078e0016 */
[----:B------:R-:W-:Y:S02]  /*14e40*/  IMAD R23, R235, c[0x0][0x44c], R23 ;  /* 0x00011300eb177a24 */ /* 0x000fe400078e0217 */
[----:B------:R-:W-:Y:S02]  /*14e50*/  IMAD R3, R3, c[0x0][0x4e8], R25 ;  /* 0x00013a0003037a24 */ /* 0x000fe400078e0219 */
[----:B------:R-:W-:-:S03]  /*14e60*/  IMAD.WIDE.U32 R22, R11, c[0x0][0x430], R22 ;  /* 0x00010c000b167a25 */ /* 0x000fc600078e0016 */
        /* <DEDUP_REMOVED lines=10> */
.L_x_1743:
[----:B------:R-:W-:Y:S05]  /*14f10*/  BRA.DIV ~URZ, `(.L_x_1694) ;  /* 0x000029b27f007947 */ /* 0x000fea000b800000 */
[----:B------:R3:W4:Y:S02]  /*14f20*/  SHFL.IDX PT, R50, R49, RZ, 0x1c1f ;  /* 0x001c1fff31327589 */ /* 0x00072400000e0000 */
.L_x_1744:
        /* <DEDUP_REMOVED lines=40> */
[----:B--2---:R-:W-:Y:S02]  /*151b0*/  @!P1 IMAD.MOV.U32 R51, RZ, RZ, R54 ;  /* 0x000000ffff339224 */ /* 0x004fe400078e0036 */
[C---:B----4-:R-:W-:Y:S02]  /*151c0*/  @!P0 LEA R52, P2, R34.reuse, R50, 0x2 ;  /* 0x0000003222348211 */ /* 0x050fe400078410ff */
[----:B------:R-:W-:Y:S02]  /*151d0*/  @!P1 IMAD.WIDE R56, R47, 0x4, R50 ;  /* 0x000000042f389825 */ /* 0x000fe400078e0232 */
[----:B------:R-:W-:Y:S02]  /*151e0*/  @!P0 LEA.HI.X R53, R34, R54, R33, 0x2, P2 ;  /* 0x0000003622358211 */ /* 0x000fe400010f1421 */
[----:B------:R-:W-:Y:S01]  /*151f0*/  ISETP.GE.AND P2, PT, R9, c[0x0][0x3c8], PT ;  /* 0x0000f20009007a0c */ /* 0x000fe20003f46270 */
        /* <DEDUP_REMOVED lines=24> */
[----:B------:R2:W-:Y:S04]  /*15380*/  @!P3 ST.E.64 [R56.64], R4 ;  /* 0x000000043800b985 */ /* 0x0005e8000c101b0a */
[----:B------:R4:W-:Y:S01]  /*15390*/  @!P4 ST.E.64 [R52.64], R6 ;  /* 0x000000063400c985 */ /* 0x0009e2000c101b0a */
[----:B------:R-:W-:-:S02]  /*153a0*/  ISETP.GE.AND P4, PT, R45, c[0x0][0x3c8], PT ;  /* 0x0000f2002d007a0c */ /* 0x000fc40003f86270 */
        /* <DEDUP_REMOVED lines=8> */
[----:B------:R-:W-:Y:S01]  /*15430*/  @!P1 ST.E.64 [R52.64], R14 ;  /* 0x0000000e34009985 */ /* 0x000fe2000c101b0a */
[----:B------:R-:W-:Y:S02]  /*15440*/  ISETP.GE.AND P1, PT, R39, c[0x0][0x3c8], PT ;  /* 0x0000f20027007a0c */ /* 0x000fe40003f26270 */
[----:B------:R-:W-:Y:S01]  /*15450*/  ISETP.GE.AND P0, PT, R37, c[0x0][0x3c8], PT ;  /* 0x0000f20025007a0c */ /* 0x000fe20003f06270 */
[----:B------:R4:W-:Y:S01]  /*15460*/  @!P6 ST.E.64 [R6.64], R112 ;  /* 0x000000700600e985 */ /* 0x0009e2000c101b0a */
[----:B--2---:R-:W-:-:S04]  /*15470*/  @!P5 LEA R4, P3, R46, R50, 0x2 ;  /* 0x000000322e04d211 */ /* 0x004fc800078610ff */
[----:B------:R-:W-:Y:S02]  /*15480*/  @!P5 LEA.HI.X R5, R46, R54, R30, 0x2, P3 ;  /* 0x000000362e05d211 */ /* 0x000fe400018f141e */
[-C--:B------:R-:W-:Y:S02]  /*15490*/  @!P2 LEA R12, P3, R43, R50.reuse, 0x2 ;  /* 0x000000322b0ca211 */ /* 0x080fe400078610ff */
[----:B----4-:R-:W-:Y:S01]  /*154a0*/  @!P4 LEA R6, P6, R45, R50, 0x2 ;  /* 0x000000322d06c211 */ /* 0x010fe200078c10ff */
[----:B------:R2:W-:Y:S01]  /*154b0*/  @!P5 ST.E.64 [R4.64], R92 ;  /* 0x0000005c0400d985 */ /* 0x0005e2000c101b0a */
[-C--:B------:R-:W-:Y:S02]  /*154c0*/  @!P2 LEA.HI.X R13, R43, R54.reuse, R42, 0x2, P3 ;  /* 0x000000362b0da211 */ /* 0x080fe400018f142a */
[----:B------:R-:W-:-:S05]  /*154d0*/  @!P4 LEA.HI.X R7, R45, R54, R44, 0x2, P6 ;  /* 0x000000362d07c211 */ /* 0x000fca00030f142c */
[----:B------:R4:W-:Y:S04]  /*154e0*/  @!P4 ST.E.64 [R6.64], R96 ;  /* 0x000000600600c985 */ /* 0x0009e8000c101b0a */
[----:B------:R4:W-:Y:S01]  /*154f0*/  @!P2 ST.E.64 [R12.64], R100 ;  /* 0x000000640c00a985 */ /* 0x0009e2000c101b0a */
[-C--:B--2---:R-:W-:Y:S02]  /*15500*/  @!P1 LEA R4, P5, R39, R50.reuse, 0x2 ;  /* 0x0000003227049211 */ /* 0x084fe400078a10ff */
[----:B------:R-:W-:Y:S02]  /*15510*/  @!P0 LEA R50, P3, R37, R50, 0x2 ;  /* 0x0000003225328211 */ /* 0x000fe400078610ff */
[-C--:B------:R-:W-:Y:S02]  /*15520*/  @!P1 LEA.HI.X R5, R39, R54.reuse, R38, 0x2, P5 ;  /* 0x0000003627059211 */ /* 0x080fe400028f1426 */
[----:B------:R-:W-:-:S03]  /*15530*/  @!P0 LEA.HI.X R51, R37, R54, R36, 0x2, P3 ;  /* 0x0000003625338211 */ /* 0x000fc600018f1424 */
[----:B------:R4:W-:Y:S04]  /*15540*/  @!P1 ST.E.64 [R4.64], R108 ;  /* 0x0000006c04009985 */ /* 0x0009e8000c101b0a */
[----:B------:R4:W-:Y:S02]  /*15550*/  @!P0 ST.E.64 [R50.64], R104 ;  /* 0x0000006832008985 */ /* 0x0009e4000c101b0a */
.L_x_1696:
[----:B------:R-:W-:Y:S05]  /*15560*/  BSYNC B0 ;  /* 0x0000000000007941 */ /* 0x000fea0003800000 */
.L_x_1695:
[----:B------:R-:W-:Y:S05]  /*15570*/  BRA.DIV ~URZ, `(.L_x_1697) ;  /* 0x000023c27f007947 */ /* 0x000fea000b800000 */
[----:B-1----:R-:W1:Y:S04]  /*15580*/  SHFL.IDX PT, R48, R48, 0x1, 0x1c1f ;  /* 0x003c1f0030307f89 */ /* 0x002e6800000e0000 */
[----:B---3--:R-:W3:Y:S02]  /*15590*/  SHFL.IDX PT, R49, R49, 0x1, 0x1c1f ;  /* 0x003c1f0031317f89 */ /* 0x008ee400000e0000 */
.L_x_1745:
[----:B------:R-:W-:-:S13]  /*155a0*/  ISETP.NE.AND P0, PT, R2, RZ, PT ;  /* 0x000000ff0200720c */ /* 0x000fda0003f05270 */
[----:B------:R-:W-:Y:S05]  /*155b0*/  @P0 BRA `(.L_x_1692) ;  /* 0x00000f0000000947 */ /* 0x000fea0003800000 */
[----:B------:R-:W-:Y:S02]  /*155c0*/  ISETP.GE.AND P2, PT, R47, c[0x0][0x3c8], PT ;  /* 0x0000f2002f007a0c */ /* 0x000fe40003f46270 */
[----:B------:R-:W-:Y:S02]  /*155d0*/  ISETP.GE.AND P1, PT, R34, c[0x0][0x3c8], PT ;  /* 0x0000f20022007a0c */ /* 0x000fe40003f26270 */
[----:B------:R-:W-:Y:S02]  /*155e0*/  ISETP.GE.AND P0, PT, R24, c[0x0][0x3c8], PT ;  /* 0x0000f20018007a0c */ /* 0x000fe40003f06270 */
[----:B------:R-:W-:Y:S02]  /*155f0*/  ISETP.GE.AND P5, PT, R22, c[0x0][0x3c8], PT ;  /* 0x0000f20016007a0c */ /* 0x000fe40003fa6270 */
[----:B------:R-:W-:-:S05]  /*15600*/  ISETP.GE.AND P6, PT, R9, c[0x0][0x3c8], PT ;  /* 0x0000f20009007a0c */ /* 0x000fca0003fc6270 */
[----:B---34-:R-:W-:Y:S02]  /*15610*/  @!P2 IMAD.MOV.U32 R6, RZ, RZ, R49 ;  /* 0x000000ffff06a224 */ /* 0x018fe400078e0031 */
[----:B-1----:R-:W-:Y:S01]  /*15620*/  @!P2 IMAD.MOV.U32 R7, RZ, RZ, R48 ;  /* 0x000000ffff07a224 */ /* 0x002fe200078e0030 */
[----:B------:R-:W-:-:S03]  /*15630*/  @!P1 LEA R4, P4, R34, R49, 0x2 ;  /* 0x0000003122049211 */ /* 0x000fc600078810ff */
[----:B------:R-:W-:Y:S01]  /*15640*/  @!P2 IMAD.WIDE R12, R47, 0x4, R6 ;  /* 0x000000042f0ca825 */ /* 0x000fe200078e0206 */
[----:B------:R-:W-:Y:S02]  /*15650*/  @!P0 LEA R6, P3, R24, R49, 0x2 ;  /* 0x0000003118068211 */ /* 0x000fe400078610ff */
[-C--:B------:R-:W-:Y:S02]  /*15660*/  @!P1 LEA.HI.X R5, R34, R48.reuse, R33, 0x2, P4 ;  /* 0x0000003022059211 */ /* 0x080fe400020f1421 */
[----:B------:R-:W-:Y:S01]  /*15670*/  ISETP.GE.AND P4, PT, R29, c[0x0][0x3c8], PT ;  /* 0x0000f2001d007a0c */ /* 0x000fe20003f86270 */
[----:B------:R-:W-:Y:S01]  /*15680*/  @!P2 ST.E.64 [R12.64], R122 ;  /* 0x0000007a0c00a985 */ /* 0x000fe2000c101b0a */
[----:B------:R-:W-:Y:S02]  /*15690*/  @!P0 LEA.HI.X R7, R24, R48, R23, 0x2, P3 ;  /* 0x0000003018078211 */ /* 0x000fe400018f1417 */
[----:B------:R-:W-:Y:S01]  /*156a0*/  ISETP.GE.AND P3, PT, R35, c[0x0][0x3c8], PT ;  /* 0x0000f20023007a0c */ /* 0x000fe20003f66270 */
[----:B------:R1:W-:Y:S01]  /*156b0*/  @!P1 ST.E.64 [R4.64], R118 ;  /* 0x0000007604009985 */ /* 0x0003e2000c101b0a */
[----:B------:R-:W-:-:S03]  /*156c0*/  ISETP.GE.AND P2, PT, R32, c[0x0][0x3c8], PT ;  /* 0x0000f20020007a0c */ /* 0x000fc60003f46270 */
[----:B------:R3:W-:Y:S01]  /*156d0*/  @!P0 ST.E.64 [R6.64], R62 ;  /* 0x0000003e06008985 */ /* 0x0007e2000c101b0a */
[CC--:B-1----:R-:W-:Y:S02]  /*156e0*/  @!P6 LEA R4, P1, R9.reuse, R49.reuse, 0x2 ;  /* 0x000000310904e211 */ /* 0x0c2fe400078210ff */
[CC--:B---3--:R-:W-:Y:S02]  /*156f0*/  @!P5 LEA R6, P0, R22.reuse, R49.reuse, 0x2 ;  /* 0x000000311606d211 */ /* 0x0c8fe400078010ff */
[-C--:B------:R-:W-:Y:S02]  /*15700*/  @!P6 LEA.HI.X R5, R9, R48.reuse, R8, 0x2, P1 ;  /* 0x000000300905e211 */ /* 0x080fe400008f1408 */
[-C--:B------:R-:W-:Y:S02]  /*15710*/  @!P5 LEA.HI.X R7, R22, R48.reuse, R11, 0x2, P0 ;  /* 0x000000301607d211 */ /* 0x080fe400000f140b */
[C---:B------:R-:W-:Y:S02]  /*15720*/  @!P4 LEA R2, P0, R29.reuse, R49, 0x2 ;  /* 0x000000311d02c211 */ /* 0x040fe400078010ff */
[----:B------:R-:W-:Y:S01]  /*15730*/  ISETP.GE.AND P1, PT, R26, c[0x0][0x3c8], PT ;  /* 0x0000f2001a007a0c */ /* 0x000fe20003f26270 */
[----:B------:R-:W-:Y:S01]  /*15740*/  @!P5 ST.E.64 [R6.64], R66 ;  /* 0x000000420600d985 */ /* 0x000fe2000c101b0a */
[----:B------:R-:W-:-:S02]  /*15750*/  @!P4 LEA.HI.X R3, R29, R48, R3, 0x2, P0 ;  /* 0x000000301d03c211 */ /* 0x000fc400000f1403 */
[-C--:B------:R-:W-:Y:S02]  /*15760*/  @!P3 LEA R12, P0, R35, R49.reuse, 0x2 ;  /* 0x00000031230cb211 */ /* 0x080fe400078010ff */
[----:B------:R-:W-:Y:S02]  /*15770*/  ISETP.GE.AND P6, PT, R27, c[0x0][0x3c8], PT ;  /* 0x0000f2001b007a0c */ /* 0x000fe40003fc6270 */
[-C--:B------:R-:W-:Y:S02]  /*15780*/  @!P3 LEA.HI.X R13, R35, R48.reuse, R28, 0x2, P0 ;  /* 0x00000030230db211 */ /* 0x080fe400000f141c */
[C---:B------:R-:W-:Y:S02]  /*15790*/  @!P2 LEA R14, P0, R32.reuse, R49, 0x2 ;  /* 0x00000031200ea211 */ /* 0x040fe400078010ff */
[----:B------:R-:W-:Y:S02]  /*157a0*/  ISETP.GE.AND P5, PT, R41, c[0x0][0x3c8], PT ;  /* 0x0000f20029007a0c */ /* 0x000fe40003fa6270 */
[----:B------:R-:W-:-:S02]  /*157b0*/  @!P2 LEA.HI.X R15, R32, R48, R31, 0x2, P0 ;  /* 0x00000030200fa211 */ /* 0x000fc400000f141f */
[----:B------:R-:W-:-:S04]  /*157c0*/  @!P1 LEA R22, P0, R26, R49, 0x2 ;  /* 0x000000311a169211 */ /* 0x000fc800078010ff */
[----:B------:R-:W-:Y:S02]  /*157d0*/  @!P1 LEA.HI.X R23, R26, R48, R25, 0x2, P0 ;  /* 0x000000301a179211 */ /* 0x000fe400000f1419 */
[----:B------:R-:W-:-:S13]  /*157e0*/  ISETP.GE.AND P0, PT, R9, c[0x0][0x3c8], PT ;  /* 0x0000f20009007a0c */ /* 0x000fda0003f06270 */
[----:B------:R1:W-:Y:S04]  /*157f0*/  @!P0 ST.E.64 [R4.64], R70 ;  /* 0x0000004604008985 */ /* 0x0003e8000c101b0a */
[----:B------:R3:W-:Y:S01]  /*15800*/  @!P4 ST.E.64 [R2.64], R74 ;  /* 0x0000004a0200c985 */ /* 0x0007e2000c101b0a */
[----:B------:R-:W-:-:S03]  /*15810*/  ISETP.GE.AND P4, PT, R46, c[0x0][0x3c8], PT ;  /* 0x0000f2002e007a0c */ /* 0x000fc60003f86270 */
[----:B------:R4:W-:Y:S01]  /*15820*/  @!P3 ST.E.64 [R12.64], R16 ;  /* 0x000000100c00b985 */ /* 0x0009e2000c101b0a */
[----:B------:R-:W-:-:S03]  /*15830*/  ISETP.GE.AND P3, PT, R45, c[0x0][0x3c8], PT ;  /* 0x0000f2002d007a0c */ /* 0x000fc60003f66270 */
[----:B------:R2:W-:Y:S01]  /*15840*/  @!P2 ST.E.64 [R14.64], R18 ;  /* 0x000000120e00a985 */ /* 0x0005e2000c101b0a */
[----:B------:R-:W-:-:S03]  /*15850*/  ISETP.GE.AND P2, PT, R43, c[0x0][0x3c8], PT ;  /* 0x0000f2002b007a0c */ /* 0x000fc60003f46270 */
[----:B------:R2:W-:Y:S01]  /*15860*/  @!P1 ST.E.64 [R22.64], R20 ;  /* 0x0000001416009985 */ /* 0x0005e2000c101b0a */
[-C--:B-1----:R-:W-:Y:S02]  /*15870*/  @!P6 LEA R4, P0, R27, R49.reuse, 0x2 ;  /* 0x000000311b04e211 */ /* 0x082fe400078010ff */
[-C--:B---3--:R-:W-:Y:S02]  /*15880*/  @!P5 LEA R2, P1, R41, R49.reuse, 0x2 ;  /* 0x000000312902d211 */ /* 0x088fe400078210ff */
[-C--:B------:R-:W-:Y:S02]  /*15890*/  @!P6 LEA.HI.X R5, R27, R48.reuse, R10, 0x2, P0 ;  /* 0x000000301b05e211 */ /* 0x080fe400000f140a */
[----:B------:R-:W-:Y:S02]  /*158a0*/  @!P4 LEA R6, P0, R46, R49, 0x2 ;  /* 0x000000312e06c211 */ /* 0x000fe400078010ff */
[----:B------:R-:W-:Y:S01]  /*158b0*/  @!P5 LEA.HI.X R3, R41, R48, R40, 0x2, P1 ;  /* 0x000000302903d211 */ /* 0x000fe200008f1428 */
[----:B------:R2:W-:Y:S01]  /*158c0*/  @!P6 ST.E.64 [R4.64], R90 ;  /* 0x0000005a0400e985 */ /* 0x0005e2000c101b0a */
[----:B------:R-:W-:-:S02]  /*158d0*/  ISETP.GE.AND P1, PT, R39, c[0x0][0x3c8], PT ;  /* 0x0000f20027007a0c */ /* 0x000fc40003f26270 */
[----:B------:R-:W-:Y:S01]  /*158e0*/  @!P4 LEA.HI.X R7, R46, R48, R30, 0x2, P0 ;  /* 0x000000302e07c211 */ /* 0x000fe200000f141e */
[----:B------:R2:W-:Y:S01]  /*158f0*/  @!P5 ST.E.64 [R2.64], R114 ;  /* 0x000000720200d985 */ /* 0x0005e2000c101b0a */
[----:B------:R-:W-:-:S03]  /*15900*/  @!P3 LEA R8, P0, R45, R49, 0x2 ;  /* 0x000000312d08b211 */ /* 0x000fc600078010ff */
[----:B------:R2:W-:Y:S01]  /*15910*/  @!P4 ST.E.64 [R6.64], R94 ;  /* 0x0000005e0600c985 */ /* 0x0005e2000c101b0a */
[----:B------:R-:W-:Y:S02]  /*15920*/  @!P3 LEA.HI.X R9, R45, R48, R44, 0x2, P0 ;  /* 0x000000302d09b211 */ /* 0x000fe400000f142c */
[----:B------:R-:W-:-:S03]  /*15930*/  @!P2 LEA R10, P0, R43, R49, 0x2 ;  /* 0x000000312b0aa211 */ /* 0x000fc600078010ff */
[----:B------:R2:W-:Y:S01]  /*15940*/  @!P3 ST.E.64 [R8.64], R98 ;  /* 0x000000620800b985 */ /* 0x0005e2000c101b0a */
[----:B------:R-:W-:Y:S02]  /*15950*/  @!P2 LEA.HI.X R11, R43, R48, R42, 0x2, P0 ;  /* 0x000000302b0ba211 */ /* 0x000fe400000f142a */
[----:B----4-:R-:W-:-:S03]  /*15960*/  @!P1 LEA R12, P0, R39, R49, 0x2 ;  /* 0x00000031270c9211 */ /* 0x010fc600078010ff */
[----:B------:R2:W-:Y:S01]  /*15970*/  @!P2 ST.E.64 [R10.64], R102 ;  /* 0x000000660a00a985 */ /* 0x0005e2000c101b0a */
[----:B------:R-:W-:Y:S02]  /*15980*/  @!P1 LEA.HI.X R13, R39, R48, R38, 0x2, P0 ;  /* 0x00000030270d9211 */ /* 0x000fe400000f1426 */
[----:B------:R-:W-:-:S03]  /*15990*/  ISETP.GE.AND P0, PT, R37, c[0x0][0x3c8], PT ;  /* 0x0000f20025007a0c */ /* 0x000fc60003f06270 */
[----:B------:R2:W-:Y:S10]  /*159a0*/  @!P1 ST.E.64 [R12.64], R110 ;  /* 0x0000006e0c009985 */ /* 0x0005f4000c101b0a */
[----:B------:R-:W-:Y:S05]  /*159b0*/  @P0 BRA `(.L_x_1692) ;  /* 0x00000b0000000947 */ /* 0x000fea0003800000 */
[----:B--2---:R-:W-:-:S04]  /*159c0*/  LEA R2, P0, R37, R49, 0x2 ;  /* 0x0000003125027211 */ /* 0x004fc800078010ff */
[----:B------:R-:W-:-:S05]  /*159d0*/  LEA.HI.X R3, R37, R48, R36, 0x2, P0 ;  /* 0x0000003025037211 */ /* 0x000fca00000f1424 */
[----:B------:R1:W-:Y:S01]  /*159e0*/  ST.E.64 [R2.64], R106 ;  /* 0x0000006a02007985 */ /* 0x0003e2000c101b0a */
[----:B------:R-:W-:Y:S05]  /*159f0*/  BRA `(.L_x_1692) ;  /* 0x00000ac000007947 */ /* 0x000fea0003800000 */
.L_x_1677:
[----:B------:R-:W-:Y:S01]  /*15a00*/  ISETP.NE.U32.AND P0, PT, RZ, c[0x0][0x508], PT ;  /* 0x00014200ff007a0c */ /* 0x000fe20003f05070 */
[----:B------:R-:W-:Y:S01]  /*15a10*/  IMAD.MOV.U32 R4, RZ, RZ, 0x4 ;  /* 0x00000004ff047424 */ /* 0x000fe200078e00ff */
[----:B------:R-:W-:Y:S01]  /*15a20*/  ISETP.NE.U32.AND P2, PT, RZ, c[0x0][0x500], PT ;  /* 0x00014000ff007a0c */ /* 0x000fe20003f45070 */
[----:B------:R-:W-:Y:S01]  /*15a30*/  IMAD.MOV.U32 R3, RZ, RZ, RZ ;  /* 0x000000ffff037224 */ /* 0x000fe200078e00ff */
[----:B------:R-:W-:Y:S01]  /*15a40*/  ISETP.NE.AND.EX P1, PT, RZ, c[0x0][0x50c], PT, P0 ;  /* 0x00014300ff007a0c */ /* 0x000fe20003f25300 */
[----:B------:R-:W-:Y:S01]  /*15a50*/  IMAD.MOV.U32 R2, RZ, RZ, c[0x0][0x388] ;  /* 0x0000e200ff027624 */ /* 0x000fe200078e00ff */
[----:B------:R-:W-:Y:S01]  /*15a60*/  ISETP.NE.AND.EX P2, PT, RZ, c[0x0][0x504], PT, P2 ;  /* 0x00014100ff007a0c */ /* 0x000fe20003f45320 */
[----:B------:R-:W-:-:S10]  /*15a70*/  IMAD.WIDE R4, R232, R4, c[0x0][0x500] ;  /* 0x00014000e8047625 */ /* 0x000fd400078e0204 */
[C---:B------:R-:W-:Y:S02]  /*15a80*/  @P1 LEA R6, P0, R232.reuse, c[0x0][0x508], 0x2 ;  /* 0x00014200e8061a11 */ /* 0x040fe400078010ff */
[----:B------:R1:W5:Y:S02]  /*15a90*/  @P2 LDG.E R3, [R4.64] ;  /* 0x0000000a04032981 */ /* 0x000364000c1e1900 */
[----:B------:R-:W-:-:S05]  /*15aa0*/  @P1 LEA.HI.X R7, R232, c[0x0][0x50c], R25, 0x2, P0 ;  /* 0x00014300e8071a11 */ /* 0x000fca00000f1419 */
        /* <DEDUP_REMOVED lines=8> */
.L_x_1698:
[----:B------:R-:W-:Y:S01]  /*15b30*/  ISETP.GT.AND P0, PT, R215, 0x7f, PT ;  /* 0x0000007fd700780c */ /* 0x000fe20003f04270 */
[----:B------:R-:W-:Y:S01]  /*15b40*/  BSSY B0, `(.L_x_1699) ;  /* 0x0000034000007945 */ /* 0x000fe20003800000 */
[----:B------:R-:W-:Y:S02]  /*15b50*/  SEL R232, R232, RZ, !P2 ;  /* 0x000000ffe8e87207 */ /* 0x000fe40005000000 */
[----:B------:R-:W-:-:S02]  /*15b60*/  SEL R25, R25, RZ, !P2 ;  /* 0x000000ff19197207 */ /* 0x000fc40005000000 */
[----:B-1---5:R-:W-:-:S07]  /*15b70*/  SHF.R.S32.HI R5, RZ, 0x1f, R3 ;  /* 0x0000001fff057819 */ /* 0x022fce0000011403 */
[----:B------:R-:W-:Y:S05]  /*15b80*/  @P0 BRA `(.L_x_1700) ;  /* 0x000002f000000947 */ /* 0x000fea0003800000 */
[----:B------:R-:W-:Y:S01]  /*15b90*/  IMAD R6, R2, c[0x0][0x4e8], RZ ;  /* 0x00013a0002067a24 */ /* 0x000fe200078e02ff */
[----:B------:R-:W-:-:S04]  /*15ba0*/  LEA R4, R209, R215, 0x7 ;  /* 0x000000d7d1047211 */ /* 0x000fc800078e38ff */
[----:B------:R-:W-:-:S13]  /*15bb0*/  ISETP.GE.AND P0, PT, R4, R6, PT ;  /* 0x000000060400720c */ /* 0x000fda0003f06270 */
[----:B------:R-:W-:Y:S05]  /*15bc0*/  @P0 BRA `(.L_x_1700) ;  /* 0x000002b000000947 */ /* 0x000fea0003800000 */
[----:B------:R-:W-:Y:S01]  /*15bd0*/  IMAD.MOV.U32 R24, RZ, RZ, 0x368 ;  /* 0x00000368ff187424 */ /* 0x000fe200078e00ff */
[----:B------:R-:W-:Y:S01]  /*15be0*/  ISETP.GT.AND P2, PT, R210, 0x1, PT ;  /* 0x00000001d200780c */ /* 0x000fe20003f44270 */
[----:B------:R-:W-:Y:S01]  /*15bf0*/  IMAD.MOV.U32 R6, RZ, RZ, c[0x0][0x4e8] ;  /* 0x00013a00ff067624 */ /* 0x000fe200078e00ff */
[----:B------:R-:W-:Y:S02]  /*15c00*/  MOV R9, R4 ;  /* 0x0000000400097202 */ /* 0x000fe40000000f00 */
[----:B------:R-:W-:Y:S02]  /*15c10*/  SEL R24, R24, 0x328, P2 ;  /* 0x0000032818187807 */ /* 0x000fe40001000000 */
[----:B------:R-:W-:Y:S02]  /*15c20*/  ISETP.NE.AND P0, PT, R6, 0x1, PT ;  /* 0x000000010600780c */ /* 0x000fe40003f05270 */
[----:B------:R-:W1:Y:S01]  /*15c30*/  LDC.64 R20, c[0x0][R24+0x170] ;  /* 0x00005c0018147b82 */ /* 0x000e620000000a00 */
[----:B------:R-:W-:-:S07]  /*15c40*/  SEL R235, R235, RZ, P2 ;  /* 0x000000ffebeb7207 */ /* 0x000fce0001000000 */
[----:B------:R-:W3:Y:S03]  /*15c50*/  LDC.64 R14, c[0x0][R24+0x168] ;  /* 0x00005a00180e7b82 */ /* 0x000ee60000000a00 */
[----:B------:R-:W-:-:S05]  /*15c60*/  @P0 IMAD.HI.U32 R8, R4, c[0x0][0x4ec], RZ ;  /* 0x00013b0004080a27 */ /* 0x000fca00078e00ff */
[----:B------:R-:W4:Y:S01]  /*15c70*/  LDC.64 R18, c[0x0][R24+0x178] ;  /* 0x00005e0018127b82 */ /* 0x000f220000000a00 */
[----:B------:R-:W-:-:S05]  /*15c80*/  @P0 SHF.R.U32.HI R9, RZ, c[0x0][0x4f0], R8 ;  /* 0x00013c00ff090a19 */ /* 0x000fca0000011608 */
[----:B------:R-:W-:Y:S02]  /*15c90*/  IMAD.MOV R8, RZ, RZ, -R9 ;  /* 0x000000ffff087224 */ /* 0x000fe400078e0a09 */
[----:B------:R-:W5:Y:S02]  /*15ca0*/  LDC.64 R16, c[0x0][R24+0x160] ;  /* 0x0000580018107b82 */ /* 0x000f640000000a00 */
[----:B------:R-:W-:Y:S02]  /*15cb0*/  IMAD R8, R8, c[0x0][0x4e8], R4 ;  /* 0x00013a0008087a24 */ /* 0x000fe400078e0204 */
[-C--:B-1----:R-:W-:Y:S02]  /*15cc0*/  IMAD R6, R21, R232.reuse, RZ ;  /* 0x000000e815067224 */ /* 0x082fe400078e02ff */
[----:B------:R-:W-:-:S04]  /*15cd0*/  IMAD.WIDE.U32 R12, R20, R232, RZ ;  /* 0x000000e8140c7225 */ /* 0x000fc800078e00ff */
[----:B------:R-:W-:Y:S02]  /*15ce0*/  IMAD R6, R20, R25, R6 ;  /* 0x0000001914067224 */ /* 0x000fe400078e0206 */
[-C--:B---3--:R-:W-:Y:S02]  /*15cf0*/  IMAD R7, R15, R233.reuse, RZ ;  /* 0x000000e90f077224 */ /* 0x088fe400078e02ff */
[----:B------:R-:W-:Y:S01]  /*15d00*/  IMAD.WIDE.U32 R14, R14, R233, RZ ;  /* 0x000000e90e0e7225 */ /* 0x000fe200078e00ff */
[----:B------:R-:W-:-:S03]  /*15d10*/  IADD3 R6, R13, R6, RZ ;  /* 0x000000060d067210 */ /* 0x000fc60007ffe0ff */
[----:B------:R-:W-:Y:S01]  /*15d20*/  IMAD.IADD R7, R15, 0x1, R7 ;  /* 0x000000010f077824 */ /* 0x000fe200078e0207 */
[----:B------:R-:W-:Y:S01]  /*15d30*/  IADD3 R14, P1, P0, R12, R14, R3 ;  /* 0x0000000e0c0e7210 */ /* 0x000fe2000783e003 */
[-C--:B----4-:R-:W-:Y:S02]  /*15d40*/  IMAD R10, R19, R235.reuse, RZ ;  /* 0x000000eb130a7224 */ /* 0x090fe400078e02ff */
[----:B------:R-:W-:Y:S01]  /*15d50*/  IMAD.WIDE.U32 R18, R18, R235, RZ ;  /* 0x000000eb12127225 */ /* 0x000fe200078e00ff */
[----:B------:R-:W-:Y:S02]  /*15d60*/  IADD3.X R6, R6, R7, R5, P1, P0 ;  /* 0x0000000706067210 */ /* 0x000fe40000fe0405 */
[----:B------:R-:W-:Y:S02]  /*15d70*/  SHF.R.S32.HI R7, RZ, 0x1f, R8 ;  /* 0x0000001fff077819 */ /* 0x000fe40000011408 */
[----:B------:R-:W-:Y:S01]  /*15d80*/  IADD3 R14, P1, P0, R9, R14, R18 ;  /* 0x0000000e090e7210 */ /* 0x000fe2000783e012 */
[----:B-----5:R-:W-:Y:S01]  /*15d90*/  IMAD R4, R17, R8, RZ ;  /* 0x0000000811047224 */ /* 0x020fe200078e02ff */
[----:B------:R-:W-:-:S02]  /*15da0*/  IADD3 R10, R19, R10, RZ ;  /* 0x0000000a130a7210 */ /* 0x000fc40007ffe0ff */
[----:B------:R-:W-:Y:S01]  /*15db0*/  SHF.R.S32.HI R9, RZ, 0x1f, R9 ;  /* 0x0000001fff097819 */ /* 0x000fe20000011409 */
[----:B------:R-:W-:Y:S01]  /*15dc0*/  IMAD R4, R16, R7, R4 ;  /* 0x0000000710047224 */ /* 0x000fe200078e0204 */
[----:B------:R-:W-:Y:S02]  /*15dd0*/  MOV R7, c[0x0][0x4ac] ;  /* 0x00012b0000077a02 */ /* 0x000fe40000000f00 */
[----:B------:R-:W-:Y:S01]  /*15de0*/  IADD3.X R15, R9, R6, R10, P1, P0 ;  /* 0x00000006090f7210 */ /* 0x000fe20000fe040a */
[----:B------:R-:W-:Y:S01]  /*15df0*/  IMAD.MOV.U32 R6, RZ, RZ, c[0x0][0x4a8] ;  /* 0x00012a00ff067624 */ /* 0x000fe200078e00ff */
[----:B------:R-:W-:-:S03]  /*15e00*/  SEL R7, R7, c[0x0][0x454], P2 ;  /* 0x0001150007077a07 */ /* 0x000fc60001000000 */
[----:B------:R-:W-:Y:S01]  /*15e10*/  IMAD.WIDE.U32 R14, R16, R8, R14 ;  /* 0x00000008100e7225 */ /* 0x000fe200078e000e */
[----:B------:R-:W-:-:S03]  /*15e20*/  SEL R6, R6, c[0x0][0x450], P2 ;  /* 0x0001140006067a07 */ /* 0x000fc60001000000 */
[----:B------:R-:W-:Y:S01]  /*15e30*/  IMAD.IADD R4, R15, 0x1, R4 ;  /* 0x000000010f047824 */ /* 0x000fe200078e0204 */
[----:B------:R-:W-:-:S04]  /*15e40*/  LEA R6, P0, R14, R6, 0x2 ;  /* 0x000000060e067211 */ /* 0x000fc800078010ff */
[----:B------:R-:W-:Y:S02]  /*15e50*/  LEA.HI.X R7, R14, R7, R4, 0x2, P0 ;  /* 0x000000070e077211 */ /* 0x000fe400000f1404 */
[----:B------:R-:W-:-:S05]  /*15e60*/  MOV R4, 0xff800000 ;  /* 0xff80000000047802 */ /* 0x000fca0000000f00 */
[----:B------:R1:W-:Y:S02]  /*15e70*/  STG.E [R6.64], R4 ;  /* 0x0000000406007986 */ /* 0x0003e4000c10190a */
.L_x_1700:
[----:B------:R-:W-:Y:S05]  /*15e80*/  BSYNC B0 ;  /* 0x0000000000007941 */ /* 0x000fea0003800000 */
.L_x_1699:
[----:B------:R-:W-:-:S13]  /*15e90*/  ISETP.GT.AND P0, PT, R210, 0x1, PT ;  /* 0x00000001d200780c */ /* 0x000fda0003f04270 */
[----:B------:R-:W-:Y:S05]  /*15ea0*/  @P0 BRA `(.L_x_1692) ;  /* 0x0000061000000947 */ /* 0x000fea0003800000 */
[----:B-1----:R-:W-:Y:S01]  /*15eb0*/  MOV R4, c[0x0][0x4e8] ;  /* 0x00013a0000047a02 */ /* 0x002fe20000000f00 */
[----:B------:R-:W-:Y:S02]  /*15ec0*/  IMAD R6, R5, c[0x0][0x3a0], RZ ;  /* 0x0000e80005067a24 */ /* 0x000fe400078e02ff */
[----:B------:R-:W-:Y:S01]  /*15ed0*/  IMAD R25, R25, c[0x0][0x3f0], RZ ;  /* 0x0000fc0019197a24 */ /* 0x000fe200078e02ff */
[----:B------:R-:W-:Y:S01]  /*15ee0*/  ISETP.NE.AND P0, PT, R4, 0x1, PT ;  /* 0x000000010400780c */ /* 0x000fe20003f05270 */
[----:B------:R-:W-:-:S04]  /*15ef0*/  IMAD.WIDE.U32 R4, R3, c[0x0][0x3a0], RZ ;  /* 0x0000e80003047a25 */ /* 0x000fc800078e00ff */
[----:B------:R-:W-:Y:S01]  /*15f00*/  IMAD R6, R3, c[0x0][0x3a4], R6 ;  /* 0x0000e90003067a24 */ /* 0x000fe200078e0206 */
[----:B------:R-:W-:Y:S01]  /*15f10*/  LEA R3, R222, R223, 0x5 ;  /* 0x000000dfde037211 */ /* 0x000fe200078e28ff */
[----:B------:R-:W-:Y:S01]  /*15f20*/  IMAD R25, R232, c[0x0][0x3f4], R25 ;  /* 0x0000fd00e8197a24 */ /* 0x000fe200078e0219 */
[----:B------:R-:W-:Y:S02]  /*15f30*/  MOV R8, R4 ;  /* 0x0000000400087202 */ /* 0x000fe40000000f00 */
[----:B------:R-:W-:Y:S02]  /*15f40*/  LEA R3, R209, R3, 0x7 ;  /* 0x00000003d1037211 */ /* 0x000fe400078e38ff */
[----:B------:R-:W-:Y:S02]  /*15f50*/  IADD3 R9, R5, R6, RZ ;  /* 0x0000000605097210 */ /* 0x000fe40007ffe0ff */
[----:B------:R-:W-:Y:S01]  /*15f60*/  MOV R6, R3 ;  /* 0x0000000300067202 */ /* 0x000fe20000000f00 */
[----:B------:R-:W-:Y:S01]  /*15f70*/  @P0 IMAD.HI.U32 R5, R3, c[0x0][0x4ec], RZ ;  /* 0x00013b0003050a27 */ /* 0x000fe200078e00ff */
[----:B------:R-:W-:-:S03]  /*15f80*/  LEA R209, R209, R223, 0x7 ;  /* 0x000000dfd1d17211 */ /* 0x000fc600078e38ff */
        /* <DEDUP_REMOVED lines=21> */
.L_x_1746:
[----:B------:R-:W-:Y:S05]  /*160e0*/  BRA.DIV ~URZ, `(.L_x_1702) ;  /* 0x000019927f007947 */ /* 0x000fea000b800000 */
[----:B------:R4:W1:Y:S02]  /*160f0*/  SHFL.IDX PT, R6, R3, RZ, 0x181f ;  /* 0x00181fff03067589 */ /* 0x00086400000e0000 */
.L_x_1747:
        /* <DEDUP_REMOVED lines=12> */
.L_x_1704:
[----:B------:R-:W-:Y:S05]  /*161c0*/  BSYNC B0 ;  /* 0x0000000000007941 */ /* 0x000fea0003800000 */
.L_x_1703:
[----:B------:R-:W-:Y:S05]  /*161d0*/  BRA.DIV ~URZ, `(.L_x_1705) ;  /* 0x000019127f007947 */ /* 0x000fea000b800000 */
[----:B---3--:R3:W2:Y:S04]  /*161e0*/  SHFL.IDX PT, R5, R4, 0x1, 0x181f ;  /* 0x00381f0004057f89 */ /* 0x0086a800000e0000 */
[----:B-1----:R3:W1:Y:S02]  /*161f0*/  SHFL.IDX PT, R6, R3, 0x1, 0x181f ;  /* 0x00381f0003067f89 */ /* 0x00266400000e0000 */
.L_x_1748:
        /* <DEDUP_REMOVED lines=12> */
.L_x_1707:
[----:B------:R-:W-:Y:S05]  /*162c0*/  BSYNC B0 ;  /* 0x0000000000007941 */ /* 0x000fea0003800000 */
.L_x_1706:
[----:B------:R-:W-:Y:S05]  /*162d0*/  BRA.DIV ~URZ, `(.L_x_1708) ;  /* 0x000018e27f007947 */ /* 0x000fea000b800000 */
[----:B--2---:R2:W3:Y:S02]  /*162e0*/  SHFL.IDX PT, R5, R4, 0x2, 0x181f ;  /* 0x00581f0004057f89 */ /* 0x0044e400000e0000 */
.L_x_1749:
[----:B------:R-:W-:Y:S05]  /*162f0*/  BRA.DIV ~URZ, `(.L_x_1709) ;  /* 0x000019327f007947 */ /* 0x000fea000b800000 */
[----:B-1----:R1:W2:Y:S02]  /*16300*/  SHFL.IDX PT, R6, R3, 0x2, 0x181f ;  /* 0x00581f0003067f89 */ /* 0x0022a400000e0000 */
.L_x_1750:
        /* <DEDUP_REMOVED lines=12> */
.L_x_1711:
[----:B------:R-:W-:Y:S05]  /*163d0*/  BSYNC B0 ;  /* 0x0000000000007941 */ /* 0x000fea0003800000 */
.L_x_1710:
[----:B------:R-:W-:Y:S05]  /*163e0*/  BRA.DIV ~URZ, `(.L_x_1712) ;  /* 0x000018b27f007947 */ /* 0x000fea000b800000 */
[----:B--23--:R-:W2:Y:S04]  /*163f0*/  SHFL.IDX PT, R4, R4, 0x3, 0x181f ;  /* 0x00781f0004047f89 */ /* 0x00cea800000e0000 */
[----:B-1--4-:R-:W1:Y:S02]  /*16400*/  SHFL.IDX PT, R3, R3, 0x3, 0x181f ;  /* 0x00781f0003037f89 */ /* 0x012e6400000e0000 */
.L_x_1751:
        /* <DEDUP_REMOVED lines=11> */
.L_x_1692:
[----:B------:R-:W-:Y:S05]  /*164c0*/  BSYNC B1 ;  /* 0x0000000000017941 */ /* 0x000fea0003800000 */
.L_x_1676:
[----:B------:R-:W-:-:S13]  /*164d0*/  ISETP.NE.AND P0, PT, R224, RZ, PT ;  /* 0x000000ffe000720c */ /* 0x000fda0003f05270 */
[----:B------:R-:W-:Y:S01]  /*164e0*/  @P0 WARPSYNC 0xffffffff ;  /* 0xffffffff00000948 */ /* 0x000fe20003800000 */
[----:B------:R-:W-:Y:S06]  /*164f0*/  @P0 BAR.SYNC.DEFER_BLOCKING 0x5, 0x100 ;  /* 0x0144000000000b1d */ /* 0x000fec0000010000 */
[----:B------:R-:W4:Y:S04]  /*16500*/  @P0 LDS.128 R208, [0xf100] ;  /* 0x00f10000ffd00984 */ /* 0x000f280000000c00 */
[----:B------:R-:W-:Y:S06]  /*16510*/  @P0 BAR.ARV 0x4, 0x100 ;  /* 0x0104000000000b1d */ /* 0x000fec0000002000 */
[----:B------:R-:W-:Y:S05]  /*16520*/  @P0 BRA `(.L_x_1713) ;  /* 0x00000a6000000947 */ /* 0x000fea0003800000 */
[----:B-12---:R-:W-:Y:S01]  /*16530*/  LOP3.LUT R2, R215, 0x1f, RZ, 0xc0, !PT ;  /* 0x0000001fd7027812 */ /* 0x006fe200078ec0ff */
[----:B----4-:R-:W-:-:S03]  /*16540*/  IMAD.MOV.U32 R4, RZ, RZ, RZ ;  /* 0x000000ffff047224 */ /* 0x010fc600078e00ff */
[----:B------:R-:W-:Y:S01]  /*16550*/  ISETP.NE.AND P6, PT, R2, 0x1f, PT ;  /* 0x0000001f0200780c */ /* 0x000fe20003fc5270 */
[----:B------:R-:W-:Y:S10]  /*16560*/  BRA.DIV ~URZ, `(.L_x_1714) ;  /* 0x000018027f007947 */ /* 0x000ff4000b800000 */
[----:B---3--:R1:W2:Y:S02]  /*16570*/  SHFL.IDX PT, R3, R0, RZ, 0x1f ;  /* 0x00001fff00037589 */ /* 0x0082a400000e0000 */
.L_x_1752:
[----:B------:R-:W-:Y:S05]  /*16580*/  BRA.DIV ~URZ, `(.L_x_1715) ;  /* 0x000018527f007947 */ /* 0x000fea000b800000 */
[----:B-1----:R-:W1:Y:S02]  /*16590*/  SHFL.IDX PT, R0, R0, 0x1, 0x1f ;  /* 0x00201f0000007f89 */ /* 0x002e6400000e0000 */
.L_x_1753:
[----:B------:R-:W-:Y:S02]  /*165a0*/  IMAD.IADD R8, R211, 0x1, R2 ;  /* 0x00000001d3087824 */ /* 0x000fe400078e0202 */
[----:B------:R-:W-:-:S03]  /*165b0*/  IMAD.MOV.U32 R5, RZ, RZ, RZ ;  /* 0x000000ffff057224 */ /* 0x000fc600078e00ff */
[----:B------:R-:W-:-:S13]  /*165c0*/  ISETP.GE.OR P0, PT, R8, c[0x0][0x53c], !P6 ;  /* 0x00014f0008007a0c */ /* 0x000fda0007706670 */
[----:B------:R-:W-:Y:S01]  /*165d0*/  @!P0 IMAD.MOV.U32 R7, RZ, RZ, 0x4 ;  /* 0x00000004ff078424 */ /* 0x000fe200078e00ff */
[----:B------:R-:W-:-:S03]  /*165e0*/  @!P0 MOV R6, 0x4 ;  /* 0x0000000400068802 */ /* 0x000fc60000000f00 */
[----:B------:R-:W-:-:S04]  /*165f0*/  @!P0 IMAD.WIDE R10, R8, R7, c[0x0][0x580] ;  /* 0x00016000080a8625 */ /* 0x000fc800078e0207 */
[----:B------:R-:W-:Y:S01]  /*16600*/  @!P0 IMAD.WIDE R6, R8, R6, c[0x0][0x578] ;  /* 0x00015e0008068625 */ /* 0x000fe200078e0206 */
[----:B------:R-:W3:Y:S04]  /*16610*/  @!P0 LDG.E R5, [R10.64] ;  /* 0x0000000a0a058981 */ /* 0x000ee8000c1e1900 */
[----:B------:R-:W3:Y:S01]  /*16620*/  @!P0 LDG.E R4, [R6.64] ;  /* 0x0000000a06048981 */ /* 0x000ee2000c1e1900 */
[C---:B------:R-:W-:Y:S02]  /*16630*/  ISETP.GE.U32.AND P4, PT, R2.reuse, 0x10, PT ;  /* 0x000000100200780c */ /* 0x040fe40003f86070 */
[C---:B------:R-:W-:Y:S02]  /*16640*/  ISETP.GE.U32.AND P3, PT, R2.reuse, 0x8, PT ;  /* 0x000000080200780c */ /* 0x040fe40003f66070 */
[----:B------:R-:W-:-:S02]  /*16650*/  ISETP.GE.U32.AND P2, PT, R2, 0x4, PT ;  /* 0x000000040200780c */ /* 0x000fc40003f46070 */
[C---:B------:R-:W-:Y:S02]  /*16660*/  ISETP.GE.U32.AND P1, PT, R2.reuse, 0x2, PT ;  /* 0x000000020200780c */ /* 0x040fe40003f26070 */
[----:B------:R-:W-:Y:S02]  /*16670*/  ISETP.NE.AND P5, PT, R2, RZ, PT ;  /* 0x000000ff0200720c */ /* 0x000fe40003fa5270 */
[----:B------:R-:W-:Y:S01]  /*16680*/  MOV R8, RZ ;  /* 0x000000ff00087202 */ /* 0x000fe20000000f00 */
[----:B---3--:R-:W-:Y:S01]  /*16690*/  IMAD R7, R4, R5, RZ ;  /* 0x0000000504077224 */ /* 0x008fe200078e02ff */
[----:B------:R-:W-:Y:S07]  /*166a0*/  BRA.DIV ~URZ, `(.L_x_1716) ;  /* 0x000017a27f007947 */ /* 0x000fee000b800000 */
[----:B------:R3:W4:Y:S02]  /*166b0*/  SHFL.UP PT, R6, R7, 0x1, RZ ;  /* 0x0420000007067989 */ /* 0x00072400000e00ff */
.L_x_1754:
[----:B----4-:R-:W-:-:S04]  /*166c0*/  SEL R6, R6, RZ, P5 ;  /* 0x000000ff06067207 */ /* 0x010fc80002800000 */
[----:B---3--:R-:W-:Y:S01]  /*166d0*/  IADD3 R7, R7, R6, RZ ;  /* 0x0000000607077210 */ /* 0x008fe20007ffe0ff */
[----:B------:R-:W-:Y:S05]  /*166e0*/  BRA.DIV ~URZ, `(.L_x_1717) ;  /* 0x000017a27f007947 */ /* 0x000fea000b800000 */
        /* <DEDUP_REMOVED lines=12> */
[----:B------:R3:W4:Y:S02]  /*167b0*/  SHFL.IDX PT, R6, R7, 0x1f, 0x1f ;  /* 0x03e01f0007067f89 */ /* 0x00072400000e0000 */
.L_x_1755:
[----:B----4-:R-:W-:Y:S01]  /*167c0*/  IMAD R6, R6, c[0x0][0x538], RZ ;  /* 0x00014e0006067a24 */ /* 0x010fe200078e02ff */
[----:B------:R-:W-:Y:S04]  /*167d0*/  BSSY B1, `(.L_x_1718) ;  /* 0x0000076000017945 */ /* 0x000fe80003800000 */
[----:B-1----:R-:W-:-:S04]  /*167e0*/  IADD3 R208, R6, R0, RZ ;  /* 0x0000000006d07210 */ /* 0x002fc80007ffe0ff */
[----:B--2---:R-:W-:-:S13]  /*167f0*/  ISETP.GT.AND P0, PT, R208, R3, PT ;  /* 0x00000003d000720c */ /* 0x004fda0003f04270 */
[----:B------:R-:W-:Y:S05]  /*16800*/  @P0 BRA `(.L_x_1719) ;  /* 0x0000023000000947 */ /* 0x000fea0003800000 */
.L_x_1723:
[----:B------:R-:W-:-:S04]  /*16810*/  IADD3 R211, R211, 0x1f, RZ ;  /* 0x0000001fd3d37810 */ /* 0x000fc80007ffe0ff */
[----:B------:R-:W-:-:S13]  /*16820*/  ISETP.GE.AND P0, PT, R211, c[0x0][0x53c], PT ;  /* 0x00014f00d3007a0c */ /* 0x000fda0003f06270 */
[----:B------:R-:W-:Y:S05]  /*16830*/  @P0 BRA `(.L_x_1720) ;  /* 0x000006b000000947 */ /* 0x000fea0003800000 */
[----:B---3--:R-:W-:Y:S01]  /*16840*/  IADD3 R7, R211, R2, RZ ;  /* 0x00000002d3077210 */ /* 0x008fe20007ffe0ff */
[----:B------:R-:W-:-:S03]  /*16850*/  CS2R R4, SRZ ;  /* 0x0000000000047805 */ /* 0x000fc6000001ff00 */
        /* <DEDUP_REMOVED lines=10> */
.L_x_1756:
        /* <DEDUP_REMOVED lines=16> */
.L_x_1757:
[----:B--2---:R-:W-:-:S05]  /*16a00*/  IMAD R6, R6, c[0x0][0x538], RZ ;  /* 0x00014e0006067a24 */ /* 0x004fca00078e02ff */
[----:B------:R-:W-:-:S04]  /*16a10*/  IADD3 R208, R6, R208, RZ ;  /* 0x000000d006d07210 */ /* 0x000fc80007ffe0ff */
[----:B------:R-:W-:-:S13]  /*16a20*/  ISETP.GT.AND P0, PT, R208, R3, PT ;  /* 0x00000003d000720c */ /* 0x000fda0003f04270 */
[----:B-1----:R-:W-:Y:S05]  /*16a30*/  @!P0 BRA `(.L_x_1723) ;  /* 0xfffffdd000008947 */ /* 0x002fea000383ffff */
.L_x_1719:
[----:B------:R-:W-:-:S05]  /*16a40*/  IADD3 R208, -R6, R208, RZ ;  /* 0x000000d006d07210 */ /* 0x000fca0007ffe1ff */
[----:B------:R-:W-:-:S05]  /*16a50*/  IMAD R0, R7, c[0x0][0x538], R208 ;  /* 0x00014e0007007a24 */ /* 0x000fca00078e02d0 */
[----:B------:R-:W-:Y:S01]  /*16a60*/  ISETP.GT.AND P0, PT, R0, R3, PT ;  /* 0x000000030000720c */ /* 0x000fe20003f04270 */
[----:B------:R-:W-:-:S12]  /*16a70*/  BRA.DIV ~URZ, `(.L_x_1724) ;  /* 0x000017d27f007947 */ /* 0x000fd8000b800000 */
[----:B------:R-:W-:-:S04]  /*16a80*/  VOTE.ANY R6, PT, !P0 ;  /* 0x0000000000067806 */ /* 0x000fc800040e0100 */
.L_x_1758:
[----:B------:R1:W2:Y:S01]  /*16a90*/  POPC R0, R6 ;  /* 0x0000000600007309 */ /* 0x0002a20000000000 */
[----:B------:R-:W-:Y:S05]  /*16aa0*/  BRA.DIV ~URZ, `(.L_x_1725) ;  /* 0x000017e27f007947 */ /* 0x000fea000b800000 */
[----:B--2---:R2:W4:Y:S04]  /*16ab0*/  SHFL.IDX PT, R5, R5, R0, 0x1f ;  /* 0x00001f0005057589 */ /* 0x00452800000e0000 */
[----:B------:R2:W1:Y:S02]  /*16ac0*/  SHFL.IDX PT, R4, R4, R0, 0x1f ;  /* 0x00001f0004047589 */ /* 0x00046400000e0000 */
.L_x_1759:
[----:B------:R-:W-:Y:S01]  /*16ad0*/  ISETP.NE.AND P0, PT, R6, RZ, PT ;  /* 0x000000ff0600720c */ /* 0x000fe20003f05270 */
[----:B------:R-:W-:-:S12]  /*16ae0*/  BSSY B0, `(.L_x_1726) ;  /* 0x0000005000007945 */ /* 0x000fd80003800000 */
[----:B------:R-:W-:Y:S05]  /*16af0*/  @!P0 BRA `(.L_x_1727) ;  /* 0x0000003000008947 */ /* 0x000fea0003800000 */
[----:B------:R-:W-:Y:S01]  /*16b00*/  IADD3 R8, R0, -0x1, RZ ;  /* 0xffffffff00087810 */ /* 0x000fe20007ffe0ff */
[----:B------:R-:W-:Y:S05]  /*16b10*/  BRA.DIV ~URZ, `(.L_x_1728) ;  /* 0x000018427f007947 */ /* 0x000fea000b800000 */
[----:B------:R2:W3:Y:S02]  /*16b20*/  SHFL.IDX PT, R8, R7, R8, 0x1f ;  /* 0x00001f0807087589 */ /* 0x0004e400000e0000 */
.L_x_1727:
[----:B------:R-:W-:Y:S05]  /*16b30*/  BSYNC B0 ;  /* 0x0000000000007941 */ /* 0x000fea0003800000 */
.L_x_1726:
[-C--:B-1--4-:R-:W-:Y:S01]  /*16b40*/  IABS R6, R5.reuse ;  /* 0x0000000500067213 */ /* 0x092fe20000000000 */
[----:B---3--:R-:W-:Y:S01]  /*16b50*/  IMAD R208, R8, c[0x0][0x538], R208 ;  /* 0x00014e0008d07a24 */ /* 0x008fe200078e02d0 */
[----:B------:R-:W-:Y:S01]  /*16b60*/  IABS R10, R4 ;  /* 0x00000004000a7213 */ /* 0x000fe20000000000 */
[----:B------:R-:W-:Y:S01]  /*16b70*/  IMAD.MOV.U32 R8, RZ, RZ, RZ ;  /* 0x000000ffff087224 */ /* 0x000fe200078e00ff */
[----:B------:R-:W1:Y:S01]  /*16b80*/  I2F.RP R9, R6 ;  /* 0x0000000600097306 */ /* 0x000e620000209400 */
[----:B------:R-:W-:Y:S01]  /*16b90*/  IMAD.IADD R209, R3, 0x1, -R208 ;  /* 0x0000000103d17824 */ /* 0x000fe200078e0ad0 */
[----:B------:R-:W-:Y:S02]  /*16ba0*/  IABS R3, R5 ;  /* 0x0000000500037213 */ /* 0x000fe40000000000 */
[----:B------:R-:W-:Y:S02]  /*16bb0*/  IADD3 R211, R0, R211, RZ ;  /* 0x000000d300d37210 */ /* 0x000fe40007ffe0ff */
[----:B--2---:R-:W-:Y:S01]  /*16bc0*/  IABS R7, R209 ;  /* 0x000000d100077213 */ /* 0x004fe20000000000 */
[----:B------:R-:W-:Y:S01]  /*16bd0*/  IMAD.MOV R3, RZ, RZ, -R3 ;  /* 0x000000ffff037224 */ /* 0x000fe200078e0a03 */
[----:B------:R-:W2:Y:S08]  /*16be0*/  I2F.RP R12, R10 ;  /* 0x0000000a000c7306 */ /* 0x000eb00000209400 */
[----:B-1----:R-:W1:Y:S08]  /*16bf0*/  MUFU.RCP R9, R9 ;  /* 0x0000000900097308 */ /* 0x002e700000001000 */
[----:B--2---:R-:W2:Y:S01]  /*16c00*/  MUFU.RCP R12, R12 ;  /* 0x0000000c000c7308 */ /* 0x004ea20000001000 */
[----:B-1----:R-:W-:-:S07]  /*16c10*/  IADD3 R9, R9, 0xffffffe, RZ ;  /* 0x0ffffffe09097810 */ /* 0x002fce0007ffe0ff */
[----:B------:R-:W1:Y:S01]  /*16c20*/  F2I.FTZ.U32.TRUNC.NTZ R9, R9 ;  /* 0x0000000900097305 */ /* 0x000e62000021f000 */
[----:B--2---:R-:W-:-:S07]  /*16c30*/  IADD3 R12, R12, 0xffffffe, RZ ;  /* 0x0ffffffe0c0c7810 */ /* 0x004fce0007ffe0ff */
[----:B------:R-:W2:Y:S01]  /*16c40*/  F2I.FTZ.U32.TRUNC.NTZ R13, R12 ;  /* 0x0000000c000d7305 */ /* 0x000ea2000021f000 */
[----:B-1----:R-:W-:-:S04]  /*16c50*/  IMAD.MOV R11, RZ, RZ, -R9 ;  /* 0x000000ffff0b7224 */ /* 0x002fc800078e0a09 */
[----:B------:R-:W-:-:S04]  /*16c60*/  IMAD R11, R11, R6, RZ ;  /* 0x000000060b0b7224 */ /* 0x000fc800078e02ff */
[----:B------:R-:W-:-:S04]  /*16c70*/  IMAD.HI.U32 R11, R9, R11, R8 ;  /* 0x0000000b090b7227 */ /* 0x000fc800078e0008 */
[----:B--2---:R-:W-:Y:S02]  /*16c80*/  IMAD.MOV R8, RZ, RZ, -R13 ;  /* 0x000000ffff087224 */ /* 0x004fe400078e0a0d */
[----:B------:R-:W-:-:S04]  /*16c90*/  IMAD.HI.U32 R11, R11, R7, RZ ;  /* 0x000000070b0b7227 */ /* 0x000fc800078e00ff */
[----:B------:R-:W-:Y:S02]  /*16ca0*/  IMAD R3, R11, R3, R7 ;  /* 0x000000030b037224 */ /* 0x000fe400078e0207 */
[----:B------:R-:W-:Y:S02]  /*16cb0*/  IMAD R8, R8, R10, RZ ;  /* 0x0000000a08087224 */ /* 0x000fe400078e02ff */
[----:B------:R-:W-:Y:S01]  /*16cc0*/  IMAD.MOV.U32 R12, RZ, RZ, RZ ;  /* 0x000000ffff0c7224 */ /* 0x000fe200078e00ff */
[----:B------:R-:W-:-:S03]  /*16cd0*/  ISETP.GT.U32.AND P0, PT, R6, R3, PT ;  /* 0x000000030600720c */ /* 0x000fc60003f04070 */
[----:B------:R-:W-:-:S10]  /*16ce0*/  IMAD.HI.U32 R8, R13, R8, R12 ;  /* 0x000000080d087227 */ /* 0x000fd400078e000c */
        /* <DEDUP_REMOVED lines=8> */
[----:B------:R-:W-:-:S03]  /*16d70*/  IMAD.MOV R3, RZ, RZ, -R3 ;  /* 0x000000ffff037224 */ /* 0x000fc600078e0a03 */
[----:B------:R-:W-:-:S05]  /*16d80*/  MOV R7, R11 ;  /* 0x0000000b00077202 */ /* 0x000fca0000000f00 */
        /* <DEDUP_REMOVED lines=22> */
.L_x_1720:
[----:B------:R-:W-:Y:S01]  /*16ef0*/  IMAD.MOV.U32 R208, RZ, RZ, R3 ;  /* 0x000000ffffd07224 */ /* 0x000fe200078e0003 */
[----:B------:R-:W-:Y:S01]  /*16f00*/  MOV R210, RZ ;  /* 0x000000ff00d27202 */ /* 0x000fe20000000f00 */
[----:B------:R-:W-:Y:S01]  /*16f10*/  IMAD.MOV.U32 R209, RZ, RZ, RZ ;  /* 0x000000ffffd17224 */ /* 0x000fe200078e00ff */
[----:B------:R-:W-:Y:S02]  /*16f20*/  MOV R211, c[0x0][0x53c] ;  /* 0x00014f0000d37a02 */ /* 0x000fe40000000f00 */
.L_x_1729:
[----:B------:R-:W-:Y:S05]  /*16f30*/  BSYNC B1 ;  /* 0x0000000000017941 */ /* 0x000fea0003800000 */
.L_x_1718:
[----:B------:R-:W-:Y:S01]  /*16f40*/  WARPSYNC 0xffffffff ;  /* 0xffffffff00007948 */ /* 0x000fe20003800000 */
[----:B------:R-:W-:Y:S01]  /*16f50*/  BAR.SYNC.DEFER_BLOCKING 0x4, 0x100 ;  /* 0x0104000000007b1d */ /* 0x000fe20000010000 */
[----:B------:R-:W-:-:S13]  /*16f60*/  ISETP.NE.AND P0, PT, R2, RZ, PT ;  /* 0x000000ff0200720c */ /* 0x000fda0003f05270 */
[----:B------:R1:W-:Y:S04]  /*16f70*/  @!P0 STS.128 [0xf100], R208 ;  /* 0x00f100d0ff008388 */ /* 0x0003e80000000c00 */
[----:B------:R-:W-:Y:S06]  /*16f80*/  BAR.ARV 0x5, 0x100 ;  /* 0x0144000000007b1d */ /* 0x000fec0000002000 */
.L_x_1713:
[----:B----4-:R-:W-:-:S13]  /*16f90*/  ISETP.GE.AND P0, PT, R211, c[0x0][0x53c], PT ;  /* 0x00014f00d3007a0c */ /* 0x010fda0003f06270 */
[----:B-123--:R-:W-:Y:S01]  /*16fa0*/  @P0 CALL.REL.NOINC `(.L_x_1730) ;  /* 0x0000001000000944 */ /* 0x00efe20003c00000 */
[----:B------:R-:W-:Y:S05]  /*16fb0*/  BRA `(.L_x_1731) ;  /* 0xfffea11000007947 */ /* 0x000fea000383ffff */
.L_x_1730:
[----:B------:R-:W-:Y:S05]  /*16fc0*/  EXIT ;  /* 0x000000000000794d */ /* 0x000fea0003800000 */
.L_x_1572:
[----:B------:R-:W-:Y:S01]  /*16fd0*/  IMAD.MOV.U32 R7, RZ, RZ, R5 ;  /* 0x000000ffff077224 */ /* 0x000fe200078e0005 */
[----:B------:R-:W-:Y:S02]  /*16fe0*/  MOV R6, 0x1 ;  /* 0x0000000100067802 */ /* 0x000fe40000000f00 */
[----:B------:R-:W-:Y:S02]  /*16ff0*/  MOV R10, 0x17010 ;  /* 0x00017010000a7802 */ /* 0x000fe40000000f00 */
[----:B------:R-:W-:Y:S05]  /*17000*/  CALL.REL.NOINC `($__internal_36_$__cuda_sm70_shflsync_up_p) ;  /* 0x0000145000007944 */ /* 0x000fea0003c00000 */
[----:B-12---:R-:W-:Y:S05]  /*17010*/  BRA `(.L_x_1732) ;  /* 0xfffe945000007947 */ /* 0x006fea000383ffff */
.L_x_1573:
[----:B------:R-:W-:Y:S01]  /*17020*/  IMAD.MOV.U32 R7, RZ, RZ, R5 ;  /* 0x000000ffff077224 */ /* 0x000fe200078e0005 */
[----:B------:R-:W-:Y:S02]  /*17030*/  MOV R6, 0x2 ;  /* 0x0000000200067802 */ /* 0x000fe40000000f00 */
[----:B------:R-:W-:Y:S02]  /*17040*/  MOV R10, 0x17060 ;  /* 0x00017060000a7802 */ /* 0x000fe40000000f00 */
[----:B------:R-:W-:Y:S05]  /*17050*/  CALL.REL.NOINC `($__internal_36_$__cuda_sm70_shflsync_up_p) ;  /* 0x0000140000007944 */ /* 0x000fea0003c00000 */
[----:B--2---:R-:W-:Y:S02]  /*17060*/  SEL R6, R6, RZ, P4 ;  /* 0x000000ff06067207 */ /* 0x004fe40002000000 */
[----:B------:R-:W-:-:S03]  /*17070*/  MOV R10, 0x170c0 ;  /* 0x000170c0000a7802 */ /* 0x000fc60000000f00 */
[----:B------:R-:W-:Y:S01]  /*17080*/  IMAD.IADD R5, R5, 0x1, R6 ;  /* 0x0000000105057824 */ /* 0x000fe200078e0206 */
[----:B------:R-:W-:-:S03]  /*17090*/  MOV R6, 0x4 ;  /* 0x0000000400067802 */ /* 0x000fc60000000f00 */
[----:B-1----:R-:W-:Y:S02]  /*170a0*/  IMAD.MOV.U32 R7, RZ, RZ, R5 ;  /* 0x000000ffff077224 */ /* 0x002fe400078e0005 */
        /* <DEDUP_REMOVED lines=13> */
[----:B--2---:R-:W-:Y:S01]  /*17180*/  SEL R6, R6, RZ, P1 ;  /* 0x000000ff06067207 */ /* 0x004fe20000800000 */
[----:B------:R-:W-:Y:S01]  /*17190*/  IMAD.MOV.U32 R52, RZ, RZ, 0x1f ;  /* 0x0000001fff347424 */ /* 0x000fe200078e00ff */
[----:B------:R-:W-:Y:S02]  /*171a0*/  MOV R51, 0x1f ;  /* 0x0000001f00337802 */ /* 0x000fe40000000f00 */
[----:B------:R-:W-:Y:S01]  /*171b0*/  MOV R50, 0x171f0 ;  /* 0x000171f000327802 */ /* 0x000fe20000000f00 */
[----:B------:R-:W-:-:S04]  /*171c0*/  IMAD.IADD R5, R5, 0x1, R6 ;  /* 0x0000000105057824 */ /* 0x000fc800078e0206 */
[----:B------:R-:W-:Y:S02]  /*171d0*/  IMAD.MOV.U32 R53, RZ, RZ, R5 ;  /* 0x000000ffff357224 */ /* 0x000fe400078e0005 */
[----:B-1----:R-:W-:Y:S05]  /*171e0*/  CALL.REL.NOINC `($__internal_35_$__cuda_sm70_shflsync_idx_p) ;  /* 0x0000122000007944 */ /* 0x002fea0003c00000 */
[----:B------:R-:W-:Y:S05]  /*171f0*/  BRA `(.L_x_1733) ;  /* 0xfffe937000007947 */ /* 0x000fea000383ffff */
.L_x_1575:
[----:B------:R-:W-:Y:S02]  /*17200*/  SEL R0, RZ, 0x1, P0 ;  /* 0x00000001ff007807 */ /* 0x000fe40000000000 */
[----:B------:R-:W-:Y:S02]  /*17210*/  MOV R10, 0x17230 ;  /* 0x00017230000a7802 */ /* 0x000fe40000000f00 */
[----:B------:R-:W-:Y:S05]  /*17220*/  CALL.REL.NOINC `($__internal_37_$__cuda_sm70_votesync_ballot) ;  /* 0x0000127000007944 */ /* 0x000fea0003c00000 */
[----:B------:R-:W-:Y:S05]  /*17230*/  BRA `(.L_x_1734) ;  /* 0xfffe93c000007947 */ /* 0x000fea000383ffff */
.L_x_1576:
[----:B------:R-:W-:Y:S01]  /*17240*/  IMAD.MOV.U32 R53, RZ, RZ, R4 ;  /* 0x000000ffff357224 */ /* 0x000fe200078e0004 */
[----:B--2---:R-:W-:Y:S01]  /*17250*/  MOV R52, R0 ;  /* 0x0000000000347202 */ /* 0x004fe20000000f00 */
[----:B------:R-:W-:Y:S01]  /*17260*/  IMAD.MOV.U32 R51, RZ, RZ, 0x1f ;  /* 0x0000001fff337424 */ /* 0x000fe200078e00ff */
[----:B------:R-:W-:Y:S02]  /*17270*/  MOV R50, 0x17290 ;  /* 0x0001729000327802 */ /* 0x000fe40000000f00 */
[----:B-1----:R-:W-:Y:S05]  /*17280*/  CALL.REL.NOINC `($__internal_35_$__cuda_sm70_shflsync_idx_p) ;  /* 0x0000118000007944 */ /* 0x002fea0003c00000 */
[----:B------:R-:W-:Y:S01]  /*17290*/  IMAD.MOV.U32 R4, RZ, RZ, R51 ;  /* 0x000000ffff047224 */ /* 0x000fe200078e0033 */
[----:B------:R-:W-:Y:S01]  /*172a0*/  MOV R53, R3 ;  /* 0x0000000300357202 */ /* 0x000fe20000000f00 */
[----:B------:R-:W-:Y:S01]  /*172b0*/  IMAD.MOV.U32 R7, RZ, RZ, RZ ;  /* 0x000000ffff077224 */ /* 0x000fe200078e00ff */
[----:B------:R-:W-:Y:S01]  /*172c0*/  MOV R52, R0 ;  /* 0x0000000000347202 */ /* 0x000fe20000000f00 */
[----:B------:R-:W-:Y:S01]  /*172d0*/  IMAD.MOV.U32 R51, RZ, RZ, 0x1f ;  /* 0x0000001fff337424 */ /* 0x000fe200078e00ff */
[----:B------:R-:W-:-:S02]  /*172e0*/  MOV R50, 0x17300 ;  /* 0x0001730000327802 */ /* 0x000fc40000000f00 */
[----:B------:R-:W-:Y:S05]  /*172f0*/  CALL.REL.NOINC `($__internal_35_$__cuda_sm70_shflsync_idx_p) ;  /* 0x0000111000007944 */ /* 0x000fea0003c00000 */
[----:B------:R-:W-:Y:S01]  /*17300*/  MOV R3, R51 ;  /* 0x0000003300037202 */ /* 0x000fe20000000f00 */
[----:B------:R-:W-:Y:S05]  /*17310*/  BRA `(.L_x_1735) ;  /* 0xfffe933000007947 */ /* 0x000fea000383ffff */
.L_x_1579:
[----:B------:R-:W-:Y:S01]  /*17320*/  IMAD.MOV.U32 R53, RZ, RZ, R5 ;  /* 0x000000ffff357224 */ /* 0x000fe200078e0005 */
[----:B------:R-:W-:Y:S01]  /*17330*/  MOV R52, R7 ;  /* 0x0000000700347202 */ /* 0x000fe20000000f00 */
[----:B------:R-:W-:Y:S01]  /*17340*/  IMAD.MOV.U32 R51, RZ, RZ, 0x1f ;  /* 0x0000001fff337424 */ /* 0x000fe200078e00ff */
[----:B------:R-:W-:-:S02]  /*17350*/  MOV R50, 0x17370 ;  /* 0x0001737000327802 */ /* 0x000fc40000000f00 */
[----:B-1234-:R-:W-:Y:S05]  /*17360*/  CALL.REL.NOINC `($__internal_35_$__cuda_sm70_shflsync_idx_p) ;  /* 0x000010a000007944 */ /* 0x01efea0003c00000 */
[----:B------:R-:W-:Y:S01]  /*17370*/  MOV R7, R51 ;  /* 0x0000003300077202 */ /* 0x000fe20000000f00 */
[----:B------:R-:W-:Y:S05]  /*17380*/  BRA `(.L_x_1578) ;  /* 0xfffe932000007947 */ /* 0x000fea000383ffff */
.L_x_1673:
[----:B------:R-:W-:Y:S01]  /*17390*/  IMAD.MOV.U32 R7, RZ, RZ, R252 ;  /* 0x000000ffff077224 */ /* 0x000fe200078e00fc */
[----:B------:R-:W-:Y:S01]  /*173a0*/  MOV R5, 0x1f ;  /* 0x0000001f00057802 */ /* 0x000fe20000000f00 */
[----:B------:R-:W-:Y:S01]  /*173b0*/  IMAD.MOV.U32 R6, RZ, RZ, 0x2 ;  /* 0x00000002ff067424 */ /* 0x000fe200078e00ff */
[----:B------:R-:W-:-:S02]  /*173c0*/  MOV R4, 0xffffffff ;  /* 0xffffffff00047802 */ /* 0x000fc40000000f00 */
[----:B------:R-:W-:Y:S02]  /*173d0*/  MOV R8, 0x173f0 ;  /* 0x000173f000087802 */ /* 0x000fe40000000f00 */
[----:B------:R-:W-:Y:S05]  /*173e0*/  CALL.REL.NOINC `($__internal_34_$__cuda_sm70_shflsync_bfly_p) ;  /* 0x00000fe000007944 */ /* 0x000fea0003c00000 */
[----:B--2---:R-:W-:Y:S01]  /*173f0*/  FADD.FTZ R3, R252, R6 ;  /* 0x00000006fc037221 */ /* 0x004fe20000010000 */
[----:B------:R-:W-:Y:S02]  /*17400*/  MOV R6, 0x1 ;  /* 0x0000000100067802 */ /* 0x000fe40000000f00 */
[----:B------:R-:W-:Y:S02]  /*17410*/  MOV R8, 0x17440 ;  /* 0x0001744000087802 */ /* 0x000fe40000000f00 */
[----:B-1----:R-:W-:Y:S02]  /*17420*/  MOV R7, R3 ;  /* 0x0000000300077202 */ /* 0x002fe40000000f00 */
[----:B------:R-:W-:Y:S05]  /*17430*/  CALL.REL.NOINC `($__internal_34_$__cuda_sm70_shflsync_bfly_p) ;  /* 0x00000f9000007944 */ /* 0x000fea0003c00000 */
[----:B--2---:R-:W-:Y:S01]  /*17440*/  FADD.FTZ R3, R3, R6 ;  /* 0x0000000603037221 */ /* 0x004fe20000010000 */
[----:B-1----:R-:W-:Y:S02]  /*17450*/  MOV R7, R247 ;  /* 0x000000f700077202 */ /* 0x002fe40000000f00 */
[----:B------:R-:W-:Y:S02]  /*17460*/  MOV R6, 0x2 ;  /* 0x0000000200067802 */ /* 0x000fe40000000f00 */
[----:B------:R-:W-:-:S02]  /*17470*/  MOV R8, 0x17490 ;  /* 0x0001749000087802 */ /* 0x000fc40000000f00 */
[----:B------:R-:W-:Y:S05]  /*17480*/  CALL.REL.NOINC `($__internal_34_$__cuda_sm70_shflsync_bfly_p) ;  /* 0x00000f4000007944 */ /* 0x000fea0003c00000 */
[----:B--2---:R-:W-:Y:S01]  /*17490*/  FADD.FTZ R247, R247, R6 ;  /* 0x00000006f7f77221 */ /* 0x004fe20000010000 */
[----:B------:R-:W-:-:S02]  /*174a0*/  MOV R6, 0x1 ;  /* 0x0000000100067802 */ /* 0x000fc40000000f00 */
[----:B------:R-:W-:Y:S02]  /*174b0*/  MOV R8, 0x174e0 ;  /* 0x000174e000087802 */ /* 0x000fe40000000f00 */
[----:B-1----:R-:W-:Y:S02]  /*174c0*/  MOV R7, R247 ;  /* 0x000000f700077202 */ /* 0x002fe40000000f00 */
[----:B------:R-:W-:Y:S05]  /*174d0*/  CALL.REL.NOINC `($__internal_34_$__cuda_sm70_shflsync_bfly_p) ;  /* 0x00000ef000007944 */ /* 0x000fea0003c00000 */
[----:B--2---:R-:W-:Y:S01]  /*174e0*/  MOV R9, R6 ;  /* 0x0000000600097202 */ /* 0x004fe20000000f00 */
[----:B-1----:R-:W-:Y:S05]  /*174f0*/  BRA `(.L_x_1736) ;  /* 0xffffbf4000007947 */ /* 0x002fea000383ffff */
.L_x_1680:
[----:B--234-:R-:W-:Y:S01]  /*17500*/  IMAD.MOV.U32 R53, RZ, RZ, R2 ;  /* 0x000000ffff357224 */ /* 0x01cfe200078e0002 */
[----:B------:R-:W-:Y:S01]  /*17510*/  MOV R52, RZ ;  /* 0x000000ff00347202 */ /* 0x000fe20000000f00 */
[----:B------:R-:W-:Y:S01]  /*17520*/  IMAD.MOV.U32 R51, RZ, RZ, 0x181f ;  /* 0x0000181fff337424 */ /* 0x000fe200078e00ff */
[----:B------:R-:W-:Y:S02]  /*17530*/  MOV R50, 0x17550 ;  /* 0x0001755000327802 */ /* 0x000fe40000000f00 */
[----:B-1----:R-:W-:Y:S05]  /*17540*/  CALL.REL.NOINC `($__internal_35_$__cuda_sm70_shflsync_idx_p) ;  /* 0x00000ec000007944 */ /* 0x002fea0003c00000 */
[----:B------:R-:W-:Y:S01]  /*17550*/  MOV R8, R51 ;  /* 0x0000003300087202 */ /* 0x000fe20000000f00 */
[----:B------:R-:W-:Y:S05]  /*17560*/  BRA `(.L_x_1737) ;  /* 0xffffd3b000007947 */ /* 0x000fea000383ffff */
.L_x_1681:
[----:B------:R-:W-:Y:S01]  /*17570*/  IMAD.MOV.U32 R53, RZ, RZ, R3 ;  /* 0x000000ffff357224 */ /* 0x000fe200078e0003 */
[----:B------:R-:W-:Y:S01]  /*17580*/  MOV R52, RZ ;  /* 0x000000ff00347202 */ /* 0x000fe20000000f00 */
[----:B------:R-:W-:Y:S01]  /*17590*/  IMAD.MOV.U32 R51, RZ, RZ, 0x181f ;  /* 0x0000181fff337424 */ /* 0x000fe200078e00ff */
[----:B------:R-:W-:-:S02]  /*175a0*/  MOV R50, 0x175c0 ;  /* 0x000175c000327802 */ /* 0x000fc40000000f00 */
[----:B-123--:R-:W-:Y:S05]  /*175b0*/  CALL.REL.NOINC `($__internal_35_$__cuda_sm70_shflsync_idx_p) ;  /* 0x00000e5000007944 */ /* 0x00efea0003c00000 */
[----:B------:R-:W-:Y:S01]  /*175c0*/  MOV R9, R51 ;  /* 0x0000003300097202 */ /* 0x000fe20000000f00 */
[----:B------:R-:W-:Y:S05]  /*175d0*/  BRA `(.L_x_1738) ;  /* 0xffffd36000007947 */ /* 0x000fea000383ffff */
.L_x_1684:
[----:B------:R-:W-:Y:S01]  /*175e0*/  IMAD.MOV.U32 R53, RZ, RZ, R2 ;  /* 0x000000ffff357224 */ /* 0x000fe200078e0002 */
[----:B------:R-:W-:Y:S01]  /*175f0*/  MOV R52, 0x1 ;  /* 0x0000000100347802 */ /* 0x000fe20000000f00 */
[----:B------:R-:W-:Y:S01]  /*17600*/  IMAD.MOV.U32 R51, RZ, RZ, 0x181f ;  /* 0x0000181fff337424 */ /* 0x000fe200078e00ff */
[----:B------:R-:W-:-:S02]  /*17610*/  MOV R50, 0x17630 ;  /* 0x0001763000327802 */ /* 0x000fc40000000f00 */
[----:B-1234-:R-:W-:Y:S05]  /*17620*/  CALL.REL.NOINC `($__internal_35_$__cuda_sm70_shflsync_idx_p) ;  /* 0x00000de000007944 */ /* 0x01efea0003c00000 */
[----:B------:R-:W-:Y:S01]  /*17630*/  IMAD.MOV.U32 R8, RZ, RZ, R51 ;  /* 0x000000ffff087224 */ /* 0x000fe200078e0033 */
[----:B------:R-:W-:Y:S01]  /*17640*/  MOV R52, 0x1 ;  /* 0x0000000100347802 */ /* 0x000fe20000000f00 */
[----:B------:R-:W-:Y:S01]  /*17650*/  IMAD.MOV.U32 R53, RZ, RZ, R3 ;  /* 0x000000ffff357224 */ /* 0x000fe200078e0003 */
[----:B------:R-:W-:-:S02]  /*17660*/  MOV R51, 0x181f ;  /* 0x0000181f00337802 */ /* 0x000fc40000000f00 */
[----:B------:R-:W-:Y:S02]  /*17670*/  MOV R50, 0x17690 ;  /* 0x0001769000327802 */ /* 0x000fe40000000f00 */
[----:B------:R-:W-:Y:S05]  /*17680*/  CALL.REL.NOINC `($__internal_35_$__cuda_sm70_shflsync_idx_p) ;  /* 0x00000d8000007944 */ /* 0x000fea0003c00000 */
[----:B------:R-:W-:Y:S01]  /*17690*/  MOV R10, R51 ;  /* 0x00000033000a7202 */ /* 0x000fe20000000f00 */
[----:B------:R-:W-:Y:S05]  /*176a0*/  BRA `(.L_x_1739) ;  /* 0xffffd38000007947 */ /* 0x000fea000383ffff */
.L_x_1687:
[----:B------:R-:W-:Y:S01]  /*176b0*/  IMAD.MOV.U32 R53, RZ, RZ, R2 ;  /* 0x000000ffff357224 */ /* 0x000fe200078e0002 */
[----:B------:R-:W-:Y:S01]  /*176c0*/  MOV R52, 0x2 ;  /* 0x0000000200347802 */ /* 0x000fe20000000f00 */
[----:B------:R-:W-:Y:S01]  /*176d0*/  IMAD.MOV.U32 R51, RZ, RZ, 0x181f ;  /* 0x0000181fff337424 */ /* 0x000fe200078e00ff */
[----:B------:R-:W-:Y:S02]  /*176e0*/  MOV R50, 0x17700 ;  /* 0x0001770000327802 */ /* 0x000fe40000000f00 */
[----:B-1-34-:R-:W-:Y:S05]  /*176f0*/  CALL.REL.NOINC `($__internal_35_$__cuda_sm70_shflsync_idx_p) ;  /* 0x00000d1000007944 */ /* 0x01afea0003c00000 */
[----:B------:R-:W-:Y:S01]  /*17700*/  MOV R8, R51 ;  /* 0x0000003300087202 */ /* 0x000fe20000000f00 */
[----:B------:R-:W-:Y:S05]  /*17710*/  BRA `(.L_x_1740) ;  /* 0xffffd40000007947 */ /* 0x000fea000383ffff */
.L_x_1688:
[----:B------:R-:W-:Y:S01]  /*17720*/  IMAD.MOV.U32 R53, RZ, RZ, R3 ;  /* 0x000000ffff357224 */ /* 0x000fe200078e0003 */
[----:B------:R-:W-:Y:S01]  /*17730*/  MOV R52, 0x2 ;  /* 0x0000000200347802 */ /* 0x000fe20000000f00 */
[----:B------:R-:W-:Y:S01]  /*17740*/  IMAD.MOV.U32 R51, RZ, RZ, 0x181f ;  /* 0x0000181fff337424 */ /* 0x000fe200078e00ff */
[----:B------:R-:W-:Y:S02]  /*17750*/  MOV R50, 0x17770 ;  /* 0x0001777000327802 */ /* 0x000fe40000000f00 */
[----:B-1234-:R-:W-:Y:S05]  /*17760*/  CALL.REL.NOINC `($__internal_35_$__cuda_sm70_shflsync_idx_p) ;  /* 0x00000ca000007944 */ /* 0x01efea0003c00000 */
[----:B------:R-:W-:Y:S01]  /*17770*/  MOV R10, R51 ;  /* 0x00000033000a7202 */ /* 0x000fe20000000f00 */
[----:B------:R-:W-:Y:S05]  /*17780*/  BRA `(.L_x_1741) ;  /* 0xffffd3b000007947 */ /* 0x000fea000383ffff */
.L_x_1691:
        /* <DEDUP_REMOVED lines=13> */
.L_x_1693:
[----:B------:R-:W-:Y:S01]  /*17860*/  IMAD.MOV.U32 R53, RZ, RZ, R48 ;  /* 0x000000ffff357224 */ /* 0x000fe200078e0030 */
[----:B------:R-:W-:Y:S01]  /*17870*/  MOV R52, RZ ;  /* 0x000000ff00347202 */ /* 0x000fe20000000f00 */
[----:B------:R-:W-:Y:S01]  /*17880*/  IMAD.MOV.U32 R51, RZ, RZ, 0x1c1f ;  /* 0x00001c1fff337424 */ /* 0x000fe200078e00ff */
[----:B------:R-:W-:Y:S02]  /*17890*/  MOV R50, 0x178b0 ;  /* 0x000178b000327802 */ /* 0x000fe40000000f00 */
[----:B------:R-:W-:Y:S05]  /*178a0*/  CALL.REL.NOINC `($__internal_35_$__cuda_sm70_shflsync_idx_p) ;  /* 0x00000b6000007944 */ /* 0x000fea0003c00000 */
[----:B------:R-:W-:Y:S01]  /*178b0*/  MOV R54, R51 ;  /* 0x0000003300367202 */ /* 0x000fe20000000f00 */
[----:B------:R-:W-:Y:S05]  /*178c0*/  BRA `(.L_x_1743) ;  /* 0xffffd64000007947 */ /* 0x000fea000383ffff */
.L_x_1694:
[----:B------:R-:W-:Y:S01]  /*178d0*/  IMAD.MOV.U32 R53, RZ, RZ, R49 ;  /* 0x000000ffff357224 */ /* 0x000fe200078e0031 */
[----:B------:R-:W-:Y:S01]  /*178e0*/  MOV R52, RZ ;  /* 0x000000ff00347202 */ /* 0x000fe20000000f00 */
[----:B------:R-:W-:Y:S01]  /*178f0*/  IMAD.MOV.U32 R51, RZ, RZ, 0x1c1f ;  /* 0x00001c1fff337424 */ /* 0x000fe200078e00ff */
[----:B------:R-:W-:Y:S02]  /*17900*/  MOV R50, 0x17920 ;  /* 0x0001792000327802 */ /* 0x000fe40000000f00 */
[----:B-12---:R-:W-:Y:S05]  /*17910*/  CALL.REL.NOINC `($__internal_35_$__cuda_sm70_shflsync_idx_p) ;  /* 0x00000af000007944 */ /* 0x006fea0003c00000 */
[----:B------:R-:W-:Y:S01]  /*17920*/  MOV R50, R51 ;  /* 0x0000003300327202 */ /* 0x000fe20000000f00 */
[----:B------:R-:W-:Y:S05]  /*17930*/  BRA `(.L_x_1744) ;  /* 0xffffd5f000007947 */ /* 0x000fea000383ffff */
.L_x_1697:
[----:B------:R-:W-:Y:S01]  /*17940*/  IMAD.MOV.U32 R53, RZ, RZ, R48 ;  /* 0x000000ffff357224 */ /* 0x000fe200078e0030 */
[----:B------:R-:W-:Y:S01]  /*17950*/  MOV R52, 0x1 ;  /* 0x0000000100347802 */ /* 0x000fe20000000f00 */
[----:B----4-:R-:W-:Y:S01]  /*17960*/  IMAD.MOV.U32 R51, RZ, RZ, 0x1c1f ;  /* 0x00001c1fff337424 */ /* 0x010fe200078e00ff */
[----:B------:R-:W-:-:S02]  /*17970*/  MOV R50, 0x17990 ;  /* 0x0001799000327802 */ /* 0x000fc40000000f00 */
[----:B-123--:R-:W-:Y:S05]  /*17980*/  CALL.REL.NOINC `($__internal_35_$__cuda_sm70_shflsync_idx_p) ;  /* 0x00000a8000007944 */ /* 0x00efea0003c00000 */
        /* <DEDUP_REMOVED lines=8> */
.L_x_1701:
[----:B------:R-:W-:Y:S01]  /*17a10*/  IMAD.MOV.U32 R53, RZ, RZ, R4 ;  /* 0x000000ffff357224 */ /* 0x000fe200078e0004 */
[----:B------:R-:W-:Y:S01]  /*17a20*/  MOV R52, RZ ;  /* 0x000000ff00347202 */ /* 0x000fe20000000f00 */
[----:B------:R-:W-:Y:S01]  /*17a30*/  IMAD.MOV.U32 R51, RZ, RZ, 0x181f ;  /* 0x0000181fff337424 */ /* 0x000fe200078e00ff */
[----:B------:R-:W-:Y:S02]  /*17a40*/  MOV R50, 0x17a60 ;  /* 0x00017a6000327802 */ /* 0x000fe40000000f00 */
[----:B--2---:R-:W-:Y:S05]  /*17a50*/  CALL.REL.NOINC `($__internal_35_$__cuda_sm70_shflsync_idx_p) ;  /* 0x000009b000007944 */ /* 0x004fea0003c00000 */
[----:B------:R-:W-:Y:S01]  /*17a60*/  MOV R5, R51 ;  /* 0x0000003300057202 */ /* 0x000fe20000000f00 */
[----:B------:R-:W-:Y:S05]  /*17a70*/  BRA `(.L_x_1746) ;  /* 0xffffe66000007947 */ /* 0x000fea000383ffff */
.L_x_1702:
[----:B------:R-:W-:Y:S01]  /*17a80*/  IMAD.MOV.U32 R53, RZ, RZ, R3 ;  /* 0x000000ffff357224 */ /* 0x000fe200078e0003 */
[----:B------:R-:W-:Y:S01]  /*17a90*/  MOV R52, RZ ;  /* 0x000000ff00347202 */ /* 0x000fe20000000f00 */
[----:B------:R-:W-:Y:S01]  /*17aa0*/  IMAD.MOV.U32 R51, RZ, RZ, 0x181f ;  /* 0x0000181fff337424 */ /* 0x000fe200078e00ff */
[----:B------:R-:W-:Y:S02]  /*17ab0*/  MOV R50, 0x17ad0 ;  /* 0x00017ad000327802 */ /* 0x000fe40000000f00 */
[----:B-123--:R-:W-:Y:S05]  /*17ac0*/  CALL.REL.NOINC `($__internal_35_$__cuda_sm70_shflsync_idx_p) ;  /* 0x0000094000007944 */ /* 0x00efea0003c00000 */
[----:B------:R-:W-:Y:S01]  /*17ad0*/  MOV R6, R51 ;  /* 0x0000003300067202 */ /* 0x000fe20000000f00 */
[----:B------:R-:W-:Y:S05]  /*17ae0*/  BRA `(.L_x_1747) ;  /* 0xffffe61000007947 */ /* 0x000fea000383ffff */
.L_x_1705:
        /* <DEDUP_REMOVED lines=13> */
.L_x_1708:
[----:B------:R-:W-:Y:S01]  /*17bc0*/  IMAD.MOV.U32 R53, RZ, RZ, R4 ;  /* 0x000000ffff357224 */ /* 0x000fe200078e0004 */
[----:B------:R-:W-:Y:S01]  /*17bd0*/  MOV R52, 0x2 ;  /* 0x0000000200347802 */ /* 0x000fe20000000f00 */
[----:B------:R-:W-:Y:S01]  /*17be0*/  IMAD.MOV.U32 R51, RZ, RZ, 0x181f ;  /* 0x0000181fff337424 */ /* 0x000fe200078e00ff */
[----:B------:R-:W-:Y:S02]  /*17bf0*/  MOV R50, 0x17c10 ;  /* 0x00017c1000327802 */ /* 0x000fe40000000f00 */
[----:B-1234-:R-:W-:Y:S05]  /*17c00*/  CALL.REL.NOINC `($__internal_35_$__cuda_sm70_shflsync_idx_p) ;  /* 0x0000080000007944 */ /* 0x01efea0003c00000 */
[----:B------:R-:W-:Y:S01]  /*17c10*/  MOV R5, R51 ;  /* 0x0000003300057202 */ /* 0x000fe20000000f00 */
[----:B------:R-:W-:Y:S05]  /*17c20*/  BRA `(.L_x_1749) ;  /* 0xffffe6c000007947 */ /* 0x000fea000383ffff */
.L_x_1709:
[----:B------:R-:W-:Y:S01]  /*17c30*/  IMAD.MOV.U32 R53, RZ, RZ, R3 ;  /* 0x000000ffff357224 */ /* 0x000fe200078e0003 */
[----:B------:R-:W-:Y:S01]  /*17c40*/  MOV R52, 0x2 ;  /* 0x0000000200347802 */ /* 0x000fe20000000f00 */
[----:B------:R-:W-:Y:S01]  /*17c50*/  IMAD.MOV.U32 R51, RZ, RZ, 0x181f ;  /* 0x0000181fff337424 */ /* 0x000fe200078e00ff */
[----:B------:R-:W-:Y:S02]  /*17c60*/  MOV R50, 0x17c80 ;  /* 0x00017c8000327802 */ /* 0x000fe40000000f00 */
[----:B-1234-:R-:W-:Y:S05]  /*17c70*/  CALL.REL.NOINC `($__internal_35_$__cuda_sm70_shflsync_idx_p) ;  /* 0x0000079000007944 */ /* 0x01efea0003c00000 */
[----:B------:R-:W-:Y:S01]  /*17c80*/  MOV R6, R51 ;  /* 0x0000003300067202 */ /* 0x000fe20000000f00 */
[----:B------:R-:W-:Y:S05]  /*17c90*/  BRA `(.L_x_1750) ;  /* 0xffffe67000007947 */ /* 0x000fea000383ffff */
.L_x_1712:
        /* <DEDUP_REMOVED lines=13> */
.L_x_1714:
[----:B------:R-:W-:Y:S01]  /*17d70*/  IMAD.MOV.U32 R53, RZ, RZ, R0 ;  /* 0x000000ffff357224 */ /* 0x000fe200078e0000 */
[----:B------:R-:W-:Y:S01]  /*17d80*/  MOV R52, RZ ;  /* 0x000000ff00347202 */ /* 0x000fe20000000f00 */
[----:B------:R-:W-:Y:S01]  /*17d90*/  IMAD.MOV.U32 R51, RZ, RZ, 0x1f ;  /* 0x0000001fff337424 */ /* 0x000fe200078e00ff */
[----:B------:R-:W-:Y:S02]  /*17da0*/  MOV R50, 0x17dc0 ;  /* 0x00017dc000327802 */ /* 0x000fe40000000f00 */
[----:B---3--:R-:W-:Y:S05]  /*17db0*/  CALL.REL.NOINC `($__internal_35_$__cuda_sm70_shflsync_idx_p) ;  /* 0x0000065000007944 */ /* 0x008fea0003c00000 */
[----:B------:R-:W-:Y:S01]  /*17dc0*/  MOV R3, R51 ;  /* 0x0000003300037202 */ /* 0x000fe20000000f00 */
[----:B------:R-:W-:Y:S05]  /*17dd0*/  BRA `(.L_x_1752) ;  /* 0xffffe7a000007947 */ /* 0x000fea000383ffff */
.L_x_1715:
[----:B------:R-:W-:Y:S01]  /*17de0*/  IMAD.MOV.U32 R53, RZ, RZ, R0 ;  /* 0x000000ffff357224 */ /* 0x000fe200078e0000 */
[----:B------:R-:W-:Y:S01]  /*17df0*/  MOV R52, 0x1 ;  /* 0x0000000100347802 */ /* 0x000fe20000000f00 */
[----:B------:R-:W-:Y:S01]  /*17e00*/  IMAD.MOV.U32 R51, RZ, RZ, 0x1f ;  /* 0x0000001fff337424 */ /* 0x000fe200078e00ff */
[----:B------:R-:W-:Y:S02]  /*17e10*/  MOV R50, 0x17e30 ;  /* 0x00017e3000327802 */ /* 0x000fe40000000f00 */
[----:B-12---:R-:W-:Y:S05]  /*17e20*/  CALL.REL.NOINC `($__internal_35_$__cuda_sm70_shflsync_idx_p) ;  /* 0x000005e000007944 */ /* 0x006fea0003c00000 */
[----:B------:R-:W-:Y:S01]  /*17e30*/  MOV R0, R51 ;  /* 0x0000003300007202 */ /* 0x000fe20000000f00 */
[----:B------:R-:W-:Y:S05]  /*17e40*/  BRA `(.L_x_1753) ;  /* 0xffffe75000007947 */ /* 0x000fea000383ffff */
.L_x_1716:
[----:B------:R-:W-:Y:S02]  /*17e50*/  MOV R6, 0x1 ;  /* 0x0000000100067802 */ /* 0x000fe40000000f00 */
[----:B------:R-:W-:-:S02]  /*17e60*/  MOV R10, 0x17e80 ;  /* 0x00017e80000a7802 */ /* 0x000fc40000000f00 */
[----:B-12---:R-:W-:Y:S05]  /*17e70*/  CALL.REL.NOINC `($__internal_36_$__cuda_sm70_shflsync_up_p) ;  /* 0x000005e000007944 */ /* 0x006fea0003c00000 */
[----:B-12---:R-:W-:Y:S05]  /*17e80*/  BRA `(.L_x_1754) ;  /* 0xffffe83000007947 */ /* 0x006fea000383ffff */
.L_x_1717:
[----:B------:R-:W-:Y:S02]  /*17e90*/  MOV R6, 0x2 ;  /* 0x0000000200067802 */ /* 0x000fe40000000f00 */
[----:B------:R-:W-:-:S02]  /*17ea0*/  MOV R10, 0x17ec0 ;  /* 0x00017ec0000a7802 */ /* 0x000fc40000000f00 */
[----:B-12---:R-:W-:Y:S05]  /*17eb0*/  CALL.REL.NOINC `($__internal_36_$__cuda_sm70_shflsync_up_p) ;  /* 0x000005a000007944 */ /* 0x006fea0003c00000 */
[----:B--2---:R-:W-:Y:S02]  /*17ec0*/  SEL R6, R6, RZ, P1 ;  /* 0x000000ff06067207 */ /* 0x004fe40000800000 */
[----:B------:R-:W-:-:S03]  /*17ed0*/  MOV R10, 0x17f10 ;  /* 0x00017f10000a7802 */ /* 0x000fc60000000f00 */
[----:B-1----:R-:W-:Y:S02]  /*17ee0*/  IMAD.IADD R7, R7, 0x1, R6 ;  /* 0x0000000107077824 */ /* 0x002fe400078e0206 */
[----:B------:R-:W-:Y:S02]  /*17ef0*/  IMAD.MOV.U32 R6, RZ, RZ, 0x4 ;  /* 0x00000004ff067424 */ /* 0x000fe400078e00ff */
[----:B------:R-:W-:Y:S05]  /*17f00*/  CALL.REL.NOINC `($__internal_36_$__cuda_sm70_shflsync_up_p) ;  /* 0x0000055000007944 */ /* 0x000fea0003c00000 */
        /* <DEDUP_REMOVED lines=10> */
[----:B--2---:R-:W-:Y:S01]  /*17fb0*/  SEL R6, R6, RZ, P4 ;  /* 0x000000ff06067207 */ /* 0x004fe20002000000 */
[----:B------:R-:W-:Y:S01]  /*17fc0*/  IMAD.MOV.U32 R52, RZ, RZ, 0x1f ;  /* 0x0000001fff347424 */ /* 0x000fe200078e00ff */
[----:B------:R-:W-:Y:S02]  /*17fd0*/  MOV R51, 0x1f ;  /* 0x0000001f00337802 */ /* 0x000fe40000000f00 */
[----:B------:R-:W-:Y:S01]  /*17fe0*/  MOV R50, 0x18020 ;  /* 0x0001802000327802 */ /* 0x000fe20000000f00 */
[----:B-1----:R-:W-:-:S04]  /*17ff0*/  IMAD.IADD R7, R6, 0x1, R7 ;  /* 0x0000000106077824 */ /* 0x002fc800078e0207 */
[----:B------:R-:W-:Y:S02]  /*18000*/  IMAD.MOV.U32 R53, RZ, RZ, R7 ;  /* 0x000000ffff357224 */ /* 0x000fe400078e0007 */
[----:B------:R-:W-:Y:S05]  /*18010*/  CALL.REL.NOINC `($__internal_35_$__cuda_sm70_shflsync_idx_p) ;  /* 0x000003f000007944 */ /* 0x000fea0003c00000 */
[----:B------:R-:W-:Y:S01]  /*18020*/  MOV R6, R51 ;  /* 0x0000003300067202 */ /* 0x000fe20000000f00 */
[----:B------:R-:W-:Y:S05]  /*18030*/  BRA `(.L_x_1755) ;  /* 0xffffe78000007947 */ /* 0x000fea000383ffff */
.L_x_1721:
[----:B------:R-:W-:Y:S01]  /*18040*/  IMAD.MOV.U32 R7, RZ, RZ, R0 ;  /* 0x000000ffff077224 */ /* 0x000fe200078e0000 */
[----:B------:R-:W-:Y:S02]  /*18050*/  MOV R6, 0x1 ;  /* 0x0000000100067802 */ /* 0x000fe40000000f00 */
[----:B------:R-:W-:Y:S02]  /*18060*/  MOV R10, 0x18080 ;  /* 0x00018080000a7802 */ /* 0x000fe40000000f00 */
[----:B------:R-:W-:Y:S05]  /*18070*/  CALL.REL.NOINC `($__internal_36_$__cuda_sm70_shflsync_up_p) ;  /* 0x000003e000007944 */ /* 0x000fea0003c00000 */
[----:B-12---:R-:W-:Y:S05]  /*18080*/  BRA `(.L_x_1756) ;  /* 0xffffe87000007947 */ /* 0x006fea000383ffff */
.L_x_1722:
[----:B------:R-:W-:Y:S01]  /*18090*/  IMAD.MOV.U32 R7, RZ, RZ, R0 ;  /* 0x000000ffff077224 */ /* 0x000fe200078e0000 */
[----:B------:R-:W-:Y:S02]  /*180a0*/  MOV R6, 0x2 ;  /* 0x0000000200067802 */ /* 0x000fe40000000f00 */
[----:B------:R-:W-:Y:S02]  /*180b0*/  MOV R10, 0x180d0 ;  /* 0x000180d0000a7802 */ /* 0x000fe40000000f00 */
[----:B------:R-:W-:Y:S05]  /*180c0*/  CALL.REL.NOINC `($__internal_36_$__cuda_sm70_shflsync_up_p) ;  /* 0x0000039000007944 */ /* 0x000fea0003c00000 */
[----:B-12---:R-:W-:Y:S01]  /*180d0*/  SEL R7, R6, RZ, P1 ;  /* 0x000000ff06077207 */ /* 0x006fe20000800000 */
[----:B------:R-:W-:Y:S01]  /*180e0*/  IMAD.MOV.U32 R6, RZ, RZ, 0x4 ;  /* 0x00000004ff067424 */ /* 0x000fe200078e00ff */
[----:B------:R-:W-:-:S03]  /*180f0*/  MOV R10, 0x18120 ;  /* 0x00018120000a7802 */ /* 0x000fc60000000f00 */
[----:B------:R-:W-:Y:S02]  /*18100*/  IMAD.IADD R7, R0, 0x1, R7 ;  /* 0x0000000100077824 */ /* 0x000fe400078e0207 */
        /* <DEDUP_REMOVED lines=20> */
.L_x_1724:
[----:B------:R-:W-:Y:S02]  /*18250*/  SEL R0, RZ, 0x1, P0 ;  /* 0x00000001ff007807 */ /* 0x000fe40000000000 */
[----:B------:R-:W-:Y:S02]  /*18260*/  MOV R10, 0x18280 ;  /* 0x00018280000a7802 */ /* 0x000fe40000000f00 */
[----:B---3--:R-:W-:Y:S05]  /*18270*/  CALL.REL.NOINC `($__internal_37_$__cuda_sm70_votesync_ballot) ;  /* 0x0000022000007944 */ /* 0x008fea0003c00000 */
[----:B------:R-:W-:Y:S05]  /*18280*/  BRA `(.L_x_1758) ;  /* 0xffffe80000007947 */ /* 0x000fea000383ffff */
.L_x_1725:
[----:B------:R-:W-:Y:S01]  /*18290*/  IMAD.MOV.U32 R53, RZ, RZ, R5 ;  /* 0x000000ffff357224 */ /* 0x000fe200078e0005 */
[----:B--2---:R-:W-:Y:S01]  /*182a0*/  MOV R52, R0 ;  /* 0x0000000000347202 */ /* 0x004fe20000000f00 */
[----:B------:R-:W-:Y:S01]  /*182b0*/  IMAD.MOV.U32 R51, RZ, RZ, 0x1f ;  /* 0x0000001fff337424 */ /* 0x000fe200078e00ff */
[----:B------:R-:W-:Y:S02]  /*182c0*/  MOV R50, 0x182e0 ;  /* 0x000182e000327802 */ /* 0x000fe40000000f00 */
[----:B-1-3--:R-:W-:Y:S05]  /*182d0*/  CALL.REL.NOINC `($__internal_35_$__cuda_sm70_shflsync_idx_p) ;  /* 0x0000013000007944 */ /* 0x00afea0003c00000 */
[----:B------:R-:W-:Y:S01]  /*182e0*/  IMAD.MOV.U32 R5, RZ, RZ, R51 ;  /* 0x000000ffff057224 */ /* 0x000fe200078e0033 */
[----:B------:R-:W-:Y:S01]  /*182f0*/  MOV R52, R0 ;  /* 0x0000000000347202 */ /* 0x000fe20000000f00 */
[----:B------:R-:W-:Y:S01]  /*18300*/  IMAD.MOV.U32 R53, RZ, RZ, R4 ;  /* 0x000000ffff357224 */ /* 0x000fe200078e0004 */
[----:B------:R-:W-:Y:S02]  /*18310*/  MOV R51, 0x1f ;  /* 0x0000001f00337802 */ /* 0x000fe40000000f00 */
[----:B------:R-:W-:-:S02]  /*18320*/  MOV R50, 0x18340 ;  /* 0x0001834000327802 */ /* 0x000fc40000000f00 */
[----:B------:R-:W-:Y:S05]  /*18330*/  CALL.REL.NOINC `($__internal_35_$__cuda_sm70_shflsync_idx_p) ;  /* 0x000000d000007944 */ /* 0x000fea0003c00000 */
[----:B------:R-:W-:Y:S01]  /*18340*/  MOV R4, R51 ;  /* 0x0000003300047202 */ /* 0x000fe20000000f00 */
[----:B------:R-:W-:Y:S05]  /*18350*/  BRA `(.L_x_1759) ;  /* 0xffffe77000007947 */ /* 0x000fea000383ffff */
.L_x_1728:
[----:B------:R-:W-:Y:S01]  /*18360*/  IMAD.MOV.U32 R53, RZ, RZ, R7 ;  /* 0x000000ffff357224 */ /* 0x000fe200078e0007 */
[----:B------:R-:W-:Y:S01]  /*18370*/  MOV R52, R8 ;  /* 0x0000000800347202 */ /* 0x000fe20000000f00 */
[----:B------:R-:W-:Y:S01]  /*18380*/  IMAD.MOV.U32 R51, RZ, RZ, 0x1f ;  /* 0x0000001fff337424 */ /* 0x000fe200078e00ff */
[----:B------:R-:W-:-:S02]  /*18390*/  MOV R50, 0x183b0 ;  /* 0x000183b000327802 */ /* 0x000fc40000000f00 */
[----:B-1234-:R-:W-:Y:S05]  /*183a0*/  CALL.REL.NOINC `($__internal_35_$__cuda_sm70_shflsync_idx_p) ;  /* 0x0000006000007944 */ /* 0x01efea0003c00000 */
[----:B------:R-:W-:Y:S01]  /*183b0*/  MOV R8, R51 ;  /* 0x0000003300087202 */ /* 0x000fe20000000f00 */
[----:B------:R-:W-:Y:S05]  /*183c0*/  BRA `(.L_x_1727) ;  /* 0xffffe76000007947 */ /* 0x000fea000383ffff */
        .weak           $__internal_34_$__cuda_sm70_shflsync_bfly_p
        .type           $__internal_34_$__cuda_sm70_shflsync_bfly_p,@function
        .size           $__internal_34_$__cuda_sm70_shflsync_bfly_p,($__internal_35_$__cuda_sm70_shflsync_idx_p - $__internal_34_$__cuda_sm70_shflsync_bfly_p)
$__internal_34_$__cuda_sm70_shflsync_bfly_p:
[----:B------:R-:W-:Y:S01]  /*183d0*/  MOV R9, 0x0 ;  /* 0x0000000000097802 */ /* 0x000fe20000000f00 */
[----:B------:R-:W-:Y:S04]  /*183e0*/  WARPSYNC R4 ;  /* 0x0000000400007348 */ /* 0x000fe80003800000 */
[----:B------:R1:W2:Y:S01]  /*183f0*/  SHFL.BFLY PT, R6, R7, R6, R5 ;  /* 0x0c00000607067389 */ /* 0x0002a200000e0005 */
[----:B------:R-:W-:Y:S05]  /*18400*/  RET.REL.NODEC R8 `(_ZN7cutlass13device_kernelIN5flash19enable_sm80_to_sm89INS1_16FlashAttnFwdSm80INS1_25CollectiveMainloopFwdSm80ILi8ELi1ELb1EN4cute5tupleIJNS5_1CILi128EEENS7_ILi112EEES8_EEELi128ENS_10bfloat16_tEfNS_4arch4Sm80ELb0ELb0ELb0ELb1ELb0ELb1ELb1ELb1EEENS1_21CollectiveEpilogueFwdINS6_IJS8_S8_S9_EEENS6_IJNS7_ILi1EEESH_SH_EEESB_SD_Li256ELb1ELb1ELb1ELb0EEENS1_36VarlenDynamicPersistentTileSchedulerILi128ELi112ELi256ELi256ELb1ELb1ELb0ELb0ELb1ELb1EEEEEEEEEvNT_6ParamsE) ;  /* 0xfffe7bf008007950 */ /* 0x000fea0003c3ffff */
        .weak           $__internal_35_$__cuda_sm70_shflsync_idx_p
        .type           $__internal_35_$__cuda_sm70_shflsync_idx_p,@function
        .size           $__internal_35_$__cuda_sm70_shflsync_idx_p,($__internal_36_$__cuda_sm70_shflsync_up_p - $__internal_35_$__cuda_sm70_shflsync_idx_p)
$__internal_35_$__cuda_sm70_shflsync_idx_p:
[----:B------:R-:W-:Y:S04]  /*18410*/  WARPSYNC R212 ;  /* 0x000000d400007348 */ /* 0x000fe80003800000 */
[----:B------:R1:W2:Y:S02]  /*18420*/  SHFL.IDX PT, R51, R53, R52, R51 ;  /* 0x0000003435337389 */ /* 0x0002a400000e0033 */
[----:B-1----:R-:W-:-:S02]  /*18430*/  MOV R52, R50 ;  /* 0x0000003200347202 */ /* 0x002fc40000000f00 */
[----:B------:R-:W-:-:S04]  /*18440*/  MOV R53, 0x0 ;  /* 0x0000000000357802 */ /* 0x000fc80000000f00 */
[----:B--2---:R-:W-:Y:S05]  /*18450*/  RET.REL.NODEC R52 `(_ZN7cutlass13device_kernelIN5flash19enable_sm80_to_sm89INS1_16FlashAttnFwdSm80INS1_25CollectiveMainloopFwdSm80ILi8ELi1ELb1EN4cute5tupleIJNS5_1CILi128EEENS7_ILi112EEES8_EEELi128ENS_10bfloat16_tEfNS_4arch4Sm80ELb0ELb0ELb0ELb1ELb0ELb1ELb1ELb1EEENS1_21CollectiveEpilogueFwdINS6_IJS8_S8_S9_EEENS6_IJNS7_ILi1EEESH_SH_EEESB_SD_Li256ELb1ELb1ELb1ELb0EEENS1_36VarlenDynamicPersistentTileSchedulerILi128ELi112ELi256ELi256ELb1ELb1ELb0ELb0ELb1ELb1EEEEEEEEEvNT_6ParamsE) ;  /* 0xfffe7ba034007950 */ /* 0x004fea0003c3ffff */
        .weak           $__internal_36_$__cuda_sm70_shflsync_up_p
        .type           $__internal_36_$__cuda_sm70_shflsync_up_p,@function
        .size           $__internal_36_$__cuda_sm70_shflsync_up_p,($__internal_37_$__cuda_sm70_votesync_ballot - $__internal_36_$__cuda_sm70_shflsync_up_p)
$__internal_36_$__cuda_sm70_shflsync_up_p:
[----:B------:R-:W-:Y:S01]  /*18460*/  MOV R11, 0x0 ;  /* 0x00000000000b7802 */ /* 0x000fe20000000f00 */
[----:B------:R-:W-:Y:S04]  /*18470*/  WARPSYNC R213 ;  /* 0x000000d500007348 */ /* 0x000fe80003800000 */
[----:B------:R1:W2:Y:S01]  /*18480*/  SHFL.UP PT, R6, R7, R6, R214 ;  /* 0x0400000607067389 */ /* 0x0002a200000e00d6 */
[----:B------:R-:W-:Y:S05]  /*18490*/  RET.REL.NODEC R10 `(_ZN7cutlass13device_kernelIN5flash19enable_sm80_to_sm89INS1_16FlashAttnFwdSm80INS1_25CollectiveMainloopFwdSm80ILi8ELi1ELb1EN4cute5tupleIJNS5_1CILi128EEENS7_ILi112EEES8_EEELi128ENS_10bfloat16_tEfNS_4arch4Sm80ELb0ELb0ELb0ELb1ELb0ELb1ELb1ELb1EEENS1_21CollectiveEpilogueFwdINS6_IJS8_S8_S9_EEENS6_IJNS7_ILi1EEESH_SH_EEESB_SD_Li256ELb1ELb1ELb1ELb0EEENS1_36VarlenDynamicPersistentTileSchedulerILi128ELi112ELi256ELi256ELb1ELb1ELb0ELb0ELb1ELb1EEEEEEEEEvNT_6ParamsE) ;  /* 0xfffe7b600a007950 */ /* 0x000fea0003c3ffff */
        .weak           $__internal_37_$__cuda_sm70_votesync_ballot
        .type           $__internal_37_$__cuda_sm70_votesync_ballot,@function
        .size           $__internal_37_$__cuda_sm70_votesync_ballot,(.L_x_2723 - $__internal_37_$__cuda_sm70_votesync_ballot)
$__internal_37_$__cuda_sm70_votesync_ballot:
[----:B------:R-:W-:Y:S01]  /*184a0*/  ISETP.NE.U32.AND P0, PT, R0, 0x1, PT ;  /* 0x000000010000780c */ /* 0x000fe20003f05070 */
[----:B------:R-:W-:Y:S01]  /*184b0*/  IMAD.MOV.U32 R11, RZ, RZ, 0x0 ;  /* 0x00000000ff0b7424 */ /* 0x000fe200078e00ff */
[----:B------:R-:W-:Y:S11]  /*184c0*/  WARPSYNC R207 ;  /* 0x000000cf00007348 */ /* 0x000ff60003800000 */
[----:B------:R-:W-:-:S04]  /*184d0*/  VOTE.ANY R6, PT, !P0 ;  /* 0x0000000000067806 */ /* 0x000fc800040e0100 */
[----:B------:R-:W-:Y:S01]  /*184e0*/  LOP3.LUT R6, R6, R207, RZ, 0xc0, !PT ;  /* 0x000000cf06067212 */ /* 0x000fe200078ec0ff */
[----:B------:R-:W-:Y:S06]  /*184f0*/  RET.REL.NODEC R10 `(_ZN7cutlass13device_kernelIN5flash19enable_sm80_to_sm89INS1_16FlashAttnFwdSm80INS1_25CollectiveMainloopFwdSm80ILi8ELi1ELb1EN4cute5tupleIJNS5_1CILi128EEENS7_ILi112EEES8_EEELi128ENS_10bfloat16_tEfNS_4arch4Sm80ELb0ELb0ELb0ELb1ELb0ELb1ELb1ELb1EEENS1_21CollectiveEpilogueFwdINS6_IJS8_S8_S9_EEENS6_IJNS7_ILi1EEESH_SH_EEESB_SD_Li256ELb1ELb1ELb1ELb0EEENS1_36VarlenDynamicPersistentTileSchedulerILi128ELi112ELi256ELi256ELb1ELb1ELb0ELb0ELb1ELb1EEEEEEEEEvNT_6ParamsE) ;  /* 0xfffe7b000a007950 */ /* 0x000fec0003c3ffff */
.L_x_1760:
        /* <DEDUP_REMOVED lines=16> */
.L_x_2723:


//--------------------- .text._ZN7cutlass13device_kernelIN5flash19enable_sm80_to_sm89INS1_16FlashAttnFwdSm80INS1_25CollectiveMainloopFwdSm80ILi4ELi1ELb0EN4cute5tupleIJNS5_1CILi128EEENS7_ILi48EEES8_EEELi128ENS_10bfloat16_tEfNS_4arch4Sm80ELb0ELb1ELb0ELb0ELb0ELb0ELb1ELb1EEENS1_21CollectiveEpilogueFwdINS6_IJS8_S8_S9_EEENS6_IJNS7_ILi1EEESH_SH_EEESB_SD_Li128ELb0ELb1ELb1ELb0EEENS1_19SingleTileSchedulerILb0ELb1ELb1ELi128EEEEEEEEEvNT_6ParamsE --------------------------
	.section	.text._ZN7cutlass13device_kernelIN5flash19enable_sm80_to_sm89INS1_16FlashAttnFwdSm80INS1_25CollectiveMainloopFwdSm80ILi4ELi1ELb0EN4cute5tupleIJNS5_1CILi128EEENS7_ILi48EEES8_EEELi128ENS_10bfloat16_tEfNS_4arch4Sm80ELb0ELb1ELb0ELb0ELb0ELb0ELb1ELb1EEENS1_21CollectiveEpilogueFwdINS6_IJS8_S8_S9_EEENS6_IJNS7_ILi1EEESH_SH_EEESB_SD_Li128ELb0ELb1ELb1ELb0EEENS1_19SingleTileSchedulerILb0ELb1ELb1ELi128EEEEEEEEEvNT_6ParamsE,"ax",@progbits
	.sectioninfo	@"SHI_REGISTERS=255"
	.align	128
.text._ZN7cutlass13device_kernelIN5flash19enable_sm80_to_sm89INS1_16FlashAttnFwdSm80INS1_25CollectiveMainloopFwdSm80ILi4ELi1ELb0EN4cute5tupleIJNS5_1CILi128EEENS7_ILi48EEES8_EEELi128ENS_10bfloat16_tEfNS_4arch4Sm80ELb0ELb1ELb0ELb0ELb0ELb0ELb1ELb1EEENS1_21CollectiveEpilogueFwdINS6_IJS8_S8_S9_EEENS6_IJNS7_ILi1EEESH_SH_EEESB_SD_Li128ELb0ELb1ELb1ELb0EEENS1_19SingleTileSchedulerILb0ELb1ELb1ELi128EEEEEEEEEvNT_6ParamsE:
        .type           _ZN7cutlass13device_kernelIN5flash19enable_sm80_to_sm89INS1_16FlashAttnFwdSm80INS1_25CollectiveMainloopFwdSm80ILi4ELi1ELb0EN4cute5tupleIJNS5_1CILi128EEENS7_ILi48EEES8_EEELi128ENS_10bfloat16_tEfNS_4arch4Sm80ELb0ELb1ELb0ELb0ELb0ELb0ELb1ELb1EEENS1_21CollectiveEpilogueFwdINS6_IJS8_S8_S9_EEENS6_IJNS7_ILi1EEESH_SH_EEESB_SD_Li128ELb0ELb1ELb1ELb0EEENS1_19SingleTileSchedulerILb0ELb1ELb1ELi128EEEEEEEEEvNT_6ParamsE,@function
        .size           _ZN7cutlass13device_kernelIN5flash19enable_sm80_to_sm89INS1_16FlashAttnFwdSm80INS1_25CollectiveMainloopFwdSm80ILi4ELi1ELb0EN4cute5tupleIJNS5_1CILi128EEENS7_ILi48EEES8_EEELi128ENS_10bfloat16_tEfNS_4arch4Sm80ELb0ELb1ELb0ELb0ELb0ELb0ELb1ELb1EEENS1_21CollectiveEpilogueFwdINS6_IJS8_S8_S9_EEENS6_IJNS7_ILi1EEESH_SH_EEESB_SD_Li128ELb0ELb1ELb1ELb0EEENS1_19SingleTileSchedulerILb0ELb1ELb1ELi128EEEEEEEEEvNT_6ParamsE,(.L_x_2728 - _ZN7cutlass13device_kernelIN5flash19enable_sm80_to_sm89INS1_16FlashAttnFwdSm80INS1_25CollectiveMainloopFwdSm80ILi4ELi1ELb0EN4cute5tupleIJNS5_1CILi128EEENS7_ILi48EEES8_EEELi128ENS_10bfloat16_tEfNS_4arch4Sm80ELb0ELb1ELb0ELb0ELb0ELb0ELb1ELb1EEENS1_21CollectiveEpilogueFwdINS6_IJS8_S8_S9_EEENS6_IJNS7_ILi1EEESH_SH_EEESB_SD_Li128ELb0ELb1ELb1ELb0EEENS1_19SingleTileSchedulerILb0ELb1ELb1ELi128EEEEEEEEEvNT_6ParamsE)
        .other          _ZN7cutlass13device_kernelIN5flash19enable_sm80_to_sm89INS1_16FlashAttnFwdSm80INS1_25CollectiveMainloopFwdSm80ILi4ELi1ELb0EN4cute5tupleIJNS5_1CILi128EEENS7_ILi48EEES8_EEELi128ENS_10bfloat16_tEfNS_4arch4Sm80ELb0ELb1ELb0ELb0ELb0ELb0ELb1ELb1EEENS1_21CollectiveEpilogueFwdINS6_IJS8_S8_S9_EEENS6_IJNS7_ILi1EEESH_SH_EEESB_SD_Li128ELb0ELb1ELb1ELb0EEENS1_19SingleTileSchedulerILb0ELb1ELb1ELi128EEEEEEEEEvNT_6ParamsE,@"STO_CUDA_ENTRY STV_DEFAULT"
_ZN7cutlass13device_kernelIN5flash19enable_sm80_to_sm89INS1_16FlashAttnFwdSm80INS1_25CollectiveMainloopFwdSm80ILi4ELi1ELb0EN4cute5tupleIJNS5_1CILi128EEENS7_ILi48EEES8_EEELi128ENS_10bfloat16_tEfNS_4arch4Sm80ELb0ELb1ELb0ELb0ELb0ELb0ELb1ELb1EEENS1_21CollectiveEpilogueFwdINS6_IJS8_S8_S9_EEENS6_IJNS7_ILi1EEESH_SH_EEESB_SD_Li128ELb0ELb1ELb1ELb0EEENS1_19SingleTileSchedulerILb0ELb1ELb1ELi128EEEEEEEEEvNT_6ParamsE:
        /* <DEDUP_REMOVED lines=18> */
.L_x_1761:
[----:B---3--:R-:W-:Y:S02]  /*0120*/  ULDC.64 UR4, c[0x0][0x550] ;  /* 0x0001540000047ab9 */ /* 0x008fe40000000a00 */
[----:B------:R-:W-:Y:S02]  /*0130*/  UISETP.NE.AND UP0, UPT, UR4, 0x1, UPT ;  /* 0x000000010400788c */ /* 0x000fe4000bf05270 */
[----:B------:R-:W-:-:S02]  /*0140*/  UIMAD.WIDE.U32 UR8, UR6, UR5, URZ ;  /* 0x00000005060872a5 */ /* 0x000fc4000f8e003f */
[----:B------:R-:W-:Y:S02]  /*0150*/  ULDC UR4, c[0x0][0x558] ;  /* 0x0001560000047ab9 */ /* 0x000fe40000000800 */
[----:B------:R-:W-:-:S05]  /*0160*/  UMOV UR10, UR6 ;  /* 0x00000006000a7c82 */ /* 0x000fca0008000000 */
[----:B------:R-:W-:-:S03]  /*0170*/  @UP0 USHF.R.U32.HI UR10, URZ, UR4, UR9 ;  /* 0x000000043f0a0299 */ /* 0x000fc60008011609 */
.L_x_1762:
        /* <DEDUP_REMOVED lines=35> */
.L_x_1764:
[----:B------:R-:W-:Y:S02]  /*03b0*/  ULDC UR4, c[0x0][0x32c] ;  /* 0x0000cb0000047ab9 */ /* 0x000fe40000000800 */
[----:B------:R-:W-:-:S03]  /*03c0*/  UISETP.NE.AND UP0, UPT, UR9, UR4, UPT ;  /* 0x000000040900728c */ /* 0x000fc6000bf05270 */
[----:B------:R-:W-:Y:S02]  /*03d0*/  ULDC.64 UR4, c[0x0][0x330] ;  /* 0x0000cc0000047ab9 */ /* 0x000fe40000000a00 */
[----:B------:R-:W-:-:S06]  /*03e0*/  UIMAD.WIDE.U32 UR12, UR7, UR4, URZ ;  /* 0x00000004070c72a5 */ /* 0x000fcc000f8e003f */
[----:B------:R-:W-:Y:S02]  /*03f0*/  @UP0 USHF.R.U32.HI UR7, URZ, UR5, UR13 ;  /* 0x000000053f070299 */ /* 0x000fe4000801160d */
.L_x_1765:
[----:B------:R-:W-:Y:S02]  /*0400*/  ULDC UR4, c[0x0][0x32c] ;  /* 0x0000cb0000047ab9 */ /* 0x000fe40000000800 */
[----:B------:R-:W-:-:S04]  /*0410*/  UIMAD UR4, UR7, UR4, UR4 ;  /* 0x00000004070472a4 */ /* 0x000fc8000f8e0204 */
[----:B------:R-:W-:-:S04]  /*0420*/  UISETP.LT.AND UP0, UPT, UR6, UR4, UPT ;  /* 0x000000040600728c */ /* 0x000fc8000bf01270 */
[----:B------:R-:W-:Y:S02]  /*0430*/  USEL UR6, UR6, UR4, UP0 ;  /* 0x0000000406067287 */ /* 0x000fe40008000000 */
.L_x_1763:
        /* <DEDUP_REMOVED lines=36> */
.L_x_1767:
[----:B------:R-:W-:-:S04]  /*0680*/  MOV R2, c[0x0][0x32c] ;  /* 0x0000cb0000027a02 */ /* 0x000fc80000000f00 */
[----:B------:R-:W-:-:S13]  /*0690*/  ISETP.NE.AND P0, PT, R2, 0x1, PT ;  /* 0x000000010200780c */ /* 0x000fda0003f05270 */
[----:B------:R-:W-:-:S05]  /*06a0*/  @P0 IMAD.HI.U32 R2, R0, c[0x0][0x330], RZ ;  /* 0x0000cc0000020a27 */ /* 0x000fca00078e00ff */
[----:B------:R-:W-:-:S05]  /*06b0*/  @P0 SHF.R.U32.HI R0, RZ, c[0x0][0x334], R2 ;  /* 0x0000cd00ff000a19 */ /* 0x000fca0000011602 */
.L_x_1768:
[----:B------:R-:W-:-:S05]  /*06c0*/  IMAD R0, R0, c[0x0][0x32c], RZ ;  /* 0x0000cb0000007a24 */ /* 0x000fca00078e02ff */
[----:B------:R-:W-:-:S05]  /*06d0*/  IMNMX R3, R3, R0, !PT ;  /* 0x0000000003037217 */ /* 0x000fca0007800200 */
.L_x_1766:
        /* <DEDUP_REMOVED lines=42> */
.L_x_1769:
        /* <DEDUP_REMOVED lines=204> */
.L_x_1772:
[----:B---34-:R-:W-:Y:S05]  /*1640*/  BSYNC B0 ;  /* 0x0000000000007941 */ /* 0x018fea0003800000 */
.L_x_1771:
        /* <DEDUP_REMOVED lines=16> */
.L_x_1774:
[----:B------:R-:W-:Y:S05]  /*1750*/  BSYNC B0 ;  /* 0x0000000000007941 */ /* 0x000fea0003800000 */
.L_x_1773:
        /* <DEDUP_REMOVED lines=16> */
.L_x_1776:
[----:B------:R-:W-:Y:S05]  /*1860*/  BSYNC B0 ;  /* 0x0000000000007941 */ /* 0x000fea0003800000 */
.L_x_1775:
        /* <DEDUP_REMOVED lines=16> */
.L_x_1778:
[----:B------:R-:W-:Y:S05]  /*1970*/  BSYNC B0 ;  /* 0x0000000000007941 */ /* 0x000fea0003800000 */
.L_x_1777:
        /* <DEDUP_REMOVED lines=16> */
.L_x_1780:
[----:B------:R-:W-:Y:S05]  /*1a80*/  BSYNC B0 ;  /* 0x0000000000007941 */ /* 0x000fea0003800000 */
.L_x_1779:
        /* <DEDUP_REMOVED lines=16> */
.L_x_1782:
[----:B------:R-:W-:Y:S05]  /*1b90*/  BSYNC B0 ;  /* 0x0000000000007941 */ /* 0x000fea0003800000 */
.L_x_1781:
        /* <DEDUP_REMOVED lines=16> */
.L_x_1784:
[----:B------:R-:W-:Y:S05]  /*1ca0*/  BSYNC B0 ;  /* 0x0000000000007941 */ /* 0x000fea0003800000 */
.L_x_1783:
        /* <DEDUP_REMOVED lines=165> */
[----:B------:R-:W-:Y:S02]  /*2700*/  IMAD.IADD R229, R0, 0x1, R235 ;  /* 0x0000000100e57824 */ /* 0x000fe400078e02eb */
        /* <DEDUP_REMOVED lines=37> */
[C---:B------:R-:W-:Y:S08]  /*2960*/  HMMA.16816.F32.BF16 R60, R12.reuse, R28, R60 ;  /* 0x0000001c0c3c723c */ /* 0x040ff0000004183c */
[C---:B------:R-:W-:Y:S01]  /*2970*/  HMMA.16816.F32.BF16 R108, R12.reuse, R30, R44 ;  /* 0x0000001e0c6c723c */ /* 0x040fe2000004182c */
[----:B------:R-:W2:Y:S07]  /*2980*/  LDSM.16.M88.4 R28, [R224+0x5100] ;  /* 0x00510000e01c783b */ /* 0x000eae0000000200 */
[----:B------:R-:W-:Y:S01]  /*2990*/  HMMA.16816.F32.BF16 R56, R12, R38, R52 ;  /* 0x000000260c38723c */ /* 0x000fe20000041834 */
[----:B------:R-:W3:Y:S04]  /*29a0*/  LDSM.16.M88.4 R12, [R224+0x5900] ;  /* 0x00590000e00c783b */ /* 0x000ee80000000200 */
[----:B------:R-:W-:Y:S03]  /*29b0*/  LDSM.16.M88.4 R52, [R235+0x1800] ;  /* 0x00180000eb34783b */ /* 0x000fe60000000200 */
[C---:B----4-:R-:W-:Y:S08]  /*29c0*/  HMMA.16816.F32.BF16 R44, R4.reuse, R40, R88 ;  /* 0x00000028042c723c */ /* 0x050ff00000041858 */
[C---:B------:R-:W-:Y:S08]  /*29d0*/  HMMA.16816.F32.BF16 R36, R4.reuse, R42, R84 ;  /* 0x0000002a0424723c */ /* 0x040ff00000041854 */
[C---:B------:R-:W-:Y:S08]  /*29e0*/  HMMA.16816.F32.BF16 R72, R4.reuse, R64, R96 ;  /* 0x000000400448723c */ /* 0x040ff00000041860 */
[----:B------:R-:W-:Y:S08]  /*29f0*/  HMMA.16816.F32.BF16 R104, R4, R68, R104 ;  /* 0x000000440468723c */ /* 0x000ff00000041868 */
[----:B------:R-:W-:Y:S01]  /*2a00*/  HMMA.16816.F32.BF16 R96, R20, R40, R8 ;  /* 0x000000281460723c */ /* 0x000fe20000041808 */
[----:B------:R-:W4:Y:S07]  /*2a10*/  LDSM.16.M88.4 R8, [R231+0xa100] ;  /* 0x00a10000e708783b */ /* 0x000f2e0000000200 */
        /* <DEDUP_REMOVED lines=14> */
[C---:B---3--:R-:W-:Y:S08]  /*2b00*/  HMMA.16816.F32.BF16 R36, R16.reuse, R12, R104 ;  /* 0x0000000c1024723c */ /* 0x048ff00000041868 */
[C---:B------:R-:W-:Y:S08]  /*2b10*/  HMMA.16816.F32.BF16 R40, R16.reuse, R30, R76 ;  /* 0x0000001e1028723c */ /* 0x040ff0000004184c */
[----:B------:R-:W-:Y:S01]  /*2b20*/  HMMA.16816.F32.BF16 R68, R16, R14, R100 ;  /* 0x0000000e1044723c */ /* 0x000fe20000041864 */
[----:B------:R-:W-:Y:S07]  /*2b30*/  LDSM.16.M88.4 R16, [R232+0xc100] ;  /* 0x00c10000e810783b */ /* 0x000fee0000000200 */
[C---:B----4-:R-:W-:Y:S08]  /*2b40*/  HMMA.16816.F32.BF16 R76, R8.reuse, R32, R96 ;  /* 0x00000020084c723c */ /* 0x050ff00000041860 */
[C---:B------:R-:W-:Y:S08]  /*2b50*/  HMMA.16816.F32.BF16 R72, R8.reuse, R34, R88 ;  /* 0x000000220848723c */ /* 0x040ff00000041858 */
        /* <DEDUP_REMOVED lines=13> */
[C---:B------:R-:W-:Y:S08]  /*2c30*/  HMMA.16816.F32.BF16 R80, R4.reuse, R54, R56 ;  /* 0x000000360450723c */ /* 0x040ff00000041838 */
[----:B------:R-:W-:Y:S01]  /*2c40*/  HMMA.16816.F32.BF16 R56, R4, R62, R68 ;  /* 0x0000003e0438723c */ /* 0x000fe20000041844 */
[----:B------:R-:W-:Y:S07]  /*2c50*/  LDSM.16.M88.4 R4, [R236+0xc100] ;  /* 0x00c10000ec04783b */ /* 0x000fee0000000200 */
[C---:B------:R-:W-:Y:S08]  /*2c60*/  HMMA.16816.F32.BF16 R100, R20.reuse, R52, R76 ;  /* 0x000000341464723c */ /* 0x040ff0000004184c */
[C---:B------:R-:W-:Y:S08]  /*2c70*/  HMMA.16816.F32.BF16 R96, R20.reuse, R54, R72 ;  /* 0x000000361460723c */ /* 0x040ff00000041848 */
[C---:B------:R-:W-:Y:S08]  /*2c80*/  HMMA.16816.F32.BF16 R92, R20.reuse, R48, R64 ;  /* 0x00000030145c723c */ /* 0x040ff00000041840 */
[C---:B------:R-:W-:Y:S01]  /*2c90*/  HMMA.16816.F32.BF16 R88, R20.reuse, R50, R32 ;  /* 0x000000321458723c */ /* 0x040fe20000041820 */
[----:B------:R-:W-:Y:S07]  /*2ca0*/  LDSM.16.M88.4 R32, [R229+0x1800] ;  /* 0x00180000e520783b */ /* 0x000fee0000000200 */
[C---:B------:R-:W-:Y:S01]  /*2cb0*/  HMMA.16816.F32.BF16 R64, R20.reuse, R60, R28 ;  /* 0x0000003c1440723c */ /* 0x040fe2000004181c */
[----:B------:R-:W-:Y:S07]  /*2cc0*/  LDSM.16.M88.4 R28, [R229+0x2000] ;  /* 0x00200000e51c783b */ /* 0x000fee0000000200 */
[----:B------:R-:W-:Y:S01]  /*2cd0*/  HMMA.16816.F32.BF16 R60, R20, R62, R84 ;  /* 0x0000003e143c723c */ /* 0x000fe20000041854 */
[----:B------:R-:W4:Y:S01]  /*2ce0*/  LDSM.16.M88.4 R20, [R229+0x2800] ;  /* 0x00280000e514783b */ /* 0x000f220000000200 */
[----:B------:R-:W-:-:S06]  /*2cf0*/  DEPBAR.LE SB0, 0x0 ;  /* 0x000080000000791a */ /* 0x000fcc0000000000 */
[C---:B-1----:R-:W-:Y:S08]  /*2d00*/  HMMA.16816.F32.BF16 R84, R16.reuse, R44, R116 ;  /* 0x0000002c1054723c */ /* 0x042ff00000041874 */
[C---:B------:R-:W-:Y:S08]  /*2d10*/  HMMA.16816.F32.BF16 R80, R16.reuse, R46, R80 ;  /* 0x0000002e1050723c */ /* 0x040ff00000041850 */
[----:B--2---:R-:W-:Y:S08]  /*2d20*/  HMMA.16816.F32.BF16 R56, R16, R38, R56 ;  /* 0x000000261038723c */ /* 0x004ff00000041838 */
[C---:B------:R-:W-:Y:S08]  /*2d30*/  HMMA.16816.F32.BF16 R52, R12.reuse, R44, R100 ;  /* 0x0000002c0c34723c */ /* 0x040ff00000041864 */
[----:B------:R-:W-:Y:S08]  /*2d40*/  HMMA.16816.F32.BF16 R48, R12, R46, R96 ;  /* 0x0000002e0c30723c */ /* 0x000ff00000041860 */
[C---:B---3--:R-:W-:Y:S08]  /*2d50*/  HMMA.16816.F32.BF16 R76, R16.reuse, R40, R112 ;  /* 0x00000028104c723c */ /* 0x048ff00000041870 */
[C---:B------:R-:W-:Y:S08]  /*2d60*/  HMMA.16816.F32.BF16 R72, R16.reuse, R42, R108 ;  /* 0x0000002a1048723c */ /* 0x040ff0000004186c */
[----:B------:R-:W-:Y:S08]  /*2d70*/  HMMA.16816.F32.BF16 R68, R16, R36, R104 ;  /* 0x000000241044723c */ /* 0x000ff00000041868 */
[C---:B------:R-:W-:Y:S08]  /*2d80*/  HMMA.16816.F32.BF16 R44, R12.reuse, R40, R92 ;  /* 0x000000280c2c723c */ /* 0x040ff0000004185c */
[C---:B------:R-:W-:Y:S08]  /*2d90*/  HMMA.16816.F32.BF16 R40, R12.reuse, R42, R88 ;  /* 0x0000002a0c28723c */ /* 0x040ff00000041858 */
[C---:B------:R-:W-:Y:S08]  /*2da0*/  HMMA.16816.F32.BF16 R16, R12.reuse, R36, R64 ;  /* 0x000000240c10723c */ /* 0x040ff00000041840 */
[----:B------:R-:W-:Y:S08]  /*2db0*/  HMMA.16816.F32.BF16 R12, R12, R38, R60 ;  /* 0x000000260c0c723c */ /* 0x000ff0000004183c */
[----:B----4-:R-:W-:Y:S08]  /*2dc0*/  HMMA.16816.F32.BF16 R160, R4, R22, R56 ;  /* 0x0000001604a0723c */ /* 0x010ff00000041838 */
[C---:B------:R-:W-:Y:S08]  /*2dd0*/  HMMA.16816.F32.BF16 R56, R8.reuse, R32, R52 ;  /* 0x000000200838723c */ /* 0x040ff00000041834 */
[----:B------:R-:W-:Y:S08]  /*2de0*/  HMMA.16816.F32.BF16 R36, R8, R28, R44 ;  /* 0x0000001c0824723c */ /* 0x000ff0000004182c */
[C---:B------:R-:W-:Y:S08]  /*2df0*/  HMMA.16816.F32.BF16 R84, R4.reuse, R32, R84 ;  /* 0x000000200454723c */ /* 0x040ff00000041854 */
[-C--:B------:R-:W-:Y:S08]  /*2e00*/  HMMA.16816.F32.BF16 R80, R4, R34.reuse, R80 ;  /* 0x000000220450723c */ /* 0x080ff00000041850 */
[C---:B------:R-:W-:Y:S08]  /*2e10*/  HMMA.16816.F32.BF16 R52, R8.reuse, R34, R48 ;  /* 0x000000220834723c */ /* 0x040ff00000041830 */
[----:B------:R-:W-:Y:S08]  /*2e20*/  HMMA.16816.F32.BF16 R44, R8, R30, R40 ;  /* 0x0000001e082c723c */ /* 0x000ff00000041828 */
[C---:B------:R-:W-:Y:S08]  /*2e30*/  HMMA.16816.F32.BF16 R76, R4.reuse, R28, R76 ;  /* 0x0000001c044c723c */ /* 0x040ff0000004184c */
[C---:B------:R-:W-:Y:S08]  /*2e40*/  HMMA.16816.F32.BF16 R72, R4.reuse, R30, R72 ;  /* 0x0000001e0448723c */ /* 0x040ff00000041848 */
[-C--:B------:R-:W-:Y:S08]  /*2e50*/  HMMA.16816.F32.BF16 R64, R4, R20.reuse, R68 ;  /* 0x000000140440723c */ /* 0x080ff00000041844 */
        /* <DEDUP_REMOVED lines=30> */
.L_x_1785:
[----:B------:R-:W-:Y:S01]  /*3040*/  LOP3.LUT R0, R124, 0xffffffe0, RZ, 0xc0, !PT ;  /* 0xffffffe07c007812 */ /* 0x000fe200078ec0ff */
[----:B------:R-:W-:Y:S01]  /*3050*/  ULDC UR6, c[0x0][0x324] ;  /* 0x0000c90000067ab9 */ /* 0x000fe20000000800 */
[----:B-1----:R-:W-:Y:S01]  /*3060*/  LEA.HI R5, R126, R164, RZ, 0x2 ;  /* 0x000000a47e057211 */ /* 0x002fe200078f10ff */
[----:B------:R-:W-:Y:S01]  /*3070*/  ULOP3.LUT UR6, URZ, UR6, URZ, 0x33, !UPT ;  /* 0x000000063f067292 */ /* 0x000fe2000f8e333f */
[----:B------:R-:W-:Y:S01]  /*3080*/  SHF.R.S32.HI R4, RZ, 0x1f, R123 ;  /* 0x0000001fff047819 */ /* 0x000fe2000001147b */
[----:B------:R-:W-:Y:S01]  /*3090*/  IMAD.IADD R0, R164, 0x1, -R0 ;  /* 0x00000001a4007824 */ /* 0x000fe200078e0a00 */
[----:B------:R-:W-:Y:S01]  /*30a0*/  LOP3.LUT R5, R5, 0xfffffffc, RZ, 0xc0, !PT ;  /* 0xfffffffc05057812 */ /* 0x000fe200078ec0ff */
[----:B------:R-:W0:Y:S01]  /*30b0*/  LDGDEPBAR ;  /* 0x00000000000079af */ /* 0x000e220000000000 */
[----:B------:R-:W-:-:S02]  /*30c0*/  LEA.HI R4, R4, R123, RZ, 0x2 ;  /* 0x0000007b04047211 */ /* 0x000fc400078f10ff */
[----:B------:R-:W-:Y:S01]  /*30d0*/  SHF.R.S32.HI R7, RZ, 0x1f, R0 ;  /* 0x0000001fff077819 */ /* 0x000fe20000011400 */
[----:B------:R-:W-:Y:S01]  /*30e0*/  IMAD.IADD R5, R164, 0x1, -R5 ;  /* 0x00000001a4057824 */ /* 0x000fe200078e0a05 */
[----:B------:R-:W-:Y:S02]  /*30f0*/  LOP3.LUT R6, R4, 0xffffffc, RZ, 0xc0, !PT ;  /* 0x0ffffffc04067812 */ /* 0x000fe400078ec0ff */
[----:B------:R-:W-:Y:S02]  /*3100*/  LEA.HI R7, R7, R0, RZ, 0x2 ;  /* 0x0000000007077211 */ /* 0x000fe400078f10ff */
[----:B------:R-:W-:Y:S01]  /*3110*/  LEA.HI R4, R5, R5, RZ, 0x1 ;  /* 0x0000000505047211 */ /* 0x000fe200078f08ff */
[----:B------:R-:W-:Y:S01]  /*3120*/  IMAD.IADD R8, R123, 0x1, -R6 ;  /* 0x000000017b087824 */ /* 0x000fe200078e0a06 */
[----:B------:R-:W-:Y:S02]  /*3130*/  LEA.HI.SX32 R6, R7, UR17, 0x1e ;  /* 0x0000001107067c11 */ /* 0x000fe4000f8ff2ff */
[----:B------:R-:W-:Y:S01]  /*3140*/  PLOP3.LUT P1, PT, PT, PT, UP3, 0x80, 0x0 ;  /* 0x000000000000781c */ /* 0x000fe20003f2f038 */
[C---:B------:R-:W-:Y:S01]  /*3150*/  IMAD.SHL.U32 R9, R4.reuse, 0x20, RZ ;  /* 0x0000002004097824 */ /* 0x040fe200078e00ff */
[----:B------:R-:W-:Y:S01]  /*3160*/  LOP3.LUT R4, R4, 0x1ffffffe, RZ, 0xc0, !PT ;  /* 0x1ffffffe04047812 */ /* 0x000fe200078ec0ff */
[----:B------:R-:W-:Y:S01]  /*3170*/  IMAD R8, R8, 0x10, R6 ;  /* 0x0000001008087824 */ /* 0x000fe200078e0206 */
[----:B------:R-:W-:-:S02]  /*3180*/  PLOP3.LUT P0, PT, PT, PT, UP3, 0x80, 0x0 ;  /* 0x000000000000781c */ /* 0x000fc40003f0f038 */
[----:B------:R-:W-:Y:S01]  /*3190*/  LOP3.LUT R6, R9, 0xffffffc0, RZ, 0xc0, !PT ;  /* 0xffffffc009067812 */ /* 0x000fe200078ec0ff */
[----:B------:R-:W-:-:S04]  /*31a0*/  IMAD.IADD R5, R5, 0x1, -R4 ;  /* 0x0000000105057824 */ /* 0x000fc800078e0a04 */
[----:B------:R-:W-:-:S04]  /*31b0*/  IMAD.IADD R4, R6, 0x1, R8 ;  /* 0x0000000106047824 */ /* 0x000fc800078e0208 */
[----:B------:R-:W-:-:S04]  /*31c0*/  IMAD R10, R5, 0x8, R4 ;  /* 0x00000008050a7824 */ /* 0x000fc800078e0204 */
[----:B------:R-:W-:Y:S01]  /*31d0*/  @P1 IMAD.HI.U32 R4, R10, c[0x0][0x2c8], RZ ;  /* 0x0000b2000a041a27 */ /* 0x000fe200078e00ff */
[----:B------:R1:W-:Y:S03]  /*31e0*/  STL [R1+0x28], R10 ;  /* 0x0000280a01007387 */ /* 0x0003e60000100800 */
[----:B------:R-:W-:Y:S01]  /*31f0*/  IMAD.MOV.U32 R9, RZ, RZ, R10 ;  /* 0x000000ffff097224 */ /* 0x000fe200078e000a */
[----:B------:R-:W-:Y:S02]  /*3200*/  @P0 SHF.R.U32.HI R9, RZ, c[0x0][0x2cc], R4 ;  /* 0x0000b300ff090a19 */ /* 0x000fe40000011604 */
[----:B------:R-:W-:Y:S02]  /*3210*/  LOP3.LUT R4, R7, 0x7ffffffc, RZ, 0xc0, !PT ;  /* 0x7ffffffc07047812 */ /* 0x000fe400078ec0ff */
[----:B------:R-:W-:Y:S01]  /*3220*/  PLOP3.LUT P0, PT, PT, PT, UP2, 0x40, 0x0 ;  /* 0x000000000000781c */ /* 0x000fe20003f0e828 */
[----:B------:R-:W2:Y:S02]  /*3230*/  SHFL.IDX PT, R6, R9, RZ, 0x1c1f ;  /* 0x001c1fff09067589 */ /* 0x000ea400000e0000 */
[----:B------:R-:W-:Y:S01]  /*3240*/  IMAD.IADD R4, R0, 0x1, -R4 ;  /* 0x0000000100047824 */ /* 0x000fe200078e0a04 */
[----:B------:R-:W-:-:S03]  /*3250*/  IADD3.X R0, R24, c[0x0][0x1d0], RZ, PT, !PT ;  /* 0x0000740018007a10 */ /* 0x000fc60003ffe4ff */
[----:B------:R-:W-:-:S04]  /*3260*/  IMAD.SHL.U32 R8, R4, 0x2, RZ ;  /* 0x0000000204087824 */ /* 0x000fc800078e00ff */
[--C-:B------:R-:W-:Y:S01]  /*3270*/  IMAD.IADD R13, R24, 0x1, -R8.reuse ;  /* 0x00000001180d7824 */ /* 0x100fe200078e0a08 */
[----:B------:R3:W-:Y:S01]  /*3280*/  STL [R1+0x8], R8 ;  /* 0x0000080801007387 */ /* 0x0007e20000100800 */
[----:B------:R-:W-:Y:S02]  /*3290*/  IADD3 R0, R0, -c[0x0][0x168], -R8 ;  /* 0x80005a0000007a10 */ /* 0x000fe40007ffe808 */
[----:B------:R-:W-:Y:S02]  /*32a0*/  IADD3 R11, -R8, c[0x0][0x1d0], R24 ;  /* 0x00007400080b7a10 */ /* 0x000fe40007ffe118 */
[C---:B-1----:R-:W-:Y:S02]  /*32b0*/  IADD3 R10, R0.reuse, c[0x0][0x328], RZ ;  /* 0x0000ca00000a7a10 */ /* 0x042fe40007ffe0ff */
[----:B------:R-:W-:Y:S01]  /*32c0*/  IADD3 R12, R0, UR6, RZ ;  /* 0x00000006000c7c10 */ /* 0x000fe2000fffe0ff */
[----:B------:R-:W-:Y:S02]  /*32d0*/  IMAD.IADD R0, R121, 0x1, R120 ;  /* 0x0000000179007824 */ /* 0x000fe400078e0278 */
[----:B--2---:R-:W-:-:S02]  /*32e0*/  IMAD.IADD R5, R10, 0x1, R6 ;  /* 0x000000010a057824 */ /* 0x004fc400078e0206 */
        /* <DEDUP_REMOVED lines=15> */
.L_x_1788:
[----:B------:R-:W-:-:S04]  /*33e0*/  MOV R7, c[0x0][0x32c] ;  /* 0x0000cb0000077a02 */ /* 0x000fc80000000f00 */
[----:B------:R-:W-:-:S13]  /*33f0*/  ISETP.NE.AND P0, PT, R7, 0x1, PT ;  /* 0x000000010700780c */ /* 0x000fda0003f05270 */
[----:B------:R-:W-:-:S05]  /*3400*/  @P0 IMAD.HI.U32 R7, R6, c[0x0][0x330], RZ ;  /* 0x0000cc0006070a27 */ /* 0x000fca00078e00ff */
[----:B------:R-:W-:Y:S02]  /*3410*/  @P0 SHF.R.U32.HI R6, RZ, c[0x0][0x334], R7 ;  /* 0x0000cd00ff060a19 */ /* 0x000fe40000011607 */
.L_x_1789:
[----:B------:R-:W-:Y:S05]  /*3420*/  BSYNC B0 ;  /* 0x0000000000007941 */ /* 0x000fea0003800000 */
.L_x_1787:
[----:B------:R-:W-:-:S05]  /*3430*/  IMAD R6, R6, c[0x0][0x32c], R13 ;  /* 0x0000cb0006067a24 */ /* 0x000fca00078e020d */
[----:B------:R-:W-:Y:S02]  /*3440*/  IADD3 R7, R6, c[0x0][0x32c], RZ ;  /* 0x0000cb0006077a10 */ /* 0x000fe40007ffe0ff */
[----:B------:R-:W-:Y:S02]  /*3450*/  IMNMX R4, R4, R6, !PT ;  /* 0x0000000604047217 */ /* 0x000fe40007800200 */
[----:B------:R-:W-:Y:S02]  /*3460*/  IMNMX R5, R5, R7, PT ;  /* 0x0000000705057217 */ /* 0x000fe40003800200 */
.L_x_1786:
[----:B---3--:R-:W1:Y:S01]  /*3470*/  SHFL.IDX PT, R8, R9, 0x1, 0x1c1f ;  /* 0x003c1f0009087f89 */ /* 0x008e6200000e0000 */
        /* <DEDUP_REMOVED lines=17> */
.L_x_1792:
[----:B------:R-:W-:-:S04]  /*3590*/  MOV R14, c[0x0][0x32c] ;  /* 0x0000cb00000e7a02 */ /* 0x000fc80000000f00 */
[----:B------:R-:W-:-:S13]  /*35a0*/  ISETP.NE.AND P0, PT, R14, 0x1, PT ;  /* 0x000000010e00780c */ /* 0x000fda0003f05270 */
[----:B------:R-:W-:-:S05]  /*35b0*/  @P0 IMAD.HI.U32 R14, R8, c[0x0][0x330], RZ ;  /* 0x0000cc00080e0a27 */ /* 0x000fca00078e00ff */
[----:B------:R-:W-:Y:S02]  /*35c0*/  @P0 SHF.R.U32.HI R8, RZ, c[0x0][0x334], R14 ;  /* 0x0000cd00ff080a19 */ /* 0x000fe4000001160e */
.L_x_1793:
[----:B------:R-:W-:Y:S05]  /*35d0*/  BSYNC B0 ;  /* 0x0000000000007941 */ /* 0x000fea0003800000 */
.L_x_1791:
[----:B------:R-:W-:-:S05]  /*35e0*/  IMAD R8, R8, c[0x0][0x32c], R13 ;  /* 0x0000cb0008087a24 */ /* 0x000fca00078e020d */
[----:B------:R-:W-:Y:S02]  /*35f0*/  IADD3 R14, R8, c[0x0][0x32c], RZ ;  /* 0x0000cb00080e7a10 */ /* 0x000fe40007ffe0ff */
[----:B------:R-:W-:Y:S02]  /*3600*/  IMNMX R6, R6, R8, !PT ;  /* 0x0000000806067217 */ /* 0x000fe40007800200 */
[----:B------:R-:W-:Y:S02]  /*3610*/  IMNMX R7, R7, R14, PT ;  /* 0x0000000e07077217 */ /* 0x000fe40003800200 */
.L_x_1790:
[C---:B------:R-:W-:Y:S01]  /*3620*/  ISETP.GE.AND P0, PT, R24.reuse, 0x2, PT ;  /* 0x000000021800780c */ /* 0x040fe20003f06270 */
        /* <DEDUP_REMOVED lines=54> */
[----:B-1----:R-:W-:-:S03]  /*3990*/  IMAD.IADD R4, R12, 0x1, R8 ;  /* 0x000000010c047824 */ /* 0x002fc600078e0208 */
[----:B------:R-:W-:Y:S01]  /*39a0*/  ISETP.LT.OR P0, PT, R5, 0x2a, P0 ;  /* 0x0000002a0500780c */ /* 0x000fe20000701670 */
[----:B------:R-:W-:-:S03]  /*39b0*/  IMAD.IADD R5, R10, 0x1, R8 ;  /* 0x000000010a057824 */ /* 0x000fc600078e0208 */
[----:B------:R-:W-:Y:S02]  /*39c0*/  FSEL R158, R33, -INF , !P0 ;  /* 0xff800000219e7808 */ /* 0x000fe40004000000 */
[----:B------:R-:W-:Y:S02]  /*39d0*/  PLOP3.LUT P0, PT, PT, PT, UP2, 0x40, 0x0 ;  /* 0x000000000000781c */ /* 0x000fe40003f0e828 */
[----:B------:R-:W-:-:S11]  /*39e0*/  IMNMX R5, R5, R11, PT ;  /* 0x0000000b05057217 */ /* 0x000fd60003800200 */
        /* <DEDUP_REMOVED lines=13> */
.L_x_1796:
[----:B------:R-:W-:-:S04]  /*3ac0*/  MOV R19, c[0x0][0x32c] ;  /* 0x0000cb0000137a02 */ /* 0x000fc80000000f00 */
[----:B------:R-:W-:-:S13]  /*3ad0*/  ISETP.NE.AND P0, PT, R19, 0x1, PT ;  /* 0x000000011300780c */ /* 0x000fda0003f05270 */
[----:B------:R-:W-:-:S05]  /*3ae0*/  @P0 IMAD.HI.U32 R19, R8, c[0x0][0x330], RZ ;  /* 0x0000cc0008130a27 */ /* 0x000fca00078e00ff */
[----:B------:R-:W-:Y:S02]  /*3af0*/  @P0 SHF.R.U32.HI R8, RZ, c[0x0][0x334], R19 ;  /* 0x0000cd00ff080a19 */ /* 0x000fe40000011613 */
.L_x_1797:
[----:B------:R-:W-:Y:S05]  /*3b00*/  BSYNC B0 ;  /* 0x0000000000007941 */ /* 0x000fea0003800000 */
.L_x_1795:
[----:B------:R-:W-:-:S05]  /*3b10*/  IMAD R8, R8, c[0x0][0x32c], R13 ;  /* 0x0000cb0008087a24 */ /* 0x000fca00078e020d */
[----:B------:R-:W-:Y:S02]  /*3b20*/  IADD3 R19, R8, c[0x0][0x32c], RZ ;  /* 0x0000cb0008137a10 */ /* 0x000fe40007ffe0ff */
[----:B------:R-:W-:Y:S02]  /*3b30*/  IMNMX R4, R4, R8, !PT ;  /* 0x0000000804047217 */ /* 0x000fe40007800200 */
[----:B------:R-:W-:Y:S02]  /*3b40*/  IMNMX R5, R5, R19, PT ;  /* 0x0000001305057217 */ /* 0x000fe40003800200 */
.L_x_1794:
[----:B------:R-:W-:Y:S02]  /*3b50*/  ISETP.NE.AND P0, PT, R17, RZ, PT ;  /* 0x000000ff1100720c */ /* 0x000fe40003f05270 */
[----:B------:R-:W-:Y:S02]  /*3b60*/  P2R R19, PR, RZ, 0x10 ;  /* 0x00000010ff137803 */ /* 0x000fe40000000000 */
[----:B------:R-:W-:Y:S02]  /*3b70*/  ISETP.GT.AND P0, PT, R6, 0x8, !P0 ;  /* 0x000000080600780c */ /* 0x000fe40004704270 */
[----:B------:R-:W-:-:S02]  /*3b80*/  ISETP.NE.AND P4, PT, R21, RZ, PT ;  /* 0x000000ff1500720c */ /* 0x000fc40003f85270 */
[----:B------:R-:W-:Y:S02]  /*3b90*/  ISETP.LT.OR P0, PT, R7, 0x9, P0 ;  /* 0x000000090700780c */ /* 0x000fe40000701670 */
[----:B------:R-:W-:Y:S02]  /*3ba0*/  P2R R8, PR, RZ, 0x8 ;  /* 0x00000008ff087803 */ /* 0x000fe40000000000 */
[----:B------:R-:W-:Y:S02]  /*3bb0*/  FSEL R27, R54, -INF , !P0 ;  /* 0xff800000361b7808 */ /* 0x000fe40004000000 */
[----:B------:R-:W-:Y:S02]  /*3bc0*/  ISETP.NE.AND P0, PT, R16, RZ, PT ;  /* 0x000000ff1000720c */ /* 0x000fe40003f05270 */
[----:B------:R-:W-:Y:S02]  /*3bd0*/  ISETP.NE.AND P3, PT, R29, RZ, PT ;  /* 0x000000ff1d00720c */ /* 0x000fe40003f65270 */
[----:B------:R-:W-:-:S02]  /*3be0*/  ISETP.GT.AND P0, PT, R6, 0x9, !P0 ;  /* 0x000000090600780c */ /* 0x000fc40004704270 */
[----:B------:R-:W-:Y:S02]  /*3bf0*/  P2R R20, PR, RZ, 0x10 ;  /* 0x00000010ff147803 */ /* 0x000fe40000000000 */
        /* <DEDUP_REMOVED lines=24> */
[----:B------:R-:W-:-:S04]  /*3d80*/  ISETP.GT.AND P0, PT, R6, 0x1, !P0 ;  /* 0x000000010600780c */ /* 0x000fc80004704270 */
[----:B------:R-:W-:-:S04]  /*3d90*/  ISETP.LT.OR P0, PT, R7, 0x2, P0 ;  /* 0x000000020700780c */ /* 0x000fc80000701670 */
[----:B------:R-:W-:Y:S02]  /*3da0*/  FSEL R24, R59, -INF , !P0 ;  /* 0xff8000003b187808 */ /* 0x000fe40004000000 */
[----:B------:R-:W-:-:S04]  /*3db0*/  ISETP.GT.AND P0, PT, R6, RZ, !P4 ;  /* 0x000000ff0600720c */ /* 0x000fc80006704270 */
        /* <DEDUP_REMOVED lines=8> */
[----:B------:R-:W-:Y:S02]  /*3e40*/  ISETP.GT.AND P0, PT, R4, RZ, !P4 ;  /* 0x000000ff0400720c */ /* 0x000fe40006704270 */
[----:B------:R-:W-:Y:S02]  /*3e50*/  ISETP.NE.AND P4, PT, R20, RZ, PT ;  /* 0x000000ff1400720c */ /* 0x000fe40003f85270 */
        /* <DEDUP_REMOVED lines=40> */
[----:B------:R-:W1:Y:S02]  /*40e0*/  SHFL.IDX PT, R4, R9, 0x3, 0x1c1f ;  /* 0x007c1f0009047f89 */ /* 0x000e6400000e0000 */
[----:B------:R-:W-:-:S04]  /*40f0*/  ISETP.LT.OR P0, PT, R5, 0x2a, P0 ;  /* 0x0000002a0500780c */ /* 0x000fc80000701670 */
        /* <DEDUP_REMOVED lines=18> */
.L_x_1800:
[----:B------:R-:W-:-:S04]  /*4220*/  MOV R5, c[0x0][0x32c] ;  /* 0x0000cb0000057a02 */ /* 0x000fc80000000f00 */
[----:B------:R-:W-:-:S13]  /*4230*/  ISETP.NE.AND P0, PT, R5, 0x1, PT ;  /* 0x000000010500780c */ /* 0x000fda0003f05270 */
[----:B------:R-:W-:-:S05]  /*4240*/  @P0 IMAD.HI.U32 R5, R4, c[0x0][0x330], RZ ;  /* 0x0000cc0004050a27 */ /* 0x000fca00078e00ff */
[----:B------:R-:W-:Y:S02]  /*4250*/  @P0 SHF.R.U32.HI R4, RZ, c[0x0][0x334], R5 ;  /* 0x0000cd00ff040a19 */ /* 0x000fe40000011605 */
.L_x_1801:
[----:B------:R-:W-:Y:S05]  /*4260*/  BSYNC B0 ;  /* 0x0000000000007941 */ /* 0x000fea0003800000 */
.L_x_1799:
[----:B------:R-:W-:-:S05]  /*4270*/  IMAD R4, R4, c[0x0][0x32c], R13 ;  /* 0x0000cb0004047a24 */ /* 0x000fca00078e020d */
[----:B------:R-:W-:Y:S02]  /*4280*/  IADD3 R5, R4, c[0x0][0x32c], RZ ;  /* 0x0000cb0004057a10 */ /* 0x000fe40007ffe0ff */
[----:B------:R-:W-:Y:S02]  /*4290*/  IMNMX R8, R8, R4, !PT ;  /* 0x0000000408087217 */ /* 0x000fe40007800200 */
[----:B------:R-:W-:Y:S02]  /*42a0*/  IMNMX R9, R9, R5, PT ;  /* 0x0000000509097217 */ /* 0x000fe40003800200 */
.L_x_1798:
        /* <DEDUP_REMOVED lines=8> */
[----:B------:R-:W-:Y:S01]  /*4330*/  FMNMX.FTZ R169, R31, R169, !PT ;  /* 0x000000a91fa97209 */ /* 0x000fe20007810000 */
[----:B------:R-:W-:Y:S01]  /*4340*/  IMAD R227, R2, 0x2, R226 ;  /* 0x0000000202e37824 */ /* 0x000fe200078e02e2 */
[----:B------:R-:W-:Y:S01]  /*4350*/  ISETP.NE.AND P0, PT, R17, RZ, PT ;  /* 0x000000ff1100720c */ /* 0x000fe20003f05270 */
[----:B------:R-:W-:Y:S01]  /*4360*/  LDSM.16.MT88.4 R44, [R225+0x100] ;  /* 0x00010000e12c783b */ /* 0x000fe20000004200 */
[----:B------:R-:W-:Y:S01]  /*4370*/  FMNMX.FTZ R169, R36, R169, !PT ;  /* 0x000000a924a97209 */ /* 0x000fe20007810000 */
[----:B------:R-:W-:Y:S01]  /*4380*/  ULDC.64 UR4, c[0x0][0x2c8] ;  /* 0x0000b20000047ab9 */ /* 0x000fe20000000a00 */
[----:B------:R-:W-:Y:S01]  /*4390*/  FMNMX.FTZ R168, R28, R168, !PT ;  /* 0x000000a81ca87209 */ /* 0x000fe20007810000 */
[----:B------:R-:W-:Y:S01]  /*43a0*/  LDSM.16.MT88.4 R60, [R227+0x100] ;  /* 0x00010000e33c783b */ /* 0x000fe20000004200 */
[----:B------:R-:W-:-:S02]  /*43b0*/  FMNMX.FTZ R169, R37, R169, !PT ;  /* 0x000000a925a97209 */ /* 0x000fc40007810000 */
[----:B------:R-:W-:Y:S01]  /*43c0*/  ISETP.GT.AND P0, PT, R8, 0x8, !P0 ;  /* 0x000000080800780c */ /* 0x000fe20004704270 */
[----:B------:R-:W-:Y:S01]  /*43d0*/  STL [R1+0x60], R232 ;  /* 0x000060e801007387 */ /* 0x000fe20000100800 */
[----:B------:R-:W-:Y:S02]  /*43e0*/  FMNMX.FTZ R169, R48, R169, !PT ;  /* 0x000000a930a97209 */ /* 0x000fe40007810000 */
[----:B------:R-:W-:Y:S01]  /*43f0*/  FMNMX.FTZ R168, R38, R168, !PT ;  /* 0x000000a826a87209 */ /* 0x000fe20007810000 */
[----:B------:R-:W-:Y:S01]  /*4400*/  STL [R1+0x5c], R231 ;  /* 0x00005ce701007387 */ /* 0x000fe20000100800 */
[----:B------:R-:W-:Y:S02]  /*4410*/  FMNMX.FTZ R169, R50, R169, !PT ;  /* 0x000000a932a97209 */ /* 0x000fe40007810000 */
[----:B------:R-:W-:Y:S01]  /*4420*/  ISETP.LT.OR P0, PT, R9, 0x9, P0 ;  /* 0x000000090900780c */ /* 0x000fe20000701670 */
[----:B------:R-:W-:Y:S01]  /*4430*/  STL [R1+0x58], R230 ;  /* 0x000058e601007387 */ /* 0x000fe20000100800 */
[----:B------:R-:W-:-:S02]  /*4440*/  FMNMX.FTZ R169, R171, R169, !PT ;  /* 0x000000a9aba97209 */ /* 0x000fc40007810000 */
[----:B------:R-:W-:Y:S01]  /*4450*/  FMNMX.FTZ R168, R39, R168, !PT ;  /* 0x000000a827a87209 */ /* 0x000fe20007810000 */
[----:B------:R-:W-:Y:S01]  /*4460*/  STL [R1+0x54], R229 ;  /* 0x000054e501007387 */ /* 0x000fe20000100800 */
[----:B------:R-:W-:Y:S02]  /*4470*/  FMNMX.FTZ R169, R170, R169, !PT ;  /* 0x000000a9aaa97209 */ /* 0x000fe40007810000 */
[----:B------:R-:W-:Y:S01]  /*4480*/  FSEL R104, R82, -INF , !P0 ;  /* 0xff80000052687808 */ /* 0x000fe20004000000 */
[----:B------:R-:W-:Y:S01]  /*4490*/  STL [R1+0x50], R224 ;  /* 0x000050e001007387 */ /* 0x000fe20000100800 */
[----:B------:R-:W-:Y:S02]  /*44a0*/  FMNMX.FTZ R169, R166, R169, !PT ;  /* 0x000000a9a6a97209 */ /* 0x000fe40007810000 */
[----:B------:R-:W-:Y:S01]  /*44b0*/  FMNMX.FTZ R168, R49, R168, !PT ;  /* 0x000000a831a87209 */ /* 0x000fe20007810000 */
[----:B------:R-:W-:Y:S01]  /*44c0*/  LDSM.16.MT88.4 R32, [R226+0x100] ;  /* 0x00010000e220783b */ /* 0x000fe20000004200 */
[----:B------:R-:W-:-:S02]  /*44d0*/  FMNMX.FTZ R169, R158, R169, !PT ;  /* 0x000000a99ea97209 */ /* 0x000fc40007810000 */
[----:B------:R-:W-:Y:S01]  /*44e0*/  ISETP.NE.AND P0, PT, R16, RZ, PT ;  /* 0x000000ff1000720c */ /* 0x000fe20003f05270 */
[----:B------:R-:W-:Y:S01]  /*44f0*/  LDSM.16.MT88.4 R120, [R227+0x1900] ;  /* 0x00190000e378783b */ /* 0x000fe20000004200 */
[----:B------:R-:W-:Y:S02]  /*4500*/  FMNMX.FTZ R168, R51, R168, !PT ;  /* 0x000000a833a87209 */ /* 0x000fe40007810000 */
[----:B------:R-:W-:Y:S01]  /*4510*/  ISETP.GT.AND P0, PT, R8, 0x9, !P0 ;  /* 0x000000090800780c */ /* 0x000fe20004704270 */
[----:B------:R-:W1:Y:S01]  /*4520*/  SHFL.BFLY PT, R4, R169, 0x2, 0x1f ;  /* 0x0c401f00a9047f89 */ /* 0x000e6200000e0000 */
[----:B------:R-:W-:Y:S02]  /*4530*/  FMNMX.FTZ R168, R156, R168, !PT ;  /* 0x000000a89ca87209 */ /* 0x000fe40007810000 */
[----:B------:R-:W-:Y:S01]  /*4540*/  ISETP.LT.OR P0, PT, R9, 0xa, P0 ;  /* 0x0000000a0900780c */ /* 0x000fe20000701670 */
[----:B------:R-:W-:Y:S01]  /*4550*/  LDSM.16.MT88.4 R52, [R227+0x900] ;  /* 0x00090000e334783b */ /* 0x000fe20000004200 */
[----:B------:R-:W-:-:S02]  /*4560*/  FMNMX.FTZ R168, R157, R168, !PT ;  /* 0x000000a89da87209 */ /* 0x000fc40007810000 */
[----:B------:R-:W-:Y:S02]  /*4570*/  FSEL R71, R83, -INF , !P0 ;  /* 0xff80000053477808 */ /* 0x000fe40004000000 */
[----:B------:R-:W-:Y:S01]  /*4580*/  ISETP.NE.AND P0, PT, R15, RZ, PT ;  /* 0x000000ff0f00720c */ /* 0x000fe20003f05270 */
[----:B------:R-:W-:Y:S01]  /*4590*/  LDSM.16.MT88.4 R80, [R225+0x900] ;  /* 0x00090000e150783b */ /* 0x000fe20000004200 */
[----:B------:R-:W-:Y:S02]  /*45a0*/  FMNMX.FTZ R168, R165, R168, !PT ;  /* 0x000000a8a5a87209 */ /* 0x000fe40007810000 */
[----:B------:R-:W-:Y:S02]  /*45b0*/  ISETP.GT.AND P0, PT, R8, 0x10, !P0 ;  /* 0x000000100800780c */ /* 0x000fe40004704270 */
[----:B------:R-:W-:Y:S02]  /*45c0*/  FMNMX.FTZ R168, R159, R168, !PT ;  /* 0x000000a89fa87209 */ /* 0x000fe40007810000 */
[----:B------:R-:W-:-:S02]  /*45d0*/  ISETP.LT.OR P0, PT, R9, 0x11, P0 ;  /* 0x000000110900780c */ /* 0x000fc40000701670 */
[----:B------:R-:W-:Y:S02]  /*45e0*/  LEA R228, R2, R225, 0x1 ;  /* 0x000000e102e47211 */ /* 0x000fe400078e08ff */
[----:B------:R-:W-:Y:S02]  /*45f0*/  FSEL R117, R78, -INF , !P0 ;  /* 0xff8000004e757808 */ /* 0x000fe40004000000 */
[----:B------:R-:W-:Y:S01]  /*4600*/  ISETP.NE.AND P0, PT, R14, RZ, PT ;  /* 0x000000ff0e00720c */ /* 0x000fe20003f05270 */
[----:B------:R-:W-:Y:S01]  /*4610*/  LDSM.16.MT88.4 R40, [R228+0x100] ;  /* 0x00010000e428783b */ /* 0x000fe20000004200 */
[----:B-1----:R-:W-:Y:S02]  /*4620*/  FMNMX.FTZ R169, R169, R4, !PT ;  /* 0x00000004a9a97209 */ /* 0x002fe40007810000 */
[C---:B------:R-:W-:Y:S01]  /*4630*/  ISETP.GT.AND P0, PT, R8.reuse, 0x11, !P0 ;  /* 0x000000110800780c */ /* 0x040fe20004704270 */
[----:B------:R-:W-:Y:S01]  /*4640*/  LDSM.16.MT88.4 R100, [R228+0x1900] ;  /* 0x00190000e464783b */ /* 0x000fe20000004200 */
[----:B------:R-:W-:-:S02]  /*4650*/  ISETP.GT.AND P6, PT, R8, 0x20, !P6 ;  /* 0x000000200800780c */ /* 0x000fc400077c4270 */
[----:B------:R-:W-:Y:S01]  /*4660*/  ISETP.LT.OR P0, PT, R9, 0x12, P0 ;  /* 0x000000120900780c */ /* 0x000fe20000701670 */
[----:B------:R-:W1:Y:S01]  /*4670*/  SHFL.BFLY PT, R4, R169, 0x1, 0x1f ;  /* 0x0c201f00a9047f89 */ /* 0x000e6200000e0000 */
[----:B------:R-:W-:Y:S02]  /*4680*/  ISETP.GT.AND P5, PT, R8, 0x21, !P5 ;  /* 0x000000210800780c */ /* 0x000fe40006fa4270 */
[----:B------:R-:W-:Y:S01]  /*4690*/  FSEL R119, R79, -INF , !P0 ;  /* 0xff8000004f777808 */ /* 0x000fe20004000000 */
[----:B------:R-:W-:Y:S01]  /*46a0*/  LDSM.16.MT88.4 R56, [R228+0x900] ;  /* 0x00090000e438783b */ /* 0x000fe20000004200 */
[----:B------:R-:W-:Y:S02]  /*46b0*/  ISETP.NE.AND P0, PT, R18, RZ, PT ;  /* 0x000000ff1200720c */ /* 0x000fe40003f05270 */
[C---:B------:R-:W-:Y:S02]  /*46c0*/  ISETP.GT.AND P2, PT, R8.reuse, 0x28, !P2 ;  /* 0x000000280800780c */ /* 0x040fe40005744270 */
[----:B------:R-:W-:-:S02]  /*46d0*/  ISETP.GT.AND P0, PT, R8, 0x1, !P0 ;  /* 0x000000010800780c */ /* 0x000fc40004704270 */
[----:B------:R-:W-:Y:S02]  /*46e0*/  ISETP.GT.AND P1, PT, R8, 0x29, !P1 ;  /* 0x000000290800780c */ /* 0x000fe40004f24270 */
[C---:B------:R-:W-:Y:S02]  /*46f0*/  ISETP.LT.OR P0, PT, R9.reuse, 0x2, P0 ;  /* 0x000000020900780c */ /* 0x040fe40000701670 */
[----:B------:R-:W-:Y:S02]  /*4700*/  ISETP.LT.OR P6, PT, R9, 0x21, P6 ;  /* 0x000000210900780c */ /* 0x000fe400037c1670 */
[----:B------:R-:W-:Y:S02]  /*4710*/  FSEL R70, R87, -INF , !P0 ;  /* 0xff80000057467808 */ /* 0x000fe40004000000 */
[----:B------:R-:W-:Y:S02]  /*4720*/  ISETP.NE.AND P0, PT, R22, RZ, PT ;  /* 0x000000ff1600720c */ /* 0x000fe40003f05270 */
[----:B------:R-:W-:-:S02]  /*4730*/  ISETP.LT.OR P5, PT, R9, 0x22, P5 ;  /* 0x000000220900780c */ /* 0x000fc40002fa1670 */
[----:B------:R-:W-:Y:S02]  /*4740*/  ISETP.GT.AND P0, PT, R8, RZ, !P0 ;  /* 0x000000ff0800720c */ /* 0x000fe40004704270 */
[----:B-1----:R-:W-:Y:S02]  /*4750*/  FMNMX.FTZ R169, R169, R4, !PT ;  /* 0x00000004a9a97209 */ /* 0x002fe40007810000 */
[----:B------:R-:W1:Y:S01]  /*4760*/  SHFL.BFLY PT, R4, R168, 0x2, 0x1f ;  /* 0x0c401f00a8047f89 */ /* 0x000e6200000e0000 */
[----:B------:R-:W-:Y:S02]  /*4770*/  ISETP.LT.OR P0, PT, R9, 0x1, P0 ;  /* 0x000000010900780c */ /* 0x000fe40000701670 */
[----:B------:R-:W-:Y:S01]  /*4780*/  FMUL.FTZ R13, R169, c[0x0][0x2d0] ;  /* 0x0000b400a90d7a20 */ /* 0x000fe20000410000 */
[----:B------:R-:W-:Y:S02]  /*4790*/  FSEL R160, R66, -INF , !P6 ;  /* 0xff80000042a07808 */ /* 0x000fe40007000000 */
[----:B------:R-:W-:-:S02]  /*47a0*/  FSEL R69, R86, -INF , !P0 ;  /* 0xff80000056457808 */ /* 0x000fc40004000000 */
[----:B------:R-:W-:Y:S01]  /*47b0*/  ISETP.NE.AND P0, PT, R21, RZ, PT ;  /* 0x000000ff1500720c */ /* 0x000fe20003f05270 */
[----:B------:R-:W-:Y:S01]  /*47c0*/  LDSM.16.MT88.4 R84, [R226+0x1900] ;  /* 0x00190000e254783b */ /* 0x000fe20000004200 */
[----:B------:R-:W-:Y:S02]  /*47d0*/  FMNMX.FTZ R3, R69, R70, !PT ;  /* 0x0000004645037209 */ /* 0x000fe40007810000 */
[----:B------:R-:W-:Y:S02]  /*47e0*/  ISETP.GT.AND P0, PT, R8, 0x18, !P0 ;  /* 0x000000180800780c */ /* 0x000fe40004704270 */
[C---:B------:R-:W-:Y:S02]  /*47f0*/  ISETP.LT.OR P2, PT, R9.reuse, 0x29, P2 ;  /* 0x000000290900780c */ /* 0x040fe40001741670 */
[----:B------:R-:W-:Y:S02]  /*4800*/  ISETP.LT.OR P0, PT, R9, 0x19, P0 ;  /* 0x000000190900780c */ /* 0x000fe40000701670 */
[----:B------:R-:W-:-:S02]  /*4810*/  FSEL R161, R67, -INF , !P5 ;  /* 0xff80000043a17808 */ /* 0x000fc40006800000 */
[----:B------:R-:W-:Y:S01]  /*4820*/  FSEL R137, R74, -INF , !P0 ;  /* 0xff8000004a897808 */ /* 0x000fe20004000000 */
[----:B------:R-:W-:Y:S01]  /*4830*/  LDSM.16.MT88.4 R64, [R226+0x900] ;  /* 0x00090000e240783b */ /* 0x000fe20000004200 */
[----:B------:R-:W-:Y:S02]  /*4840*/  FSETP.NEU.FTZ.AND P0, PT, R169, -INF , PT ;  /* 0xff800000a900780b */ /* 0x000fe40003f1d000 */
[----:B-1----:R-:W-:Y:S02]  /*4850*/  FMNMX.FTZ R168, R168, R4, !PT ;  /* 0x00000004a8a87209 */ /* 0x002fe40007810000 */
[----:B------:R-:W-:Y:S02]  /*4860*/  FSEL R13, R13, RZ, P0 ;  /* 0x000000ff0d0d7208 */ /* 0x000fe40000000000 */
[----:B------:R-:W-:Y:S01]  /*4870*/  ISETP.LT.OR P1, PT, R9, 0x2a, P1 ;  /* 0x0000002a0900780c */ /* 0x000fe20000f21670 */
[----:B------:R-:W1:Y:S01]  /*4880*/  SHFL.BFLY PT, R4, R168, 0x1, 0x1f ;  /* 0x0c201f00a8047f89 */ /* 0x000e6200000e0000 */
[----:B------:R-:W-:Y:S01]  /*4890*/  FSEL R162, R162, -INF , !P2 ;  /* 0xff800000a2a27808 */ /* 0x000fe20005000000 */
[----:B------:R-:W-:Y:S01]  /*48a0*/  FFMA.FTZ R2, R36, c[0x0][0x2d0], -R13 ;  /* 0x0000b40024027a23 */ /* 0x000fe2000001080d */
[----:B------:R-:W-:-:S03]  /*48b0*/  FSEL R163, R163, -INF , !P1 ;  /* 0xff800000a3a37808 */ /* 0x000fc60004800000 */
[----:B------:R2:W-:Y:S02]  /*48c0*/  MUFU.EX2 R195, R2 ;  /* 0x0000000200c37308 */ /* 0x0005e40000000800 */
[--C-:B--2---:R-:W-:Y:S01]  /*48d0*/  FFMA.FTZ R2, R37, c[0x0][0x2d0], -R13.reuse ;  /* 0x0000b40025027a23 */ /* 0x104fe2000001080d */
[----:B-1----:R-:W-:Y:S01]  /*48e0*/  FMNMX.FTZ R168, R168, R4, !PT ;  /* 0x00000004a8a87209 */ /* 0x002fe20007810000 */
[----:B------:R-:W-:-:S04]  /*48f0*/  FFMA.FTZ R4, R25, c[0x0][0x2d0], -R13 ;  /* 0x0000b40019047a23 */ /* 0x000fc8000001080d */
[----:B------:R1:W-:Y:S01]  /*4900*/  MUFU.EX2 R186, R2 ;  /* 0x0000000200ba7308 */ /* 0x0003e20000000800 */
[C---:B------:R-:W-:Y:S01]  /*4910*/  FSETP.NEU.FTZ.AND P0, PT, R168.reuse, -INF , PT ;  /* 0xff800000a800780b */ /* 0x040fe20003f1d000 */
[----:B------:R-:W-:-:S05]  /*4920*/  FMUL.FTZ R12, R168, c[0x0][0x2d0] ;  /* 0x0000b400a80c7a20 */ /* 0x000fca0000410000 */
[----:B------:R-:W-:Y:S01]  /*4930*/  FSEL R12, R12, RZ, P0 ;  /* 0x000000ff0c0c7208 */ /* 0x000fe20000000000 */
[----:B------:R2:W-:Y:S01]  /*4940*/  MUFU.EX2 R183, R4 ;  /* 0x0000000400b77308 */ /* 0x0005e20000000800 */
[----:B------:R-:W-:-:S03]  /*4950*/  ISETP.NE.AND P0, PT, R29, RZ, PT ;  /* 0x000000ff1d00720c */ /* 0x000fc60003f05270 */
[--C-:B------:R-:W-:Y:S01]  /*4960*/  FFMA.FTZ R0, R24, c[0x0][0x2d0], -R12.reuse ;  /* 0x0000b40018007a23 */ /* 0x100fe2000001080c */
[----:B------:R-:W-:Y:S02]  /*4970*/  ISETP.GT.AND P0, PT, R8, 0x19, !P0 ;  /* 0x000000190800780c */ /* 0x000fe40004704270 */
[----:B-1----:R-:W-:Y:S01]  /*4980*/  FMNMX.FTZ R2, R104, R3, !PT ;  /* 0x0000000368027209 */ /* 0x002fe20007810000 */
[----:B------:R1:W-:Y:S01]  /*4990*/  MUFU.EX2 R233, R0 ;  /* 0x0000000000e97308 */ /* 0x0003e20000000800 */
[--C-:B------:R-:W-:Y:S01]  /*49a0*/  FFMA.FTZ R3, R48, c[0x0][0x2d0], -R13.reuse ;  /* 0x0000b40030037a23 */ /* 0x100fe2000001080d */
[----:B------:R-:W-:Y:S02]  /*49b0*/  ISETP.LT.OR P0, PT, R9, 0x1a, P0 ;  /* 0x0000001a0900780c */ /* 0x000fe40000701670 */
[----:B------:R-:W-:Y:S02]  /*49c0*/  FMNMX.FTZ R2, R71, R2, !PT ;  /* 0x0000000247027209 */ /* 0x000fe40007810000 */
[----:B------:R-:W-:Y:S01]  /*49d0*/  FSEL R68, R75, -INF , !P0 ;  /* 0xff8000004b447808 */ /* 0x000fe20004000000 */
[----:B--2---:R-:W-:Y:S01]  /*49e0*/  FFMA.FTZ R4, R26, c[0x0][0x2d0], -R13 ;  /* 0x0000b4001a047a23 */ /* 0x004fe2000001080d */
[----:B------:R2:W-:Y:S01]  /*49f0*/  MUFU.EX2 R193, R3 ;  /* 0x0000000300c17308 */ /* 0x0005e20000000800 */
[----:B-1----:R-:W-:-:S07]  /*4a00*/  FFMA.FTZ R0, R27, c[0x0][0x2d0], -R12 ;  /* 0x0000b4001b007a23 */ /* 0x002fce000001080c */
[----:B------:R1:W-:Y:S01]  /*4a10*/  MUFU.EX2 R234, R4 ;  /* 0x0000000400ea7308 */ /* 0x0003e20000000800 */
[----:B------:R-:W-:Y:S07]  /*4a20*/  LDSM.16.MT88.4 R24, [R228+0x2100] ;  /* 0x00210000e418783b */ /* 0x000fee0000004200 */
[----:B------:R3:W-:Y:S01]  /*4a30*/  MUFU.EX2 R252, R0 ;  /* 0x0000000000fc7308 */ /* 0x0007e20000000800 */
[----:B--2---:R-:W-:Y:S01]  /*4a40*/  FMNMX.FTZ R3, R117, R2, !PT ;  /* 0x0000000275037209 */ /* 0x004fe20007810000 */
[----:B------:R-:W-:-:S02]  /*4a50*/  FFMA.FTZ R2, R50, c[0x0][0x2d0], -R13 ;  /* 0x0000b40032027a23 */ /* 0x000fc4000001080d */
[----:B-1----:R-:W-:-:S04]  /*4a60*/  FFMA.FTZ R4, R30, c[0x0][0x2d0], -R13 ;  /* 0x0000b4001e047a23 */ /* 0x002fc8000001080d */
[----:B------:R1:W2:Y:S01]  /*4a70*/  MUFU.EX2 R185, R2 ;  /* 0x0000000200b97308 */ /* 0x0002a20000000800 */
[----:B---3--:R-:W-:-:S07]  /*4a80*/  FFMA.FTZ R0, R28, c[0x0][0x2d0], -R12 ;  /* 0x0000b4001c007a23 */ /* 0x008fce000001080c */
[----:B------:R3:W-:Y:S08]  /*4a90*/  MUFU.EX2 R192, R4 ;  /* 0x0000000400c07308 */ /* 0x0007f00000000800 */
[----:B------:R4:W4:Y:S01]  /*4aa0*/  MUFU.EX2 R164, R0 ;  /* 0x0000000000a47308 */ /* 0x0009220000000800 */
[----:B-1----:R-:W-:Y:S01]  /*4ab0*/  FMNMX.FTZ R2, R119, R3, !PT ;  /* 0x0000000377027209 */ /* 0x002fe20007810000 */
[----:B------:R-:W-:Y:S01]  /*4ac0*/  FFMA.FTZ R3, R38, c[0x0][0x2d0], -R12 ;  /* 0x0000b40026037a23 */ /* 0x000fe2000001080c */
[----:B--2---:R-:W-:-:S02]  /*4ad0*/  F2FP.BF16.PACK_AB R10, R185, R193 ;  /* 0x000000c1b90a723e */ /* 0x004fc400000010ff */
[----:B------:R-:W-:Y:S01]  /*4ae0*/  FMNMX.FTZ R2, R137, R2, !PT ;  /* 0x0000000289027209 */ /* 0x000fe20007810000 */
[----:B---3--:R-:W-:Y:S02]  /*4af0*/  FFMA.FTZ R4, R31, c[0x0][0x2d0], -R13 ;  /* 0x0000b4001f047a23 */ /* 0x008fe4000001080d */
[----:B------:R1:W-:Y:S01]  /*4b00*/  MUFU.EX2 R224, R3 ;  /* 0x0000000300e07308 */ /* 0x0003e20000000800 */
[----:B------:R-:W-:Y:S01]  /*4b10*/  LDSM.16.MT88.4 R28, [R225+0x1900] ;  /* 0x00190000e11c783b */ /* 0x000fe20000004200 */
[----:B----4-:R-:W-:-:S06]  /*4b20*/  FMNMX.FTZ R0, R105, R106, !PT ;  /* 0x0000006a69007209 */ /* 0x010fcc0007810000 */
[----:B------:R2:W3:Y:S01]  /*4b30*/  MUFU.EX2 R180, R4 ;  /* 0x0000000400b47308 */ /* 0x0004e20000000800 */
[----:B------:R-:W-:Y:S02]  /*4b40*/  F2FP.BF16.PACK_AB R7, R164, R252 ;  /* 0x000000fca407723e */ /* 0x000fe400000010ff */
[----:B------:R-:W-:-:S04]  /*4b50*/  FMNMX.FTZ R0, R107, R0, !PT ;  /* 0x000000006b007209 */ /* 0x000fc80007810000 */
[----:B------:R-:W-:Y:S02]  /*4b60*/  FMNMX.FTZ R0, R116, R0, !PT ;  /* 0x0000000074007209 */ /* 0x000fe40007810000 */
[----:B-1----:R-:W-:Y:S01]  /*4b70*/  FMNMX.FTZ R3, R68, R2, !PT ;  /* 0x0000000244037209 */ /* 0x002fe20007810000 */
[--C-:B------:R-:W-:Y:S01]  /*4b80*/  FFMA.FTZ R2, R39, c[0x0][0x2d0], -R12.reuse ;  /* 0x0000b40027027a23 */ /* 0x100fe2000001080c */
[----:B------:R-:W-:Y:S01]  /*4b90*/  FMNMX.FTZ R0, R118, R0, !PT ;  /* 0x0000000076007209 */ /* 0x000fe20007810000 */
[----:B------:R-:W-:Y:S01]  /*4ba0*/  LDSM.16.MT88.4 R36, [R226+0x2100] ;  /* 0x00210000e224783b */ /* 0x000fe20000004200 */
[----:B------:R-:W-:Y:S01]  /*4bb0*/  FMNMX.FTZ R3, R160, R3, !PT ;  /* 0x00000003a0037209 */ /* 0x000fe20007810000 */
[----:B------:R1:W4:Y:S01]  /*4bc0*/  MUFU.EX2 R251, R2 ;  /* 0x0000000200fb7308 */ /* 0x0003220000000800 */
[----:B------:R-:W-:Y:S01]  /*4bd0*/  FMNMX.FTZ R0, R136, R0, !PT ;  /* 0x0000000088007209 */ /* 0x000fe20007810000 */
[----:B--2---:R-:W-:Y:S01]  /*4be0*/  FFMA.FTZ R4, R23, c[0x0][0x2d0], -R12 ;  /* 0x0000b40017047a23 */ /* 0x004fe2000001080c */
[----:B------:R-:W-:-:S02]  /*4bf0*/  FMNMX.FTZ R3, R161, R3, !PT ;  /* 0x00000003a1037209 */ /* 0x000fc40007810000 */
[----:B------:R-:W-:Y:S02]  /*4c00*/  FMNMX.FTZ R0, R138, R0, !PT ;  /* 0x000000008a007209 */ /* 0x000fe40007810000 */
[----:B---3--:R-:W-:Y:S01]  /*4c10*/  F2FP.BF16.PACK_AB R6, R180, R192 ;  /* 0x000000c0b406723e */ /* 0x008fe200000010ff */
[----:B------:R2:W3:Y:S01]  /*4c20*/  MUFU.EX2 R182, R4 ;  /* 0x0000000400b67308 */ /* 0x0004e20000000800 */
[----:B------:R-:W-:Y:S02]  /*4c30*/  FMNMX.FTZ R0, R139, R0, !PT ;  /* 0x000000008b007209 */ /* 0x000fe40007810000 */
[----:B------:R-:W-:Y:S02]  /*4c40*/  FMNMX.FTZ R3, R162, R3, !PT ;  /* 0x00000003a2037209 */ /* 0x000fe40007810000 */
[----:B------:R-:W-:Y:S02]  /*4c50*/  FMNMX.FTZ R0, R172, R0, !PT ;  /* 0x00000000ac007209 */ /* 0x000fe40007810000 */
[----:B------:R-:W-:Y:S01]  /*4c60*/  FMNMX.FTZ R3, R163, R3, !PT ;  /* 0x00000003a3037209 */ /* 0x000fe20007810000 */
[----:B-1----:R-:W-:Y:S01]  /*4c70*/  FFMA.FTZ R2, R49, c[0x0][0x2d0], -R12 ;  /* 0x0000b40031027a23 */ /* 0x002fe2000001080c */
[----:B------:R-:W-:-:S02]  /*4c80*/  FMNMX.FTZ R0, R173, R0, !PT ;  /* 0x00000000ad007209 */ /* 0x000fc40007810000 */
[----:B----4-:R-:W-:Y:S01]  /*4c90*/  F2FP.BF16.PACK_AB R9, R251, R224 ;  /* 0x000000e0fb09723e */ /* 0x010fe200000010ff */
[----:B------:R1:W-:Y:S01]  /*4ca0*/  MUFU.EX2 R229, R2 ;  /* 0x0000000200e57308 */ /* 0x0003e20000000800 */
[----:B------:R-:W-:Y:S01]  /*4cb0*/  FMNMX.FTZ R0, R174, R0, !PT ;  /* 0x00000000ae007209 */ /* 0x000fe20007810000 */
[----:B------:R-:W4:Y:S01]  /*4cc0*/  SHFL.BFLY PT, R14, R3, 0x2, 0x1f ;  /* 0x0c401f00030e7f89 */ /* 0x000f2200000e0000 */
[----:B--2---:R-:W-:Y:S02]  /*4cd0*/  F2FP.BF16.PACK_AB R4, R234, R183 ;  /* 0x000000b7ea04723e */ /* 0x004fe400000010ff */
[----:B------:R-:W-:Y:S02]  /*4ce0*/  FMNMX.FTZ R0, R175, R0, !PT ;  /* 0x00000000af007209 */ /* 0x000fe40007810000 */
[----:B---3--:R-:W-:-:S03]  /*4cf0*/  F2FP.BF16.PACK_AB R5, R233, R182 ;  /* 0x000000b6e905723e */ /* 0x008fc600000010ff */
[----:B------:R-:W2:Y:S04]  /*4d00*/  SHFL.BFLY PT, R8, R0, 0x2, 0x1f ;  /* 0x0c401f0000087f89 */ /* 0x000ea800000e0000 */
[C---:B------:R-:W-:Y:S01]  /*4d10*/  HMMA.16816.F32.BF16 R20, R4.reuse, R44, RZ ;  /* 0x0000002c0414723c */ /* 0x040fe200000418ff */
[----:B-1----:R-:W-:Y:S02]  /*4d20*/  FFMA.FTZ R2, R51, c[0x0][0x2d0], -R12 ;  /* 0x0000b40033027a23 */ /* 0x002fe4000001080c */
[----:B------:R-:W-:Y:S02]  /*4d30*/  LDSM.16.MT88.4 R48, [R225+0x2100] ;  /* 0x00210000e130783b */ /* 0x000fe40000004200 */
[----:B------:R-:W1:Y:S03]  /*4d40*/  MUFU.EX2 R184, R2 ;  /* 0x0000000200b87308 */ /* 0x000e660000000800 */
[----:B------:R-:W-:Y:S01]  /*4d50*/  HMMA.16816.F32.BF16 R148, R4, R60, RZ ;  /* 0x0000003c0494723c */ /* 0x000fe200000418ff */
[----:B----4-:R-:W-:-:S07]  /*4d60*/  FMNMX.FTZ R3, R3, R14, !PT ;  /* 0x0000000e03037209 */ /* 0x010fce0007810000 */
[----:B------:R-:W-:Y:S01]  /*4d70*/  HMMA.16816.F32.BF16 R144, R4, R28, RZ ;  /* 0x0000001c0490723c */ /* 0x000fe200000418ff */
[----:B--2---:R-:W-:Y:S02]  /*4d80*/  FMNMX.FTZ R0, R0, R8, !PT ;  /* 0x0000000800007209 */ /* 0x004fe40007810000 */
[----:B------:R-:W-:-:S05]  /*4d90*/  F2FP.BF16.PACK_AB R8, R186, R195 ;  /* 0x000000c3ba08723e */ /* 0x000fca00000010ff */
[----:B------:R-:W-:Y:S01]  /*4da0*/  HMMA.16816.F32.BF16 R140, R4, R40, RZ ;  /* 0x00000028048c723c */ /* 0x000fe200000418ff */
[----:B------:R-:W2:Y:S01]  /*4db0*/  SHFL.BFLY PT, R15, R0, 0x1, 0x1f ;  /* 0x0c201f00000f7f89 */ /* 0x000ea200000e0000 */
[----:B-1----:R-:W-:-:S06]  /*4dc0*/  F2FP.BF16.PACK_AB R11, R184, R229 ;  /* 0x000000e5b80b723e */ /* 0x002fcc00000010ff */
[----:B------:R-:W-:Y:S08]  /*4dd0*/  HMMA.16816.F32.BF16 R128, R4, R32, RZ ;  /* 0x000000200480723c */ /* 0x000ff000000418ff */
[----:B------:R-:W-:Y:S01]  /*4de0*/  HMMA.16816.F32.BF16 R176, R8, R80, R20 ;  /* 0x0000005008b0723c */ /* 0x000fe20000041814 */
[----:B------:R-:W-:Y:S07]  /*4df0*/  LDSM.16.MT88.4 R20, [R227+0x2100] ;  /* 0x00210000e314783b */ /* 0x000fee0000004200 */
[----:B------:R-:W-:Y:S01]  /*4e00*/  HMMA.16816.F32.BF16 R152, R4, R84, RZ ;  /* 0x000000540498723c */ /* 0x000fe200000418ff */
[----:B--2---:R-:W-:-:S04]  /*4e10*/  FMNMX.FTZ R167, R0, R15, !PT ;  /* 0x0000000f00a77209 */ /* 0x004fc80007810000 */
[C---:B------:R-:W-:Y:S01]  /*4e20*/  FSETP.NEU.FTZ.AND P0, PT, R167.reuse, -INF , PT ;  /* 0xff800000a700780b */ /* 0x040fe20003f1d000 */
[----:B------:R-:W-:Y:S02]  /*4e30*/  FMUL.FTZ R0, R167, c[0x0][0x2d0] ;  /* 0x0000b400a7007a20 */ /* 0x000fe40000410000 */
[----:B------:R-:W-:Y:S03]  /*4e40*/  HMMA.16816.F32.BF16 R132, R4, R100, RZ ;  /* 0x000000640484723c */ /* 0x000fe600000418ff */
[----:B------:R-:W-:-:S05]  /*4e50*/  FSEL R0, R0, RZ, P0 ;  /* 0x000000ff00007208 */ /* 0x000fca0000000000 */
[----:B------:R-:W-:Y:S01]  /*4e60*/  HMMA.16816.F32.BF16 R124, R4, R120, RZ ;  /* 0x00000078047c723c */ /* 0x000fe200000418ff */
[----:B------:R-:W-:-:S04]  /*4e70*/  FFMA.FTZ R2, R105, c[0x0][0x2d0], -R0 ;  /* 0x0000b40069027a23 */ /* 0x000fc80000010800 */
        /* <DEDUP_REMOVED lines=8> */
[----:B-1----:R-:W-:-:S07]  /*4f00*/  FFMA.FTZ R2, R107, c[0x0][0x2d0], -R0 ;  /* 0x0000b4006b027a23 */ /* 0x002fce0000010800 */
[C---:B------:R-:W-:Y:S08]  /*4f10*/  HMMA.16816.F32.BF16 R76, R4.reuse, R86, RZ ;  /* 0x00000056044c723c */ /* 0x040ff000000418ff */
[C---:B------:R-:W-:Y:S08]  /*4f20*/  HMMA.16816.F32.BF16 R72, R4.reuse, R102, RZ ;  /* 0x000000660448723c */ /* 0x040ff000000418ff */
[----:B------:R-:W-:Y:S01]  /*4f30*/  HMMA.16816.F32.BF16 R16, R4, R122, RZ ;  /* 0x0000007a0410723c */ /* 0x000fe200000418ff */
[----:B------:R-:W1:Y:S01]  /*4f40*/  SHFL.BFLY PT, R4, R3, 0x1, 0x1f ;  /* 0x0c201f0003047f89 */ /* 0x000e6200000e0000 */
[----:B------:R-:W2:Y:S06]  /*4f50*/  MUFU.EX2 R5, R2 ;  /* 0x0000000200057308 */ /* 0x000eac0000000800 */
[C---:B------:R-:W-:Y:S08]  /*4f60*/  HMMA.16816.F32.BF16 R148, R8.reuse, R52, R148 ;  /* 0x000000340894723c */ /* 0x040ff00000041894 */
[C---:B------:R-:W-:Y:S08]  /*4f70*/  HMMA.16816.F32.BF16 R144, R8.reuse, R48, R144 ;  /* 0x000000300890723c */ /* 0x040ff00000041890 */
[----:B------:R-:W-:Y:S01]  /*4f80*/  HMMA.16816.F32.BF16 R196, R8, R56, R140 ;  /* 0x0000003808c4723c */ /* 0x000fe2000004188c */
[----:B-1----:R-:W-:Y:S01]  /*4f90*/  FMNMX.FTZ R3, R3, R4, !PT ;  /* 0x0000000403037209 */ /* 0x002fe20007810000 */
[----:B------:R-:W-:-:S02]  /*4fa0*/  FFMA.FTZ R4, R116, c[0x0][0x2d0], -R0 ;  /* 0x0000b40074047a23 */ /* 0x000fc40000010800 */
[----:B--2---:R-:W-:Y:S01]  /*4fb0*/  IMAD.MOV.U32 R116, RZ, RZ, R5 ;  /* 0x000000ffff747224 */ /* 0x004fe200078e0005 */
[C---:B------:R-:W-:Y:S01]  /*4fc0*/  FSETP.NEU.FTZ.AND P0, PT, R3.reuse, -INF , PT ;  /* 0xff8000000300780b */ /* 0x040fe20003f1d000 */
[----:B------:R-:W-:Y:S01]  /*4fd0*/  FMUL.FTZ R2, R3, c[0x0][0x2d0] ;  /* 0x0000b40003027a20 */ /* 0x000fe20000410000 */
[----:B------:R-:W1:Y:S01]  /*4fe0*/  MUFU.EX2 R181, R4 ;  /* 0x0000000400b57308 */ /* 0x000e620000000800 */
[----:B------:R-:W-:Y:S01]  /*4ff0*/  HMMA.16816.F32.BF16 R188, R8, R64, R128 ;  /* 0x0000004008bc723c */ /* 0x000fe20000041880 */
[----:B------:R-:W-:Y:S01]  /*5000*/  MOV R141, R149 ;  /* 0x00000095008d7202 */ /* 0x000fe20000000f00 */
[----:B------:R-:W-:Y:S01]  /*5010*/  IMAD.MOV.U32 R140, RZ, RZ, R150 ;  /* 0x000000ffff8c7224 */ /* 0x000fe200078e0096 */
[----:B------:R-:W-:-:S04]  /*5020*/  FSEL R2, R2, RZ, P0 ;  /* 0x000000ff02027208 */ /* 0x000fc80000000000 */
[----:B------:R-:W-:Y:S01]  /*5030*/  MOV R130, R148 ;  /* 0x0000009400827202 */ /* 0x000fe20000000f00 */
[----:B------:R-:W-:Y:S01]  /*5040*/  IMAD.MOV.U32 R150, RZ, RZ, R145 ;  /* 0x000000ffff967224 */ /* 0x000fe200078e0091 */
[----:B------:R-:W-:Y:S01]  /*5050*/  MOV R148, R147 ;  /* 0x0000009300947202 */ /* 0x000fe20000000f00 */
[----:B------:R-:W-:Y:S01]  /*5060*/  IMAD.MOV.U32 R149, RZ, RZ, R146 ;  /* 0x000000ffff957224 */ /* 0x000fe200078e0092 */
[C---:B------:R-:W-:Y:S01]  /*5070*/  HMMA.16816.F32.BF16 R244, R8.reuse, R36, R152 ;  /* 0x0000002408f4723c */ /* 0x040fe20000041898 */
[----:B------:R-:W-:Y:S02]  /*5080*/  IMAD.MOV.U32 R143, RZ, RZ, R144 ;  /* 0x000000ffff8f7224 */ /* 0x000fe400078e0090 */
[----:B------:R-:W-:Y:S01]  /*5090*/  IMAD.MOV.U32 R131, RZ, RZ, R151 ;  /* 0x000000ffff837224 */ /* 0x000fe200078e0097 */
[----:B-1----:R-:W-:Y:S01]  /*50a0*/  F2FP.BF16.PACK_AB R6, R181, R116 ;  /* 0x00000074b506723e */ /* 0x002fe200000010ff */
[----:B------:R-:W-:Y:S01]  /*50b0*/  IMAD.MOV.U32 R129, RZ, RZ, R196 ;  /* 0x000000ffff817224 */ /* 0x000fe200078e00c4 */
[----:B------:R-:W-:Y:S01]  /*50c0*/  MOV R128, R197 ;  /* 0x000000c500807202 */ /* 0x000fe20000000f00 */
[----:B------:R-:W-:Y:S01]  /*50d0*/  IMAD.MOV.U32 R15, RZ, RZ, R198 ;  /* 0x000000ffff0f7224 */ /* 0x000fe200078e00c6 */
[----:B------:R-:W-:Y:S01]  /*50e0*/  HMMA.16816.F32.BF16 R144, R8, R20, R124 ;  /* 0x000000140890723c */ /* 0x000fe2000004187c */
[----:B------:R-:W-:-:S02]  /*50f0*/  IMAD.MOV.U32 R14, RZ, RZ, R199 ;  /* 0x000000ffff0e7224 */ /* 0x000fc400078e00c7 */
[----:B------:R-:W-:-:S04]  /*5100*/  FFMA.FTZ R4, R69, c[0x0][0x2d0], -R2 ;  /* 0x0000b40045047a23 */ /* 0x000fc80000010802 */
[----:B------:R1:W-:Y:S01]  /*5110*/  MUFU.EX2 R248, R4 ;  /* 0x0000000400f87308 */ /* 0x0003e20000000800 */
[C---:B------:R-:W-:Y:S07]  /*5120*/  HMMA.16816.F32.BF16 R212, R8.reuse, R24, R132 ;  /* 0x0000001808d4723c */ /* 0x040fee0000041884 */
[----:B------:R-:W-:Y:S01]  /*5130*/  MOV R135, R180 ;  /* 0x000000b400877202 */ /* 0x000fe20000000f00 */
[----:B------:R-:W-:Y:S01]  /*5140*/  HMMA.16816.F32.BF16 R220, R8, R82, R112 ;  /* 0x0000005208dc723c */ /* 0x000fe20000041870 */
[----:B------:R-:W-:-:S02]  /*5150*/  IMAD.MOV.U32 R134, RZ, RZ, R164 ;  /* 0x000000ffff867224 */ /* 0x000fc400078e00a4 */
[----:B-1----:R-:W-:-:S05]  /*5160*/  FFMA.FTZ R4, R70, c[0x0][0x2d0], -R2 ;  /* 0x0000b40046047a23 */ /* 0x002fca0000010802 */
[C---:B------:R-:W-:Y:S01]  /*5170*/  HMMA.16816.F32.BF16 R216, R8.reuse, R66, R108 ;  /* 0x0000004208d8723c */ /* 0x040fe2000004186c */
[----:B------:R1:W2:Y:S07]  /*5180*/  MUFU.EX2 R180, R4 ;  /* 0x0000000400b47308 */ /* 0x0002ae0000000800 */
[C---:B------:R-:W-:Y:S08]  /*5190*/  HMMA.16816.F32.BF16 R208, R8.reuse, R58, R96 ;  /* 0x0000003a08d0723c */ /* 0x040ff00000041860 */
[----:B------:R-:W-:Y:S01]  /*51a0*/  HMMA.16816.F32.BF16 R204, R8, R54, R92 ;  /* 0x0000003608cc723c */ /* 0x000fe2000004185c */
[----:B-1----:R-:W-:Y:S01]  /*51b0*/  FFMA.FTZ R4, R104, c[0x0][0x2d0], -R2 ;  /* 0x0000b40068047a23 */ /* 0x002fe20000010802 */
[----:B--2---:R-:W-:-:S03]  /*51c0*/  F2FP.BF16.PACK_AB R5, R180, R248 ;  /* 0x000000f8b405723e */ /* 0x004fc600000010ff */
[----:B------:R1:W-:Y:S03]  /*51d0*/  MUFU.EX2 R142, R4 ;  /* 0x00000004008e7308 */ /* 0x0003e60000000800 */
[C---:B------:R-:W-:Y:S08]  /*51e0*/  HMMA.16816.F32.BF16 R200, R8.reuse, R50, R88 ;  /* 0x0000003208c8723c */ /* 0x040ff00000041858 */
[----:B------:R-:W-:Y:S01]  /*51f0*/  HMMA.16816.F32.BF16 R196, R8, R38, R76 ;  /* 0x0000002608c4723c */ /* 0x000fe2000004184c */
[----:B-1----:R-:W-:-:S07]  /*5200*/  FFMA.FTZ R4, R71, c[0x0][0x2d0], -R2 ;  /* 0x0000b40047047a23 */ /* 0x002fce0000010802 */
[C---:B------:R-:W-:Y:S01]  /*5210*/  HMMA.16816.F32.BF16 R152, R8.reuse, R26, R72 ;  /* 0x0000001a0898723c */ /* 0x040fe20000041848 */
[----:B------:R1:W2:Y:S07]  /*5220*/  MUFU.EX2 R250, R4 ;  /* 0x0000000400fa7308 */ /* 0x0002ae0000000800 */
[----:B------:R-:W-:Y:S07]  /*5230*/  HMMA.16816.F32.BF16 R124, R8, R22, R16 ;  /* 0x00000016087c723c */ /* 0x000fee0000041810 */
[----:B------:R-:W-:-:S02]  /*5240*/  FFMA.FTZ R8, R118, c[0x0][0x2d0], -R0 ;  /* 0x0000b40076087a23 */ /* 0x000fc40000010800 */
[----:B------:R-:W-:Y:S02]  /*5250*/  IMAD.MOV.U32 R118, RZ, RZ, R134 ;  /* 0x000000ffff767224 */ /* 0x000fe400078e0086 */
[----:B------:R3:W4:Y:S01]  /*5260*/  MUFU.EX2 R132, R8 ;  /* 0x0000000800847308 */ /* 0x0007220000000800 */
[----:B-1----:R-:W-:Y:S02]  /*5270*/  F2FP.BF16.PACK_AB R4, R232, R231 ;  /* 0x000000e7e804723e */ /* 0x002fe400000010ff */
[----:B--2---:R-:W-:-:S07]  /*5280*/  F2FP.BF16.PACK_AB R7, R250, R142 ;  /* 0x0000008efa07723e */ /* 0x004fce00000010ff */
[----:B------:R-:W-:Y:S01]  /*5290*/  HMMA.16816.F32.BF16 R88, R4, R32, RZ ;  /* 0x000000200458723c */ /* 0x000fe200000418ff */
[----:B---3--:R-:W-:Y:S01]  /*52a0*/  FFMA.FTZ R8, R136, c[0x0][0x2d0], -R0 ;  /* 0x0000b40088087a23 */ /* 0x008fe20000010800 */
[----:B------:R-:W-:-:S06]  /*52b0*/  MOV R136, R135 ;  /* 0x0000008700887202 */ /* 0x000fcc0000000f00 */
[C---:B------:R-:W-:Y:S01]  /*52c0*/  HMMA.16816.F32.BF16 R104, R4.reuse, R34, RZ ;  /* 0x000000220468723c */ /* 0x040fe200000418ff */
[----:B------:R1:W-:Y:S07]  /*52d0*/  MUFU.EX2 R194, R8 ;  /* 0x0000000800c27308 */ /* 0x0003ee0000000800 */
[C---:B------:R-:W-:Y:S08]  /*52e0*/  HMMA.16816.F32.BF16 R32, R4.reuse, R28, RZ ;  /* 0x0000001c0420723c */ /* 0x040ff000000418ff */
[----:B------:R-:W-:Y:S01]  /*52f0*/  HMMA.16816.F32.BF16 R76, R4, R30, RZ ;  /* 0x0000001e044c723c */ /* 0x000fe200000418ff */
[----:B-1----:R-:W-:-:S02]  /*5300*/  FFMA.FTZ R8, R138, c[0x0][0x2d0], -R0 ;  /* 0x0000b4008a087a23 */ /* 0x002fc40000010800 */
[----:B------:R-:W-:Y:S02]  /*5310*/  IMAD.MOV.U32 R138, RZ, RZ, R116 ;  /* 0x000000ffff8a7224 */ /* 0x000fe400078e0074 */
[----:B------:R1:W-:Y:S01]  /*5320*/  MUFU.EX2 R230, R8 ;  /* 0x0000000800e67308 */ /* 0x0003e20000000800 */
[----:B------:R-:W-:Y:S02]  /*5330*/  IMAD.MOV.U32 R116, RZ, RZ, R192 ;  /* 0x000000ffff747224 */ /* 0x000fe400078e00c0 */
[C---:B------:R-:W-:Y:S07]  /*5340*/  HMMA.16816.F32.BF16 R28, R4.reuse, R84, RZ ;  /* 0x00000054041c723c */ /* 0x040fee00000418ff */
[----:B------:R-:W-:Y:S01]  /*5350*/  MOV R84, R182 ;  /* 0x000000b600547202 */ /* 0x000fe20000000f00 */
[----:B------:R-:W-:Y:S01]  /*5360*/  HMMA.16816.F32.BF16 R108, R4, R44, RZ ;  /* 0x0000002c046c723c */ /* 0x000fe200000418ff */
[----:B-1----:R-:W-:-:S07]  /*5370*/  FFMA.FTZ R8, R139, c[0x0][0x2d0], -R0 ;  /* 0x0000b4008b087a23 */ /* 0x002fce0000010800 */
[C---:B------:R-:W-:Y:S01]  /*5380*/  HMMA.16816.F32.BF16 R112, R4.reuse, R46, RZ ;  /* 0x0000002e0470723c */ /* 0x040fe200000418ff */
[----:B------:R-:W-:Y:S01]  /*5390*/  IMAD.MOV.U32 R139, RZ, RZ, R252 ;  /* 0x000000ffff8b7224 */ /* 0x000fe200078e00fc */
[----:B------:R1:W-:Y:S06]  /*53a0*/  MUFU.EX2 R151, R8 ;  /* 0x0000000800977308 */ /* 0x0003ec0000000800 */
[C---:B------:R-:W-:Y:S08]  /*53b0*/  HMMA.16816.F32.BF16 R44, R4.reuse, R60, RZ ;  /* 0x0000003c042c723c */ /* 0x040ff000000418ff */
[----:B------:R-:W-:Y:S01]  /*53c0*/  HMMA.16816.F32.BF16 R92, R4, R62, RZ ;  /* 0x0000003e045c723c */ /* 0x000fe200000418ff */
[----:B-1----:R-:W-:Y:S01]  /*53d0*/  FFMA.FTZ R8, R117, c[0x0][0x2d0], -R2 ;  /* 0x0000b40075087a23 */ /* 0x002fe20000010802 */
[----:B------:R-:W-:-:S03]  /*53e0*/  MOV R117, R251 ;  /* 0x000000fb00757202 */ /* 0x000fc60000000f00 */
[----:B------:R1:W2:Y:S03]  /*53f0*/  MUFU.EX2 R133, R8 ;  /* 0x0000000800857308 */ /* 0x0002a60000000800 */
[C---:B------:R-:W-:Y:S07]  /*5400*/  HMMA.16816.F32.BF16 R60, R4.reuse, R102, RZ ;  /* 0x00000066043c723c */ /* 0x040fee00000418ff */
[----:B----4-:R-:W-:Y:S01]  /*5410*/  IMAD.MOV.U32 R103, RZ, RZ, R132 ;  /* 0x000000ffff677224 */ /* 0x010fe200078e0084 */
[----:B------:R-:W-:Y:S01]  /*5420*/  HMMA.16816.F32.BF16 R72, R4, R40, RZ ;  /* 0x000000280448723c */ /* 0x000fe200000418ff */
[----:B-1----:R-:W-:Y:S01]  /*5430*/  FFMA.FTZ R8, R119, c[0x0][0x2d0], -R2 ;  /* 0x0000b40077087a23 */ /* 0x002fe20000010802 */
[----:B--2---:R-:W-:-:S06]  /*5440*/  MOV R102, R133 ;  /* 0x0000008500667202 */ /* 0x004fcc0000000f00 */
[C---:B------:R-:W-:Y:S01]  /*5450*/  HMMA.16816.F32.BF16 R96, R4.reuse, R42, RZ ;  /* 0x0000002a0460723c */ /* 0x040fe200000418ff */
[----:B------:R-:W-:Y:S01]  /*5460*/  IMAD.MOV.U32 R119, RZ, RZ, R250 ;  /* 0x000000ffff777224 */ /* 0x000fe200078e00fa */
[----:B------:R1:W-:Y:S06]  /*5470*/  MUFU.EX2 R187, R8 ;  /* 0x0000000800bb7308 */ /* 0x0003ec0000000800 */
[C---:B------:R-:W-:Y:S07]  /*5480*/  HMMA.16816.F32.BF16 R16, R4.reuse, R100, RZ ;  /* 0x000000640410723c */ /* 0x040fee00000418ff */
[----:B------:R-:W-:Y:S01]  /*5490*/  IMAD.MOV.U32 R101, RZ, RZ, R142 ;  /* 0x000000ffff657224 */ /* 0x000fe200078e008e */
[----:B------:R-:W-:Y:S01]  /*54a0*/  HMMA.16816.F32.BF16 R40, R4, R122, RZ ;  /* 0x0000007a0428723c */ /* 0x000fe200000418ff */
[----:B------:R-:W-:Y:S01]  /*54b0*/  MOV R100, R186 ;  /* 0x000000ba00647202 */ /* 0x000fe20000000f00 */
[----:B-1----:R-:W-:-:S02]  /*54c0*/  FFMA.FTZ R8, R137, c[0x0][0x2d0], -R2 ;  /* 0x0000b40089087a23 */ /* 0x002fc40000010802 */
[----:B------:R-:W-:Y:S02]  /*54d0*/  IMAD.MOV.U32 R137, RZ, RZ, R183 ;  /* 0x000000ffff897224 */ /* 0x000fe400078e00b7 */
[----:B------:R1:W2:Y:S02]  /*54e0*/  MUFU.EX2 R164, R8 ;  /* 0x0000000800a47308 */ /* 0x0002a40000000800 */
[----:B-1----:R-:W-:Y:S02]  /*54f0*/  FFMA.FTZ R8, R68, c[0x0][0x2d0], -R2 ;  /* 0x0000b40044087a23 */ /* 0x002fe40000010802 */
[----:B--2---:R-:W-:Y:S01]  /*5500*/  IMAD.MOV.U32 R85, RZ, RZ, R164 ;  /* 0x000000ffff557224 */ /* 0x004fe200078e00a4 */
[----:B------:R-:W-:Y:S03]  /*5510*/  HMMA.16816.F32.BF16 R68, R4, R86, RZ ;  /* 0x000000560444723c */ /* 0x000fe600000418ff */
[----:B------:R1:W2:Y:S04]  /*5520*/  MUFU.EX2 R164, R8 ;  /* 0x0000000800a47308 */ /* 0x0002a80000000800 */
[----:B------:R-:W-:-:S02]  /*5530*/  IMAD.MOV.U32 R87, RZ, RZ, R181 ;  /* 0x000000ffff577224 */ /* 0x000fc400078e00b5 */
[----:B------:R-:W-:Y:S01]  /*5540*/  IMAD.MOV.U32 R86, RZ, RZ, R180 ;  /* 0x000000ffff567224 */ /* 0x000fe200078e00b4 */
[----:B-1----:R-:W-:Y:S07]  /*5550*/  HMMA.16816.F32.BF16 R8, R4, R120, RZ ;  /* 0x000000780408723c */ /* 0x002fee00000418ff */
[----:B------:R-:W-:Y:S02]  /*5560*/  F2FP.BF16.PACK_AB R4, R194, R103 ;  /* 0x00000067c204723e */ /* 0x000fe400000010ff */
[----:B------:R-:W-:-:S02]  /*5570*/  F2FP.BF16.PACK_AB R6, R151, R230 ;  /* 0x000000e69706723e */ /* 0x000fc400000010ff */
[----:B------:R-:W-:Y:S02]  /*5580*/  F2FP.BF16.PACK_AB R5, R187, R102 ;  /* 0x00000066bb05723e */ /* 0x000fe400000010ff */
[----:B--2---:R-:W-:-:S07]  /*5590*/  F2FP.BF16.PACK_AB R7, R164, R85 ;  /* 0x00000055a407723e */ /* 0x004fce00000010ff */
[C---:B------:R-:W-:Y:S01]  /*55a0*/  HMMA.16816.F32.BF16 R180, R4.reuse, R80, R108 ;  /* 0x0000005004b4723c */ /* 0x040fe2000004186c */
[----:B------:R-:W-:Y:S06]  /*55b0*/  LDSM.16.MT88.4 R108, [R228+0x2900] ;  /* 0x00290000e46c783b */ /* 0x000fec0000004200 */
[----:B------:R-:W-:Y:S01]  /*55c0*/  IMAD.MOV.U32 R80, RZ, RZ, R195 ;  /* 0x000000ffff507224 */ /* 0x000fe200078e00c3 */
[----:B------:R-:W-:Y:S01]  /*55d0*/  HMMA.16816.F32.BF16 R88, R4, R64, R88 ;  /* 0x000000400458723c */ /* 0x000fe20000041858 */
[----:B------:R-:W-:-:S06]  /*55e0*/  MOV R81, R248 ;  /* 0x000000f800517202 */ /* 0x000fcc0000000f00 */
[----:B------:R-:W-:Y:S01]  /*55f0*/  IMAD.MOV.U32 R65, RZ, RZ, R194 ;  /* 0x000000ffff417224 */ /* 0x000fe200078e00c2 */
[----:B------:R-:W-:Y:S01]  /*5600*/  MOV R64, R193 ;  /* 0x000000c100407202 */ /* 0x000fe20000000f00 */
[C---:B------:R-:W-:Y:S08]  /*5610*/  HMMA.16816.F32.BF16 R120, R4.reuse, R24, R16 ;  /* 0x000000180478723c */ /* 0x040ff00000041810 */
[C---:B------:R-:W-:Y:S07]  /*5620*/  HMMA.16816.F32.BF16 R192, R4.reuse, R20, R8 ;  /* 0x0000001404c0723c */ /* 0x040fee0000041808 */
[----:B------:R-:W-:Y:S01]  /*5630*/  FFMA.FTZ R8, R171, c[0x0][0x2d0], -R13 ;  /* 0x0000b400ab087a23 */ /* 0x000fe2000001080d */
[C---:B------:R-:W-:Y:S01]  /*5640*/  HMMA.16816.F32.BF16 R16, R4.reuse, R82, R112 ;  /* 0x000000520410723c */ /* 0x040fe20000041870 */
[----:B------:R-:W-:Y:S01]  /*5650*/  MOV R21, R185 ;  /* 0x000000b900157202 */ /* 0x000fe20000000f00 */
[----:B------:R-:W-:Y:S01]  /*5660*/  IMAD.MOV.U32 R20, RZ, RZ, R184 ;  /* 0x000000ffff147224 */ /* 0x000fe200078e00b8 */
[----:B------:R1:W-:Y:S04]  /*5670*/  MUFU.EX2 R248, R8 ;  /* 0x0000000800f87308 */ /* 0x0003e80000000800 */
[----:B------:R-:W-:Y:S01]  /*5680*/  MOV R114, R151 ;  /* 0x0000009700727202 */ /* 0x000fe20000000f00 */
[----:B------:R-:W-:Y:S01]  /*5690*/  IMAD.MOV.U32 R83, RZ, RZ, R150 ;  /* 0x000000ffff537224 */ /* 0x000fe200078e0096 */
[----:B------:R-:W-:Y:S01]  /*56a0*/  HMMA.16816.F32.BF16 R104, R4, R66, R104 ;  /* 0x000000420468723c */ /* 0x000fe20000041868 */
[----:B------:R-:W-:Y:S01]  /*56b0*/  IMAD.MOV.U32 R150, RZ, RZ, R15 ;  /* 0x000000ffff967224 */ /* 0x000fe200078e000f */
[----:B------:R-:W-:Y:S01]  /*56c0*/  MOV R113, R148 ;  /* 0x0000009400717202 */ /* 0x000fe20000000f00 */
[----:B------:R-:W-:-:S02]  /*56d0*/  IMAD.MOV.U32 R151, RZ, RZ, R14 ;  /* 0x000000ffff977224 */ /* 0x000fc400078e000e */
[----:B------:R-:W-:Y:S01]  /*56e0*/  IMAD.MOV.U32 R112, RZ, RZ, R149 ;  /* 0x000000ffff707224 */ /* 0x000fe200078e0095 */
[----:B------:R-:W-:Y:S01]  /*56f0*/  MOV R149, R128 ;  /* 0x0000008000957202 */ /* 0x000fe20000000f00 */
[----:B------:R-:W-:Y:S01]  /*5700*/  IMAD.MOV.U32 R82, RZ, RZ, R143 ;  /* 0x000000ffff527224 */ /* 0x000fe200078e008f */
[----:B------:R-:W-:Y:S01]  /*5710*/  MOV R67, R131 ;  /* 0x0000008300437202 */ /* 0x000fe20000000f00 */
[----:B------:R-:W-:Y:S01]  /*5720*/  IMAD.MOV.U32 R66, RZ, RZ, R140 ;  /* 0x000000ffff427224 */ /* 0x000fe200078e008c */
[C---:B------:R-:W-:Y:S01]  /*5730*/  HMMA.16816.F32.BF16 R72, R4.reuse, R56, R72 ;  /* 0x000000380448723c */ /* 0x040fe20000041848 */
[----:B-1----:R-:W-:Y:S02]  /*5740*/  FFMA.FTZ R8, R170, c[0x0][0x2d0], -R13 ;  /* 0x0000b400aa087a23 */ /* 0x002fe4000001080d */
[----:B------:R-:W-:Y:S02]  /*5750*/  IMAD.MOV.U32 R115, RZ, RZ, R187 ;  /* 0x000000ffff737224 */ /* 0x000fe400078e00bb */
[----:B------:R1:W2:Y:S01]  /*5760*/  MUFU.EX2 R251, R8 ;  /* 0x0000000800fb7308 */ /* 0x0002a20000000800 */
[----:B------:R-:W-:Y:S01]  /*5770*/  IMAD.MOV.U32 R148, RZ, RZ, R129 ;  /* 0x000000ffff947224 */ /* 0x000fe200078e0081 */
[----:B------:R-:W-:Y:S01]  /*5780*/  LDSM.16.MT88.4 R184, [R225+0x1100] ;  /* 0x00110000e1b8783b */ /* 0x000fe20000004200 */
[C---:B------:R-:W-:Y:S08]  /*5790*/  HMMA.16816.F32.BF16 R32, R4.reuse, R48, R32 ;  /* 0x000000300420723c */ /* 0x040ff00000041820 */
[----:B------:R-:W-:Y:S01]  /*57a0*/  HMMA.16816.F32.BF16 R28, R4, R36, R28 ;  /* 0x00000024041c723c */ /* 0x000fe2000004181c */
[----:B-1----:R-:W-:Y:S01]  /*57b0*/  FFMA.FTZ R8, R166, c[0x0][0x2d0], -R13 ;  /* 0x0000b400a6087a23 */ /* 0x002fe2000001080d */
[----:B--2---:R-:W-:-:S06]  /*57c0*/  F2FP.BF16.PACK_AB R128, R251, R248 ;  /* 0x000000f8fb80723e */ /* 0x004fcc00000010ff */
[C---:B------:R-:W-:Y:S01]  /*57d0*/  HMMA.16816.F32.BF16 R56, R4.reuse, R58, R96 ;  /* 0x0000003a0438723c */ /* 0x040fe20000041860 */
[----:B------:R1:W-:Y:S06]  /*57e0*/  MUFU.EX2 R252, R8 ;  /* 0x0000000800fc7308 */ /* 0x0003ec0000000800 */
        /* <DEDUP_REMOVED lines=9> */
[----:B-1----:R-:W-:Y:S01]  /*5880*/  FFMA.FTZ R8, R158, c[0x0][0x2d0], -R13 ;  /* 0x0000b4009e087a23 */ /* 0x002fe2000001080d */
[----:B------:R-:W1:Y:S01]  /*5890*/  LDSM.16.MT88.4 R140, [R226+0x1100] ;  /* 0x00110000e28c783b */ /* 0x000e620000004200 */
[----:B------:R-:W-:Y:S02]  /*58a0*/  IMAD.MOV.U32 R52, RZ, RZ, R130 ;  /* 0x000000ffff347224 */ /* 0x000fe400078e0082 */
[----:B------:R2:W3:Y:S01]  /*58b0*/  MUFU.EX2 R250, R8 ;  /* 0x0000000800fa7308 */ /* 0x0004e20000000800 */
[----:B------:R-:W-:Y:S01]  /*58c0*/  IMAD.MOV.U32 R80, RZ, RZ, R84 ;  /* 0x000000ffff507224 */ /* 0x000fe200078e0054 */
[----:B------:R-:W-:Y:S01]  /*58d0*/  LDSM.16.MT88.4 R76, [R225+0x2900] ;  /* 0x00290000e14c783b */ /* 0x000fe20000004200 */
[----:B------:R-:W-:Y:S01]  /*58e0*/  HMMA.16816.F32.BF16 R36, R4, R38, R68 ;  /* 0x000000260424723c */ /* 0x000fe20000041844 */
[----:B------:R-:W-:Y:S01]  /*58f0*/  IMAD.MOV.U32 R81, RZ, RZ, R85 ;  /* 0x000000ffff517224 */ /* 0x000fe200078e0055 */
[----:B------:R-:W-:Y:S01]  /*5900*/  MOV R85, R139 ;  /* 0x0000008b00557202 */ /* 0x000fe20000000f00 */
[----:B------:R-:W-:-:S05]  /*5910*/  IMAD.MOV.U32 R84, RZ, RZ, R117 ;  /* 0x000000ffff547224 */ /* 0x000fca00078e0075 */
[----:B------:R-:W-:Y:S01]  /*5920*/  HMMA.16816.F32.BF16 R24, R4, R26, R60 ;  /* 0x0000001a0418723c */ /* 0x000fe2000004183c */
[----:B--2---:R-:W-:-:S07]  /*5930*/  FFMA.FTZ R8, R156, c[0x0][0x2d0], -R12 ;  /* 0x0000b4009c087a23 */ /* 0x004fce000001080c */
[----:B------:R-:W-:Y:S01]  /*5940*/  HMMA.16816.F32.BF16 R40, R4, R22, R40 ;  /* 0x000000160428723c */ /* 0x000fe20000041828 */
[----:B------:R2:W-:Y:S01]  /*5950*/  MUFU.EX2 R171, R8 ;  /* 0x0000000800ab7308 */ /* 0x0005e20000000800 */
[----:B------:R-:W-:Y:S01]  /*5960*/  MOV R69, R99 ;  /* 0x0000006300457202 */ /* 0x000fe20000000f00 */
[----:B------:R-:W-:Y:S01]  /*5970*/  LDSM.16.MT88.4 R60, [R227+0x1100] ;  /* 0x00110000e33c783b */ /* 0x000fe20000004200 */
[----:B---3--:R-:W-:Y:S01]  /*5980*/  F2FP.BF16.PACK_AB R130, R250, R252 ;  /* 0x000000fcfa82723e */ /* 0x008fe200000010ff */
[----:B------:R-:W-:Y:S01]  /*5990*/  IMAD.MOV.U32 R68, RZ, RZ, R98 ;  /* 0x000000ffff447224 */ /* 0x000fe200078e0062 */
[----:B------:R-:W-:Y:S01]  /*59a0*/  MOV R96, R100 ;  /* 0x0000006400607202 */ /* 0x000fe20000000f00 */
[----:B------:R-:W-:Y:S01]  /*59b0*/  IMAD.MOV.U32 R139, RZ, RZ, R233 ;  /* 0x000000ffff8b7224 */ /* 0x000fe200078e00e9 */
[----:B------:R-:W-:Y:S01]  /*59c0*/  MOV R117, R118 ;  /* 0x0000007600757202 */ /* 0x000fe20000000f00 */
[----:B--2---:R-:W-:-:S04]  /*59d0*/  FFMA.FTZ R8, R157, c[0x0][0x2d0], -R12 ;  /* 0x0000b4009d087a23 */ /* 0x004fc8000001080c */
[----:B------:R2:W3:Y:S02]  /*59e0*/  MUFU.EX2 R166, R8 ;  /* 0x0000000800a67308 */ /* 0x0004e40000000800 */
[----:B--2---:R-:W-:Y:S01]  /*59f0*/  FFMA.FTZ R8, R165, c[0x0][0x2d0], -R12 ;  /* 0x0000b400a5087a23 */ /* 0x004fe2000001080c */
[----:B------:R-:W-:Y:S02]  /*5a00*/  MOV R99, R82 ;  /* 0x0000005200637202 */ /* 0x000fe40000000f00 */
[----:B---3--:R-:W-:-:S03]  /*5a10*/  F2FP.BF16.PACK_AB R129, R166, R171 ;  /* 0x000000aba681723e */ /* 0x008fc600000010ff */
[----:B------:R2:W-:Y:S02]  /*5a20*/  MUFU.EX2 R170, R8 ;  /* 0x0000000800aa7308 */ /* 0x0005e40000000800 */
[----:B--2---:R-:W-:Y:S02]  /*5a30*/  FFMA.FTZ R8, R159, c[0x0][0x2d0], -R12 ;  /* 0x0000b4009f087a23 */ /* 0x004fe4000001080c */
[----:B------:R-:W-:Y:S01]  /*5a40*/  HMMA.16816.F32.BF16 R12, R4, R54, R92 ;  /* 0x00000036040c723c */ /* 0x000fe2000004185c */
[----:B------:R-:W-:Y:S03]  /*5a50*/  LDSM.16.MT88.4 R92, [R226+0x2900] ;  /* 0x00290000e25c783b */ /* 0x000fe60000004200 */
[----:B------:R2:W3:Y:S01]  /*5a60*/  MUFU.EX2 R165, R8 ;  /* 0x0000000800a57308 */ /* 0x0004e20000000800 */
[----:B------:R-:W-:Y:S01]  /*5a70*/  MOV R82, R230 ;  /* 0x000000e600527202 */ /* 0x000fe20000000f00 */
[----:B------:R-:W4:Y:S01]  /*5a80*/  LDSM.16.MT88.4 R156, [R228+0x1100] ;  /* 0x00110000e49c783b */ /* 0x000f220000004200 */
[----:B------:R-:W-:Y:S01]  /*5a90*/  IMAD.MOV.U32 R54, RZ, RZ, R66 ;  /* 0x000000ffff367224 */ /* 0x000fe200078e0042 */
[----:B------:R-:W-:Y:S01]  /*5aa0*/  MOV R55, R67 ;  /* 0x0000004300377202 */ /* 0x000fe20000000f00 */
[----:B------:R-:W-:Y:S01]  /*5ab0*/  FFMA.FTZ R4, R172, c[0x0][0x2d0], -R0 ;  /* 0x0000b400ac047a23 */ /* 0x000fe20000010800 */
[----:B------:R-:W-:Y:S01]  /*5ac0*/  MOV R66, R112 ;  /* 0x0000007000427202 */ /* 0x000fe20000000f00 */
[----:B------:R-:W-:-:S02]  /*5ad0*/  IMAD.MOV.U32 R67, RZ, RZ, R113 ;  /* 0x000000ffff437224 */ /* 0x000fc400078e0071 */
[----:B------:R1:W-:Y:S01]  /*5ae0*/  MUFU.EX2 R23, R4 ;  /* 0x0000000400177308 */ /* 0x0003e20000000800 */
[----:B------:R-:W-:Y:S02]  /*5af0*/  IMAD.MOV.U32 R112, RZ, RZ, R64 ;  /* 0x000000ffff707224 */ /* 0x000fe400078e0040 */
[----:B------:R-:W-:Y:S01]  /*5b00*/  IMAD.MOV.U32 R70, RZ, RZ, R66 ;  /* 0x000000ffff467224 */ /* 0x000fe200078e0042 */
[----:B--2---:R-:W2:Y:S01]  /*5b10*/  LDSM.16.MT88.4 R8, [R227+0x2900] ;  /* 0x00290000e308783b */ /* 0x004ea20000004200 */
[----:B------:R-:W-:Y:S01]  /*5b20*/  IMAD.MOV.U32 R71, RZ, RZ, R67 ;  /* 0x000000ffff477224 */ /* 0x000fe200078e0043 */
[----:B---3--:R-:W-:Y:S01]  /*5b30*/  F2FP.BF16.PACK_AB R131, R165, R170 ;  /* 0x000000aaa583723e */ /* 0x008fe200000010ff */
[----:B------:R-:W-:Y:S02]  /*5b40*/  IMAD.MOV.U32 R66, RZ, RZ, R20 ;  /* 0x000000ffff427224 */ /* 0x000fe400078e0014 */
[----:B------:R-:W-:Y:S02]  /*5b50*/  IMAD.MOV.U32 R67, RZ, RZ, R21 ;  /* 0x000000ffff437224 */ /* 0x000fe400078e0015 */
[----:B------:R-:W-:-:S02]  /*5b60*/  IMAD.MOV.U32 R20, RZ, RZ, R102 ;  /* 0x000000ffff147224 */ /* 0x000fc400078e0066 */
[----:B------:R-:W-:Y:S01]  /*5b70*/  IMAD.MOV.U32 R21, RZ, RZ, R229 ;  /* 0x000000ffff157224 */ /* 0x000fe200078e00e5 */
[----:B------:R-:W-:Y:S01]  /*5b80*/  MOV R98, R82 ;  /* 0x0000005200627202 */ /* 0x000fe20000000f00 */
[----:B-1----:R-:W-:Y:S01]  /*5b90*/  FFMA.FTZ R4, R173, c[0x0][0x2d0], -R0 ;  /* 0x0000b400ad047a23 */ /* 0x002fe20000010800 */
[C---:B------:R-:W-:Y:S01]  /*5ba0*/  HMMA.16816.F32.BF16 R132, R128.reuse, R140, R188 ;  /* 0x0000008c8084723c */ /* 0x040fe200000418bc */
[----:B------:R-:W-:Y:S01]  /*5bb0*/  IMAD.MOV.U32 R113, RZ, RZ, R65 ;  /* 0x000000ffff717224 */ /* 0x000fe200078e0041 */
[----:B------:R-:W-:Y:S01]  /*5bc0*/  MOV R65, R87 ;  /* 0x0000005700417202 */ /* 0x000fe20000000f00 */
[----:B------:R-:W-:Y:S01]  /*5bd0*/  IMAD.MOV.U32 R64, RZ, RZ, R86 ;  /* 0x000000ffff407224 */ /* 0x000fe200078e0056 */
[----:B------:R1:W3:Y:S01]  /*5be0*/  MUFU.EX2 R22, R4 ;  /* 0x0000000400167308 */ /* 0x0002e20000000800 */
[----:B------:R-:W-:Y:S01]  /*5bf0*/  IMAD.MOV.U32 R173, RZ, RZ, R99 ;  /* 0x000000ffffad7224 */ /* 0x000fe200078e0063 */
[----:B------:R-:W-:Y:S01]  /*5c00*/  MOV R86, R137 ;  /* 0x0000008900567202 */ /* 0x000fe20000000f00 */
[----:B------:R-:W-:Y:S01]  /*5c10*/  IMAD.MOV.U32 R87, RZ, RZ, R119 ;  /* 0x000000ffff577224 */ /* 0x000fe200078e0077 */
[C---:B------:R-:W-:Y:S01]  /*5c20*/  HMMA.16816.F32.BF16 R176, R128.reuse, R184, R176 ;  /* 0x000000b880b0723c */ /* 0x040fe200000418b0 */
[----:B------:R-:W-:Y:S01]  /*5c30*/  IMAD.MOV.U32 R99, RZ, RZ, R20 ;  /* 0x000000ffff637224 */ /* 0x000fe200078e0014 */
[----:B------:R-:W-:Y:S01]  /*5c40*/  MOV R20, R21 ;  /* 0x0000001500147202 */ /* 0x000fe20000000f00 */
[----:B------:R-:W-:Y:S01]  /*5c50*/  IMAD.MOV.U32 R97, RZ, RZ, R67 ;  /* 0x000000ffff617224 */ /* 0x000fe200078e0043 */
[----:B------:R-:W-:Y:S01]  /*5c60*/  MOV R82, R114 ;  /* 0x0000007200527202 */ /* 0x000fe20000000f00 */
[----:B------:R-:W-:Y:S01]  /*5c70*/  IMAD.MOV.U32 R67, RZ, RZ, R113 ;  /* 0x000000ffff437224 */ /* 0x000fe200078e0071 */
[----:B------:R-:W-:Y:S01]  /*5c80*/  MOV R114, R80 ;  /* 0x0000005000727202 */ /* 0x000fe20000000f00 */
[----:B------:R-:W-:Y:S01]  /*5c90*/  IMAD.MOV.U32 R113, RZ, RZ, R65 ;  /* 0x000000ffff717224 */ /* 0x000fe200078e0041 */
[----:B----4-:R-:W-:Y:S01]  /*5ca0*/  HMMA.16816.F32.BF16 R148, R128, R156, R148 ;  /* 0x0000009c8094723c */ /* 0x010fe20000041894 */
[--C-:B-1----:R-:W-:Y:S01]  /*5cb0*/  FFMA.FTZ R4, R174, c[0x0][0x2d0], -R0.reuse ;  /* 0x0000b400ae047a23 */ /* 0x102fe20000010800 */
[----:B------:R-:W-:Y:S01]  /*5cc0*/  MOV R174, R66 ;  /* 0x0000004200ae7202 */ /* 0x000fe20000000f00 */
[----:B------:R-:W-:Y:S01]  /*5cd0*/  FFMA.FTZ R0, R175, c[0x0][0x2d0], -R0 ;  /* 0x0000b400af007a23 */ /* 0x000fe20000010800 */
        /* <DEDUP_REMOVED lines=9> */
[----:B------:R-:W-:Y:S01]  /*5d70*/  HMMA.16816.F32.BF16 R84, R128, R92, R244 ;  /* 0x0000005c8054723c */ /* 0x000fe200000418f4 */
[----:B------:R-:W-:Y:S01]  /*5d80*/  MOV R102, R224 ;  /* 0x000000e000667202 */ /* 0x000fe20000000f00 */
[----:B------:R-:W-:Y:S02]  /*5d90*/  IMAD.MOV.U32 R137, RZ, RZ, R138 ;  /* 0x000000ffff897224 */ /* 0x000fe400078e008a */
[----:B------:R-:W-:-:S03]  /*5da0*/  IMAD.MOV.U32 R119, RZ, RZ, R136 ;  /* 0x000000ffff777224 */ /* 0x000fc600078e0088 */
[----:B------:R-:W-:Y:S02]  /*5db0*/  IMAD.MOV.U32 R244, RZ, RZ, R20 ;  /* 0x000000fffff47224 */ /* 0x000fe400078e0014 */
[----:B------:R1:W-:Y:S01]  /*5dc0*/  MUFU.EX2 R20, R0 ;  /* 0x0000000000147308 */ /* 0x0003e20000000800 */
[----:B------:R-:W-:-:S07]  /*5dd0*/  MOV R247, R97 ;  /* 0x0000006100f77202 */ /* 0x000fce0000000f00 */
[----:B------:R-:W4:Y:S01]  /*5de0*/  MUFU.EX2 R21, R4 ;  /* 0x0000000400157308 */ /* 0x000f220000000800 */
[----:B------:R-:W-:Y:S01]  /*5df0*/  IMAD.MOV.U32 R246, RZ, RZ, R98 ;  /* 0x000000fffff67224 */ /* 0x000fe200078e0062 */
[----:B------:R-:W-:Y:S01]  /*5e00*/  MOV R245, R99 ;  /* 0x0000006300f57202 */ /* 0x000fe20000000f00 */
[----:B------:R-:W-:Y:S01]  /*5e10*/  IMAD.MOV.U32 R118, RZ, RZ, R231 ;  /* 0x000000ffff767224 */ /* 0x000fe200078e00e7 */
[----:B------:R-:W-:Y:S01]  /*5e20*/  MOV R138, R232 ;  /* 0x000000e8008a7202 */ /* 0x000fe20000000f00 */
[----:B------:R-:W-:Y:S01]  /*5e30*/  HMMA.16816.F32.BF16 R188, R128, R186, R220 ;  /* 0x000000ba80bc723c */ /* 0x000fe200000418dc */
[----:B------:R-:W-:Y:S02]  /*5e40*/  IMAD.MOV.U32 R136, RZ, RZ, R234 ;  /* 0x000000ffff887224 */ /* 0x000fe400078e00ea */
[----:B-1----:R-:W-:Y:S01]  /*5e50*/  FFMA.FTZ R0, R160, c[0x0][0x2d0], -R2 ;  /* 0x0000b400a0007a23 */ /* 0x002fe20000010802 */
[----:B------:R-:W-:Y:S01]  /*5e60*/  MOV R99, R102 ;  /* 0x0000006600637202 */ /* 0x000fe20000000f00 */
[----:B------:R-:W-:Y:S01]  /*5e70*/  IMAD.MOV.U32 R98, RZ, RZ, R103 ;  /* 0x000000ffff627224 */ /* 0x000fe200078e0067 */
[----:B------:R1:W5:Y:S01]  /*5e80*/  LDL.LU R234, [R1+0x68] ;  /* 0x0000680001ea7983 */ /* 0x0003620000300800 */
[----:B------:R2:W-:Y:S01]  /*5e90*/  MUFU.EX2 R5, R0 ;  /* 0x0000000000057308 */ /* 0x0005e20000000800 */
[----:B------:R-:W-:-:S02]  /*5ea0*/  IMAD.MOV.U32 R97, RZ, RZ, R101 ;  /* 0x000000ffff617224 */ /* 0x000fc400078e0065 */
[C---:B------:R-:W-:Y:S01]  /*5eb0*/  HMMA.16816.F32.BF16 R100, R128.reuse, R108, R212 ;  /* 0x0000006c8064723c */ /* 0x040fe200000418d4 */
[----:B------:R-:W-:Y:S01]  /*5ec0*/  IMAD.MOV.U32 R223, RZ, RZ, R96 ;  /* 0x000000ffffdf7224 */ /* 0x000fe200078e0060 */
[----:B------:R-:W-:Y:S01]  /*5ed0*/  MOV R220, R99 ;  /* 0x0000006300dc7202 */ /* 0x000fe20000000f00 */
[----:B------:R-:W-:Y:S01]  /*5ee0*/  IMAD.MOV.U32 R221, RZ, RZ, R98 ;  /* 0x000000ffffdd7224 */ /* 0x000fe200078e0062 */
[----:B------:R1:W5:Y:S01]  /*5ef0*/  LDL.LU R233, [R1+0x64] ;  /* 0x0000640001e97983 */ /* 0x0003620000300800 */
[--C-:B--2---:R-:W-:Y:S02]  /*5f00*/  FFMA.FTZ R0, R161, c[0x0][0x2d0], -R2.reuse ;  /* 0x0000b400a1007a23 */ /* 0x104fe40000010802 */
[----:B------:R-:W-:Y:S01]  /*5f10*/  MOV R215, R66 ;  /* 0x0000004200d77202 */ /* 0x000fe20000000f00 */
        /* <DEDUP_REMOVED lines=10> */
[----:B------:R-:W-:Y:S01]  /*5fc0*/  HMMA.16816.F32.BF16 R52, R128, R60, R52 ;  /* 0x0000003c8034723c */ /* 0x000fe20000041834 */
[----:B------:R1:W5:Y:S01]  /*5fd0*/  LDL.LU R232, [R1+0x60] ;  /* 0x0000600001e87983 */ /* 0x0003620000300800 */
[--C-:B--2---:R-:W-:Y:S01]  /*5fe0*/  FFMA.FTZ R0, R162, c[0x0][0x2d0], -R2.reuse ;  /* 0x0000b400a2007a23 */ /* 0x104fe20000010802 */
[----:B------:R-:W-:Y:S01]  /*5ff0*/  MOV R114, R64 ;  /* 0x0000004000727202 */ /* 0x000fe20000000f00 */
[----:B------:R-:W-:-:S02]  /*6000*/  FFMA.FTZ R2, R163, c[0x0][0x2d0], -R2 ;  /* 0x0000b400a3027a23 */ /* 0x000fc40000010802 */
[----:B------:R-:W-:Y:S02]  /*6010*/  IMAD.MOV.U32 R113, RZ, RZ, R115 ;  /* 0x000000ffff717224 */ /* 0x000fe400078e0073 */
[----:B------:R-:W-:Y:S01]  /*6020*/  IMAD.MOV.U32 R65, RZ, RZ, R119 ;  /* 0x000000ffff417224 */ /* 0x000fe200078e0077 */
[----:B------:R-:W-:Y:S01]  /*6030*/  MUFU.EX2 R0, R0 ;  /* 0x0000000000007308 */ /* 0x000fe20000000800 */
[----:B------:R-:W-:Y:S01]  /*6040*/  IMAD.MOV.U32 R115, RZ, RZ, R81 ;  /* 0x000000ffff737224 */ /* 0x000fe200078e0051 */
[----:B------:R-:W-:Y:S02]  /*6050*/  MOV R64, R137 ;  /* 0x0000008900407202 */ /* 0x000fe40000000f00 */
[----:B------:R-:W-:Y:S01]  /*6060*/  MOV R80, R117 ;  /* 0x0000007500507202 */ /* 0x000fe20000000f00 */
[----:B------:R-:W-:Y:S01]  /*6070*/  IMAD.MOV.U32 R7, RZ, RZ, R112 ;  /* 0x000000ffff077224 */ /* 0x000fe200078e0070 */
[C---:B------:R-:W-:Y:S01]  /*6080*/  HMMA.16816.F32.BF16 R68, R128.reuse, R76, R68 ;  /* 0x0000004c8044723c */ /* 0x040fe20000041844 */
[----:B------:R2:W5:Y:S01]  /*6090*/  LDL.LU R231, [R1+0x5c] ;  /* 0x00005c0001e77983 */ /* 0x0005620000300800 */
[----:B------:R-:W1:Y:S01]  /*60a0*/  MUFU.EX2 R2, R2 ;  /* 0x0000000200027308 */ /* 0x000e620000000800 */
[----:B------:R-:W-:Y:S01]  /*60b0*/  IMAD.MOV.U32 R81, RZ, RZ, R139 ;  /* 0x000000ffff517224 */ /* 0x000fe200078e008b */
[----:B------:R-:W-:Y:S01]  /*60c0*/  MOV R137, R138 ;  /* 0x0000008a00897202 */ /* 0x000fe20000000f00 */
[----:B------:R-:W-:Y:S01]  /*60d0*/  IMAD.MOV.U32 R139, RZ, RZ, R118 ;  /* 0x000000ffff8b7224 */ /* 0x000fe200078e0076 */
[----:B------:R-:W-:Y:S01]  /*60e0*/  MOV R138, R116 ;  /* 0x00000074008a7202 */ /* 0x000fe20000000f00 */
[----:B------:R-:W-:Y:S01]  /*60f0*/  IMAD.MOV.U32 R6, RZ, RZ, R114 ;  /* 0x000000ffff067224 */ /* 0x000fe200078e0072 */
[C---:B------:R-:W-:Y:S01]  /*6100*/  HMMA.16816.F32.BF16 R116, R128.reuse, R8, R144 ;  /* 0x000000088074723c */ /* 0x040fe20000041890 */
[----:B------:R-:W-:Y:S01]  /*6110*/  MOV R172, R113 ;  /* 0x0000007100ac7202 */ /* 0x000fe20000000f00 */
[----:B------:R2:W5:Y:S04]  /*6120*/  LDL.LU R230, [R1+0x58] ;  /* 0x0000580001e67983 */ /* 0x0005680000300800 */
[----:B------:R2:W5:Y:S02]  /*6130*/  LDL.LU R229, [R1+0x54] ;  /* 0x0000540001e57983 */ /* 0x0005640000300800 */
[----:B------:R-:W-:Y:S02]  /*6140*/  HMMA.16816.F32.BF16 R144, R128, R142, R216 ;  /* 0x0000008e8090723c */ /* 0x000fe400000418d8 */
[----:B------:R2:W5:Y:S01]  /*6150*/  LDL.LU R224, [R1+0x50] ;  /* 0x0000500001e07983 */ /* 0x0005620000300800 */
[----:B------:R-:W-:Y:S01]  /*6160*/  UIMAD.WIDE.U32 UR18, UR17, UR4, URZ ;  /* 0x00000004111272a5 */ /* 0x000fe2000f8e003f */
[----:B------:R-:W-:-:S02]  /*6170*/  PLOP3.LUT P0, PT, PT, PT, UP2, 0x40, 0x0 ;  /* 0x000000000000781c */ /* 0x000fc40003f0e828 */
[----:B------:R-:W-:Y:S01]  /*6180*/  IADD3 R242, R242, -0x2, RZ ;  /* 0xfffffffef2f27810 */ /* 0x000fe20007ffe0ff */
[----:B------:R-:W-:Y:S01]  /*6190*/  IMAD.MOV.U32 R219, RZ, RZ, R66 ;  /* 0x000000ffffdb7224 */ /* 0x000fe200078e0042 */
[C---:B------:R-:W-:Y:S01]  /*61a0*/  HMMA.16816.F32.BF16 R160, R128.reuse, R158, R208 ;  /* 0x0000009e80a0723c */ /* 0x040fe200000418d0 */
[----:B------:R-:W-:Y:S01]  /*61b0*/  MOV R218, R67 ;  /* 0x0000004300da7202 */ /* 0x000fe20000000f00 */
[----:B------:R-:W-:Y:S01]  /*61c0*/  IMAD.MOV.U32 R217, RZ, RZ, R82 ;  /* 0x000000ffffd97224 */ /* 0x000fe200078e0052 */
[----:B------:R-:W-:Y:S01]  /*61d0*/  MOV R216, R83 ;  /* 0x0000005300d87202 */ /* 0x000fe20000000f00 */
[----:B------:R-:W-:Y:S02]  /*61e0*/  @UP3 UMOV UR7, UR19 ;  /* 0x0000001300073c82 */ /* 0x000fe40008000000 */
[----:B------:R-:W-:Y:S01]  /*61f0*/  @UP3 USHF.R.U32.HI UR17, URZ, UR5, UR7 ;  /* 0x000000053f113299 */ /* 0x000fe20008011607 */
[----:B------:R-:W-:Y:S01]  /*6200*/  IMAD.MOV.U32 R209, RZ, RZ, R64 ;  /* 0x000000ffffd17224 */ /* 0x000fe200078e0040 */
[----:B------:R-:W-:Y:S01]  /*6210*/  MOV R210, R65 ;  /* 0x0000004100d27202 */ /* 0x000fe20000000f00 */
[----:B------:R-:W-:Y:S01]  /*6220*/  IMAD.MOV.U32 R211, RZ, RZ, R80 ;  /* 0x000000ffffd37224 */ /* 0x000fe200078e0050 */
[----:B------:R-:W-:Y:S01]  /*6230*/  HMMA.16816.F32.BF16 R64, R128, R62, R204 ;  /* 0x0000003e8040723c */ /* 0x000fe200000418cc */
[----:B------:R-:W-:Y:S01]  /*6240*/  MOV R208, R115 ;  /* 0x0000007300d07202 */ /* 0x000fe20000000f00 */
[----:B------:R-:W-:-:S03]  /*6250*/  UIADD3 UR4, UR16, UR17, URZ ;  /* 0x0000001110047290 */ /* 0x000fc6000fffe03f */
[----:B------:R-:W-:Y:S02]  /*6260*/  ULDC UR16, c[0x0][0x328] ;  /* 0x0000ca0000107ab9 */ /* 0x000fe40000000800 */
[----:B------:R-:W-:Y:S01]  /*6270*/  MOV R204, R81 ;  /* 0x0000005100cc7202 */ /* 0x000fe20000000f00 */
[C---:B------:R-:W-:Y:S01]  /*6280*/  HMMA.16816.F32.BF16 R96, R128.reuse, R94, R196 ;  /* 0x0000005e8060723c */ /* 0x040fe200000418c4 */
[----:B------:R-:W-:Y:S01]  /*6290*/  MOV R206, R139 ;  /* 0x0000008b00ce7202 */ /* 0x000fe20000000f00 */
[----:B------:R-:W-:Y:S01]  /*62a0*/  IMAD.MOV.U32 R205, RZ, RZ, R137 ;  /* 0x000000ffffcd7224 */ /* 0x000fe200078e0089 */
[----:B------:R-:W-:Y:S01]  /*62b0*/  UIADD3 UR16, UR4, UR16, URZ ;  /* 0x0000001004107290 */ /* 0x000fe2000fffe03f */
[----:B------:R-:W-:Y:S02]  /*62c0*/  IMAD.MOV.U32 R207, RZ, RZ, R138 ;  /* 0x000000ffffcf7224 */ /* 0x000fe400078e008a */
[----:B------:R-:W-:Y:S02]  /*62d0*/  FADD.FTZ R7, R7, R204 ;  /* 0x000000cc07077221 */ /* 0x000fe40000010000 */
[----:B------:R-:W-:Y:S02]  /*62e0*/  HMMA.16816.F32.BF16 R80, R128, R78, R200 ;  /* 0x0000004e8050723c */ /* 0x000fe400000418c8 */
[----:B------:R-:W-:-:S04]  /*62f0*/  FADD.FTZ R7, R208, R7 ;  /* 0x00000007d0077221 */ /* 0x000fc80000010000 */
[----:B------:R-:W-:Y:S01]  /*6300*/  FADD.FTZ R7, R211, R7 ;  /* 0x00000007d3077221 */ /* 0x000fe20000010000 */
[----:B------:R-:W-:Y:S01]  /*6310*/  MOV R203, R136 ;  /* 0x0000008800cb7202 */ /* 0x000fe20000000f00 */
[C---:B------:R-:W-:Y:S02]  /*6320*/  HMMA.16816.F32.BF16 R112, R128.reuse, R110, R152 ;  /* 0x0000006e8070723c */ /* 0x040fe40000041898 */
[----:B------:R-:W-:Y:S02]  /*6330*/  FADD.FTZ R7, R220, R7 ;  /* 0x00000007dc077221 */ /* 0x000fe40000010000 */
[----:B------:R-:W-:Y:S02]  /*6340*/  FADD.FTZ R6, R6, R203 ;  /* 0x000000cb06067221 */ /* 0x000fe40000010000 */
[----:B------:R-:W-:Y:S02]  /*6350*/  FADD.FTZ R7, R212, R7 ;  /* 0x00000007d4077221 */ /* 0x000fe40000010000 */
[----:B------:R-:W-:Y:S01]  /*6360*/  HMMA.16816.F32.BF16 R128, R128, R10, R124 ;  /* 0x0000000a8080723c */ /* 0x000fe2000004187c */
[----:B------:R-:W-:-:S04]  /*6370*/  FADD.FTZ R6, R207, R6 ;  /* 0x00000006cf067221 */ /* 0x000fc80000010000 */
[----:B------:R-:W-:Y:S02]  /*6380*/  FADD.FTZ R6, R210, R6 ;  /* 0x00000006d2067221 */ /* 0x000fe40000010000 */
[----:B---3--:R-:W-:Y:S02]  /*6390*/  F2FP.BF16.PACK_AB R124, R22, R23 ;  /* 0x00000017167c723e */ /* 0x008fe400000010ff */
[----:B----4-:R-:W-:Y:S01]  /*63a0*/  F2FP.BF16.PACK_AB R126, R20, R21 ;  /* 0x00000015147e723e */ /* 0x010fe200000010ff */
[----:B------:R-:W-:Y:S01]  /*63b0*/  FADD.FTZ R6, R219, R6 ;  /* 0x00000006db067221 */ /* 0x000fe20000010000 */
[----:B-1----:R-:W-:Y:S02]  /*63c0*/  F2FP.BF16.PACK_AB R125, R4, R5 ;  /* 0x00000005047d723e */ /* 0x002fe400000010ff */
[----:B------:R-:W-:-:S07]  /*63d0*/  F2FP.BF16.PACK_AB R127, R2, R0 ;  /* 0x00000000027f723e */ /* 0x000fce00000010ff */
[C---:B------:R-:W-:Y:S08]  /*63e0*/  HMMA.16816.F32.BF16 R152, R124.reuse, R156, R72 ;  /* 0x0000009c7c98723c */ /* 0x040ff00000041848 */
[C---:B------:R-:W-:Y:S08]  /*63f0*/  HMMA.16816.F32.BF16 R156, R124.reuse, R158, R56 ;  /* 0x0000009e7c9c723c */ /* 0x040ff00000041838 */
        /* <DEDUP_REMOVED lines=65> */
.L_x_1803:
[----:B------:R-:W-:Y:S02]  /*6810*/  UISETP.NE.AND UP0, UPT, UR7, 0x1, UPT ;  /* 0x000000010700788c */ /* 0x000fe4000bf05270 */
[----:B------:R-:W-:Y:S02]  /*6820*/  ULDC.64 UR4, c[0x0][0x330] ;  /* 0x0000cc0000047ab9 */ /* 0x000fe40000000a00 */
[----:B------:R-:W-:-:S07]  /*6830*/  UIMAD.WIDE.U32 UR18, UR17, UR4, URZ ;  /* 0x00000004111272a5 */ /* 0x000fce000f8e003f */
[----:B------:R-:W-:Y:S02]  /*6840*/  @UP0 USHF.R.U32.HI UR17, URZ, UR5, UR19 ;  /* 0x000000053f110299 */ /* 0x000fe40008011613 */
.L_x_1804:
[----:B------:R-:W-:Y:S02]  /*6850*/  ULDC UR4, c[0x0][0x32c] ;  /* 0x0000cb0000047ab9 */ /* 0x000fe40000000800 */
[----:B------:R-:W-:-:S04]  /*6860*/  UIMAD UR4, UR17, UR7, UR4 ;  /* 0x00000007110472a4 */ /* 0x000fc8000f8e0204 */
[----:B------:R-:W-:-:S04]  /*6870*/  UISETP.LT.AND UP0, UPT, UR16, UR4, UPT ;  /* 0x000000041000728c */ /* 0x000fc8000bf01270 */
[----:B------:R-:W-:-:S03]  /*6880*/  USEL UR16, UR16, UR4, UP0 ;  /* 0x0000000410107287 */ /* 0x000fc60008000000 */
.L_x_1802:
[----:B------:R-:W1:Y:S01]  /*6890*/  R2UR UR4, R249 ;  /* 0x00000000f90473c2 */ /* 0x000e6200000e0000 */
[----:B------:R-:W-:-:S07]  /*68a0*/  UIMAD.WIDE UR16, UR16, 0x2aaaaaab, URZ ;  /* 0x2aaaaaab101078a5 */ /* 0x000fce000f8e023f */
[----:B------:R-:W-:Y:S02]  /*68b0*/  UMOV UR7, UR17 ;  /* 0x0000001100077c82 */ /* 0x000fe40008000000 */
[----:B------:R-:W-:-:S04]  /*68c0*/  USHF.R.U32.HI UR5, URZ, 0x1f, UR7 ;  /* 0x0000001f3f057899 */ /* 0x000fc80008011607 */
[----:B------:R-:W-:-:S04]  /*68d0*/  ULEA.HI.SX32 UR5, UR7, UR5, 0x1d ;  /* 0x0000000507057291 */ /* 0x000fc8000f8fea3f */
[----:B-1----:R-:W-:-:S04]  /*68e0*/  UISETP.LT.AND UP0, UPT, UR4, UR5, UPT ;  /* 0x000000050400728c */ /* 0x002fc8000bf01270 */
[----:B------:R-:W-:-:S06]  /*68f0*/  USEL UR4, UR4, UR5, !UP0 ;  /* 0x0000000504047287 */ /* 0x000fcc000c000000 */
[----:B------:R-:W-:-:S13]  /*6900*/  ISETP.GE.AND P0, PT, R242, UR4, PT ;  /* 0x00000004f2007c0c */ /* 0x000fda000bf06270 */
[----:B------:R-:W-:Y:S05]  /*6910*/  @!P0 BRA `(.L_x_1805) ;  /* 0x000045b000008947 */ /* 0x000fea0003800000 */
[----:B--2---:R-:W2:Y:S01]  /*6920*/  LDL R0, [R1+0x28] ;  /* 0x0000280001007983 */ /* 0x004ea20000100800 */
        /* <DEDUP_REMOVED lines=9> */
.L_x_1822:
[----:B------:R-:W2:Y:S01]  /*69c0*/  LDL.64 R42, [R1+0x38] ;  /* 0x00003800012a7983 */ /* 0x000ea20000100a00 */
[----:B------:R-:W-:Y:S04]  /*69d0*/  DEPBAR.LE SB0, 0x0 ;  /* 0x000080000000791a */ /* 0x000fe80000000000 */
[----:B-1----:R-:W2:Y:S05]  /*69e0*/  LDL.64 R2, [R1+0x48] ;  /* 0x0000480001027983 */ /* 0x002eaa0000100a00 */
[----:B------:R-:W-:Y:S01]  /*69f0*/  BAR.SYNC.DEFER_BLOCKING 0x0 ;  /* 0x0000000000007b1d */ /* 0x000fe20000010000 */
[----:B------:R-:W-:Y:S11]  /*6a00*/  ISETP.GT.AND P6, PT, R249, R242, PT ;  /* 0x000000f2f900720c */ /* 0x000ff60003fc4270 */
[----:B------:R-:W-:Y:S02]  /*6a10*/  @!UPT UIADD3 URZ, URZ, URZ, URZ ;  /* 0x0000003f3f3ff290 */ /* 0x000fe4000fffe03f */
[----:B-1----:R-:W-:Y:S01]  /*6a20*/  @!P6 SHF.R.S32.HI R0, RZ, 0x1f, R242 ;  /* 0x0000001fff00e819 */ /* 0x002fe200000114f2 */
[----:B------:R-:W-:Y:S04]  /*6a30*/  @!P6 IMAD.WIDE.U32 R40, R242, c[0x0][0x208], RZ ;  /* 0x00008200f228ea25 */ /* 0x000fe800078e00ff */
[----:B------:R-:W-:Y:S04]  /*6a40*/  @!P6 IMAD R0, R0, c[0x0][0x208], RZ ;  /* 0x000082000000ea24 */ /* 0x000fe800078e02ff */
[----:B------:R-:W-:Y:S01]  /*6a50*/  @!P6 IMAD R0, R242, c[0x0][0x20c], R0 ;  /* 0x00008300f200ea24 */ /* 0x000fe200078e0200 */
[----:B-----5:R-:W-:Y:S03]  /*6a60*/  LDSM.16.M88.4 R48, [R231+0x6100] ;  /* 0x00610000e730783b */ /* 0x020fe60000000200 */
[----:B------:R-:W-:Y:S02]  /*6a70*/  @!P6 IMAD.IADD R0, R41, 0x1, R0 ;  /* 0x000000012900e824 */ /* 0x000fe400078e0200 */
[----:B------:R-:W1:Y:S02]  /*6a80*/  LDSM.16.M88.4 R16, [R224+0x3100] ;  /* 0x00310000e010783b */ /* 0x000e640000000200 */
[----:B------:R-:W-:Y:S03]  /*6a90*/  @!P6 IMAD R165, R0, 0x30, RZ ;  /* 0x0000003000a5e824 */ /* 0x000fe600078e02ff */
[----:B------:R-:W3:Y:S05]  /*6aa0*/  LDSM.16.M88.4 R44, [R231+0x8100] ;  /* 0x00810000e72c783b */ /* 0x000eea0000000200 */
[----:B------:R-:W4:Y:S05]  /*6ab0*/  LDSM.16.M88.4 R32, [R224+0x3900] ;  /* 0x00390000e020783b */ /* 0x000f2a0000000200 */
[----:B------:R-:W2:Y:S05]  /*6ac0*/  LDL.64 R222, [R1+0x30] ;  /* 0x0000300001de7983 */ /* 0x000eaa0000100a00 */
[----:B------:R-:W4:Y:S05]  /*6ad0*/  LDSM.16.M88.4 R172, [R224+0x4100] ;  /* 0x00410000e0ac783b */ /* 0x000f2a0000000200 */
[----:B------:R-:W2:Y:S05]  /*6ae0*/  LDL.64 R220, [R1+0x40] ;  /* 0x0000400001dc7983 */ /* 0x000eaa0000100a00 */
[----:B------:R-:W-:Y:S05]  /*6af0*/  LDSM.16.M88.4 R192, [R233+0x6100] ;  /* 0x00610000e9c0783b */ /* 0x000fea0000000200 */
[----:B------:R-:W2:Y:S01]  /*6b00*/  LDL R167, [R1+0x2c] ;  /* 0x00002c0001a77983 */ /* 0x000ea20000100800 */
[-C--:B-1----:R-:W-:Y:S04]  /*6b10*/  HMMA.16816.F32.BF16 R4, R48, R16.reuse, RZ ;  /* 0x000000103004723c */ /* 0x082fe800000418ff */
[----:B------:R-:W1:Y:S05]  /*6b20*/  LDSM.16.M88.4 R196, [R235] ;  /* 0x00000000ebc4783b */ /* 0x000e6a0000000200 */
[----:B------:R-:W1:Y:S01]  /*6b30*/  LDSM.16.M88.4 R200, [R233+0x8100] ;  /* 0x00810000e9c8783b */ /* 0x000e620000000200 */
[C---:B---3--:R-:W-:Y:S04]  /*6b40*/  HMMA.16816.F32.BF16 R8, R44.reuse, R16, RZ ;  /* 0x000000102c08723c */ /* 0x048fe800000418ff */
[----:B------:R-:W3:Y:S04]  /*6b50*/  LDSM.16.M88.4 R204, [R241] ;  /* 0x00000000f1cc783b */ /* 0x000ee80000000200 */
[-C--:B------:R-:W-:Y:S08]  /*6b60*/  HMMA.16816.F32.BF16 R12, R44, R18.reuse, RZ ;  /* 0x000000122c0c723c */ /* 0x080ff000000418ff */
[C---:B------:R-:W-:Y:S08]  /*6b70*/  HMMA.16816.F32.BF16 R16, R48.reuse, R18, RZ ;  /* 0x000000123010723c */ /* 0x040ff000000418ff */
[-C--:B----4-:R-:W-:Y:S08]  /*6b80*/  HMMA.16816.F32.BF16 R20, R48, R32.reuse, RZ ;  /* 0x000000203014723c */ /* 0x090ff000000418ff */
[C---:B------:R-:W-:Y:S08]  /*6b90*/  HMMA.16816.F32.BF16 R24, R44.reuse, R32, RZ ;  /* 0x000000202c18723c */ /* 0x040ff000000418ff */
[-C--:B------:R-:W-:Y:S08]  /*6ba0*/  HMMA.16816.F32.BF16 R28, R44, R34.reuse, RZ ;  /* 0x000000222c1c723c */ /* 0x080ff000000418ff */
[C---:B------:R-:W-:Y:S08]  /*6bb0*/  HMMA.16816.F32.BF16 R32, R48.reuse, R34, RZ ;  /* 0x000000223020723c */ /* 0x040ff000000418ff */
[-C--:B------:R-:W-:Y:S01]  /*6bc0*/  HMMA.16816.F32.BF16 R36, R48, R172.reuse, RZ ;  /* 0x000000ac3024723c */ /* 0x080fe200000418ff */
[----:B--2---:R-:W-:Y:S04]  /*6bd0*/  @!P6 IMAD.MOV.U32 R3, RZ, RZ, R43 ;  /* 0x000000ffff03e224 */ /* 0x004fe800078e002b */
[----:B------:R-:W-:Y:S03]  /*6be0*/  @!P6 IMAD.WIDE.U32 R2, R40, 0x30, R2 ;  /* 0x000000302802e825 */ /* 0x000fe600078e0002 */
[C---:B------:R-:W-:Y:S04]  /*6bf0*/  HMMA.16816.F32.BF16 R40, R44.reuse, R172, RZ ;  /* 0x000000ac2c28723c */ /* 0x040fe800000418ff */
[----:B------:R-:W-:Y:S02]  /*6c00*/  @!P6 IMAD.SHL.U32 R0, R2, 0x2, RZ ;  /* 0x000000020200e824 */ /* 0x000fe400078e00ff */
[----:B------:R-:W-:Y:S03]  /*6c10*/  @!P6 IMAD.IADD R3, R3, 0x1, R165 ;  /* 0x000000010303e824 */ /* 0x000fe600078e02a5 */
[----:B------:R-:W-:Y:S01]  /*6c20*/  @!P6 IADD3 R168, P0, R0, c[0x0][0x1f8], RZ ;  /* 0x00007e0000a8ea10 */ /* 0x000fe20007f1e0ff */
[-C--:B------:R-:W-:Y:S02]  /*6c30*/  HMMA.16816.F32.BF16 R44, R44, R174.reuse, RZ ;  /* 0x000000ae2c2c723c */ /* 0x080fe400000418ff */
[----:B------:R-:W-:Y:S02]  /*6c40*/  @!P6 SHF.L.U64.HI R3, R2, 0x1, R3 ;  /* 0x000000010203e819 */ /* 0x000fe40000010203 */
[----:B------:R-:W-:Y:S02]  /*6c50*/  @!P6 IADD3 R2, P1, R168, UR9, RZ ;  /* 0x00000009a802ec10 */ /* 0x000fe4000ff3e0ff */
[----:B------:R-:W-:Y:S02]  /*6c60*/  @!P6 IADD3.X R169, R3, c[0x0][0x1fc], RZ, P0, !PT ;  /* 0x00007f0003a9ea10 */ /* 0x000fe400007fe4ff */
[----:B------:R-:W-:Y:S01]  /*6c70*/  HMMA.16816.F32.BF16 R48, R48, R174, RZ ;  /* 0x000000ae3030723c */ /* 0x000fe200000418ff */
[----:B------:R-:W2:Y:S03]  /*6c80*/  LDSM.16.M88.4 R172, [R240] ;  /* 0x00000000f0ac783b */ /* 0x000ea60000000200 */
[----:B------:R-:W-:Y:S02]  /*6c90*/  @!P6 IADD3 R0, P5, R0, 0x80, RZ ;  /* 0x000000800000e810 */ /* 0x000fe40007fbe0ff */
[----:B------:R-:W-:Y:S01]  /*6ca0*/  @!PT LDS RZ, [RZ] ;  /* 0x00000000fffff984 */ /* 0x000fe20000000800 */
[----:B------:R-:W-:Y:S01]  /*6cb0*/  @!PT LDS RZ, [RZ] ;  /* 0x00000000fffff984 */ /* 0x000fe20000000800 */
[----:B------:R-:W-:Y:S01]  /*6cc0*/  @!PT LDS RZ, [RZ] ;  /* 0x00000000fffff984 */ /* 0x000fe20000000800 */
[----:B------:R4:W-:Y:S01]  /*6cd0*/  @!P6 LDGSTS.E.BYPASS.LTC128B.128 [R243+0x100], [R168.64], !P4 ;  /* 0x00100000a8f3efae */ /* 0x0009e2000e101d4e */
[----:B------:R-:W-:Y:S01]  /*6ce0*/  @!P6 IADD3 R208, P0, R2, UR9, RZ ;  /* 0x0000000902d0ec10 */ /* 0x000fe2000ff1e0ff */
[-C--:B-1----:R-:W-:Y:S05]  /*6cf0*/  HMMA.16816.F32.BF16 R4, R192, R196.reuse, R4 ;  /* 0x000000c4c004723c */ /* 0x082fea0000041804 */
[----:B------:R-:W-:Y:S03]  /*6d00*/  @!P6 IADD3 R210, P2, R0, c[0x0][0x1f8], RZ ;  /* 0x00007e0000d2ea10 */ /* 0x000fe60007f5e0ff */
[C---:B------:R-:W-:Y:S04]  /*6d10*/  HMMA.16816.F32.BF16 R8, R200.reuse, R196, R8 ;  /* 0x000000c4c808723c */ /* 0x040fe80000041808 */
[----:B------:R-:W-:Y:S02]  /*6d20*/  @!P6 IADD3.X R211, RZ, c[0x0][0x1fc], R3, P2, P5 ;  /* 0x00007f00ffd3ea10 */ /* 0x000fe400017ea403 */
[----:B------:R-:W-:Y:S02]  /*6d30*/  @!P6 IADD3.X R3, R169, UR11, RZ, P1, !PT ;  /* 0x0000000ba903ec10 */ /* 0x000fe40008ffe4ff */
[-C--:B------:R-:W-:Y:S01]  /*6d40*/  HMMA.16816.F32.BF16 R12, R200, R198.reuse, R12 ;  /* 0x000000c6c80c723c */ /* 0x080fe2000004180c */
[----:B------:R1:W-:Y:S03]  /*6d50*/  @!P6 LDGSTS.E.BYPASS.LTC128B.128 [R243+0x1900], [R210.64], !P3 ;  /* 0x01900000d2f3efae */ /* 0x0003e6000d901d4e */
[----:B------:R-:W-:Y:S02]  /*6d60*/  @!P6 IADD3.X R209, R3, UR11, RZ, P0, !PT ;  /* 0x0000000b03d1ec10 */ /* 0x000fe400087fe4ff */
[----:B------:R1:W-:Y:S01]  /*6d70*/  @!P6 LDGSTS.E.BYPASS.LTC128B.128 [R243+0x900], [R2.64], !P4 ;  /* 0x0090000002f3efae */ /* 0x0003e2000e101d4e */
[----:B------:R-:W-:Y:S01]  /*6d80*/  PLOP3.LUT P0, PT, PT, PT, UP3, 0x80, 0x0 ;  /* 0x000000000000781c */ /* 0x000fe20003f0f038 */
[C---:B------:R-:W-:Y:S03]  /*6d90*/  HMMA.16816.F32.BF16 R16, R192.reuse, R198, R16 ;  /* 0x000000c6c010723c */ /* 0x040fe60000041810 */
[----:B------:R1:W-:Y:S01]  /*6da0*/  @!P6 LDGSTS.E.BYPASS.LTC128B.128 [R243+0x2100], [R2.64+0x80], !P3 ;  /* 0x0210008002f3efae */ /* 0x0003e2000d901d4e */
[----:B------:R-:W-:Y:S04]  /*6db0*/  IMAD.MOV.U32 R221, RZ, RZ, c[0x0][0x1e4] ;  /* 0x00007900ffdd7624 */ /* 0x000fe800078e00ff */
[-C--:B---3--:R-:W-:Y:S01]  /*6dc0*/  HMMA.16816.F32.BF16 R20, R192, R204.reuse, R20 ;  /* 0x000000ccc014723c */ /* 0x088fe20000041814 */
[----:B------:R3:W-:Y:S05]  /*6dd0*/  @!P6 LDGSTS.E.BYPASS.LTC128B.128 [R243+0x1100], [R208.64], !P4 ;  /* 0x01100000d0f3efae */ /* 0x0007ea000e101d4e */
[----:B------:R3:W-:Y:S01]  /*6de0*/  @!P6 LDGSTS.E.BYPASS.LTC128B.128 [R243+0x2900], [R208.64+0x80], !P3 ;  /* 0x02900080d0f3efae */ /* 0x0007e2000d901d4e */
[C---:B------:R-:W-:Y:S01]  /*6df0*/  ISETP.GT.AND P6, PT, R242.reuse, R249, PT ;  /* 0x000000f9f200720c */ /* 0x040fe20003fc4270 */
[C---:B------:R-:W-:Y:S03]  /*6e00*/  HMMA.16816.F32.BF16 R24, R200.reuse, R204, R24 ;  /* 0x000000ccc818723c */ /* 0x040fe60000041818 */
[----:B------:R-:W-:Y:S05]  /*6e10*/  LDSM.16.M88.4 R212, [R230+0x3100] ;  /* 0x00310000e6d4783b */ /* 0x000fea0000000200 */
[-C--:B------:R-:W-:Y:S01]  /*6e20*/  HMMA.16816.F32.BF16 R28, R200, R206.reuse, R28 ;  /* 0x000000cec81c723c */ /* 0x080fe2000004181c */
[----:B------:R-:W0:Y:S03]  /*6e30*/  LDGDEPBAR ;  /* 0x00000000000079af */ /* 0x000e260000000000 */
[----:B------:R-:W-:Y:S02]  /*6e40*/  @P6 IADD3 R0, R242, -0x1, RZ ;  /* 0xfffffffff2006810 */ /* 0x000fe40007ffe0ff */
[----:B------:R-:W-:Y:S01]  /*6e50*/  LDSM.16.M88.4 R216, [R232+0x8100] ;  /* 0x00810000e8d8783b */ /* 0x000fe20000000200 */
[----:B-1----:R-:W-:Y:S01]  /*6e60*/  @P6 IMAD.MOV.U32 R3, RZ, RZ, R223 ;  /* 0x000000ffff036224 */ /* 0x002fe200078e00df */
[C---:B------:R-:W-:Y:S03]  /*6e70*/  HMMA.16816.F32.BF16 R32, R192.reuse, R206, R32 ;  /* 0x000000cec020723c */ /* 0x040fe60000041820 */
[----:B------:R-:W-:Y:S01]  /*6e80*/  LDSM.16.M88.4 R196, [R230+0x3900] ;  /* 0x00390000e6c4783b */ /* 0x000fe20000000200 */
[----:B----4-:R-:W-:Y:S01]  /*6e90*/  @P6 IMAD.WIDE.U32 R168, R0, c[0x0][0x1e0], RZ ;  /* 0x0000780000a86a25 */ /* 0x010fe200078e00ff */
[----:B------:R-:W-:Y:S03]  /*6ea0*/  @P6 SHF.R.S32.HI R2, RZ, 0x1f, R0 ;  /* 0x0000001fff026819 */ /* 0x000fe60000011400 */
[-C--:B--2---:R-:W-:Y:S01]  /*6eb0*/  HMMA.16816.F32.BF16 R36, R192, R172.reuse, R36 ;  /* 0x000000acc024723c */ /* 0x084fe20000041824 */
[----:B---3--:R-:W1:Y:S03]  /*6ec0*/  LDSM.16.M88.4 R208, [R232+0x6100] ;  /* 0x00610000e8d0783b */ /* 0x008e660000000200 */
[----:B------:R-:W-:Y:S02]  /*6ed0*/  @P6 IMAD R2, R2, c[0x0][0x1e0], RZ ;  /* 0x0000780002026a24 */ /* 0x000fe400078e02ff */
[----:B------:R-:W2:Y:S02]  /*6ee0*/  LDSM.16.M88.4 R204, [R230+0x4100] ;  /* 0x00410000e6cc783b */ /* 0x000ea40000000200 */
[C---:B------:R-:W-:Y:S04]  /*6ef0*/  HMMA.16816.F32.BF16 R40, R200.reuse, R172, R40 ;  /* 0x000000acc828723c */ /* 0x040fe80000041828 */
[----:B------:R-:W-:Y:S04]  /*6f00*/  @P6 IMAD R2, R0, c[0x0][0x1e4], R2 ;  /* 0x0000790000026a24 */ /* 0x000fe800078e0202 */
[-C--:B------:R-:W-:Y:S01]  /*6f10*/  HMMA.16816.F32.BF16 R44, R200, R174.reuse, R44 ;  /* 0x000000aec82c723c */ /* 0x080fe2000004182c */
[----:B------:R-:W-:Y:S03]  /*6f20*/  LDSM.16.M88.4 R200, [R234+0x8100] ;  /* 0x00810000eac8783b */ /* 0x000fe60000000200 */
[----:B------:R-:W-:Y:S02]  /*6f30*/  @P6 IMAD.IADD R0, R169, 0x1, R2 ;  /* 0x00000001a9006824 */ /* 0x000fe400078e0202 */
[----:B------:R-:W-:Y:S02]  /*6f40*/  @P6 IMAD.MOV.U32 R2, RZ, RZ, R220 ;  /* 0x000000ffff026224 */ /* 0x000fe400078e00dc */
[----:B------:R-:W-:Y:S01]  /*6f50*/  HMMA.16816.F32.BF16 R48, R192, R174, R48 ;  /* 0x000000aec030723c */ /* 0x000fe20000041830 */
[----:B------:R-:W-:Y:S03]  /*6f60*/  LDSM.16.M88.4 R172, [R234+0x6100] ;  /* 0x00610000eaac783b */ /* 0x000fe60000000200 */
[----:B------:R-:W-:Y:S02]  /*6f70*/  @P6 IMAD.WIDE.U32 R2, R168, 0x30, R2 ;  /* 0x00000030a8026825 */ /* 0x000fe400078e0002 */
[----:B------:R-:W3:Y:S02]  /*6f80*/  LDSM.16.M88.4 R192, [R229] ;  /* 0x00000000e5c0783b */ /* 0x000ee40000000200 */
[----:B------:R-:W-:Y:S04]  /*6f90*/  @P6 IMAD.SHL.U32 R168, R2, 0x2, RZ ;  /* 0x0000000202a86824 */ /* 0x000fe800078e00ff */
[----:B------:R-:W-:Y:S02]  /*6fa0*/  IMAD.MOV.U32 R220, RZ, RZ, c[0x0][0x1e0] ;  /* 0x00007800ffdc7624 */ /* 0x000fe400078e00ff */
[----:B------:R-:W-:Y:S02]  /*6fb0*/  @P6 IMAD R0, R0, 0x30, RZ ;  /* 0x0000003000006824 */ /* 0x000fe400078e02ff */
[----:B------:R-:W-:Y:S01]  /*6fc0*/  @P6 IMAD.SHL.U32 R165, R220, 0x20, RZ ;  /* 0x00000020dca56824 */ /* 0x000fe200078e00ff */
[-C--:B-1----:R-:W-:Y:S05]  /*6fd0*/  HMMA.16816.F32.BF16 R4, R208, R212.reuse, R4 ;  /* 0x000000d4d004723c */ /* 0x082fea0000041804 */
[----:B------:R-:W-:Y:S03]  /*6fe0*/  @P6 IMAD.IADD R0, R3, 0x1, R0 ;  /* 0x0000000103006824 */ /* 0x000fe600078e0200 */
[C---:B------:R-:W-:Y:S04]  /*6ff0*/  HMMA.16816.F32.BF16 R8, R216.reuse, R212, R8 ;  /* 0x000000d4d808723c */ /* 0x040fe80000041808 */
[----:B------:R-:W-:Y:S02]  /*7000*/  @P6 SHF.L.U64.HI R3, R2, 0x1, R0 ;  /* 0x0000000102036819 */ /* 0x000fe40000010200 */
[----:B------:R-:W-:Y:S02]  /*7010*/  @P6 SHF.L.U64.HI R0, R220, 0x5, R221 ;  /* 0x00000005dc006819 */ /* 0x000fe400000102dd */
[-C--:B------:R-:W-:Y:S08]  /*7020*/  HMMA.16816.F32.BF16 R12, R216, R214.reuse, R12 ;  /* 0x000000d6d80c723c */ /* 0x080ff0000004180c */
[C---:B------:R-:W-:Y:S01]  /*7030*/  HMMA.16816.F32.BF16 R16, R208.reuse, R214, R16 ;  /* 0x000000d6d010723c */ /* 0x040fe20000041810 */
[----:B------:R-:W-:Y:S07]  /*7040*/  LDSM.16.M88.4 R212, [R229+0x1000] ;  /* 0x00100000e5d4783b */ /* 0x000fee0000000200 */
[-C--:B------:R-:W-:Y:S08]  /*7050*/  HMMA.16816.F32.BF16 R20, R208, R196.reuse, R20 ;  /* 0x000000c4d014723c */ /* 0x080ff00000041814 */
[C---:B------:R-:W-:Y:S08]  /*7060*/  HMMA.16816.F32.BF16 R24, R216.reuse, R196, R24 ;  /* 0x000000c4d818723c */ /* 0x040ff00000041818 */
[-C--:B------:R-:W-:Y:S08]  /*7070*/  HMMA.16816.F32.BF16 R28, R216, R198.reuse, R28 ;  /* 0x000000c6d81c723c */ /* 0x080ff0000004181c */
[C---:B------:R-:W-:Y:S01]  /*7080*/  HMMA.16816.F32.BF16 R32, R208.reuse, R198, R32 ;  /* 0x000000c6d020723c */ /* 0x040fe20000041820 */
[----:B------:R-:W1:Y:S07]  /*7090*/  LDSM.16.M88.4 R196, [R229+0x800] ;  /* 0x00080000e5c4783b */ /* 0x000e6e0000000200 */
[-C--:B--2---:R-:W-:Y:S08]  /*70a0*/  HMMA.16816.F32.BF16 R36, R208, R204.reuse, R36 ;  /* 0x000000ccd024723c */ /* 0x084ff00000041824 */
[C---:B------:R-:W-:Y:S08]  /*70b0*/  HMMA.16816.F32.BF16 R40, R216.reuse, R204, R40 ;  /* 0x000000ccd828723c */ /* 0x040ff00000041828 */
[-C--:B------:R-:W-:Y:S01]  /*70c0*/  HMMA.16816.F32.BF16 R44, R216, R206.reuse, R44 ;  /* 0x000000ced82c723c */ /* 0x080fe2000004182c */
[----:B------:R-:W-:Y:S07]  /*70d0*/  LDSM.16.M88.4 R216, [R231+0xc100] ;  /* 0x00c10000e7d8783b */ /* 0x000fee0000000200 */
[----:B------:R-:W-:Y:S01]  /*70e0*/  HMMA.16816.F32.BF16 R48, R208, R206, R48 ;  /* 0x000000ced030723c */ /* 0x000fe20000041830 */
[----:B------:R-:W-:Y:S05]  /*70f0*/  LDSM.16.M88.4 R204, [R231+0xa100] ;  /* 0x00a10000e7cc783b */ /* 0x000fea0000000200 */
[----:B------:R-:W2:Y:S02]  /*7100*/  LDSM.16.M88.4 R208, [R224+0x4900] ;  /* 0x00490000e0d0783b */ /* 0x000ea40000000200 */
[-C--:B---3--:R-:W-:Y:S08]  /*7110*/  HMMA.16816.F32.BF16 R4, R172, R192.reuse, R4 ;  /* 0x000000c0ac04723c */ /* 0x088ff00000041804 */
[C---:B------:R-:W-:Y:S08]  /*7120*/  HMMA.16816.F32.BF16 R8, R200.reuse, R192, R8 ;  /* 0x000000c0c808723c */ /* 0x040ff00000041808 */
        /* <DEDUP_REMOVED lines=13> */
[----:B------:R-:W1:Y:S05]  /*7200*/  LDSM.16.M88.4 R172, [R224+0x5900] ;  /* 0x00590000e0ac783b */ /* 0x000e6a0000000200 */
[----:B------:R-:W4:Y:S02]  /*7210*/  LDSM.16.M88.4 R212, [R233+0xc100] ;  /* 0x00c10000e9d4783b */ /* 0x000f240000000200 */
[-C--:B--2---:R-:W-:Y:S08]  /*7220*/  HMMA.16816.F32.BF16 R4, R204, R208.reuse, R4 ;  /* 0x000000d0cc04723c */ /* 0x084ff00000041804 */
[C---:B------:R-:W-:Y:S08]  /*7230*/  HMMA.16816.F32.BF16 R8, R216.reuse, R208, R8 ;  /* 0x000000d0d808723c */ /* 0x040ff00000041808 */
[-C--:B------:R-:W-:Y:S08]  /*7240*/  HMMA.16816.F32.BF16 R12, R216, R210.reuse, R12 ;  /* 0x000000d2d80c723c */ /* 0x080ff0000004180c */
[C---:B------:R-:W-:Y:S01]  /*7250*/  HMMA.16816.F32.BF16 R16, R204.reuse, R210, R16 ;  /* 0x000000d2cc10723c */ /* 0x040fe20000041810 */
[----:B------:R-:W2:Y:S07]  /*7260*/  LDSM.16.M88.4 R208, [R238] ;  /* 0x00000000eed0783b */ /* 0x000eae0000000200 */
[-C--:B---3--:R-:W-:Y:S08]  /*7270*/  HMMA.16816.F32.BF16 R20, R204, R192.reuse, R20 ;  /* 0x000000c0cc14723c */ /* 0x088ff00000041814 */
[C---:B------:R-:W-:Y:S08]  /*7280*/  HMMA.16816.F32.BF16 R24, R216.reuse, R192, R24 ;  /* 0x000000c0d818723c */ /* 0x040ff00000041818 */
[-C--:B------:R-:W-:Y:S08]  /*7290*/  HMMA.16816.F32.BF16 R28, R216, R194.reuse, R28 ;  /* 0x000000c2d81c723c */ /* 0x080ff0000004181c */
[C---:B------:R-:W-:Y:S01]  /*72a0*/  HMMA.16816.F32.BF16 R32, R204.reuse, R194, R32 ;  /* 0x000000c2cc20723c */ /* 0x040fe20000041820 */
[----:B------:R-:W3:Y:S07]  /*72b0*/  LDSM.16.M88.4 R192, [R237] ;  /* 0x00000000edc0783b */ /* 0x000eee0000000200 */
[-C--:B-1----:R-:W-:Y:S08]  /*72c0*/  HMMA.16816.F32.BF16 R36, R204, R172.reuse, R36 ;  /* 0x000000accc24723c */ /* 0x082ff00000041824 */
[C---:B------:R-:W-:Y:S08]  /*72d0*/  HMMA.16816.F32.BF16 R40, R216.reuse, R172, R40 ;  /* 0x000000acd828723c */ /* 0x040ff00000041828 */
[-C--:B------:R-:W-:Y:S01]  /*72e0*/  HMMA.16816.F32.BF16 R44, R216, R174.reuse, R44 ;  /* 0x000000aed82c723c */ /* 0x080fe2000004182c */
[----:B------:R-:W-:Y:S07]  /*72f0*/  LDSM.16.M88.4 R216, [R236+0xc100] ;  /* 0x00c10000ecd8783b */ /* 0x000fee0000000200 */
[----:B------:R-:W-:Y:S01]  /*7300*/  HMMA.16816.F32.BF16 R48, R204, R174, R48 ;  /* 0x000000aecc30723c */ /* 0x000fe20000041830 */
[----:B------:R-:W-:Y:S05]  /*7310*/  LDSM.16.M88.4 R172, [R232+0xa100] ;  /* 0x00a10000e8ac783b */ /* 0x000fea0000000200 */
[----:B------:R-:W-:Y:S02]  /*7320*/  LDSM.16.M88.4 R204, [R232+0xc100] ;  /* 0x00c10000e8cc783b */ /* 0x000fe40000000200 */
[-C--:B------:R-:W-:Y:S08]  /*7330*/  HMMA.16816.F32.BF16 R4, R196, R200.reuse, R4 ;  /* 0x000000c8c404723c */ /* 0x080ff00000041804 */
[C---:B----4-:R-:W-:Y:S08]  /*7340*/  HMMA.16816.F32.BF16 R8, R212.reuse, R200, R8 ;  /* 0x000000c8d408723c */ /* 0x050ff00000041808 */
[-C--:B------:R-:W-:Y:S08]  /*7350*/  HMMA.16816.F32.BF16 R12, R212, R202.reuse, R12 ;  /* 0x000000cad40c723c */ /* 0x080ff0000004180c */
[C---:B------:R-:W-:Y:S01]  /*7360*/  HMMA.16816.F32.BF16 R16, R196.reuse, R202, R16 ;  /* 0x000000cac410723c */ /* 0x040fe20000041810 */
[----:B------:R-:W1:Y:S07]  /*7370*/  LDSM.16.M88.4 R200, [R230+0x4900] ;  /* 0x00490000e6c8783b */ /* 0x000e6e0000000200 */
[-C--:B--2---:R-:W-:Y:S08]  /*7380*/  HMMA.16816.F32.BF16 R20, R196, R208.reuse, R20 ;  /* 0x000000d0c414723c */ /* 0x084ff00000041814 */
[C---:B------:R-:W-:Y:S08]  /*7390*/  HMMA.16816.F32.BF16 R24, R212.reuse, R208, R24 ;  /* 0x000000d0d418723c */ /* 0x040ff00000041818 */
[-C--:B------:R-:W-:Y:S08]  /*73a0*/  HMMA.16816.F32.BF16 R28, R212, R210.reuse, R28 ;  /* 0x000000d2d41c723c */ /* 0x080ff0000004181c */
[C---:B------:R-:W-:Y:S01]  /*73b0*/  HMMA.16816.F32.BF16 R32, R196.reuse, R210, R32 ;  /* 0x000000d2c420723c */ /* 0x040fe20000041820 */
[----:B------:R-:W2:Y:S07]  /*73c0*/  LDSM.16.M88.4 R208, [R230+0x5100] ;  /* 0x00510000e6d0783b */ /* 0x000eae0000000200 */
[-C--:B---3--:R-:W-:Y:S08]  /*73d0*/  HMMA.16816.F32.BF16 R36, R196, R192.reuse, R36 ;  /* 0x000000c0c424723c */ /* 0x088ff00000041824 */
[C---:B------:R-:W-:Y:S08]  /*73e0*/  HMMA.16816.F32.BF16 R40, R212.reuse, R192, R40 ;  /* 0x000000c0d428723c */ /* 0x040ff00000041828 */
[-C--:B------:R-:W-:Y:S01]  /*73f0*/  HMMA.16816.F32.BF16 R44, R212, R194.reuse, R44 ;  /* 0x000000c2d42c723c */ /* 0x080fe2000004182c */
[----:B------:R-:W3:Y:S07]  /*7400*/  LDSM.16.M88.4 R212, [R230+0x5900] ;  /* 0x00590000e6d4783b */ /* 0x000eee0000000200 */
[----:B------:R-:W-:Y:S01]  /*7410*/  HMMA.16816.F32.BF16 R48, R196, R194, R48 ;  /* 0x000000c2c430723c */ /* 0x000fe20000041830 */
[----:B------:R-:W-:Y:S05]  /*7420*/  LDSM.16.M88.4 R192, [R234+0xa100] ;  /* 0x00a10000eac0783b */ /* 0x000fea0000000200 */
[----:B------:R-:W4:Y:S02]  /*7430*/  LDSM.16.M88.4 R196, [R229+0x1800] ;  /* 0x00180000e5c4783b */ /* 0x000f240000000200 */
[-C--:B-1----:R-:W-:Y:S08]  /*7440*/  HMMA.16816.F32.BF16 R4, R172, R200.reuse, R4 ;  /* 0x000000c8ac04723c */ /* 0x082ff00000041804 */
        /* <DEDUP_REMOVED lines=8> */
[----:B------:R-:W2:Y:S07]  /*74d0*/  LDL R210, [R1+0x8] ;  /* 0x0000080001d27983 */ /* 0x000eae0000100800 */
[-C--:B---3--:R-:W-:Y:S08]  /*74e0*/  HMMA.16816.F32.BF16 R36, R172, R212.reuse, R36 ;  /* 0x000000d4ac24723c */ /* 0x088ff00000041824 */
[C---:B------:R-:W-:Y:S08]  /*74f0*/  HMMA.16816.F32.BF16 R40, R204.reuse, R212, R40 ;  /* 0x000000d4cc28723c */ /* 0x040ff00000041828 */
[-C--:B------:R-:W-:Y:S08]  /*7500*/  HMMA.16816.F32.BF16 R44, R204, R214.reuse, R44 ;  /* 0x000000d6cc2c723c */ /* 0x080ff0000004182c */
[----:B------:R-:W-:Y:S01]  /*7510*/  HMMA.16816.F32.BF16 R48, R172, R214, R48 ;  /* 0x000000d6ac30723c */ /* 0x000fe20000041830 */
[----:B------:R-:W3:Y:S01]  /*7520*/  LDSM.16.M88.4 R172, [R229+0x2800] ;  /* 0x00280000e5ac783b */ /* 0x000ee20000000200 */
[----:B------:R-:W-:Y:S04]  /*7530*/  DEPBAR.LE SB0, 0x0 ;  /* 0x000080000000791a */ /* 0x000fe80000000000 */
[----:B------:R-:W-:Y:S02]  /*7540*/  BAR.SYNC.DEFER_BLOCKING 0x0 ;  /* 0x0000000000007b1d */ /* 0x000fe40000010000 */
[-C--:B----4-:R-:W-:Y:S08]  /*7550*/  HMMA.16816.F32.BF16 R4, R192, R196.reuse, R4 ;  /* 0x000000c4c004723c */ /* 0x090ff00000041804 */
[C---:B------:R-:W-:Y:S07]  /*7560*/  HMMA.16816.F32.BF16 R8, R216.reuse, R196, R8 ;  /* 0x000000c4d808723c */ /* 0x040fee0000041808 */
[C---:B------:R-:W-:Y:S01]  /*7570*/  @P6 IADD3 R196, P5, R168.reuse, 0x80, RZ ;  /* 0x00000080a8c46810 */ /* 0x040fe20007fbe0ff */
[-C--:B------:R-:W-:Y:S04]  /*7580*/  HMMA.16816.F32.BF16 R12, R216, R198.reuse, R12 ;  /* 0x000000c6d80c723c */ /* 0x080fe8000004180c */
[----:B------:R-:W-:Y:S02]  /*7590*/  @P6 IADD3 R168, P1, R168, c[0x0][0x1c8], RZ ;  /* 0x00007200a8a86a10 */ /* 0x000fe40007f3e0ff */
[----:B------:R-:W-:Y:S02]  /*75a0*/  @P6 IADD3 R196, P2, R196, c[0x0][0x1c8], RZ ;  /* 0x00007200c4c46a10 */ /* 0x000fe40007f5e0ff */
[C---:B------:R-:W-:Y:S04]  /*75b0*/  HMMA.16816.F32.BF16 R16, R192.reuse, R198, R16 ;  /* 0x000000c6c010723c */ /* 0x040fe80000041810 */
[----:B------:R-:W-:Y:S02]  /*75c0*/  @P6 IADD3.X R169, R3, c[0x0][0x1cc], RZ, P1, !PT ;  /* 0x0000730003a96a10 */ /* 0x000fe40000ffe4ff */
[-C--:B------:R-:W-:Y:S02]  /*75d0*/  @P6 IADD3 R2, P1, R168, R165.reuse, RZ ;  /* 0x000000a5a8026210 */ /* 0x080fe40007f3e0ff */
[-C--:B-1----:R-:W-:Y:S04]  /*75e0*/  HMMA.16816.F32.BF16 R20, R192, R200.reuse, R20 ;  /* 0x000000c8c014723c */ /* 0x082fe80000041814 */
[----:B------:R-:W-:Y:S01]  /*75f0*/  @P6 IADD3.X R197, RZ, c[0x0][0x1cc], R3, P2, P5 ;  /* 0x00007300ffc56a10 */ /* 0x000fe200017ea403 */
[--C-:B------:R-:W-:Y:S03]  /*7600*/  @P6 IMAD.X R3, R169, 0x1, R0.reuse, P1 ;  /* 0x00000001a9036824 */ /* 0x100fe600008e0600 */
[C---:B------:R-:W-:Y:S08]  /*7610*/  HMMA.16816.F32.BF16 R24, R216.reuse, R200, R24 ;  /* 0x000000c8d818723c */ /* 0x040ff00000041818 */
[-C--:B------:R-:W-:Y:S01]  /*7620*/  HMMA.16816.F32.BF16 R28, R216, R202.reuse, R28 ;  /* 0x000000cad81c723c */ /* 0x080fe2000004181c */
[----:B------:R-:W-:Y:S01]  /*7630*/  @!PT LDS RZ, [RZ] ;  /* 0x00000000fffff984 */ /* 0x000fe20000000800 */
[----:B------:R-:W-:Y:S01]  /*7640*/  @!PT LDS RZ, [RZ] ;  /* 0x00000000fffff984 */ /* 0x000fe20000000800 */
[----:B------:R-:W-:Y:S01]  /*7650*/  @!PT LDS RZ, [RZ] ;  /* 0x00000000fffff984 */ /* 0x000fe20000000800 */
[----:B------:R1:W-:Y:S05]  /*7660*/  @P6 LDGSTS.E.BYPASS.LTC128B.128 [R243+0x3100], [R168.64], !P4 ;  /* 0x03100000a8f36fae */ /* 0x0003ea000e101d4e */
[----:B------:R4:W-:Y:S02]  /*7670*/  @P6 LDGSTS.E.BYPASS.LTC128B.128 [R243+0x4900], [R196.64], !P3 ;  /* 0x04900000c4f36fae */ /* 0x0009e4000d901d4e */
[C---:B------:R-:W-:Y:S03]  /*7680*/  HMMA.16816.F32.BF16 R32, R192.reuse, R202, R32 ;  /* 0x000000cac020723c */ /* 0x040fe60000041820 */
[----:B------:R1:W-:Y:S05]  /*7690*/  @P6 LDGSTS.E.BYPASS.LTC128B.128 [R243+0x3900], [R2.64], !P4 ;  /* 0x0390000002f36fae */ /* 0x0003ea000e101d4e */
[-C--:B---3--:R-:W-:Y:S01]  /*76a0*/  HMMA.16816.F32.BF16 R36, R192, R172.reuse, R36 ;  /* 0x000000acc024723c */ /* 0x088fe20000041824 */
[----:B------:R3:W-:Y:S07]  /*76b0*/  @P6 LDGSTS.E.BYPASS.LTC128B.128 [R243+0x5100], [R2.64+0x80], !P3 ;  /* 0x0510008002f36fae */ /* 0x0007ee000d901d4e */
[C---:B------:R-:W-:Y:S01]  /*76c0*/  HMMA.16816.F32.BF16 R40, R216.reuse, R172, R40 ;  /* 0x000000acd828723c */ /* 0x040fe20000041828 */
[----:B------:R4:W2:Y:S07]  /*76d0*/  LDL R173, [R1+0x28] ;  /* 0x0000280001ad7983 */ /* 0x0008ae0000100800 */
[-C--:B------:R-:W-:Y:S08]  /*76e0*/  HMMA.16816.F32.BF16 R44, R216, R174.reuse, R44 ;  /* 0x000000aed82c723c */ /* 0x080ff0000004182c */
[----:B------:R-:W-:Y:S04]  /*76f0*/  HMMA.16816.F32.BF16 R48, R192, R174, R48 ;  /* 0x000000aec030723c */ /* 0x000fe80000041830 */
[----:B--2---:R-:W-:Y:S01]  /*7700*/  @P0 IMAD.MOV.U32 R173, RZ, RZ, R167 ;  /* 0x000000ffffad0224 */ /* 0x004fe200078e00a7 */
[----:B-1----:R-:W-:Y:S04]  /*7710*/  @P6 IADD3 R168, P0, R2, R165, RZ ;  /* 0x000000a502a86210 */ /* 0x002fe80007f1e0ff */
[----:B------:R-:W1:Y:S03]  /*7720*/  SHFL.IDX PT, R165, R173, RZ, 0x1c1f ;  /* 0x001c1fffada57589 */ /* 0x000e6600000e0000 */
[----:B------:R-:W-:Y:S01]  /*7730*/  @P6 IMAD.X R169, R3, 0x1, R0, P0 ;  /* 0x0000000103a96824 */ /* 0x000fe200000e0600 */
[----:B------:R-:W-:Y:S01]  /*7740*/  PLOP3.LUT P0, PT, PT, PT, UP2, 0x40, 0x0 ;  /* 0x000000000000781c */ /* 0x000fe20003f0e828 */
[----:B---3--:R-:W-:Y:S03]  /*7750*/  IMAD R3, R242, -0x30, RZ ;  /* 0xffffffd0f2037824 */ /* 0x008fe600078e02ff */
[----:B------:R2:W-:Y:S02]  /*7760*/  @P6 LDGSTS.E.BYPASS.LTC128B.128 [R243+0x4100], [R168.64], !P4 ;  /* 0x04100000a8f36fae */ /* 0x0005e4000e101d4e */
[----:B------:R-:W-:Y:S03]  /*7770*/  IADD3 R175, -R210, 0x1, R3 ;  /* 0x00000001d2af7810 */ /* 0x000fe60007ffe103 */
[----:B------:R2:W-:Y:S01]  /*7780*/  @P6 LDGSTS.E.BYPASS.LTC128B.128 [R243+0x5900], [R168.64+0x80], !P3 ;  /* 0x05900080a8f36fae */ /* 0x0005e2000d901d4e */
[----:B------:R-:W-:Y:S04]  /*7790*/  IADD3 R175, R175, c[0x0][0x1d0], RZ ;  /* 0x00007400afaf7a10 */ /* 0x000fe80007ffe0ff */
[----:B------:R-:W-:Y:S01]  /*77a0*/  IADD3 R175, R175, -c[0x0][0x168], RZ ;  /* 0x80005a00afaf7a10 */ /* 0x000fe20007ffe0ff */
[----:B------:R-:W0:Y:S03]  /*77b0*/  LDGDEPBAR ;  /* 0x00000000000079af */ /* 0x000e260000000000 */
[C---:B------:R-:W-:Y:S02]  /*77c0*/  IADD3 R174, R175.reuse, c[0x0][0x328], RZ ;  /* 0x0000ca00afae7a10 */ /* 0x040fe40007ffe0ff */
[----:B------:R-:W-:Y:S05]  /*77d0*/  IADD3 R175, R175, UR6, RZ ;  /* 0x00000006afaf7c10 */ /* 0x000fea000fffe0ff */
[----:B-1----:R-:W-:Y:S02]  /*77e0*/  IMAD.IADD R0, R165, 0x1, R175 ;  /* 0x00000001a5007824 */ /* 0x002fe400078e02af */
[----:B--2---:R-:W-:Y:S01]  /*77f0*/  IMAD.IADD R169, R174, 0x1, R165 ;  /* 0x00000001aea97824 */ /* 0x004fe200078e02a5 */
[----:B------:R-:W-:-:S05]  /*7800*/  @P0 BRA `(.L_x_1806) ;  /* 0x0000019000000947 */ /* 0x000fca0003800000 */
[----:B----4-:R-:W-:Y:S01]  /*7810*/  IADD3 R2, R165, c[0x0][0x1d0], RZ ;  /* 0x00007400a5027a10 */ /* 0x010fe20007ffe0ff */
        /* <DEDUP_REMOVED lines=13> */
.L_x_1808:
[----:B------:R-:W-:Y:S04]  /*78f0*/  MOV R165, c[0x0][0x32c] ;  /* 0x0000cb0000a57a02 */ /* 0x000fe80000000f00 */
[----:B------:R-:W-:Y:S11]  /*7900*/  ISETP.NE.AND P0, PT, R165, 0x1, PT ;  /* 0x00000001a500780c */ /* 0x000ff60003f05270 */
[----:B------:R-:W-:Y:S02]  /*7910*/  @!UPT UIADD3 URZ, URZ, URZ, URZ ;  /* 0x0000003f3f3ff290 */ /* 0x000fe4000fffe03f */
[----:B------:R-:W-:Y:S05]  /*7920*/  @P0 IMAD.HI.U32 R165, R2, c[0x0][0x330], RZ ;  /* 0x0000cc0002a50a27 */ /* 0x000fea00078e00ff */
[----:B------:R-:W-:Y:S02]  /*7930*/  @P0 SHF.R.U32.HI R2, RZ, c[0x0][0x334], R165 ;  /* 0x0000cd00ff020a19 */ /* 0x000fe400000116a5 */
.L_x_1809:
[----:B------:R-:W-:Y:S05]  /*7940*/  BSYNC B0 ;  /* 0x0000000000007941 */ /* 0x000fea0003800000 */
.L_x_1807:
[----:B------:R-:W-:Y:S04]  /*7950*/  IMAD.IADD R165, R3, 0x1, -R210 ;  /* 0x0000000103a57824 */ /* 0x000fe800078e0ad2 */
[----:B------:R-:W-:Y:S05]  /*7960*/  IMAD R2, R2, c[0x0][0x32c], R165 ;  /* 0x0000cb0002027a24 */ /* 0x000fea00078e02a5 */
[----:B------:R-:W-:Y:S02]  /*7970*/  IADD3 R165, R2, c[0x0][0x32c], RZ ;  /* 0x0000cb0002a57a10 */ /* 0x000fe40007ffe0ff */
[----:B------:R-:W-:Y:S02]  /*7980*/  IMNMX R0, R0, R2, !PT ;  /* 0x0000000200007217 */ /* 0x000fe40007800200 */
[----:B------:R-:W-:Y:S02]  /*7990*/  IMNMX R169, R169, R165, PT ;  /* 0x000000a5a9a97217 */ /* 0x000fe40003800200 */
.L_x_1806:
[----:B----4-:R-:W-:Y:S01]  /*79a0*/  PLOP3.LUT P0, PT, PT, PT, UP2, 0x40, 0x0 ;  /* 0x000000000000781c */ /* 0x010fe20003f0e828 */
[----:B------:R-:W1:Y:S02]  /*79b0*/  SHFL.IDX PT, R165, R173, 0x1, 0x1c1f ;  /* 0x003c1f00ada57f89 */ /* 0x000e6400000e0000 */
[----:B-1----:R-:W-:Y:S01]  /*79c0*/  IADD3 R2, R175, R165, RZ ;  /* 0x000000a5af027210 */ /* 0x002fe20007ffe0ff */
[----:B------:R-:W-:Y:S09]  /*79d0*/  IMAD.IADD R168, R174, 0x1, R165 ;  /* 0x00000001aea87824 */ /* 0x000ff200078e02a5 */
        /* <DEDUP_REMOVED lines=15> */
.L_x_1812:
[----:B------:R-:W-:Y:S04]  /*7ad0*/  MOV R167, c[0x0][0x32c] ;  /* 0x0000cb0000a77a02 */ /* 0x000fe80000000f00 */
[----:B------:R-:W-:Y:S11]  /*7ae0*/  ISETP.NE.AND P0, PT, R167, 0x1, PT ;  /* 0x00000001a700780c */ /* 0x000ff60003f05270 */
[----:B------:R-:W-:Y:S02]  /*7af0*/  @!UPT UIADD3 URZ, URZ, URZ, URZ ;  /* 0x0000003f3f3ff290 */ /* 0x000fe4000fffe03f */
[----:B------:R-:W-:Y:S05]  /*7b00*/  @P0 IMAD.HI.U32 R167, R165, c[0x0][0x330], RZ ;  /* 0x0000cc00a5a70a27 */ /* 0x000fea00078e00ff */
[----:B------:R-:W-:Y:S02]  /*7b10*/  @P0 SHF.R.U32.HI R165, RZ, c[0x0][0x334], R167 ;  /* 0x0000cd00ffa50a19 */ /* 0x000fe400000116a7 */
.L_x_1813:
[----:B------:R-:W-:Y:S05]  /*7b20*/  BSYNC B0 ;  /* 0x0000000000007941 */ /* 0x000fea0003800000 */
.L_x_1811:
[----:B------:R-:W-:Y:S04]  /*7b30*/  IMAD.IADD R167, R3, 0x1, -R210 ;  /* 0x0000000103a77824 */ /* 0x000fe800078e0ad2 */
[----:B------:R-:W-:Y:S05]  /*7b40*/  IMAD R165, R165, c[0x0][0x32c], R167 ;  /* 0x0000cb00a5a57a24 */ /* 0x000fea00078e02a7 */
[----:B------:R-:W-:Y:S02]  /*7b50*/  IADD3 R167, R165, c[0x0][0x32c], RZ ;  /* 0x0000cb00a5a77a10 */ /* 0x000fe40007ffe0ff */
[----:B------:R-:W-:Y:S02]  /*7b60*/  IMNMX R2, R2, R165, !PT ;  /* 0x000000a502027217 */ /* 0x000fe40007800200 */
[----:B------:R-:W-:Y:S02]  /*7b70*/  IMNMX R168, R168, R167, PT ;  /* 0x000000a7a8a87217 */ /* 0x000fe40003800200 */
.L_x_1810:
[----:B------:R-:W-:Y:S01]  /*7b80*/  PLOP3.LUT P0, PT, PT, PT, UP2, 0x40, 0x0 ;  /* 0x000000000000781c */ /* 0x000fe20003f0e828 */
        /* <DEDUP_REMOVED lines=18> */
.L_x_1816:
[----:B------:R-:W-:Y:S04]  /*7cb0*/  MOV R192, c[0x0][0x32c] ;  /* 0x0000cb0000c07a02 */ /* 0x000fe80000000f00 */
[----:B------:R-:W-:Y:S11]  /*7cc0*/  ISETP.NE.AND P0, PT, R192, 0x1, PT ;  /* 0x00000001c000780c */ /* 0x000ff60003f05270 */
[----:B------:R-:W-:Y:S02]  /*7cd0*/  @!UPT UIADD3 URZ, URZ, URZ, URZ ;  /* 0x0000003f3f3ff290 */ /* 0x000fe4000fffe03f */
[----:B------:R-:W-:Y:S05]  /*7ce0*/  @P0 IMAD.HI.U32 R192, R172, c[0x0][0x330], RZ ;  /* 0x0000cc00acc00a27 */ /* 0x000fea00078e00ff */
[----:B------:R-:W-:Y:S02]  /*7cf0*/  @P0 SHF.R.U32.HI R172, RZ, c[0x0][0x334], R192 ;  /* 0x0000cd00ffac0a19 */ /* 0x000fe400000116c0 */
.L_x_1817:
[----:B------:R-:W-:Y:S05]  /*7d00*/  BSYNC B0 ;  /* 0x0000000000007941 */ /* 0x000fea0003800000 */
.L_x_1815:
[----:B------:R-:W-:Y:S04]  /*7d10*/  IMAD.IADD R192, R3, 0x1, -R210 ;  /* 0x0000000103c07824 */ /* 0x000fe800078e0ad2 */
[----:B------:R-:W-:Y:S05]  /*7d20*/  IMAD R172, R172, c[0x0][0x32c], R192 ;  /* 0x0000cb00acac7a24 */ /* 0x000fea00078e02c0 */
[----:B------:R-:W-:Y:S02]  /*7d30*/  IADD3 R192, R172, c[0x0][0x32c], RZ ;  /* 0x0000cb00acc07a10 */ /* 0x000fe40007ffe0ff */
[----:B------:R-:W-:Y:S02]  /*7d40*/  IMNMX R165, R165, R172, !PT ;  /* 0x000000aca5a57217 */ /* 0x000fe40007800200 */
[----:B------:R-:W-:Y:S02]  /*7d50*/  IMNMX R167, R167, R192, PT ;  /* 0x000000c0a7a77217 */ /* 0x000fe40003800200 */
.L_x_1814:
[C---:B------:R-:W-:Y:S02]  /*7d60*/  ISETP.GE.AND P1, PT, R3.reuse, 0x9, PT ;  /* 0x000000090300780c */ /* 0x040fe40003f26270 */
[----:B------:R-:W-:Y:S02]  /*7d70*/  ISETP.GE.AND P5, PT, R3, 0xa, PT ;  /* 0x0000000a0300780c */ /* 0x000fe40003fa6270 */
[----:B------:R-:W-:Y:S02]  /*7d80*/  ISETP.GT.AND P0, PT, R0, 0x8, !P1 ;  /* 0x000000080000780c */ /* 0x000fe40004f04270 */
[----:B------:R-:W-:Y:S02]  /*7d90*/  P2R R193, PR, RZ, 0x2 ;  /* 0x00000002ffc17803 */ /* 0x000fe40000000000 */
[----:B------:R-:W-:Y:S02]  /*7da0*/  ISETP.LT.OR P0, PT, R169, 0x9, P0 ;  /* 0x00000009a900780c */ /* 0x000fe40000701670 */
[----:B------:R-:W-:Y:S02]  /*7db0*/  ISETP.GT.AND P1, PT, R2, 0x8, !P1 ;  /* 0x000000080200780c */ /* 0x000fe40004f24270 */
[----:B------:R-:W-:Y:S02]  /*7dc0*/  P2R R199, PR, RZ, 0x10 ;  /* 0x00000010ffc77803 */ /* 0x000fe40000000000 */
[----:B------:R-:W-:Y:S02]  /*7dd0*/  FSEL R194, R16, -INF , !P0 ;  /* 0xff80000010c27808 */ /* 0x000fe40004000000 */
[----:B------:R-:W-:Y:S02]  /*7de0*/  ISETP.GT.AND P0, PT, R2, 0x9, !P5 ;  /* 0x000000090200780c */ /* 0x000fe40006f04270 */
[C---:B------:R-:W-:Y:S02]  /*7df0*/  ISETP.LT.OR P1, PT, R168.reuse, 0x9, P1 ;  /* 0x00000009a800780c */ /* 0x040fe40000f21670 */
[----:B------:R-:W-:Y:S02]  /*7e00*/  ISETP.GE.AND P4, PT, R3, 0x11, PT ;  /* 0x000000110300780c */ /* 0x000fe40003f86270 */
[----:B------:R-:W-:Y:S02]  /*7e10*/  ISETP.LT.OR P0, PT, R168, 0xa, P0 ;  /* 0x0000000aa800780c */ /* 0x000fe40000701670 */
[----:B------:R-:W-:Y:S02]  /*7e20*/  FSEL R196, R18, -INF , !P1 ;  /* 0xff80000012c47808 */ /* 0x000fe40004800000 */
[----:B------:R-:W-:Y:S02]  /*7e30*/  ISETP.GT.AND P1, PT, R0, 0x10, !P4 ;  /* 0x000000100000780c */ /* 0x000fe40006724270 */
[----:B------:R-:W-:Y:S02]  /*7e40*/  P2R R198, PR, RZ, 0x8 ;  /* 0x00000008ffc67803 */ /* 0x000fe40000000000 */
[----:B------:R-:W-:Y:S02]  /*7e50*/  FSEL R197, R19, -INF , !P0 ;  /* 0xff80000013c57808 */ /* 0x000fe40004000000 */
[----:B------:R-:W-:Y:S02]  /*7e60*/  ISETP.LT.OR P0, PT, R169, 0x11, P1 ;  /* 0x00000011a900780c */ /* 0x000fe40000f01670 */
[C---:B------:R-:W-:Y:S02]  /*7e70*/  ISETP.GE.AND P3, PT, R3.reuse, 0x12, PT ;  /* 0x000000120300780c */ /* 0x040fe40003f66270 */
        /* <DEDUP_REMOVED lines=8> */
[----:B------:R-:W-:Y:S02]  /*7f00*/  ISETP.LT.OR P0, PT, R168, 0x11, P0 ;  /* 0x00000011a800780c */ /* 0x000fe40000701670 */
[----:B------:R-:W-:Y:S02]  /*7f10*/  ISETP.GT.AND P2, PT, R0, 0x9, !P5 ;  /* 0x000000090000780c */ /* 0x000fe40006f44270 */
[----:B------:R-:W-:Y:S02]  /*7f20*/  FSEL R202, R22, -INF , !P0 ;  /* 0xff80000016ca7808 */ /* 0x000fe40004000000 */
[----:B------:R-:W-:Y:S02]  /*7f30*/  ISETP.GT.AND P0, PT, R2, 0x11, !P3 ;  /* 0x000000110200780c */ /* 0x000fe40005f04270 */
[----:B------:R-:W-:Y:S02]  /*7f40*/  ISETP.LT.OR P2, PT, R169, 0xa, P2 ;  /* 0x0000000aa900780c */ /* 0x000fe40001741670 */
[----:B------:R-:W-:Y:S02]  /*7f50*/  ISETP.LT.OR P0, PT, R168, 0x12, P0 ;  /* 0x00000012a800780c */ /* 0x000fe40000701670 */
[----:B------:R-:W-:Y:S02]  /*7f60*/  FSEL R195, R17, -INF , !P2 ;  /* 0xff80000011c37808 */ /* 0x000fe40005000000 */
        /* <DEDUP_REMOVED lines=14> */
[----:B------:R-:W-:Y:S02]  /*8050*/  P2R R23, PR, RZ, 0x10 ;  /* 0x00000010ff177803 */ /* 0x000fe40000000000 */
        /* <DEDUP_REMOVED lines=14> */
[----:B------:R-:W-:Y:S02]  /*8140*/  P2R R22, PR, RZ, 0x8 ;  /* 0x00000008ff167803 */ /* 0x000fe40000000000 */
[----:B------:R-:W-:Y:S02]  /*8150*/  FSEL R218, R37, -INF , !P0 ;  /* 0xff80000025da7808 */ /* 0x000fe40004000000 */
[----:B------:R-:W-:Y:S04]  /*8160*/  ISETP.GT.AND P0, PT, R2, 0x20, !P1 ;  /* 0x000000200200780c */ /* 0x000fe80004f04270 */
[----:B------:R-:W-:Y:S04]  /*8170*/  ISETP.LT.OR P0, PT, R168, 0x21, P0 ;  /* 0x00000021a800780c */ /* 0x000fe80000701670 */
[----:B------:R-:W-:Y:S02]  /*8180*/  FSEL R219, R38, -INF , !P0 ;  /* 0xff80000026db7808 */ /* 0x000fe40004000000 */
[----:B------:R-:W-:Y:S04]  /*8190*/  ISETP.GT.AND P0, PT, R2, 0x21, !P6 ;  /* 0x000000210200780c */ /* 0x000fe80007704270 */
[----:B------:R-:W-:Y:S04]  /*81a0*/  ISETP.LT.OR P0, PT, R168, 0x22, P0 ;  /* 0x00000022a800780c */ /* 0x000fe80000701670 */
[----:B------:R-:W-:Y:S02]  /*81b0*/  FSEL R220, R39, -INF , !P0 ;  /* 0xff80000027dc7808 */ /* 0x000fe40004000000 */
[----:B------:R-:W-:Y:S04]  /*81c0*/  ISETP.GT.AND P0, PT, R0, RZ, !P3 ;  /* 0x000000ff0000720c */ /* 0x000fe80005f04270 */
[C---:B------:R-:W-:Y:S04]  /*81d0*/  ISETP.LT.OR P0, PT, R169.reuse, 0x1, P0 ;  /* 0x00000001a900780c */ /* 0x040fe80000701670 */
[----:B------:R-:W-:Y:S02]  /*81e0*/  FSEL R16, R4, -INF , !P0 ;  /* 0xff80000004107808 */ /* 0x000fe40004000000 */
[----:B------:R-:W-:Y:S01]  /*81f0*/  ISETP.GT.AND P0, PT, R0, 0x1, !P4 ;  /* 0x000000010000780c */ /* 0x000fe20006704270 */
[----:B------:R-:W1:Y:S03]  /*8200*/  SHFL.IDX PT, R4, R173, 0x3, 0x1c1f ;  /* 0x007c1f00ad047f89 */ /* 0x000e6600000e0000 */
[----:B------:R-:W-:Y:S04]  /*8210*/  ISETP.LT.OR P0, PT, R169, 0x2, P0 ;  /* 0x00000002a900780c */ /* 0x000fe80000701670 */
[----:B------:R-:W-:Y:S02]  /*8220*/  FSEL R5, R5, -INF , !P0 ;  /* 0xff80000005057808 */ /* 0x000fe40004000000 */
[----:B------:R-:W-:Y:S04]  /*8230*/  ISETP.GT.AND P0, PT, R2, 0x1, !P4 ;  /* 0x000000010200780c */ /* 0x000fe80006704270 */
[----:B------:R-:W-:Y:S04]  /*8240*/  ISETP.LT.OR P0, PT, R168, 0x2, P0 ;  /* 0x00000002a800780c */ /* 0x000fe80000701670 */
[----:B------:R-:W-:Y:S02]  /*8250*/  FSEL R19, R7, -INF , !P0 ;  /* 0xff80000007137808 */ /* 0x000fe40004000000 */
[----:B------:R-:W-:Y:S04]  /*8260*/  ISETP.GT.AND P0, PT, R2, RZ, !P3 ;  /* 0x000000ff0200720c */ /* 0x000fe80005f04270 */
        /* <DEDUP_REMOVED lines=8> */
[----:B------:R-:W-:Y:S04]  /*82f0*/  ISETP.LT.OR P2, PT, R169, 0x2a, P2 ;  /* 0x0000002aa900780c */ /* 0x000fe80001741670 */
[----:B------:R-:W-:Y:S02]  /*8300*/  FSEL R222, R49, -INF , !P2 ;  /* 0xff80000031de7808 */ /* 0x000fe40005000000 */
[----:B------:R-:W-:Y:S04]  /*8310*/  ISETP.GT.AND P2, PT, R2, 0x28, !P5 ;  /* 0x000000280200780c */ /* 0x000fe80006f44270 */
[----:B------:R-:W-:Y:S04]  /*8320*/  ISETP.LT.OR P2, PT, R168, 0x29, P2 ;  /* 0x00000029a800780c */ /* 0x000fe80001741670 */
[----:B------:R-:W-:Y:S02]  /*8330*/  FSEL R223, R50, -INF , !P2 ;  /* 0xff80000032df7808 */ /* 0x000fe40005000000 */
[----:B------:R-:W-:Y:S01]  /*8340*/  ISETP.GT.AND P2, PT, R2, 0x29, !P0 ;  /* 0x000000290200780c */ /* 0x000fe20004744270 */
[----:B------:R-:W-:Y:S03]  /*8350*/  IMAD.IADD R2, R174, 0x1, R4 ;  /* 0x00000001ae027824 */ /* 0x000fe600078e0204 */
[----:B------:R-:W-:Y:S04]  /*8360*/  ISETP.LT.OR P2, PT, R168, 0x2a, P2 ;  /* 0x0000002aa800780c */ /* 0x000fe80001741670 */
[----:B------:R-:W-:Y:S02]  /*8370*/  FSEL R246, R51, -INF , !P2 ;  /* 0xff80000033f67808 */ /* 0x000fe40005000000 */
[----:B------:R-:W-:Y:S02]  /*8380*/  ISETP.GT.AND P2, PT, R165, 0x1, !P4 ;  /* 0x00000001a500780c */ /* 0x000fe40006744270 */
[----:B------:R-:W-:Y:S02]  /*8390*/  ISETP.NE.AND P4, PT, R20, RZ, PT ;  /* 0x000000ff1400720c */ /* 0x000fe40003f85270 */
        /* <DEDUP_REMOVED lines=22> */
[----:B------:R-:W-:Y:S02]  /*8500*/  ISETP.GT.AND P2, PT, R165, 0x19, !P4 ;  /* 0x00000019a500780c */ /* 0x000fe40006744270 */
[----:B------:R-:W-:Y:S02]  /*8510*/  ISETP.NE.AND P4, PT, R199, RZ, PT ;  /* 0x000000ffc700720c */ /* 0x000fe40003f85270 */
        /* <DEDUP_REMOVED lines=11> */
[----:B------:R-:W-:Y:S02]  /*85d0*/  ISETP.GT.AND P2, PT, R165, RZ, !P3 ;  /* 0x000000ffa500720c */ /* 0x000fe40005f44270 */
[----:B------:R-:W-:Y:S02]  /*85e0*/  ISETP.NE.AND P3, PT, R198, RZ, PT ;  /* 0x000000ffc600720c */ /* 0x000fe40003f65270 */
        /* <DEDUP_REMOVED lines=22> */
.L_x_1820:
[----:B------:R-:W-:Y:S04]  /*8750*/  MOV R7, c[0x0][0x32c] ;  /* 0x0000cb0000077a02 */ /* 0x000fe80000000f00 */
[----:B------:R-:W-:Y:S11]  /*8760*/  ISETP.NE.AND P2, PT, R7, 0x1, PT ;  /* 0x000000010700780c */ /* 0x000ff60003f45270 */
[----:B------:R-:W-:Y:S02]  /*8770*/  @!UPT UIADD3 URZ, URZ, URZ, URZ ;  /* 0x0000003f3f3ff290 */ /* 0x000fe4000fffe03f */
[----:B------:R-:W-:Y:S05]  /*8780*/  @P2 IMAD.HI.U32 R7, R4, c[0x0][0x330], RZ ;  /* 0x0000cc0004072a27 */ /* 0x000fea00078e00ff */
[----:B------:R-:W-:Y:S02]  /*8790*/  @P2 SHF.R.U32.HI R4, RZ, c[0x0][0x334], R7 ;  /* 0x0000cd00ff042a19 */ /* 0x000fe40000011607 */
.L_x_1821:
[----:B------:R-:W-:Y:S05]  /*87a0*/  BSYNC B0 ;  /* 0x0000000000007941 */ /* 0x000fea0003800000 */
.L_x_1819:
[----:B------:R-:W-:Y:S04]  /*87b0*/  IMAD.IADD R3, R3, 0x1, -R210 ;  /* 0x0000000103037824 */ /* 0x000fe800078e0ad2 */
[----:B------:R-:W-:Y:S05]  /*87c0*/  IMAD R4, R4, c[0x0][0x32c], R3 ;  /* 0x0000cb0004047a24 */ /* 0x000fea00078e0203 */
[----:B------:R-:W-:Y:S02]  /*87d0*/  IADD3 R3, R4, c[0x0][0x32c], RZ ;  /* 0x0000cb0004037a10 */ /* 0x000fe40007ffe0ff */
[----:B------:R-:W-:Y:S02]  /*87e0*/  IMNMX R0, R0, R4, !PT ;  /* 0x0000000400007217 */ /* 0x000fe40007800200 */
[----:B------:R-:W-:Y:S02]  /*87f0*/  IMNMX R2, R2, R3, PT ;  /* 0x0000000302027217 */ /* 0x000fe40003800200 */
.L_x_1818:
[----:B------:R-:W-:Y:S01]  /*8800*/  FMNMX.FTZ R169, R16, R164, !PT ;  /* 0x000000a410a97209 */ /* 0x000fe20007810000 */
[----:B------:R-:W-:Y:S01]  /*8810*/  LDSM.16.MT88.4 R36, [R226+0x100] ;  /* 0x00010000e224783b */ /* 0x000fe20000004200 */
[----:B------:R-:W-:Y:S02]  /*8820*/  ISETP.NE.AND P2, PT, R22, RZ, PT ;  /* 0x000000ff1600720c */ /* 0x000fe40003f45270 */
[----:B------:R-:W-:Y:S02]  /*8830*/  FMNMX.FTZ R169, R5, R169, !PT ;  /* 0x000000a905a97209 */ /* 0x000fe40007810000 */
[----:B------:R-:W-:Y:S02]  /*8840*/  ISETP.GT.AND P2, PT, R0, RZ, !P2 ;  /* 0x000000ff0000720c */ /* 0x000fe40005744270 */
[----:B------:R-:W-:Y:S02]  /*8850*/  FMNMX.FTZ R169, R194, R169, !PT ;  /* 0x000000a9c2a97209 */ /* 0x000fe40007810000 */
[----:B------:R-:W-:Y:S02]  /*8860*/  ISETP.LT.OR P2, PT, R2, 0x1, P2 ;  /* 0x000000010200780c */ /* 0x000fe40001741670 */
[----:B------:R-:W-:Y:S02]  /*8870*/  FMNMX.FTZ R169, R195, R169, !PT ;  /* 0x000000a9c3a97209 */ /* 0x000fe40007810000 */
[----:B------:R-:W-:Y:S02]  /*8880*/  FSEL R10, R10, -INF , !P2 ;  /* 0xff8000000a0a7808 */ /* 0x000fe40005000000 */
[----:B------:R-:W-:Y:S02]  /*8890*/  FMNMX.FTZ R169, R200, R169, !PT ;  /* 0x000000a9c8a97209 */ /* 0x000fe40007810000 */
[----:B------:R-:W-:Y:S02]  /*88a0*/  ISETP.NE.AND P2, PT, R21, RZ, PT ;  /* 0x000000ff1500720c */ /* 0x000fe40003f45270 */
[----:B------:R-:W-:Y:S02]  /*88b0*/  FMNMX.FTZ R169, R201, R169, !PT ;  /* 0x000000a9c9a97209 */ /* 0x000fe40007810000 */
[----:B------:R-:W-:Y:S02]  /*88c0*/  ISETP.GT.AND P2, PT, R0, 0x1, !P2 ;  /* 0x000000010000780c */ /* 0x000fe40005744270 */
        /* <DEDUP_REMOVED lines=12> */
[----:B------:R-:W-:Y:S01]  /*8990*/  ISETP.NE.AND P2, PT, R192, RZ, PT ;  /* 0x000000ffc000720c */ /* 0x000fe20003f45270 */
[----:B------:R-:W1:Y:S01]  /*89a0*/  SHFL.BFLY PT, R7, R169, 0x2, 0x1f ;  /* 0x0c401f00a9077f89 */ /* 0x000e6200000e0000 */
        /* <DEDUP_REMOVED lines=14> */
[----:B-1----:R-:W-:Y:S02]  /*8a90*/  FMNMX.FTZ R169, R169, R7, !PT ;  /* 0x00000007a9a97209 */ /* 0x002fe40007810000 */
[----:B------:R-:W-:Y:S02]  /*8aa0*/  ISETP.GT.AND P2, PT, R0, 0x11, !P2 ;  /* 0x000000110000780c */ /* 0x000fe40005744270 */
[----:B------:R-:W-:Y:S01]  /*8ab0*/  FMNMX.FTZ R3, R208, R3, !PT ;  /* 0x00000003d0037209 */ /* 0x000fe20007810000 */
[----:B------:R-:W1:Y:S01]  /*8ac0*/  SHFL.BFLY PT, R7, R169, 0x1, 0x1f ;  /* 0x0c201f00a9077f89 */ /* 0x000e6200000e0000 */
        /* <DEDUP_REMOVED lines=14> */
[----:B------:R-:W-:Y:S02]  /*8bb0*/  ISETP.LT.OR P2, PT, R2, 0x1a, P2 ;  /* 0x0000001a0200780c */ /* 0x000fe40001741670 */
[----:B------:R-:W-:Y:S01]  /*8bc0*/  FMNMX.FTZ R3, R246, R3, !PT ;  /* 0x00000003f6037209 */ /* 0x000fe20007810000 */
[----:B------:R-:W-:Y:S01]  /*8bd0*/  FMUL.FTZ R173, R169, c[0x0][0x2d0] ;  /* 0x0000b400a9ad7a20 */ /* 0x000fe20000410000 */
[----:B------:R-:W-:Y:S02]  /*8be0*/  FSEL R198, R31, -INF , !P2 ;  /* 0xff8000001fc67808 */ /* 0x000fe40005000000 */
[----:B------:R-:W-:Y:S01]  /*8bf0*/  FSETP.NEU.FTZ.AND P2, PT, R169, -INF , PT ;  /* 0xff800000a900780b */ /* 0x000fe20003f5d000 */
[----:B------:R-:W1:Y:S01]  /*8c00*/  SHFL.BFLY PT, R168, R3, 0x2, 0x1f ;  /* 0x0c401f0003a87f89 */ /* 0x000e6200000e0000 */
[----:B------:R-:W-:Y:S02]  /*8c10*/  FMNMX.FTZ R4, R20, R4, !PT ;  /* 0x0000000414047209 */ /* 0x000fe40007810000 */
[----:B------:R-:W-:Y:S02]  /*8c20*/  FSEL R173, R173, RZ, P2 ;  /* 0x000000ffadad7208 */ /* 0x000fe40001000000 */
[----:B------:R-:W-:Y:S02]  /*8c30*/  FMNMX.FTZ R4, R12, R4, !PT ;  /* 0x000000040c047209 */ /* 0x000fe40007810000 */
[----:B------:R-:W-:Y:S01]  /*8c40*/  ISETP.GT.AND P1, PT, R0, 0x20, !P1 ;  /* 0x000000200000780c */ /* 0x000fe20004f24270 */
[--C-:B------:R-:W-:Y:S01]  /*8c50*/  FFMA.FTZ R5, R5, c[0x0][0x2d0], -R173.reuse ;  /* 0x0000b40005057a23 */ /* 0x100fe200000108ad */
[----:B------:R-:W-:Y:S01]  /*8c60*/  FMNMX.FTZ R4, R13, R4, !PT ;  /* 0x000000040d047209 */ /* 0x000fe20007810000 */
[--C-:B------:R-:W-:Y:S01]  /*8c70*/  FFMA.FTZ R16, R16, c[0x0][0x2d0], -R173.reuse ;  /* 0x0000b40010107a23 */ /* 0x100fe200000108ad */
[----:B------:R-:W-:Y:S01]  /*8c80*/  ISETP.LT.OR P1, PT, R2, 0x21, P1 ;  /* 0x000000210200780c */ /* 0x000fe20000f21670 */
[----:B------:R2:W-:Y:S01]  /*8c90*/  MUFU.EX2 R24, R5 ;  /* 0x0000000500187308 */ /* 0x0005e20000000800 */
[----:B------:R-:W-:Y:S02]  /*8ca0*/  FMNMX.FTZ R4, R206, R4, !PT ;  /* 0x00000004ce047209 */ /* 0x000fe40007810000 */
[----:B------:R-:W-:Y:S02]  /*8cb0*/  FSEL R216, R42, -INF , !P1 ;  /* 0xff8000002ad87808 */ /* 0x000fe40004800000 */
[----:B------:R-:W-:Y:S02]  /*8cc0*/  FMNMX.FTZ R4, R207, R4, !PT ;  /* 0x00000004cf047209 */ /* 0x000fe40007810000 */
[C---:B------:R-:W-:Y:S02]  /*8cd0*/  ISETP.GT.AND P6, PT, R0.reuse, 0x21, !P6 ;  /* 0x000000210000780c */ /* 0x040fe400077c4270 */
[----:B------:R-:W-:Y:S01]  /*8ce0*/  FMNMX.FTZ R4, R211, R4, !PT ;  /* 0x00000004d3047209 */ /* 0x000fe20007810000 */
[----:B------:R-:W3:Y:S01]  /*8cf0*/  MUFU.EX2 R45, R16 ;  /* 0x00000010002d7308 */ /* 0x000ee20000000800 */
[----:B------:R-:W-:Y:S02]  /*8d00*/  ISETP.GT.AND P5, PT, R0, 0x28, !P5 ;  /* 0x000000280000780c */ /* 0x000fe40006fa4270 */
        /* <DEDUP_REMOVED lines=8> */
[----:B--2---:R-:W-:Y:S01]  /*8d90*/  FMNMX.FTZ R5, R14, R4, !PT ;  /* 0x000000040e057209 */ /* 0x004fe20007810000 */
[--C-:B------:R-:W-:Y:S01]  /*8da0*/  FFMA.FTZ R4, R194, c[0x0][0x2d0], -R173.reuse ;  /* 0x0000b400c2047a23 */ /* 0x100fe200000108ad */
[----:B------:R-:W-:Y:S02]  /*8db0*/  FMNMX.FTZ R3, R248, R3, !PT ;  /* 0x00000003f8037209 */ /* 0x000fe40007810000 */
[----:B------:R-:W-:Y:S01]  /*8dc0*/  FMNMX.FTZ R5, R15, R5, !PT ;  /* 0x000000050f057209 */ /* 0x000fe20007810000 */
[----:B------:R2:W-:Y:S01]  /*8dd0*/  MUFU.EX2 R25, R4 ;  /* 0x0000000400197308 */ /* 0x0005e20000000800 */
[----:B------:R-:W-:Y:S01]  /*8de0*/  ISETP.GT.AND P0, PT, R0, 0x29, !P0 ;  /* 0x000000290000780c */ /* 0x000fe20004704270 */
[----:B------:R-:W4:Y:S01]  /*8df0*/  SHFL.BFLY PT, R9, R3, 0x2, 0x1f ;  /* 0x0c401f0003097f89 */ /* 0x000f2200000e0000 */
[C---:B------:R-:W-:Y:S02]  /*8e00*/  ISETP.LT.OR P6, PT, R2.reuse, 0x22, P6 ;  /* 0x000000220200780c */ /* 0x040fe400037c1670 */
[----:B------:R-:W-:Y:S02]  /*8e10*/  ISETP.LT.OR P5, PT, R2, 0x29, P5 ;  /* 0x000000290200780c */ /* 0x000fe40002fa1670 */
[----:B------:R-:W-:Y:S02]  /*8e20*/  FSEL R214, R43, -INF , !P6 ;  /* 0xff8000002bd67808 */ /* 0x000fe40007000000 */
[----:B------:R-:W-:Y:S02]  /*8e30*/  FSEL R215, R46, -INF , !P5 ;  /* 0xff8000002ed77808 */ /* 0x000fe40006800000 */
[----:B------:R-:W-:Y:S02]  /*8e40*/  ISETP.LT.OR P0, PT, R2, 0x2a, P0 ;  /* 0x0000002a0200780c */ /* 0x000fe40000701670 */
[----:B-1----:R-:W-:Y:S02]  /*8e50*/  FMNMX.FTZ R168, R168, R7, !PT ;  /* 0x00000007a8a87209 */ /* 0x002fe40007810000 */
[----:B------:R-:W-:Y:S02]  /*8e60*/  FSEL R172, R47, -INF , !P0 ;  /* 0xff8000002fac7808 */ /* 0x000fe40004000000 */
[C---:B------:R-:W-:Y:S01]  /*8e70*/  FSETP.NEU.FTZ.AND P1, PT, R168.reuse, -INF , PT ;  /* 0xff800000a800780b */ /* 0x040fe20003f3d000 */
[----:B------:R-:W-:Y:S01]  /*8e80*/  FMUL.FTZ R174, R168, c[0x0][0x2d0] ;  /* 0x0000b400a8ae7a20 */ /* 0x000fe20000410000 */
[----:B---3--:R-:W-:Y:S04]  /*8e90*/  F2FP.BF16.PACK_AB R192, R24, R45 ;  /* 0x0000002d18c0723e */ /* 0x008fe800000010ff */
[----:B------:R-:W-:Y:S02]  /*8ea0*/  FSEL R174, R174, RZ, P1 ;  /* 0x000000ffaeae7208 */ /* 0x000fe40000800000 */
[----:B--2---:R-:W-:Y:S01]  /*8eb0*/  FMNMX.FTZ R4, R199, R5, !PT ;  /* 0x00000005c7047209 */ /* 0x004fe20007810000 */
[----:B------:R-:W-:Y:S01]  /*8ec0*/  FFMA.FTZ R5, R195, c[0x0][0x2d0], -R173 ;  /* 0x0000b400c3057a23 */ /* 0x000fe200000108ad */
[----:B----4-:R-:W-:Y:S01]  /*8ed0*/  FMNMX.FTZ R3, R3, R9, !PT ;  /* 0x0000000903037209 */ /* 0x010fe20007810000 */
[--C-:B------:R-:W-:Y:S01]  /*8ee0*/  FFMA.FTZ R0, R19, c[0x0][0x2d0], -R174.reuse ;  /* 0x0000b40013007a23 */ /* 0x100fe200000108ae */
[----:B------:R-:W-:Y:S01]  /*8ef0*/  FMNMX.FTZ R4, R210, R4, !PT ;  /* 0x00000004d2047209 */ /* 0x000fe20007810000 */
[----:B------:R1:W2:Y:S02]  /*8f00*/  MUFU.EX2 R33, R5 ;  /* 0x0000000500217308 */ /* 0x0002a40000000800 */
[----:B------:R-:W3:Y:S08]  /*8f10*/  SHFL.BFLY PT, R167, R3, 0x1, 0x1f ;  /* 0x0c201f0003a77f89 */ /* 0x000ef000000e0000 */
[----:B------:R-:W4:Y:S01]  /*8f20*/  MUFU.EX2 R28, R0 ;  /* 0x00000000001c7308 */ /* 0x000f220000000800 */
[----:B-1----:R-:W-:Y:S01]  /*8f30*/  FMNMX.FTZ R5, R213, R4, !PT ;  /* 0x00000004d5057209 */ /* 0x002fe20007810000 */
[--C-:B------:R-:W-:Y:S01]  /*8f40*/  FFMA.FTZ R4, R6, c[0x0][0x2d0], -R174.reuse ;  /* 0x0000b40006047a23 */ /* 0x100fe200000108ae */
[----:B---3--:R-:W-:Y:S01]  /*8f50*/  FMNMX.FTZ R167, R3, R167, !PT ;  /* 0x000000a703a77209 */ /* 0x008fe20007810000 */
[--C-:B------:R-:W-:Y:S01]  /*8f60*/  FFMA.FTZ R3, R197, c[0x0][0x2d0], -R174.reuse ;  /* 0x0000b400c5037a23 */ /* 0x100fe200000108ae */
[----:B------:R-:W-:Y:S05]  /*8f70*/  FMNMX.FTZ R5, R198, R5, !PT ;  /* 0x00000005c6057209 */ /* 0x000fea0007810000 */
[----:B------:R1:W3:Y:S01]  /*8f80*/  MUFU.EX2 R44, R4 ;  /* 0x00000004002c7308 */ /* 0x0002e20000000800 */
[C---:B------:R-:W-:Y:S01]  /*8f90*/  FSETP.NEU.FTZ.AND P0, PT, R167.reuse, -INF , PT ;  /* 0xff800000a700780b */ /* 0x040fe20003f1d000 */
[----:B------:R-:W-:Y:S01]  /*8fa0*/  FMUL.FTZ R175, R167, c[0x0][0x2d0] ;  /* 0x0000b400a7af7a20 */ /* 0x000fe20000410000 */
[----:B--2---:R-:W-:Y:S02]  /*8fb0*/  F2FP.BF16.PACK_AB R194, R33, R25 ;  /* 0x0000001921c2723e */ /* 0x004fe400000010ff */
[----:B----4-:R-:W-:Y:S02]  /*8fc0*/  MOV R197, R28 ;  /* 0x0000001c00c57202 */ /* 0x010fe40000000f00 */
[----:B------:R-:W-:Y:S05]  /*8fd0*/  FSEL R175, R175, RZ, P0 ;  /* 0x000000ffafaf7208 */ /* 0x000fea0000000000 */
[--C-:B------:R-:W-:Y:S04]  /*8fe0*/  FFMA.FTZ R8, R8, c[0x0][0x2d0], -R175.reuse ;  /* 0x0000b40008087a23 */ /* 0x100fe800000108af */
[----:B------:R-:W-:Y:S01]  /*8ff0*/  MUFU.EX2 R42, R8 ;  /* 0x00000008002a7308 */ /* 0x000fe20000000800 */
[----:B-1----:R-:W-:Y:S09]  /*9000*/  FMNMX.FTZ R4, R216, R5, !PT ;  /* 0x00000005d8047209 */ /* 0x002ff20007810000 */
[----:B------:R1:W-:Y:S01]  /*9010*/  MUFU.EX2 R5, R3 ;  /* 0x0000000300057308 */ /* 0x0003e20000000800 */
[----:B---3--:R-:W-:Y:S02]  /*9020*/  F2FP.BF16.PACK_AB R193, R197, R44 ;  /* 0x0000002cc5c1723e */ /* 0x008fe400000010ff */
[----:B------:R-:W-:Y:S01]  /*9030*/  FMNMX.FTZ R2, R214, R4, !PT ;  /* 0x00000004d6027209 */ /* 0x000fe20007810000 */
[--C-:B------:R-:W-:Y:S03]  /*9040*/  FFMA.FTZ R4, R12, c[0x0][0x2d0], -R175.reuse ;  /* 0x0000b4000c047a23 */ /* 0x100fe600000108af */
[----:B------:R-:W-:Y:S01]  /*9050*/  FMNMX.FTZ R0, R215, R2, !PT ;  /* 0x00000002d7007209 */ /* 0x000fe20007810000 */
[----:B------:R-:W-:Y:S02]  /*9060*/  FFMA.FTZ R2, R196, c[0x0][0x2d0], -R174 ;  /* 0x0000b400c4027a23 */ /* 0x000fe400000108ae */
[----:B------:R-:W-:Y:S01]  /*9070*/  MUFU.EX2 R6, R4 ;  /* 0x0000000400067308 */ /* 0x000fe20000000800 */
[----:B------:R-:W-:Y:S09]  /*9080*/  FMNMX.FTZ R0, R172, R0, !PT ;  /* 0x00000000ac007209 */ /* 0x000ff20007810000 */
[----:B------:R2:W-:Y:S01]  /*9090*/  MUFU.EX2 R196, R2 ;  /* 0x0000000200c47308 */ /* 0x0005e20000000800 */
[--C-:B-1----:R-:W-:Y:S02]  /*90a0*/  FFMA.FTZ R3, R20, c[0x0][0x2d0], -R175.reuse ;  /* 0x0000b40014037a23 */ /* 0x102fe400000108af */
[----:B------:R-:W-:Y:S07]  /*90b0*/  LDSM.16.MT88.4 R20, [R225+0x100] ;  /* 0x00010000e114783b */ /* 0x000fee0000004200 */
[----:B------:R1:W-:Y:S01]  /*90c0*/  MUFU.EX2 R34, R3 ;  /* 0x0000000300227308 */ /* 0x0003e20000000800 */
[----:B--2---:R-:W1:Y:S02]  /*90d0*/  SHFL.BFLY PT, R2, R0, 0x2, 0x1f ;  /* 0x0c401f0000027f89 */ /* 0x004e6400000e0000 */
[----:B-1----:R-:W-:Y:S01]  /*90e0*/  FMNMX.FTZ R3, R0, R2, !PT ;  /* 0x0000000200037209 */ /* 0x002fe20007810000 */
[----:B------:R-:W-:Y:S01]  /*90f0*/  FFMA.FTZ R2, R13, c[0x0][0x2d0], -R175 ;  /* 0x0000b4000d027a23 */ /* 0x000fe200000108af */
[----:B------:R-:W-:Y:S05]  /*9100*/  FSEL R0, R169, RZ, P2 ;  /* 0x000000ffa9007208 */ /* 0x000fea0001000000 */
[----:B------:R1:W-:Y:S01]  /*9110*/  MUFU.EX2 R40, R2 ;  /* 0x0000000200287308 */ /* 0x0003e20000000800 */
[----:B------:R-:W2:Y:S01]  /*9120*/  SHFL.BFLY PT, R4, R3, 0x1, 0x1f ;  /* 0x0c201f0003047f89 */ /* 0x000ea200000e0000 */
[----:B------:R-:W-:Y:S04]  /*9130*/  FADD.FTZ R0, -R0, R164 ;  /* 0x000000a400007221 */ /* 0x000fe80000010100 */
[----:B------:R-:W-:Y:S04]  /*9140*/  FMUL.FTZ R0, R0, c[0x0][0x2d0] ;  /* 0x0000b40000007a20 */ /* 0x000fe80000410000 */
[----:B------:R3:W4:Y:S01]  /*9150*/  MUFU.EX2 R165, R0 ;  /* 0x0000000000a57308 */ /* 0x0007220000000800 */
[----:B-1----:R-:W-:Y:S02]  /*9160*/  FSEL R2, R168, RZ, P1 ;  /* 0x000000ffa8027208 */ /* 0x002fe40000800000 */
[----:B--2---:R-:W-:Y:S03]  /*9170*/  FMNMX.FTZ R3, R3, R4, !PT ;  /* 0x0000000403037209 */ /* 0x004fe60007810000 */
[----:B------:R-:W-:Y:S02]  /*9180*/  FADD.FTZ R2, -R2, R166 ;  /* 0x000000a602027221 */ /* 0x000fe40000010100 */
[----:B------:R-:W-:Y:S02]  /*9190*/  FMUL.FTZ R166, R3, c[0x0][0x2d0] ;  /* 0x0000b40003a67a20 */ /* 0x000fe40000410000 */
[----:B------:R-:W-:Y:S01]  /*91a0*/  FMUL.FTZ R2, R2, c[0x0][0x2d0] ;  /* 0x0000b40002027a20 */ /* 0x000fe20000410000 */
[----:B---3--:R-:W-:Y:S01]  /*91b0*/  FSEL R0, R167, RZ, P0 ;  /* 0x000000ffa7007208 */ /* 0x008fe20000000000 */
[----:B----4-:R-:W-:Y:S01]  /*91c0*/  FMUL.FTZ R16, R165, R188 ;  /* 0x000000bca5107220 */ /* 0x010fe20000410000 */
[----:B------:R-:W-:Y:S01]  /*91d0*/  FSETP.NEU.FTZ.AND P0, PT, R3, -INF , PT ;  /* 0xff8000000300780b */ /* 0x000fe20003f1d000 */
[----:B------:R-:W1:Y:S01]  /*91e0*/  MUFU.EX2 R164, R2 ;  /* 0x0000000200a47308 */ /* 0x000e620000000800 */
[C---:B------:R-:W-:Y:S01]  /*91f0*/  FMUL.FTZ R17, R165.reuse, R189 ;  /* 0x000000bda5117220 */ /* 0x040fe20000410000 */
[----:B------:R-:W-:Y:S01]  /*9200*/  MOV R189, R40 ;  /* 0x0000002800bd7202 */ /* 0x000fe20000000f00 */
[----:B------:R-:W-:Y:S01]  /*9210*/  FADD.FTZ R0, -R0, R170 ;  /* 0x000000aa00007221 */ /* 0x000fe20000010100 */
[----:B------:R-:W-:Y:S01]  /*9220*/  FSEL R166, R166, RZ, P0 ;  /* 0x000000ffa6a67208 */ /* 0x000fe20000000000 */
[C---:B------:R-:W-:Y:S01]  /*9230*/  FMUL.FTZ R32, R165.reuse, R144 ;  /* 0x00000090a5207220 */ /* 0x040fe20000410000 */
[----:B------:R-:W-:Y:S01]  /*9240*/  MOV R170, R6 ;  /* 0x0000000600aa7202 */ /* 0x000fe20000000f00 */
[----:B------:R-:W-:Y:S01]  /*9250*/  FMUL.FTZ R0, R0, c[0x0][0x2d0] ;  /* 0x0000b40000007a20 */ /* 0x000fe20000410000 */
[----:B------:R-:W-:Y:S01]  /*9260*/  MOV R144, R33 ;  /* 0x0000002100907202 */ /* 0x000fe20000000f00 */
[--C-:B------:R-:W-:Y:S02]  /*9270*/  FFMA.FTZ R4, R14, c[0x0][0x2d0], -R166.reuse ;  /* 0x0000b4000e047a23 */ /* 0x100fe400000108a6 */
[----:B------:R2:W3:Y:S01]  /*9280*/  MUFU.EX2 R2, R0 ;  /* 0x0000000000027308 */ /* 0x0004e20000000800 */
[C---:B------:R-:W-:Y:S01]  /*9290*/  FMUL.FTZ R33, R165.reuse, R145 ;  /* 0x00000091a5217220 */ /* 0x040fe20000410000 */
[----:B------:R-:W-:Y:S01]  /*92a0*/  MOV R145, R45 ;  /* 0x0000002d00917202 */ /* 0x000fe20000000f00 */
[C---:B------:R-:W-:Y:S02]  /*92b0*/  FMUL.FTZ R48, R165.reuse, R160 ;  /* 0x000000a0a5307220 */ /* 0x040fe40000410000 */
[C---:B------:R-:W-:Y:S02]  /*92c0*/  FMUL.FTZ R49, R165.reuse, R161 ;  /* 0x000000a1a5317220 */ /* 0x040fe40000410000 */
[C---:B------:R-:W-:Y:S02]  /*92d0*/  FMUL.FTZ R52, R165.reuse, R52 ;  /* 0x00000034a5347220 */ /* 0x040fe40000410000 */
[C---:B------:R-:W-:Y:S01]  /*92e0*/  FMUL.FTZ R53, R165.reuse, R53 ;  /* 0x00000035a5357220 */ /* 0x040fe20000410000 */
[----:B------:R4:W-:Y:S01]  /*92f0*/  MUFU.EX2 R12, R4 ;  /* 0x00000004000c7308 */ /* 0x0009e20000000800 */
[----:B------:R-:W-:Y:S02]  /*9300*/  FMUL.FTZ R64, R165, R64 ;  /* 0x00000040a5407220 */ /* 0x000fe40000410000 */
[----:B-1----:R-:W-:Y:S01]  /*9310*/  FMUL.FTZ R6, R164, R178 ;  /* 0x000000b2a4067220 */ /* 0x002fe20000410000 */
[----:B------:R-:W-:Y:S01]  /*9320*/  F2FP.BF16.PACK_AB R178, R40, R170 ;  /* 0x000000aa28b2723e */ /* 0x000fe200000010ff */
[C---:B------:R-:W-:Y:S02]  /*9330*/  FMUL.FTZ R7, R164.reuse, R179 ;  /* 0x000000b3a4077220 */ /* 0x040fe40000410000 */
[C---:B------:R-:W-:Y:S02]  /*9340*/  FMUL.FTZ R18, R164.reuse, R190 ;  /* 0x000000bea4127220 */ /* 0x040fe40000410000 */
[C---:B------:R-:W-:Y:S02]  /*9350*/  FMUL.FTZ R19, R164.reuse, R191 ;  /* 0x000000bfa4137220 */ /* 0x040fe40000410000 */
[C---:B------:R-:W-:Y:S02]  /*9360*/  FMUL.FTZ R50, R164.reuse, R162 ;  /* 0x000000a2a4327220 */ /* 0x040fe40000410000 */
[----:B------:R-:W-:Y:S02]  /*9370*/  FMUL.FTZ R51, R164, R163 ;  /* 0x000000a3a4337220 */ /* 0x000fe40000410000 */
[--C-:B--2---:R-:W-:Y:S02]  /*9380*/  FFMA.FTZ R0, R10, c[0x0][0x2d0], -R166.reuse ;  /* 0x0000b4000a007a23 */ /* 0x104fe400000108a6 */
[C---:B---3--:R-:W-:Y:S02]  /*9390*/  FMUL.FTZ R8, R2.reuse, R180 ;  /* 0x000000b402087220 */ /* 0x048fe40000410000 */
[----:B------:R-:W1:Y:S01]  /*93a0*/  MUFU.EX2 R9, R0 ;  /* 0x0000000000097308 */ /* 0x000e620000000800 */
[C---:B------:R-:W-:Y:S01]  /*93b0*/  FMUL.FTZ R13, R2.reuse, R185 ;  /* 0x000000b9020d7220 */ /* 0x040fe20000410000 */
[----:B------:R-:W-:Y:S01]  /*93c0*/  MOV R185, R34 ;  /* 0x0000002200b97202 */ /* 0x000fe20000000f00 */
[C---:B------:R-:W-:Y:S02]  /*93d0*/  FMUL.FTZ R29, R2.reuse, R141 ;  /* 0x0000008d021d7220 */ /* 0x040fe40000410000 */
[--C-:B----4-:R-:W-:Y:S02]  /*93e0*/  FFMA.FTZ R4, R15, c[0x0][0x2d0], -R166.reuse ;  /* 0x0000b4000f047a23 */ /* 0x110fe400000108a6 */
[C---:B------:R-:W-:Y:S02]  /*93f0*/  FMUL.FTZ R28, R2.reuse, R140 ;  /* 0x0000008c021c7220 */ /* 0x040fe40000410000 */
[C---:B------:R-:W-:Y:S01]  /*9400*/  FMUL.FTZ R40, R2.reuse, R152 ;  /* 0x0000009802287220 */ /* 0x040fe20000410000 */
[----:B------:R2:W3:Y:S01]  /*9410*/  MUFU.EX2 R41, R4 ;  /* 0x0000000400297308 */ /* 0x0004e20000000800 */
[----:B------:R-:W-:Y:S01]  /*9420*/  FMUL.FTZ R45, R2, R157 ;  /* 0x0000009d022d7220 */ /* 0x000fe20000410000 */
[----:B------:R-:W-:Y:S01]  /*9430*/  MOV R157, R144 ;  /* 0x00000090009d7202 */ /* 0x000fe20000000f00 */
[C---:B------:R-:W-:Y:S02]  /*9440*/  FMUL.FTZ R54, R164.reuse, R54 ;  /* 0x00000036a4367220 */ /* 0x040fe40000410000 */
[----:B------:R-:W-:Y:S02]  /*9450*/  FMUL.FTZ R55, R164, R55 ;  /* 0x00000037a4377220 */ /* 0x000fe40000410000 */
[C---:B------:R-:W-:Y:S02]  /*9460*/  FMUL.FTZ R56, R2.reuse, R56 ;  /* 0x0000003802387220 */ /* 0x040fe40000410000 */
[C---:B------:R-:W-:Y:S02]  /*9470*/  FMUL.FTZ R57, R2.reuse, R57 ;  /* 0x0000003902397220 */ /* 0x040fe40000410000 */
[C---:B------:R-:W-:Y:S02]  /*9480*/  FMUL.FTZ R60, R2.reuse, R60 ;  /* 0x0000003c023c7220 */ /* 0x040fe40000410000 */
[C---:B------:R-:W-:Y:S01]  /*9490*/  FMUL.FTZ R61, R2.reuse, R61 ;  /* 0x0000003d023d7220 */ /* 0x040fe20000410000 */
[----:B-1----:R-:W-:Y:S01]  /*94a0*/  MOV R180, R9 ;  /* 0x0000000900b47202 */ /* 0x002fe20000000f00 */
[----:B------:R-:W-:Y:S02]  /*94b0*/  FFMA.FTZ R0, R11, c[0x0][0x2d0], -R166 ;  /* 0x0000b4000b007a23 */ /* 0x000fe400000108a6 */
[C---:B------:R-:W-:Y:S01]  /*94c0*/  FMUL.FTZ R9, R2.reuse, R181 ;  /* 0x000000b502097220 */ /* 0x040fe20000410000 */
[----:B------:R-:W-:Y:S01]  /*94d0*/  MOV R181, R25 ;  /* 0x0000001900b57202 */ /* 0x000fe20000000f00 */
[----:B------:R1:W4:Y:S01]  /*94e0*/  MUFU.EX2 R35, R0 ;  /* 0x0000000000237308 */ /* 0x0003220000000800 */
[----:B------:R-:W-:Y:S02]  /*94f0*/  FMUL.FTZ R25, R2, R137 ;  /* 0x0000008902197220 */ /* 0x000fe40000410000 */
[C---:B------:R-:W-:Y:S02]  /*9500*/  FMUL.FTZ R65, R165.reuse, R65 ;  /* 0x00000041a5417220 */ /* 0x040fe40000410000 */
[----:B--2---:R-:W-:Y:S01]  /*9510*/  FMUL.FTZ R4, R165, R176 ;  /* 0x000000b0a5047220 */ /* 0x004fe20000410000 */
[----:B------:R-:W-:Y:S01]  /*9520*/  F2FP.BF16.PACK_AB R176, R34, R42 ;  /* 0x0000002a22b0723e */ /* 0x000fe200000010ff */
[C---:B------:R-:W-:Y:S01]  /*9530*/  FMUL.FTZ R34, R164.reuse, R146 ;  /* 0x00000092a4227220 */ /* 0x040fe20000410000 */
[----:B---3--:R-:W-:Y:S01]  /*9540*/  F2FP.BF16.PACK_AB R179, R41, R12 ;  /* 0x0000000c29b3723e */ /* 0x008fe200000010ff */
[----:B------:R-:W-:Y:S01]  /*9550*/  FMUL.FTZ R66, R164, R66 ;  /* 0x00000042a4427220 */ /* 0x000fe20000410000 */
[----:B------:R-:W-:Y:S01]  /*9560*/  MOV R146, R41 ;  /* 0x0000002900927202 */ /* 0x000fe20000000f00 */
[----:B------:R-:W-:Y:S02]  /*9570*/  FMUL.FTZ R41, R2, R153 ;  /* 0x0000009902297220 */ /* 0x000fe40000410000 */
[C---:B------:R-:W-:Y:S01]  /*9580*/  FMUL.FTZ R67, R164.reuse, R67 ;  /* 0x00000043a4437220 */ /* 0x040fe20000410000 */
[----:B------:R-:W-:Y:S01]  /*9590*/  MOV R161, R146 ;  /* 0x0000009200a17202 */ /* 0x000fe20000000f00 */
[C---:B------:R-:W-:Y:S02]  /*95a0*/  FMUL.FTZ R68, R165.reuse, R68 ;  /* 0x00000044a5447220 */ /* 0x040fe40000410000 */
[----:B------:R-:W-:Y:S02]  /*95b0*/  FMUL.FTZ R69, R165, R69 ;  /* 0x00000045a5457220 */ /* 0x000fe40000410000 */
[C---:B------:R-:W-:Y:S02]  /*95c0*/  FMUL.FTZ R70, R164.reuse, R70 ;  /* 0x00000046a4467220 */ /* 0x040fe40000410000 */
[----:B------:R-:W-:Y:S02]  /*95d0*/  FMUL.FTZ R71, R164, R71 ;  /* 0x00000047a4477220 */ /* 0x000fe40000410000 */
[C---:B------:R-:W-:Y:S01]  /*95e0*/  FMUL.FTZ R72, R2.reuse, R72 ;  /* 0x0000004802487220 */ /* 0x040fe20000410000 */
[----:B-1----:R-:W-:Y:S01]  /*95f0*/  FSEL R0, R3, RZ, P0 ;  /* 0x000000ff03007208 */ /* 0x002fe20000000000 */
[----:B------:R-:W-:Y:S01]  /*9600*/  FMUL.FTZ R73, R2, R73 ;  /* 0x0000004902497220 */ /* 0x000fe20000410000 */
[----:B----4-:R-:W-:Y:S01]  /*9610*/  MOV R188, R35 ;  /* 0x0000002300bc7202 */ /* 0x010fe20000000f00 */
[----:B------:R-:W-:Y:S01]  /*9620*/  FFMA.FTZ R140, R201, c[0x0][0x2d0], -R173 ;  /* 0x0000b400c98c7a23 */ /* 0x000fe200000108ad */
[----:B------:R-:W-:Y:S01]  /*9630*/  ISETP.GT.AND P0, PT, R242, UR4, PT ;  /* 0x00000004f2007c0c */ /* 0x000fe2000bf04270 */
[----:B------:R-:W-:Y:S01]  /*9640*/  FADD.FTZ R0, -R0, R171 ;  /* 0x000000ab00007221 */ /* 0x000fe20000010100 */
[----:B------:R-:W-:Y:S01]  /*9650*/  MOV R171, R5 ;  /* 0x0000000500ab7202 */ /* 0x000fe20000000f00 */
[----:B------:R-:W-:Y:S01]  /*9660*/  FMUL.FTZ R5, R165, R177 ;  /* 0x000000b1a5057220 */ /* 0x000fe20000410000 */
[----:B------:R-:W-:Y:S01]  /*9670*/  F2FP.BF16.PACK_AB R177, R35, R180 ;  /* 0x000000b423b1723e */ /* 0x000fe200000010ff */
[----:B------:R-:W-:Y:S01]  /*9680*/  FMUL.FTZ R0, R0, c[0x0][0x2d0] ;  /* 0x0000b40000007a20 */ /* 0x000fe20000410000 */
[----:B------:R-:W-:Y:S01]  /*9690*/  F2FP.BF16.PACK_AB R195, R171, R196 ;  /* 0x000000c4abc3723e */ /* 0x000fe200000010ff */
[----:B------:R1:W-:Y:S01]  /*96a0*/  MUFU.EX2 R160, R140 ;  /* 0x0000008c00a07308 */ /* 0x0003e20000000800 */
[----:B------:R-:W-:Y:S01]  /*96b0*/  FMUL.FTZ R35, R164, R147 ;  /* 0x00000093a4237220 */ /* 0x000fe20000410000 */
[----:B------:R-:W-:Y:S01]  /*96c0*/  IADD3 R242, R242, -0x1, RZ ;  /* 0xfffffffff2f27810 */ /* 0x000fe20007ffe0ff */
[C---:B------:R-:W-:Y:S02]  /*96d0*/  FMUL.FTZ R76, R2.reuse, R76 ;  /* 0x0000004c024c7220 */ /* 0x040fe40000410000 */
[----:B------:R-:W-:Y:S01]  /*96e0*/  FMUL.FTZ R77, R2, R77 ;  /* 0x0000004d024d7220 */ /* 0x000fe20000410000 */
[-C--:B------:R-:W-:Y:S04]  /*96f0*/  HMMA.16816.F32.BF16 R4, R192, R20.reuse, R4 ;  /* 0x00000014c004723c */ /* 0x080fe80000041804 */
[----:B------:R-:W2:Y:S01]  /*9700*/  MUFU.EX2 R0, R0 ;  /* 0x0000000000007308 */ /* 0x000ea20000000800 */
[C---:B------:R-:W-:Y:S02]  /*9710*/  FMUL.FTZ R80, R165.reuse, R80 ;  /* 0x00000050a5507220 */ /* 0x040fe40000410000 */
[C---:B------:R-:W-:Y:S02]  /*9720*/  FMUL.FTZ R81, R165.reuse, R81 ;  /* 0x00000051a5517220 */ /* 0x040fe40000410000 */
[C---:B------:R-:W-:Y:S03]  /*9730*/  FMUL.FTZ R82, R164.reuse, R82 ;  /* 0x00000052a4527220 */ /* 0x040fe60000410000 */
[----:B------:R-:W-:Y:S02]  /*9740*/  FMUL.FTZ R83, R164, R83 ;  /* 0x00000053a4537220 */ /* 0x000fe40000410000 */
[C---:B------:R-:W-:Y:S02]  /*9750*/  FMUL.FTZ R84, R165.reuse, R84 ;  /* 0x00000054a5547220 */ /* 0x040fe40000410000 */
[C---:B------:R-:W-:Y:S02]  /*9760*/  FMUL.FTZ R85, R165.reuse, R85 ;  /* 0x00000055a5557220 */ /* 0x040fe40000410000 */
[--C-:B-1----:R-:W-:Y:S02]  /*9770*/  FFMA.FTZ R140, R202, c[0x0][0x2d0], -R174.reuse ;  /* 0x0000b400ca8c7a23 */ /* 0x102fe400000108ae */
[C---:B------:R-:W-:Y:S02]  /*9780*/  FMUL.FTZ R86, R164.reuse, R86 ;  /* 0x00000056a4567220 */ /* 0x040fe40000410000 */
[----:B------:R-:W-:Y:S01]  /*9790*/  FMUL.FTZ R87, R164, R87 ;  /* 0x00000057a4577220 */ /* 0x000fe20000410000 */
[----:B------:R1:W-:Y:S01]  /*97a0*/  MUFU.EX2 R191, R140 ;  /* 0x0000008c00bf7308 */ /* 0x0003e20000000800 */
[C---:B------:R-:W-:Y:S02]  /*97b0*/  FMUL.FTZ R88, R2.reuse, R88 ;  /* 0x0000005802587220 */ /* 0x040fe40000410000 */
[----:B------:R-:W-:Y:S02]  /*97c0*/  FMUL.FTZ R89, R2, R89 ;  /* 0x0000005902597220 */ /* 0x000fe40000410000 */
[C---:B--2---:R-:W-:Y:S01]  /*97d0*/  FMUL.FTZ R10, R0.reuse, R182 ;  /* 0x000000b6000a7220 */ /* 0x044fe20000410000 */
[----:B------:R-:W-:Y:S01]  /*97e0*/  MOV R182, R24 ;  /* 0x0000001800b67202 */ /* 0x000fe20000000f00 */
[----:B------:R-:W-:Y:S01]  /*97f0*/  FMUL.FTZ R11, R0, R183 ;  /* 0x000000b7000b7220 */ /* 0x000fe20000410000 */
[----:B------:R-:W-:Y:S01]  /*9800*/  MOV R183, R12 ;  /* 0x0000000c00b77202 */ /* 0x000fe20000000f00 */
[----:B------:R-:W-:Y:S02]  /*9810*/  FMUL.FTZ R24, R2, R136 ;  /* 0x0000008802187220 */ /* 0x000fe40000410000 */
[C---:B------:R-:W-:Y:S02]  /*9820*/  FMUL.FTZ R26, R0.reuse, R138 ;  /* 0x0000008a001a7220 */ /* 0x040fe40000410000 */
[----:B------:R-:W-:Y:S01]  /*9830*/  FMUL.FTZ R27, R0, R139 ;  /* 0x0000008b001b7220 */ /* 0x000fe20000410000 */
[C---:B------:R-:W-:Y:S01]  /*9840*/  HMMA.16816.F32.BF16 R8, R176.reuse, R20, R8 ;  /* 0x00000014b008723c */ /* 0x040fe20000041808 */
[----:B------:R-:W-:Y:S03]  /*9850*/  LDSM.16.MT88.4 R136, [R227+0x100] ;  /* 0x00010000e388783b */ /* 0x000fe60000004200 */
[----:B------:R-:W-:Y:S02]  /*9860*/  FMUL.FTZ R12, R2, R184 ;  /* 0x000000b8020c7220 */ /* 0x000fe40000410000 */
[C---:B------:R-:W-:Y:S01]  /*9870*/  FMUL.FTZ R14, R0.reuse, R186 ;  /* 0x000000ba000e7220 */ /* 0x040fe20000410000 */
[----:B------:R-:W-:Y:S01]  /*9880*/  MOV R186, R44 ;  /* 0x0000002c00ba7202 */ /* 0x000fe20000000f00 */
[C---:B------:R-:W-:Y:S01]  /*9890*/  FMUL.FTZ R15, R0.reuse, R187 ;  /* 0x000000bb000f7220 */ /* 0x040fe20000410000 */
[----:B------:R-:W-:Y:S03]  /*98a0*/  MOV R187, R42 ;  /* 0x0000002a00bb7202 */ /* 0x000fe60000000f00 */
[C---:B------:R-:W-:Y:S02]  /*98b0*/  FMUL.FTZ R20, R165.reuse, R132 ;  /* 0x00000084a5147220 */ /* 0x040fe40000410000 */
[C---:B------:R-:W-:Y:S01]  /*98c0*/  FMUL.FTZ R21, R165.reuse, R133 ;  /* 0x00000085a5157220 */ /* 0x040fe20000410000 */
[-C--:B------:R-:W-:Y:S03]  /*98d0*/  HMMA.16816.F32.BF16 R12, R176, R22.reuse, R12 ;  /* 0x00000016b00c723c */ /* 0x080fe6000004180c */
[C---:B------:R-:W-:Y:S02]  /*98e0*/  FMUL.FTZ R30, R0.reuse, R142 ;  /* 0x0000008e001e7220 */ /* 0x040fe40000410000 */
[C---:B------:R-:W-:Y:S02]  /*98f0*/  FMUL.FTZ R31, R0.reuse, R143 ;  /* 0x0000008f001f7220 */ /* 0x040fe40000410000 */
[C---:B------:R-:W-:Y:S01]  /*9900*/  FMUL.FTZ R42, R0.reuse, R154 ;  /* 0x0000009a002a7220 */ /* 0x040fe20000410000 */
[C---:B------:R-:W-:Y:S04]  /*9910*/  HMMA.16816.F32.BF16 R16, R192.reuse, R22, R16 ;  /* 0x00000016c010723c */ /* 0x040fe80000041810 */
[----:B------:R-:W-:Y:S02]  /*9920*/  FMUL.FTZ R43, R0, R155 ;  /* 0x0000009b002b7220 */ /* 0x000fe40000410000 */
[----:B------:R-:W-:Y:S01]  /*9930*/  FMUL.FTZ R44, R2, R156 ;  /* 0x0000009c022c7220 */ /* 0x000fe20000410000 */
[----:B------:R-:W-:Y:S01]  /*9940*/  MOV R156, R145 ;  /* 0x00000091009c7202 */ /* 0x000fe20000000f00 */
[C---:B------:R-:W-:Y:S01]  /*9950*/  FMUL.FTZ R22, R164.reuse, R134 ;  /* 0x00000086a4167220 */ /* 0x040fe20000410000 */
[----:B------:R-:W-:Y:S03]  /*9960*/  LDSM.16.MT88.4 R152, [R227+0x900] ;  /* 0x00090000e398783b */ /* 0x000fe60000004200 */
[----:B------:R-:W-:Y:S02]  /*9970*/  FMUL.FTZ R23, R164, R135 ;  /* 0x00000087a4177220 */ /* 0x000fe40000410000 */
[C---:B------:R-:W-:Y:S01]  /*9980*/  FMUL.FTZ R46, R0.reuse, R158 ;  /* 0x0000009e002e7220 */ /* 0x040fe20000410000 */
[----:B------:R-:W-:Y:S01]  /*9990*/  MOV R158, R183 ;  /* 0x000000b7009e7202 */ /* 0x000fe20000000f00 */
[C---:B------:R-:W-:Y:S01]  /*99a0*/  FMUL.FTZ R47, R0.reuse, R159 ;  /* 0x0000009f002f7220 */ /* 0x040fe20000410000 */
[----:B------:R-:W2:Y:S01]  /*99b0*/  LDSM.16.MT88.4 R132, [R228+0x100] ;  /* 0x00010000e484783b */ /* 0x000ea20000004200 */
[C---:B------:R-:W-:Y:S01]  /*99c0*/  FMUL.FTZ R58, R0.reuse, R58 ;  /* 0x0000003a003a7220 */ /* 0x040fe20000410000 */
[-C--:B------:R-:W-:Y:S03]  /*99d0*/  HMMA.16816.F32.BF16 R20, R192, R36.reuse, R20 ;  /* 0x00000024c014723c */ /* 0x080fe60000041814 */
[C---:B------:R-:W-:Y:S01]  /*99e0*/  FMUL.FTZ R59, R0.reuse, R59 ;  /* 0x0000003b003b7220 */ /* 0x040fe20000410000 */
[----:B------:R-:W-:Y:S01]  /*99f0*/  MOV R183, R197 ;  /* 0x000000c500b77202 */ /* 0x000fe20000000f00 */
[C---:B------:R-:W-:Y:S02]  /*9a00*/  FMUL.FTZ R62, R0.reuse, R62 ;  /* 0x0000003e003e7220 */ /* 0x040fe40000410000 */
[C---:B------:R-:W-:Y:S01]  /*9a10*/  FMUL.FTZ R63, R0.reuse, R63 ;  /* 0x0000003f003f7220 */ /* 0x040fe20000410000 */
[C---:B------:R-:W-:Y:S04]  /*9a20*/  HMMA.16816.F32.BF16 R24, R176.reuse, R36, R24 ;  /* 0x00000024b018723c */ /* 0x040fe80000041818 */
[C---:B------:R-:W-:Y:S02]  /*9a30*/  FMUL.FTZ R74, R0.reuse, R74 ;  /* 0x0000004a004a7220 */ /* 0x040fe40000410000 */
[C---:B------:R-:W-:Y:S02]  /*9a40*/  FMUL.FTZ R75, R0.reuse, R75 ;  /* 0x0000004b004b7220 */ /* 0x040fe40000410000 */
[-C--:B------:R-:W-:Y:S04]  /*9a50*/  HMMA.16816.F32.BF16 R28, R176, R38.reuse, R28 ;  /* 0x00000026b01c723c */ /* 0x080fe8000004181c */
[C---:B------:R-:W-:Y:S02]  /*9a60*/  FMUL.FTZ R36, R165.reuse, R148 ;  /* 0x00000094a5247220 */ /* 0x040fe40000410000 */
[C---:B------:R-:W-:Y:S02]  /*9a70*/  FMUL.FTZ R37, R165.reuse, R149 ;  /* 0x00000095a5257220 */ /* 0x040fe40000410000 */
[C---:B------:R-:W-:Y:S04]  /*9a80*/  HMMA.16816.F32.BF16 R32, R192.reuse, R38, R32 ;  /* 0x00000026c020723c */ /* 0x040fe80000041820 */
[C---:B------:R-:W-:Y:S02]  /*9a90*/  FMUL.FTZ R78, R0.reuse, R78 ;  /* 0x0000004e004e7220 */ /* 0x040fe40000410000 */
[----:B------:R-:W-:Y:S02]  /*9aa0*/  FMUL.FTZ R79, R0, R79 ;  /* 0x0000004f004f7220 */ /* 0x000fe40000410000 */
[C---:B------:R-:W-:Y:S04]  /*9ab0*/  FMUL.FTZ R38, R164.reuse, R150 ;  /* 0x00000096a4267220 */ /* 0x040fe80000410000 */
[----:B------:R-:W-:Y:S02]  /*9ac0*/  FMUL.FTZ R39, R164, R151 ;  /* 0x00000097a4277220 */ /* 0x000fe40000410000 */
[----:B------:R-:W-:Y:S01]  /*9ad0*/  LDSM.16.MT88.4 R148, [R228+0x900] ;  /* 0x00090000e494783b */ /* 0x000fe20000004200 */
[C---:B------:R-:W-:Y:S02]  /*9ae0*/  FMUL.FTZ R90, R0.reuse, R90 ;  /* 0x0000005a005a7220 */ /* 0x040fe40000410000 */
[----:B------:R-:W-:Y:S02]  /*9af0*/  FMUL.FTZ R91, R0, R91 ;  /* 0x0000005b005b7220 */ /* 0x000fe40000410000 */
[-C--:B--2---:R-:W-:Y:S03]  /*9b00*/  HMMA.16816.F32.BF16 R36, R192, R132.reuse, R36 ;  /* 0x00000084c024723c */ /* 0x084fe60000041824 */
[C---:B------:R-:W-:Y:S02]  /*9b10*/  FMUL.FTZ R92, R2.reuse, R92 ;  /* 0x0000005c025c7220 */ /* 0x040fe40000410000 */
[----:B------:R-:W-:Y:S02]  /*9b20*/  FMUL.FTZ R93, R2, R93 ;  /* 0x0000005d025d7220 */ /* 0x000fe40000410000 */
[C---:B------:R-:W-:Y:S01]  /*9b30*/  FMUL.FTZ R94, R0.reuse, R94 ;  /* 0x0000005e005e7220 */ /* 0x040fe20000410000 */
[C---:B------:R-:W-:Y:S04]  /*9b40*/  HMMA.16816.F32.BF16 R40, R176.reuse, R132, R40 ;  /* 0x00000084b028723c */ /* 0x040fe80000041828 */
[----:B------:R-:W-:Y:S02]  /*9b50*/  FMUL.FTZ R95, R0, R95 ;  /* 0x0000005f005f7220 */ /* 0x000fe40000410000 */
[C---:B------:R-:W-:Y:S02]  /*9b60*/  FMUL.FTZ R96, R165.reuse, R96 ;  /* 0x00000060a5607220 */ /* 0x040fe40000410000 */
[-C--:B------:R-:W-:Y:S04]  /*9b70*/  HMMA.16816.F32.BF16 R44, R176, R134.reuse, R44 ;  /* 0x00000086b02c723c */ /* 0x080fe8000004182c */
[----:B------:R-:W-:Y:S02]  /*9b80*/  FMUL.FTZ R97, R165, R97 ;  /* 0x00000061a5617220 */ /* 0x000fe40000410000 */
[C---:B------:R-:W-:Y:S02]  /*9b90*/  FMUL.FTZ R98, R164.reuse, R98 ;  /* 0x00000062a4627220 */ /* 0x040fe40000410000 */
[C---:B------:R-:W-:Y:S01]  /*9ba0*/  HMMA.16816.F32.BF16 R48, R192.reuse, R134, R48 ;  /* 0x00000086c030723c */ /* 0x040fe20000041830 */
[----:B------:R-:W2:Y:S03]  /*9bb0*/  LDSM.16.MT88.4 R132, [R225+0x1900] ;  /* 0x00190000e184783b */ /* 0x000ea60000004200 */
[C---:B------:R-:W-:Y:S02]  /*9bc0*/  FMUL.FTZ R99, R164.reuse, R99 ;  /* 0x00000063a4637220 */ /* 0x040fe40000410000 */
[--C-:B-1----:R-:W-:Y:S02]  /*9bd0*/  FFMA.FTZ R140, R205, c[0x0][0x2d0], -R173.reuse ;  /* 0x0000b400cd8c7a23 */ /* 0x102fe400000108ad */
[-C--:B------:R-:W-:Y:S02]  /*9be0*/  HMMA.16816.F32.BF16 R52, R192, R136.reuse, R52 ;  /* 0x00000088c034723c */ /* 0x080fe40000041834 */
[----:B------:R1:W-:Y:S02]  /*9bf0*/  MUFU.EX2 R184, R140 ;  /* 0x0000008c00b87308 */ /* 0x0003e40000000800 */
[C---:B------:R-:W-:Y:S02]  /*9c00*/  FMUL.FTZ R100, R165.reuse, R100 ;  /* 0x00000064a5647220 */ /* 0x040fe40000410000 */
[----:B------:R-:W-:Y:S02]  /*9c10*/  FMUL.FTZ R101, R165, R101 ;  /* 0x00000065a5657220 */ /* 0x000fe40000410000 */
[C---:B------:R-:W-:Y:S04]  /*9c20*/  HMMA.16816.F32.BF16 R56, R176.reuse, R136, R56 ;  /* 0x00000088b038723c */ /* 0x040fe80000041838 */
[C---:B------:R-:W-:Y:S02]  /*9c30*/  FMUL.FTZ R102, R164.reuse, R102 ;  /* 0x00000066a4667220 */ /* 0x040fe40000410000 */
[----:B------:R-:W-:Y:S02]  /*9c40*/  FMUL.FTZ R103, R164, R103 ;  /* 0x00000067a4677220 */ /* 0x000fe40000410000 */
[-C--:B------:R-:W-:Y:S04]  /*9c50*/  HMMA.16816.F32.BF16 R60, R176, R138.reuse, R60 ;  /* 0x0000008ab03c723c */ /* 0x080fe8000004183c */
[----:B------:R-:W-:Y:S02]  /*9c60*/  FFMA.FTZ R136, R200, c[0x0][0x2d0], -R173 ;  /* 0x0000b400c8887a23 */ /* 0x000fe400000108ad */
[C---:B------:R-:W-:Y:S02]  /*9c70*/  FMUL.FTZ R104, R2.reuse, R104 ;  /* 0x0000006802687220 */ /* 0x040fe40000410000 */
[C---:B------:R-:W-:Y:S01]  /*9c80*/  HMMA.16816.F32.BF16 R64, R192.reuse, R138, R64 ;  /* 0x0000008ac040723c */ /* 0x040fe20000041840 */
[----:B------:R3:W-:Y:S03]  /*9c90*/  MUFU.EX2 R190, R136 ;  /* 0x0000008800be7308 */ /* 0x0007e60000000800 */
[----:B------:R-:W-:Y:S02]  /*9ca0*/  FMUL.FTZ R105, R2, R105 ;  /* 0x0000006902697220 */ /* 0x000fe40000410000 */
[C---:B------:R-:W-:Y:S02]  /*9cb0*/  FMUL.FTZ R106, R0.reuse, R106 ;  /* 0x0000006a006a7220 */ /* 0x040fe40000410000 */
[----:B------:R-:W-:Y:S01]  /*9cc0*/  FMUL.FTZ R107, R0, R107 ;  /* 0x0000006b006b7220 */ /* 0x000fe20000410000 */
[-C--:B--2---:R-:W-:Y:S03]  /*9cd0*/  HMMA.16816.F32.BF16 R68, R192, R132.reuse, R68 ;  /* 0x00000084c044723c */ /* 0x084fe60000041844 */
[--C-:B-1----:R-:W-:Y:S02]  /*9ce0*/  FFMA.FTZ R140, R208, c[0x0][0x2d0], -R174.reuse ;  /* 0x0000b400d08c7a23 */ /* 0x102fe400000108ae */
[C---:B------:R-:W-:Y:S02]  /*9cf0*/  FMUL.FTZ R108, R2.reuse, R108 ;  /* 0x0000006c026c7220 */ /* 0x040fe40000410000 */
[----:B------:R1:W-:Y:S01]  /*9d00*/  MUFU.EX2 R200, R140 ;  /* 0x0000008c00c87308 */ /* 0x0003e20000000800 */
[C---:B------:R-:W-:Y:S04]  /*9d10*/  HMMA.16816.F32.BF16 R72, R176.reuse, R132, R72 ;  /* 0x00000084b048723c */ /* 0x040fe80000041848 */
[----:B------:R-:W-:Y:S02]  /*9d20*/  FMUL.FTZ R109, R2, R109 ;  /* 0x0000006d026d7220 */ /* 0x000fe40000410000 */
[C---:B------:R-:W-:Y:S02]  /*9d30*/  FMUL.FTZ R110, R0.reuse, R110 ;  /* 0x0000006e006e7220 */ /* 0x040fe40000410000 */
[-C--:B------:R-:W-:Y:S01]  /*9d40*/  HMMA.16816.F32.BF16 R76, R176, R134.reuse, R76 ;  /* 0x00000086b04c723c */ /* 0x080fe2000004184c */
[----:B---3--:R-:W2:Y:S03]  /*9d50*/  LDSM.16.MT88.4 R136, [R226+0x1900] ;  /* 0x00190000e288783b */ /* 0x008ea60000004200 */
[--C-:B------:R-:W-:Y:S02]  /*9d60*/  FFMA.FTZ R132, R203, c[0x0][0x2d0], -R174.reuse ;  /* 0x0000b400cb847a23 */ /* 0x100fe400000108ae */
[----:B------:R-:W-:Y:S02]  /*9d70*/  FMUL.FTZ R111, R0, R111 ;  /* 0x0000006f006f7220 */ /* 0x000fe40000410000 */
[C---:B------:R-:W-:Y:S01]  /*9d80*/  HMMA.16816.F32.BF16 R80, R192.reuse, R134, R80 ;  /* 0x00000086c050723c */ /* 0x040fe20000041850 */
[----:B------:R3:W4:Y:S03]  /*9d90*/  MUFU.EX2 R162, R132 ;  /* 0x0000008400a27308 */ /* 0x0007260000000800 */
[C---:B------:R-:W-:Y:S02]  /*9da0*/  FMUL.FTZ R112, R165.reuse, R112 ;  /* 0x00000070a5707220 */ /* 0x040fe40000410000 */
[----:B------:R-:W-:Y:S02]  /*9db0*/  FMUL.FTZ R113, R165, R113 ;  /* 0x00000071a5717220 */ /* 0x000fe40000410000 */
[----:B-1----:R-:W-:Y:S04]  /*9dc0*/  FFMA.FTZ R140, R207, c[0x0][0x2d0], -R175 ;  /* 0x0000b400cf8c7a23 */ /* 0x002fe800000108af */
[----:B------:R1:W-:Y:S01]  /*9dd0*/  MUFU.EX2 R252, R140 ;  /* 0x0000008c00fc7308 */ /* 0x0003e20000000800 */
[C---:B------:R-:W-:Y:S02]  /*9de0*/  FMUL.FTZ R114, R164.reuse, R114 ;  /* 0x00000072a4727220 */ /* 0x040fe40000410000 */
[----:B------:R-:W-:Y:S02]  /*9df0*/  FMUL.FTZ R115, R164, R115 ;  /* 0x00000073a4737220 */ /* 0x000fe40000410000 */
[C---:B------:R-:W-:Y:S02]  /*9e00*/  FMUL.FTZ R120, R2.reuse, R120 ;  /* 0x0000007802787220 */ /* 0x040fe40000410000 */
[----:B------:R-:W-:Y:S02]  /*9e10*/  FMUL.FTZ R121, R2, R121 ;  /* 0x0000007902797220 */ /* 0x000fe40000410000 */
[C---:B------:R-:W-:Y:S02]  /*9e20*/  FMUL.FTZ R122, R0.reuse, R122 ;  /* 0x0000007a007a7220 */ /* 0x040fe40000410000 */
[----:B------:R-:W-:Y:S02]  /*9e30*/  FMUL.FTZ R123, R0, R123 ;  /* 0x0000007b007b7220 */ /* 0x000fe40000410000 */
[----:B---3--:R-:W-:Y:S02]  /*9e40*/  FFMA.FTZ R132, R204, c[0x0][0x2d0], -R173 ;  /* 0x0000b400cc847a23 */ /* 0x008fe400000108ad */
[C---:B------:R-:W-:Y:S02]  /*9e50*/  FMUL.FTZ R124, R2.reuse, R124 ;  /* 0x0000007c027c7220 */ /* 0x040fe40000410000 */
[----:B------:R3:W5:Y:S01]  /*9e60*/  MUFU.EX2 R163, R132 ;  /* 0x0000008400a37308 */ /* 0x0007620000000800 */
[----:B------:R-:W-:Y:S02]  /*9e70*/  FMUL.FTZ R125, R2, R125 ;  /* 0x0000007d027d7220 */ /* 0x000fe40000410000 */
[C---:B------:R-:W-:Y:S01]  /*9e80*/  FMUL.FTZ R126, R0.reuse, R126 ;  /* 0x0000007e007e7220 */ /* 0x040fe20000410000 */
[-C--:B--2---:R-:W-:Y:S03]  /*9e90*/  HMMA.16816.F32.BF16 R84, R192, R136.reuse, R84 ;  /* 0x00000088c054723c */ /* 0x084fe60000041854 */
[--C-:B-1----:R-:W-:Y:S02]  /*9ea0*/  FFMA.FTZ R140, R211, c[0x0][0x2d0], -R175.reuse ;  /* 0x0000b400d38c7a23 */ /* 0x102fe400000108af */
[----:B------:R-:W-:Y:S02]  /*9eb0*/  FMUL.FTZ R127, R0, R127 ;  /* 0x0000007f007f7220 */ /* 0x000fe40000410000 */
[----:B------:R1:W-:Y:S01]  /*9ec0*/  MUFU.EX2 R251, R140 ;  /* 0x0000008c00fb7308 */ /* 0x0003e20000000800 */
[C---:B------:R-:W-:Y:S04]  /*9ed0*/  HMMA.16816.F32.BF16 R88, R176.reuse, R136, R88 ;  /* 0x00000088b058723c */ /* 0x040fe80000041858 */
[C---:B------:R-:W-:Y:S02]  /*9ee0*/  FMUL.FTZ R128, R165.reuse, R128 ;  /* 0x00000080a5807220 */ /* 0x040fe40000410000 */
[----:B------:R-:W-:Y:S02]  /*9ef0*/  FMUL.FTZ R129, R165, R129 ;  /* 0x00000081a5817220 */ /* 0x000fe40000410000 */
[-C--:B------:R-:W-:Y:S01]  /*9f00*/  HMMA.16816.F32.BF16 R92, R176, R138.reuse, R92 ;  /* 0x0000008ab05c723c */ /* 0x080fe2000004185c */
[----:B---3--:R-:W2:Y:S03]  /*9f10*/  LDSM.16.MT88.4 R132, [R228+0x1900] ;  /* 0x00190000e484783b */ /* 0x008ea60000004200 */
[----:B------:R-:W-:Y:S02]  /*9f20*/  FFMA.FTZ R136, R209, c[0x0][0x2d0], -R174 ;  /* 0x0000b400d1887a23 */ /* 0x000fe400000108ae */
[C---:B------:R-:W-:Y:S02]  /*9f30*/  FMUL.FTZ R130, R164.reuse, R130 ;  /* 0x00000082a4827220 */ /* 0x040fe40000410000 */
[C---:B------:R-:W-:Y:S01]  /*9f40*/  HMMA.16816.F32.BF16 R96, R192.reuse, R138, R96 ;  /* 0x0000008ac060723c */ /* 0x040fe20000041860 */
[----:B------:R3:W-:Y:S03]  /*9f50*/  MUFU.EX2 R147, R136 ;  /* 0x0000008800937308 */ /* 0x0007e60000000800 */
[C---:B------:R-:W-:Y:S02]  /*9f60*/  FMUL.FTZ R131, R164.reuse, R131 ;  /* 0x00000083a4837220 */ /* 0x040fe40000410000 */
[C---:B------:R-:W-:Y:S01]  /*9f70*/  FMUL.FTZ R116, R165.reuse, R116 ;  /* 0x00000074a5747220 */ /* 0x040fe20000410000 */
[----:B-1----:R-:W-:Y:S01]  /*9f80*/  LDSM.16.MT88.4 R140, [R225+0x900] ;  /* 0x00090000e18c783b */ /* 0x002fe20000004200 */
[----:B------:R-:W-:Y:S04]  /*9f90*/  FMUL.FTZ R117, R165, R117 ;  /* 0x00000075a5757220 */ /* 0x000fe80000410000 */
[C---:B------:R-:W-:Y:S02]  /*9fa0*/  FMUL.FTZ R118, R164.reuse, R118 ;  /* 0x00000076a4767220 */ /* 0x040fe40000410000 */
[----:B------:R-:W-:Y:S02]  /*9fb0*/  FMUL.FTZ R119, R164, R119 ;  /* 0x00000077a4777220 */ /* 0x000fe40000410000 */
[--C-:B---3--:R-:W-:Y:S04]  /*9fc0*/  FFMA.FTZ R136, R206, c[0x0][0x2d0], -R175.reuse ;  /* 0x0000b400ce887a23 */ /* 0x108fe800000108af */
[----:B------:R1:W3:Y:S01]  /*9fd0*/  MUFU.EX2 R159, R136 ;  /* 0x00000088009f7308 */ /* 0x0002e20000000800 */
[-C--:B--2---:R-:W-:Y:S08]  /*9fe0*/  HMMA.16816.F32.BF16 R100, R192, R132.reuse, R100 ;  /* 0x00000084c064723c */ /* 0x084ff00000041864 */
[C---:B------:R-:W-:Y:S07]  /*9ff0*/  HMMA.16816.F32.BF16 R104, R176.reuse, R132, R104 ;  /* 0x00000084b068723c */ /* 0x040fee0000041868 */
[----:B------:R-:W-:Y:S01]  /*a000*/  FFMA.FTZ R132, R212, c[0x0][0x2d0], -R175 ;  /* 0x0000b400d4847a23 */ /* 0x000fe200000108af */
[-C--:B------:R-:W-:Y:S01]  /*a010*/  HMMA.16816.F32.BF16 R108, R176, R134.reuse, R108 ;  /* 0x00000086b06c723c */ /* 0x080fe2000004186c */
[----:B-1----:R-:W1:Y:S02]  /*a020*/  LDSM.16.MT88.4 R136, [R227+0x1900] ;  /* 0x00190000e388783b */ /* 0x002e640000004200 */
[----:B------:R2:W1:Y:S01]  /*a030*/  MUFU.EX2 R250, R132 ;  /* 0x0000008400fa7308 */ /* 0x0004620000000800 */
[----:B----4-:R-:W-:Y:S04]  /*a040*/  F2FP.BF16.PACK_AB R133, R162, R191 ;  /* 0x000000bfa285723e */ /* 0x010fe800000010ff */
[C---:B------:R-:W-:Y:S07]  /*a050*/  HMMA.16816.F32.BF16 R112, R192.reuse, R134, R112 ;  /* 0x00000086c070723c */ /* 0x040fee0000041870 */
[----:B-----5:R-:W-:Y:S01]  /*a060*/  F2FP.BF16.PACK_AB R134, R184, R163 ;  /* 0x000000a3b886723e */ /* 0x020fe200000010ff */
[--C-:B--2---:R-:W-:Y:S04]  /*a070*/  FFMA.FTZ R132, R199, c[0x0][0x2d0], -R166.reuse ;  /* 0x0000b400c7847a23 */ /* 0x104fe800000108a6 */
[----:B------:R2:W-:Y:S01]  /*a080*/  MUFU.EX2 R212, R132 ;  /* 0x0000008400d47308 */ /* 0x0005e20000000800 */
[-C--:B-1----:R-:W-:Y:S08]  /*a090*/  HMMA.16816.F32.BF16 R116, R192, R136.reuse, R116 ;  /* 0x00000088c074723c */ /* 0x082ff00000041874 */
[C---:B------:R-:W-:Y:S04]  /*a0a0*/  HMMA.16816.F32.BF16 R120, R176.reuse, R136, R120 ;  /* 0x00000088b078723c */ /* 0x040fe80000041878 */
[--C-:B--2---:R-:W-:Y:S03]  /*a0b0*/  FFMA.FTZ R132, R210, c[0x0][0x2d0], -R166.reuse ;  /* 0x0000b400d2847a23 */ /* 0x104fe600000108a6 */
[----:B---3--:R-:W-:Y:S01]  /*a0c0*/  F2FP.BF16.PACK_AB R136, R252, R159 ;  /* 0x0000009ffc88723e */ /* 0x008fe200000010ff */
[-C--:B------:R-:W-:Y:S01]  /*a0d0*/  HMMA.16816.F32.BF16 R124, R176, R138.reuse, R124 ;  /* 0x0000008ab07c723c */ /* 0x080fe2000004187c */
[----:B------:R1:W2:Y:S07]  /*a0e0*/  MUFU.EX2 R211, R132 ;  /* 0x0000008400d37308 */ /* 0x0002ae0000000800 */
[----:B------:R-:W-:Y:S07]  /*a0f0*/  HMMA.16816.F32.BF16 R128, R192, R138, R128 ;  /* 0x0000008ac080723c */ /* 0x000fee0000041880 */
[----:B------:R-:W-:Y:S01]  /*a100*/  F2FP.BF16.PACK_AB R138, R250, R251 ;  /* 0x000000fbfa8a723e */ /* 0x000fe200000010ff */
[--C-:B-1----:R-:W-:Y:S01]  /*a110*/  FFMA.FTZ R132, R213, c[0x0][0x2d0], -R166.reuse ;  /* 0x0000b400d5847a23 */ /* 0x102fe200000108a6 */
[----:B------:R-:W-:Y:S02]  /*a120*/  MOV R213, R147 ;  /* 0x0000009300d57202 */ /* 0x000fe40000000f00 */
[----:B------:R-:W1:Y:S01]  /*a130*/  LDSM.16.MT88.4 R144, [R226+0x900] ;  /* 0x00090000e290783b */ /* 0x000e620000004200 */
[----:B------:R3:W-:Y:S01]  /*a140*/  MUFU.EX2 R210, R132 ;  /* 0x0000008400d27308 */ /* 0x0007e20000000800 */
[----:B------:R-:W-:Y:S02]  /*a150*/  F2FP.BF16.PACK_AB R135, R213, R200 ;  /* 0x000000c8d587723e */ /* 0x000fe400000010ff */
[----:B--2---:R-:W-:Y:S01]  /*a160*/  F2FP.BF16.PACK_AB R137, R211, R212 ;  /* 0x000000d4d389723e */ /* 0x004fe200000010ff */
[----:B---3--:R-:W-:Y:S06]  /*a170*/  FFMA.FTZ R132, R198, c[0x0][0x2d0], -R166 ;  /* 0x0000b400c6847a23 */ /* 0x008fec00000108a6 */
[----:B------:R2:W3:Y:S02]  /*a180*/  MUFU.EX2 R197, R132 ;  /* 0x0000008400c57308 */ /* 0x0004e40000000800 */
[----:B--2---:R-:W-:Y:S02]  /*a190*/  F2FP.BF16.PACK_AB R132, R160, R190 ;  /* 0x000000bea084723e */ /* 0x004fe400000010ff */
[----:B---3--:R-:W-:Y:S05]  /*a1a0*/  F2FP.BF16.PACK_AB R139, R197, R210 ;  /* 0x000000d2c58b723e */ /* 0x008fea00000010ff */
[-C--:B------:R-:W-:Y:S08]  /*a1b0*/  HMMA.16816.F32.BF16 R4, R132, R140.reuse, R4 ;  /* 0x0000008c8404723c */ /* 0x080ff00000041804 */
[C---:B------:R-:W-:Y:S08]  /*a1c0*/  HMMA.16816.F32.BF16 R8, R136.reuse, R140, R8 ;  /* 0x0000008c8808723c */ /* 0x040ff00000041808 */
[-C--:B------:R-:W-:Y:S08]  /*a1d0*/  HMMA.16816.F32.BF16 R12, R136, R142.reuse, R12 ;  /* 0x0000008e880c723c */ /* 0x080ff0000004180c */
[C---:B------:R-:W-:Y:S01]  /*a1e0*/  HMMA.16816.F32.BF16 R16, R132.reuse, R142, R16 ;  /* 0x0000008e8410723c */ /* 0x040fe20000041810 */
[----:B------:R-:W2:Y:S07]  /*a1f0*/  LDSM.16.MT88.4 R140, [R225+0x2100] ;  /* 0x00210000e18c783b */ /* 0x000eae0000004200 */
[-C--:B-1----:R-:W-:Y:S08]  /*a200*/  HMMA.16816.F32.BF16 R20, R132, R144.reuse, R20 ;  /* 0x000000908414723c */ /* 0x082ff00000041814 */
[C---:B------:R-:W-:Y:S07]  /*a210*/  HMMA.16816.F32.BF16 R24, R136.reuse, R144, R24 ;  /* 0x000000908818723c */ /* 0x040fee0000041818 */
[--C-:B------:R-:W-:Y:S01]  /*a220*/  FFMA.FTZ R144, R217, c[0x0][0x2d0], -R173.reuse ;  /* 0x0000b400d9907a23 */ /* 0x100fe200000108ad */
[-C--:B------:R-:W-:Y:S03]  /*a230*/  HMMA.16816.F32.BF16 R28, R136, R146.reuse, R28 ;  /* 0x00000092881c723c */ /* 0x080fe6000004181c */
[----:B------:R1:W-:Y:S01]  /*a240*/  MUFU.EX2 R208, R144 ;  /* 0x0000009000d07308 */ /* 0x0003e20000000800 */
[----:B------:R-:W-:Y:S04]  /*a250*/  MOV R217, R184 ;  /* 0x000000b800d97202 */ /* 0x000fe80000000f00 */
[C---:B------:R-:W-:Y:S08]  /*a260*/  HMMA.16816.F32.BF16 R32, R132.reuse, R146, R32 ;  /* 0x000000928420723c */ /* 0x040ff00000041820 */
[-C--:B------:R-:W-:Y:S08]  /*a270*/  HMMA.16816.F32.BF16 R36, R132, R148.reuse, R36 ;  /* 0x000000948424723c */ /* 0x080ff00000041824 */
[C---:B------:R-:W-:Y:S04]  /*a280*/  HMMA.16816.F32.BF16 R40, R136.reuse, R148, R40 ;  /* 0x000000948828723c */ /* 0x040fe80000041828 */
[--C-:B-1----:R-:W-:Y:S01]  /*a290*/  FFMA.FTZ R144, R218, c[0x0][0x2d0], -R173.reuse ;  /* 0x0000b400da907a23 */ /* 0x102fe200000108ad */
[----:B------:R-:W-:Y:S02]  /*a2a0*/  MOV R218, R200 ;  /* 0x000000c800da7202 */ /* 0x000fe40000000f00 */
[--C-:B------:R-:W-:Y:S01]  /*a2b0*/  FFMA.FTZ R148, R220, c[0x0][0x2d0], -R174.reuse ;  /* 0x0000b400dc947a23 */ /* 0x100fe200000108ae */
[-C--:B------:R-:W-:Y:S01]  /*a2c0*/  HMMA.16816.F32.BF16 R44, R136, R150.reuse, R44 ;  /* 0x00000096882c723c */ /* 0x080fe2000004182c */
[----:B------:R1:W-:Y:S03]  /*a2d0*/  MUFU.EX2 R209, R144 ;  /* 0x0000009000d17308 */ /* 0x0003e60000000800 */
[----:B------:R-:W-:Y:S04]  /*a2e0*/  MOV R220, R162 ;  /* 0x000000a200dc7202 */ /* 0x000fe80000000f00 */
[C---:B------:R-:W-:Y:S03]  /*a2f0*/  HMMA.16816.F32.BF16 R48, R132.reuse, R150, R48 ;  /* 0x000000968430723c */ /* 0x040fe60000041830 */
[----:B------:R3:W-:Y:S05]  /*a300*/  MUFU.EX2 R206, R148 ;  /* 0x0000009400ce7308 */ /* 0x0007ea0000000800 */
[-C--:B------:R-:W-:Y:S08]  /*a310*/  HMMA.16816.F32.BF16 R52, R132, R152.reuse, R52 ;  /* 0x000000988434723c */ /* 0x080ff00000041834 */
[C---:B------:R-:W-:Y:S04]  /*a320*/  HMMA.16816.F32.BF16 R56, R136.reuse, R152, R56 ;  /* 0x000000988838723c */ /* 0x040fe80000041838 */
[--C-:B-1----:R-:W-:Y:S01]  /*a330*/  FFMA.FTZ R144, R219, c[0x0][0x2d0], -R174.reuse ;  /* 0x0000b400db907a23 */ /* 0x102fe200000108ae */
[----:B------:R-:W-:Y:S02]  /*a340*/  MOV R219, R163 ;  /* 0x000000a300db7202 */ /* 0x000fe40000000f00 */
[----:B------:R-:W-:Y:S01]  /*a350*/  MOV R153, R183 ;  /* 0x000000b700997202 */ /* 0x000fe20000000f00 */
[-C--:B------:R-:W-:Y:S01]  /*a360*/  HMMA.16816.F32.BF16 R60, R136, R154.reuse, R60 ;  /* 0x0000009a883c723c */ /* 0x080fe2000004183c */
[----:B------:R1:W4:Y:S03]  /*a370*/  MUFU.EX2 R207, R144 ;  /* 0x0000009000cf7308 */ /* 0x0003260000000800 */
[--C-:B---3--:R-:W-:Y:S01]  /*a380*/  FFMA.FTZ R148, R221, c[0x0][0x2d0], -R173.reuse ;  /* 0x0000b400dd947a23 */ /* 0x108fe200000108ad */
[----:B------:R-:W-:Y:S01]  /*a390*/  MOV R221, R161 ;  /* 0x000000a100dd7202 */ /* 0x000fe20000000f00 */
[----:B------:R-:W-:Y:S01]  /*a3a0*/  FFMA.FTZ R173, R222, c[0x0][0x2d0], -R173 ;  /* 0x0000b400dead7a23 */ /* 0x000fe200000108ad */
[----:B------:R-:W-:Y:S01]  /*a3b0*/  MOV R222, R160 ;  /* 0x000000a000de7202 */ /* 0x000fe20000000f00 */
[C---:B------:R-:W-:Y:S01]  /*a3c0*/  HMMA.16816.F32.BF16 R64, R132.reuse, R154, R64 ;  /* 0x0000009a8440723c */ /* 0x040fe20000041840 */
[----:B------:R-:W-:Y:S02]  /*a3d0*/  LDSM.16.MT88.4 R160, [R228+0x1100] ;  /* 0x00110000e4a0783b */ /* 0x000fe40000004200 */
[----:B------:R3:W-:Y:S01]  /*a3e0*/  MUFU.EX2 R205, R148 ;  /* 0x0000009400cd7308 */ /* 0x0007e20000000800 */
[----:B------:R-:W-:Y:S03]  /*a3f0*/  MOV R152, R182 ;  /* 0x000000b600987202 */ /* 0x000fe60000000f00 */
[----:B------:R-:W-:Y:S01]  /*a400*/  MOV R155, R181 ;  /* 0x000000b5009b7202 */ /* 0x000fe20000000f00 */
[-C--:B--2---:R-:W-:Y:S04]  /*a410*/  HMMA.16816.F32.BF16 R68, R132, R140.reuse, R68 ;  /* 0x0000008c8444723c */ /* 0x084fe80000041844 */
[----:B------:R-:W-:Y:S01]  /*a420*/  MOV R154, R196 ;  /* 0x000000c4009a7202 */ /* 0x000fe20000000f00 */
[----:B------:R4:W2:Y:S03]  /*a430*/  MUFU.EX2 R204, R173 ;  /* 0x000000ad00cc7308 */ /* 0x0008a60000000800 */
[C---:B------:R-:W-:Y:S01]  /*a440*/  HMMA.16816.F32.BF16 R72, R136.reuse, R140, R72 ;  /* 0x0000008c8848723c */ /* 0x040fe20000041848 */
[----:B-1----:R-:W1:Y:S06]  /*a450*/  LDSM.16.MT88.4 R144, [R226+0x2100] ;  /* 0x00210000e290783b */ /* 0x002e6c0000004200 */
[--C-:B------:R-:W-:Y:S01]  /*a460*/  FFMA.FTZ R140, R223, c[0x0][0x2d0], -R174.reuse ;  /* 0x0000b400df8c7a23 */ /* 0x100fe200000108ae */
[-C--:B------:R-:W-:Y:S03]  /*a470*/  HMMA.16816.F32.BF16 R76, R136, R142.reuse, R76 ;  /* 0x0000008e884c723c */ /* 0x080fe6000004184c */
[----:B------:R5:W-:Y:S01]  /*a480*/  MUFU.EX2 R203, R140 ;  /* 0x0000008c00cb7308 */ /* 0x000be20000000800 */
[----:B---3--:R-:W3:Y:S01]  /*a490*/  LDSM.16.MT88.4 R148, [R228+0x2100] ;  /* 0x00210000e494783b */ /* 0x008ee20000004200 */
[----:B------:R-:W-:Y:S01]  /*a4a0*/  FFMA.FTZ R174, R246, c[0x0][0x2d0], -R174 ;  /* 0x0000b400f6ae7a23 */ /* 0x000fe200000108ae */
[----:B------:R-:W-:Y:S02]  /*a4b0*/  MOV R223, R159 ;  /* 0x0000009f00df7202 */ /* 0x000fe40000000f00 */
[C---:B------:R-:W-:Y:S04]  /*a4c0*/  HMMA.16816.F32.BF16 R80, R132.reuse, R142, R80 ;  /* 0x0000008e8450723c */ /* 0x040fe80000041850 */
[----:B------:R-:W-:Y:S01]  /*a4d0*/  MOV R159, R185 ;  /* 0x000000b9009f7202 */ /* 0x000fe20000000f00 */
[----:B------:R2:W-:Y:S01]  /*a4e0*/  MUFU.EX2 R202, R174 ;  /* 0x000000ae00ca7308 */ /* 0x0005e20000000800 */
[----:B----4-:R-:W-:Y:S02]  /*a4f0*/  F2FP.BF16.PACK_AB R173, R206, R207 ;  /* 0x000000cfcead723e */ /* 0x010fe400000010ff */
[----:B------:R-:W-:Y:S04]  /*a500*/  MOV R246, R158 ;  /* 0x0000009e00f67202 */ /* 0x000fe80000000f00 */
[----:B------:R-:W-:Y:S01]  /*a510*/  MOV R158, R186 ;  /* 0x000000ba009e7202 */ /* 0x000fe20000000f00 */
[--C-:B-----5:R-:W-:Y:S01]  /*a520*/  FFMA.FTZ R140, R244, c[0x0][0x2d0], -R175.reuse ;  /* 0x0000b400f48c7a23 */ /* 0x120fe200000108af */
[----:B------:R-:W-:Y:S03]  /*a530*/  MOV R244, R191 ;  /* 0x000000bf00f47202 */ /* 0x000fe60000000f00 */
[----:B------:R4:W-:Y:S01]  /*a540*/  MUFU.EX2 R201, R140 ;  /* 0x0000008c00c97308 */ /* 0x0009e20000000800 */
[-C--:B-1----:R-:W-:Y:S03]  /*a550*/  HMMA.16816.F32.BF16 R84, R132, R144.reuse, R84 ;  /* 0x000000908454723c */ /* 0x082fe60000041854 */
[----:B--2---:R-:W-:Y:S05]  /*a560*/  F2FP.BF16.PACK_AB R174, R204, R205 ;  /* 0x000000cdccae723e */ /* 0x004fea00000010ff */
[C---:B------:R-:W-:Y:S07]  /*a570*/  HMMA.16816.F32.BF16 R88, R136.reuse, R144, R88 ;  /* 0x000000908858723c */ /* 0x040fee0000041858 */
[--C-:B------:R-:W-:Y:S01]  /*a580*/  FFMA.FTZ R144, R216, c[0x0][0x2d0], -R166.reuse ;  /* 0x0000b400d8907a23 */ /* 0x100fe200000108a6 */
[-C--:B------:R-:W-:Y:S04]  /*a590*/  HMMA.16816.F32.BF16 R92, R136, R146.reuse, R92 ;  /* 0x00000092885c723c */ /* 0x080fe8000004185c */
[----:B------:R-:W-:Y:S01]  /*a5a0*/  MOV R216, R171 ;  /* 0x000000ab00d87202 */ /* 0x000fe20000000f00 */
[--C-:B----4-:R-:W-:Y:S01]  /*a5b0*/  FFMA.FTZ R140, R245, c[0x0][0x2d0], -R175.reuse ;  /* 0x0000b400f58c7a23 */ /* 0x110fe200000108af */
[----:B------:R1:W-:Y:S02]  /*a5c0*/  MUFU.EX2 R171, R144 ;  /* 0x0000009000ab7308 */ /* 0x0003e40000000800 */
[C---:B------:R-:W-:Y:S04]  /*a5d0*/  HMMA.16816.F32.BF16 R96, R132.reuse, R146, R96 ;  /* 0x000000928460723c */ /* 0x040fe80000041860 */
[----:B------:R-:W-:Y:S04]  /*a5e0*/  MOV R245, R190 ;  /* 0x000000be00f57202 */ /* 0x000fe80000000f00 */
[-C--:B---3--:R-:W-:Y:S01]  /*a5f0*/  HMMA.16816.F32.BF16 R100, R132, R148.reuse, R100 ;  /* 0x000000948464723c */ /* 0x088fe20000041864 */
[----:B------:R2:W3:Y:S07]  /*a600*/  MUFU.EX2 R200, R140 ;  /* 0x0000008c00c87308 */ /* 0x0004ee0000000800 */
[C---:B------:R-:W-:Y:S04]  /*a610*/  HMMA.16816.F32.BF16 R104, R136.reuse, R148, R104 ;  /* 0x000000948868723c */ /* 0x040fe80000041868 */
[--C-:B-1----:R-:W-:Y:S04]  /*a620*/  FFMA.FTZ R144, R214, c[0x0][0x2d0], -R166.reuse ;  /* 0x0000b400d6907a23 */ /* 0x102fe800000108a6 */
[-C--:B------:R-:W-:Y:S01]  /*a630*/  HMMA.16816.F32.BF16 R108, R136, R150.reuse, R108 ;  /* 0x00000096886c723c */ /* 0x080fe2000004186c */
[----:B------:R1:W4:Y:S03]  /*a640*/  MUFU.EX2 R196, R144 ;  /* 0x0000009000c47308 */ /* 0x0003260000000800 */
[----:B------:R-:W-:Y:S02]  /*a650*/  MOV R149, R170 ;  /* 0x000000aa00957202 */ /* 0x000fe40000000f00 */
[----:B------:R-:W-:Y:S02]  /*a660*/  MOV R148, R180 ;  /* 0x000000b400947202 */ /* 0x000fe40000000f00 */
[C---:B------:R-:W-:Y:S04]  /*a670*/  HMMA.16816.F32.BF16 R112, R132.reuse, R150, R112 ;  /* 0x000000968470723c */ /* 0x040fe80000041870 */
[--C-:B--2---:R-:W-:Y:S01]  /*a680*/  FFMA.FTZ R140, R247, c[0x0][0x2d0], -R175.reuse ;  /* 0x0000b400f78c7a23 */ /* 0x104fe200000108af */
[----:B------:R-:W-:Y:S01]  /*a690*/  MOV R247, R189 ;  /* 0x000000bd00f77202 */ /* 0x000fe20000000f00 */
[----:B------:R-:W-:Y:S01]  /*a6a0*/  FFMA.FTZ R175, R248, c[0x0][0x2d0], -R175 ;  /* 0x0000b400f8af7a23 */ /* 0x000fe200000108af */
[----:B------:R-:W-:Y:S01]  /*a6b0*/  MOV R248, R188 ;  /* 0x000000bc00f87202 */ /* 0x000fe20000000f00 */
[----:B------:R2:W-:Y:S01]  /*a6c0*/  MUFU.EX2 R199, R140 ;  /* 0x0000008c00c77308 */ /* 0x0005e20000000800 */
[----:B------:R-:W-:Y:S03]  /*a6d0*/  LDSM.16.MT88.4 R188, [R225+0x1100] ;  /* 0x00110000e1bc783b */ /* 0x000fe60000004200 */
[----:B---3--:R-:W-:Y:S02]  /*a6e0*/  F2FP.BF16.PACK_AB R192, R200, R201 ;  /* 0x000000c9c8c0723e */ /* 0x008fe400000010ff */
[----:B------:R-:W-:Y:S02]  /*a6f0*/  MOV R214, R157 ;  /* 0x0000009d00d67202 */ /* 0x000fe40000000f00 */
[----:B------:R-:W-:Y:S02]  /*a700*/  MOV R157, R187 ;  /* 0x000000bb009d7202 */ /* 0x000fe40000000f00 */
[----:B------:R3:W5:Y:S01]  /*a710*/  MUFU.EX2 R198, R175 ;  /* 0x000000af00c67308 */ /* 0x0007620000000800 */
[--C-:B-1----:R-:W-:Y:S01]  /*a720*/  FFMA.FTZ R144, R215, c[0x0][0x2d0], -R166.reuse ;  /* 0x0000b400d7907a23 */ /* 0x102fe200000108a6 */
[----:B----4-:R-:W-:Y:S01]  /*a730*/  F2FP.BF16.PACK_AB R193, R196, R171 ;  /* 0x000000abc4c1723e */ /* 0x010fe200000010ff */
[----:B------:R-:W-:Y:S01]  /*a740*/  FFMA.FTZ R166, R172, c[0x0][0x2d0], -R166 ;  /* 0x0000b400aca67a23 */ /* 0x000fe200000108a6 */
[----:B------:R-:W-:Y:S01]  /*a750*/  F2FP.BF16.PACK_AB R172, R209, R208 ;  /* 0x000000d0d1ac723e */ /* 0x000fe200000010ff */
[----:B------:R-:W4:Y:S05]  /*a760*/  LDL.LU R215, [R1+0x24] ;  /* 0x0000240001d77983 */ /* 0x000f2a0000300800 */
[----:B------:R1:W-:Y:S01]  /*a770*/  MUFU.EX2 R170, R144 ;  /* 0x0000009000aa7308 */ /* 0x0003e20000000800 */
[----:B--2---:R-:W2:Y:S09]  /*a780*/  LDSM.16.MT88.4 R140, [R227+0x2100] ;  /* 0x00210000e38c783b */ /* 0x004eb20000004200 */
[----:B------:R-:W1:Y:S01]  /*a790*/  MUFU.EX2 R166, R166 ;  /* 0x000000a600a67308 */ /* 0x000e620000000800 */
[----:B---3--:R-:W-:Y:S02]  /*a7a0*/  F2FP.BF16.PACK_AB R175, R202, R203 ;  /* 0x000000cbcaaf723e */ /* 0x008fe400000010ff */
[----:B-----5:R-:W-:Y:S01]  /*a7b0*/  F2FP.BF16.PACK_AB R194, R198, R199 ;  /* 0x000000c7c6c2723e */ /* 0x020fe200000010ff */
[----:B-1----:R-:W1:Y:S01]  /*a7c0*/  LDSM.16.MT88.4 R144, [R226+0x1100] ;  /* 0x00110000e290783b */ /* 0x002e620000004200 */
[----:B------:R-:W-:Y:S01]  /*a7d0*/  F2FP.BF16.PACK_AB R195, R166, R170 ;  /* 0x000000aaa6c3723e */ /* 0x000fe200000010ff */
[-C--:B--2---:R-:W-:Y:S08]  /*a7e0*/  HMMA.16816.F32.BF16 R116, R132, R140.reuse, R116 ;  /* 0x0000008c8474723c */ /* 0x084ff00000041874 */
[C---:B------:R-:W-:Y:S08]  /*a7f0*/  HMMA.16816.F32.BF16 R120, R136.reuse, R140, R120 ;  /* 0x0000008c8878723c */ /* 0x040ff00000041878 */
[-C--:B------:R-:W-:Y:S08]  /*a800*/  HMMA.16816.F32.BF16 R124, R136, R142.reuse, R124 ;  /* 0x0000008e887c723c */ /* 0x080ff0000004187c */
[----:B------:R-:W-:Y:S08]  /*a810*/  HMMA.16816.F32.BF16 R128, R132, R142, R128 ;  /* 0x0000008e8480723c */ /* 0x000ff00000041880 */
[-C--:B------:R-:W-:Y:S01]  /*a820*/  HMMA.16816.F32.BF16 R176, R172, R188.reuse, R4 ;  /* 0x000000bcacb0723c */ /* 0x080fe20000041804 */
[----:B------:R-:W2:Y:S07]  /*a830*/  LDSM.16.MT88.4 R4, [R227+0x1100] ;  /* 0x00110000e304783b */ /* 0x000eae0000004200 */
[C---:B------:R-:W-:Y:S01]  /*a840*/  HMMA.16816.F32.BF16 R180, R192.reuse, R188, R8 ;  /* 0x000000bcc0b4723c */ /* 0x040fe20000041808 */
[----:B------:R-:W3:Y:S07]  /*a850*/  LDSM.16.MT88.4 R8, [R225+0x2900] ;  /* 0x00290000e108783b */ /* 0x000eee0000004200 */
[-C--:B------:R-:W-:Y:S01]  /*a860*/  HMMA.16816.F32.BF16 R184, R192, R190.reuse, R12 ;  /* 0x000000bec0b8723c */ /* 0x080fe2000004180c */
[----:B------:R-:W5:Y:S07]  /*a870*/  LDSM.16.MT88.4 R12, [R226+0x2900] ;  /* 0x00290000e20c783b */ /* 0x000f6e0000004200 */
[C---:B------:R-:W-:Y:S01]  /*a880*/  HMMA.16816.F32.BF16 R188, R172.reuse, R190, R16 ;  /* 0x000000beacbc723c */ /* 0x040fe20000041810 */
[----:B------:R-:W2:Y:S07]  /*a890*/  LDSM.16.MT88.4 R16, [R228+0x2900] ;  /* 0x00290000e410783b */ /* 0x000eae0000004200 */
[-C--:B-1----:R-:W-:Y:S07]  /*a8a0*/  HMMA.16816.F32.BF16 R132, R172, R144.reuse, R20 ;  /* 0x00000090ac84723c */ /* 0x082fee0000041814 */
[----:B------:R-:W-:Y:S01]  /*a8b0*/  MOV R23, R148 ;  /* 0x0000009400177202 */ /* 0x000fe20000000f00 */
[C---:B------:R-:W-:Y:S01]  /*a8c0*/  HMMA.16816.F32.BF16 R136, R192.reuse, R144, R24 ;  /* 0x00000090c088723c */ /* 0x040fe20000041818 */
[----:B------:R-:W4:Y:S03]  /*a8d0*/  LDL.LU R24, [R1+0x20] ;  /* 0x0000200001187983 */ /* 0x000f260000300800 */
[----:B------:R-:W-:Y:S02]  /*a8e0*/  MOV R22, R149 ;  /* 0x0000009500167202 */ /* 0x000fe40000000f00 */
[----:B------:R-:W-:Y:S02]  /*a8f0*/  MOV R21, R154 ;  /* 0x0000009a00157202 */ /* 0x000fe40000000f00 */
[-C--:B------:R-:W-:Y:S01]  /*a900*/  HMMA.16816.F32.BF16 R140, R192, R146.reuse, R28 ;  /* 0x00000092c08c723c */ /* 0x080fe2000004181c */
[----:B------:R-:W4:Y:S03]  /*a910*/  LDL.LU R29, [R1+0x18] ;  /* 0x00001800011d7983 */ /* 0x000f260000300800 */
[----:B------:R-:W-:Y:S01]  /*a920*/  MOV R20, R155 ;  /* 0x0000009b00147202 */ /* 0x000fe20000000f00 */
[----:B------:R-:W4:Y:S01]  /*a930*/  LDL.LU R28, [R1+0x1c] ;  /* 0x00001c00011c7983 */ /* 0x000f220000300800 */
        /* <DEDUP_REMOVED lines=8> */
[----:B------:R-:W-:Y:S04]  /*a9c0*/  MOV R35, R156 ;  /* 0x0000009c00237202 */ /* 0x000fe80000000f00 */
[-C--:B------:R-:W-:Y:S08]  /*a9d0*/  HMMA.16816.F32.BF16 R156, R192, R162.reuse, R44 ;  /* 0x000000a2c09c723c */ /* 0x080ff0000004182c */
[C---:B------:R-:W-:Y:S08]  /*a9e0*/  HMMA.16816.F32.BF16 R160, R172.reuse, R162, R48 ;  /* 0x000000a2aca0723c */ /* 0x040ff00000041830 */
[-C--:B--2---:R-:W-:Y:S08]  /*a9f0*/  HMMA.16816.F32.BF16 R52, R172, R4.reuse, R52 ;  /* 0x00000004ac34723c */ /* 0x084ff00000041834 */
[C---:B------:R-:W-:Y:S08]  /*aa00*/  HMMA.16816.F32.BF16 R56, R192.reuse, R4, R56 ;  /* 0x00000004c038723c */ /* 0x040ff00000041838 */
[-C--:B------:R-:W-:Y:S08]  /*aa10*/  HMMA.16816.F32.BF16 R60, R192, R6.reuse, R60 ;  /* 0x00000006c03c723c */ /* 0x080ff0000004183c */
[C---:B------:R-:W-:Y:S01]  /*aa20*/  HMMA.16816.F32.BF16 R64, R172.reuse, R6, R64 ;  /* 0x00000006ac40723c */ /* 0x040fe20000041840 */
[----:B------:R-:W1:Y:S07]  /*aa30*/  LDSM.16.MT88.4 R4, [R227+0x2900] ;  /* 0x00290000e304783b */ /* 0x000e6e0000004200 */
[-C--:B---3--:R-:W-:Y:S08]  /*aa40*/  HMMA.16816.F32.BF16 R68, R172, R8.reuse, R68 ;  /* 0x00000008ac44723c */ /* 0x088ff00000041844 */
        /* <DEDUP_REMOVED lines=15> */
[----:B----4-:R-:W-:Y:S04]  /*ab40*/  FFMA.FTZ R8, R2, R24, R31 ;  /* 0x0000001802087223 */ /* 0x010fe8000001001f */
        /* <DEDUP_REMOVED lines=56> */
.L_x_1805:
[----:B------:R-:W3:Y:S01]  /*aed0*/  S2UR UR7, SR_CTAID.X ;  /* 0x00000000000779c3 */ /* 0x000ee20000002500 */
[----:B------:R-:W-:Y:S01]  /*aee0*/  ULDC.64 UR4, c[0x0][0x2c8] ;  /* 0x0000b20000047ab9 */ /* 0x000fe20000000a00 */
[----:B------:R-:W-:Y:S01]  /*aef0*/  PLOP3.LUT P0, PT, PT, PT, UP2, 0x40, 0x0 ;  /* 0x000000000000781c */ /* 0x000fe20003f0e828 */
[----:B---3--:R-:W-:-:S04]  /*af00*/  ULEA UR7, UR7, 0x7f, 0x7 ;  /* 0x0000007f07077891 */ /* 0x008fc8000f8e383f */
        /* <DEDUP_REMOVED lines=10> */
[----:B--2---:R-:W-:-:S04]  /*afb0*/  MOV R0, UR5 ;  /* 0x0000000500007c02 */ /* 0x004fc80008000f00 */
        /* <DEDUP_REMOVED lines=9> */
.L_x_1824:
[----:B------:R-:W-:-:S04]  /*b050*/  MOV R4, c[0x0][0x32c] ;  /* 0x0000cb0000047a02 */ /* 0x000fc80000000f00 */
[----:B------:R-:W-:-:S13]  /*b060*/  ISETP.NE.AND P0, PT, R4, 0x1, PT ;  /* 0x000000010400780c */ /* 0x000fda0003f05270 */
[----:B------:R-:W-:-:S05]  /*b070*/  @P0 IMAD.HI.U32 R4, R0, c[0x0][0x330], RZ ;  /* 0x0000cc0000040a27 */ /* 0x000fca00078e00ff */
[----:B------:R-:W-:-:S05]  /*b080*/  @P0 SHF.R.U32.HI R0, RZ, c[0x0][0x334], R4 ;  /* 0x0000cd00ff000a19 */ /* 0x000fca0000011604 */
.L_x_1825:
[----:B------:R-:W-:-:S05]  /*b090*/  IMAD R0, R0, c[0x0][0x32c], RZ ;  /* 0x0000cb0000007a24 */ /* 0x000fca00078e02ff */
[----:B------:R-:W-:-:S04]  /*b0a0*/  IMNMX R2, R2, R0, !PT ;  /* 0x0000000002027217 */ /* 0x000fc80007800200 */
.L_x_1823:
[----:B------:R-:W-:-:S05]  /*b0b0*/  IADD3 R2, R2, 0x2f, RZ ;  /* 0x0000002f02027810 */ /* 0x000fca0007ffe0ff */
[----:B------:R-:W-:-:S05]  /*b0c0*/  IMAD.HI R2, R2, 0x2aaaaaab, RZ ;  /* 0x2aaaaaab02027827 */ /* 0x000fca00078e02ff */
[----:B------:R-:W-:-:S04]  /*b0d0*/  SHF.R.U32.HI R251, RZ, 0x1f, R2 ;  /* 0x0000001ffffb7819 */ /* 0x000fc80000011602 */
[----:B------:R-:W-:-:S04]  /*b0e0*/  LEA.HI.SX32 R251, R2, R251, 0x1d ;  /* 0x000000fb02fb7211 */ /* 0x000fc800078feaff */
[----:B------:R-:W-:-:S04]  /*b0f0*/  IMNMX R251, R249, R251, !PT ;  /* 0x000000fbf9fb7217 */ /* 0x000fc80007800200 */
[----:B------:R-:W-:-:S13]  /*b100*/  ISETP.GE.AND P0, PT, R242, R251, PT ;  /* 0x000000fbf200720c */ /* 0x000fda0003f06270 */
[----:B------:R-:W-:Y:S05]  /*b110*/  @!P0 BRA `(.L_x_1826) ;  /* 0x00002d5000008947 */ /* 0x000fea0003800000 */
[----:B------:R-:W-:Y:S01]  /*b120*/  IMAD.MOV.U32 R2, RZ, RZ, R168 ;  /* 0x000000ffff027224 */ /* 0x000fe200078e00a8 */
[----:B------:R-:W-:Y:S01]  /*b130*/  MOV R170, R3 ;  /* 0x0000000300aa7202 */ /* 0x000fe20000000f00 */
[----:B--2---:R-:W-:Y:S01]  /*b140*/  IMAD.MOV.U32 R0, RZ, RZ, R169 ;  /* 0x000000ffff007224 */ /* 0x004fe200078e00a9 */
[----:B------:R-:W-:Y:S01]  /*b150*/  MOV R220, R242 ;  /* 0x000000f200dc7202 */ /* 0x000fe20000000f00 */
[----:B------:R-:W-:Y:S01]  /*b160*/  IMAD.MOV.U32 R164, RZ, RZ, R167 ;  /* 0x000000ffffa47224 */ /* 0x000fe200078e00a7 */
[----:B------:R-:W-:Y:S02]  /*b170*/  MOV R252, c[0x0][0x1e0] ;  /* 0x0000780000fc7a02 */ /* 0x000fe40000000f00 */
.L_x_1827:
[----:B------:R-:W2:Y:S01]  /*b180*/  LDL.64 R166, [R1+0x38] ;  /* 0x0000380001a67983 */ /* 0x000ea20000100a00 */
[----:B------:R-:W-:Y:S05]  /*b190*/  DEPBAR.LE SB0, 0x0 ;  /* 0x000080000000791a */ /* 0x000fea0000000000 */
[----:B------:R-:W-:Y:S01]  /*b1a0*/  BAR.SYNC.DEFER_BLOCKING 0x0 ;  /* 0x0000000000007b1d */ /* 0x000fe20000010000 */
[----:B------:R-:W-:Y:S02]  /*b1b0*/  ISETP.GT.AND P6, PT, R249, R220, PT ;  /* 0x000000dcf900720c */ /* 0x000fe40003fc4270 */
[C---:B------:R-:W-:Y:S11]  /*b1c0*/  IADD3 R242, R220.reuse, -0x1, RZ ;  /* 0xffffffffdcf27810 */ /* 0x040ff60007ffe0ff */
[----:B------:R-:W-:Y:S01]  /*b1d0*/  @!P6 SHF.R.S32.HI R3, RZ, 0x1f, R220 ;  /* 0x0000001fff03e819 */ /* 0x000fe200000114dc */
[C---:B------:R-:W-:Y:S04]  /*b1e0*/  @!P6 IMAD.WIDE.U32 R40, R220.reuse, c[0x0][0x208], RZ ;  /* 0x00008200dc28ea25 */ /* 0x040fe800078e00ff */
[----:B------:R-:W-:Y:S04]  /*b1f0*/  @!P6 IMAD R3, R3, c[0x0][0x208], RZ ;  /* 0x000082000303ea24 */ /* 0x000fe800078e02ff */
[----:B------:R-:W-:Y:S01]  /*b200*/  @!P6 IMAD R3, R220, c[0x0][0x20c], R3 ;  /* 0x00008300dc03ea24 */ /* 0x000fe200078e0203 */
[----:B------:R-:W2:Y:S04]  /*b210*/  LDL.64 R42, [R1+0x48] ;  /* 0x00004800012a7983 */ /* 0x000ea80000100a00 */
[----:B------:R-:W-:Y:S02]  /*b220*/  @!P6 IADD3 R3, R41, R3, RZ ;  /* 0x000000032903e210 */ /* 0x000fe40007ffe0ff */
[----:B-----5:R-:W-:Y:S03]  /*b230*/  LDSM.16.M88.4 R48, [R231+0x6100] ;  /* 0x00610000e730783b */ /* 0x020fe60000000200 */
[----:B------:R-:W-:Y:S05]  /*b240*/  @!P6 IMAD R165, R3, 0x30, RZ ;  /* 0x0000003003a5e824 */ /* 0x000fea00078e02ff */
[----:B------:R-:W1:Y:S08]  /*b250*/  LDSM.16.M88.4 R16, [R224+0x3100] ;  /* 0x00310000e010783b */ /* 0x000e700000000200 */
[----:B------:R-:W3:Y:S08]  /*b260*/  LDSM.16.M88.4 R44, [R231+0x8100] ;  /* 0x00810000e72c783b */ /* 0x000ef00000000200 */
[----:B------:R-:W4:Y:S08]  /*b270*/  LDSM.16.M88.4 R32, [R224+0x3900] ;  /* 0x00390000e020783b */ /* 0x000f300000000200 */
[----:B------:R-:W4:Y:S08]  /*b280*/  LDSM.16.M88.4 R172, [R224+0x4100] ;  /* 0x00410000e0ac783b */ /* 0x000f300000000200 */
[----:B------:R-:W-:Y:S01]  /*b290*/  LDSM.16.M88.4 R192, [R233+0x6100] ;  /* 0x00610000e9c0783b */ /* 0x000fe20000000200 */
[-C--:B-1----:R-:W-:Y:S07]  /*b2a0*/  HMMA.16816.F32.BF16 R4, R48, R16.reuse, RZ ;  /* 0x000000103004723c */ /* 0x082fee00000418ff */
[----:B------:R-:W1:Y:S01]  /*b2b0*/  LDSM.16.M88.4 R196, [R235] ;  /* 0x00000000ebc4783b */ /* 0x000e620000000200 */
[C---:B---3--:R-:W-:Y:S07]  /*b2c0*/  HMMA.16816.F32.BF16 R8, R44.reuse, R16, RZ ;  /* 0x000000102c08723c */ /* 0x048fee00000418ff */
[----:B------:R-:W3:Y:S01]  /*b2d0*/  LDSM.16.M88.4 R200, [R233+0x8100] ;  /* 0x00810000e9c8783b */ /* 0x000ee20000000200 */
[-C--:B------:R-:W-:Y:S07]  /*b2e0*/  HMMA.16816.F32.BF16 R12, R44, R18.reuse, RZ ;  /* 0x000000122c0c723c */ /* 0x080fee00000418ff */
[----:B------:R-:W1:Y:S01]  /*b2f0*/  LDSM.16.M88.4 R204, [R241] ;  /* 0x00000000f1cc783b */ /* 0x000e620000000200 */
[C---:B------:R-:W-:Y:S07]  /*b300*/  HMMA.16816.F32.BF16 R16, R48.reuse, R18, RZ ;  /* 0x000000123010723c */ /* 0x040fee00000418ff */
[----:B------:R-:W1:Y:S01]  /*b310*/  LDSM.16.M88.4 R208, [R240] ;  /* 0x00000000f0d0783b */ /* 0x000e620000000200 */
[-C--:B----4-:R-:W-:Y:S08]  /*b320*/  HMMA.16816.F32.BF16 R20, R48, R32.reuse, RZ ;  /* 0x000000203014723c */ /* 0x090ff000000418ff */
[C---:B------:R-:W-:Y:S08]  /*b330*/  HMMA.16816.F32.BF16 R24, R44.reuse, R32, RZ ;  /* 0x000000202c18723c */ /* 0x040ff000000418ff */
[-C--:B------:R-:W-:Y:S08]  /*b340*/  HMMA.16816.F32.BF16 R28, R44, R34.reuse, RZ ;  /* 0x000000222c1c723c */ /* 0x080ff000000418ff */
[C---:B------:R-:W-:Y:S08]  /*b350*/  HMMA.16816.F32.BF16 R32, R48.reuse, R34, RZ ;  /* 0x000000223020723c */ /* 0x040ff000000418ff */
[-C--:B------:R-:W-:Y:S01]  /*b360*/  HMMA.16816.F32.BF16 R36, R48, R172.reuse, RZ ;  /* 0x000000ac3024723c */ /* 0x080fe200000418ff */
[----:B--2---:R-:W-:Y:S05]  /*b370*/  @!P6 MOV R166, R42 ;  /* 0x0000002a00a6e202 */ /* 0x004fea0000000f00 */
[----:B------:R-:W-:Y:S02]  /*b380*/  @!P6 IMAD.WIDE.U32 R166, R40, 0x30, R166 ;  /* 0x0000003028a6e825 */ /* 0x000fe400078e00a6 */
[C---:B------:R-:W-:Y:S04]  /*b390*/  HMMA.16816.F32.BF16 R40, R44.reuse, R172, RZ ;  /* 0x000000ac2c28723c */ /* 0x040fe800000418ff */
[C---:B------:R-:W-:Y:S02]  /*b3a0*/  @!P6 SHF.L.U32 R3, R166.reuse, 0x1, RZ ;  /* 0x00000001a603e819 */ /* 0x040fe400000006ff */
[----:B------:R-:W-:Y:S02]  /*b3b0*/  @!P6 IADD3 R165, R167, R165, RZ ;  /* 0x000000a5a7a5e210 */ /* 0x000fe40007ffe0ff */
[C---:B------:R-:W-:Y:S01]  /*b3c0*/  @!P6 IADD3 R168, P0, R3.reuse, c[0x0][0x1f8], RZ ;  /* 0x00007e0003a8ea10 */ /* 0x040fe20007f1e0ff */
[-C--:B------:R-:W-:Y:S03]  /*b3d0*/  HMMA.16816.F32.BF16 R44, R44, R174.reuse, RZ ;  /* 0x000000ae2c2c723c */ /* 0x080fe600000418ff */
[----:B------:R-:W-:Y:S02]  /*b3e0*/  @!P6 SHF.L.U64.HI R167, R166, 0x1, R165 ;  /* 0x00000001a6a7e819 */ /* 0x000fe400000102a5 */
[----:B------:R-:W-:Y:S02]  /*b3f0*/  @!P6 IADD3 R3, P5, R3, 0x80, RZ ;  /* 0x000000800303e810 */ /* 0x000fe40007fbe0ff */
[----:B------:R-:W-:Y:S01]  /*b400*/  @!P6 IADD3.X R169, R167, c[0x0][0x1fc], RZ, P0, !PT ;  /* 0x00007f00a7a9ea10 */ /* 0x000fe200007fe4ff */
[----:B------:R-:W-:Y:S04]  /*b410*/  HMMA.16816.F32.BF16 R48, R48, R174, RZ ;  /* 0x000000ae3030723c */ /* 0x000fe800000418ff */
[----:B------:R-:W-:Y:S01]  /*b420*/  @!PT LDS RZ, [RZ] ;  /* 0x00000000fffff984 */ /* 0x000fe20000000800 */
[----:B------:R-:W-:Y:S01]  /*b430*/  @!PT LDS RZ, [RZ] ;  /* 0x00000000fffff984 */ /* 0x000fe20000000800 */
[----:B------:R-:W-:Y:S01]  /*b440*/  @!PT LDS RZ, [RZ] ;  /* 0x00000000fffff984 */ /* 0x000fe20000000800 */
[----:B------:R2:W-:Y:S01]  /*b450*/  @!P6 LDGSTS.E.BYPASS.LTC128B.128 [R243+0x100], [R168.64], !P4 ;  /* 0x00100000a8f3efae */ /* 0x0005e2000e101d4e */
[----:B------:R-:W-:Y:S02]  /*b460*/  @!P6 IADD3 R212, P2, R3, c[0x0][0x1f8], RZ ;  /* 0x00007e0003d4ea10 */ /* 0x000fe40007f5e0ff */
[----:B------:R-:W-:Y:S01]  /*b470*/  @!P6 IADD3 R166, P1, R168, UR9, RZ ;  /* 0x00000009a8a6ec10 */ /* 0x000fe2000ff3e0ff */
[-C--:B-1----:R-:W-:Y:S05]  /*b480*/  HMMA.16816.F32.BF16 R4, R192, R196.reuse, R4 ;  /* 0x000000c4c004723c */ /* 0x082fea0000041804 */
[----:B------:R-:W-:Y:S02]  /*b490*/  @!P6 IADD3.X R213, RZ, c[0x0][0x1fc], R167, P2, P5 ;  /* 0x00007f00ffd5ea10 */ /* 0x000fe400017ea4a7 */
[----:B------:R-:W-:Y:S01]  /*b4a0*/  @!P6 IADD3.X R167, R169, UR11, RZ, P1, !PT ;  /* 0x0000000ba9a7ec10 */ /* 0x000fe20008ffe4ff */
[C---:B---3--:R-:W-:Y:S02]  /*b4b0*/  HMMA.16816.F32.BF16 R8, R200.reuse, R196, R8 ;  /* 0x000000c4c808723c */ /* 0x048fe40000041808 */
[----:B------:R1:W-:Y:S02]  /*b4c0*/  @!P6 LDGSTS.E.BYPASS.LTC128B.128 [R243+0x1900], [R212.64], !P3 ;  /* 0x01900000d4f3efae */ /* 0x0003e4000d901d4e */
[----:B------:R-:W-:Y:S02]  /*b4d0*/  @!P6 IADD3 R172, P0, R166, UR9, RZ ;  /* 0x00000009a6acec10 */ /* 0x000fe4000ff1e0ff */
[----:B------:R-:W-:Y:S02]  /*b4e0*/  ISETP.GT.AND P5, PT, R220, R249, PT ;  /* 0x000000f9dc00720c */ /* 0x000fe40003fa4270 */
[-C--:B------:R-:W-:Y:S02]  /*b4f0*/  HMMA.16816.F32.BF16 R12, R200, R198.reuse, R12 ;  /* 0x000000c6c80c723c */ /* 0x080fe4000004180c */
[----:B------:R4:W-:Y:S02]  /*b500*/  @!P6 LDGSTS.E.BYPASS.LTC128B.128 [R243+0x900], [R166.64], !P4 ;  /* 0x00900000a6f3efae */ /* 0x0009e4000e101d4e */
[----:B------:R-:W-:Y:S04]  /*b510*/  @!P6 IADD3.X R173, R167, UR11, RZ, P0, !PT ;  /* 0x0000000ba7adec10 */ /* 0x000fe800087fe4ff */
[C---:B------:R-:W-:Y:S02]  /*b520*/  HMMA.16816.F32.BF16 R16, R192.reuse, R198, R16 ;  /* 0x000000c6c010723c */ /* 0x040fe40000041810 */
[----:B------:R4:W-:Y:S06]  /*b530*/  @!P6 LDGSTS.E.BYPASS.LTC128B.128 [R243+0x2100], [R166.64+0x80], !P3 ;  /* 0x02100080a6f3efae */ /* 0x0009ec000d901d4e */
[-C--:B------:R-:W-:Y:S02]  /*b540*/  HMMA.16816.F32.BF16 R20, R192, R204.reuse, R20 ;  /* 0x000000ccc014723c */ /* 0x080fe40000041814 */
[----:B------:R4:W-:Y:S06]  /*b550*/  @!P6 LDGSTS.E.BYPASS.LTC128B.128 [R243+0x1100], [R172.64], !P4 ;  /* 0x01100000acf3efae */ /* 0x0009ec000e101d4e */
[C---:B------:R-:W-:Y:S02]  /*b560*/  HMMA.16816.F32.BF16 R24, R200.reuse, R204, R24 ;  /* 0x000000ccc818723c */ /* 0x040fe40000041818 */
[----:B------:R4:W-:Y:S06]  /*b570*/  @!P6 LDGSTS.E.BYPASS.LTC128B.128 [R243+0x2900], [R172.64+0x80], !P3 ;  /* 0x02900080acf3efae */ /* 0x0009ec000d901d4e */
[-C--:B------:R-:W-:Y:S02]  /*b580*/  HMMA.16816.F32.BF16 R28, R200, R206.reuse, R28 ;  /* 0x000000cec81c723c */ /* 0x080fe4000004181c */
[----:B-1----:R-:W-:Y:S06]  /*b590*/  LDSM.16.M88.4 R212, [R230+0x3100] ;  /* 0x00310000e6d4783b */ /* 0x002fec0000000200 */
[C---:B------:R-:W-:Y:S02]  /*b5a0*/  HMMA.16816.F32.BF16 R32, R192.reuse, R206, R32 ;  /* 0x000000cec020723c */ /* 0x040fe40000041820 */
[----:B------:R-:W0:Y:S06]  /*b5b0*/  LDGDEPBAR ;  /* 0x00000000000079af */ /* 0x000e2c0000000000 */
[-C--:B------:R-:W-:Y:S02]  /*b5c0*/  HMMA.16816.F32.BF16 R36, R192, R208.reuse, R36 ;  /* 0x000000d0c024723c */ /* 0x080fe40000041824 */
[----:B------:R-:W-:Y:S06]  /*b5d0*/  LDSM.16.M88.4 R216, [R232+0x8100] ;  /* 0x00810000e8d8783b */ /* 0x000fec0000000200 */
[C---:B------:R-:W-:Y:S02]  /*b5e0*/  HMMA.16816.F32.BF16 R40, R200.reuse, R208, R40 ;  /* 0x000000d0c828723c */ /* 0x040fe40000041828 */
[----:B----4-:R-:W1:Y:S06]  /*b5f0*/  LDSM.16.M88.4 R172, [R232+0x6100] ;  /* 0x00610000e8ac783b */ /* 0x010e6c0000000200 */
[-C--:B------:R-:W-:Y:S02]  /*b600*/  HMMA.16816.F32.BF16 R44, R200, R210.reuse, R44 ;  /* 0x000000d2c82c723c */ /* 0x080fe4000004182c */
[----:B------:R-:W4:Y:S06]  /*b610*/  LDSM.16.M88.4 R196, [R230+0x3900] ;  /* 0x00390000e6c4783b */ /* 0x000f2c0000000200 */
[----:B------:R-:W-:Y:S02]  /*b620*/  HMMA.16816.F32.BF16 R48, R192, R210, R48 ;  /* 0x000000d2c030723c */ /* 0x000fe40000041830 */
[----:B------:R-:W2:Y:S08]  /*b630*/  LDSM.16.M88.4 R200, [R230+0x4100] ;  /* 0x00410000e6c8783b */ /* 0x000eb00000000200 */
[----:B------:R-:W-:Y:S08]  /*b640*/  LDSM.16.M88.4 R192, [R234+0x6100] ;  /* 0x00610000eac0783b */ /* 0x000ff00000000200 */
[----:B------:R-:W2:Y:S01]  /*b650*/  LDSM.16.M88.4 R204, [R229] ;  /* 0x00000000e5cc783b */ /* 0x000ea20000000200 */
[-C--:B-1----:R-:W-:Y:S07]  /*b660*/  HMMA.16816.F32.BF16 R4, R172, R212.reuse, R4 ;  /* 0x000000d4ac04723c */ /* 0x082fee0000041804 */
[----:B------:R-:W1:Y:S01]  /*b670*/  LDSM.16.M88.4 R208, [R234+0x8100] ;  /* 0x00810000ead0783b */ /* 0x000e620000000200 */
[C---:B------:R-:W-:Y:S08]  /*b680*/  HMMA.16816.F32.BF16 R8, R216.reuse, R212, R8 ;  /* 0x000000d4d808723c */ /* 0x040ff00000041808 */
        /* <DEDUP_REMOVED lines=13> */
[----:B------:R-:W2:Y:S07]  /*b760*/  LDSM.16.M88.4 R172, [R229+0x1000] ;  /* 0x00100000e5ac783b */ /* 0x000eae0000000200 */
[-C--:B------:R-:W-:Y:S01]  /*b770*/  HMMA.16816.F32.BF16 R4, R192, R204.reuse, R4 ;  /* 0x000000ccc004723c */ /* 0x080fe20000041804 */
[----:B------:R-:W4:Y:S07]  /*b780*/  LDSM.16.M88.4 R200, [R224+0x4900] ;  /* 0x00490000e0c8783b */ /* 0x000f2e0000000200 */
        /* <DEDUP_REMOVED lines=14> */
[----:B------:R-:W-:Y:S07]  /*b870*/  LDSM.16.M88.4 R172, [R233+0xa100] ;  /* 0x00a10000e9ac783b */ /* 0x000fee0000000200 */
[-C--:B----4-:R-:W-:Y:S01]  /*b880*/  HMMA.16816.F32.BF16 R4, R196, R200.reuse, R4 ;  /* 0x000000c8c404723c */ /* 0x090fe20000041804 */
[----:B------:R-:W2:Y:S07]  /*b890*/  LDSM.16.M88.4 R192, [R239] ;  /* 0x00000000efc0783b */ /* 0x000eae0000000200 */
[C---:B------:R-:W-:Y:S08]  /*b8a0*/  HMMA.16816.F32.BF16 R8, R216.reuse, R200, R8 ;  /* 0x000000c8d808723c */ /* 0x040ff00000041808 */
[-C--:B------:R-:W-:Y:S08]  /*b8b0*/  HMMA.16816.F32.BF16 R12, R216, R202.reuse, R12 ;  /* 0x000000cad80c723c */ /* 0x080ff0000004180c */
[C---:B------:R-:W-:Y:S01]  /*b8c0*/  HMMA.16816.F32.BF16 R16, R196.reuse, R202, R16 ;  /* 0x000000cac410723c */ /* 0x040fe20000041810 */
[----:B------:R-:W4:Y:S07]  /*b8d0*/  LDSM.16.M88.4 R200, [R238] ;  /* 0x00000000eec8783b */ /* 0x000f2e0000000200 */
        /* <DEDUP_REMOVED lines=8> */
[----:B------:R-:W-:Y:S07]  /*b960*/  LDSM.16.M88.4 R216, [R232+0xc100] ;  /* 0x00c10000e8d8783b */ /* 0x000fee0000000200 */
[----:B------:R-:W-:Y:S01]  /*b970*/  HMMA.16816.F32.BF16 R48, R196, R214, R48 ;  /* 0x000000d6c430723c */ /* 0x000fe20000041830 */
[----:B------:R-:W-:Y:S07]  /*b980*/  LDSM.16.M88.4 R196, [R232+0xa100] ;  /* 0x00a10000e8c4783b */ /* 0x000fee0000000200 */
[-C--:B--2---:R-:W-:Y:S01]  /*b990*/  HMMA.16816.F32.BF16 R4, R172, R192.reuse, R4 ;  /* 0x000000c0ac04723c */ /* 0x084fe20000041804 */
[----:B------:R-:W2:Y:S07]  /*b9a0*/  LDSM.16.M88.4 R212, [R230+0x4900] ;  /* 0x00490000e6d4783b */ /* 0x000eae0000000200 */
[C---:B------:R-:W-:Y:S08]  /*b9b0*/  HMMA.16816.F32.BF16 R8, R208.reuse, R192, R8 ;  /* 0x000000c0d008723c */ /* 0x040ff00000041808 */
[-C--:B------:R-:W-:Y:S08]  /*b9c0*/  HMMA.16816.F32.BF16 R12, R208, R194.reuse, R12 ;  /* 0x000000c2d00c723c */ /* 0x080ff0000004180c */
[C---:B------:R-:W-:Y:S01]  /*b9d0*/  HMMA.16816.F32.BF16 R16, R172.reuse, R194, R16 ;  /* 0x000000c2ac10723c */ /* 0x040fe20000041810 */
[----:B------:R-:W2:Y:S07]  /*b9e0*/  LDSM.16.M88.4 R192, [R230+0x5100] ;  /* 0x00510000e6c0783b */ /* 0x000eae0000000200 */
[-C--:B----4-:R-:W-:Y:S08]  /*b9f0*/  HMMA.16816.F32.BF16 R20, R172, R200.reuse, R20 ;  /* 0x000000c8ac14723c */ /* 0x090ff00000041814 */
[C---:B------:R-:W-:Y:S08]  /*ba00*/  HMMA.16816.F32.BF16 R24, R208.reuse, R200, R24 ;  /* 0x000000c8d018723c */ /* 0x040ff00000041818 */
[-C--:B------:R-:W-:Y:S08]  /*ba10*/  HMMA.16816.F32.BF16 R28, R208, R202.reuse, R28 ;  /* 0x000000cad01c723c */ /* 0x080ff0000004181c */
[C---:B------:R-:W-:Y:S01]  /*ba20*/  HMMA.16816.F32.BF16 R32, R172.reuse, R202, R32 ;  /* 0x000000caac20723c */ /* 0x040fe20000041820 */
[----:B------:R-:W-:Y:S07]  /*ba30*/  LDSM.16.M88.4 R200, [R234+0xa100] ;  /* 0x00a10000eac8783b */ /* 0x000fee0000000200 */
[-C--:B-1----:R-:W-:Y:S08]  /*ba40*/  HMMA.16816.F32.BF16 R36, R172, R204.reuse, R36 ;  /* 0x000000ccac24723c */ /* 0x082ff00000041824 */
[C---:B------:R-:W-:Y:S08]  /*ba50*/  HMMA.16816.F32.BF16 R40, R208.reuse, R204, R40 ;  /* 0x000000ccd028723c */ /* 0x040ff00000041828 */
[-C--:B------:R-:W-:Y:S01]  /*ba60*/  HMMA.16816.F32.BF16 R44, R208, R206.reuse, R44 ;  /* 0x000000ced02c723c */ /* 0x080fe2000004182c */
[----:B------:R-:W-:Y:S07]  /*ba70*/  LDSM.16.M88.4 R208, [R236+0xc100] ;  /* 0x00c10000ecd0783b */ /* 0x000fee0000000200 */
[----:B------:R-:W-:Y:S01]  /*ba80*/  HMMA.16816.F32.BF16 R48, R172, R206, R48 ;  /* 0x000000ceac30723c */ /* 0x000fe20000041830 */
[----:B------:R-:W1:Y:S07]  /*ba90*/  LDSM.16.M88.4 R172, [R230+0x5900] ;  /* 0x00590000e6ac783b */ /* 0x000e6e0000000200 */
[-C--:B--2---:R-:W-:Y:S01]  /*baa0*/  HMMA.16816.F32.BF16 R4, R196, R212.reuse, R4 ;  /* 0x000000d4c404723c */ /* 0x084fe20000041804 */
[----:B------:R-:W2:Y:S07]  /*bab0*/  LDSM.16.M88.4 R204, [R229+0x1800] ;  /* 0x00180000e5cc783b */ /* 0x000eae0000000200 */
[C---:B------:R-:W-:Y:S08]  /*bac0*/  HMMA.16816.F32.BF16 R8, R216.reuse, R212, R8 ;  /* 0x000000d4d808723c */ /* 0x040ff00000041808 */
[-C--:B------:R-:W-:Y:S08]  /*bad0*/  HMMA.16816.F32.BF16 R12, R216, R214.reuse, R12 ;  /* 0x000000d6d80c723c */ /* 0x080ff0000004180c */
[C---:B------:R-:W-:Y:S01]  /*bae0*/  HMMA.16816.F32.BF16 R16, R196.reuse, R214, R16 ;  /* 0x000000d6c410723c */ /* 0x040fe20000041810 */
[----:B------:R-:W4:Y:S07]  /*baf0*/  LDSM.16.M88.4 R212, [R229+0x2000] ;  /* 0x00200000e5d4783b */ /* 0x000f2e0000000200 */
[-C--:B------:R-:W-:Y:S08]  /*bb00*/  HMMA.16816.F32.BF16 R20, R196, R192.reuse, R20 ;  /* 0x000000c0c414723c */ /* 0x080ff00000041814 */
[C---:B------:R-:W-:Y:S08]  /*bb10*/  HMMA.16816.F32.BF16 R24, R216.reuse, R192, R24 ;  /* 0x000000c0d818723c */ /* 0x040ff00000041818 */
[-C--:B------:R-:W-:Y:S08]  /*bb20*/  HMMA.16816.F32.BF16 R28, R216, R194.reuse, R28 ;  /* 0x000000c2d81c723c */ /* 0x080ff0000004181c */
[C---:B------:R-:W-:Y:S01]  /*bb30*/  HMMA.16816.F32.BF16 R32, R196.reuse, R194, R32 ;  /* 0x000000c2c420723c */ /* 0x040fe20000041820 */
[----:B------:R-:W4:Y:S01]  /*bb40*/  LDSM.16.M88.4 R192, [R229+0x2800] ;  /* 0x00280000e5c0783b */ /* 0x000f220000000200 */
[----:B------:R-:W-:Y:S06]  /*bb50*/  DEPBAR.LE SB0, 0x0 ;  /* 0x000080000000791a */ /* 0x000fec0000000000 */
[-C--:B-1----:R-:W-:Y:S01]  /*bb60*/  HMMA.16816.F32.BF16 R36, R196, R172.reuse, R36 ;  /* 0x000000acc424723c */ /* 0x082fe20000041824 */
[----:B------:R-:W-:Y:S07]  /*bb70*/  BAR.SYNC.DEFER_BLOCKING 0x0 ;  /* 0x0000000000007b1d */ /* 0x000fee0000010000 */
[C---:B------:R-:W-:Y:S07]  /*bb80*/  HMMA.16816.F32.BF16 R40, R216.reuse, R172, R40 ;  /* 0x000000acd828723c */ /* 0x040fee0000041828 */
[----:B------:R-:W-:Y:S01]  /*bb90*/  MOV R173, c[0x0][0x1e4] ;  /* 0x0000790000ad7a02 */ /* 0x000fe20000000f00 */
[-C--:B------:R-:W-:Y:S08]  /*bba0*/  HMMA.16816.F32.BF16 R44, R216, R174.reuse, R44 ;  /* 0x000000aed82c723c */ /* 0x080ff0000004182c */
[----:B------:R-:W-:Y:S01]  /*bbb0*/  HMMA.16816.F32.BF16 R48, R196, R174, R48 ;  /* 0x000000aec430723c */ /* 0x000fe20000041830 */
[----:B------:R-:W3:Y:S06]  /*bbc0*/  LDL.64 R216, [R1+0x30] ;  /* 0x0000300001d87983 */ /* 0x000eec0000100a00 */
[----:B------:R-:W3:Y:S01]  /*bbd0*/  LDL.64 R218, [R1+0x40] ;  /* 0x0000400001da7983 */ /* 0x000ee20000100a00 */
[-C--:B--2---:R-:W-:Y:S08]  /*bbe0*/  HMMA.16816.F32.BF16 R4, R200, R204.reuse, R4 ;  /* 0x000000ccc804723c */ /* 0x084ff00000041804 */
[C---:B------:R-:W-:Y:S08]  /*bbf0*/  HMMA.16816.F32.BF16 R8, R208.reuse, R204, R8 ;  /* 0x000000ccd008723c */ /* 0x040ff00000041808 */
[-C--:B------:R-:W-:Y:S08]  /*bc00*/  HMMA.16816.F32.BF16 R12, R208, R206.reuse, R12 ;  /* 0x000000ced00c723c */ /* 0x080ff0000004180c */
[C---:B------:R-:W-:Y:S04]  /*bc10*/  HMMA.16816.F32.BF16 R16, R200.reuse, R206, R16 ;  /* 0x000000cec810723c */ /* 0x040fe80000041810 */
[----:B------:R-:W-:Y:S02]  /*bc20*/  FMNMX.FTZ R165, R6, R2, !PT ;  /* 0x0000000206a57209 */ /* 0x000fe40007810000 */
[----:B------:R-:W-:Y:S02]  /*bc30*/  FMNMX.FTZ R3, R4, R0, !PT ;  /* 0x0000000004037209 */ /* 0x000fe40007810000 */
[-C--:B----4-:R-:W-:Y:S04]  /*bc40*/  HMMA.16816.F32.BF16 R20, R200, R212.reuse, R20 ;  /* 0x000000d4c814723c */ /* 0x090fe80000041814 */
        /* <DEDUP_REMOVED lines=39> */
[----:B------:R-:W-:Y:S03]  /*bec0*/  FMNMX.FTZ R165, R41, R165, !PT ;  /* 0x000000a529a57209 */ /* 0x000fe60007810000 */
[----:B------:R-:W2:Y:S01]  /*bed0*/  SHFL.BFLY PT, R167, R3, 0x2, 0x1f ;  /* 0x0c401f0003a77f89 */ /* 0x000ea200000e0000 */
[----:B------:R-:W-:Y:S04]  /*bee0*/  FMNMX.FTZ R165, R44, R165, !PT ;  /* 0x000000a52ca57209 */ /* 0x000fe80007810000 */
[----:B------:R-:W-:Y:S05]  /*bef0*/  FMNMX.FTZ R165, R45, R165, !PT ;  /* 0x000000a52da57209 */ /* 0x000fea0007810000 */
[----:B------:R-:W4:Y:S01]  /*bf00*/  SHFL.BFLY PT, R168, R165, 0x2, 0x1f ;  /* 0x0c401f00a5a87f89 */ /* 0x000f2200000e0000 */
[----:B-1----:R-:W-:Y:S02]  /*bf10*/  FMNMX.FTZ R169, R169, R166, !PT ;  /* 0x000000a6a9a97209 */ /* 0x002fe40007810000 */
[----:B------:R-:W-:Y:S05]  /*bf20*/  FMNMX.FTZ R166, R10, R170, !PT ;  /* 0x000000aa0aa67209 */ /* 0x000fea0007810000 */
[----:B------:R-:W1:Y:S01]  /*bf30*/  SHFL.BFLY PT, R171, R169, 0x1, 0x1f ;  /* 0x0c201f00a9ab7f89 */ /* 0x000e6200000e0000 */
[----:B------:R-:W-:Y:S02]  /*bf40*/  FMNMX.FTZ R166, R11, R166, !PT ;  /* 0x000000a60ba67209 */ /* 0x000fe40007810000 */
[----:B--2---:R-:W-:Y:S02]  /*bf50*/  FMNMX.FTZ R3, R3, R167, !PT ;  /* 0x000000a703037209 */ /* 0x004fe40007810000 */
[----:B------:R-:W-:Y:S03]  /*bf60*/  FMNMX.FTZ R166, R14, R166, !PT ;  /* 0x000000a60ea67209 */ /* 0x000fe60007810000 */
[----:B------:R-:W2:Y:S01]  /*bf70*/  SHFL.BFLY PT, R167, R3, 0x1, 0x1f ;  /* 0x0c201f0003a77f89 */ /* 0x000ea200000e0000 */
[----:B------:R-:W-:Y:S02]  /*bf80*/  FMNMX.FTZ R166, R15, R166, !PT ;  /* 0x000000a60fa67209 */ /* 0x000fe40007810000 */
[----:B----4-:R-:W-:Y:S02]  /*bf90*/  FMNMX.FTZ R165, R165, R168, !PT ;  /* 0x000000a8a5a57209 */ /* 0x010fe40007810000 */
[----:B------:R-:W-:Y:S03]  /*bfa0*/  FMNMX.FTZ R166, R26, R166, !PT ;  /* 0x000000a61aa67209 */ /* 0x000fe60007810000 */
[----:B------:R-:W4:Y:S01]  /*bfb0*/  SHFL.BFLY PT, R172, R165, 0x1, 0x1f ;  /* 0x0c201f00a5ac7f89 */ /* 0x000f2200000e0000 */
[----:B------:R-:W-:Y:S02]  /*bfc0*/  FMNMX.FTZ R166, R27, R166, !PT ;  /* 0x000000a61ba67209 */ /* 0x000fe40007810000 */
[----:B-1----:R-:W-:Y:S02]  /*bfd0*/  FMNMX.FTZ R169, R169, R171, !PT ;  /* 0x000000aba9a97209 */ /* 0x002fe40007810000 */
[----:B------:R-:W-:Y:S03]  /*bfe0*/  FMNMX.FTZ R166, R30, R166, !PT ;  /* 0x000000a61ea67209 */ /* 0x000fe60007810000 */
[----:B------:R-:W-:Y:S01]  /*bff0*/  FADD.FTZ R0, -R169, R0 ;  /* 0x00000000a9007221 */ /* 0x000fe20000010100 */
[----:B------:R-:W-:Y:S01]  /*c000*/  FMNMX.FTZ R166, R31, R166, !PT ;  /* 0x000000a61fa67209 */ /* 0x000fe20007810000 */
[----:B------:R-:W-:Y:S02]  /*c010*/  FMUL.FTZ R204, R169, c[0x0][0x2d0] ;  /* 0x0000b400a9cc7a20 */ /* 0x000fe40000410000 */
[----:B------:R-:W-:Y:S01]  /*c020*/  FMUL.FTZ R0, R0, c[0x0][0x2d0] ;  /* 0x0000b40000007a20 */ /* 0x000fe20000410000 */
[----:B--2---:R-:W-:Y:S01]  /*c030*/  FMNMX.FTZ R168, R3, R167, !PT ;  /* 0x000000a703a87209 */ /* 0x004fe20007810000 */
[--C-:B------:R-:W-:Y:S01]  /*c040*/  FFMA.FTZ R4, R4, c[0x0][0x2d0], -R204.reuse ;  /* 0x0000b40004047a23 */ /* 0x100fe200000108cc */
[----:B------:R-:W-:Y:S01]  /*c050*/  FMNMX.FTZ R3, R42, R166, !PT ;  /* 0x000000a62a037209 */ /* 0x000fe20007810000 */
[----:B------:R-:W-:Y:S01]  /*c060*/  FFMA.FTZ R5, R5, c[0x0][0x2d0], -R204 ;  /* 0x0000b40005057a23 */ /* 0x000fe200000108cc */
[----:B------:R1:W2:Y:S01]  /*c070*/  MUFU.EX2 R166, R0 ;  /* 0x0000000000a67308 */ /* 0x0002a20000000800 */
[C---:B------:R-:W-:Y:S02]  /*c080*/  FADD.FTZ R2, -R168.reuse, R2 ;  /* 0x00000002a8027221 */ /* 0x040fe40000010100 */
[----:B------:R-:W-:Y:S02]  /*c090*/  FMUL.FTZ R205, R168, c[0x0][0x2d0] ;  /* 0x0000b400a8cd7a20 */ /* 0x000fe40000410000 */
[----:B------:R-:W-:Y:S01]  /*c0a0*/  FMUL.FTZ R2, R2, c[0x0][0x2d0] ;  /* 0x0000b40002027a20 */ /* 0x000fe20000410000 */
[----:B----4-:R-:W-:Y:S01]  /*c0b0*/  FMNMX.FTZ R167, R165, R172, !PT ;  /* 0x000000aca5a77209 */ /* 0x010fe20007810000 */
[--C-:B------:R-:W-:Y:S02]  /*c0c0*/  FFMA.FTZ R6, R6, c[0x0][0x2d0], -R205.reuse ;  /* 0x0000b40006067a23 */ /* 0x100fe400000108cd */
[--C-:B------:R-:W-:Y:S01]  /*c0d0*/  FFMA.FTZ R7, R7, c[0x0][0x2d0], -R205.reuse ;  /* 0x0000b40007077a23 */ /* 0x100fe200000108cd */
[----:B------:R4:W4:Y:S01]  /*c0e0*/  MUFU.EX2 R165, R2 ;  /* 0x0000000200a57308 */ /* 0x0009220000000800 */
[----:B------:R-:W-:Y:S02]  /*c0f0*/  FMUL.FTZ R206, R167, c[0x0][0x2d0] ;  /* 0x0000b400a7ce7a20 */ /* 0x000fe40000410000 */
[----:B------:R-:W-:Y:S02]  /*c100*/  FFMA.FTZ R16, R16, c[0x0][0x2d0], -R204 ;  /* 0x0000b40010107a23 */ /* 0x000fe400000108cc */
[--C-:B------:R-:W-:Y:S02]  /*c110*/  FFMA.FTZ R8, R8, c[0x0][0x2d0], -R206.reuse ;  /* 0x0000b40008087a23 */ /* 0x100fe400000108ce */
[----:B------:R-:W-:Y:S02]  /*c120*/  FFMA.FTZ R9, R9, c[0x0][0x2d0], -R206 ;  /* 0x0000b40009097a23 */ /* 0x000fe400000108ce */
[----:B------:R-:W-:Y:S01]  /*c130*/  FFMA.FTZ R17, R17, c[0x0][0x2d0], -R204 ;  /* 0x0000b40011117a23 */ /* 0x000fe200000108cc */
[----:B------:R4:W-:Y:S01]  /*c140*/  MUFU.EX2 R222, R4 ;  /* 0x0000000400de7308 */ /* 0x0009e20000000800 */
[--C-:B------:R-:W-:Y:S02]  /*c150*/  FFMA.FTZ R18, R18, c[0x0][0x2d0], -R205.reuse ;  /* 0x0000b40012127a23 */ /* 0x100fe400000108cd */
[----:B------:R-:W-:Y:S01]  /*c160*/  FFMA.FTZ R19, R19, c[0x0][0x2d0], -R205 ;  /* 0x0000b40013137a23 */ /* 0x000fe200000108cd */
[----:B-1----:R-:W-:Y:S01]  /*c170*/  FMNMX.FTZ R0, R43, R3, !PT ;  /* 0x000000032b007209 */ /* 0x002fe20007810000 */
[--C-:B------:R-:W-:Y:S02]  /*c180*/  FFMA.FTZ R12, R12, c[0x0][0x2d0], -R206.reuse ;  /* 0x0000b4000c0c7a23 */ /* 0x100fe400000108ce */
[----:B------:R-:W-:Y:S01]  /*c190*/  FFMA.FTZ R13, R13, c[0x0][0x2d0], -R206 ;  /* 0x0000b4000d0d7a23 */ /* 0x000fe200000108ce */
[----:B------:R-:W-:Y:S01]  /*c1a0*/  FMNMX.FTZ R0, R46, R0, !PT ;  /* 0x000000002e007209 */ /* 0x000fe20007810000 */
[C---:B--2---:R-:W-:Y:S01]  /*c1b0*/  FMUL.FTZ R132, R166.reuse, R132 ;  /* 0x00000084a6847220 */ /* 0x044fe20000410000 */
[----:B------:R-:W-:Y:S01]  /*c1c0*/  MUFU.EX2 R223, R6 ;  /* 0x0000000600df7308 */ /* 0x000fe20000000800 */
[C---:B------:R-:W-:Y:S01]  /*c1d0*/  FMUL.FTZ R133, R166.reuse, R133 ;  /* 0x00000085a6857220 */ /* 0x040fe20000410000 */
[----:B------:R-:W-:Y:S01]  /*c1e0*/  FMNMX.FTZ R0, R47, R0, !PT ;  /* 0x000000002f007209 */ /* 0x000fe20007810000 */
[----:B------:R-:W-:Y:S02]  /*c1f0*/  FMUL.FTZ R144, R166, R144 ;  /* 0x00000090a6907220 */ /* 0x000fe40000410000 */
[----:B----4-:R-:W-:Y:S02]  /*c200*/  FADD.FTZ R2, -R167, R164 ;  /* 0x000000a4a7027221 */ /* 0x010fe40000010100 */
[----:B------:R-:W1:Y:S01]  /*c210*/  SHFL.BFLY PT, R3, R0, 0x2, 0x1f ;  /* 0x0c401f0000037f89 */ /* 0x000e6200000e0000 */
[C---:B------:R-:W-:Y:S02]  /*c220*/  FMUL.FTZ R134, R165.reuse, R134 ;  /* 0x00000086a5867220 */ /* 0x040fe40000410000 */
[----:B------:R-:W-:Y:S01]  /*c230*/  FMUL.FTZ R2, R2, c[0x0][0x2d0] ;  /* 0x0000b40002027a20 */ /* 0x000fe20000410000 */
[----:B------:R2:W-:Y:S01]  /*c240*/  MUFU.EX2 R244, R7 ;  /* 0x0000000700f47308 */ /* 0x0005e20000000800 */
[C---:B------:R-:W-:Y:S01]  /*c250*/  FMUL.FTZ R135, R165.reuse, R135 ;  /* 0x00000087a5877220 */ /* 0x040fe20000410000 */
[----:B------:R-:W-:Y:S01]  /*c260*/  @P5 SHF.R.S32.HI R4, RZ, 0x1f, R242 ;  /* 0x0000001fff045819 */ /* 0x000fe200000114f2 */
[C---:B------:R-:W-:Y:S02]  /*c270*/  FMUL.FTZ R145, R166.reuse, R145 ;  /* 0x00000091a6917220 */ /* 0x040fe40000410000 */
[C---:B------:R-:W-:Y:S02]  /*c280*/  FMUL.FTZ R146, R165.reuse, R146 ;  /* 0x00000092a5927220 */ /* 0x040fe40000410000 */
[C---:B------:R-:W-:Y:S03]  /*c290*/  FMUL.FTZ R147, R165.reuse, R147 ;  /* 0x00000093a5937220 */ /* 0x040fe60000410000 */
[----:B------:R4:W4:Y:S01]  /*c2a0*/  MUFU.EX2 R164, R2 ;  /* 0x0000000200a47308 */ /* 0x0009220000000800 */
[C---:B------:R-:W-:Y:S02]  /*c2b0*/  FMUL.FTZ R148, R166.reuse, R148 ;  /* 0x00000094a6947220 */ /* 0x040fe40000410000 */
[C---:B------:R-:W-:Y:S02]  /*c2c0*/  FMUL.FTZ R149, R166.reuse, R149 ;  /* 0x00000095a6957220 */ /* 0x040fe40000410000 */
[C---:B------:R-:W-:Y:S02]  /*c2d0*/  FMUL.FTZ R150, R165.reuse, R150 ;  /* 0x00000096a5967220 */ /* 0x040fe40000410000 */
[C---:B------:R-:W-:Y:S02]  /*c2e0*/  FMUL.FTZ R151, R165.reuse, R151 ;  /* 0x00000097a5977220 */ /* 0x040fe40000410000 */
[----:B------:R-:W-:Y:S01]  /*c2f0*/  FMUL.FTZ R160, R166, R160 ;  /* 0x000000a0a6a07220 */ /* 0x000fe20000410000 */
[----:B-1----:R-:W-:Y:S01]  /*c300*/  FMNMX.FTZ R0, R0, R3, !PT ;  /* 0x0000000300007209 */ /* 0x002fe20007810000 */
[----:B------:R-:W1:Y:S01]  /*c310*/  MUFU.EX2 R247, R5 ;  /* 0x0000000500f77308 */ /* 0x000e620000000800 */
[----:B------:R-:W-:Y:S02]  /*c320*/  FMUL.FTZ R161, R166, R161 ;  /* 0x000000a1a6a17220 */ /* 0x000fe40000410000 */
[----:B--2---:R-:W-:Y:S04]  /*c330*/  @P5 IMAD.WIDE.U32 R6, R242, c[0x0][0x1e0], RZ ;  /* 0x00007800f2065a25 */ /* 0x004fe800078e00ff */
[C---:B------:R-:W-:Y:S02]  /*c340*/  FMUL.FTZ R162, R165.reuse, R162 ;  /* 0x000000a2a5a27220 */ /* 0x040fe40000410000 */
[----:B------:R-:W-:Y:S01]  /*c350*/  FMUL.FTZ R163, R165, R163 ;  /* 0x000000a3a5a37220 */ /* 0x000fe20000410000 */
[----:B------:R-:W-:Y:S01]  /*c360*/  MUFU.EX2 R221, R8 ;  /* 0x0000000800dd7308 */ /* 0x000fe20000000800 */
[----:B------:R-:W-:Y:S01]  /*c370*/  FMUL.FTZ R52, R166, R52 ;  /* 0x00000034a6347220 */ /* 0x000fe20000410000 */
[----:B----4-:R-:W2:Y:S01]  /*c380*/  SHFL.BFLY PT, R2, R0, 0x1, 0x1f ;  /* 0x0c201f0000027f89 */ /* 0x010ea200000e0000 */
[C---:B------:R-:W-:Y:S02]  /*c390*/  FMUL.FTZ R136, R164.reuse, R136 ;  /* 0x00000088a4887220 */ /* 0x040fe40000410000 */
[C---:B------:R-:W-:Y:S02]  /*c3a0*/  FMUL.FTZ R137, R164.reuse, R137 ;  /* 0x00000089a4897220 */ /* 0x040fe40000410000 */
[C---:B------:R-:W-:Y:S03]  /*c3b0*/  FMUL.FTZ R140, R164.reuse, R140 ;  /* 0x0000008ca48c7220 */ /* 0x040fe60000410000 */
[----:B------:R4:W-:Y:S01]  /*c3c0*/  MUFU.EX2 R250, R16 ;  /* 0x0000001000fa7308 */ /* 0x0009e20000000800 */
[C---:B------:R-:W-:Y:S02]  /*c3d0*/  FMUL.FTZ R141, R164.reuse, R141 ;  /* 0x0000008da48d7220 */ /* 0x040fe40000410000 */
[C---:B------:R-:W-:Y:S01]  /*c3e0*/  FMUL.FTZ R152, R164.reuse, R152 ;  /* 0x00000098a4987220 */ /* 0x040fe20000410000 */
[----:B-1----:R-:W-:Y:S01]  /*c3f0*/  F2FP.BF16.PACK_AB R172, R247, R222 ;  /* 0x000000def7ac723e */ /* 0x002fe200000010ff */
[C---:B------:R-:W-:Y:S02]  /*c400*/  FMUL.FTZ R153, R164.reuse, R153 ;  /* 0x00000099a4997220 */ /* 0x040fe40000410000 */
[C---:B------:R-:W-:Y:S02]  /*c410*/  FMUL.FTZ R156, R164.reuse, R156 ;  /* 0x0000009ca49c7220 */ /* 0x040fe40000410000 */
[----:B------:R-:W-:Y:S01]  /*c420*/  FMUL.FTZ R157, R164, R157 ;  /* 0x0000009da49d7220 */ /* 0x000fe20000410000 */
[----:B------:R-:W1:Y:S01]  /*c430*/  MUFU.EX2 R248, R17 ;  /* 0x0000001100f87308 */ /* 0x000e620000000800 */
[----:B------:R-:W-:Y:S02]  /*c440*/  FMUL.FTZ R53, R166, R53 ;  /* 0x00000035a6357220 */ /* 0x000fe40000410000 */
[C---:B------:R-:W-:Y:S02]  /*c450*/  FMUL.FTZ R54, R165.reuse, R54 ;  /* 0x00000036a5367220 */ /* 0x040fe40000410000 */
[----:B------:R-:W-:Y:S01]  /*c460*/  FMUL.FTZ R55, R165, R55 ;  /* 0x00000037a5377220 */ /* 0x000fe20000410000 */
[----:B--2---:R-:W-:Y:S01]  /*c470*/  FMNMX.FTZ R3, R0, R2, !PT ;  /* 0x0000000200037209 */ /* 0x004fe20007810000 */
[----:B------:R-:W-:Y:S03]  /*c480*/  @P5 IMAD R2, R4, c[0x0][0x1e0], RZ ;  /* 0x0000780004025a24 */ /* 0x000fe600078e02ff */
[----:B------:R2:W-:Y:S01]  /*c490*/  MUFU.EX2 R246, R18 ;  /* 0x0000001200f67308 */ /* 0x0005e20000000800 */
[----:B------:R-:W-:Y:S02]  /*c4a0*/  FMUL.FTZ R56, R164, R56 ;  /* 0x00000038a4387220 */ /* 0x000fe40000410000 */
[----:B------:R-:W-:Y:S01]  /*c4b0*/  @P5 IMAD R2, R242, c[0x0][0x1e4], R2 ;  /* 0x00007900f2025a24 */ /* 0x000fe200078e0202 */
[----:B---3--:R-:W-:Y:S01]  /*c4c0*/  @P5 MOV R5, R217 ;  /* 0x000000d900055202 */ /* 0x008fe20000000f00 */
[----:B------:R-:W-:Y:S01]  /*c4d0*/  FADD.FTZ R0, -R3, R170 ;  /* 0x000000aa03007221 */ /* 0x000fe20000010100 */
[----:B----4-:R-:W-:Y:S01]  /*c4e0*/  @P5 SHF.L.U64.HI R16, R252, 0x5, R173 ;  /* 0x00000005fc105819 */ /* 0x010fe200000102ad */
[----:B------:R-:W-:Y:S01]  /*c4f0*/  FMUL.FTZ R57, R164, R57 ;  /* 0x00000039a4397220 */ /* 0x000fe20000410000 */
[----:B------:R-:W-:Y:S01]  /*c500*/  @P5 IADD3 R2, R7, R2, RZ ;  /* 0x0000000207025210 */ /* 0x000fe20007ffe0ff */
[----:B------:R-:W-:Y:S01]  /*c510*/  FMUL.FTZ R0, R0, c[0x0][0x2d0] ;  /* 0x0000b40000007a20 */ /* 0x000fe20000410000 */
[----:B------:R-:W-:Y:S01]  /*c520*/  @P5 MOV R4, R218 ;  /* 0x000000da00045202 */ /* 0x000fe20000000f00 */
[----:B------:R3:W-:Y:S01]  /*c530*/  MUFU.EX2 R219, R9 ;  /* 0x0000000900db7308 */ /* 0x0007e20000000800 */
[----:B------:R-:W-:Y:S01]  /*c540*/  F2FP.BF16.PACK_AB R173, R244, R223 ;  /* 0x000000dff4ad723e */ /* 0x000fe200000010ff */
[----:B------:R-:W-:Y:S01]  /*c550*/  @P5 IMAD R2, R2, 0x30, RZ ;  /* 0x0000003002025824 */ /* 0x000fe200078e02ff */
[----:B-1----:R-:W-:Y:S01]  /*c560*/  F2FP.BF16.PACK_AB R174, R248, R250 ;  /* 0x000000faf8ae723e */ /* 0x002fe200000010ff */
[----:B------:R-:W-:Y:S04]  /*c570*/  @P5 IMAD.WIDE.U32 R4, R6, 0x30, R4 ;  /* 0x0000003006045825 */ /* 0x000fe800078e0004 */
[----:B------:R-:W-:Y:S01]  /*c580*/  FMUL.FTZ R17, R166, R189 ;  /* 0x000000bda6117220 */ /* 0x000fe20000410000 */
[----:B------:R-:W-:Y:S01]  /*c590*/  @P5 SHF.L.U32 R6, R4, 0x1, RZ ;  /* 0x0000000104065819 */ /* 0x000fe200000006ff */
[----:B------:R-:W1:Y:S01]  /*c5a0*/  MUFU.EX2 R245, R19 ;  /* 0x0000001300f57308 */ /* 0x000e620000000800 */
[----:B------:R-:W-:Y:S01]  /*c5b0*/  @P5 IADD3 R2, R5, R2, RZ ;  /* 0x0000000205025210 */ /* 0x000fe20007ffe0ff */
[--C-:B------:R-:W-:Y:S01]  /*c5c0*/  FFMA.FTZ R20, R20, c[0x0][0x2d0], -R204.reuse ;  /* 0x0000b40014147a23 */ /* 0x100fe200000108cc */
[C---:B------:R-:W-:Y:S01]  /*c5d0*/  @P5 IADD3 R8, P2, R6.reuse, 0x80, RZ ;  /* 0x0000008006085810 */ /* 0x040fe20007f5e0ff */
[----:B--2---:R-:W-:Y:S01]  /*c5e0*/  FMUL.FTZ R18, R165, R190 ;  /* 0x000000bea5127220 */ /* 0x004fe20000410000 */
[----:B------:R-:W-:Y:S01]  /*c5f0*/  @P5 IADD3 R6, P0, R6, c[0x0][0x1c8], RZ ;  /* 0x0000720006065a10 */ /* 0x000fe20007f1e0ff */
[----:B------:R-:W-:Y:S01]  /*c600*/  FFMA.FTZ R21, R21, c[0x0][0x2d0], -R204 ;  /* 0x0000b40015157a23 */ /* 0x000fe200000108cc */
[----:B------:R-:W-:Y:S01]  /*c610*/  @P5 SHF.L.U64.HI R5, R4, 0x1, R2 ;  /* 0x0000000104055819 */ /* 0x000fe20000010202 */
[--C-:B------:R-:W-:Y:S01]  /*c620*/  FFMA.FTZ R22, R22, c[0x0][0x2d0], -R205.reuse ;  /* 0x0000b40016167a23 */ /* 0x100fe200000108cd */
[----:B------:R-:W-:Y:S01]  /*c630*/  @P5 IADD3 R8, P1, R8, c[0x0][0x1c8], RZ ;  /* 0x0000720008085a10 */ /* 0x000fe20007f3e0ff */
[----:B------:R-:W2:Y:S01]  /*c640*/  MUFU.EX2 R0, R0 ;  /* 0x0000000000007308 */ /* 0x000ea20000000800 */
[----:B------:R-:W-:Y:S01]  /*c650*/  @P5 IADD3.X R7, R5, c[0x0][0x1cc], RZ, P0, !PT ;  /* 0x0000730005075a10 */ /* 0x000fe200007fe4ff */
[----:B------:R-:W-:Y:S01]  /*c660*/  FFMA.FTZ R33, R33, c[0x0][0x2d0], -R204 ;  /* 0x0000b40021217a23 */ /* 0x000fe200000108cc */
[----:B------:R-:W-:Y:S01]  /*c670*/  @P5 SHF.L.U32 R2, R252, 0x5, RZ ;  /* 0x00000005fc025819 */ /* 0x000fe200000006ff */
[----:B------:R-:W-:Y:S01]  /*c680*/  FFMA.FTZ R34, R34, c[0x0][0x2d0], -R205 ;  /* 0x0000b40022227a23 */ /* 0x000fe200000108cd */
[----:B---3--:R-:W-:Y:S01]  /*c690*/  @P5 IADD3.X R9, RZ, c[0x0][0x1cc], R5, P1, P2 ;  /* 0x00007300ff095a10 */ /* 0x008fe20000fe4405 */
[----:B------:R3:W-:Y:S01]  /*c6a0*/  @P5 LDGSTS.E.BYPASS.LTC128B.128 [R243+0x3100], [R6.64], !P4 ;  /* 0x0310000006f35fae */ /* 0x0007e2000e101d4e */
[----:B------:R-:W-:Y:S01]  /*c6b0*/  @P5 IADD3 R4, P0, R6, R2, RZ ;  /* 0x0000000206045210 */ /* 0x000fe20007f1e0ff */
[--C-:B------:R-:W-:Y:S02]  /*c6c0*/  FFMA.FTZ R35, R35, c[0x0][0x2d0], -R205.reuse ;  /* 0x0000b40023237a23 */ /* 0x100fe400000108cd */
[----:B------:R4:W-:Y:S01]  /*c6d0*/  MUFU.EX2 R218, R12 ;  /* 0x0000000c00da7308 */ /* 0x0009e20000000800 */
[----:B------:R-:W-:Y:S01]  /*c6e0*/  @P5 IADD3.X R5, R7, R16, RZ, P0, !PT ;  /* 0x0000001007055210 */ /* 0x000fe200007fe4ff */
[--C-:B------:R-:W-:Y:S01]  /*c6f0*/  FFMA.FTZ R24, R24, c[0x0][0x2d0], -R206.reuse ;  /* 0x0000b40018187a23 */ /* 0x100fe200000108ce */
[----:B------:R-:W-:Y:S01]  /*c700*/  ISETP.GT.AND P0, PT, R220, R251, PT ;  /* 0x000000fbdc00720c */ /* 0x000fe20003f04270 */
[----:B------:R4:W-:Y:S01]  /*c710*/  @P5 LDGSTS.E.BYPASS.LTC128B.128 [R243+0x4900], [R8.64], !P3 ;  /* 0x0490000008f35fae */ /* 0x0009e2000d901d4e */
[----:B-1----:R-:W-:Y:S01]  /*c720*/  F2FP.BF16.PACK_AB R175, R245, R246 ;  /* 0x000000f6f5af723e */ /* 0x002fe200000010ff */
[----:B------:R-:W-:Y:S01]  /*c730*/  FMUL.FTZ R19, R165, R191 ;  /* 0x000000bfa5137220 */ /* 0x000fe20000410000 */
[----:B------:R-:W-:Y:S01]  /*c740*/  MOV R220, R242 ;  /* 0x000000f200dc7202 */ /* 0x000fe20000000f00 */
[----:B------:R-:W-:Y:S02]  /*c750*/  FFMA.FTZ R25, R25, c[0x0][0x2d0], -R206 ;  /* 0x0000b40019197a23 */ /* 0x000fe400000108ce */
[----:B------:R1:W1:Y:S01]  /*c760*/  MUFU.EX2 R217, R13 ;  /* 0x0000000d00d97308 */ /* 0x0002620000000800 */
[--C-:B------:R-:W-:Y:S01]  /*c770*/  FFMA.FTZ R36, R36, c[0x0][0x2d0], -R204.reuse ;  /* 0x0000b40024247a23 */ /* 0x100fe200000108cc */
[----:B------:R1:W-:Y:S01]  /*c780*/  @P5 LDGSTS.E.BYPASS.LTC128B.128 [R243+0x3900], [R4.64], !P4 ;  /* 0x0390000004f35fae */ /* 0x0003e2000e101d4e */
[----:B------:R-:W-:Y:S02]  /*c790*/  FFMA.FTZ R37, R37, c[0x0][0x2d0], -R204 ;  /* 0x0000b40025257a23 */ /* 0x000fe400000108cc */
[C---:B--2---:R-:W-:Y:S02]  /*c7a0*/  FMUL.FTZ R138, R0.reuse, R138 ;  /* 0x0000008a008a7220 */ /* 0x044fe40000410000 */
[C---:B------:R-:W-:Y:S02]  /*c7b0*/  FMUL.FTZ R139, R0.reuse, R139 ;  /* 0x0000008b008b7220 */ /* 0x040fe40000410000 */
[C---:B------:R-:W-:Y:S01]  /*c7c0*/  FMUL.FTZ R142, R0.reuse, R142 ;  /* 0x0000008e008e7220 */ /* 0x040fe20000410000 */
[----:B------:R2:W-:Y:S01]  /*c7d0*/  @P5 LDGSTS.E.BYPASS.LTC128B.128 [R243+0x5100], [R4.64+0x80], !P3 ;  /* 0x0510008004f35fae */ /* 0x0005e2000d901d4e */
[----:B------:R-:W-:Y:S01]  /*c7e0*/  FMUL.FTZ R143, R0, R143 ;  /* 0x0000008f008f7220 */ /* 0x000fe20000410000 */
[----:B------:R-:W-:Y:S01]  /*c7f0*/  MUFU.EX2 R216, R20 ;  /* 0x0000001400d87308 */ /* 0x000fe20000000800 */
[----:B---3--:R-:W-:Y:S01]  /*c800*/  @P5 IADD3 R6, P1, R4, R2, RZ ;  /* 0x0000000204065210 */ /* 0x008fe20007f3e0ff */
[----:B------:R-:W-:Y:S02]  /*c810*/  FMUL.FTZ R2, R3, c[0x0][0x2d0] ;  /* 0x0000b40003027a20 */ /* 0x000fe40000410000 */
[----:B----4-:R-:W-:Y:S01]  /*c820*/  FMUL.FTZ R12, R164, R184 ;  /* 0x000000b8a40c7220 */ /* 0x010fe20000410000 */
[----:B------:R-:W-:Y:S01]  /*c830*/  @P5 IADD3.X R7, R5, R16, RZ, P1, !PT ;  /* 0x0000001005075210 */ /* 0x000fe20000ffe4ff */
[--C-:B------:R-:W-:Y:S02]  /*c840*/  FFMA.FTZ R10, R10, c[0x0][0x2d0], -R2.reuse ;  /* 0x0000b4000a0a7a23 */ /* 0x100fe40000010802 */
[--C-:B------:R-:W-:Y:S02]  /*c850*/  FFMA.FTZ R11, R11, c[0x0][0x2d0], -R2.reuse ;  /* 0x0000b4000b0b7a23 */ /* 0x100fe40000010802 */
[----:B------:R3:W-:Y:S01]  /*c860*/  @P5 LDGSTS.E.BYPASS.LTC128B.128 [R243+0x4100], [R6.64], !P4 ;  /* 0x0410000006f35fae */ /* 0x0007e2000e101d4e */
[--C-:B------:R-:W-:Y:S01]  /*c870*/  FFMA.FTZ R14, R14, c[0x0][0x2d0], -R2.reuse ;  /* 0x0000b4000e0e7a23 */ /* 0x100fe20000010802 */
[----:B------:R4:W-:Y:S01]  /*c880*/  MUFU.EX2 R201, R10 ;  /* 0x0000000a00c97308 */ /* 0x0009e20000000800 */
[--C-:B------:R-:W-:Y:S02]  /*c890*/  FFMA.FTZ R15, R15, c[0x0][0x2d0], -R2.reuse ;  /* 0x0000b4000f0f7a23 */ /* 0x100fe40000010802 */
[C---:B------:R-:W-:Y:S02]  /*c8a0*/  FMUL.FTZ R8, R164.reuse, R180 ;  /* 0x000000b4a4087220 */ /* 0x040fe40000410000 */
[C---:B------:R-:W-:Y:S01]  /*c8b0*/  FMUL.FTZ R9, R164.reuse, R181 ;  /* 0x000000b5a4097220 */ /* 0x040fe20000410000 */
[----:B------:R3:W-:Y:S01]  /*c8c0*/  @P5 LDGSTS.E.BYPASS.LTC128B.128 [R243+0x5900], [R6.64+0x80], !P3 ;  /* 0x0590008006f35fae */ /* 0x0007e2000d901d4e */
[----:B-1----:R-:W-:Y:S02]  /*c8d0*/  FMUL.FTZ R13, R164, R185 ;  /* 0x000000b9a40d7220 */ /* 0x002fe40000410000 */
[----:B------:R-:W-:Y:S01]  /*c8e0*/  FMUL.FTZ R16, R166, R188 ;  /* 0x000000bca6107220 */ /* 0x000fe20000410000 */
[----:B------:R-:W1:Y:S01]  /*c8f0*/  MUFU.EX2 R200, R11 ;  /* 0x0000000b00c87308 */ /* 0x000e620000000800 */
[----:B------:R-:W-:Y:S02]  /*c900*/  FMUL.FTZ R154, R0, R154 ;  /* 0x0000009a009a7220 */ /* 0x000fe40000410000 */
[C---:B--2---:R-:W-:Y:S01]  /*c910*/  FMUL.FTZ R4, R166.reuse, R176 ;  /* 0x000000b0a6047220 */ /* 0x044fe20000410000 */
[----:B------:R-:W2:Y:S01]  /*c920*/  LDSM.16.MT88.4 R192, [R225+0x100] ;  /* 0x00010000e1c0783b */ /* 0x000ea20000004200 */
[----:B------:R-:W-:Y:S01]  /*c930*/  FMUL.FTZ R5, R166, R177 ;  /* 0x000000b1a6057220 */ /* 0x000fe20000410000 */
[----:B------:R-:W-:Y:S01]  /*c940*/  F2FP.BF16.PACK_AB R176, R219, R221 ;  /* 0x000000dddbb0723e */ /* 0x000fe200000010ff */
[C---:B------:R-:W-:Y:S02]  /*c950*/  FMUL.FTZ R155, R0.reuse, R155 ;  /* 0x0000009b009b7220 */ /* 0x040fe40000410000 */
[C---:B------:R-:W-:Y:S01]  /*c960*/  FMUL.FTZ R158, R0.reuse, R158 ;  /* 0x0000009e009e7220 */ /* 0x040fe20000410000 */
[----:B------:R1:W-:Y:S01]  /*c970*/  MUFU.EX2 R202, R14 ;  /* 0x0000000e00ca7308 */ /* 0x0003e20000000800 */
[C---:B------:R-:W-:Y:S01]  /*c980*/  FMUL.FTZ R159, R0.reuse, R159 ;  /* 0x0000009f009f7220 */ /* 0x040fe20000410000 */
[----:B------:R-:W2:Y:S01]  /*c990*/  LDSM.16.MT88.4 R196, [R226+0x100] ;  /* 0x00010000e2c4783b */ /* 0x000ea20000004200 */
[C---:B------:R-:W-:Y:S02]  /*c9a0*/  FMUL.FTZ R58, R0.reuse, R58 ;  /* 0x0000003a003a7220 */ /* 0x040fe40000410000 */
[C---:B----4-:R-:W-:Y:S02]  /*c9b0*/  FMUL.FTZ R10, R0.reuse, R182 ;  /* 0x000000b6000a7220 */ /* 0x050fe40000410000 */
[----:B------:R-:W-:Y:S02]  /*c9c0*/  FMUL.FTZ R59, R0, R59 ;  /* 0x0000003b003b7220 */ /* 0x000fe40000410000 */
[--C-:B------:R-:W-:Y:S01]  /*c9d0*/  FFMA.FTZ R26, R26, c[0x0][0x2d0], -R2.reuse ;  /* 0x0000b4001a1a7a23 */ /* 0x100fe20000010802 */
[----:B------:R-:W4:Y:S01]  /*c9e0*/  MUFU.EX2 R203, R15 ;  /* 0x0000000f00cb7308 */ /* 0x000f220000000800 */
[----:B------:R-:W-:Y:S01]  /*c9f0*/  LDSM.16.MT88.4 R188, [R225+0x1100] ;  /* 0x00110000e1bc783b */ /* 0x000fe20000004200 */
[----:B------:R-:W-:Y:S02]  /*ca00*/  FFMA.FTZ R27, R27, c[0x0][0x2d0], -R2 ;  /* 0x0000b4001b1b7a23 */ /* 0x000fe40000010802 */
[----:B---3--:R-:W-:Y:S01]  /*ca10*/  FMUL.FTZ R6, R165, R178 ;  /* 0x000000b2a5067220 */ /* 0x008fe20000410000 */
[----:B------:R-:W-:Y:S01]  /*ca20*/  F2FP.BF16.PACK_AB R178, R217, R218 ;  /* 0x000000dad9b2723e */ /* 0x000fe200000010ff */
[----:B------:R-:W-:Y:S01]  /*ca30*/  FMUL.FTZ R7, R165, R179 ;  /* 0x000000b3a5077220 */ /* 0x000fe20000410000 */
[----:B-1----:R-:W-:Y:S01]  /*ca40*/  F2FP.BF16.PACK_AB R177, R200, R201 ;  /* 0x000000c9c8b1723e */ /* 0x002fe200000010ff */
[----:B------:R-:W-:Y:S01]  /*ca50*/  FMUL.FTZ R11, R0, R183 ;  /* 0x000000b7000b7220 */ /* 0x000fe20000410000 */
[----:B------:R-:W0:Y:S01]  /*ca60*/  LDGDEPBAR ;  /* 0x00000000000079af */ /* 0x000e220000000000 */
[----:B------:R-:W1:Y:S01]  /*ca70*/  MUFU.EX2 R215, R21 ;  /* 0x0000001500d77308 */ /* 0x000e620000000800 */
[--C-:B------:R-:W-:Y:S02]  /*ca80*/  FFMA.FTZ R38, R38, c[0x0][0x2d0], -R205.reuse ;  /* 0x0000b40026267a23 */ /* 0x100fe400000108cd */
[--C-:B------:R-:W-:Y:S02]  /*ca90*/  FFMA.FTZ R39, R39, c[0x0][0x2d0], -R205.reuse ;  /* 0x0000b40027277a23 */ /* 0x100fe400000108cd */
[----:B------:R-:W-:Y:S02]  /*caa0*/  FMUL.FTZ R14, R0, R186 ;  /* 0x000000ba000e7220 */ /* 0x000fe40000410000 */
[----:B------:R-:W3:Y:S01]  /*cab0*/  LDSM.16.MT88.4 R180, [R228+0x100] ;  /* 0x00010000e4b4783b */ /* 0x000ee20000004200 */
[C---:B------:R-:W-:Y:S02]  /*cac0*/  FMUL.FTZ R60, R164.reuse, R60 ;  /* 0x0000003ca43c7220 */ /* 0x040fe40000410000 */
[----:B------:R-:W-:Y:S01]  /*cad0*/  MUFU.EX2 R212, R22 ;  /* 0x0000001600d47308 */ /* 0x000fe20000000800 */
[----:B------:R-:W-:Y:S02]  /*cae0*/  FMUL.FTZ R61, R164, R61 ;  /* 0x0000003da43d7220 */ /* 0x000fe40000410000 */
[C---:B------:R-:W-:Y:S01]  /*caf0*/  FMUL.FTZ R62, R0.reuse, R62 ;  /* 0x0000003e003e7220 */ /* 0x040fe20000410000 */
[-C--:B--2---:R-:W-:Y:S05]  /*cb00*/  HMMA.16816.F32.BF16 R4, R172, R192.reuse, R4 ;  /* 0x000000c0ac04723c */ /* 0x084fea0000041804 */
[----:B----4-:R-:W-:Y:S01]  /*cb10*/  F2FP.BF16.PACK_AB R179, R203, R202 ;  /* 0x000000cacbb3723e */ /* 0x010fe200000010ff */
[C---:B------:R-:W-:Y:S01]  /*cb20*/  FMUL.FTZ R15, R0.reuse, R187 ;  /* 0x000000bb000f7220 */ /* 0x040fe20000410000 */
[----:B------:R-:W-:Y:S01]  /*cb30*/  MUFU.EX2 R213, R33 ;  /* 0x0000002100d57308 */ /* 0x000fe20000000800 */
[----:B------:R-:W2:Y:S01]  /*cb40*/  LDSM.16.MT88.4 R184, [R227+0x100] ;  /* 0x00010000e3b8783b */ /* 0x000ea20000004200 */
[----:B------:R-:W-:Y:S03]  /*cb50*/  FMUL.FTZ R63, R0, R63 ;  /* 0x0000003f003f7220 */ /* 0x000fe60000410000 */
[C---:B------:R-:W-:Y:S04]  /*cb60*/  HMMA.16816.F32.BF16 R8, R176.reuse, R192, R8 ;  /* 0x000000c0b008723c */ /* 0x040fe80000041808 */
[C---:B------:R-:W-:Y:S01]  /*cb70*/  FMUL.FTZ R64, R166.reuse, R64 ;  /* 0x00000040a6407220 */ /* 0x040fe20000410000 */
[----:B------:R-:W-:Y:S01]  /*cb80*/  MUFU.EX2 R210, R34 ;  /* 0x0000002200d27308 */ /* 0x000fe20000000800 */
[C---:B------:R-:W-:Y:S02]  /*cb90*/  FMUL.FTZ R65, R166.reuse, R65 ;  /* 0x00000041a6417220 */ /* 0x040fe40000410000 */
[-C--:B------:R-:W-:Y:S04]  /*cba0*/  HMMA.16816.F32.BF16 R12, R176, R194.reuse, R12 ;  /* 0x000000c2b00c723c */ /* 0x080fe8000004180c */
[C---:B------:R-:W-:Y:S02]  /*cbb0*/  FMUL.FTZ R66, R165.reuse, R66 ;  /* 0x00000042a5427220 */ /* 0x040fe40000410000 */
[C---:B------:R-:W-:Y:S01]  /*cbc0*/  FMUL.FTZ R67, R165.reuse, R67 ;  /* 0x00000043a5437220 */ /* 0x040fe20000410000 */
[----:B------:R-:W-:Y:S01]  /*cbd0*/  MUFU.EX2 R209, R35 ;  /* 0x0000002300d17308 */ /* 0x000fe20000000800 */
[C---:B------:R-:W-:Y:S04]  /*cbe0*/  HMMA.16816.F32.BF16 R16, R172.reuse, R194, R16 ;  /* 0x000000c2ac10723c */ /* 0x040fe80000041810 */
[C---:B------:R-:W-:Y:S02]  /*cbf0*/  FMUL.FTZ R68, R166.reuse, R68 ;  /* 0x00000044a6447220 */ /* 0x040fe40000410000 */
[----:B------:R-:W-:Y:S02]  /*cc00*/  FMUL.FTZ R69, R166, R69 ;  /* 0x00000045a6457220 */ /* 0x000fe40000410000 */
[-C--:B------:R-:W-:Y:S01]  /*cc10*/  HMMA.16816.F32.BF16 R132, R172, R196.reuse, R132 ;  /* 0x000000c4ac84723c */ /* 0x080fe20000041884 */
[----:B------:R-:W-:Y:S03]  /*cc20*/  MUFU.EX2 R208, R24 ;  /* 0x0000001800d07308 */ /* 0x000fe60000000800 */
[C---:B------:R-:W-:Y:S02]  /*cc30*/  FMUL.FTZ R70, R165.reuse, R70 ;  /* 0x00000046a5467220 */ /* 0x040fe40000410000 */
[C---:B------:R-:W-:Y:S02]  /*cc40*/  FMUL.FTZ R71, R165.reuse, R71 ;  /* 0x00000047a5477220 */ /* 0x040fe40000410000 */
[C---:B------:R-:W-:Y:S03]  /*cc50*/  HMMA.16816.F32.BF16 R136, R176.reuse, R196, R136 ;  /* 0x000000c4b088723c */ /* 0x040fe60000041888 */
[----:B------:R-:W-:Y:S01]  /*cc60*/  MUFU.EX2 R207, R25 ;  /* 0x0000001900cf7308 */ /* 0x000fe20000000800 */
[----:B------:R-:W-:Y:S02]  /*cc70*/  FFMA.FTZ R32, R32, c[0x0][0x2d0], -R204 ;  /* 0x0000b40020207a23 */ /* 0x000fe400000108cc */
[C---:B------:R-:W-:Y:S02]  /*cc80*/  FMUL.FTZ R72, R164.reuse, R72 ;  /* 0x00000048a4487220 */ /* 0x040fe40000410000 */
[-C--:B------:R-:W-:Y:S04]  /*cc90*/  HMMA.16816.F32.BF16 R140, R176, R198.reuse, R140 ;  /* 0x000000c6b08c723c */ /* 0x080fe8000004188c */
[----:B------:R-:W-:Y:S01]  /*cca0*/  FMUL.FTZ R73, R164, R73 ;  /* 0x00000049a4497220 */ /* 0x000fe20000410000 */
[----:B------:R-:W-:Y:S01]  /*ccb0*/  MUFU.EX2 R193, R26 ;  /* 0x0000001a00c17308 */ /* 0x000fe20000000800 */
[C---:B------:R-:W-:Y:S02]  /*ccc0*/  FMUL.FTZ R74, R0.reuse, R74 ;  /* 0x0000004a004a7220 */ /* 0x040fe40000410000 */
[C---:B------:R-:W-:Y:S04]  /*ccd0*/  HMMA.16816.F32.BF16 R144, R172.reuse, R198, R144 ;  /* 0x000000c6ac90723c */ /* 0x040fe80000041890 */
[----:B------:R-:W-:Y:S02]  /*cce0*/  FMUL.FTZ R75, R0, R75 ;  /* 0x0000004b004b7220 */ /* 0x000fe40000410000 */
[C---:B------:R-:W-:Y:S01]  /*ccf0*/  FMUL.FTZ R76, R164.reuse, R76 ;  /* 0x0000004ca44c7220 */ /* 0x040fe20000410000 */
[----:B------:R4:W-:Y:S01]  /*cd00*/  MUFU.EX2 R192, R27 ;  /* 0x0000001b00c07308 */ /* 0x0009e20000000800 */
[-C--:B---3--:R-:W-:Y:S04]  /*cd10*/  HMMA.16816.F32.BF16 R148, R172, R180.reuse, R148 ;  /* 0x000000b4ac94723c */ /* 0x088fe80000041894 */
[----:B------:R-:W-:Y:S02]  /*cd20*/  FMUL.FTZ R77, R164, R77 ;  /* 0x0000004da44d7220 */ /* 0x000fe40000410000 */
[C---:B------:R-:W-:Y:S02]  /*cd30*/  FMUL.FTZ R78, R0.reuse, R78 ;  /* 0x0000004e004e7220 */ /* 0x040fe40000410000 */
[C---:B------:R-:W-:Y:S01]  /*cd40*/  HMMA.16816.F32.BF16 R152, R176.reuse, R180, R152 ;  /* 0x000000b4b098723c */ /* 0x040fe20000041898 */
[----:B------:R-:W-:Y:S03]  /*cd50*/  MUFU.EX2 R197, R36 ;  /* 0x0000002400c57308 */ /* 0x000fe60000000800 */
[----:B------:R-:W-:Y:S02]  /*cd60*/  FMUL.FTZ R79, R0, R79 ;  /* 0x0000004f004f7220 */ /* 0x000fe40000410000 */
[C---:B------:R-:W-:Y:S02]  /*cd70*/  FMUL.FTZ R80, R166.reuse, R80 ;  /* 0x00000050a6507220 */ /* 0x040fe40000410000 */
[-C--:B------:R-:W-:Y:S03]  /*cd80*/  HMMA.16816.F32.BF16 R156, R176, R182.reuse, R156 ;  /* 0x000000b6b09c723c */ /* 0x080fe6000004189c */
[----:B------:R-:W-:Y:S01]  /*cd90*/  MUFU.EX2 R196, R37 ;  /* 0x0000002500c47308 */ /* 0x000fe20000000800 */
[C---:B------:R-:W-:Y:S02]  /*cda0*/  FMUL.FTZ R81, R166.reuse, R81 ;  /* 0x00000051a6517220 */ /* 0x040fe40000410000 */
[C---:B------:R-:W-:Y:S01]  /*cdb0*/  FMUL.FTZ R82, R165.reuse, R82 ;  /* 0x00000052a5527220 */ /* 0x040fe20000410000 */
[----:B----4-:R-:W-:Y:S01]  /*cdc0*/  LDSM.16.MT88.4 R24, [R225+0x900] ;  /* 0x00090000e118783b */ /* 0x010fe20000004200 */
[C---:B------:R-:W-:Y:S04]  /*cdd0*/  HMMA.16816.F32.BF16 R160, R172.reuse, R182, R160 ;  /* 0x000000b6aca0723c */ /* 0x040fe800000418a0 */
[C---:B------:R-:W-:Y:S01]  /*cde0*/  FMUL.FTZ R83, R165.reuse, R83 ;  /* 0x00000053a5537220 */ /* 0x040fe20000410000 */
[----:B------:R3:W-:Y:S01]  /*cdf0*/  MUFU.EX2 R214, R32 ;  /* 0x0000002000d67308 */ /* 0x0007e20000000800 */
[C---:B------:R-:W-:Y:S01]  /*ce00*/  FMUL.FTZ R84, R166.reuse, R84 ;  /* 0x00000054a6547220 */ /* 0x040fe20000410000 */
[----:B------:R-:W4:Y:S01]  /*ce10*/  LDSM.16.MT88.4 R180, [R225+0x1900] ;  /* 0x00190000e1b4783b */ /* 0x000f220000004200 */
[-C--:B--2---:R-:W-:Y:S04]  /*ce20*/  HMMA.16816.F32.BF16 R52, R172, R184.reuse, R52 ;  /* 0x000000b8ac34723c */ /* 0x084fe80000041834 */
[----:B------:R-:W-:Y:S02]  /*ce30*/  FMUL.FTZ R85, R166, R85 ;  /* 0x00000055a6557220 */ /* 0x000fe40000410000 */
[C---:B------:R-:W-:Y:S02]  /*ce40*/  FMUL.FTZ R86, R165.reuse, R86 ;  /* 0x00000056a5567220 */ /* 0x040fe40000410000 */
[C---:B------:R-:W-:Y:S04]  /*ce50*/  HMMA.16816.F32.BF16 R56, R176.reuse, R184, R56 ;  /* 0x000000b8b038723c */ /* 0x040fe80000041838 */
[----:B------:R-:W-:Y:S02]  /*ce60*/  FMUL.FTZ R87, R165, R87 ;  /* 0x00000057a5577220 */ /* 0x000fe40000410000 */
[C---:B------:R-:W-:Y:S02]  /*ce70*/  FMUL.FTZ R88, R164.reuse, R88 ;  /* 0x00000058a4587220 */ /* 0x040fe40000410000 */
[-C--:B------:R-:W-:Y:S04]  /*ce80*/  HMMA.16816.F32.BF16 R60, R176, R186.reuse, R60 ;  /* 0x000000bab03c723c */ /* 0x080fe8000004183c */
[----:B------:R-:W-:Y:S02]  /*ce90*/  FMUL.FTZ R89, R164, R89 ;  /* 0x00000059a4597220 */ /* 0x000fe40000410000 */
[--C-:B---3--:R-:W-:Y:S02]  /*cea0*/  FFMA.FTZ R32, R23, c[0x0][0x2d0], -R205.reuse ;  /* 0x0000b40017207a23 */ /* 0x108fe400000108cd */
[C---:B------:R-:W-:Y:S01]  /*ceb0*/  HMMA.16816.F32.BF16 R64, R172.reuse, R186, R64 ;  /* 0x000000baac40723c */ /* 0x040fe20000041840 */
[----:B------:R-:W2:Y:S01]  /*cec0*/  LDSM.16.MT88.4 R184, [R226+0x1900] ;  /* 0x00190000e2b8783b */ /* 0x000ea20000004200 */
[----:B------:R3:W1:Y:S02]  /*ced0*/  MUFU.EX2 R211, R32 ;  /* 0x0000002000d37308 */ /* 0x0006640000000800 */
[C---:B------:R-:W-:Y:S02]  /*cee0*/  FMUL.FTZ R90, R0.reuse, R90 ;  /* 0x0000005a005a7220 */ /* 0x040fe40000410000 */
[----:B------:R-:W-:Y:S02]  /*cef0*/  FMUL.FTZ R91, R0, R91 ;  /* 0x0000005b005b7220 */ /* 0x000fe40000410000 */
[C---:B------:R-:W-:Y:S01]  /*cf00*/  FMUL.FTZ R92, R164.reuse, R92 ;  /* 0x0000005ca45c7220 */ /* 0x040fe20000410000 */
[----:B------:R-:W1:Y:S03]  /*cf10*/  LDSM.16.MT88.4 R20, [R228+0x1900] ;  /* 0x00190000e414783b */ /* 0x000e660000004200 */
[----:B------:R-:W-:Y:S02]  /*cf20*/  FMUL.FTZ R93, R164, R93 ;  /* 0x0000005da45d7220 */ /* 0x000fe40000410000 */
[C---:B------:R-:W-:Y:S01]  /*cf30*/  FMUL.FTZ R94, R0.reuse, R94 ;  /* 0x0000005e005e7220 */ /* 0x040fe20000410000 */
[-C--:B----4-:R-:W-:Y:S03]  /*cf40*/  HMMA.16816.F32.BF16 R68, R172, R180.reuse, R68 ;  /* 0x000000b4ac44723c */ /* 0x090fe60000041844 */
[----:B------:R-:W-:Y:S02]  /*cf50*/  FMUL.FTZ R95, R0, R95 ;  /* 0x0000005f005f7220 */ /* 0x000fe40000410000 */
[C---:B------:R-:W-:Y:S02]  /*cf60*/  FMUL.FTZ R96, R166.reuse, R96 ;  /* 0x00000060a6607220 */ /* 0x040fe40000410000 */
[C---:B------:R-:W-:Y:S01]  /*cf70*/  FMUL.FTZ R97, R166.reuse, R97 ;  /* 0x00000061a6617220 */ /* 0x040fe20000410000 */
[C---:B------:R-:W-:Y:S01]  /*cf80*/  HMMA.16816.F32.BF16 R72, R176.reuse, R180, R72 ;  /* 0x000000b4b048723c */ /* 0x040fe20000041848 */
[----:B---3--:R-:W3:Y:S03]  /*cf90*/  LDSM.16.MT88.4 R32, [R227+0x1900] ;  /* 0x00190000e320783b */ /* 0x008ee60000004200 */
[C---:B------:R-:W-:Y:S02]  /*cfa0*/  FMUL.FTZ R98, R165.reuse, R98 ;  /* 0x00000062a5627220 */ /* 0x040fe40000410000 */
[C---:B------:R-:W-:Y:S02]  /*cfb0*/  FMUL.FTZ R99, R165.reuse, R99 ;  /* 0x00000063a5637220 */ /* 0x040fe40000410000 */
[-C--:B------:R-:W-:Y:S04]  /*cfc0*/  HMMA.16816.F32.BF16 R76, R176, R182.reuse, R76 ;  /* 0x000000b6b04c723c */ /* 0x080fe8000004184c */
[C---:B------:R-:W-:Y:S02]  /*cfd0*/  FMUL.FTZ R100, R166.reuse, R100 ;  /* 0x00000064a6647220 */ /* 0x040fe40000410000 */
[----:B------:R-:W-:Y:S02]  /*cfe0*/  FMUL.FTZ R101, R166, R101 ;  /* 0x00000065a6657220 */ /* 0x000fe40000410000 */
[C---:B------:R-:W-:Y:S01]  /*cff0*/  HMMA.16816.F32.BF16 R80, R172.reuse, R182, R80 ;  /* 0x000000b6ac50723c */ /* 0x040fe20000041850 */
[----:B------:R-:W2:Y:S03]  /*d000*/  LDSM.16.MT88.4 R180, [R226+0x900] ;  /* 0x00090000e2b4783b */ /* 0x000ea60000004200 */
[C---:B------:R-:W-:Y:S02]  /*d010*/  FMUL.FTZ R102, R165.reuse, R102 ;  /* 0x00000066a5667220 */ /* 0x040fe40000410000 */
[C---:B------:R-:W-:Y:S02]  /*d020*/  FMUL.FTZ R103, R165.reuse, R103 ;  /* 0x00000067a5677220 */ /* 0x040fe40000410000 */
[-C--:B--2---:R-:W-:Y:S04]  /*d030*/  HMMA.16816.F32.BF16 R84, R172, R184.reuse, R84 ;  /* 0x000000b8ac54723c */ /* 0x084fe80000041854 */
        /* <DEDUP_REMOVED lines=10> */
[C---:B------:R-:W-:Y:S02]  /*d0e0*/  FMUL.FTZ R110, R0.reuse, R110 ;  /* 0x0000006e006e7220 */ /* 0x040fe40000410000 */
[----:B------:R-:W-:Y:S02]  /*d0f0*/  FMUL.FTZ R111, R0, R111 ;  /* 0x0000006f006f7220 */ /* 0x000fe40000410000 */
[-C--:B-1----:R-:W-:Y:S04]  /*d100*/  HMMA.16816.F32.BF16 R100, R172, R20.reuse, R100 ;  /* 0x00000014ac64723c */ /* 0x082fe80000041864 */
[C---:B------:R-:W-:Y:S02]  /*d110*/  FMUL.FTZ R112, R166.reuse, R112 ;  /* 0x00000070a6707220 */ /* 0x040fe40000410000 */
[C---:B------:R-:W-:Y:S02]  /*d120*/  FMUL.FTZ R113, R166.reuse, R113 ;  /* 0x00000071a6717220 */ /* 0x040fe40000410000 */
[C---:B------:R-:W-:Y:S04]  /*d130*/  HMMA.16816.F32.BF16 R104, R176.reuse, R20, R104 ;  /* 0x00000014b068723c */ /* 0x040fe80000041868 */
[C---:B------:R-:W-:Y:S02]  /*d140*/  FMUL.FTZ R114, R165.reuse, R114 ;  /* 0x00000072a5727220 */ /* 0x040fe40000410000 */
[----:B------:R-:W-:Y:S01]  /*d150*/  FMUL.FTZ R115, R165, R115 ;  /* 0x00000073a5737220 */ /* 0x000fe20000410000 */
[----:B------:R-:W-:Y:S01]  /*d160*/  F2FP.BF16.PACK_AB R20, R215, R216 ;  /* 0x000000d8d714723e */ /* 0x000fe200000010ff */
[-C--:B------:R-:W-:Y:S04]  /*d170*/  HMMA.16816.F32.BF16 R108, R176, R22.reuse, R108 ;  /* 0x00000016b06c723c */ /* 0x080fe8000004186c */
[C---:B------:R-:W-:Y:S01]  /*d180*/  FMUL.FTZ R116, R166.reuse, R116 ;  /* 0x00000074a6747220 */ /* 0x040fe20000410000 */
[----:B------:R-:W-:Y:S01]  /*d190*/  F2FP.BF16.PACK_AB R21, R211, R212 ;  /* 0x000000d4d315723e */ /* 0x000fe200000010ff */
[----:B------:R-:W-:Y:S02]  /*d1a0*/  FMUL.FTZ R117, R166, R117 ;  /* 0x00000075a6757220 */ /* 0x000fe40000410000 */
[C---:B------:R-:W-:Y:S04]  /*d1b0*/  HMMA.16816.F32.BF16 R112, R172.reuse, R22, R112 ;  /* 0x00000016ac70723c */ /* 0x040fe80000041870 */
[C---:B------:R-:W-:Y:S02]  /*d1c0*/  FMUL.FTZ R118, R165.reuse, R118 ;  /* 0x00000076a5767220 */ /* 0x040fe40000410000 */
[----:B------:R-:W-:Y:S01]  /*d1d0*/  FMUL.FTZ R119, R165, R119 ;  /* 0x00000077a5777220 */ /* 0x000fe20000410000 */
[----:B------:R-:W-:Y:S01]  /*d1e0*/  F2FP.BF16.PACK_AB R22, R213, R214 ;  /* 0x000000d6d516723e */ /* 0x000fe200000010ff */
[C---:B------:R-:W-:Y:S01]  /*d1f0*/  FMUL.FTZ R120, R164.reuse, R120 ;  /* 0x00000078a4787220 */ /* 0x040fe20000410000 */
[----:B------:R-:W-:Y:S03]  /*d200*/  F2FP.BF16.PACK_AB R23, R209, R210 ;  /* 0x000000d2d117723e */ /* 0x000fe600000010ff */
[----:B------:R-:W-:Y:S01]  /*d210*/  FMUL.FTZ R121, R164, R121 ;  /* 0x00000079a4797220 */ /* 0x000fe20000410000 */
[-C--:B---3--:R-:W-:Y:S03]  /*d220*/  HMMA.16816.F32.BF16 R116, R172, R32.reuse, R116 ;  /* 0x00000020ac74723c */ /* 0x088fe60000041874 */
[C---:B------:R-:W-:Y:S02]  /*d230*/  FMUL.FTZ R122, R0.reuse, R122 ;  /* 0x0000007a007a7220 */ /* 0x040fe40000410000 */
[----:B------:R-:W-:Y:S02]  /*d240*/  FMUL.FTZ R123, R0, R123 ;  /* 0x0000007b007b7220 */ /* 0x000fe40000410000 */
[--C-:B------:R-:W-:Y:S02]  /*d250*/  FFMA.FTZ R28, R28, c[0x0][0x2d0], -R206.reuse ;  /* 0x0000b4001c1c7a23 */ /* 0x100fe400000108ce */
[----:B------:R-:W-:Y:S02]  /*d260*/  FFMA.FTZ R29, R29, c[0x0][0x2d0], -R206 ;  /* 0x0000b4001d1d7a23 */ /* 0x000fe400000108ce */
[----:B------:R1:W-:Y:S01]  /*d270*/  MUFU.EX2 R199, R28 ;  /* 0x0000001c00c77308 */ /* 0x0003e20000000800 */
[C---:B------:R-:W-:Y:S04]  /*d280*/  HMMA.16816.F32.BF16 R120, R176.reuse, R32, R120 ;  /* 0x00000020b078723c */ /* 0x040fe80000041878 */
[--C-:B------:R-:W-:Y:S02]  /*d290*/  FFMA.FTZ R30, R30, c[0x0][0x2d0], -R2.reuse ;  /* 0x0000b4001e1e7a23 */ /* 0x100fe40000010802 */
[--C-:B------:R-:W-:Y:S02]  /*d2a0*/  FFMA.FTZ R31, R31, c[0x0][0x2d0], -R2.reuse ;  /* 0x0000b4001f1f7a23 */ /* 0x100fe40000010802 */
[C---:B------:R-:W-:Y:S01]  /*d2b0*/  FMUL.FTZ R124, R164.reuse, R124 ;  /* 0x0000007ca47c7220 */ /* 0x040fe20000410000 */
[----:B------:R3:W2:Y:S03]  /*d2c0*/  MUFU.EX2 R198, R29 ;  /* 0x0000001d00c67308 */ /* 0x0006a60000000800 */
[----:B------:R-:W-:Y:S02]  /*d2d0*/  FMUL.FTZ R125, R164, R125 ;  /* 0x0000007da47d7220 */ /* 0x000fe40000410000 */
[C---:B------:R-:W-:Y:S02]  /*d2e0*/  FMUL.FTZ R126, R0.reuse, R126 ;  /* 0x0000007e007e7220 */ /* 0x040fe40000410000 */
[----:B------:R-:W-:Y:S02]  /*d2f0*/  FMUL.FTZ R127, R0, R127 ;  /* 0x0000007f007f7220 */ /* 0x000fe40000410000 */
[C---:B------:R-:W-:Y:S01]  /*d300*/  FMUL.FTZ R128, R166.reuse, R128 ;  /* 0x00000080a6807220 */ /* 0x040fe20000410000 */
[----:B------:R2:W-:Y:S01]  /*d310*/  MUFU.EX2 R170, R30 ;  /* 0x0000001e00aa7308 */ /* 0x0005e20000000800 */
[----:B------:R-:W-:Y:S02]  /*d320*/  FMUL.FTZ R129, R166, R129 ;  /* 0x00000081a6817220 */ /* 0x000fe40000410000 */
[C---:B------:R-:W-:Y:S01]  /*d330*/  FMUL.FTZ R130, R165.reuse, R130 ;  /* 0x00000082a5827220 */ /* 0x040fe20000410000 */
[-C--:B------:R-:W-:Y:S01]  /*d340*/  HMMA.16816.F32.BF16 R124, R176, R34.reuse, R124 ;  /* 0x00000022b07c723c */ /* 0x080fe2000004187c */
[----:B------:R-:W3:Y:S02]  /*d350*/  LDL.LU R179, [R1+0x18] ;  /* 0x0000180001b37983 */ /* 0x000ee40000300800 */
[----:B------:R-:W-:Y:S01]  /*d360*/  FMUL.FTZ R131, R165, R131 ;  /* 0x00000083a5837220 */ /* 0x000fe20000410000 */
[----:B-1----:R-:W-:Y:S01]  /*d370*/  F2FP.BF16.PACK_AB R28, R207, R208 ;  /* 0x000000d0cf1c723e */ /* 0x002fe200000010ff */
[--C-:B------:R-:W-:Y:S01]  /*d380*/  FFMA.FTZ R42, R42, c[0x0][0x2d0], -R2.reuse ;  /* 0x0000b4002a2a7a23 */ /* 0x100fe20000010802 */
[----:B------:R-:W1:Y:S01]  /*d390*/  MUFU.EX2 R171, R31 ;  /* 0x0000001f00ab7308 */ /* 0x000e620000000800 */
[--C-:B------:R-:W-:Y:S02]  /*d3a0*/  FFMA.FTZ R43, R43, c[0x0][0x2d0], -R2.reuse ;  /* 0x0000b4002b2b7a23 */ /* 0x100fe40000010802 */
[--C-:B------:R-:W-:Y:S01]  /*d3b0*/  FFMA.FTZ R46, R46, c[0x0][0x2d0], -R2.reuse ;  /* 0x0000b4002e2e7a23 */ /* 0x100fe20000010802 */
[----:B------:R-:W-:Y:S01]  /*d3c0*/  HMMA.16816.F32.BF16 R128, R172, R34, R128 ;  /* 0x00000022ac80723c */ /* 0x000fe20000041880 */
[----:B------:R-:W1:Y:S03]  /*d3d0*/  LDSM.16.MT88.4 R32, [R227+0x900] ;  /* 0x00090000e320783b */ /* 0x000e660000004200 */
[----:B---3--:R-:W-:Y:S01]  /*d3e0*/  F2FP.BF16.PACK_AB R29, R192, R193 ;  /* 0x000000c1c01d723e */ /* 0x008fe200000010ff */
[----:B------:R-:W-:Y:S01]  /*d3f0*/  FFMA.FTZ R2, R47, c[0x0][0x2d0], -R2 ;  /* 0x0000b4002f027a23 */ /* 0x000fe20000010802 */
[----:B------:R-:W-:Y:S01]  /*d400*/  MUFU.EX2 R42, R42 ;  /* 0x0000002a002a7308 */ /* 0x000fe20000000800 */
[--C-:B------:R-:W-:Y:S01]  /*d410*/  FFMA.FTZ R48, R48, c[0x0][0x2d0], -R204.reuse ;  /* 0x0000b40030307a23 */ /* 0x100fe200000108cc */
[-C--:B------:R-:W-:Y:S01]  /*d420*/  HMMA.16816.F32.BF16 R4, R20, R24.reuse, R4 ;  /* 0x000000181404723c */ /* 0x080fe20000041804 */
[----:B------:R-:W-:Y:S04]  /*d430*/  LDSM.16.MT88.4 R172, [R226+0x2100] ;  /* 0x00210000e2ac783b */ /* 0x000fe80000004200 */
[----:B--2---:R-:W-:Y:S01]  /*d440*/  F2FP.BF16.PACK_AB R30, R198, R199 ;  /* 0x000000c7c61e723e */ /* 0x004fe200000010ff */
[----:B------:R-:W-:Y:S02]  /*d450*/  FFMA.FTZ R49, R49, c[0x0][0x2d0], -R204 ;  /* 0x0000b40031317a23 */ /* 0x000fe400000108cc */
[----:B------:R-:W-:Y:S01]  /*d460*/  MUFU.EX2 R195, R48 ;  /* 0x0000003000c37308 */ /* 0x000fe20000000800 */
[--C-:B------:R-:W-:Y:S03]  /*d470*/  FFMA.FTZ R51, R51, c[0x0][0x2d0], -R205.reuse ;  /* 0x0000b40033337a23 */ /* 0x100fe600000108cd */
[----:B-1----:R-:W-:Y:S01]  /*d480*/  F2FP.BF16.PACK_AB R31, R171, R170 ;  /* 0x000000aaab1f723e */ /* 0x002fe200000010ff */
[--C-:B------:R-:W-:Y:S02]  /*d490*/  FFMA.FTZ R45, R45, c[0x0][0x2d0], -R206.reuse ;  /* 0x0000b4002d2d7a23 */ /* 0x100fe400000108ce */
[----:B------:R-:W-:Y:S02]  /*d4a0*/  FFMA.FTZ R50, R50, c[0x0][0x2d0], -R205 ;  /* 0x0000b40032327a23 */ /* 0x000fe400000108cd */
[--C-:B------:R-:W-:Y:S01]  /*d4b0*/  FFMA.FTZ R40, R40, c[0x0][0x2d0], -R206.reuse ;  /* 0x0000b40028287a23 */ /* 0x100fe200000108ce */
[----:B------:R-:W-:Y:S01]  /*d4c0*/  MUFU.EX2 R48, R39 ;  /* 0x0000002700307308 */ /* 0x000fe20000000800 */
[C---:B------:R-:W-:Y:S04]  /*d4d0*/  HMMA.16816.F32.BF16 R8, R28.reuse, R24, R8 ;  /* 0x000000181c08723c */ /* 0x040fe80000041808 */
[--C-:B------:R-:W-:Y:S02]  /*d4e0*/  FFMA.FTZ R41, R41, c[0x0][0x2d0], -R206.reuse ;  /* 0x0000b40029297a23 */ /* 0x100fe400000108ce */
[----:B------:R-:W-:Y:S02]  /*d4f0*/  FFMA.FTZ R44, R44, c[0x0][0x2d0], -R206 ;  /* 0x0000b4002c2c7a23 */ /* 0x000fe400000108ce */
[-C--:B------:R-:W-:Y:S01]  /*d500*/  HMMA.16816.F32.BF16 R12, R28, R26.reuse, R12 ;  /* 0x0000001a1c0c723c */ /* 0x080fe2000004180c */
[----:B------:R-:W-:Y:S07]  /*d510*/  MUFU.EX2 R194, R49 ;  /* 0x0000003100c27308 */ /* 0x000fee0000000800 */
[C---:B------:R-:W-:Y:S01]  /*d520*/  HMMA.16816.F32.BF16 R16, R20.reuse, R26, R16 ;  /* 0x0000001a1410723c */ /* 0x040fe20000041810 */
[----:B------:R-:W1:Y:S02]  /*d530*/  LDSM.16.MT88.4 R24, [R225+0x2100] ;  /* 0x00210000e118783b */ /* 0x000e640000004200 */
[----:B------:R2:W-:Y:S05]  /*d540*/  MUFU.EX2 R49, R38 ;  /* 0x0000002600317308 */ /* 0x0005ea0000000800 */
[-C--:B------:R-:W-:Y:S05]  /*d550*/  HMMA.16816.F32.BF16 R132, R20, R180.reuse, R132 ;  /* 0x000000b41484723c */ /* 0x080fea0000041884 */
[----:B------:R-:W-:Y:S03]  /*d560*/  MUFU.EX2 R51, R51 ;  /* 0x0000003300337308 */ /* 0x000fe60000000800 */
[C---:B------:R-:W-:Y:S07]  /*d570*/  HMMA.16816.F32.BF16 R136, R28.reuse, R180, R136 ;  /* 0x000000b41c88723c */ /* 0x040fee0000041888 */
[----:B------:R-:W-:Y:S01]  /*d580*/  MUFU.EX2 R45, R45 ;  /* 0x0000002d002d7308 */ /* 0x000fe20000000800 */
[-C--:B------:R-:W-:Y:S01]  /*d590*/  HMMA.16816.F32.BF16 R140, R28, R182.reuse, R140 ;  /* 0x000000b61c8c723c */ /* 0x080fe2000004188c */
[----:B--2---:R-:W-:Y:S07]  /*d5a0*/  LDSM.16.MT88.4 R36, [R226+0x1100] ;  /* 0x00110000e224783b */ /* 0x004fee0000004200 */
[C---:B------:R-:W-:Y:S01]  /*d5b0*/  HMMA.16816.F32.BF16 R144, R20.reuse, R182, R144 ;  /* 0x000000b61490723c */ /* 0x040fe20000041890 */
[----:B------:R-:W-:Y:S07]  /*d5c0*/  MUFU.EX2 R50, R50 ;  /* 0x0000003200327308 */ /* 0x000fee0000000800 */
[-C--:B------:R-:W-:Y:S03]  /*d5d0*/  HMMA.16816.F32.BF16 R148, R20, R184.reuse, R148 ;  /* 0x000000b81494723c */ /* 0x080fe60000041894 */
[----:B------:R-:W-:Y:S05]  /*d5e0*/  MUFU.EX2 R40, R40 ;  /* 0x0000002800287308 */ /* 0x000fea0000000800 */
[C---:B------:R-:W-:Y:S05]  /*d5f0*/  HMMA.16816.F32.BF16 R152, R28.reuse, R184, R152 ;  /* 0x000000b81c98723c */ /* 0x040fea0000041898 */
[----:B------:R-:W2:Y:S03]  /*d600*/  MUFU.EX2 R41, R41 ;  /* 0x0000002900297308 */ /* 0x000ea60000000800 */
[-C--:B------:R-:W-:Y:S07]  /*d610*/  HMMA.16816.F32.BF16 R156, R28, R186.reuse, R156 ;  /* 0x000000ba1c9c723c */ /* 0x080fee000004189c */
[----:B------:R-:W-:Y:S01]  /*d620*/  MUFU.EX2 R44, R44 ;  /* 0x0000002c002c7308 */ /* 0x000fe20000000800 */
[C---:B------:R-:W-:Y:S08]  /*d630*/  HMMA.16816.F32.BF16 R160, R20.reuse, R186, R160 ;  /* 0x000000ba14a0723c */ /* 0x040ff000000418a0 */
[-C--:B------:R-:W-:Y:S01]  /*d640*/  HMMA.16816.F32.BF16 R52, R20, R32.reuse, R52 ;  /* 0x000000201434723c */ /* 0x080fe20000041834 */
[----:B------:R-:W3:Y:S07]  /*d650*/  MUFU.EX2 R43, R43 ;  /* 0x0000002b002b7308 */ /* 0x000eee0000000800 */
[C---:B------:R-:W-:Y:S03]  /*d660*/  HMMA.16816.F32.BF16 R56, R28.reuse, R32, R56 ;  /* 0x000000201c38723c */ /* 0x040fe60000041838 */
[----:B------:R-:W-:Y:S05]  /*d670*/  MUFU.EX2 R46, R46 ;  /* 0x0000002e002e7308 */ /* 0x000fea0000000800 */
[-C--:B------:R-:W-:Y:S08]  /*d680*/  HMMA.16816.F32.BF16 R60, R28, R34.reuse, R60 ;  /* 0x000000221c3c723c */ /* 0x080ff0000004183c */
[C---:B------:R-:W-:Y:S01]  /*d690*/  HMMA.16816.F32.BF16 R64, R20.reuse, R34, R64 ;  /* 0x000000221440723c */ /* 0x040fe20000041840 */
[----:B------:R-:W2:Y:S07]  /*d6a0*/  LDSM.16.MT88.4 R32, [R228+0x2100] ;  /* 0x00210000e420783b */ /* 0x000eae0000004200 */
        /* <DEDUP_REMOVED lines=8> */
[C---:B------:R-:W-:Y:S08]  /*d730*/  HMMA.16816.F32.BF16 R96, R20.reuse, R174, R96 ;  /* 0x000000ae1460723c */ /* 0x040ff00000041860 */
[-C--:B--2---:R-:W-:Y:S08]  /*d740*/  HMMA.16816.F32.BF16 R100, R20, R32.reuse, R100 ;  /* 0x000000201464723c */ /* 0x084ff00000041864 */
[C---:B------:R-:W-:Y:S01]  /*d750*/  HMMA.16816.F32.BF16 R104, R28.reuse, R32, R104 ;  /* 0x000000201c68723c */ /* 0x040fe20000041868 */
[----:B------:R2:W2:Y:S07]  /*d760*/  MUFU.EX2 R32, R2 ;  /* 0x0000000200207308 */ /* 0x0004ae0000000800 */
[-C--:B------:R-:W-:Y:S08]  /*d770*/  HMMA.16816.F32.BF16 R108, R28, R34.reuse, R108 ;  /* 0x000000221c6c723c */ /* 0x080ff0000004186c */
[C---:B------:R-:W-:Y:S01]  /*d780*/  HMMA.16816.F32.BF16 R112, R20.reuse, R34, R112 ;  /* 0x000000221470723c */ /* 0x040fe20000041870 */
[----:B------:R-:W4:Y:S04]  /*d790*/  LDL.LU R34, [R1+0x1c] ;  /* 0x00001c0001227983 */ /* 0x000f280000300800 */
[----:B------:R-:W4:Y:S03]  /*d7a0*/  LDL.LU R33, [R1+0x20] ;  /* 0x0000200001217983 */ /* 0x000f260000300800 */
[-C--:B-1----:R-:W-:Y:S01]  /*d7b0*/  HMMA.16816.F32.BF16 R116, R20, R24.reuse, R116 ;  /* 0x000000181474723c */ /* 0x082fe20000041874 */
[----:B--2---:R-:W2:Y:S07]  /*d7c0*/  LDL.LU R2, [R1+0x24] ;  /* 0x0000240001027983 */ /* 0x004eae0000300800 */
[C---:B------:R-:W-:Y:S07]  /*d7d0*/  HMMA.16816.F32.BF16 R120, R28.reuse, R24, R120 ;  /* 0x000000181c78723c */ /* 0x040fee0000041878 */
[----:B------:R-:W-:Y:S01]  /*d7e0*/  F2FP.BF16.PACK_AB R24, R41, R40 ;  /* 0x000000282918723e */ /* 0x000fe200000010ff */
[-C--:B------:R-:W-:Y:S01]  /*d7f0*/  HMMA.16816.F32.BF16 R124, R28, R26.reuse, R124 ;  /* 0x0000001a1c7c723c */ /* 0x080fe2000004187c */
[----:B------:R-:W1:Y:S03]  /*d800*/  LDSM.16.MT88.4 R28, [R228+0x1100] ;  /* 0x00110000e41c783b */ /* 0x000e660000004200 */
[----:B---3--:R-:W-:Y:S04]  /*d810*/  F2FP.BF16.PACK_AB R25, R43, R42 ;  /* 0x0000002a2b19723e */ /* 0x008fe800000010ff */
[----:B------:R-:W-:Y:S07]  /*d820*/  HMMA.16816.F32.BF16 R128, R20, R26, R128 ;  /* 0x0000001a1480723c */ /* 0x000fee0000041880 */
[----:B------:R-:W-:Y:S02]  /*d830*/  F2FP.BF16.PACK_AB R20, R196, R197 ;  /* 0x000000c5c414723e */ /* 0x000fe400000010ff */
[----:B------:R-:W-:Y:S03]  /*d840*/  F2FP.BF16.PACK_AB R22, R194, R195 ;  /* 0x000000c3c216723e */ /* 0x000fe600000010ff */
[----:B------:R-:W-:Y:S02]  /*d850*/  F2FP.BF16.PACK_AB R21, R48, R49 ;  /* 0x000000313015723e */ /* 0x000fe400000010ff */
[----:B------:R-:W-:Y:S02]  /*d860*/  F2FP.BF16.PACK_AB R23, R51, R50 ;  /* 0x000000323317723e */ /* 0x000fe400000010ff */
[----:B------:R-:W-:Y:S02]  /*d870*/  F2FP.BF16.PACK_AB R26, R45, R44 ;  /* 0x0000002c2d1a723e */ /* 0x000fe400000010ff */
[----:B------:R-:W-:Y:S01]  /*d880*/  F2FP.BF16.PACK_AB R27, R32, R46 ;  /* 0x0000002e201b723e */ /* 0x000fe200000010ff */
[----:B------:R-:W-:Y:S02]  /*d890*/  FFMA.FTZ R166, R166, R179, R222 ;  /* 0x000000b3a6a67223 */ /* 0x000fe400000100de */
[-C--:B------:R-:W-:Y:S01]  /*d8a0*/  HMMA.16816.F32.BF16 R176, R20, R188.reuse, R4 ;  /* 0x000000bc14b0723c */ /* 0x080fe20000041804 */
[----:B------:R-:W3:Y:S07]  /*d8b0*/  LDSM.16.MT88.4 R4, [R227+0x1100] ;  /* 0x00110000e304783b */ /* 0x000eee0000004200 */
[C---:B------:R-:W-:Y:S01]  /*d8c0*/  HMMA.16816.F32.BF16 R180, R24.reuse, R188, R8 ;  /* 0x000000bc18b4723c */ /* 0x040fe20000041808 */
[----:B------:R-:W1:Y:S07]  /*d8d0*/  LDSM.16.MT88.4 R8, [R225+0x2900] ;  /* 0x00290000e108783b */ /* 0x000e6e0000004200 */
[-C--:B------:R-:W-:Y:S01]  /*d8e0*/  HMMA.16816.F32.BF16 R184, R24, R190.reuse, R12 ;  /* 0x000000be18b8723c */ /* 0x080fe2000004180c */
[----:B------:R-:W1:Y:S07]  /*d8f0*/  LDSM.16.MT88.4 R12, [R226+0x2900] ;  /* 0x00290000e20c783b */ /* 0x000e6e0000004200 */
[C---:B------:R-:W-:Y:S01]  /*d900*/  HMMA.16816.F32.BF16 R188, R20.reuse, R190, R16 ;  /* 0x000000be14bc723c */ /* 0x040fe20000041810 */
[----:B------:R-:W3:Y:S07]  /*d910*/  LDSM.16.MT88.4 R16, [R228+0x2900] ;  /* 0x00290000e410783b */ /* 0x000eee0000004200 */
[-C--:B------:R-:W-:Y:S08]  /*d920*/  HMMA.16816.F32.BF16 R132, R20, R36.reuse, R132 ;  /* 0x000000241484723c */ /* 0x080ff00000041884 */
[C---:B------:R-:W-:Y:S08]  /*d930*/  HMMA.16816.F32.BF16 R136, R24.reuse, R36, R136 ;  /* 0x000000241888723c */ /* 0x040ff00000041888 */
[-C--:B------:R-:W-:Y:S08]  /*d940*/  HMMA.16816.F32.BF16 R140, R24, R38.reuse, R140 ;  /* 0x00000026188c723c */ /* 0x080ff0000004188c */
[C---:B------:R-:W-:Y:S08]  /*d950*/  HMMA.16816.F32.BF16 R144, R20.reuse, R38, R144 ;  /* 0x000000261490723c */ /* 0x040ff00000041890 */
[-C--:B-1----:R-:W-:Y:S08]  /*d960*/  HMMA.16816.F32.BF16 R148, R20, R28.reuse, R148 ;  /* 0x0000001c1494723c */ /* 0x082ff00000041894 */
[C---:B------:R-:W-:Y:S08]  /*d970*/  HMMA.16816.F32.BF16 R152, R24.reuse, R28, R152 ;  /* 0x0000001c1898723c */ /* 0x040ff00000041898 */
[-C--:B------:R-:W-:Y:S08]  /*d980*/  HMMA.16816.F32.BF16 R156, R24, R30.reuse, R156 ;  /* 0x0000001e189c723c */ /* 0x080ff0000004189c */
[C---:B------:R-:W-:Y:S01]  /*d990*/  HMMA.16816.F32.BF16 R160, R20.reuse, R30, R160 ;  /* 0x0000001e14a0723c */ /* 0x040fe200000418a0 */
[----:B------:R-:W1:Y:S07]  /*d9a0*/  LDSM.16.MT88.4 R28, [R227+0x2900] ;  /* 0x00290000e31c783b */ /* 0x000e6e0000004200 */
[-C--:B---3--:R-:W-:Y:S08]  /*d9b0*/  HMMA.16816.F32.BF16 R52, R20, R4.reuse, R52 ;  /* 0x000000041434723c */ /* 0x088ff00000041834 */
[C---:B------:R-:W-:Y:S07]  /*d9c0*/  HMMA.16816.F32.BF16 R56, R24.reuse, R4, R56 ;  /* 0x000000041838723c */ /* 0x040fee0000041838 */
[----:B------:R-:W-:Y:S01]  /*d9d0*/  FADD.FTZ R5, R247, R166 ;  /* 0x000000a6f7057221 */ /* 0x000fe20000010000 */
        /* <DEDUP_REMOVED lines=17> */
[-C--:B------:R-:W-:Y:S04]  /*daf0*/  HMMA.16816.F32.BF16 R124, R24, R30.reuse, R124 ;  /* 0x0000001e187c723c */ /* 0x080fe8000004187c */
[----:B----4-:R-:W-:Y:S02]  /*db00*/  FFMA.FTZ R165, R165, R34, R223 ;  /* 0x00000022a5a57223 */ /* 0x010fe400000100df */
[----:B------:R-:W-:Y:S02]  /*db10*/  FFMA.FTZ R164, R164, R33, R221 ;  /* 0x00000021a4a47223 */ /* 0x000fe400000100dd */
[----:B------:R-:W-:Y:S04]  /*db20*/  HMMA.16816.F32.BF16 R128, R20, R30, R128 ;  /* 0x0000001e1480723c */ /* 0x000fe80000041880 */
[----:B--2---:R-:W-:Y:S02]  /*db30*/  FFMA.FTZ R0, R0, R2, R201 ;  /* 0x0000000200007223 */ /* 0x004fe400000100c9 */
[----:B------:R-:W-:Y:S02]  /*db40*/  FADD.FTZ R8, R244, R165 ;  /* 0x000000a5f4087221 */ /* 0x000fe40000010000 */
[----:B------:R-:W-:Y:S01]  /*db50*/  FADD.FTZ R4, R219, R164 ;  /* 0x000000a4db047221 */ /* 0x000fe20000010000 */
[----:B------:R-:W-:Y:S03]  /*db60*/  MOV R164, R167 ;  /* 0x000000a700a47202 */ /* 0x000fe60000000f00 */
        /* <DEDUP_REMOVED lines=38> */
[----:B------:R-:W-:Y:S02]  /*ddd0*/  FADD.FTZ R0, R46, R4 ;  /* 0x000000042e007221 */ /* 0x000fe40000010000 */
[----:B------:R-:W-:Y:S02]  /*dde0*/  FADD.FTZ R4, R51, R5 ;  /* 0x0000000533047221 */ /* 0x000fe40000010000 */
[----:B------:R-:W-:Y:S02]  /*ddf0*/  FADD.FTZ R2, R45, R2 ;  /* 0x000000022d027221 */ /* 0x000fe40000010000 */
[----:B------:R-:W-:Y:S01]  /*de00*/  FADD.FTZ R0, R32, R0 ;  /* 0x0000000020007221 */ /* 0x000fe20000010000 */
[----:B------:R-:W-:Y:S04]  /*de10*/  STL [R1+0x1c], R4 ;  /* 0x00001c0401007387 */ /* 0x000fe80000100800 */
[----:B------:R1:W-:Y:S04]  /*de20*/  STL [R1+0x20], R2 ;  /* 0x0000200201007387 */ /* 0x0003e80000100800 */
[----:B------:R2:W-:Y:S01]  /*de30*/  STL [R1+0x24], R0 ;  /* 0x0000240001007387 */ /* 0x0005e20000100800 */
[----:B-1----:R-:W-:Y:S02]  /*de40*/  MOV R2, R168 ;  /* 0x000000a800027202 */ /* 0x002fe40000000f00 */
[----:B--2---:R-:W-:Y:S01]  /*de50*/  MOV R0, R169 ;  /* 0x000000a900007202 */ /* 0x004fe20000000f00 */
[----:B------:R-:W-:-:S05]  /*de60*/  @P0 BRA `(.L_x_1827) ;  /* 0xffffd31000000947 */ /* 0x000fca000383ffff */
.L_x_1826:
[----:B------:R-:W-:-:S13]  /*de70*/  ISETP.GE.AND P0, PT, R242, R249, PT ;  /* 0x000000f9f200720c */ /* 0x000fda0003f06270 */
[----:B------:R-:W-:Y:S05]  /*de80*/  @!P0 BRA `(.L_x_1828) ;  /* 0x0000440000008947 */ /* 0x000fea0003800000 */
[----:B--2---:R-:W2:Y:S04]  /*de90*/  LDL.64 R4, [R1+0x48] ;  /* 0x0000480001047983 */ /* 0x004ea80000100a00 */
        /* <DEDUP_REMOVED lines=21> */
[----:B------:R1:W-:Y:S04]  /*dff0*/  STL.64 [R1], R8 ;  /* 0x0000000801007387 */ /* 0x0003e80000100a00 */
[----:B------:R1:W-:Y:S02]  /*e000*/  STL.64 [R1+0x10], R2 ;  /* 0x0000100201007387 */ /* 0x0003e40000100a00 */
.L_x_1845:
[----:B--2---:R-:W2:Y:S01]  /*e010*/  LDL.64 R204, [R1+0x10] ;  /* 0x0000100001cc7983 */ /* 0x004ea20000100a00 */
[----:B------:R-:W-:Y:S04]  /*e020*/  DEPBAR.LE SB0, 0x0 ;  /* 0x000080000000791a */ /* 0x000fe80000000000 */
[----:B------:R-:W3:Y:S05]  /*e030*/  LDL.64 R168, [R1] ;  /* 0x0000000001a87983 */ /* 0x000eea0000100a00 */
[----:B------:R-:W-:Y:S01]  /*e040*/  BAR.SYNC.DEFER_BLOCKING 0x0 ;  /* 0x0000000000007b1d */ /* 0x000fe20000010000 */
[C---:B------:R-:W-:Y:S01]  /*e050*/  ISETP.GT.AND P6, PT, R242.reuse, R249, PT ;  /* 0x000000f9f200720c */ /* 0x040fe20003fc4270 */
[----:B------:R-:W-:Y:S01]  /*e060*/  IMAD R0, R242, UR5, RZ ;  /* 0x00000005f2007c24 */ /* 0x000fe2000f8e02ff */
[----:B-1----:R-:W-:Y:S05]  /*e070*/  SHF.R.S32.HI R2, RZ, 0x1f, R242 ;  /* 0x0000001fff027819 */ /* 0x002fea00000114f2 */
[----:B------:R-:W-:Y:S01]  /*e080*/  IMAD R0, R2, UR18, R0 ;  /* 0x0000001202007c24 */ /* 0x000fe2000f8e0200 */
[----:B-----5:R-:W-:Y:S05]  /*e090*/  LDSM.16.M88.4 R48, [R231+0x6100] ;  /* 0x00610000e730783b */ /* 0x020fea0000000200 */
[----:B------:R-:W1:Y:S05]  /*e0a0*/  LDSM.16.M88.4 R16, [R224+0x3100] ;  /* 0x00310000e010783b */ /* 0x000e6a0000000200 */
[----:B------:R-:W4:Y:S05]  /*e0b0*/  LDSM.16.M88.4 R44, [R231+0x8100] ;  /* 0x00810000e72c783b */ /* 0x000f2a0000000200 */
[----:B------:R-:W4:Y:S05]  /*e0c0*/  LDSM.16.M88.4 R32, [R224+0x3900] ;  /* 0x00390000e020783b */ /* 0x000f2a0000000200 */
[----:B------:R-:W3:Y:S05]  /*e0d0*/  LDL.64 R246, [R1+0x30] ;  /* 0x0000300001f67983 */ /* 0x000eea0000100a00 */
[----:B------:R-:W4:Y:S05]  /*e0e0*/  LDSM.16.M88.4 R172, [R224+0x4100] ;  /* 0x00410000e0ac783b */ /* 0x000f2a0000000200 */
[----:B------:R-:W3:Y:S05]  /*e0f0*/  LDL.64 R244, [R1+0x40] ;  /* 0x0000400001f47983 */ /* 0x000eea0000100a00 */
[----:B------:R-:W-:Y:S05]  /*e100*/  LDSM.16.M88.4 R192, [R233+0x6100] ;  /* 0x00610000e9c0783b */ /* 0x000fea0000000200 */
[----:B------:R-:W3:Y:S01]  /*e110*/  LDL R171, [R1+0x28] ;  /* 0x0000280001ab7983 */ /* 0x000ee20000100800 */
[-C--:B-1----:R-:W-:Y:S04]  /*e120*/  HMMA.16816.F32.BF16 R4, R48, R16.reuse, RZ ;  /* 0x000000103004723c */ /* 0x082fe800000418ff */
[----:B------:R-:W1:Y:S05]  /*e130*/  LDSM.16.M88.4 R196, [R235] ;  /* 0x00000000ebc4783b */ /* 0x000e6a0000000200 */
[----:B------:R-:W1:Y:S01]  /*e140*/  LDSM.16.M88.4 R200, [R233+0x8100] ;  /* 0x00810000e9c8783b */ /* 0x000e620000000200 */
[C---:B----4-:R-:W-:Y:S08]  /*e150*/  HMMA.16816.F32.BF16 R8, R44.reuse, R16, RZ ;  /* 0x000000102c08723c */ /* 0x050ff000000418ff */
        /* <DEDUP_REMOVED lines=10> */
[----:B------:R-:W4:Y:S07]  /*e200*/  LDSM.16.M88.4 R172, [R241] ;  /* 0x00000000f1ac783b */ /* 0x000f2e0000000200 */
[-C--:B-1----:R-:W-:Y:S08]  /*e210*/  HMMA.16816.F32.BF16 R4, R192, R196.reuse, R4 ;  /* 0x000000c4c004723c */ /* 0x082ff00000041804 */
[C---:B------:R-:W-:Y:S08]  /*e220*/  HMMA.16816.F32.BF16 R8, R200.reuse, R196, R8 ;  /* 0x000000c4c808723c */ /* 0x040ff00000041808 */
[-C--:B------:R-:W-:Y:S08]  /*e230*/  HMMA.16816.F32.BF16 R12, R200, R198.reuse, R12 ;  /* 0x000000c6c80c723c */ /* 0x080ff0000004180c */
[C---:B------:R-:W-:Y:S08]  /*e240*/  HMMA.16816.F32.BF16 R16, R192.reuse, R198, R16 ;  /* 0x000000c6c010723c */ /* 0x040ff00000041810 */
[-C--:B----4-:R-:W-:Y:S08]  /*e250*/  HMMA.16816.F32.BF16 R20, R192, R172.reuse, R20 ;  /* 0x000000acc014723c */ /* 0x090ff00000041814 */
[C---:B------:R-:W-:Y:S08]  /*e260*/  HMMA.16816.F32.BF16 R24, R200.reuse, R172, R24 ;  /* 0x000000acc818723c */ /* 0x040ff00000041818 */
[-C--:B------:R-:W-:Y:S08]  /*e270*/  HMMA.16816.F32.BF16 R28, R200, R174.reuse, R28 ;  /* 0x000000aec81c723c */ /* 0x080ff0000004181c */
[C---:B------:R-:W-:Y:S04]  /*e280*/  HMMA.16816.F32.BF16 R32, R192.reuse, R174, R32 ;  /* 0x000000aec020723c */ /* 0x040fe80000041820 */
[C---:B--2---:R-:W-:Y:S04]  /*e290*/  IMAD.WIDE.U32 R204, R242.reuse, UR18, R204 ;  /* 0x00000012f2cc7c25 */ /* 0x044fe8000f8e00cc */
[----:B------:R-:W-:Y:S04]  /*e2a0*/  IMAD.IADD R167, R205, 0x1, R0 ;  /* 0x00000001cda77824 */ /* 0x000fe800078e0200 */
[----:B---3--:R-:W-:Y:S01]  /*e2b0*/  IMAD.WIDE.U32 R2, R242, UR18, R168 ;  /* 0x00000012f2027c25 */ /* 0x008fe2000f8e00a8 */
[----:B------:R-:W-:Y:S03]  /*e2c0*/  LEA R168, P1, R204, c[0x0][0x1f8], 0x1 ;  /* 0x00007e00cca87a11 */ /* 0x000fe600078208ff */
[----:B------:R-:W-:Y:S01]  /*e2d0*/  IMAD.IADD R0, R0, 0x1, R3 ;  /* 0x0000000100007824 */ /* 0x000fe200078e0203 */
[----:B------:R-:W-:Y:S02]  /*e2e0*/  LEA.HI.X R169, R204, c[0x0][0x1fc], R167, 0x1, P1 ;  /* 0x00007f00cca97a11 */ /* 0x000fe400008f0ca7 */
[----:B------:R-:W1:Y:S01]  /*e2f0*/  LDSM.16.M88.4 R204, [R240] ;  /* 0x00000000f0cc783b */ /* 0x000e620000000200 */
[C---:B------:R-:W-:Y:S04]  /*e300*/  LEA R208, P0, R2.reuse, c[0x0][0x1f8], 0x1 ;  /* 0x00007e0002d07a11 */ /* 0x040fe800078008ff */
[----:B------:R-:W-:Y:S01]  /*e310*/  @!PT LDS RZ, [RZ] ;  /* 0x00000000fffff984 */ /* 0x000fe20000000800 */
[----:B------:R-:W-:Y:S01]  /*e320*/  @!PT LDS RZ, [RZ] ;  /* 0x00000000fffff984 */ /* 0x000fe20000000800 */
[----:B------:R-:W-:Y:S01]  /*e330*/  @!PT LDS RZ, [RZ] ;  /* 0x00000000fffff984 */ /* 0x000fe20000000800 */
[----:B------:R2:W-:Y:S01]  /*e340*/  LDGSTS.E.BYPASS.LTC128B.128 [R243+0x100], [R168.64], !P4 ;  /* 0x00100000a8f37fae */ /* 0x0005e2000e101d4e */
[----:B------:R-:W-:Y:S02]  /*e350*/  LEA.HI.X R209, R2, c[0x0][0x1fc], R0, 0x1, P0 ;  /* 0x00007f0002d17a11 */ /* 0x000fe400000f0c00 */
[----:B------:R-:W-:Y:S02]  /*e360*/  IADD3 R2, P0, R168, UR9, RZ ;  /* 0x00000009a8027c10 */ /* 0x000fe4000ff1e0ff */
[----:B------:R-:W3:Y:S01]  /*e370*/  LDL R167, [R1+0x8] ;  /* 0x0000080001a77983 */ /* 0x000ee20000100800 */
[----:B------:R-:W-:Y:S02]  /*e380*/  @P6 IADD3 R0, R242, -0x1, RZ ;  /* 0xfffffffff2006810 */ /* 0x000fe40007ffe0ff */
[----:B------:R-:W-:Y:S02]  /*e390*/  IADD3.X R3, R169, UR11, RZ, P0, !PT ;  /* 0x0000000ba9037c10 */ /* 0x000fe400087fe4ff */
[----:B------:R4:W-:Y:S01]  /*e3a0*/  LDGSTS.E.BYPASS.LTC128B.128 [R243+0x1900], [R208.64], !P3 ;  /* 0x01900000d0f37fae */ /* 0x0009e2000d901d4e */
[C---:B------:R-:W-:Y:S04]  /*e3b0*/  IADD3 R196, P1, R2.reuse, UR9, RZ ;  /* 0x0000000902c47c10 */ /* 0x040fe8000ff3e0ff */
[----:B------:R4:W-:Y:S01]  /*e3c0*/  LDGSTS.E.BYPASS.LTC128B.128 [R243+0x900], [R2.64], !P4 ;  /* 0x0090000002f37fae */ /* 0x0009e2000e101d4e */
[C---:B------:R-:W-:Y:S02]  /*e3d0*/  IADD3.X R197, R3.reuse, UR11, RZ, P1, !PT ;  /* 0x0000000b03c57c10 */ /* 0x040fe40008ffe4ff */
[----:B------:R-:W-:Y:S02]  /*e3e0*/  PLOP3.LUT P1, PT, PT, PT, UP3, 0x80, 0x0 ;  /* 0x000000000000781c */ /* 0x000fe40003f2f038 */
[----:B------:R4:W-:Y:S05]  /*e3f0*/  LDGSTS.E.BYPASS.LTC128B.128 [R243+0x2100], [R2.64+0x80], !P3 ;  /* 0x0210008002f37fae */ /* 0x0009ea000d901d4e */
[----:B------:R4:W-:Y:S01]  /*e400*/  LDGSTS.E.BYPASS.LTC128B.128 [R243+0x1100], [R196.64], !P4 ;  /* 0x01100000c4f37fae */ /* 0x0009e2000e101d4e */
[----:B--2---:R-:W-:Y:S04]  /*e410*/  IADD3 R168, P0, R2, UR17, RZ ;  /* 0x0000001102a87c10 */ /* 0x004fe8000ff1e0ff */
[----:B------:R-:W-:Y:S02]  /*e420*/  IADD3.X R169, R3, UR4, RZ, P0, !PT ;  /* 0x0000000403a97c10 */ /* 0x000fe400087fe4ff */
[----:B------:R-:W-:Y:S01]  /*e430*/  PLOP3.LUT P0, PT, PT, PT, UP3, 0x80, 0x0 ;  /* 0x000000000000781c */ /* 0x000fe20003f0f038 */
[-C--:B-1----:R-:W-:Y:S02]  /*e440*/  HMMA.16816.F32.BF16 R36, R192, R204.reuse, R36 ;  /* 0x000000ccc024723c */ /* 0x082fe40000041824 */
[----:B------:R1:W-:Y:S05]  /*e450*/  LDGSTS.E.BYPASS.LTC128B.128 [R243+0x2900], [R168.64], !P3 ;  /* 0x02900000a8f37fae */ /* 0x0003ea000d901d4e */
[----:B----4-:R-:W-:Y:S01]  /*e460*/  LDSM.16.M88.4 R208, [R232+0x6100] ;  /* 0x00610000e8d0783b */ /* 0x010fe20000000200 */
[C---:B------:R-:W-:Y:S04]  /*e470*/  HMMA.16816.F32.BF16 R40, R200.reuse, R204, R40 ;  /* 0x000000ccc828723c */ /* 0x040fe80000041828 */
[----:B------:R-:W2:Y:S01]  /*e480*/  LDSM.16.M88.4 R212, [R230+0x3100] ;  /* 0x00310000e6d4783b */ /* 0x000ea20000000200 */
[----:B------:R-:W-:Y:S01]  /*e490*/  @P6 SHF.R.S32.HI R2, RZ, 0x1f, R0 ;  /* 0x0000001fff026819 */ /* 0x000fe20000011400 */
[----:B------:R-:W-:Y:S02]  /*e4a0*/  @P6 IMAD.MOV.U32 R3, RZ, RZ, R247 ;  /* 0x000000ffff036224 */ /* 0x000fe400078e00f7 */
[-C--:B------:R-:W-:Y:S01]  /*e4b0*/  HMMA.16816.F32.BF16 R44, R200, R206.reuse, R44 ;  /* 0x000000cec82c723c */ /* 0x080fe2000004182c */
[----:B------:R-:W4:Y:S03]  /*e4c0*/  LDSM.16.M88.4 R196, [R232+0x8100] ;  /* 0x00810000e8c4783b */ /* 0x000f260000000200 */
[----:B------:R-:W-:Y:S02]  /*e4d0*/  @P6 IMAD R2, R2, c[0x0][0x1e0], RZ ;  /* 0x0000780002026a24 */ /* 0x000fe400078e02ff */
[----:B------:R-:W0:Y:S02]  /*e4e0*/  LDGDEPBAR ;  /* 0x00000000000079af */ /* 0x000e240000000000 */
[----:B------:R-:W-:Y:S03]  /*e4f0*/  HMMA.16816.F32.BF16 R48, R192, R206, R48 ;  /* 0x000000cec030723c */ /* 0x000fe60000041830 */
[----:B------:R-:W4:Y:S01]  /*e500*/  LDSM.16.M88.4 R216, [R230+0x3900] ;  /* 0x00390000e6d8783b */ /* 0x000f220000000200 */
[C---:B-1----:R-:W-:Y:S04]  /*e510*/  @P6 IMAD.WIDE.U32 R168, R0.reuse, c[0x0][0x1e0], RZ ;  /* 0x0000780000a86a25 */ /* 0x042fe800078e00ff */
[----:B------:R-:W1:Y:S01]  /*e520*/  LDSM.16.M88.4 R172, [R230+0x4100] ;  /* 0x00410000e6ac783b */ /* 0x000e620000000200 */
[----:B------:R-:W-:Y:S04]  /*e530*/  @P6 IMAD R2, R0, c[0x0][0x1e4], R2 ;  /* 0x0000790000026a24 */ /* 0x000fe800078e0202 */
[----:B------:R-:W-:Y:S01]  /*e540*/  LDSM.16.M88.4 R192, [R234+0x6100] ;  /* 0x00610000eac0783b */ /* 0x000fe20000000200 */
[----:B------:R-:W-:Y:S02]  /*e550*/  @P6 IMAD.IADD R0, R169, 0x1, R2 ;  /* 0x00000001a9006824 */ /* 0x000fe400078e0202 */
[----:B------:R-:W-:Y:S02]  /*e560*/  @P6 IMAD.MOV.U32 R2, RZ, RZ, R244 ;  /* 0x000000ffff026224 */ /* 0x000fe400078e00f4 */
[----:B------:R-:W1:Y:S01]  /*e570*/  LDSM.16.M88.4 R200, [R229] ;  /* 0x00000000e5c8783b */ /* 0x000e620000000200 */
[----:B------:R-:W-:Y:S02]  /*e580*/  @P6 IMAD R0, R0, 0x30, RZ ;  /* 0x0000003000006824 */ /* 0x000fe400078e02ff */
[----:B------:R-:W-:Y:S02]  /*e590*/  @P6 IMAD.WIDE.U32 R2, R168, 0x30, R2 ;  /* 0x00000030a8026825 */ /* 0x000fe400078e0002 */
[----:B------:R-:W1:Y:S02]  /*e5a0*/  LDSM.16.M88.4 R204, [R234+0x8100] ;  /* 0x00810000eacc783b */ /* 0x000e640000000200 */
[C---:B------:R-:W-:Y:S01]  /*e5b0*/  @P6 IMAD.SHL.U32 R168, R2.reuse, 0x2, RZ ;  /* 0x0000000202a86824 */ /* 0x040fe200078e00ff */
[-C--:B--2---:R-:W-:Y:S02]  /*e5c0*/  HMMA.16816.F32.BF16 R4, R208, R212.reuse, R4 ;  /* 0x000000d4d004723c */ /* 0x084fe40000041804 */
[----:B------:R-:W2:Y:S03]  /*e5d0*/  LDSM.16.M88.4 R220, [R229+0x800] ;  /* 0x00080000e5dc783b */ /* 0x000ea60000000200 */
[----:B------:R-:W-:Y:S02]  /*e5e0*/  @P6 IMAD.IADD R3, R3, 0x1, R0 ;  /* 0x0000000103036824 */ /* 0x000fe400078e0200 */
[----:B------:R-:W-:Y:S01]  /*e5f0*/  @P1 IMAD.HI.U32 R0, R171, c[0x0][0x2c8], RZ ;  /* 0x0000b200ab001a27 */ /* 0x000fe200078e00ff */
[C---:B----4-:R-:W-:Y:S04]  /*e600*/  HMMA.16816.F32.BF16 R8, R196.reuse, R212, R8 ;  /* 0x000000d4c408723c */ /* 0x050fe80000041808 */
[----:B------:R-:W-:Y:S02]  /*e610*/  @P6 SHF.L.U64.HI R3, R2, 0x1, R3 ;  /* 0x0000000102036819 */ /* 0x000fe40000010203 */
[----:B------:R-:W-:Y:S02]  /*e620*/  @P0 SHF.R.U32.HI R171, RZ, c[0x0][0x2cc], R0 ;  /* 0x0000b300ffab0a19 */ /* 0x000fe40000011600 */
[-C--:B------:R-:W-:Y:S08]  /*e630*/  HMMA.16816.F32.BF16 R12, R196, R214.reuse, R12 ;  /* 0x000000d6c40c723c */ /* 0x080ff0000004180c */
[C---:B------:R-:W-:Y:S01]  /*e640*/  HMMA.16816.F32.BF16 R16, R208.reuse, R214, R16 ;  /* 0x000000d6d010723c */ /* 0x040fe20000041810 */
[----:B------:R-:W4:Y:S07]  /*e650*/  LDSM.16.M88.4 R212, [R229+0x1000] ;  /* 0x00100000e5d4783b */ /* 0x000f2e0000000200 */
[-C--:B------:R-:W-:Y:S08]  /*e660*/  HMMA.16816.F32.BF16 R20, R208, R216.reuse, R20 ;  /* 0x000000d8d014723c */ /* 0x080ff00000041814 */
        /* <DEDUP_REMOVED lines=9> */
[----:B------:R-:W1:Y:S05]  /*e700*/  LDSM.16.M88.4 R172, [R231+0xa100] ;  /* 0x00a10000e7ac783b */ /* 0x000e6a0000000200 */
[----:B------:R-:W1:Y:S02]  /*e710*/  LDSM.16.M88.4 R208, [R231+0xc100] ;  /* 0x00c10000e7d0783b */ /* 0x000e640000000200 */
[-C--:B------:R-:W-:Y:S08]  /*e720*/  HMMA.16816.F32.BF16 R4, R192, R200.reuse, R4 ;  /* 0x000000c8c004723c */ /* 0x080ff00000041804 */
        /* <DEDUP_REMOVED lines=8> */
[----:B------:R-:W-:Y:S07]  /*e7b0*/  LDSM.16.M88.4 R220, [R238] ;  /* 0x00000000eedc783b */ /* 0x000fee0000000200 */
[-C--:B----4-:R-:W-:Y:S08]  /*e7c0*/  HMMA.16816.F32.BF16 R36, R192, R212.reuse, R36 ;  /* 0x000000d4c024723c */ /* 0x090ff00000041824 */
[C---:B------:R-:W-:Y:S08]  /*e7d0*/  HMMA.16816.F32.BF16 R40, R204.reuse, R212, R40 ;  /* 0x000000d4cc28723c */ /* 0x040ff00000041828 */
[-C--:B------:R-:W-:Y:S01]  /*e7e0*/  HMMA.16816.F32.BF16 R44, R204, R214.reuse, R44 ;  /* 0x000000d6cc2c723c */ /* 0x080fe2000004182c */
[----:B------:R-:W2:Y:S07]  /*e7f0*/  LDSM.16.M88.4 R204, [R224+0x5900] ;  /* 0x00590000e0cc783b */ /* 0x000eae0000000200 */
[----:B------:R-:W-:Y:S01]  /*e800*/  HMMA.16816.F32.BF16 R48, R192, R214, R48 ;  /* 0x000000d6c030723c */ /* 0x000fe20000041830 */
[----:B------:R-:W-:Y:S05]  /*e810*/  LDSM.16.M88.4 R192, [R233+0xa100] ;  /* 0x00a10000e9c0783b */ /* 0x000fea0000000200 */
[----:B------:R-:W4:Y:S02]  /*e820*/  LDSM.16.M88.4 R212, [R239] ;  /* 0x00000000efd4783b */ /* 0x000f240000000200 */
        /* <DEDUP_REMOVED lines=15> */
[----:B------:R-:W2:Y:S05]  /*e920*/  LDSM.16.M88.4 R172, [R232+0xa100] ;  /* 0x00a10000e8ac783b */ /* 0x000eaa0000000200 */
[----:B------:R-:W1:Y:S02]  /*e930*/  LDSM.16.M88.4 R204, [R232+0xc100] ;  /* 0x00c10000e8cc783b */ /* 0x000e640000000200 */
[-C--:B----4-:R-:W-:Y:S08]  /*e940*/  HMMA.16816.F32.BF16 R4, R192, R212.reuse, R4 ;  /* 0x000000d4c004723c */ /* 0x090ff00000041804 */
[C---:B------:R-:W-:Y:S08]  /*e950*/  HMMA.16816.F32.BF16 R8, R216.reuse, R212, R8 ;  /* 0x000000d4d808723c */ /* 0x040ff00000041808 */
[-C--:B------:R-:W-:Y:S08]  /*e960*/  HMMA.16816.F32.BF16 R12, R216, R214.reuse, R12 ;  /* 0x000000d6d80c723c */ /* 0x080ff0000004180c */
[C---:B------:R-:W-:Y:S01]  /*e970*/  HMMA.16816.F32.BF16 R16, R192.reuse, R214, R16 ;  /* 0x000000d6c010723c */ /* 0x040fe20000041810 */
[----:B------:R-:W4:Y:S07]  /*e980*/  LDSM.16.M88.4 R212, [R230+0x5900] ;  /* 0x00590000e6d4783b */ /* 0x000f2e0000000200 */
[-C--:B------:R-:W-:Y:S08]  /*e990*/  HMMA.16816.F32.BF16 R20, R192, R220.reuse, R20 ;  /* 0x000000dcc014723c */ /* 0x080ff00000041814 */
[C---:B------:R-:W-:Y:S08]  /*e9a0*/  HMMA.16816.F32.BF16 R24, R216.reuse, R220, R24 ;  /* 0x000000dcd818723c */ /* 0x040ff00000041818 */
[-C--:B------:R-:W-:Y:S08]  /*e9b0*/  HMMA.16816.F32.BF16 R28, R216, R222.reuse, R28 ;  /* 0x000000ded81c723c */ /* 0x080ff0000004181c */
[C---:B------:R-:W-:Y:S08]  /*e9c0*/  HMMA.16816.F32.BF16 R32, R192.reuse, R222, R32 ;  /* 0x000000dec020723c */ /* 0x040ff00000041820 */
[-C--:B-1----:R-:W-:Y:S08]  /*e9d0*/  HMMA.16816.F32.BF16 R36, R192, R196.reuse, R36 ;  /* 0x000000c4c024723c */ /* 0x082ff00000041824 */
[C---:B------:R-:W-:Y:S08]  /*e9e0*/  HMMA.16816.F32.BF16 R40, R216.reuse, R196, R40 ;  /* 0x000000c4d828723c */ /* 0x040ff00000041828 */
[-C--:B------:R-:W-:Y:S01]  /*e9f0*/  HMMA.16816.F32.BF16 R44, R216, R198.reuse, R44 ;  /* 0x000000c6d82c723c */ /* 0x080fe2000004182c */
[----:B------:R-:W-:Y:S07]  /*ea00*/  LDSM.16.M88.4 R216, [R236+0xc100] ;  /* 0x00c10000ecd8783b */ /* 0x000fee0000000200 */
[----:B------:R-:W-:Y:S01]  /*ea10*/  HMMA.16816.F32.BF16 R48, R192, R198, R48 ;  /* 0x000000c6c030723c */ /* 0x000fe20000041830 */
[----:B------:R-:W-:Y:S05]  /*ea20*/  LDSM.16.M88.4 R192, [R234+0xa100] ;  /* 0x00a10000eac0783b */ /* 0x000fea0000000200 */
[----:B------:R-:W1:Y:S02]  /*ea30*/  LDSM.16.M88.4 R196, [R229+0x1800] ;  /* 0x00180000e5c4783b */ /* 0x000e640000000200 */
[-C--:B--2---:R-:W-:Y:S08]  /*ea40*/  HMMA.16816.F32.BF16 R4, R172, R200.reuse, R4 ;  /* 0x000000c8ac04723c */ /* 0x084ff00000041804 */
[C---:B------:R-:W-:Y:S08]  /*ea50*/  HMMA.16816.F32.BF16 R8, R204.reuse, R200, R8 ;  /* 0x000000c8cc08723c */ /* 0x040ff00000041808 */
[-C--:B------:R-:W-:Y:S08]  /*ea60*/  HMMA.16816.F32.BF16 R12, R204, R202.reuse, R12 ;  /* 0x000000cacc0c723c */ /* 0x080ff0000004180c */
[C---:B------:R-:W-:Y:S01]  /*ea70*/  HMMA.16816.F32.BF16 R16, R172.reuse, R202, R16 ;  /* 0x000000caac10723c */ /* 0x040fe20000041810 */
[----:B------:R-:W2:Y:S07]  /*ea80*/  LDSM.16.M88.4 R200, [R229+0x2000] ;  /* 0x00200000e5c8783b */ /* 0x000eae0000000200 */
[-C--:B------:R-:W-:Y:S08]  /*ea90*/  HMMA.16816.F32.BF16 R20, R172, R208.reuse, R20 ;  /* 0x000000d0ac14723c */ /* 0x080ff00000041814 */
[C---:B------:R-:W-:Y:S08]  /*eaa0*/  HMMA.16816.F32.BF16 R24, R204.reuse, R208, R24 ;  /* 0x000000d0cc18723c */ /* 0x040ff00000041818 */
[-C--:B------:R-:W-:Y:S08]  /*eab0*/  HMMA.16816.F32.BF16 R28, R204, R210.reuse, R28 ;  /* 0x000000d2cc1c723c */ /* 0x080ff0000004181c */
[C---:B------:R-:W-:Y:S08]  /*eac0*/  HMMA.16816.F32.BF16 R32, R172.reuse, R210, R32 ;  /* 0x000000d2ac20723c */ /* 0x040ff00000041820 */
[-C--:B----4-:R-:W-:Y:S08]  /*ead0*/  HMMA.16816.F32.BF16 R36, R172, R212.reuse, R36 ;  /* 0x000000d4ac24723c */ /* 0x090ff00000041824 */
[C---:B------:R-:W-:Y:S08]  /*eae0*/  HMMA.16816.F32.BF16 R40, R204.reuse, R212, R40 ;  /* 0x000000d4cc28723c */ /* 0x040ff00000041828 */
[-C--:B------:R-:W-:Y:S08]  /*eaf0*/  HMMA.16816.F32.BF16 R44, R204, R214.reuse, R44 ;  /* 0x000000d6cc2c723c */ /* 0x080ff0000004182c */
[----:B------:R-:W-:Y:S01]  /*eb00*/  HMMA.16816.F32.BF16 R48, R172, R214, R48 ;  /* 0x000000d6ac30723c */ /* 0x000fe20000041830 */
[----:B------:R-:W4:Y:S01]  /*eb10*/  LDSM.16.M88.4 R172, [R229+0x2800] ;  /* 0x00280000e5ac783b */ /* 0x000f220000000200 */
[----:B------:R-:W-:Y:S04]  /*eb20*/  DEPBAR.LE SB0, 0x0 ;  /* 0x000080000000791a */ /* 0x000fe80000000000 */
[----:B------:R-:W-:Y:S02]  /*eb30*/  BAR.SYNC.DEFER_BLOCKING 0x0 ;  /* 0x0000000000007b1d */ /* 0x000fe40000010000 */
[-C--:B-1----:R-:W-:Y:S08]  /*eb40*/  HMMA.16816.F32.BF16 R4, R192, R196.reuse, R4 ;  /* 0x000000c4c004723c */ /* 0x082ff00000041804 */
[C---:B------:R-:W-:Y:S07]  /*eb50*/  HMMA.16816.F32.BF16 R8, R216.reuse, R196, R8 ;  /* 0x000000c4d808723c */ /* 0x040fee0000041808 */
[C---:B------:R-:W-:Y:S01]  /*eb60*/  @P6 IADD3 R196, P2, R168.reuse, 0x80, RZ ;  /* 0x00000080a8c46810 */ /* 0x040fe20007f5e0ff */
[-C--:B------:R-:W-:Y:S04]  /*eb70*/  HMMA.16816.F32.BF16 R12, R216, R198.reuse, R12 ;  /* 0x000000c6d80c723c */ /* 0x080fe8000004180c */
[----:B------:R-:W-:Y:S02]  /*eb80*/  @P6 IADD3 R168, P5, R168, c[0x0][0x1c8], RZ ;  /* 0x00007200a8a86a10 */ /* 0x000fe40007fbe0ff */
[----:B------:R-:W-:Y:S02]  /*eb90*/  @P6 IADD3 R196, P1, R196, c[0x0][0x1c8], RZ ;  /* 0x00007200c4c46a10 */ /* 0x000fe40007f3e0ff */
[C---:B------:R-:W-:Y:S04]  /*eba0*/  HMMA.16816.F32.BF16 R16, R192.reuse, R198, R16 ;  /* 0x000000c6c010723c */ /* 0x040fe80000041810 */
[----:B------:R-:W-:Y:S02]  /*ebb0*/  @P6 IADD3.X R169, R3, c[0x0][0x1cc], RZ, P5, !PT ;  /* 0x0000730003a96a10 */ /* 0x000fe40002ffe4ff */
[----:B------:R-:W-:Y:S02]  /*ebc0*/  @P6 IADD3.X R197, RZ, c[0x0][0x1cc], R3, P1, P2 ;  /* 0x00007300ffc56a10 */ /* 0x000fe40000fe4403 */
[-C--:B--2---:R-:W-:Y:S01]  /*ebd0*/  HMMA.16816.F32.BF16 R20, R192, R200.reuse, R20 ;  /* 0x000000c8c014723c */ /* 0x084fe20000041814 */
[----:B------:R-:W-:Y:S01]  /*ebe0*/  @!PT LDS RZ, [RZ] ;  /* 0x00000000fffff984 */ /* 0x000fe20000000800 */
[----:B------:R-:W-:Y:S01]  /*ebf0*/  @!PT LDS RZ, [RZ] ;  /* 0x00000000fffff984 */ /* 0x000fe20000000800 */
[----:B------:R-:W-:Y:S01]  /*ec00*/  @!PT LDS RZ, [RZ] ;  /* 0x00000000fffff984 */ /* 0x000fe20000000800 */
[----:B------:R1:W-:Y:S03]  /*ec10*/  @P6 LDGSTS.E.BYPASS.LTC128B.128 [R243+0x3100], [R168.64], !P4 ;  /* 0x03100000a8f36fae */ /* 0x0003e6000e101d4e */
[----:B------:R-:W-:Y:S02]  /*ec20*/  @P6 IADD3 R2, P0, R168, UR16, RZ ;  /* 0x00000010a8026c10 */ /* 0x000fe4000ff1e0ff */
[----:B------:R2:W-:Y:S02]  /*ec30*/  @P6 LDGSTS.E.BYPASS.LTC128B.128 [R243+0x4900], [R196.64], !P3 ;  /* 0x04900000c4f36fae */ /* 0x0005e4000d901d4e */
[C---:B------:R-:W-:Y:S04]  /*ec40*/  HMMA.16816.F32.BF16 R24, R216.reuse, R200, R24 ;  /* 0x000000c8d818723c */ /* 0x040fe80000041818 */
[----:B------:R-:W-:Y:S04]  /*ec50*/  @P6 IADD3.X R3, R169, UR7, RZ, P0, !PT ;  /* 0x00000007a9036c10 */ /* 0x000fe800087fe4ff */
[-C--:B------:R-:W-:Y:S01]  /*ec60*/  HMMA.16816.F32.BF16 R28, R216, R202.reuse, R28 ;  /* 0x000000cad81c723c */ /* 0x080fe2000004181c */
[----:B------:R3:W-:Y:S05]  /*ec70*/  @P6 LDGSTS.E.BYPASS.LTC128B.128 [R243+0x3900], [R2.64], !P4 ;  /* 0x0390000002f36fae */ /* 0x0007ea000e101d4e */
[----:B------:R3:W-:Y:S02]  /*ec80*/  @P6 LDGSTS.E.BYPASS.LTC128B.128 [R243+0x5100], [R2.64+0x80], !P3 ;  /* 0x0510008002f36fae */ /* 0x0007e4000d901d4e */
[C---:B------:R-:W-:Y:S04]  /*ec90*/  HMMA.16816.F32.BF16 R32, R192.reuse, R202, R32 ;  /* 0x000000cac020723c */ /* 0x040fe80000041820 */
[----:B-1----:R-:W-:Y:S04]  /*eca0*/  IMAD R168, R242, -0x30, RZ ;  /* 0xffffffd0f2a87824 */ /* 0x002fe800078e02ff */
[-C--:B----4-:R-:W-:Y:S04]  /*ecb0*/  HMMA.16816.F32.BF16 R36, R192, R172.reuse, R36 ;  /* 0x000000acc024723c */ /* 0x090fe80000041824 */
[C---:B--2---:R-:W-:Y:S04]  /*ecc0*/  @P6 IADD3 R196, P1, R2.reuse, UR16, RZ ;  /* 0x0000001002c46c10 */ /* 0x044fe8000ff3e0ff */
[C---:B------:R-:W-:Y:S04]  /*ecd0*/  HMMA.16816.F32.BF16 R40, R216.reuse, R172, R40 ;  /* 0x000000acd828723c */ /* 0x040fe80000041828 */
[C---:B------:R-:W-:Y:S03]  /*ece0*/  @P6 IADD3.X R197, R3.reuse, UR7, RZ, P1, !PT ;  /* 0x0000000703c56c10 */ /* 0x040fe60008ffe4ff */
[----:B------:R-:W-:Y:S01]  /*ecf0*/  @P6 IADD3 R172, P0, R2, UR12, RZ ;  /* 0x0000000c02ac6c10 */ /* 0x000fe2000ff1e0ff */
[-C--:B------:R-:W-:Y:S01]  /*ed00*/  HMMA.16816.F32.BF16 R44, R216, R174.reuse, R44 ;  /* 0x000000aed82c723c */ /* 0x080fe2000004182c */
[----:B------:R1:W-:Y:S03]  /*ed10*/  @P6 LDGSTS.E.BYPASS.LTC128B.128 [R243+0x4100], [R196.64], !P4 ;  /* 0x04100000c4f36fae */ /* 0x0003e6000e101d4e */
[----:B------:R-:W-:Y:S02]  /*ed20*/  @P6 IADD3.X R173, R3, UR8, RZ, P0, !PT ;  /* 0x0000000803ad6c10 */ /* 0x000fe400087fe4ff */
[----:B---3--:R-:W2:Y:S01]  /*ed30*/  SHFL.IDX PT, R3, R171, RZ, 0x1c1f ;  /* 0x001c1fffab037589 */ /* 0x008ea200000e0000 */
[----:B------:R-:W-:Y:S01]  /*ed40*/  PLOP3.LUT P0, PT, PT, PT, UP2, 0x40, 0x0 ;  /* 0x000000000000781c */ /* 0x000fe20003f0e828 */
[----:B------:R-:W-:Y:S03]  /*ed50*/  HMMA.16816.F32.BF16 R48, R192, R174, R48 ;  /* 0x000000aec030723c */ /* 0x000fe60000041830 */
[----:B------:R3:W-:Y:S04]  /*ed60*/  @P6 LDGSTS.E.BYPASS.LTC128B.128 [R243+0x5900], [R172.64], !P3 ;  /* 0x05900000acf36fae */ /* 0x0007e8000d901d4e */
[----:B------:R-:W-:Y:S01]  /*ed70*/  IMAD.IADD R174, R168, 0x1, -R167 ;  /* 0x00000001a8ae7824 */ /* 0x000fe200078e0aa7 */
[----:B------:R-:W0:Y:S01]  /*ed80*/  LDGDEPBAR ;  /* 0x00000000000079af */ /* 0x000e220000000000 */
[----:B---3--:R-:W-:Y:S04]  /*ed90*/  IADD3 R173, -R167, 0x1, R168 ;  /* 0x00000001a7ad7810 */ /* 0x008fe80007ffe1a8 */
[----:B------:R-:W-:Y:S04]  /*eda0*/  IADD3 R173, R173, c[0x0][0x1d0], RZ ;  /* 0x00007400adad7a10 */ /* 0x000fe80007ffe0ff */
[----:B------:R-:W-:Y:S04]  /*edb0*/  IADD3 R173, R173, -c[0x0][0x168], RZ ;  /* 0x80005a00adad7a10 */ /* 0x000fe80007ffe0ff */
[C---:B------:R-:W-:Y:S02]  /*edc0*/  IADD3 R172, R173.reuse, c[0x0][0x328], RZ ;  /* 0x0000ca00adac7a10 */ /* 0x040fe40007ffe0ff */
[----:B------:R-:W-:Y:S03]  /*edd0*/  IADD3 R173, R173, UR6, RZ ;  /* 0x00000006adad7c10 */ /* 0x000fe6000fffe0ff */
[--C-:B--2---:R-:W-:Y:S02]  /*ede0*/  IMAD.IADD R2, R172, 0x1, R3.reuse ;  /* 0x00000001ac027824 */ /* 0x104fe400078e0203 */
        /* <DEDUP_REMOVED lines=16> */
.L_x_1831:
[----:B------:R-:W-:Y:S04]  /*eef0*/  MOV R167, c[0x0][0x32c] ;  /* 0x0000cb0000a77a02 */ /* 0x000fe80000000f00 */
[----:B------:R-:W-:Y:S11]  /*ef00*/  ISETP.NE.AND P0, PT, R167, 0x1, PT ;  /* 0x00000001a700780c */ /* 0x000ff60003f05270 */
[----:B------:R-:W-:Y:S02]  /*ef10*/  @!UPT UIADD3 URZ, URZ, URZ, URZ ;  /* 0x0000003f3f3ff290 */ /* 0x000fe4000fffe03f */
[----:B------:R-:W-:Y:S05]  /*ef20*/  @P0 IMAD.HI.U32 R167, R3, c[0x0][0x330], RZ ;  /* 0x0000cc0003a70a27 */ /* 0x000fea00078e00ff */
[----:B------:R-:W-:Y:S02]  /*ef30*/  @P0 SHF.R.U32.HI R3, RZ, c[0x0][0x334], R167 ;  /* 0x0000cd00ff030a19 */ /* 0x000fe400000116a7 */
.L_x_1832:
[----:B------:R-:W-:Y:S05]  /*ef40*/  BSYNC B0 ;  /* 0x0000000000007941 */ /* 0x000fea0003800000 */
.L_x_1830:
[----:B------:R-:W-:Y:S05]  /*ef50*/  IMAD R3, R3, c[0x0][0x32c], R174 ;  /* 0x0000cb0003037a24 */ /* 0x000fea00078e02ae */
[----:B------:R-:W-:Y:S02]  /*ef60*/  IADD3 R167, R3, c[0x0][0x32c], RZ ;  /* 0x0000cb0003a77a10 */ /* 0x000fe40007ffe0ff */
[----:B------:R-:W-:Y:S02]  /*ef70*/  IMNMX R0, R0, R3, !PT ;  /* 0x0000000300007217 */ /* 0x000fe40007800200 */
[----:B------:R-:W-:Y:S02]  /*ef80*/  IMNMX R2, R2, R167, PT ;  /* 0x000000a702027217 */ /* 0x000fe40003800200 */
.L_x_1829:
[----:B-1----:R-:W-:Y:S01]  /*ef90*/  PLOP3.LUT P0, PT, PT, PT, UP2, 0x40, 0x0 ;  /* 0x000000000000781c */ /* 0x002fe20003f0e828 */
        /* <DEDUP_REMOVED lines=18> */
.L_x_1835:
[----:B------:R-:W-:Y:S04]  /*f0c0*/  MOV R175, c[0x0][0x32c] ;  /* 0x0000cb0000af7a02 */ /* 0x000fe80000000f00 */
[----:B------:R-:W-:Y:S11]  /*f0d0*/  ISETP.NE.AND P0, PT, R175, 0x1, PT ;  /* 0x00000001af00780c */ /* 0x000ff60003f05270 */
[----:B------:R-:W-:Y:S02]  /*f0e0*/  @!UPT UIADD3 URZ, URZ, URZ, URZ ;  /* 0x0000003f3f3ff290 */ /* 0x000fe4000fffe03f */
[----:B------:R-:W-:Y:S05]  /*f0f0*/  @P0 IMAD.HI.U32 R175, R169, c[0x0][0x330], RZ ;  /* 0x0000cc00a9af0a27 */ /* 0x000fea00078e00ff */
[----:B------:R-:W-:Y:S02]  /*f100*/  @P0 SHF.R.U32.HI R169, RZ, c[0x0][0x334], R175 ;  /* 0x0000cd00ffa90a19 */ /* 0x000fe400000116af */
.L_x_1836:
[----:B------:R-:W-:Y:S05]  /*f110*/  BSYNC B0 ;  /* 0x0000000000007941 */ /* 0x000fea0003800000 */
.L_x_1834:
[----:B------:R-:W-:Y:S05]  /*f120*/  IMAD R169, R169, c[0x0][0x32c], R174 ;  /* 0x0000cb00a9a97a24 */ /* 0x000fea00078e02ae */
[----:B------:R-:W-:Y:S02]  /*f130*/  IADD3 R175, R169, c[0x0][0x32c], RZ ;  /* 0x0000cb00a9af7a10 */ /* 0x000fe40007ffe0ff */
[----:B------:R-:W-:Y:S02]  /*f140*/  IMNMX R3, R3, R169, !PT ;  /* 0x000000a903037217 */ /* 0x000fe40007800200 */
[----:B------:R-:W-:Y:S02]  /*f150*/  IMNMX R167, R167, R175, PT ;  /* 0x000000afa7a77217 */ /* 0x000fe40003800200 */
.L_x_1833:
[C---:B------:R-:W-:Y:S02]  /*f160*/  ISETP.GE.AND P0, PT, R168.reuse, 0x2, PT ;  /* 0x00000002a800780c */ /* 0x040fe40003f06270 */
[----:B------:R-:W-:Y:S02]  /*f170*/  ISETP.GE.AND P2, PT, R168, 0xa, PT ;  /* 0x0000000aa800780c */ /* 0x000fe40003f46270 */
[----:B------:R-:W-:Y:S02]  /*f180*/  P2R R192, PR, RZ, 0x1 ;  /* 0x00000001ffc07803 */ /* 0x000fe40000000000 */
[----:B------:R-:W-:Y:S02]  /*f190*/  ISETP.GT.AND P0, PT, R0, 0x1, !P0 ;  /* 0x000000010000780c */ /* 0x000fe40004704270 */
[----:B------:R-:W-:Y:S02]  /*f1a0*/  ISETP.GE.AND P1, PT, R168, 0x9, PT ;  /* 0x00000009a800780c */ /* 0x000fe40003f26270 */
[----:B------:R-:W-:Y:S02]  /*f1b0*/  ISETP.LT.OR P0, PT, R2, 0x2, P0 ;  /* 0x000000020200780c */ /* 0x000fe40000701670 */
[----:B------:R-:W-:Y:S02]  /*f1c0*/  P2R R175, PR, RZ, 0x2 ;  /* 0x00000002ffaf7803 */ /* 0x000fe40000000000 */
[----:B------:R-:W-:Y:S02]  /*f1d0*/  FSEL R193, R5, -INF , !P0 ;  /* 0xff80000005c17808 */ /* 0x000fe40004000000 */
[C---:B------:R-:W-:Y:S02]  /*f1e0*/  ISETP.GT.AND P0, PT, R0.reuse, 0x9, !P2 ;  /* 0x000000090000780c */ /* 0x040fe40005704270 */
[----:B------:R-:W-:Y:S02]  /*f1f0*/  ISETP.GT.AND P1, PT, R0, 0x8, !P1 ;  /* 0x000000080000780c */ /* 0x000fe40004f24270 */
[----:B------:R-:W-:Y:S02]  /*f200*/  P2R R169, PR, RZ, 0x4 ;  /* 0x00000004ffa97803 */ /* 0x000fe40000000000 */
[----:B------:R-:W-:Y:S02]  /*f210*/  ISETP.LT.OR P0, PT, R2, 0xa, P0 ;  /* 0x0000000a0200780c */ /* 0x000fe40000701670 */
        /* <DEDUP_REMOVED lines=35> */
[----:B------:R-:W-:Y:S04]  /*f450*/  ISETP.LT.OR P0, PT, R2, 0x29, P0 ;  /* 0x000000290200780c */ /* 0x000fe80000701670 */
[----:B------:R-:W-:Y:S02]  /*f460*/  FSEL R216, R48, -INF , !P0 ;  /* 0xff80000030d87808 */ /* 0x000fe40004000000 */
[----:B------:R-:W-:Y:S04]  /*f470*/  ISETP.GT.AND P0, PT, R0, RZ, !P2 ;  /* 0x000000ff0000720c */ /* 0x000fe80005704270 */
[----:B------:R-:W-:Y:S04]  /*f480*/  ISETP.LT.OR P0, PT, R2, 0x1, P0 ;  /* 0x000000010200780c */ /* 0x000fe80000701670 */
[----:B------:R-:W-:Y:S02]  /*f490*/  FSEL R32, R4, -INF , !P0 ;  /* 0xff80000004207808 */ /* 0x000fe40004000000 */
[----:B------:R-:W-:Y:S01]  /*f4a0*/  ISETP.GE.AND P0, PT, R168, 0x2a, PT ;  /* 0x0000002aa800780c */ /* 0x000fe20003f06270 */
[----:B------:R-:W1:Y:S03]  /*f4b0*/  SHFL.IDX PT, R4, R171, 0x2, 0x1c1f ;  /* 0x005c1f00ab047f89 */ /* 0x000e6600000e0000 */
        /* <DEDUP_REMOVED lines=21> */
.L_x_1839:
[----:B------:R-:W-:Y:S04]  /*f610*/  MOV R33, c[0x0][0x32c] ;  /* 0x0000cb0000217a02 */ /* 0x000fe80000000f00 */
[----:B------:R-:W-:Y:S11]  /*f620*/  ISETP.NE.AND P2, PT, R33, 0x1, PT ;  /* 0x000000012100780c */ /* 0x000ff60003f45270 */
[----:B------:R-:W-:Y:S02]  /*f630*/  @!UPT UIADD3 URZ, URZ, URZ, URZ ;  /* 0x0000003f3f3ff290 */ /* 0x000fe4000fffe03f */
[----:B------:R-:W-:Y:S05]  /*f640*/  @P2 IMAD.HI.U32 R33, R4, c[0x0][0x330], RZ ;  /* 0x0000cc0004212a27 */ /* 0x000fea00078e00ff */
[----:B------:R-:W-:Y:S02]  /*f650*/  @P2 SHF.R.U32.HI R4, RZ, c[0x0][0x334], R33 ;  /* 0x0000cd00ff042a19 */ /* 0x000fe40000011621 */
.L_x_1840:
[----:B------:R-:W-:Y:S05]  /*f660*/  BSYNC B0 ;  /* 0x0000000000007941 */ /* 0x000fea0003800000 */
.L_x_1838:
[----:B------:R-:W-:Y:S05]  /*f670*/  IMAD R4, R4, c[0x0][0x32c], R174 ;  /* 0x0000cb0004047a24 */ /* 0x000fea00078e02ae */
[----:B------:R-:W-:Y:S02]  /*f680*/  IADD3 R33, R4, c[0x0][0x32c], RZ ;  /* 0x0000cb0004217a10 */ /* 0x000fe40007ffe0ff */
[----:B------:R-:W-:Y:S02]  /*f690*/  IMNMX R0, R0, R4, !PT ;  /* 0x0000000400007217 */ /* 0x000fe40007800200 */
[----:B------:R-:W-:Y:S02]  /*f6a0*/  IMNMX R2, R2, R33, PT ;  /* 0x0000002102027217 */ /* 0x000fe40003800200 */
.L_x_1837:
[----:B------:R-:W-:Y:S02]  /*f6b0*/  ISETP.NE.AND P2, PT, R175, RZ, PT ;  /* 0x000000ffaf00720c */ /* 0x000fe40003f45270 */
[----:B------:R-:W-:Y:S02]  /*f6c0*/  P2R R48, PR, RZ, 0x10 ;  /* 0x00000010ff307803 */ /* 0x000fe40000000000 */
[----:B------:R-:W-:Y:S02]  /*f6d0*/  ISETP.GT.AND P2, PT, R3, 0x8, !P2 ;  /* 0x000000080300780c */ /* 0x000fe40005744270 */
[----:B------:R-:W-:Y:S02]  /*f6e0*/  ISETP.NE.AND P4, PT, R21, RZ, PT ;  /* 0x000000ff1500720c */ /* 0x000fe40003f85270 */
[----:B------:R-:W-:Y:S02]  /*f6f0*/  ISETP.LT.OR P2, PT, R167, 0x9, P2 ;  /* 0x00000009a700780c */ /* 0x000fe40001741670 */
[----:B------:R-:W-:Y:S02]  /*f700*/  P2R R37, PR, RZ, 0x8 ;  /* 0x00000008ff257803 */ /* 0x000fe40000000000 */
[----:B------:R-:W-:Y:S02]  /*f710*/  FSEL R33, R18, -INF , !P2 ;  /* 0xff80000012217808 */ /* 0x000fe40005000000 */
[----:B------:R-:W-:Y:S02]  /*f720*/  ISETP.NE.AND P2, PT, R169, RZ, PT ;  /* 0x000000ffa900720c */ /* 0x000fe40003f45270 */
[----:B------:R-:W-:Y:S02]  /*f730*/  ISETP.NE.AND P3, PT, R20, RZ, PT ;  /* 0x000000ff1400720c */ /* 0x000fe40003f65270 */
[----:B------:R-:W-:Y:S02]  /*f740*/  ISETP.GT.AND P2, PT, R3, 0x9, !P2 ;  /* 0x000000090300780c */ /* 0x000fe40005744270 */
[----:B------:R-:W-:Y:S02]  /*f750*/  P2R R4, PR, RZ, 0x10 ;  /* 0x00000010ff047803 */ /* 0x000fe40000000000 */
        /* <DEDUP_REMOVED lines=33> */
[----:B------:R-:W-:Y:S02]  /*f970*/  ISETP.GT.AND P2, PT, R3, 0x29, !P0 ;  /* 0x000000290300780c */ /* 0x000fe40004744270 */
[----:B------:R-:W1:Y:S02]  /*f980*/  SHFL.IDX PT, R3, R171, 0x3, 0x1c1f ;  /* 0x007c1f00ab037f89 */ /* 0x000e6400000e0000 */
[----:B------:R-:W-:Y:S04]  /*f990*/  ISETP.LT.OR P2, PT, R167, 0x2a, P2 ;  /* 0x0000002aa700780c */ /* 0x000fe80001741670 */
[----:B------:R-:W-:Y:S02]  /*f9a0*/  FSEL R214, R51, -INF , !P2 ;  /* 0xff80000033d67808 */ /* 0x000fe40005000000 */
[----:B------:R-:W-:Y:S02]  /*f9b0*/  ISETP.GT.AND P2, PT, R0, RZ, !P4 ;  /* 0x000000ff0000720c */ /* 0x000fe40006744270 */
        /* <DEDUP_REMOVED lines=62> */
.L_x_1843:
[----:B------:R-:W-:Y:S04]  /*fda0*/  MOV R4, c[0x0][0x32c] ;  /* 0x0000cb0000047a02 */ /* 0x000fe80000000f00 */
[----:B------:R-:W-:Y:S11]  /*fdb0*/  ISETP.NE.AND P2, PT, R4, 0x1, PT ;  /* 0x000000010400780c */ /* 0x000ff60003f45270 */
[----:B------:R-:W-:Y:S02]  /*fdc0*/  @!UPT UIADD3 URZ, URZ, URZ, URZ ;  /* 0x0000003f3f3ff290 */ /* 0x000fe4000fffe03f */
[----:B------:R-:W-:Y:S05]  /*fdd0*/  @P2 IMAD.HI.U32 R4, R3, c[0x0][0x330], RZ ;  /* 0x0000cc0003042a27 */ /* 0x000fea00078e00ff */
[----:B------:R-:W-:Y:S02]  /*fde0*/  @P2 SHF.R.U32.HI R3, RZ, c[0x0][0x334], R4 ;  /* 0x0000cd00ff032a19 */ /* 0x000fe40000011604 */
.L_x_1844:
[----:B------:R-:W-:Y:S05]  /*fdf0*/  BSYNC B0 ;  /* 0x0000000000007941 */ /* 0x000fea0003800000 */
.L_x_1842:
[----:B------:R-:W-:Y:S05]  /*fe00*/  IMAD R174, R3, c[0x0][0x32c], R174 ;  /* 0x0000cb0003ae7a24 */ /* 0x000fea00078e02ae */
[----:B------:R-:W-:Y:S02]  /*fe10*/  IADD3 R3, R174, c[0x0][0x32c], RZ ;  /* 0x0000cb00ae037a10 */ /* 0x000fe40007ffe0ff */
[----:B------:R-:W-:Y:S02]  /*fe20*/  IMNMX R0, R0, R174, !PT ;  /* 0x000000ae00007217 */ /* 0x000fe40007800200 */
[----:B------:R-:W-:Y:S02]  /*fe30*/  IMNMX R2, R2, R3, PT ;  /* 0x0000000302027217 */ /* 0x000fe40003800200 */
.L_x_1841:
[----:B------:R-:W-:Y:S02]  /*fe40*/  ISETP.NE.AND P2, PT, R17, RZ, PT ;  /* 0x000000ff1100720c */ /* 0x000fe40003f45270 */
        /* <DEDUP_REMOVED lines=42> */
[----:B------:R-:W-:Y:S02]  /*100f0*/  FMNMX.FTZ R3, R208, R3, !PT ;  /* 0x00000003d0037209 */ /* 0x000fe40007810000 */
[----:B------:R-:W-:Y:S02]  /*10100*/  FMNMX.FTZ R169, R215, R169, !PT ;  /* 0x000000a9d7a97209 */ /* 0x000fe40007810000 */
[----:B------:R-:W-:Y:S02]  /*10110*/  FSEL R44, R27, -INF , !P2 ;  /* 0xff8000001b2c7808 */ /* 0x000fe40005000000 */
[----:B------:R-:W-:Y:S01]  /*10120*/  FMNMX.FTZ R3, R211, R3, !PT ;  /* 0x00000003d3037209 */ /* 0x000fe20007810000 */
[----:B------:R-:W1:Y:S01]  /*10130*/  SHFL.BFLY PT, R5, R169, 0x2, 0x1f ;  /* 0x0c401f00a9057f89 */ /* 0x000e6200000e0000 */
[----:B------:R-:W-:Y:S02]  /*10140*/  ISETP.NE.AND P2, PT, R21, RZ, PT ;  /* 0x000000ff1500720c */ /* 0x000fe40003f45270 */
[----:B------:R-:W-:Y:S02]  /*10150*/  FMNMX.FTZ R4, R18, R166, !PT ;  /* 0x000000a612047209 */ /* 0x000fe40007810000 */
[----:B------:R-:W-:Y:S02]  /*10160*/  FMNMX.FTZ R3, R214, R3, !PT ;  /* 0x00000003d6037209 */ /* 0x000fe40007810000 */
[----:B------:R-:W-:Y:S02]  /*10170*/  ISETP.GT.AND P2, PT, R0, 0x18, !P2 ;  /* 0x000000180000780c */ /* 0x000fe40005744270 */
[----:B------:R-:W-:Y:S01]  /*10180*/  FMNMX.FTZ R4, R9, R4, !PT ;  /* 0x0000000409047209 */ /* 0x000fe20007810000 */
[----:B------:R-:W2:Y:S01]  /*10190*/  SHFL.BFLY PT, R168, R3, 0x2, 0x1f ;  /* 0x0c401f0003a87f89 */ /* 0x000ea200000e0000 */
        /* <DEDUP_REMOVED lines=11> */
[----:B------:R-:W-:Y:S02]  /*10250*/  ISETP.GT.AND P1, PT, R0, 0x20, !P1 ;  /* 0x000000200000780c */ /* 0x000fe40004f24270 */
[----:B-1----:R-:W-:Y:S02]  /*10260*/  FMNMX.FTZ R169, R169, R5, !PT ;  /* 0x00000005a9a97209 */ /* 0x002fe40007810000 */
[----:B------:R-:W-:Y:S02]  /*10270*/  FMNMX.FTZ R4, R206, R4, !PT ;  /* 0x00000004ce047209 */ /* 0x000fe40007810000 */
[----:B--2---:R-:W-:Y:S01]  /*10280*/  FMNMX.FTZ R168, R3, R168, !PT ;  /* 0x000000a803a87209 */ /* 0x004fe20007810000 */
[----:B------:R-:W1:Y:S01]  /*10290*/  SHFL.BFLY PT, R5, R169, 0x1, 0x1f ;  /* 0x0c201f00a9057f89 */ /* 0x000e6200000e0000 */
[----:B------:R-:W-:Y:S02]  /*102a0*/  FMNMX.FTZ R3, R212, R4, !PT ;  /* 0x00000004d4037209 */ /* 0x000fe40007810000 */
[----:B------:R-:W-:Y:S02]  /*102b0*/  ISETP.LT.OR P1, PT, R2, 0x21, P1 ;  /* 0x000000210200780c */ /* 0x000fe40000f21670 */
[----:B------:R-:W-:Y:S02]  /*102c0*/  FMNMX.FTZ R3, R213, R3, !PT ;  /* 0x00000003d5037209 */ /* 0x000fe40007810000 */
[----:B------:R-:W-:Y:S01]  /*102d0*/  FSEL R173, R42, -INF , !P1 ;  /* 0xff8000002aad7808 */ /* 0x000fe20004800000 */
[----:B------:R-:W2:Y:S01]  /*102e0*/  SHFL.BFLY PT, R7, R168, 0x1, 0x1f ;  /* 0x0c201f00a8077f89 */ /* 0x000ea200000e0000 */
[----:B------:R-:W-:Y:S02]  /*102f0*/  FMNMX.FTZ R3, R217, R3, !PT ;  /* 0x00000003d9037209 */ /* 0x000fe40007810000 */
[----:B------:R-:W-:Y:S02]  /*10300*/  ISETP.GT.AND P6, PT, R0, 0x21, !P6 ;  /* 0x000000210000780c */ /* 0x000fe400077c4270 */
[----:B------:R-:W-:Y:S02]  /*10310*/  FMNMX.FTZ R3, R218, R3, !PT ;  /* 0x00000003da037209 */ /* 0x000fe40007810000 */
[C---:B------:R-:W-:Y:S02]  /*10320*/  ISETP.GT.AND P5, PT, R0.reuse, 0x28, !P5 ;  /* 0x000000280000780c */ /* 0x040fe40006fa4270 */
[----:B------:R-:W-:Y:S01]  /*10330*/  ISETP.GT.AND P0, PT, R0, 0x29, !P0 ;  /* 0x000000290000780c */ /* 0x000fe20004704270 */
[----:B------:R-:W3:Y:S01]  /*10340*/  SHFL.BFLY PT, R8, R3, 0x2, 0x1f ;  /* 0x0c401f0003087f89 */ /* 0x000ee200000e0000 */
[C---:B------:R-:W-:Y:S02]  /*10350*/  ISETP.LT.OR P6, PT, R2.reuse, 0x22, P6 ;  /* 0x000000220200780c */ /* 0x040fe400037c1670 */
[C---:B------:R-:W-:Y:S02]  /*10360*/  ISETP.LT.OR P0, PT, R2.reuse, 0x2a, P0 ;  /* 0x0000002a0200780c */ /* 0x040fe40000701670 */
[----:B------:R-:W-:Y:S02]  /*10370*/  FSEL R172, R43, -INF , !P6 ;  /* 0xff8000002bac7808 */ /* 0x000fe40007000000 */
[----:B-1----:R-:W-:Y:S02]  /*10380*/  FMNMX.FTZ R169, R169, R5, !PT ;  /* 0x00000005a9a97209 */ /* 0x002fe40007810000 */
[----:B------:R-:W-:Y:S02]  /*10390*/  FSEL R22, R47, -INF , !P0 ;  /* 0xff8000002f167808 */ /* 0x000fe40004000000 */
[C---:B------:R-:W-:Y:S01]  /*103a0*/  FSETP.NEU.FTZ.AND P2, PT, R169.reuse, -INF , PT ;  /* 0xff800000a900780b */ /* 0x040fe20003f5d000 */
[----:B------:R-:W-:Y:S01]  /*103b0*/  FMUL.FTZ R23, R169, c[0x0][0x2d0] ;  /* 0x0000b400a9177a20 */ /* 0x000fe20000410000 */
[----:B------:R-:W-:Y:S02]  /*103c0*/  ISETP.LT.OR P5, PT, R2, 0x29, P5 ;  /* 0x000000290200780c */ /* 0x000fe40002fa1670 */
[----:B--2---:R-:W-:Y:S02]  /*103d0*/  FMNMX.FTZ R168, R168, R7, !PT ;  /* 0x00000007a8a87209 */ /* 0x004fe40007810000 */
[----:B------:R-:W-:Y:S02]  /*103e0*/  FSEL R23, R23, RZ, P2 ;  /* 0x000000ff17177208 */ /* 0x000fe40001000000 */
[C---:B------:R-:W-:Y:S01]  /*103f0*/  FSETP.NEU.FTZ.AND P1, PT, R168.reuse, -INF , PT ;  /* 0xff800000a800780b */ /* 0x040fe20003f3d000 */
[----:B------:R-:W-:Y:S01]  /*10400*/  FMUL.FTZ R48, R168, c[0x0][0x2d0] ;  /* 0x0000b400a8307a20 */ /* 0x000fe20000410000 */
[----:B------:R-:W-:Y:S01]  /*10410*/  FSEL R174, R46, -INF , !P5 ;  /* 0xff8000002eae7808 */ /* 0x000fe20006800000 */
[--C-:B------:R-:W-:Y:S02]  /*10420*/  FFMA.FTZ R4, R32, c[0x0][0x2d0], -R23.reuse ;  /* 0x0000b40020047a23 */ /* 0x100fe40000010817 */
[--C-:B------:R-:W-:Y:S01]  /*10430*/  FFMA.FTZ R5, R193, c[0x0][0x2d0], -R23.reuse ;  /* 0x0000b400c1057a23 */ /* 0x100fe20000010817 */
[----:B---3--:R-:W-:Y:S01]  /*10440*/  FMNMX.FTZ R3, R3, R8, !PT ;  /* 0x0000000803037209 */ /* 0x008fe20007810000 */
[----:B------:R1:W-:Y:S01]  /*10450*/  MUFU.EX2 R192, R4 ;  /* 0x0000000400c07308 */ /* 0x0003e20000000800 */
[----:B------:R-:W-:Y:S01]  /*10460*/  FSEL R48, R48, RZ, P1 ;  /* 0x000000ff30307208 */ /* 0x000fe20000800000 */
[--C-:B------:R-:W-:Y:S02]  /*10470*/  FFMA.FTZ R40, R198, c[0x0][0x2d0], -R23.reuse ;  /* 0x0000b400c6287a23 */ /* 0x100fe40000010817 */
[----:B------:R-:W2:Y:S02]  /*10480*/  SHFL.BFLY PT, R167, R3, 0x1, 0x1f ;  /* 0x0c201f0003a77f89 */ /* 0x000ea400000e0000 */
[--C-:B------:R-:W-:Y:S04]  /*10490*/  FFMA.FTZ R0, R19, c[0x0][0x2d0], -R48.reuse ;  /* 0x0000b40013007a23 */ /* 0x100fe80000010830 */
[----:B------:R3:W-:Y:S10]  /*104a0*/  MUFU.EX2 R25, R5 ;  /* 0x0000000500197308 */ /* 0x0007f40000000800 */
[----:B------:R-:W-:Y:S01]  /*104b0*/  MUFU.EX2 R175, R0 ;  /* 0x0000000000af7308 */ /* 0x000fe20000000800 */
[----:B-1----:R-:W-:Y:S04]  /*104c0*/  FMNMX.FTZ R4, R10, R170, !PT ;  /* 0x000000aa0a047209 */ /* 0x002fe80007810000 */
[----:B------:R-:W-:Y:S02]  /*104d0*/  FMNMX.FTZ R4, R11, R4, !PT ;  /* 0x000000040b047209 */ /* 0x000fe40007810000 */
[----:B--2---:R-:W-:Y:S01]  /*104e0*/  FMNMX.FTZ R167, R3, R167, !PT ;  /* 0x000000a703a77209 */ /* 0x004fe20007810000 */
[--C-:B------:R-:W-:Y:S02]  /*104f0*/  FFMA.FTZ R3, R36, c[0x0][0x2d0], -R48.reuse ;  /* 0x0000b40024037a23 */ /* 0x100fe40000010830 */
[----:B------:R1:W-:Y:S01]  /*10500*/  MUFU.EX2 R223, R40 ;  /* 0x0000002800df7308 */ /* 0x0003e20000000800 */
[----:B------:R-:W-:Y:S01]  /*10510*/  LDSM.16.MT88.4 R36, [R226+0x100] ;  /* 0x00010000e224783b */ /* 0x000fe20000004200 */
[----:B---3--:R-:W-:Y:S01]  /*10520*/  FMNMX.FTZ R5, R14, R4, !PT ;  /* 0x000000040e057209 */ /* 0x008fe20007810000 */
[--C-:B------:R-:W-:Y:S01]  /*10530*/  FFMA.FTZ R4, R194, c[0x0][0x2d0], -R23.reuse ;  /* 0x0000b400c2047a23 */ /* 0x100fe20000010817 */
[C---:B------:R-:W-:Y:S01]  /*10540*/  FSETP.NEU.FTZ.AND P0, PT, R167.reuse, -INF , PT ;  /* 0xff800000a700780b */ /* 0x040fe20003f1d000 */
[----:B------:R-:W-:Y:S01]  /*10550*/  FMUL.FTZ R49, R167, c[0x0][0x2d0] ;  /* 0x0000b400a7317a20 */ /* 0x000fe20000410000 */
[----:B------:R-:W-:Y:S04]  /*10560*/  FMNMX.FTZ R5, R15, R5, !PT ;  /* 0x000000050f057209 */ /* 0x000fe80007810000 */
[----:B------:R2:W-:Y:S01]  /*10570*/  MUFU.EX2 R24, R4 ;  /* 0x0000000400187308 */ /* 0x0005e20000000800 */
[----:B------:R-:W-:Y:S09]  /*10580*/  FSEL R49, R49, RZ, P0 ;  /* 0x000000ff31317208 */ /* 0x000ff20000000000 */
[----:B------:R3:W-:Y:S01]  /*10590*/  MUFU.EX2 R42, R3 ;  /* 0x00000003002a7308 */ /* 0x0007e20000000800 */
[--C-:B-1----:R-:W-:Y:S09]  /*105a0*/  FFMA.FTZ R40, R197, c[0x0][0x2d0], -R48.reuse ;  /* 0x0000b400c5287a23 */ /* 0x102ff20000010830 */
[----:B------:R1:W-:Y:S01]  /*105b0*/  MUFU.EX2 R222, R40 ;  /* 0x0000002800de7308 */ /* 0x0003e20000000800 */
[----:B--2---:R-:W-:Y:S01]  /*105c0*/  FMNMX.FTZ R4, R41, R5, !PT ;  /* 0x0000000529047209 */ /* 0x004fe20007810000 */
[----:B------:R-:W-:Y:S03]  /*105d0*/  FFMA.FTZ R5, R195, c[0x0][0x2d0], -R23 ;  /* 0x0000b400c3057a23 */ /* 0x000fe60000010817 */
[----:B------:R-:W-:Y:S05]  /*105e0*/  FMNMX.FTZ R4, R44, R4, !PT ;  /* 0x000000042c047209 */ /* 0x000fea0007810000 */
[----:B------:R2:W-:Y:S01]  /*105f0*/  MUFU.EX2 R194, R5 ;  /* 0x0000000500c27308 */ /* 0x0005e20000000800 */
[----:B---3--:R-:W-:Y:S09]  /*10600*/  FFMA.FTZ R3, R18, c[0x0][0x2d0], -R49 ;  /* 0x0000b40012037a23 */ /* 0x008ff20000010831 */
[----:B------:R3:W-:Y:S01]  /*10610*/  MUFU.EX2 R251, R3 ;  /* 0x0000000300fb7308 */ /* 0x0007e20000000800 */
[----:B-1----:R-:W-:Y:S09]  /*10620*/  FFMA.FTZ R40, R202, c[0x0][0x2d0], -R23 ;  /* 0x0000b400ca287a23 */ /* 0x002ff20000010817 */
[----:B------:R1:W-:Y:S01]  /*10630*/  MUFU.EX2 R219, R40 ;  /* 0x0000002800db7308 */ /* 0x0003e20000000800 */
[----:B--2---:R-:W-:Y:S01]  /*10640*/  FMNMX.FTZ R5, R171, R4, !PT ;  /* 0x00000004ab057209 */ /* 0x004fe20007810000 */
[--C-:B------:R-:W-:Y:S03]  /*10650*/  FFMA.FTZ R4, R6, c[0x0][0x2d0], -R48.reuse ;  /* 0x0000b40006047a23 */ /* 0x100fe60000010830 */
[----:B------:R-:W-:Y:S05]  /*10660*/  FMNMX.FTZ R5, R45, R5, !PT ;  /* 0x000000052d057209 */ /* 0x000fea0007810000 */
[----:B------:R2:W-:Y:S01]  /*10670*/  MUFU.EX2 R28, R4 ;  /* 0x00000004001c7308 */ /* 0x0005e20000000800 */
[--C-:B---3--:R-:W-:Y:S09]  /*10680*/  FFMA.FTZ R3, R9, c[0x0][0x2d0], -R49.reuse ;  /* 0x0000b40009037a23 */ /* 0x108ff20000010831 */
[----:B------:R-:W3:Y:S01]  /*10690*/  MUFU.EX2 R252, R3 ;  /* 0x0000000300fc7308 */ /* 0x000ee20000000800 */
[--C-:B-1----:R-:W-:Y:S09]  /*106a0*/  FFMA.FTZ R40, R201, c[0x0][0x2d0], -R48.reuse ;  /* 0x0000b400c9287a23 */ /* 0x102ff20000010830 */
[----:B------:R1:W-:Y:S01]  /*106b0*/  MUFU.EX2 R202, R40 ;  /* 0x0000002800ca7308 */ /* 0x0003e20000000800 */
[----:B--2---:R-:W-:Y:S04]  /*106c0*/  FMNMX.FTZ R4, R173, R5, !PT ;  /* 0x00000005ad047209 */ /* 0x004fe80007810000 */
[----:B------:R-:W-:Y:S01]  /*106d0*/  FMNMX.FTZ R2, R172, R4, !PT ;  /* 0x00000004ac027209 */ /* 0x000fe20007810000 */
[--C-:B------:R-:W-:Y:S03]  /*106e0*/  FFMA.FTZ R4, R12, c[0x0][0x2d0], -R49.reuse ;  /* 0x0000b4000c047a23 */ /* 0x100fe60000010831 */
[----:B------:R-:W-:Y:S01]  /*106f0*/  FMNMX.FTZ R0, R174, R2, !PT ;  /* 0x00000002ae007209 */ /* 0x000fe20007810000 */
[----:B------:R-:W-:Y:S01]  /*10700*/  FFMA.FTZ R2, R33, c[0x0][0x2d0], -R48 ;  /* 0x0000b40021027a23 */ /* 0x000fe20000010830 */
[----:B------:R-:W-:Y:S01]  /*10710*/  MUFU.EX2 R250, R4 ;  /* 0x0000000400fa7308 */ /* 0x000fe20000000800 */
[----:B---3--:R-:W-:Y:S02]  /*10720*/  F2FP.BF16.PACK_AB R32, R252, R251 ;  /* 0x000000fbfc20723e */ /* 0x008fe400000010ff */
[----:B------:R-:W-:Y:S07]  /*10730*/  FMNMX.FTZ R0, R22, R0, !PT ;  /* 0x0000000016007209 */ /* 0x000fee0007810000 */
[----:B------:R2:W3:Y:S01]  /*10740*/  MUFU.EX2 R193, R2 ;  /* 0x0000000200c17308 */ /* 0x0004e20000000800 */
[--C-:B-1----:R-:W-:Y:S01]  /*10750*/  FFMA.FTZ R40, R204, c[0x0][0x2d0], -R49.reuse ;  /* 0x0000b400cc287a23 */ /* 0x102fe20000010831 */
[----:B------:R-:W-:Y:S01]  /*10760*/  MOV R204, R42 ;  /* 0x0000002a00cc7202 */ /* 0x000fe20000000f00 */
[----:B--2---:R-:W1:Y:S01]  /*10770*/  SHFL.BFLY PT, R2, R0, 0x2, 0x1f ;  /* 0x0c401f0000027f89 */ /* 0x004e6200000e0000 */
[----:B---3--:R-:W-:Y:S02]  /*10780*/  F2FP.BF16.PACK_AB R27, R42, R193 ;  /* 0x000000c12a1b723e */ /* 0x008fe400000010ff */
[----:B-1----:R-:W-:Y:S01]  /*10790*/  FMNMX.FTZ R3, R0, R2, !PT ;  /* 0x0000000200037209 */ /* 0x002fe20007810000 */
[----:B------:R-:W-:Y:S01]  /*107a0*/  FFMA.FTZ R2, R13, c[0x0][0x2d0], -R49 ;  /* 0x0000b4000d027a23 */ /* 0x000fe20000010831 */
[----:B------:R-:W-:Y:S03]  /*107b0*/  FSEL R0, R169, RZ, P2 ;  /* 0x000000ffa9007208 */ /* 0x000fe60001000000 */
[----:B------:R1:W2:Y:S01]  /*107c0*/  MUFU.EX2 R195, R2 ;  /* 0x0000000200c37308 */ /* 0x0002a20000000800 */
[----:B------:R-:W3:Y:S01]  /*107d0*/  SHFL.BFLY PT, R4, R3, 0x1, 0x1f ;  /* 0x0c201f0003047f89 */ /* 0x000ee200000e0000 */
[----:B------:R-:W-:Y:S01]  /*107e0*/  FADD.FTZ R0, -R0, R164 ;  /* 0x000000a400007221 */ /* 0x000fe20000010100 */
[----:B------:R-:W-:Y:S03]  /*107f0*/  MOV R164, R28 ;  /* 0x0000001c00a47202 */ /* 0x000fe60000000f00 */
[----:B------:R-:W-:Y:S03]  /*10800*/  FMUL.FTZ R0, R0, c[0x0][0x2d0] ;  /* 0x0000b40000007a20 */ /* 0x000fe60000410000 */
[----:B------:R-:W4:Y:S01]  /*10810*/  LDSM.16.MT88.4 R28, [R225+0x100] ;  /* 0x00010000e11c783b */ /* 0x000f220000004200 */
[----:B------:R5:W5:Y:S01]  /*10820*/  MUFU.EX2 R21, R0 ;  /* 0x0000000000157308 */ /* 0x000b620000000800 */
[----:B-1----:R-:W-:Y:S02]  /*10830*/  FSEL R2, R168, RZ, P1 ;  /* 0x000000ffa8027208 */ /* 0x002fe40000800000 */
[----:B---3--:R-:W-:Y:S02]  /*10840*/  FMNMX.FTZ R3, R3, R4, !PT ;  /* 0x0000000403037209 */ /* 0x008fe40007810000 */
[----:B--2---:R-:W-:Y:S01]  /*10850*/  F2FP.BF16.PACK_AB R34, R195, R250 ;  /* 0x000000fac322723e */ /* 0x004fe200000010ff */
[----:B------:R-:W-:Y:S01]  /*10860*/  FADD.FTZ R2, -R2, R165 ;  /* 0x000000a502027221 */ /* 0x000fe20000010100 */
[----:B------:R-:W-:Y:S01]  /*10870*/  MOV R165, R25 ;  /* 0x0000001900a57202 */ /* 0x000fe20000000f00 */
[----:B------:R-:W-:Y:S01]  /*10880*/  FMUL.FTZ R50, R3, c[0x0][0x2d0] ;  /* 0x0000b40003327a20 */ /* 0x000fe20000410000 */
[----:B------:R-:W-:Y:S01]  /*10890*/  F2FP.BF16.PACK_AB R25, R175, R164 ;  /* 0x000000a4af19723e */ /* 0x000fe200000010ff */
[----:B------:R-:W-:Y:S01]  /*108a0*/  FMUL.FTZ R2, R2, c[0x0][0x2d0] ;  /* 0x0000b40002027a20 */ /* 0x000fe20000410000 */
[----:B-----5:R-:W-:Y:S01]  /*108b0*/  FSEL R0, R167, RZ, P0 ;  /* 0x000000ffa7007208 */ /* 0x020fe20000000000 */
[----:B------:R-:W-:Y:S01]  /*108c0*/  FMUL.FTZ R5, R21, R177 ;  /* 0x000000b115057220 */ /* 0x000fe20000410000 */
[----:B------:R-:W-:Y:S01]  /*108d0*/  FSETP.NEU.FTZ.AND P0, PT, R3, -INF , PT ;  /* 0xff8000000300780b */ /* 0x000fe20003f1d000 */
[----:B------:R-:W1:Y:S01]  /*108e0*/  MUFU.EX2 R20, R2 ;  /* 0x0000000200147308 */ /* 0x000e620000000800 */
[C---:B------:R-:W-:Y:S02]  /*108f0*/  FMUL.FTZ R16, R21.reuse, R188 ;  /* 0x000000bc15107220 */ /* 0x040fe40000410000 */
[----:B------:R-:W-:Y:S01]  /*10900*/  FADD.FTZ R0, -R0, R166 ;  /* 0x000000a600007221 */ /* 0x000fe20000010100 */
[----:B------:R-:W-:Y:S01]  /*10910*/  FSEL R50, R50, RZ, P0 ;  /* 0x000000ff32327208 */ /* 0x000fe20000000000 */
[----:B------:R-:W-:Y:S01]  /*10920*/  FMUL.FTZ R17, R21, R189 ;  /* 0x000000bd15117220 */ /* 0x000fe20000410000 */
[----:B------:R-:W-:Y:S01]  /*10930*/  MOV R166, R24 ;  /* 0x0000001800a67202 */ /* 0x000fe20000000f00 */
[----:B------:R-:W-:Y:S01]  /*10940*/  FMUL.FTZ R0, R0, c[0x0][0x2d0] ;  /* 0x0000b40000007a20 */ /* 0x000fe20000410000 */
[----:B------:R-:W-:Y:S01]  /*10950*/  F2FP.BF16.PACK_AB R24, R165, R192 ;  /* 0x000000c0a518723e */ /* 0x000fe200000010ff */
[--C-:B------:R-:W-:Y:S01]  /*10960*/  FFMA.FTZ R4, R14, c[0x0][0x2d0], -R50.reuse ;  /* 0x0000b4000e047a23 */ /* 0x100fe20000010832 */
[----:B------:R-:W-:Y:S01]  /*10970*/  F2FP.BF16.PACK_AB R26, R194, R166 ;  /* 0x000000a6c21a723e */ /* 0x000fe200000010ff */
[----:B------:R2:W3:Y:S01]  /*10980*/  MUFU.EX2 R2, R0 ;  /* 0x0000000000027308 */ /* 0x0004e20000000800 */
[C---:B------:R-:W-:Y:S02]  /*10990*/  FMUL.FTZ R132, R21.reuse, R132 ;  /* 0x0000008415847220 */ /* 0x040fe40000410000 */
[C---:B------:R-:W-:Y:S02]  /*109a0*/  FMUL.FTZ R133, R21.reuse, R133 ;  /* 0x0000008515857220 */ /* 0x040fe40000410000 */
[C---:B------:R-:W-:Y:S02]  /*109b0*/  FMUL.FTZ R144, R21.reuse, R144 ;  /* 0x0000009015907220 */ /* 0x040fe40000410000 */
[C---:B------:R-:W-:Y:S02]  /*109c0*/  FMUL.FTZ R145, R21.reuse, R145 ;  /* 0x0000009115917220 */ /* 0x040fe40000410000 */
[C---:B------:R-:W-:Y:S01]  /*109d0*/  FMUL.FTZ R148, R21.reuse, R148 ;  /* 0x0000009415947220 */ /* 0x040fe20000410000 */
[----:B------:R5:W-:Y:S01]  /*109e0*/  MUFU.EX2 R247, R4 ;  /* 0x0000000400f77308 */ /* 0x000be20000000800 */
[----:B------:R-:W-:Y:S02]  /*109f0*/  FMUL.FTZ R149, R21, R149 ;  /* 0x0000009515957220 */ /* 0x000fe40000410000 */
[C---:B-1----:R-:W-:Y:S02]  /*10a00*/  FMUL.FTZ R6, R20.reuse, R178 ;  /* 0x000000b214067220 */ /* 0x042fe40000410000 */
[C---:B------:R-:W-:Y:S02]  /*10a10*/  FMUL.FTZ R7, R20.reuse, R179 ;  /* 0x000000b314077220 */ /* 0x040fe40000410000 */
[C---:B------:R-:W-:Y:S02]  /*10a20*/  FMUL.FTZ R18, R20.reuse, R190 ;  /* 0x000000be14127220 */ /* 0x040fe40000410000 */
[C---:B------:R-:W-:Y:S02]  /*10a30*/  FMUL.FTZ R19, R20.reuse, R191 ;  /* 0x000000bf14137220 */ /* 0x040fe40000410000 */
[C---:B------:R-:W-:Y:S01]  /*10a40*/  FMUL.FTZ R134, R20.reuse, R134 ;  /* 0x0000008614867220 */ /* 0x040fe20000410000 */
[----:B------:R-:W-:Y:S01]  /*10a50*/  LDSM.16.MT88.4 R188, [R225+0x1100] ;  /* 0x00110000e1bc783b */ /* 0x000fe20000004200 */
[----:B------:R-:W-:Y:S02]  /*10a60*/  FMUL.FTZ R135, R20, R135 ;  /* 0x0000008714877220 */ /* 0x000fe40000410000 */
[--C-:B--2---:R-:W-:Y:S02]  /*10a70*/  FFMA.FTZ R0, R10, c[0x0][0x2d0], -R50.reuse ;  /* 0x0000b4000a007a23 */ /* 0x104fe40000010832 */
[C---:B---3--:R-:W-:Y:S02]  /*10a80*/  FMUL.FTZ R8, R2.reuse, R180 ;  /* 0x000000b402087220 */ /* 0x048fe40000410000 */
[----:B------:R1:W-:Y:S01]  /*10a90*/  MUFU.EX2 R245, R0 ;  /* 0x0000000000f57308 */ /* 0x0003e20000000800 */
[C---:B------:R-:W-:Y:S02]  /*10aa0*/  FMUL.FTZ R9, R2.reuse, R181 ;  /* 0x000000b502097220 */ /* 0x040fe40000410000 */
[C---:B------:R-:W-:Y:S02]  /*10ab0*/  FMUL.FTZ R12, R2.reuse, R184 ;  /* 0x000000b8020c7220 */ /* 0x040fe40000410000 */
[--C-:B-----5:R-:W-:Y:S02]  /*10ac0*/  FFMA.FTZ R4, R15, c[0x0][0x2d0], -R50.reuse ;  /* 0x0000b4000f047a23 */ /* 0x120fe40000010832 */
[C---:B------:R-:W-:Y:S02]  /*10ad0*/  FMUL.FTZ R13, R2.reuse, R185 ;  /* 0x000000b9020d7220 */ /* 0x040fe40000410000 */
[C---:B------:R-:W-:Y:S01]  /*10ae0*/  FMUL.FTZ R136, R2.reuse, R136 ;  /* 0x0000008802887220 */ /* 0x040fe20000410000 */
[----:B------:R2:W3:Y:S01]  /*10af0*/  MUFU.EX2 R248, R4 ;  /* 0x0000000400f87308 */ /* 0x0004e20000000800 */
[C---:B------:R-:W-:Y:S02]  /*10b00*/  FMUL.FTZ R137, R2.reuse, R137 ;  /* 0x0000008902897220 */ /* 0x040fe40000410000 */
[C---:B------:R-:W-:Y:S02]  /*10b10*/  FMUL.FTZ R140, R2.reuse, R140 ;  /* 0x0000008c028c7220 */ /* 0x040fe40000410000 */
[----:B------:R-:W-:Y:S02]  /*10b20*/  FMUL.FTZ R141, R2, R141 ;  /* 0x0000008d028d7220 */ /* 0x000fe40000410000 */
[C---:B------:R-:W-:Y:S02]  /*10b30*/  FMUL.FTZ R146, R20.reuse, R146 ;  /* 0x0000009214927220 */ /* 0x040fe40000410000 */
[C---:B------:R-:W-:Y:S02]  /*10b40*/  FMUL.FTZ R147, R20.reuse, R147 ;  /* 0x0000009314937220 */ /* 0x040fe40000410000 */
[C---:B------:R-:W-:Y:S02]  /*10b50*/  FMUL.FTZ R150, R20.reuse, R150 ;  /* 0x0000009614967220 */ /* 0x040fe40000410000 */
[----:B------:R-:W-:Y:S02]  /*10b60*/  FMUL.FTZ R151, R20, R151 ;  /* 0x0000009714977220 */ /* 0x000fe40000410000 */
[----:B-1----:R-:W-:Y:S02]  /*10b70*/  FFMA.FTZ R0, R11, c[0x0][0x2d0], -R50 ;  /* 0x0000b4000b007a23 */ /* 0x002fe40000010832 */
[C---:B------:R-:W-:Y:S02]  /*10b80*/  FMUL.FTZ R152, R2.reuse, R152 ;  /* 0x0000009802987220 */ /* 0x040fe40000410000 */
[----:B------:R1:W5:Y:S01]  /*10b90*/  MUFU.EX2 R246, R0 ;  /* 0x0000000000f67308 */ /* 0x0003620000000800 */
[C---:B------:R-:W-:Y:S02]  /*10ba0*/  FMUL.FTZ R153, R2.reuse, R153 ;  /* 0x0000009902997220 */ /* 0x040fe40000410000 */
[----:B------:R-:W-:Y:S02]  /*10bb0*/  FMUL.FTZ R156, R2, R156 ;  /* 0x0000009c029c7220 */ /* 0x000fe40000410000 */
[C---:B--2---:R-:W-:Y:S01]  /*10bc0*/  FMUL.FTZ R4, R21.reuse, R176 ;  /* 0x000000b015047220 */ /* 0x044fe20000410000 */
[----:B---3--:R-:W-:Y:S01]  /*10bd0*/  F2FP.BF16.PACK_AB R35, R248, R247 ;  /* 0x000000f7f823723e */ /* 0x008fe200000010ff */
[----:B------:R-:W-:Y:S01]  /*10be0*/  FMUL.FTZ R157, R2, R157 ;  /* 0x0000009d029d7220 */ /* 0x000fe20000410000 */
[----:B------:R-:W-:Y:S01]  /*10bf0*/  MOV R176, R192 ;  /* 0x000000c000b07202 */ /* 0x000fe20000000f00 */
[C---:B------:R-:W-:Y:S02]  /*10c00*/  FMUL.FTZ R160, R21.reuse, R160 ;  /* 0x000000a015a07220 */ /* 0x040fe40000410000 */
[C---:B------:R-:W-:Y:S01]  /*10c10*/  FMUL.FTZ R161, R21.reuse, R161 ;  /* 0x000000a115a17220 */ /* 0x040fe20000410000 */
[-C--:B----4-:R-:W-:Y:S05]  /*10c20*/  HMMA.16816.F32.BF16 R4, R24, R28.reuse, R4 ;  /* 0x0000001c1804723c */ /* 0x090fea0000041804 */
[C---:B------:R-:W-:Y:S02]  /*10c30*/  FMUL.FTZ R162, R20.reuse, R162 ;  /* 0x000000a214a27220 */ /* 0x040fe40000410000 */
[----:B------:R-:W-:Y:S02]  /*10c40*/  FMUL.FTZ R163, R20, R163 ;  /* 0x000000a314a37220 */ /* 0x000fe40000410000 */
[----:B------:R-:W-:Y:S03]  /*10c50*/  FMUL.FTZ R52, R21, R52 ;  /* 0x0000003415347220 */ /* 0x000fe60000410000 */
[----:B-1----:R-:W-:Y:S01]  /*10c60*/  FSEL R0, R3, RZ, P0 ;  /* 0x000000ff03007208 */ /* 0x002fe20000000000 */
[C---:B------:R-:W-:Y:S01]  /*10c70*/  FMUL.FTZ R53, R21.reuse, R53 ;  /* 0x0000003515357220 */ /* 0x040fe20000410000 */
[----:B-----5:R-:W-:Y:S01]  /*10c80*/  F2FP.BF16.PACK_AB R33, R246, R245 ;  /* 0x000000f5f621723e */ /* 0x020fe200000010ff */
[----:B------:R-:W-:Y:S01]  /*10c90*/  FMUL.FTZ R54, R20, R54 ;  /* 0x0000003614367220 */ /* 0x000fe20000410000 */
[----:B------:R-:W-:Y:S01]  /*10ca0*/  ISETP.GT.AND P0, PT, R242, R249, PT ;  /* 0x000000f9f200720c */ /* 0x000fe20003f04270 */
[----:B------:R-:W-:Y:S02]  /*10cb0*/  FADD.FTZ R0, -R0, R170 ;  /* 0x000000aa00007221 */ /* 0x000fe40000010100 */
[----:B------:R-:W-:Y:S02]  /*10cc0*/  FMUL.FTZ R55, R20, R55 ;  /* 0x0000003714377220 */ /* 0x000fe40000410000 */
[----:B------:R-:W-:Y:S02]  /*10cd0*/  FMUL.FTZ R0, R0, c[0x0][0x2d0] ;  /* 0x0000b40000007a20 */ /* 0x000fe40000410000 */
[C---:B------:R-:W-:Y:S02]  /*10ce0*/  FMUL.FTZ R56, R2.reuse, R56 ;  /* 0x0000003802387220 */ /* 0x040fe40000410000 */
[C---:B------:R-:W-:Y:S02]  /*10cf0*/  FMUL.FTZ R57, R2.reuse, R57 ;  /* 0x0000003902397220 */ /* 0x040fe40000410000 */
[----:B------:R-:W1:Y:S01]  /*10d00*/  MUFU.EX2 R0, R0 ;  /* 0x0000000000007308 */ /* 0x000e620000000800 */
[C---:B------:R-:W-:Y:S02]  /*10d10*/  FMUL.FTZ R60, R2.reuse, R60 ;  /* 0x0000003c023c7220 */ /* 0x040fe40000410000 */
[----:B------:R-:W-:Y:S02]  /*10d20*/  FMUL.FTZ R61, R2, R61 ;  /* 0x0000003d023d7220 */ /* 0x000fe40000410000 */
        /* <DEDUP_REMOVED lines=10> */
[C---:B-1----:R-:W-:Y:S02]  /*10dd0*/  FMUL.FTZ R10, R0.reuse, R182 ;  /* 0x000000b6000a7220 */ /* 0x042fe40000410000 */
[C---:B------:R-:W-:Y:S02]  /*10de0*/  FMUL.FTZ R11, R0.reuse, R183 ;  /* 0x000000b7000b7220 */ /* 0x040fe40000410000 */
[C---:B------:R-:W-:Y:S02]  /*10df0*/  FMUL.FTZ R14, R0.reuse, R186 ;  /* 0x000000ba000e7220 */ /* 0x040fe40000410000 */
        /* <DEDUP_REMOVED lines=8> */
[C---:B------:R-:W-:Y:S01]  /*10e80*/  HMMA.16816.F32.BF16 R16, R24.reuse, R30, R16 ;  /* 0x0000001e1810723c */ /* 0x040fe20000041810 */
[----:B------:R-:W1:Y:S03]  /*10e90*/  LDSM.16.MT88.4 R28, [R228+0x100] ;  /* 0x00010000e41c783b */ /* 0x000e660000004200 */
[C---:B------:R-:W-:Y:S02]  /*10ea0*/  FMUL.FTZ R155, R0.reuse, R155 ;  /* 0x0000009b009b7220 */ /* 0x040fe40000410000 */
[C---:B------:R-:W-:Y:S02]  /*10eb0*/  FMUL.FTZ R158, R0.reuse, R158 ;  /* 0x0000009e009e7220 */ /* 0x040fe40000410000 */
[-C--:B------:R-:W-:Y:S04]  /*10ec0*/  HMMA.16816.F32.BF16 R132, R24, R36.reuse, R132 ;  /* 0x000000241884723c */ /* 0x080fe80000041884 */
[C---:B------:R-:W-:Y:S02]  /*10ed0*/  FMUL.FTZ R159, R0.reuse, R159 ;  /* 0x0000009f009f7220 */ /* 0x040fe40000410000 */
[C---:B------:R-:W-:Y:S02]  /*10ee0*/  FMUL.FTZ R58, R0.reuse, R58 ;  /* 0x0000003a003a7220 */ /* 0x040fe40000410000 */
[C---:B------:R-:W-:Y:S04]  /*10ef0*/  HMMA.16816.F32.BF16 R136, R32.reuse, R36, R136 ;  /* 0x000000242088723c */ /* 0x040fe80000041888 */
[C---:B------:R-:W-:Y:S02]  /*10f00*/  FMUL.FTZ R59, R0.reuse, R59 ;  /* 0x0000003b003b7220 */ /* 0x040fe40000410000 */
[C---:B------:R-:W-:Y:S02]  /*10f10*/  FMUL.FTZ R62, R0.reuse, R62 ;  /* 0x0000003e003e7220 */ /* 0x040fe40000410000 */
[-C--:B------:R-:W-:Y:S04]  /*10f20*/  HMMA.16816.F32.BF16 R140, R32, R38.reuse, R140 ;  /* 0x00000026208c723c */ /* 0x080fe8000004188c */
[C---:B------:R-:W-:Y:S02]  /*10f30*/  FMUL.FTZ R63, R0.reuse, R63 ;  /* 0x0000003f003f7220 */ /* 0x040fe40000410000 */
[C---:B------:R-:W-:Y:S02]  /*10f40*/  FMUL.FTZ R74, R0.reuse, R74 ;  /* 0x0000004a004a7220 */ /* 0x040fe40000410000 */
[C---:B------:R-:W-:Y:S01]  /*10f50*/  HMMA.16816.F32.BF16 R144, R24.reuse, R38, R144 ;  /* 0x000000261890723c */ /* 0x040fe20000041890 */
[----:B------:R-:W2:Y:S03]  /*10f60*/  LDSM.16.MT88.4 R36, [R227+0x100] ;  /* 0x00010000e324783b */ /* 0x000ea60000004200 */
[----:B------:R-:W-:Y:S02]  /*10f70*/  FMUL.FTZ R75, R0, R75 ;  /* 0x0000004b004b7220 */ /* 0x000fe40000410000 */
[C---:B------:R-:W-:Y:S02]  /*10f80*/  FMUL.FTZ R76, R2.reuse, R76 ;  /* 0x0000004c024c7220 */ /* 0x040fe40000410000 */
[----:B------:R-:W-:Y:S01]  /*10f90*/  FMUL.FTZ R77, R2, R77 ;  /* 0x0000004d024d7220 */ /* 0x000fe20000410000 */
[-C--:B-1----:R-:W-:Y:S03]  /*10fa0*/  HMMA.16816.F32.BF16 R148, R24, R28.reuse, R148 ;  /* 0x0000001c1894723c */ /* 0x082fe60000041894 */
[C---:B------:R-:W-:Y:S02]  /*10fb0*/  FMUL.FTZ R78, R0.reuse, R78 ;  /* 0x0000004e004e7220 */ /* 0x040fe40000410000 */
[----:B------:R-:W-:Y:S02]  /*10fc0*/  FMUL.FTZ R79, R0, R79 ;  /* 0x0000004f004f7220 */ /* 0x000fe40000410000 */
        /* <DEDUP_REMOVED lines=11> */
[-C--:B--2---:R-:W-:Y:S04]  /*11080*/  HMMA.16816.F32.BF16 R52, R24, R36.reuse, R52 ;  /* 0x000000241834723c */ /* 0x084fe80000041834 */
[----:B------:R-:W-:Y:S02]  /*11090*/  FMUL.FTZ R87, R20, R87 ;  /* 0x0000005714577220 */ /* 0x000fe40000410000 */
[C---:B------:R-:W-:Y:S02]  /*110a0*/  FMUL.FTZ R88, R2.reuse, R88 ;  /* 0x0000005802587220 */ /* 0x040fe40000410000 */
[C---:B------:R-:W-:Y:S04]  /*110b0*/  HMMA.16816.F32.BF16 R56, R32.reuse, R36, R56 ;  /* 0x000000242038723c */ /* 0x040fe80000041838 */
[----:B------:R-:W-:Y:S02]  /*110c0*/  FMUL.FTZ R89, R2, R89 ;  /* 0x0000005902597220 */ /* 0x000fe40000410000 */
[----:B------:R-:W-:Y:S02]  /*110d0*/  FMUL.FTZ R90, R0, R90 ;  /* 0x0000005a005a7220 */ /* 0x000fe40000410000 */
[-C--:B------:R-:W-:Y:S04]  /*110e0*/  HMMA.16816.F32.BF16 R60, R32, R38.reuse, R60 ;  /* 0x00000026203c723c */ /* 0x080fe8000004183c */
[----:B------:R-:W-:Y:S02]  /*110f0*/  FFMA.FTZ R36, R196, c[0x0][0x2d0], -R23 ;  /* 0x0000b400c4247a23 */ /* 0x000fe40000010817 */
[----:B------:R-:W-:Y:S02]  /*11100*/  FMUL.FTZ R91, R0, R91 ;  /* 0x0000005b005b7220 */ /* 0x000fe40000410000 */
[C---:B------:R-:W-:Y:S01]  /*11110*/  HMMA.16816.F32.BF16 R64, R24.reuse, R38, R64 ;  /* 0x000000261840723c */ /* 0x040fe20000041840 */
[----:B------:R2:W-:Y:S03]  /*11120*/  MUFU.EX2 R244, R36 ;  /* 0x0000002400f47308 */ /* 0x0005e60000000800 */
[C---:B------:R-:W-:Y:S02]  /*11130*/  FMUL.FTZ R92, R2.reuse, R92 ;  /* 0x0000005c025c7220 */ /* 0x040fe40000410000 */
[----:B------:R-:W-:Y:S02]  /*11140*/  FMUL.FTZ R93, R2, R93 ;  /* 0x0000005d025d7220 */ /* 0x000fe40000410000 */
[C---:B------:R-:W-:Y:S01]  /*11150*/  FMUL.FTZ R94, R0.reuse, R94 ;  /* 0x0000005e005e7220 */ /* 0x040fe20000410000 */
[-C--:B-1----:R-:W-:Y:S03]  /*11160*/  HMMA.16816.F32.BF16 R68, R24, R28.reuse, R68 ;  /* 0x0000001c1844723c */ /* 0x082fe60000041844 */
[----:B------:R-:W-:Y:S02]  /*11170*/  FMUL.FTZ R95, R0, R95 ;  /* 0x0000005f005f7220 */ /* 0x000fe40000410000 */
[C---:B------:R-:W-:Y:S02]  /*11180*/  FMUL.FTZ R96, R21.reuse, R96 ;  /* 0x0000006015607220 */ /* 0x040fe40000410000 */
[----:B------:R-:W-:Y:S01]  /*11190*/  FMUL.FTZ R97, R21, R97 ;  /* 0x0000006115617220 */ /* 0x000fe20000410000 */
[C---:B------:R-:W-:Y:S04]  /*111a0*/  HMMA.16816.F32.BF16 R72, R32.reuse, R28, R72 ;  /* 0x0000001c2048723c */ /* 0x040fe80000041848 */
[C---:B------:R-:W-:Y:S02]  /*111b0*/  FMUL.FTZ R98, R20.reuse, R98 ;  /* 0x0000006214627220 */ /* 0x040fe40000410000 */
[C---:B------:R-:W-:Y:S02]  /*111c0*/  FMUL.FTZ R99, R20.reuse, R99 ;  /* 0x0000006314637220 */ /* 0x040fe40000410000 */
[-C--:B------:R-:W-:Y:S01]  /*111d0*/  HMMA.16816.F32.BF16 R76, R32, R30.reuse, R76 ;  /* 0x0000001e204c723c */ /* 0x080fe2000004184c */
[----:B--2---:R-:W1:Y:S03]  /*111e0*/  LDSM.16.MT88.4 R36, [R226+0x1900] ;  /* 0x00190000e224783b */ /* 0x004e660000004200 */
[--C-:B------:R-:W-:Y:S02]  /*111f0*/  FFMA.FTZ R28, R199, c[0x0][0x2d0], -R48.reuse ;  /* 0x0000b400c71c7a23 */ /* 0x100fe40000010830 */
[C---:B------:R-:W-:Y:S01]  /*11200*/  FMUL.FTZ R100, R21.reuse, R100 ;  /* 0x0000006415647220 */ /* 0x040fe20000410000 */
[----:B------:R2:W-:Y:S01]  /*11210*/  MUFU.EX2 R199, R40 ;  /* 0x0000002800c77308 */ /* 0x0005e20000000800 */
[C---:B------:R-:W-:Y:S04]  /*11220*/  HMMA.16816.F32.BF16 R80, R24.reuse, R30, R80 ;  /* 0x0000001e1850723c */ /* 0x040fe80000041850 */
[----:B------:R-:W-:Y:S02]  /*11230*/  FMUL.FTZ R101, R21, R101 ;  /* 0x0000006515657220 */ /* 0x000fe40000410000 */
[C---:B------:R-:W-:Y:S02]  /*11240*/  FMUL.FTZ R102, R20.reuse, R102 ;  /* 0x0000006614667220 */ /* 0x040fe40000410000 */
[----:B------:R-:W-:Y:S01]  /*11250*/  FMUL.FTZ R103, R20, R103 ;  /* 0x0000006714677220 */ /* 0x000fe20000410000 */
[----:B------:R3:W-:Y:S03]  /*11260*/  MUFU.EX2 R221, R28 ;  /* 0x0000001c00dd7308 */ /* 0x0007e60000000800 */
[C---:B------:R-:W-:Y:S02]  /*11270*/  FMUL.FTZ R104, R2.reuse, R104 ;  /* 0x0000006802687220 */ /* 0x040fe40000410000 */
[----:B------:R-:W-:Y:S02]  /*11280*/  FMUL.FTZ R105, R2, R105 ;  /* 0x0000006902697220 */ /* 0x000fe40000410000 */
[C---:B------:R-:W-:Y:S02]  /*11290*/  FMUL.FTZ R106, R0.reuse, R106 ;  /* 0x0000006a006a7220 */ /* 0x040fe40000410000 */
[----:B------:R-:W-:Y:S02]  /*112a0*/  FMUL.FTZ R107, R0, R107 ;  /* 0x0000006b006b7220 */ /* 0x000fe40000410000 */
[C---:B------:R-:W-:Y:S02]  /*112b0*/  FMUL.FTZ R108, R2.reuse, R108 ;  /* 0x0000006c026c7220 */ /* 0x040fe40000410000 */
[----:B------:R-:W-:Y:S02]  /*112c0*/  FMUL.FTZ R109, R2, R109 ;  /* 0x0000006d026d7220 */ /* 0x000fe40000410000 */
[----:B--2---:R-:W-:Y:S01]  /*112d0*/  FFMA.FTZ R40, R205, c[0x0][0x2d0], -R49 ;  /* 0x0000b400cd287a23 */ /* 0x004fe20000010831 */
[----:B------:R-:W-:Y:S01]  /*112e0*/  MOV R205, R194 ;  /* 0x000000c200cd7202 */ /* 0x000fe20000000f00 */
[C---:B------:R-:W-:Y:S02]  /*112f0*/  FMUL.FTZ R110, R0.reuse, R110 ;  /* 0x0000006e006e7220 */ /* 0x040fe40000410000 */
[----:B------:R-:W-:Y:S01]  /*11300*/  MUFU.EX2 R198, R40 ;  /* 0x0000002800c67308 */ /* 0x000fe20000000800 */
[----:B------:R-:W-:Y:S02]  /*11310*/  FMUL.FTZ R111, R0, R111 ;  /* 0x0000006f006f7220 */ /* 0x000fe40000410000 */
[C---:B------:R-:W-:Y:S01]  /*11320*/  FMUL.FTZ R112, R21.reuse, R112 ;  /* 0x0000007015707220 */ /* 0x040fe20000410000 */
[-C--:B-1----:R-:W-:Y:S03]  /*11330*/  HMMA.16816.F32.BF16 R84, R24, R36.reuse, R84 ;  /* 0x000000241854723c */ /* 0x082fe60000041854 */
[----:B---3--:R-:W-:Y:S02]  /*11340*/  FFMA.FTZ R28, R200, c[0x0][0x2d0], -R23 ;  /* 0x0000b400c81c7a23 */ /* 0x008fe40000010817 */
[----:B------:R-:W-:Y:S02]  /*11350*/  FMUL.FTZ R113, R21, R113 ;  /* 0x0000007115717220 */ /* 0x000fe40000410000 */
[----:B------:R1:W-:Y:S01]  /*11360*/  MUFU.EX2 R220, R28 ;  /* 0x0000001c00dc7308 */ /* 0x0003e20000000800 */
[C---:B------:R-:W-:Y:S04]  /*11370*/  HMMA.16816.F32.BF16 R88, R32.reuse, R36, R88 ;  /* 0x000000242058723c */ /* 0x040fe80000041858 */
[C---:B------:R-:W-:Y:S02]  /*11380*/  FMUL.FTZ R114, R20.reuse, R114 ;  /* 0x0000007214727220 */ /* 0x040fe40000410000 */
[C---:B------:R-:W-:Y:S02]  /*11390*/  FMUL.FTZ R115, R20.reuse, R115 ;  /* 0x0000007314737220 */ /* 0x040fe40000410000 */
[-C--:B------:R-:W-:Y:S04]  /*113a0*/  HMMA.16816.F32.BF16 R92, R32, R38.reuse, R92 ;  /* 0x00000026205c723c */ /* 0x080fe8000004185c */
[----:B------:R-:W-:Y:S01]  /*113b0*/  FFMA.FTZ R36, R203, c[0x0][0x2d0], -R48 ;  /* 0x0000b400cb247a23 */ /* 0x000fe20000010830 */
[----:B------:R-:W-:Y:S01]  /*113c0*/  MOV R203, R195 ;  /* 0x000000c300cb7202 */ /* 0x000fe20000000f00 */
[C---:B------:R-:W-:Y:S02]  /*113d0*/  FMUL.FTZ R116, R21.reuse, R116 ;  /* 0x0000007415747220 */ /* 0x040fe40000410000 */
[C---:B------:R-:W-:Y:S01]  /*113e0*/  HMMA.16816.F32.BF16 R96, R24.reuse, R38, R96 ;  /* 0x000000261860723c */ /* 0x040fe20000041860 */
[----:B------:R2:W-:Y:S03]  /*113f0*/  MUFU.EX2 R201, R36 ;  /* 0x0000002400c97308 */ /* 0x0005e60000000800 */
[----:B------:R-:W-:Y:S02]  /*11400*/  FMUL.FTZ R117, R21, R117 ;  /* 0x0000007515757220 */ /* 0x000fe40000410000 */
[C---:B------:R-:W-:Y:S01]  /*11410*/  FMUL.FTZ R118, R20.reuse, R118 ;  /* 0x0000007614767220 */ /* 0x040fe20000410000 */
[----:B-1----:R-:W1:Y:S01]  /*11420*/  LDSM.16.MT88.4 R28, [R228+0x1900] ;  /* 0x00190000e41c783b */ /* 0x002e620000004200 */
[----:B------:R-:W-:Y:S04]  /*11430*/  FMUL.FTZ R119, R20, R119 ;  /* 0x0000007714777220 */ /* 0x000fe80000410000 */
[C---:B------:R-:W-:Y:S02]  /*11440*/  FMUL.FTZ R120, R2.reuse, R120 ;  /* 0x0000007802787220 */ /* 0x040fe40000410000 */
[----:B------:R-:W-:Y:S02]  /*11450*/  FMUL.FTZ R121, R2, R121 ;  /* 0x0000007902797220 */ /* 0x000fe40000410000 */
[C---:B------:R-:W-:Y:S02]  /*11460*/  FMUL.FTZ R122, R0.reuse, R122 ;  /* 0x0000007a007a7220 */ /* 0x040fe40000410000 */
[----:B------:R-:W-:Y:S02]  /*11470*/  FMUL.FTZ R123, R0, R123 ;  /* 0x0000007b007b7220 */ /* 0x000fe40000410000 */
[C---:B------:R-:W-:Y:S02]  /*11480*/  FMUL.FTZ R124, R2.reuse, R124 ;  /* 0x0000007c027c7220 */ /* 0x040fe40000410000 */
[----:B------:R-:W-:Y:S02]  /*11490*/  FMUL.FTZ R125, R2, R125 ;  /* 0x0000007d027d7220 */ /* 0x000fe40000410000 */
[C---:B------:R-:W-:Y:S02]  /*114a0*/  FMUL.FTZ R126, R0.reuse, R126 ;  /* 0x0000007e007e7220 */ /* 0x040fe40000410000 */
[--C-:B--2---:R-:W-:Y:S02]  /*114b0*/  FFMA.FTZ R36, R51, c[0x0][0x2d0], -R49.reuse ;  /* 0x0000b40033247a23 */ /* 0x104fe40000010831 */
[----:B------:R-:W-:Y:S02]  /*114c0*/  FMUL.FTZ R127, R0, R127 ;  /* 0x0000007f007f7220 */ /* 0x000fe40000410000 */
[----:B------:R2:W3:Y:S01]  /*114d0*/  MUFU.EX2 R200, R36 ;  /* 0x0000002400c87308 */ /* 0x0004e20000000800 */
[C---:B------:R-:W-:Y:S02]  /*114e0*/  FMUL.FTZ R128, R21.reuse, R128 ;  /* 0x0000008015807220 */ /* 0x040fe40000410000 */
[----:B------:R-:W-:Y:S02]  /*114f0*/  FMUL.FTZ R129, R21, R129 ;  /* 0x0000008115817220 */ /* 0x000fe40000410000 */
[C---:B------:R-:W-:Y:S02]  /*11500*/  FMUL.FTZ R130, R20.reuse, R130 ;  /* 0x0000008214827220 */ /* 0x040fe40000410000 */
[----:B------:R-:W-:Y:S01]  /*11510*/  FMUL.FTZ R131, R20, R131 ;  /* 0x0000008314837220 */ /* 0x000fe20000410000 */
[-C--:B-1----:R-:W-:Y:S01]  /*11520*/  HMMA.16816.F32.BF16 R100, R24, R28.reuse, R100 ;  /* 0x0000001c1864723c */ /* 0x082fe20000041864 */
[----:B--2---:R-:W1:Y:S07]  /*11530*/  LDSM.16.MT88.4 R36, [R227+0x1900] ;  /* 0x00190000e324783b */ /* 0x004e6e0000004200 */
[C---:B------:R-:W-:Y:S07]  /*11540*/  HMMA.16816.F32.BF16 R104, R32.reuse, R28, R104 ;  /* 0x0000001c2068723c */ /* 0x040fee0000041868 */
[----:B------:R-:W-:Y:S01]  /*11550*/  FFMA.FTZ R28, R206, c[0x0][0x2d0], -R49 ;  /* 0x0000b400ce1c7a23 */ /* 0x000fe20000010831 */
[-C--:B------:R-:W-:Y:S01]  /*11560*/  HMMA.16816.F32.BF16 R108, R32, R30.reuse, R108 ;  /* 0x0000001e206c723c */ /* 0x080fe2000004186c */
[----:B------:R-:W2:Y:S02]  /*11570*/  LDL.LU R206, [R1+0x24] ;  /* 0x0000240001ce7983 */ /* 0x000ea40000300800 */
[----:B------:R4:W5:Y:S05]  /*11580*/  MUFU.EX2 R197, R28 ;  /* 0x0000001c00c57308 */ /* 0x00096a0000000800 */
[C---:B------:R-:W-:Y:S04]  /*11590*/  HMMA.16816.F32.BF16 R112, R24.reuse, R30, R112 ;  /* 0x0000001e1870723c */ /* 0x040fe80000041870 */
[--C-:B----4-:R-:W-:Y:S02]  /*115a0*/  FFMA.FTZ R28, R41, c[0x0][0x2d0], -R50.reuse ;  /* 0x0000b400291c7a23 */ /* 0x110fe40000010832 */
[----:B------:R-:W-:Y:S02]  /*115b0*/  LDSM.16.MT88.4 R40, [R226+0x900] ;  /* 0x00090000e228783b */ /* 0x000fe40000004200 */
[-C--:B-1----:R-:W-:Y:S01]  /*115c0*/  HMMA.16816.F32.BF16 R116, R24, R36.reuse, R116 ;  /* 0x000000241874723c */ /* 0x082fe20000041874 */
[----:B------:R1:W-:Y:S07]  /*115d0*/  MUFU.EX2 R196, R28 ;  /* 0x0000001c00c47308 */ /* 0x0003ee0000000800 */
[C---:B------:R-:W-:Y:S07]  /*115e0*/  HMMA.16816.F32.BF16 R120, R32.reuse, R36, R120 ;  /* 0x000000242078723c */ /* 0x040fee0000041878 */
[--C-:B------:R-:W-:Y:S01]  /*115f0*/  FFMA.FTZ R36, R45, c[0x0][0x2d0], -R50.reuse ;  /* 0x0000b4002d247a23 */ /* 0x100fe20000010832 */
[-C--:B------:R-:W-:Y:S03]  /*11600*/  HMMA.16816.F32.BF16 R124, R32, R38.reuse, R124 ;  /* 0x00000026207c723c */ /* 0x080fe6000004187c */
[----:B------:R4:W-:Y:S04]  /*11610*/  MUFU.EX2 R51, R36 ;  /* 0x0000002400337308 */ /* 0x0009e80000000800 */
[----:B---3--:R-:W-:Y:S01]  /*11620*/  F2FP.BF16.PACK_AB R32, R199, R200 ;  /* 0x000000c8c720723e */ /* 0x008fe200000010ff */
[----:B------:R-:W-:Y:S04]  /*11630*/  HMMA.16816.F32.BF16 R128, R24, R38, R128 ;  /* 0x000000261880723c */ /* 0x000fe80000041880 */
[--C-:B-1----:R-:W-:Y:S01]  /*11640*/  FFMA.FTZ R28, R44, c[0x0][0x2d0], -R50.reuse ;  /* 0x0000b4002c1c7a23 */ /* 0x102fe20000010832 */
[----:B-----5:R-:W-:Y:S01]  /*11650*/  F2FP.BF16.PACK_AB R34, R197, R198 ;  /* 0x000000c6c522723e */ /* 0x020fe200000010ff */
[----:B------:R-:W-:Y:S01]  /*11660*/  FFMA.FTZ R44, R171, c[0x0][0x2d0], -R50 ;  /* 0x0000b400ab2c7a23 */ /* 0x000fe20000010832 */
[----:B------:R-:W-:Y:S01]  /*11670*/  F2FP.BF16.PACK_AB R24, R223, R244 ;  /* 0x000000f4df18723e */ /* 0x000fe200000010ff */
[----:B------:R1:W3:Y:S01]  /*11680*/  MUFU.EX2 R195, R28 ;  /* 0x0000001c00c37308 */ /* 0x0002e20000000800 */
[----:B------:R-:W-:Y:S03]  /*11690*/  F2FP.BF16.PACK_AB R25, R221, R222 ;  /* 0x000000dedd19723e */ /* 0x000fe600000010ff */
[----:B------:R-:W-:Y:S02]  /*116a0*/  F2FP.BF16.PACK_AB R26, R219, R220 ;  /* 0x000000dcdb1a723e */ /* 0x000fe400000010ff */
[----:B------:R-:W-:Y:S04]  /*116b0*/  F2FP.BF16.PACK_AB R27, R201, R202 ;  /* 0x000000cac91b723e */ /* 0x000fe800000010ff */
[----:B------:R5:W5:Y:S01]  /*116c0*/  MUFU.EX2 R194, R44 ;  /* 0x0000002c00c27308 */ /* 0x000b620000000800 */
[--C-:B----4-:R-:W-:Y:S01]  /*116d0*/  FFMA.FTZ R36, R209, c[0x0][0x2d0], -R23.reuse ;  /* 0x0000b400d1247a23 */ /* 0x110fe20000010817 */
[----:B------:R-:W-:Y:S08]  /*116e0*/  MOV R209, R193 ;  /* 0x000000c100d17202 */ /* 0x000ff00000000f00 */
[----:B------:R4:W-:Y:S01]  /*116f0*/  MUFU.EX2 R193, R36 ;  /* 0x0000002400c17308 */ /* 0x0009e20000000800 */
[----:B-1----:R-:W1:Y:S01]  /*11700*/  LDSM.16.MT88.4 R28, [R225+0x900] ;  /* 0x00090000e11c783b */ /* 0x002e620000004200 */
[----:B---3--:R-:W-:Y:S07]  /*11710*/  F2FP.BF16.PACK_AB R33, R195, R196 ;  /* 0x000000c4c321723e */ /* 0x008fee00000010ff */
[----:B-----5:R-:W3:Y:S01]  /*11720*/  LDSM.16.MT88.4 R44, [R228+0x900] ;  /* 0x00090000e42c783b */ /* 0x020ee20000004200 */
[----:B------:R-:W-:Y:S01]  /*11730*/  F2FP.BF16.PACK_AB R35, R51, R194 ;  /* 0x000000c23323723e */ /* 0x000fe200000010ff */
[--C-:B----4-:R-:W-:Y:S01]  /*11740*/  FFMA.FTZ R36, R210, c[0x0][0x2d0], -R23.reuse ;  /* 0x0000b400d2247a23 */ /* 0x110fe20000010817 */
[----:B------:R-:W-:Y:S03]  /*11750*/  MOV R210, R166 ;  /* 0x000000a600d27202 */ /* 0x000fe60000000f00 */
[----:B------:R4:W-:Y:S01]  /*11760*/  MUFU.EX2 R192, R36 ;  /* 0x0000002400c07308 */ /* 0x0009e20000000800 */
[-C--:B-1----:R-:W-:Y:S08]  /*11770*/  HMMA.16816.F32.BF16 R4, R24, R28.reuse, R4 ;  /* 0x0000001c1804723c */ /* 0x082ff00000041804 */
[C---:B------:R-:W-:Y:S04]  /*11780*/  HMMA.16816.F32.BF16 R8, R32.reuse, R28, R8 ;  /* 0x0000001c2008723c */ /* 0x040fe80000041808 */
[--C-:B----4-:R-:W-:Y:S01]  /*11790*/  FFMA.FTZ R36, R207, c[0x0][0x2d0], -R48.reuse ;  /* 0x0000b400cf247a23 */ /* 0x110fe20000010830 */
[----:B------:R-:W-:Y:S03]  /*117a0*/  MOV R207, R175 ;  /* 0x000000af00cf7202 */ /* 0x000fe60000000f00 */
[-C--:B------:R-:W-:Y:S01]  /*117b0*/  HMMA.16816.F32.BF16 R12, R32, R30.reuse, R12 ;  /* 0x0000001e200c723c */ /* 0x080fe2000004180c */
[----:B------:R1:W-:Y:S07]  /*117c0*/  MUFU.EX2 R175, R36 ;  /* 0x0000002400af7308 */ /* 0x0003ee0000000800 */
[C---:B------:R-:W-:Y:S01]  /*117d0*/  HMMA.16816.F32.BF16 R16, R24.reuse, R30, R16 ;  /* 0x0000001e1810723c */ /* 0x040fe20000041810 */
[----:B------:R-:W4:Y:S07]  /*117e0*/  LDSM.16.MT88.4 R28, [R227+0x900] ;  /* 0x00090000e31c783b */ /* 0x000f2e0000004200 */
[-C--:B------:R-:W-:Y:S08]  /*117f0*/  HMMA.16816.F32.BF16 R132, R24, R40.reuse, R132 ;  /* 0x000000281884723c */ /* 0x080ff00000041884 */
[C---:B------:R-:W-:Y:S01]  /*11800*/  HMMA.16816.F32.BF16 R136, R32.reuse, R40, R136 ;  /* 0x000000282088723c */ /* 0x040fe20000041888 */
[----:B-1----:R-:W1:Y:S06]  /*11810*/  LDSM.16.MT88.4 R36, [R225+0x2100] ;  /* 0x00210000e124783b */ /* 0x002e6c0000004200 */
[--C-:B------:R-:W-:Y:S01]  /*11820*/  FFMA.FTZ R40, R208, c[0x0][0x2d0], -R48.reuse ;  /* 0x0000b400d0287a23 */ /* 0x100fe20000010830 */
[-C--:B------:R-:W-:Y:S03]  /*11830*/  HMMA.16816.F32.BF16 R140, R32, R42.reuse, R140 ;  /* 0x0000002a208c723c */ /* 0x080fe6000004188c */
[----:B------:R5:W-:Y:S01]  /*11840*/  MUFU.EX2 R170, R40 ;  /* 0x0000002800aa7308 */ /* 0x000be20000000800 */
[----:B------:R-:W-:Y:S04]  /*11850*/  MOV R208, R165 ;  /* 0x000000a500d07202 */ /* 0x000fe80000000f00 */
[C---:B------:R-:W-:Y:S08]  /*11860*/  HMMA.16816.F32.BF16 R144, R24.reuse, R42, R144 ;  /* 0x0000002a1890723c */ /* 0x040ff00000041890 */
[-C--:B---3--:R-:W-:Y:S08]  /*11870*/  HMMA.16816.F32.BF16 R148, R24, R44.reuse, R148 ;  /* 0x0000002c1894723c */ /* 0x088ff00000041894 */
[C---:B------:R-:W-:Y:S04]  /*11880*/  HMMA.16816.F32.BF16 R152, R32.reuse, R44, R152 ;  /* 0x0000002c2098723c */ /* 0x040fe80000041898 */
[--C-:B-----5:R-:W-:Y:S02]  /*11890*/  FFMA.FTZ R40, R216, c[0x0][0x2d0], -R23.reuse ;  /* 0x0000b400d8287a23 */ /* 0x120fe40000010817 */
[----:B------:R-:W-:Y:S01]  /*118a0*/  FFMA.FTZ R23, R215, c[0x0][0x2d0], -R23 ;  /* 0x0000b400d7177a23 */ /* 0x000fe20000010817 */
[----:B------:R-:W3:Y:S01]  /*118b0*/  LDL.LU R216, [R1+0x20] ;  /* 0x0000200001d87983 */ /* 0x000ee20000300800 */
[-C--:B------:R-:W-:Y:S01]  /*118c0*/  HMMA.16816.F32.BF16 R156, R32, R46.reuse, R156 ;  /* 0x0000002e209c723c */ /* 0x080fe2000004189c */
[----:B------:R5:W-:Y:S02]  /*118d0*/  MUFU.EX2 R171, R40 ;  /* 0x0000002800ab7308 */ /* 0x000be40000000800 */
[----:B------:R-:W2:Y:S05]  /*118e0*/  LDL.LU R215, [R1+0x1c] ;  /* 0x00001c0001d77983 */ /* 0x000eaa0000300800 */
[C---:B------:R-:W-:Y:S03]  /*118f0*/  HMMA.16816.F32.BF16 R160, R24.reuse, R46, R160 ;  /* 0x0000002e18a0723c */ /* 0x040fe600000418a0 */
[----:B------:R1:W-:Y:S05]  /*11900*/  MUFU.EX2 R166, R23 ;  /* 0x0000001700a67308 */ /* 0x0003ea0000000800 */
[-C--:B----4-:R-:W-:Y:S08]  /*11910*/  HMMA.16816.F32.BF16 R52, R24, R28.reuse, R52 ;  /* 0x0000001c1834723c */ /* 0x090ff00000041834 */
[C---:B------:R-:W-:Y:S01]  /*11920*/  HMMA.16816.F32.BF16 R56, R32.reuse, R28, R56 ;  /* 0x0000001c2038723c */ /* 0x040fe20000041838 */
[----:B-----5:R-:W4:Y:S07]  /*11930*/  LDSM.16.MT88.4 R40, [R226+0x2100] ;  /* 0x00210000e228783b */ /* 0x020f2e0000004200 */
[-C--:B------:R-:W-:Y:S04]  /*11940*/  HMMA.16816.F32.BF16 R60, R32, R30.reuse, R60 ;  /* 0x0000001e203c723c */ /* 0x080fe8000004183c */
[--C-:B-1----:R-:W-:Y:S01]  /*11950*/  FFMA.FTZ R23, R211, c[0x0][0x2d0], -R48.reuse ;  /* 0x0000b400d3177a23 */ /* 0x102fe20000010830 */
[----:B------:R-:W-:Y:S01]  /*11960*/  MOV R211, R164 ;  /* 0x000000a400d37202 */ /* 0x000fe20000000f00 */
[----:B------:R-:W-:Y:S02]  /*11970*/  FFMA.FTZ R48, R214, c[0x0][0x2d0], -R48 ;  /* 0x0000b400d6307a23 */ /* 0x000fe40000010830 */
[C---:B------:R-:W-:Y:S01]  /*11980*/  HMMA.16816.F32.BF16 R64, R24.reuse, R30, R64 ;  /* 0x0000001e1840723c */ /* 0x040fe20000041840 */
[----:B------:R1:W-:Y:S01]  /*11990*/  MUFU.EX2 R165, R23 ;  /* 0x0000001700a57308 */ /* 0x0003e20000000800 */
[----:B------:R-:W5:Y:S04]  /*119a0*/  LDL.LU R214, [R1+0x18] ;  /* 0x0000180001d67983 */ /* 0x000f680000300800 */
[----:B------:R-:W4:Y:S02]  /*119b0*/  LDSM.16.MT88.4 R28, [R228+0x2100] ;  /* 0x00210000e41c783b */ /* 0x000f240000004200 */
[-C--:B------:R-:W-:Y:S03]  /*119c0*/  HMMA.16816.F32.BF16 R68, R24, R36.reuse, R68 ;  /* 0x000000241844723c */ /* 0x080fe60000041844 */
[----:B------:R-:W-:Y:S05]  /*119d0*/  MUFU.EX2 R164, R48 ;  /* 0x0000003000a47308 */ /* 0x000fea0000000800 */
[C---:B------:R-:W-:Y:S08]  /*119e0*/  HMMA.16816.F32.BF16 R72, R32.reuse, R36, R72 ;  /* 0x000000242048723c */ /* 0x040ff00000041848 */
[-C--:B------:R-:W-:Y:S04]  /*119f0*/  HMMA.16816.F32.BF16 R76, R32, R38.reuse, R76 ;  /* 0x00000026204c723c */ /* 0x080fe8000004184c */
[--C-:B-1----:R-:W-:Y:S01]  /*11a00*/  FFMA.FTZ R23, R212, c[0x0][0x2d0], -R49.reuse ;  /* 0x0000b400d4177a23 */ /* 0x102fe20000010831 */
[----:B------:R-:W-:Y:S03]  /*11a10*/  MOV R212, R176 ;  /* 0x000000b000d47202 */ /* 0x000fe60000000f00 */
[C---:B------:R-:W-:Y:S01]  /*11a20*/  HMMA.16816.F32.BF16 R80, R24.reuse, R38, R80 ;  /* 0x000000261850723c */ /* 0x040fe20000041850 */
[----:B------:R1:W-:Y:S01]  /*11a30*/  MUFU.EX2 R48, R23 ;  /* 0x0000001700307308 */ /* 0x0003e20000000800 */
[----:B------:R-:W1:Y:S06]  /*11a40*/  LDSM.16.MT88.4 R36, [R227+0x2100] ;  /* 0x00210000e324783b */ /* 0x000e6c0000004200 */
[-C--:B----4-:R-:W-:Y:S08]  /*11a50*/  HMMA.16816.F32.BF16 R84, R24, R40.reuse, R84 ;  /* 0x000000281854723c */ /* 0x090ff00000041854 */
[C---:B------:R-:W-:Y:S08]  /*11a60*/  HMMA.16816.F32.BF16 R88, R32.reuse, R40, R88 ;  /* 0x000000282058723c */ /* 0x040ff00000041858 */
[-C--:B------:R-:W-:Y:S04]  /*11a70*/  HMMA.16816.F32.BF16 R92, R32, R42.reuse, R92 ;  /* 0x0000002a205c723c */ /* 0x080fe8000004185c */
[--C-:B-1----:R-:W-:Y:S04]  /*11a80*/  FFMA.FTZ R23, R213, c[0x0][0x2d0], -R49.reuse ;  /* 0x0000b400d5177a23 */ /* 0x102fe80000010831 */
[C---:B------:R-:W-:Y:S01]  /*11a90*/  HMMA.16816.F32.BF16 R96, R24.reuse, R42, R96 ;  /* 0x0000002a1860723c */ /* 0x040fe20000041860 */
[----:B------:R1:W4:Y:S01]  /*11aa0*/  MUFU.EX2 R46, R23 ;  /* 0x00000017002e7308 */ /* 0x0003220000000800 */
[----:B------:R-:W3:Y:S06]  /*11ab0*/  LDSM.16.MT88.4 R40, [R226+0x1100] ;  /* 0x00110000e228783b */ /* 0x000eec0000004200 */
[-C--:B------:R-:W-:Y:S08]  /*11ac0*/  HMMA.16816.F32.BF16 R100, R24, R28.reuse, R100 ;  /* 0x0000001c1864723c */ /* 0x080ff00000041864 */
[C---:B------:R-:W-:Y:S08]  /*11ad0*/  HMMA.16816.F32.BF16 R104, R32.reuse, R28, R104 ;  /* 0x0000001c2068723c */ /* 0x040ff00000041868 */
[-C--:B------:R-:W-:Y:S04]  /*11ae0*/  HMMA.16816.F32.BF16 R108, R32, R30.reuse, R108 ;  /* 0x0000001e206c723c */ /* 0x080fe8000004186c */
[--C-:B-1----:R-:W-:Y:S01]  /*11af0*/  FFMA.FTZ R23, R217, c[0x0][0x2d0], -R49.reuse ;  /* 0x0000b400d9177a23 */ /* 0x102fe20000010831 */
[----:B----4-:R-:W-:Y:S01]  /*11b00*/  F2FP.BF16.PACK_AB R28, R46, R48 ;  /* 0x000000302e1c723e */ /* 0x010fe200000010ff */
[----:B------:R-:W-:Y:S02]  /*11b10*/  FFMA.FTZ R49, R218, c[0x0][0x2d0], -R49 ;  /* 0x0000b400da317a23 */ /* 0x000fe40000010831 */
[C---:B------:R-:W-:Y:S01]  /*11b20*/  HMMA.16816.F32.BF16 R112, R24.reuse, R30, R112 ;  /* 0x0000001e1870723c */ /* 0x040fe20000041870 */
[----:B------:R1:W-:Y:S07]  /*11b30*/  MUFU.EX2 R47, R23 ;  /* 0x00000017002f7308 */ /* 0x0003ee0000000800 */
[-C--:B------:R-:W-:Y:S03]  /*11b40*/  HMMA.16816.F32.BF16 R116, R24, R36.reuse, R116 ;  /* 0x000000241874723c */ /* 0x080fe60000041874 */
[----:B------:R-:W4:Y:S05]  /*11b50*/  MUFU.EX2 R49, R49 ;  /* 0x0000003100317308 */ /* 0x000f2a0000000800 */
[C---:B------:R-:W-:Y:S08]  /*11b60*/  HMMA.16816.F32.BF16 R120, R32.reuse, R36, R120 ;  /* 0x000000242078723c */ /* 0x040ff00000041878 */
[-C--:B------:R-:W-:Y:S01]  /*11b70*/  HMMA.16816.F32.BF16 R124, R32, R38.reuse, R124 ;  /* 0x00000026207c723c */ /* 0x080fe2000004187c */
[----:B------:R-:W2:Y:S03]  /*11b80*/  LDSM.16.MT88.4 R32, [R228+0x1100] ;  /* 0x00110000e420783b */ /* 0x000ea60000004200 */
[--C-:B-1----:R-:W-:Y:S04]  /*11b90*/  FFMA.FTZ R23, R173, c[0x0][0x2d0], -R50.reuse ;  /* 0x0000b400ad177a23 */ /* 0x102fe80000010832 */
[----:B------:R-:W-:Y:S01]  /*11ba0*/  HMMA.16816.F32.BF16 R128, R24, R38, R128 ;  /* 0x000000261880723c */ /* 0x000fe20000041880 */
[----:B------:R1:W-:Y:S01]  /*11bb0*/  MUFU.EX2 R45, R23 ;  /* 0x00000017002d7308 */ /* 0x0003e20000000800 */
[----:B------:R-:W2:Y:S02]  /*11bc0*/  LDSM.16.MT88.4 R36, [R227+0x1100] ;  /* 0x00110000e324783b */ /* 0x000ea40000004200 */
[----:B----4-:R-:W-:Y:S03]  /*11bd0*/  F2FP.BF16.PACK_AB R30, R49, R47 ;  /* 0x0000002f311e723e */ /* 0x010fe600000010ff */
[----:B------:R-:W-:Y:S02]  /*11be0*/  F2FP.BF16.PACK_AB R24, R192, R193 ;  /* 0x000000c1c018723e */ /* 0x000fe400000010ff */
[----:B------:R-:W-:Y:S03]  /*11bf0*/  F2FP.BF16.PACK_AB R25, R170, R175 ;  /* 0x000000afaa19723e */ /* 0x000fe600000010ff */
[----:B------:R-:W-:Y:S02]  /*11c00*/  F2FP.BF16.PACK_AB R26, R166, R171 ;  /* 0x000000aba61a723e */ /* 0x000fe400000010ff */
[----:B------:R-:W-:Y:S07]  /*11c10*/  F2FP.BF16.PACK_AB R27, R164, R165 ;  /* 0x000000a5a41b723e */ /* 0x000fee00000010ff */
[-C--:B------:R-:W-:Y:S01]  /*11c20*/  HMMA.16816.F32.BF16 R176, R24, R188.reuse, R4 ;  /* 0x000000bc18b0723c */ /* 0x080fe20000041804 */
[----:B------:R-:W4:Y:S02]  /*11c30*/  LDSM.16.MT88.4 R4, [R225+0x2900] ;  /* 0x00290000e104783b */ /* 0x000f240000004200 */
[--C-:B-1----:R-:W-:Y:S04]  /*11c40*/  FFMA.FTZ R23, R172, c[0x0][0x2d0], -R50.reuse ;  /* 0x0000b400ac177a23 */ /* 0x102fe80000010832 */
[----:B------:R1:W1:Y:S02]  /*11c50*/  MUFU.EX2 R44, R23 ;  /* 0x00000017002c7308 */ /* 0x0002640000000800 */
[--C-:B-1----:R-:W-:Y:S03]  /*11c60*/  FFMA.FTZ R23, R174, c[0x0][0x2d0], -R50.reuse ;  /* 0x0000b400ae177a23 */ /* 0x102fe60000010832 */
[----:B------:R-:W-:Y:S01]  /*11c70*/  F2FP.BF16.PACK_AB R29, R44, R45 ;  /* 0x0000002d2c1d723e */ /* 0x000fe200000010ff */
[----:B------:R-:W-:Y:S04]  /*11c80*/  FFMA.FTZ R50, R22, c[0x0][0x2d0], -R50 ;  /* 0x0000b40016327a23 */ /* 0x000fe80000010832 */
[----:B------:R-:W-:Y:S10]  /*11c90*/  MUFU.EX2 R23, R23 ;  /* 0x0000001700177308 */ /* 0x000ff40000000800 */
[----:B------:R-:W1:Y:S02]  /*11ca0*/  MUFU.EX2 R50, R50 ;  /* 0x0000003200327308 */ /* 0x000e640000000800 */
[----:B-1----:R-:W-:Y:S07]  /*11cb0*/  F2FP.BF16.PACK_AB R31, R50, R23 ;  /* 0x00000017321f723e */ /* 0x002fee00000010ff */
[C---:B------:R-:W-:Y:S01]  /*11cc0*/  HMMA.16816.F32.BF16 R180, R28.reuse, R188, R8 ;  /* 0x000000bc1cb4723c */ /* 0x040fe20000041808 */
[----:B------:R-:W1:Y:S07]  /*11cd0*/  LDSM.16.MT88.4 R8, [R226+0x2900] ;  /* 0x00290000e208783b */ /* 0x000e6e0000004200 */
[-C--:B------:R-:W-:Y:S01]  /*11ce0*/  HMMA.16816.F32.BF16 R184, R28, R190.reuse, R12 ;  /* 0x000000be1cb8723c */ /* 0x080fe2000004180c */
[----:B------:R-:W1:Y:S07]  /*11cf0*/  LDSM.16.MT88.4 R12, [R228+0x2900] ;  /* 0x00290000e40c783b */ /* 0x000e6e0000004200 */
[C---:B------:R-:W-:Y:S01]  /*11d00*/  HMMA.16816.F32.BF16 R188, R24.reuse, R190, R16 ;  /* 0x000000be18bc723c */ /* 0x040fe20000041810 */
[----:B------:R-:W1:Y:S07]  /*11d10*/  LDSM.16.MT88.4 R16, [R227+0x2900] ;  /* 0x00290000e310783b */ /* 0x000e6e0000004200 */
[-C--:B---3--:R-:W-:Y:S08]  /*11d20*/  HMMA.16816.F32.BF16 R132, R24, R40.reuse, R132 ;  /* 0x000000281884723c */ /* 0x088ff00000041884 */
[C---:B------:R-:W-:Y:S04]  /*11d30*/  HMMA.16816.F32.BF16 R136, R28.reuse, R40, R136 ;  /* 0x000000281c88723c */ /* 0x040fe80000041888 */
[----:B--2---:R-:W-:Y:S04]  /*11d40*/  FFMA.FTZ R20, R20, R215, R211 ;  /* 0x000000d714147223 */ /* 0x004fe800000100d3 */
[-C--:B------:R-:W-:Y:S04]  /*11d50*/  HMMA.16816.F32.BF16 R140, R28, R42.reuse, R140 ;  /* 0x0000002a1c8c723c */ /* 0x080fe8000004188c */
[----:B------:R-:W-:Y:S04]  /*11d60*/  FADD.FTZ R20, R207, R20 ;  /* 0x00000014cf147221 */ /* 0x000fe80000010000 */
[C---:B------:R-:W-:Y:S04]  /*11d70*/  HMMA.16816.F32.BF16 R144, R24.reuse, R42, R144 ;  /* 0x0000002a1890723c */ /* 0x040fe80000041890 */
[----:B------:R-:W-:Y:S04]  /*11d80*/  FADD.FTZ R20, R209, R20 ;  /* 0x00000014d1147221 */ /* 0x000fe80000010000 */
[-C--:B------:R-:W-:Y:S08]  /*11d90*/  HMMA.16816.F32.BF16 R148, R24, R32.reuse, R148 ;  /* 0x000000201894723c */ /* 0x080ff00000041894 */
[C---:B------:R-:W-:Y:S08]  /*11da0*/  HMMA.16816.F32.BF16 R152, R28.reuse, R32, R152 ;  /* 0x000000201c98723c */ /* 0x040ff00000041898 */
[-C--:B------:R-:W-:Y:S04]  /*11db0*/  HMMA.16816.F32.BF16 R156, R28, R34.reuse, R156 ;  /* 0x000000221c9c723c */ /* 0x080fe8000004189c */
[----:B-----5:R-:W-:Y:S04]  /*11dc0*/  FFMA.FTZ R21, R21, R214, R212 ;  /* 0x000000d615157223 */ /* 0x020fe800000100d4 */
[C---:B------:R-:W-:Y:S08]  /*11dd0*/  HMMA.16816.F32.BF16 R160, R24.reuse, R34, R160 ;  /* 0x0000002218a0723c */ /* 0x040ff000000418a0 */
[-C--:B------:R-:W-:Y:S08]  /*11de0*/  HMMA.16816.F32.BF16 R52, R24, R36.reuse, R52 ;  /* 0x000000241834723c */ /* 0x080ff00000041834 */
[C---:B------:R-:W-:Y:S08]  /*11df0*/  HMMA.16816.F32.BF16 R56, R28.reuse, R36, R56 ;  /* 0x000000241c38723c */ /* 0x040ff00000041838 */
[-C--:B------:R-:W-:Y:S08]  /*11e00*/  HMMA.16816.F32.BF16 R60, R28, R38.reuse, R60 ;  /* 0x000000261c3c723c */ /* 0x080ff0000004183c */
[C---:B------:R-:W-:Y:S08]  /*11e10*/  HMMA.16816.F32.BF16 R64, R24.reuse, R38, R64 ;  /* 0x000000261840723c */ /* 0x040ff00000041840 */
[-C--:B----4-:R-:W-:Y:S08]  /*11e20*/  HMMA.16816.F32.BF16 R68, R24, R4.reuse, R68 ;  /* 0x000000041844723c */ /* 0x090ff00000041844 */
[C---:B------:R-:W-:Y:S07]  /*11e30*/  HMMA.16816.F32.BF16 R72, R28.reuse, R4, R72 ;  /* 0x000000041c48723c */ /* 0x040fee0000041848 */
[----:B------:R-:W-:Y:S01]  /*11e40*/  FFMA.FTZ R4, R2, R216, R251 ;  /* 0x000000d802047223 */ /* 0x000fe200000100fb */
[-C--:B------:R-:W-:Y:S04]  /*11e50*/  HMMA.16816.F32.BF16 R76, R28, R6.reuse, R76 ;  /* 0x000000061c4c723c */ /* 0x080fe8000004184c */
[----:B------:R-:W-:Y:S02]  /*11e60*/  FADD.FTZ R4, R252, R4 ;  /* 0x00000004fc047221 */ /* 0x000fe40000010000 */
[----:B------:R-:W-:Y:S02]  /*11e70*/  FADD.FTZ R2, R208, R21 ;  /* 0x00000015d0027221 */ /* 0x000fe40000010000 */
[C---:B------:R-:W-:Y:S04]  /*11e80*/  HMMA.16816.F32.BF16 R80, R24.reuse, R6, R80 ;  /* 0x000000061850723c */ /* 0x040fe80000041850 */
[----:B------:R-:W-:Y:S02]  /*11e90*/  FADD.FTZ R5, R250, R4 ;  /* 0x00000004fa057221 */ /* 0x000fe40000010000 */
[----:B------:R-:W-:Y:S02]  /*11ea0*/  FFMA.FTZ R4, R0, R206, R245 ;  /* 0x000000ce00047223 */ /* 0x000fe400000100f5 */
[-C--:B-1----:R-:W-:Y:S04]  /*11eb0*/  HMMA.16816.F32.BF16 R84, R24, R8.reuse, R84 ;  /* 0x000000081854723c */ /* 0x082fe80000041854 */
        /* <DEDUP_REMOVED lines=37> */
[----:B------:R-:W-:Y:S01]  /*12110*/  FADD.FTZ R6, R170, R2 ;  /* 0x00000002aa067221 */ /* 0x000fe20000010000 */
[----:B------:R-:W-:Y:S01]  /*12120*/  MOV R170, R3 ;  /* 0x0000000300aa7202 */ /* 0x000fe20000000f00 */
[----:B------:R-:W-:Y:S01]  /*12130*/  FADD.FTZ R2, R45, R4 ;  /* 0x000000042d027221 */ /* 0x000fe20000010000 */
[----:B------:R-:W-:Y:S04]  /*12140*/  HMMA.16816.F32.BF16 R128, R24, R18, R128 ;  /* 0x000000121880723c */ /* 0x000fe80000041880 */
[----:B------:R-:W-:Y:S02]  /*12150*/  FADD.FTZ R4, R46, R0 ;  /* 0x000000002e047221 */ /* 0x000fe40000010000 */
[----:B------:R-:W-:Y:S02]  /*12160*/  FADD.FTZ R0, R171, R5 ;  /* 0x00000005ab007221 */ /* 0x000fe40000010000 */
[----:B------:R-:W-:Y:S01]  /*12170*/  FADD.FTZ R5, R165, R6 ;  /* 0x00000006a5057221 */ /* 0x000fe20000010000 */
[----:B------:R-:W-:Y:S03]  /*12180*/  MOV R165, R168 ;  /* 0x000000a800a57202 */ /* 0x000fe60000000f00 */
[----:B------:R-:W-:Y:S01]  /*12190*/  FADD.FTZ R0, R166, R0 ;  /* 0x00000000a6007221 */ /* 0x000fe20000010000 */
[----:B------:R-:W-:Y:S01]  /*121a0*/  MOV R166, R167 ;  /* 0x000000a700a67202 */ /* 0x000fe20000000f00 */
[----:B------:R-:W-:Y:S01]  /*121b0*/  FADD.FTZ R5, R164, R5 ;  /* 0x00000005a4057221 */ /* 0x000fe20000010000 */
[----:B------:R-:W-:Y:S01]  /*121c0*/  MOV R164, R169 ;  /* 0x000000a900a47202 */ /* 0x000fe20000000f00 */
[----:B------:R-:W-:Y:S01]  /*121d0*/  FADD.FTZ R4, R47, R4 ;  /* 0x000000042f047221 */ /* 0x000fe20000010000 */
[----:B------:R1:W-:Y:S01]  /*121e0*/  STL [R1+0x18], R0 ;  /* 0x0000180001007387 */ /* 0x0003e20000100800 */
[----:B------:R-:W-:Y:S02]  /*121f0*/  FADD.FTZ R2, R44, R2 ;  /* 0x000000022c027221 */ /* 0x000fe40000010000 */
[----:B------:R-:W-:Y:S01]  /*12200*/  FADD.FTZ R4, R49, R4 ;  /* 0x0000000431047221 */ /* 0x000fe20000010000 */
[----:B------:R2:W-:Y:S01]  /*12210*/  STL [R1+0x1c], R5 ;  /* 0x00001c0501007387 */ /* 0x0005e20000100800 */
[----:B------:R-:W-:Y:S03]  /*12220*/  FADD.FTZ R2, R23, R2 ;  /* 0x0000000217027221 */ /* 0x000fe60000010000 */
[----:B------:R2:W-:Y:S01]  /*12230*/  STL [R1+0x20], R4 ;  /* 0x0000200401007387 */ /* 0x0005e20000100800 */
[----:B------:R-:W-:Y:S05]  /*12240*/  FADD.FTZ R2, R50, R2 ;  /* 0x0000000232027221 */ /* 0x000fea0000010000 */
[----:B------:R2:W-:Y:S01]  /*12250*/  STL [R1+0x24], R2 ;  /* 0x0000240201007387 */ /* 0x0005e20000100800 */
[----:B-1----:R-:W-:Y:S04]  /*12260*/  IADD3 R0, R242, -0x1, RZ ;  /* 0xfffffffff2007810 */ /* 0x002fe80007ffe0ff */
[----:B------:R-:W-:Y:S01]  /*12270*/  MOV R242, R0 ;  /* 0x0000000000f27202 */ /* 0x000fe20000000f00 */
[----:B------:R-:W-:-:S05]  /*12280*/  @P0 BRA `(.L_x_1845) ;  /* 0xffffbd8000000947 */ /* 0x000fca000383ffff */
.L_x_1828:
[----:B--2---:R-:W2:Y:S04]  /*12290*/  LDL.LU R0, [R1+0x18] ;  /* 0x0000180001007983 */ /* 0x004ea80000300800 */
        /* <DEDUP_REMOVED lines=184> */
.L_x_1770:
        /* <DEDUP_REMOVED lines=227> */
.L_x_1848:
[----:B-1----:R-:W-:Y:S05]  /*13c50*/  BSYNC B0 ;  /* 0x0000000000007941 */ /* 0x002fea0003800000 */
.L_x_1847:
        /* <DEDUP_REMOVED lines=97> */
.L_x_1850:
[----:B------:R-:W-:Y:S05]  /*14270*/  BSYNC B0 ;  /* 0x0000000000007941 */ /* 0x000fea0003800000 */
.L_x_1849:
        /* <DEDUP_REMOVED lines=97> */
.L_x_1852:
[----:B------:R-:W-:Y:S05]  /*14890*/  BSYNC B0 ;  /* 0x0000000000007941 */ /* 0x000fea0003800000 */
.L_x_1851:
        /* <DEDUP_REMOVED lines=98> */
.L_x_1846:
        /* <DEDUP_REMOVED lines=50> */
.L_x_1853:
        /* <DEDUP_REMOVED lines=10> */
.L_x_2728:


//--------------------- .text._ZN7cutlass13device_kernelIN5flash19enable_sm80_to_sm89INS1_16FlashAttnFwdSm80INS1_25CollectiveMainloopFwdSm80ILi8ELi1ELb1EN4cute5tupleIJNS5_1CILi128EEENS7_ILi96EEES8_EEELi128ENS_10bfloat16_tEfNS_4arch4Sm80ELb0ELb1ELb0ELb1ELb0ELb0ELb1ELb1EEENS1_21CollectiveEpilogueFwdINS6_IJS8_S8_S9_EEENS6_IJNS7_ILi1EEESH_SH_EEESB_SD_Li256ELb1ELb1ELb1ELb0EEENS1_36VarlenDynamicPersistentTileSchedulerILi128ELi96ELi256ELi256ELb1ELb1ELb0ELb1ELb0ELb1EEEEEEEEEvNT_6ParamsE --------------------------
	.section	.text._ZN7cutlass13device_kernelIN5flash19enable_sm80_to_sm89INS1_16FlashAttnFwdSm80INS1_25CollectiveMainloopFwdSm80ILi8ELi1ELb1EN4cute5tupleIJNS5_1CILi128EEENS7_ILi96EEES8_EEELi128ENS_10bfloat16_tEfNS_4arch4Sm80ELb0ELb1ELb0ELb1ELb0ELb0ELb1ELb1EEENS1_21CollectiveEpilogueFwdINS6_IJS8_S8_S9_EEENS6_IJNS7_ILi1EEESH_SH_EEESB_SD_Li256ELb1ELb1ELb1ELb0EEENS1_36VarlenDynamicPersistentTileSchedulerILi128ELi96ELi256ELi256ELb1ELb1ELb0ELb1ELb0ELb1EEEEEEEEEvNT_6ParamsE,"ax",@progbits
	.sectioninfo	@"SHI_REGISTERS=255"
	.align	128
.text._ZN7cutlass13device_kernelIN5flash19enable_sm80_to_sm89INS1_16FlashAttnFwdSm80INS1_25CollectiveMainloopFwdSm80ILi8ELi1ELb1EN4cute5tupleIJNS5_1CILi128EEENS7_ILi96EEES8_EEELi128ENS_10bfloat16_tEfNS_4arch4Sm80ELb0ELb1ELb0ELb1ELb0ELb0ELb1ELb1EEENS1_21CollectiveEpilogueFwdINS6_IJS8_S8_S9_EEENS6_IJNS7_ILi1EEESH_SH_EEESB_SD_Li256ELb1ELb1ELb1ELb0EEENS1_36VarlenDynamicPersistentTileSchedulerILi128ELi96ELi256ELi256ELb1ELb1ELb0ELb1ELb0ELb1EEEEEEEEEvNT_6ParamsE:
        .type           _ZN7cutlass13device_kernelIN5flash19enable_sm80_to_sm89INS1_16FlashAttnFwdSm80INS1_25CollectiveMainloopFwdSm80ILi8ELi1ELb1EN4cute5tupleIJNS5_1CILi128EEENS7_ILi96EEES8_EEELi128ENS_10bfloat16_tEfNS_4arch4Sm80ELb0ELb1ELb0ELb1ELb0ELb0ELb1ELb1EEENS1_21CollectiveEpilogueFwdINS6_IJS8_S8_S9_EEENS6_IJNS7_ILi1EEESH_SH_EEESB_SD_Li256ELb1ELb1ELb1ELb0EEENS1_36VarlenDynamicPersistentTileSchedulerILi128ELi96ELi256ELi256ELb1ELb1ELb0ELb1ELb0ELb1EEEEEEEEEvNT_6ParamsE,@function
        .size           _ZN7cutlass13device_kernelIN5flash19enable_sm80_to_sm89INS1_16FlashAttnFwdSm80INS1_25CollectiveMainloopFwdSm80ILi8ELi1ELb1EN4cute5tupleIJNS5_1CILi128EEENS7_ILi96EEES8_EEELi128ENS_10bfloat16_tEfNS_4arch4Sm80ELb0ELb1ELb0ELb1ELb0ELb0ELb1ELb1EEENS1_21CollectiveEpilogueFwdINS6_IJS8_S8_S9_EEENS6_IJNS7_ILi1EEESH_SH_EEESB_SD_Li256ELb1ELb1ELb1ELb0EEENS1_36VarlenDynamicPersistentTileSchedulerILi128ELi96ELi256ELi256ELb1ELb1ELb0ELb1ELb0ELb1EEEEEEEEEvNT_6ParamsE,(.L_x_2729 - _ZN7cutlass13device_kernelIN5flash19enable_sm80_to_sm89INS1_16FlashAttnFwdSm80INS1_25CollectiveMainloopFwdSm80ILi8ELi1ELb1EN4cute5tupleIJNS5_1CILi128EEENS7_ILi96EEES8_EEELi128ENS_10bfloat16_tEfNS_4arch4Sm80ELb0ELb1ELb0ELb1ELb0ELb0ELb1ELb1EEENS1_21CollectiveEpilogueFwdINS6_IJS8_S8_S9_EEENS6_IJNS7_ILi1EEESH_SH_EEESB_SD_Li256ELb1ELb1ELb1ELb0EEENS1_36VarlenDynamicPersistentTileSchedulerILi128ELi96ELi256ELi256ELb1ELb1ELb0ELb1ELb0ELb1EEEEEEEEEvNT_6ParamsE)
        .other          _ZN7cutlass13device_kernelIN5flash19enable_sm80_to_sm89INS1_16FlashAttnFwdSm80INS1_25CollectiveMainloopFwdSm80ILi8ELi1ELb1EN4cute5tupleIJNS5_1CILi128EEENS7_ILi96EEES8_EEELi128ENS_10bfloat16_tEfNS_4arch4Sm80ELb0ELb1ELb0ELb1ELb0ELb0ELb1ELb1EEENS1_21CollectiveEpilogueFwdINS6_IJS8_S8_S9_EEENS6_IJNS7_ILi1EEESH_SH_EEESB_SD_Li256ELb1ELb1ELb1ELb0EEENS1_36VarlenDynamicPersistentTileSchedulerILi128ELi96ELi256ELi256ELb1ELb1ELb0ELb1ELb0ELb1EEEEEEEEEvNT_6ParamsE,@"STO_CUDA_ENTRY STV_DEFAULT"
_ZN7cutlass13device_kernelIN5flash19enable_sm80_to_sm89INS1_16FlashAttnFwdSm80INS1_25CollectiveMainloopFwdSm80ILi8ELi1ELb1EN4cute5tupleIJNS5_1CILi128EEENS7_ILi96EEES8_EEELi128ENS_10bfloat16_tEfNS_4arch4Sm80ELb0ELb1ELb0ELb1ELb0ELb0ELb1ELb1EEENS1_21CollectiveEpilogueFwdINS6_IJS8_S8_S9_EEENS6_IJNS7_ILi1EEESH_SH_EEESB_SD_Li256ELb1ELb1ELb1ELb0EEENS1_36VarlenDynamicPersistentTileSchedulerILi128ELi96ELi256ELi256ELb1ELb1ELb0ELb1ELb0ELb1EEEEEEEEEvNT_6ParamsE:
        /* <DEDUP_REMOVED lines=55> */
.L_x_1859:
        /* <DEDUP_REMOVED lines=17> */
.L_x_1986:
        /* <DEDUP_REMOVED lines=16> */
.L_x_1987:
[----:B--2---:R-:W-:-:S05]  /*0580*/  IMAD R0, R0, c[0x0][0x538], RZ ;  /* 0x00014e0000007a24 */ /* 0x004fca00078e02ff */
[----:B------:R-:W-:-:S04]  /*0590*/  IADD3 R7, R0, R7, RZ ;  /* 0x0000000700077210 */ /* 0x000fc80007ffe0ff */
[----:B------:R-:W-:-:S13]  /*05a0*/  ISETP.GT.AND P0, PT, R7, UR4, PT ;  /* 0x0000000407007c0c */ /* 0x000fda000bf04270 */
[----:B-1----:R-:W-:Y:S05]  /*05b0*/  @!P0 BRA `(.L_x_1859) ;  /* 0xfffffdb000008947 */ /* 0x002fea000383ffff */
.L_x_1855:
[----:B------:R-:W-:-:S05]  /*05c0*/  IADD3 R11, -R0, R7, RZ ;  /* 0x00000007000b7210 */ /* 0x000fca0007ffe1ff */
[----:B------:R-:W-:-:S05]  /*05d0*/  IMAD R0, R4, c[0x0][0x538], R11 ;  /* 0x00014e0004007a24 */ /* 0x000fca00078e020b */
[----:B------:R-:W-:Y:S01]  /*05e0*/  ISETP.GT.AND P0, PT, R0, UR4, PT ;  /* 0x0000000400007c0c */ /* 0x000fe2000bf04270 */
[----:B------:R-:W-:-:S12]  /*05f0*/  BRA.DIV ~URZ, `(.L_x_1860) ;  /* 0x000153c27f007947 */ /* 0x000fd8000b800000 */
[----:B------:R-:W-:-:S04]  /*0600*/  VOTE.ANY R7, PT, !P0 ;  /* 0x0000000000077806 */ /* 0x000fc800040e0100 */
.L_x_1988:
[----:B------:R-:W1:Y:S02]  /*0610*/  POPC R0, R7 ;  /* 0x0000000700007309 */ /* 0x000e640000000000 */
[----:B-1----:R-:W-:-:S05]  /*0620*/  IADD3 R2, R0, R6, RZ ;  /* 0x0000000600027210 */ /* 0x002fca0007ffe0ff */
[----:B------:R1:W-:Y:S01]  /*0630*/  STL [R1+0x34], R2 ;  /* 0x0000340201007387 */ /* 0x0003e20000100800 */
[----:B------:R-:W-:Y:S05]  /*0640*/  BRA.DIV ~URZ, `(.L_x_1861) ;  /* 0x000153c27f007947 */ /* 0x000fea000b800000 */
[----:B------:R2:W3:Y:S01]  /*0650*/  SHFL.IDX PT, R12, R10, R0, 0x1f ;  /* 0x00001f000a0c7589 */ /* 0x0004e200000e0000 */
[----:B------:R-:W-:-:S03]  /*0660*/  MOV R6, RZ ;  /* 0x000000ff00067202 */ /* 0x000fc60000000f00 */
[----:B------:R2:W4:Y:S04]  /*0670*/  SHFL.IDX PT, R10, R8, R0, 0x1f ;  /* 0x00001f00080a7589 */ /* 0x00052800000e0000 */
.L_x_1989:
[----:B------:R-:W-:Y:S01]  /*0680*/  ISETP.NE.AND P0, PT, R7, RZ, PT ;  /* 0x000000ff0700720c */ /* 0x000fe20003f05270 */
[----:B------:R-:W-:-:S12]  /*0690*/  BSSY B0, `(.L_x_1862) ;  /* 0x0000005000007945 */ /* 0x000fd80003800000 */
[----:B------:R-:W-:Y:S05]  /*06a0*/  @!P0 BRA `(.L_x_1863) ;  /* 0x0000003000008947 */ /* 0x000fea0003800000 */
[----:B------:R-:W-:Y:S01]  /*06b0*/  IADD3 R5, R0, -0x1, RZ ;  /* 0xffffffff00057810 */ /* 0x000fe20007ffe0ff */
[----:B------:R-:W-:Y:S05]  /*06c0*/  BRA.DIV ~URZ, `(.L_x_1864) ;  /* 0x000154227f007947 */ /* 0x000fea000b800000 */
[----:B------:R1:W2:Y:S02]  /*06d0*/  SHFL.IDX PT, R6, R4, R5, 0x1f ;  /* 0x00001f0504067589 */ /* 0x0002a400000e0000 */
.L_x_1863:
[----:B------:R-:W-:Y:S05]  /*06e0*/  BSYNC B0 ;  /* 0x0000000000007941 */ /* 0x000fea0003800000 */
.L_x_1862:
        /* <DEDUP_REMOVED lines=69> */
.L_x_1866:
        /* <DEDUP_REMOVED lines=70> */
.L_x_1867:
[----:B------:R-:W-:Y:S05]  /*0fa0*/  BSYNC B0 ;  /* 0x0000000000007941 */ /* 0x000fea0003800000 */
.L_x_1865:
[----:B------:R-:W-:-:S04]  /*0fb0*/  LOP3.LUT R0, RZ, R0, RZ, 0x33, !PT ;  /* 0x00000000ff007212 */ /* 0x000fc800078e33ff */
[----:B------:R-:W-:-:S05]  /*0fc0*/  IADD3 R0, R0, R12, RZ ;  /* 0x0000000c00007210 */ /* 0x000fca0007ffe0ff */
[----:B------:R2:W-:Y:S01]  /*0fd0*/  STL [R1+0x2c], R0 ;  /* 0x00002c0001007387 */ /* 0x0005e20000100800 */
[----:B------:R-:W-:Y:S05]  /*0fe0*/  BRA `(.L_x_1868) ;  /* 0x0000006000007947 */ /* 0x000fea0003800000 */
.L_x_1856:
[----:B------:R-:W-:Y:S01]  /*0ff0*/  MOV R0, UR4 ;  /* 0x0000000400007c02 */ /* 0x000fe20008000f00 */
[----:B------:R-:W-:Y:S04]  /*1000*/  STL [R1+0x2c], RZ ;  /* 0x00002cff01007387 */ /* 0x000fe80000100800 */
[----:B------:R-:W-:Y:S04]  /*1010*/  STL [R1+0x30], RZ ;  /* 0x000030ff01007387 */ /* 0x000fe80000100800 */
[----:B------:R1:W-:Y:S02]  /*1020*/  STL [R1+0x28], R0 ;  /* 0x0000280001007387 */ /* 0x0003e40000100800 */
[----:B-1----:R-:W-:-:S05]  /*1030*/  MOV R0, c[0x0][0x53c] ;  /* 0x00014f0000007a02 */ /* 0x002fca0000000f00 */
[----:B------:R1:W-:Y:S02]  /*1040*/  STL [R1+0x34], R0 ;  /* 0x0000340001007387 */ /* 0x0003e40000100800 */
.L_x_1868:
        /* <DEDUP_REMOVED lines=8> */
.L_x_1854:
        /* <DEDUP_REMOVED lines=26> */
[----:B------:R-:W-:Y:S02]  /*1270*/  LOP3.LUT R3, R2, 0xfffffff8, RZ, 0xc0, !PT ;  /* 0xfffffff802037812 */ /* 0x000fe400078ec0ff */
[----:B------:R-:W-:Y:S02]  /*1280*/  LOP3.LUT R2, R4, 0x1c0, RZ, 0xc0, !PT ;  /* 0x000001c004027812 */ /* 0x000fe400078ec0ff */
[----:B------:R-:W-:Y:S01]  /*1290*/  LEA.HI R10, R5, R0, RZ, 0x3 ;  /* 0x00000000050a7211 */ /* 0x000fe200078f18ff */
[----:B------:R-:W-:Y:S01]  /*12a0*/  IMAD.IADD R6, R6, 0x1, -R3 ;  /* 0x0000000106067824 */ /* 0x000fe200078e0a03 */
[----:B------:R-:W-:Y:S02]  /*12b0*/  SHF.R.U32.HI R4, RZ, 0x3, R2 ;  /* 0x00000003ff047819 */ /* 0x000fe40000011602 */
[----:B------:R-:W-:Y:S02]  /*12c0*/  LOP3.LUT R3, R2, 0x38, R246, 0xf8, !PT ;  /* 0x0000003802037812 */ /* 0x000fe400078ef8f6 */
[----:B------:R-:W-:-:S02]  /*12d0*/  LOP3.LUT R2, R10, 0xfffffff8, RZ, 0xc0, !PT ;  /* 0xfffffff80a027812 */ /* 0x000fc400078ec0ff */
[----:B------:R-:W-:Y:S02]  /*12e0*/  LOP3.LUT R8, R3, R4, RZ, 0x3c, !PT ;  /* 0x0000000403087212 */ /* 0x000fe400078e3cff */
[----:B------:R-:W-:Y:S01]  /*12f0*/  SHF.R.S32.HI R3, RZ, 0x1f, R11 ;  /* 0x0000001fff037819 */ /* 0x000fe2000001140b */
[----:B------:R-:W-:Y:S01]  /*1300*/  IMAD.IADD R5, R0, 0x1, -R2 ;  /* 0x0000000100057824 */ /* 0x000fe200078e0a02 */
[----:B------:R-:W-:Y:S02]  /*1310*/  LOP3.LUT R2, R11, 0xffffffe0, RZ, 0xc0, !PT ;  /* 0xffffffe00b027812 */ /* 0x000fe400078ec0ff */
[----:B------:R-:W-:Y:S02]  /*1320*/  LOP3.LUT R0, R9, 0x1c0, RZ, 0xc0, !PT ;  /* 0x000001c009007812 */ /* 0x000fe400078ec0ff */
[----:B------:R-:W-:Y:S01]  /*1330*/  LEA.HI R9, R12, R19, RZ, 0x6 ;  /* 0x000000130c097211 */ /* 0x000fe200078f30ff */
[----:B------:R-:W-:Y:S01]  /*1340*/  IMAD.IADD R17, R19, 0x1, -R2 ;  /* 0x0000000113117824 */ /* 0x000fe200078e0a02 */
[----:B------:R-:W-:Y:S01]  /*1350*/  LOP3.LUT R4, R0, 0x8, R14, 0xf8, !PT ;  /* 0x0000000800047812 */ /* 0x000fe200078ef80e */
[----:B------:R-:W-:Y:S01]  /*1360*/  IMAD.MOV.U32 R14, RZ, RZ, 0x20 ;  /* 0x00000020ff0e7424 */ /* 0x000fe200078e00ff */
[----:B------:R-:W-:-:S02]  /*1370*/  SHF.R.U32.HI R2, RZ, 0x3, R0 ;  /* 0x00000003ff027819 */ /* 0x000fc40000011600 */
[----:B------:R-:W-:Y:S02]  /*1380*/  LEA.HI R0, R3, R208, RZ, 0x3 ;  /* 0x000000d003007211 */ /* 0x000fe400078f18ff */
[----:B------:R-:W-:Y:S02]  /*1390*/  SHF.R.S32.HI R3, RZ, 0x1f, R17 ;  /* 0x0000001fff037819 */ /* 0x000fe40000011411 */
[----:B------:R-:W-:Y:S01]  /*13a0*/  LOP3.LUT R12, R4, R2, RZ, 0x3c, !PT ;  /* 0x00000002040c7212 */ /* 0x000fe200078e3cff */
[----:B------:R-:W-:Y:S01]  /*13b0*/  IMAD.SHL.U32 R2, R9, 0x8, RZ ;  /* 0x0000000809027824 */ /* 0x000fe200078e00ff */
[----:B------:R-:W-:Y:S02]  /*13c0*/  LOP3.LUT R0, R0, 0xffffff8, RZ, 0xc0, !PT ;  /* 0x0ffffff800007812 */ /* 0x000fe400078ec0ff */
[----:B------:R-:W-:Y:S02]  /*13d0*/  LEA.HI R9, R3, R17, RZ, 0x2 ;  /* 0x0000001103097211 */ /* 0x000fe400078f10ff */
[----:B------:R-:W-:-:S02]  /*13e0*/  LOP3.LUT R3, R6, 0x1, RZ, 0xc0, !PT ;  /* 0x0000000106037812 */ /* 0x000fc400078ec0ff */
        /* <DEDUP_REMOVED lines=14> */
[----:B------:R-:W-:Y:S01]  /*14d0*/  STL [R1+0x60], R16 ;  /* 0x0000601001007387 */ /* 0x000fe20000100800 */
[----:B------:R-:W-:Y:S01]  /*14e0*/  SHF.R.U32.HI R2, RZ, 0x3, R0 ;  /* 0x00000003ff027819 */ /* 0x000fe20000011600 */
[----:B------:R-:W-:Y:S01]  /*14f0*/  IMAD.SHL.U32 R213, R213, 0x2, RZ ;  /* 0x00000002d5d57824 */ /* 0x000fe200078e00ff */
[----:B------:R-:W-:-:S02]  /*1500*/  LEA.HI R0, R3, R3, RZ, 0x1 ;  /* 0x0000000303007211 */ /* 0x000fc400078f08ff */
[----:B------:R-:W-:Y:S01]  /*1510*/  LOP3.LUT R8, R5, R2, RZ, 0x3c, !PT ;  /* 0x0000000205087212 */ /* 0x000fe200078e3cff */
[----:B------:R-:W-:Y:S01]  /*1520*/  IMAD.MOV.U32 R5, RZ, RZ, 0x10 ;  /* 0x00000010ff057424 */ /* 0x000fe200078e00ff */
[----:B------:R-:W-:Y:S02]  /*1530*/  LOP3.LUT R0, R0, 0x1ffffffe, RZ, 0xc0, !PT ;  /* 0x1ffffffe00007812 */ /* 0x000fe400078ec0ff */
[----:B------:R-:W-:Y:S01]  /*1540*/  LOP3.LUT R2, R4, 0x1c0, RZ, 0xc0, !PT ;  /* 0x000001c004027812 */ /* 0x000fe200078ec0ff */
[----:B------:R-:W-:Y:S01]  /*1550*/  IMAD R4, R208, 0x200, R3 ;  /* 0x00000200d0047824 */ /* 0x000fe200078e0203 */
[----:B------:R-:W-:Y:S01]  /*1560*/  SEL R5, R5, 0xfffffff0, !P4 ;  /* 0xfffffff005057807 */ /* 0x000fe20006000000 */
[----:B------:R-:W-:Y:S01]  /*1570*/  IMAD.IADD R11, R3, 0x1, -R0 ;  /* 0x00000001030b7824 */ /* 0x000fe200078e0a00 */
[----:B------:R-:W-:Y:S01]  /*1580*/  SEL R3, R14, 0xffffffe0, !P3 ;  /* 0xffffffe00e037807 */ /* 0x000fe20005800000 */
[----:B------:R-:W-:Y:S01]  /*1590*/  IMAD R0, R13, 0x200, R12 ;  /* 0x000002000d007824 */ /* 0x000fe200078e020c */
[----:B------:R-:W-:Y:S01]  /*15a0*/  R2P PR, R6, 0x6 ;  /* 0x0000000606007804 */ /* 0x000fe20000000000 */
[----:B------:R-:W-:Y:S01]  /*15b0*/  IMAD.SHL.U32 R6, R10, 0x40, RZ ;  /* 0x000000400a067824 */ /* 0x000fe200078e00ff */
[----:B------:R-:W-:Y:S01]  /*15c0*/  LEA.HI R2, R2, R2, RZ, 0x1d ;  /* 0x0000000202027211 */ /* 0x000fe200078fe8ff */
[----:B------:R-:W-:Y:S01]  /*15d0*/  IMAD.IADD R5, R5, 0x1, R3 ;  /* 0x0000000105057824 */ /* 0x000fe200078e0203 */
[----:B------:R-:W-:-:S02]  /*15e0*/  LOP3.LUT R3, R9, 0x7ffffffc, RZ, 0xc0, !PT ;  /* 0x7ffffffc09037812 */ /* 0x000fc400078ec0ff */
[----:B------:R-:W-:Y:S01]  /*15f0*/  LOP3.LUT P6, RZ, R7, 0x2, RZ, 0xc0, !PT ;  /* 0x0000000207ff7812 */ /* 0x000fe200078cc0ff */
[----:B------:R-:W-:Y:S01]  /*1600*/  IMAD.U32 R10, R4, 0x2, R2 ;  /* 0x00000002040a7824 */ /* 0x000fe200078e0002 */
[----:B------:R-:W-:Y:S01]  /*1610*/  LOP3.LUT R4, R8, 0x7ffffe00, R6, 0xf8, !PT ;  /* 0x7ffffe0008047812 */ /* 0x000fe200078ef806 */
[----:B------:R-:W-:Y:S01]  /*1620*/  IMAD.IADD R3, R17, 0x1, -R3 ;  /* 0x0000000111037824 */ /* 0x000fe200078e0a03 */
[----:B------:R-:W-:Y:S01]  /*1630*/  LEA R189, R0, 0x8100, 0x1 ;  /* 0x0000810000bd7811 */ /* 0x000fe200078e08ff */
[C---:B------:R-:W-:Y:S01]  /*1640*/  IMAD R6, R7.reuse, 0x20, R18 ;  /* 0x0000002007067824 */ /* 0x040fe200078e0212 */
        /* <DEDUP_REMOVED lines=53> */
.L_x_1985:
        /* <DEDUP_REMOVED lines=33> */
.L_x_1869:
[----:B------:R-:W-:-:S04]  /*1bb0*/  ISETP.NE.U32.AND P0, PT, RZ, c[0x0][0x368], PT ;  /* 0x0000da00ff007a0c */ /* 0x000fc80003f05070 */
[----:B------:R-:W-:-:S13]  /*1bc0*/  ISETP.NE.AND.EX P0, PT, RZ, c[0x0][0x36c], PT, P0 ;  /* 0x0000db00ff007a0c */ /* 0x000fda0003f05300 */
[----:B------:R-:W-:Y:S05]  /*1bd0*/  @!P0 BRA `(.L_x_1870) ;  /* 0x0000003000008947 */ /* 0x000fea0003800000 */
[----:B----4-:R-:W-:-:S05]  /*1be0*/  IMAD.WIDE R2, R15, R14, c[0x0][0x368] ;  /* 0x0000da000f027625 */ /* 0x010fca00078e020e */
[----:B-1----:R1:W5:Y:S01]  /*1bf0*/  LDG.E R0, [R2.64] ;  /* 0x0000000802007981 */ /* 0x002362000c1e1900 */
[----:B------:R-:W-:Y:S05]  /*1c00*/  BRA `(.L_x_1871) ;  /* 0x0000005000007947 */ /* 0x000fea0003800000 */
.L_x_1870:
[----:B-1--4-:R-:W-:Y:S01]  /*1c10*/  MOV R0, c[0x0][0x1d0] ;  /* 0x0000740000007a02 */ /* 0x012fe20000000f00 */
[----:B------:R-:W-:Y:S05]  /*1c20*/  @!P4 BRA `(.L_x_1871) ;  /* 0x000000300000c947 */ /* 0x000fea0003800000 */
[----:B------:R-:W2:Y:S04]  /*1c30*/  LDG.E R6, [R2.64] ;  /* 0x0000000802067981 */ /* 0x000ea8000c1e1900 */
[----:B------:R-:W2:Y:S02]  /*1c40*/  LDG.E R0, [R2.64+0x4] ;  /* 0x0000040802007981 */ /* 0x000ea4000c1e1900 */
[----:B--2---:R-:W-:Y:S02]  /*1c50*/  IADD3 R0, -R6, R0, RZ ;  /* 0x0000000006007210 */ /* 0x004fe40007ffe1ff */
.L_x_1871:
        /* <DEDUP_REMOVED lines=30> */
.L_x_1874:
[----:B------:R-:W-:-:S13]  /*1e40*/  ISETP.NE.AND P0, PT, R243, 0x1, PT ;  /* 0x00000001f300780c */ /* 0x000fda0003f05270 */
[----:B------:R-:W-:-:S05]  /*1e50*/  @P0 IMAD.HI.U32 R0, R2, c[0x0][0x330], RZ ;  /* 0x0000cc0002000a27 */ /* 0x000fca00078e00ff */
[----:B------:R-:W-:Y:S02]  /*1e60*/  @P0 SHF.R.U32.HI R2, RZ, c[0x0][0x334], R0 ;  /* 0x0000cd00ff020a19 */ /* 0x000fe40000011600 */
.L_x_1875:
[----:B------:R-:W-:Y:S05]  /*1e70*/  BSYNC B0 ;  /* 0x0000000000007941 */ /* 0x000fea0003800000 */
.L_x_1873:
[----:B------:R-:W-:-:S05]  /*1e80*/  IMAD R2, R2, R243, c[0x0][0x32c] ;  /* 0x0000cb0002027624 */ /* 0x000fca00078e02f3 */
[----:B------:R-:W-:-:S04]  /*1e90*/  IMNMX R3, R3, R2, PT ;  /* 0x0000000203037217 */ /* 0x000fc80003800200 */
.L_x_1872:
        /* <DEDUP_REMOVED lines=25> */
.L_x_1878:
[----:B------:R-:W-:-:S13]  /*2030*/  ISETP.NE.AND P0, PT, R243, 0x1, PT ;  /* 0x00000001f300780c */ /* 0x000fda0003f05270 */
[----:B------:R-:W-:-:S05]  /*2040*/  @P0 IMAD.HI.U32 R3, R0, c[0x0][0x330], RZ ;  /* 0x0000cc0000030a27 */ /* 0x000fca00078e00ff */
[----:B------:R-:W-:Y:S02]  /*2050*/  @P0 SHF.R.U32.HI R0, RZ, c[0x0][0x334], R3 ;  /* 0x0000cd00ff000a19 */ /* 0x000fe40000011603 */
.L_x_1879:
[----:B------:R-:W-:Y:S05]  /*2060*/  BSYNC B0 ;  /* 0x0000000000007941 */ /* 0x000fea0003800000 */
.L_x_1877:
[----:B------:R-:W-:-:S05]  /*2070*/  IMAD R0, R0, c[0x0][0x32c], RZ ;  /* 0x0000cb0000007a24 */ /* 0x000fca00078e02ff */
[----:B------:R-:W-:-:S05]  /*2080*/  IMNMX R2, R2, R0, !PT ;  /* 0x0000000002027217 */ /* 0x000fca0007800200 */
.L_x_1876:
        /* <DEDUP_REMOVED lines=47> */
.L_x_1881:
[----:B------:R-:W-:Y:S05]  /*2380*/  BSYNC B0 ;  /* 0x0000000000007941 */ /* 0x000fea0003800000 */
.L_x_1880:
        /* <DEDUP_REMOVED lines=40> */
[----:B------:R-:W-:-:S04]  /*2610*/  ISETP.NE.U32.AND P3, PT, RZ, c[0x0][0x340], PT ;  /* 0x0000d000ff007a0c */ /* 0x000fc80003f65070 */
[----:B------:R-:W-:Y:S02]  /*2620*/  ISETP.NE.AND.EX P3, PT, RZ, c[0x0][0x344], PT, P3 ;  /* 0x0000d100ff007a0c */ /* 0x000fe40003f65330 */
[----:B--23--:R-:W-:-:S04]  /*2630*/  SHF.R.S32.HI R16, RZ, 0x1f, R3 ;  /* 0x0000001fff107819 */ /* 0x00cfc80000011403 */
[----:B------:R-:W-:-:S07]  /*2640*/  LEA.HI R16, R16, R3, RZ, 0x3 ;  /* 0x0000000310107211 */ /* 0x000fce00078f18ff */
[----:B------:R-:W-:Y:S01]  /*2650*/  @P3 IMAD.WIDE R2, R15, R14, c[0x0][0x340] ;  /* 0x0000d0000f023625 */ /* 0x000fe200078e020e */
[----:B------:R-:W-:-:S04]  /*2660*/  SHF.R.S32.HI R16, RZ, 0x3, R16 ;  /* 0x00000003ff107819 */ /* 0x000fc80000011410 */
[----:B------:R2:W3:Y:S01]  /*2670*/  @P3 LDG.E R9, [R2.64] ;  /* 0x0000000802093981 */ /* 0x0004e2000c1e1900 */
[----:B------:R-:W-:Y:S01]  /*2680*/  SHF.R.S32.HI R247, RZ, 0x1f, R246 ;  /* 0x0000001ffff77819 */ /* 0x000fe200000114f6 */
[----:B------:R-:W-:Y:S01]  /*2690*/  WARPSYNC 0xffffffff ;  /* 0xffffffff00007948 */ /* 0x000fe20003800000 */
[----:B------:R-:W-:Y:S02]  /*26a0*/  IADD3 R0, P0, R16, R13, RZ ;  /* 0x0000000d10007210 */ /* 0x000fe40007f1e0ff */
[----:B------:R-:W-:Y:S02]  /*26b0*/  SHF.R.S32.HI R8, RZ, 0x1f, R15 ;  /* 0x0000001fff087819 */ /* 0x000fe4000001140f */
[----:B------:R-:W-:Y:S01]  /*26c0*/  SHF.R.S32.HI R10, RZ, 0x1f, R12 ;  /* 0x0000001fff0a7819 */ /* 0x000fe2000001140c */
[----:B------:R-:W-:Y:S01]  /*26d0*/  IMAD.WIDE.U32 R4, R0, c[0x0][0x208], R246 ;  /* 0x0000820000047a25 */ /* 0x000fe200078e00f6 */
[----:B------:R-:W-:Y:S02]  /*26e0*/  IADD3 R14, R246, 0x40, RZ ;  /* 0x00000040f60e7810 */ /* 0x000fe40007ffe0ff */
[----:B------:R-:W-:-:S02]  /*26f0*/  IADD3 R150, R212, -0x1, RZ ;  /* 0xffffffffd4967810 */ /* 0x000fc40007ffe0ff */
[----:B--2---:R-:W-:-:S04]  /*2700*/  SHF.R.S32.HI R2, RZ, 0x1f, R13 ;  /* 0x0000001fff027819 */ /* 0x004fc8000001140d */
[----:B------:R-:W-:-:S05]  /*2710*/  LEA.HI.X.SX32 R2, R16, R2, 0x1, P0 ;  /* 0x0000000210027211 */ /* 0x000fca00000f0eff */
[C---:B------:R-:W-:Y:S02]  /*2720*/  IMAD R6, R2.reuse, c[0x0][0x1e0], RZ ;  /* 0x0000780002067a24 */ /* 0x040fe400078e02ff */
[----:B------:R-:W-:Y:S02]  /*2730*/  IMAD R7, R2, c[0x0][0x208], RZ ;  /* 0x0000820002077a24 */ /* 0x000fe400078e02ff */
[----:B------:R-:W-:-:S04]  /*2740*/  IMAD.WIDE.U32 R2, R0, c[0x0][0x1e0], R246 ;  /* 0x0000780000027a25 */ /* 0x000fc800078e00f6 */
[C---:B------:R-:W-:Y:S02]  /*2750*/  IMAD R6, R0.reuse, c[0x0][0x1e4], R6 ;  /* 0x0000790000067a24 */ /* 0x040fe400078e0206 */
[----:B------:R-:W-:-:S03]  /*2760*/  IMAD R0, R0, c[0x0][0x20c], R7 ;  /* 0x0000830000007a24 */ /* 0x000fc600078e0207 */
[----:B------:R-:W-:Y:S01]  /*2770*/  IADD3 R7, R3, R6, RZ ;  /* 0x0000000603077210 */ /* 0x000fe20007ffe0ff */
[----:B------:R-:W-:Y:S01]  /*2780*/  IMAD.MOV.U32 R6, RZ, RZ, R2 ;  /* 0x000000ffff067224 */ /* 0x000fe200078e0002 */
[----:B------:R-:W-:-:S03]  /*2790*/  IADD3 R5, R5, R0, RZ ;  /* 0x0000000005057210 */ /* 0x000fc60007ffe0ff */
[----:B------:R-:W-:-:S04]  /*27a0*/  IMAD.WIDE.U32 R6, R17, c[0x0][0x1e8], R6 ;  /* 0x00007a0011067a25 */ /* 0x000fc800078e0006 */
[----:B------:R-:W-:-:S04]  /*27b0*/  IMAD.WIDE.U32 R4, R17, c[0x0][0x210], R4 ;  /* 0x0000840011047a25 */ /* 0x000fc800078e0004 */
[C---:B------:R-:W-:Y:S02]  /*27c0*/  IMAD R7, R17.reuse, c[0x0][0x1ec], R7 ;  /* 0x00007b0011077a24 */ /* 0x040fe400078e0207 */
[----:B------:R-:W-:Y:S01]  /*27d0*/  IMAD R5, R17, c[0x0][0x214], R5 ;  /* 0x0000850011057a24 */ /* 0x000fe200078e0205 */
[----:B---3--:R-:W-:Y:S02]  /*27e0*/  @P3 SHF.R.S32.HI R3, RZ, 0x1f, R9 ;  /* 0x0000001fff033819 */ /* 0x008fe40000011409 */
[----:B------:R-:W-:Y:S02]  /*27f0*/  @!P3 MOV R3, R8 ;  /* 0x000000080003b202 */ /* 0x000fe40000000f00 */
[----:B------:R-:W-:Y:S01]  /*2800*/  @P3 MOV R2, R9 ;  /* 0x0000000900023202 */ /* 0x000fe20000000f00 */
[----:B------:R-:W-:Y:S01]  /*2810*/  @!P3 IMAD.MOV.U32 R2, RZ, RZ, R15 ;  /* 0x000000ffff02b224 */ /* 0x000fe200078e000f */
[----:B------:R-:W-:Y:S01]  /*2820*/  SEL R0, R3, RZ, !P4 ;  /* 0x000000ff03007207 */ /* 0x000fe20006000000 */
[----:B------:R-:W-:Y:S01]  /*2830*/  IMAD R9, R10, c[0x0][0x178], RZ ;  /* 0x00005e000a097a24 */ /* 0x000fe200078e02ff */
[----:B------:R-:W-:-:S02]  /*2840*/  SEL R8, R8, RZ, !P5 ;  /* 0x000000ff08087207 */ /* 0x000fc40006800000 */
[----:B------:R-:W-:Y:S01]  /*2850*/  SEL R2, R2, RZ, !P4 ;  /* 0x000000ff02027207 */ /* 0x000fe20006000000 */
[C---:B------:R-:W-:Y:S02]  /*2860*/  IMAD R3, R0.reuse, c[0x0][0x1f0], RZ ;  /* 0x00007c0000037a24 */ /* 0x040fe400078e02ff */
        /* <DEDUP_REMOVED lines=9> */
[----:B------:R-:W-:-:S04]  /*2900*/  IMAD.WIDE.U32 R2, R12, c[0x0][0x178], RZ ;  /* 0x00005e000c027a25 */ /* 0x000fc800078e00ff */
[----:B------:R-:W-:Y:S02]  /*2910*/  IMAD.IADD R0, R3, 0x1, R0 ;  /* 0x0000000103007824 */ /* 0x000fe400078e0200 */
[----:B------:R-:W-:Y:S02]  /*2920*/  IMAD.IADD R228, R225, 0x1, R4 ;  /* 0x00000001e1e47824 */ /* 0x000fe400078e0204 */
[----:B------:R-:W2:Y:S01]  /*2930*/  LDL R11, [R1+0x58] ;  /* 0x00005800010b7983 */ /* 0x000ea20000100800 */
[----:B------:R-:W-:Y:S01]  /*2940*/  IMAD.MOV.U32 R3, RZ, RZ, R0 ;  /* 0x000000ffff037224 */ /* 0x000fe200078e0000 */
[----:B------:R-:W-:Y:S01]  /*2950*/  ISETP.GE.AND P6, PT, R246, c[0x0][0x198], PT ;  /* 0x00006600f6007a0c */ /* 0x000fe20003fc6270 */
[----:B------:R-:W-:Y:S01]  /*2960*/  IMAD R6, R8, c[0x0][0x1c0], RZ ;  /* 0x0000700008067a24 */ /* 0x000fe200078e02ff */
[----:B------:R-:W-:Y:S01]  /*2970*/  ISETP.GE.AND P3, PT, R14, c[0x0][0x198], PT ;  /* 0x000066000e007a0c */ /* 0x000fe20003f66270 */
[C---:B------:R-:W-:Y:S01]  /*2980*/  IMAD.WIDE.U32 R2, R17.reuse, c[0x0][0x1b8], R2 ;  /* 0x00006e0011027a25 */ /* 0x040fe200078e0002 */
[----:B------:R-:W-:Y:S01]  /*2990*/  ULDC.64 UR4, c[0x0][0x208] ;  /* 0x0000820000047ab9 */ /* 0x000fe20000000a00 */
[----:B------:R-:W-:Y:S01]  /*29a0*/  BSSY B0, `(.L_x_1883) ;  /* 0x000014e000007945 */ /* 0x000fe20003800000 */
[----:B------:R-:W-:Y:S01]  /*29b0*/  USHF.L.U32 UR7, UR4, 0x6, URZ ;  /* 0x0000000604077899 */ /* 0x000fe2000800063f */
[----:B------:R-:W-:Y:S01]  /*29c0*/  IMAD R3, R17, c[0x0][0x1bc], R3 ;  /* 0x00006f0011037a24 */ /* 0x000fe200078e0203 */
[----:B------:R-:W-:Y:S01]  /*29d0*/  UMOV UR6, 0x6 ;  /* 0x0000000600067882 */ /* 0x000fe20000000000 */
[C---:B------:R-:W-:Y:S01]  /*29e0*/  IMAD R8, R5.reuse, c[0x0][0x1c4], R6 ;  /* 0x0000710005087a24 */ /* 0x040fe200078e0206 */
[----:B------:R-:W-:Y:S01]  /*29f0*/  USHF.L.U64.HI UR5, UR4, UR6, UR5 ;  /* 0x0000000604057299 */ /* 0x000fe20008010205 */
[----:B------:R-:W-:-:S04]  /*2a00*/  IMAD.WIDE.U32 R2, R5, c[0x0][0x1c0], R2 ;  /* 0x0000700005027a25 */ /* 0x000fc800078e0002 */
[----:B------:R-:W-:Y:S02]  /*2a10*/  IMAD.IADD R3, R3, 0x1, R8 ;  /* 0x0000000103037824 */ /* 0x000fe400078e0208 */
[----:B------:R-:W-:Y:S02]  /*2a20*/  IMAD R13, R157, c[0x0][0x2c4], RZ ;  /* 0x0000b1009d0d7a24 */ /* 0x000fe400078e02ff */
[----:B------:R-:W-:Y:S02]  /*2a30*/  IMAD.MOV.U32 R148, RZ, RZ, R226 ;  /* 0x000000ffff947224 */ /* 0x000fe400078e00e2 */
[----:B------:R-:W-:Y:S01]  /*2a40*/  IMAD.MOV.U32 R149, RZ, RZ, R229 ;  /* 0x000000ffff957224 */ /* 0x000fe200078e00e5 */
[----:B------:R-:W-:Y:S01]  /*2a50*/  BAR.SYNC.DEFER_BLOCKING 0x0 ;  /* 0x0000000000007b1d */ /* 0x000fe20000010000 */
[----:B--2---:R-:W-:-:S04]  /*2a60*/  IMAD.IADD R4, R11, 0x1, R244 ;  /* 0x000000010b047824 */ /* 0x004fc800078e02f4 */
[----:B------:R-:W-:-:S04]  /*2a70*/  @P2 IMAD.HI.U32 R7, R4, c[0x0][0x2c8], RZ ;  /* 0x0000b20004072a27 */ /* 0x000fc800078e00ff */
[----:B------:R-:W-:Y:S01]  /*2a80*/  IMAD.MOV.U32 R0, RZ, RZ, R4 ;  /* 0x000000ffff007224 */ /* 0x000fe200078e0004 */
[----:B------:R-:W-:-:S04]  /*2a90*/  @P2 SHF.R.U32.HI R0, RZ, c[0x0][0x2cc], R7 ;  /* 0x0000b300ff002a19 */ /* 0x000fc80000011607 */
[--C-:B------:R-:W-:Y:S01]  /*2aa0*/  SHF.R.S32.HI R7, RZ, 0x1f, R0.reuse ;  /* 0x0000001fff077819 */ /* 0x100fe20000011400 */
[----:B------:R-:W-:Y:S02]  /*2ab0*/  IMAD.MOV R6, RZ, RZ, -R0 ;  /* 0x000000ffff067224 */ /* 0x000fe400078e0a00 */
[----:B------:R-:W-:-:S04]  /*2ac0*/  IMAD.WIDE.U32 R2, R0, c[0x0][0x1b0], R2 ;  /* 0x00006c0000027a25 */ /* 0x000fc800078e0002 */
[----:B------:R-:W-:Y:S02]  /*2ad0*/  IMAD R4, R6, c[0x0][0x2c4], R4 ;  /* 0x0000b10006047a24 */ /* 0x000fe400078e0204 */
[----:B------:R-:W-:-:S04]  /*2ae0*/  IMAD R5, R7, c[0x0][0x1b0], RZ ;  /* 0x00006c0007057a24 */ /* 0x000fc800078e02ff */
[----:B------:R-:W-:Y:S01]  /*2af0*/  IMAD R6, R0, c[0x0][0x1b4], R5 ;  /* 0x00006d0000067a24 */ /* 0x000fe200078e0205 */
[----:B------:R-:W-:-:S03]  /*2b00*/  SHF.R.S32.HI R5, RZ, 0x1f, R4 ;  /* 0x0000001fff057819 */ /* 0x000fc60000011404 */
[----:B------:R-:W-:Y:S02]  /*2b10*/  IMAD.IADD R3, R3, 0x1, R6 ;  /* 0x0000000103037824 */ /* 0x000fe400078e0206 */
[----:B------:R-:W-:-:S04]  /*2b20*/  IMAD R0, R5, c[0x0][0x1a8], RZ ;  /* 0x00006a0005007a24 */ /* 0x000fc800078e02ff */
[C---:B------:R-:W-:Y:S02]  /*2b30*/  IMAD R0, R4.reuse, c[0x0][0x1ac], R0 ;  /* 0x00006b0004007a24 */ /* 0x040fe400078e0200 */
[----:B------:R-:W-:-:S04]  /*2b40*/  IMAD.WIDE.U32 R4, R4, c[0x0][0x1a8], R2 ;  /* 0x00006a0004047a25 */ /* 0x000fc800078e0002 */
[----:B------:R-:W-:Y:S01]  /*2b50*/  IMAD.IADD R0, R5, 0x1, R0 ;  /* 0x0000000105007824 */ /* 0x000fe200078e0200 */
[----:B------:R-:W-:Y:S01]  /*2b60*/  LEA R2, P0, R4, c[0x0][0x160], 0x1 ;  /* 0x0000580004027a11 */ /* 0x000fe200078008ff */
[----:B------:R-:W-:-:S03]  /*2b70*/  IMAD.IADD R3, R16, 0x1, R244 ;  /* 0x0000000110037824 */ /* 0x000fc600078e02f4 */
[----:B------:R-:W-:Y:S01]  /*2b80*/  LEA.HI.X R0, R4, c[0x0][0x164], R0, 0x1, P0 ;  /* 0x0000590004007a11 */ /* 0x000fe200000f0c00 */
[----:B------:R-:W-:Y:S01]  /*2b90*/  SHFL.IDX PT, R8, R2, 0x1, 0x181f ;  /* 0x00381f0002087f89 */ /* 0x000fe200000e0000 */
[CC--:B------:R-:W-:Y:S02]  /*2ba0*/  ISETP.GE.AND P5, PT, R3.reuse, R13.reuse, PT ;  /* 0x0000000d0300720c */ /* 0x0c0fe40003fa6270 */
[----:B------:R-:W-:Y:S01]  /*2bb0*/  IADD3 R7, R3, 0x20, RZ ;  /* 0x0000002003077810 */ /* 0x000fe20007ffe0ff */
[----:B------:R-:W2:Y:S03]  /*2bc0*/  SHFL.IDX PT, R4, R2, RZ, 0x181f ;  /* 0x00181fff02047589 */ /* 0x000ea600000e0000 */
[----:B------:R-:W-:Y:S01]  /*2bd0*/  ISETP.GE.AND P0, PT, R7, R13, PT ;  /* 0x0000000d0700720c */ /* 0x000fe20003f06270 */
        /* <DEDUP_REMOVED lines=31> */
[----:B------:R-:W-:-:S03]  /*2dd0*/  IADD3 R9, R0, R158, -R16 ;  /* 0x0000009e00097210 */ /* 0x000fc60007ffe810 */
[----:B------:R2:W-:Y:S01]  /*2de0*/  @!P5 LDGSTS.E.BYPASS.LTC128B.128 [R213+0x6100], [R4.64], !P3 ;  /* 0x0610000004d5dfae */ /* 0x0005e2000d901d48 */
[----:B-----5:R-:W-:Y:S02]  /*2df0*/  IMAD.MOV.U32 R7, RZ, RZ, 0x20 ;  /* 0x00000020ff077424 */ /* 0x020fe400078e00ff */
[----:B-1----:R-:W-:Y:S01]  /*2e00*/  IMAD R3, R11, c[0x0][0x1e0], RZ ;  /* 0x000078000b037a24 */ /* 0x002fe200078e02ff */
[----:B------:R-:W-:-:S03]  /*2e10*/  @!P0 LEA R2, P4, R246, R10, 0x1 ;  /* 0x0000000af6028211 */ /* 0x000fc600078808ff */
[----:B------:R-:W-:Y:S01]  /*2e20*/  IMAD R6, R150, c[0x0][0x1e4], R3 ;  /* 0x0000790096067a24 */ /* 0x000fe200078e0203 */
[----:B---3--:R-:W-:Y:S02]  /*2e30*/  @!P0 LEA.HI.X R3, R246, R8, R247, 0x1, P4 ;  /* 0x00000008f6038211 */ /* 0x008fe400020f0cf7 */
[----:B------:R-:W-:Y:S01]  /*2e40*/  ISETP.GE.AND P4, PT, R9, 0x1, PT ;  /* 0x000000010900780c */ /* 0x000fe20003f86270 */
[----:B------:R-:W-:Y:S02]  /*2e50*/  IMAD.IADD R6, R13, 0x1, R6 ;  /* 0x000000010d067824 */ /* 0x000fe400078e0206 */
[----:B------:R1:W-:Y:S01]  /*2e60*/  @!P0 LDGSTS.E.BYPASS.LTC128B.128 [R213+0x3100], [R2.64], !P6 ;  /* 0x0310000002d58fae */ /* 0x0003e2000f101d48 */
[----:B------:R-:W-:Y:S01]  /*2e70*/  ISETP.GE.AND P6, PT, R9, 0x21, PT ;  /* 0x000000210900780c */ /* 0x000fe20003fc6270 */
[----:B------:R-:W-:Y:S01]  /*2e80*/  IMAD R6, R6, 0x60, RZ ;  /* 0x0000006006067824 */ /* 0x000fe200078e02ff */
[----:B--2---:R-:W-:Y:S01]  /*2e90*/  @!P0 LEA R4, P5, R14, R10, 0x1 ;  /* 0x0000000a0e048211 */ /* 0x004fe200078a08ff */
[----:B------:R-:W-:-:S03]  /*2ea0*/  IMAD.MOV.U32 R10, RZ, RZ, 0x40 ;  /* 0x00000040ff0a7424 */ /* 0x000fc600078e00ff */
        /* <DEDUP_REMOVED lines=27> */
[----:B------:R-:W-:-:S03]  /*3060*/  ISETP.LT.OR P4, PT, R9, 0x1, P3 ;  /* 0x000000010900780c */ /* 0x000fc60001f81670 */
[----:B------:R1:W-:Y:S01]  /*3070*/  @P6 LDGSTS.E.BYPASS.LTC128B.128 [R213+0xc100], [R6.64+0x80], !P3 ;  /* 0x0c10008006d56fae */ /* 0x0003e2000d901d48 */
[----:B------:R-:W-:-:S03]  /*3080*/  ISETP.GE.AND P6, PT, R246, c[0x0][0x1d4], PT ;  /* 0x00007500f6007a0c */ /* 0x000fc60003fc6270 */
[----:B------:R2:W-:Y:S04]  /*3090*/  @P5 LDGSTS.E.BYPASS.LTC128B.128 [R213+0xa100], [R2.64], !P0 ;  /* 0x0a10000002d55fae */ /* 0x0005e8000c101d48 */
[----:B------:R2:W-:Y:S01]  /*30a0*/  @P5 LDGSTS.E.BYPASS.LTC128B.128 [R213+0xd100], [R2.64+0x80], !P3 ;  /* 0x0d10008002d55fae */ /* 0x0005e2000d901d48 */
[----:B------:R-:W-:-:S03]  /*30b0*/  ISETP.LT.OR P5, PT, R9, 0x1, P6 ;  /* 0x000000010900780c */ /* 0x000fc600037a1670 */
[----:B------:R-:W0:Y:S01]  /*30c0*/  LDGDEPBAR ;  /* 0x00000000000079af */ /* 0x000e220000000000 */
[----:B--2---:R-:W-:Y:S01]  /*30d0*/  IMAD R2, R11, c[0x0][0x208], RZ ;  /* 0x000082000b027a24 */ /* 0x004fe200078e02ff */
[----:B------:R-:W-:-:S04]  /*30e0*/  DEPBAR.LE SB0, 0x1 ;  /* 0x000080400000791a */ /* 0x000fc80000000000 */
[----:B------:R-:W-:Y:S01]  /*30f0*/  BAR.SYNC.DEFER_BLOCKING 0x0 ;  /* 0x0000000000007b1d */ /* 0x000fe20000010000 */
[----:B------:R-:W-:Y:S02]  /*3100*/  IMAD R2, R150, c[0x0][0x20c], R2 ;  /* 0x0000830096027a24 */ /* 0x000fe400078e0202 */
[----:B------:R-:W-:-:S03]  /*3110*/  IMAD.MOV.U32 R3, RZ, RZ, R228 ;  /* 0x000000ffff037224 */ /* 0x000fc600078e00e4 */
        /* <DEDUP_REMOVED lines=12> */
[----:B-1----:R-:W1:Y:S04]  /*31e0*/  LDSM.16.M88.4 R4, [R189+0x800] ;  /* 0x00080000bd04783b */ /* 0x002e680000000200 */
[----:B------:R-:W3:Y:S04]  /*31f0*/  LDSM.16.M88.4 R28, [R189+0x1000] ;  /* 0x00100000bd1c783b */ /* 0x000ee80000000200 */
[----:B------:R-:W-:Y:S04]  /*3200*/  LDSM.16.M88.4 R44, [R205] ;  /* 0x00000000cd2c783b */ /* 0x000fe80000000200 */
[----:B------:R-:W4:Y:S04]  /*3210*/  LDSM.16.M88.4 R36, [R195] ;  /* 0x00000000c324783b */ /* 0x000f280000000200 */
[----:B------:R-:W5:Y:S04]  /*3220*/  LDSM.16.M88.4 R32, [R206] ;  /* 0x00000000ce20783b */ /* 0x000f680000000200 */
[----:B------:R-:W3:Y:S01]  /*3230*/  LDSM.16.M88.4 R40, [R189+0x1800] ;  /* 0x00180000bd28783b */ /* 0x000ee20000000200 */
[C---:B--2---:R-:W-:Y:S08]  /*3240*/  HMMA.16816.F32.BF16 R24, R120.reuse, R12, RZ ;  /* 0x0000000c7818723c */ /* 0x044ff000000418ff */
[C---:B------:R-:W-:Y:S08]  /*3250*/  HMMA.16816.F32.BF16 R20, R120.reuse, R14, RZ ;  /* 0x0000000e7814723c */ /* 0x040ff000000418ff */
[C---:B-1----:R-:W-:Y:S08]  /*3260*/  HMMA.16816.F32.BF16 R16, R120.reuse, R4, RZ ;  /* 0x000000047810723c */ /* 0x042ff000000418ff */
[C---:B------:R-:W-:Y:S08]  /*3270*/  HMMA.16816.F32.BF16 R12, R120.reuse, R6, RZ ;  /* 0x00000006780c723c */ /* 0x040ff000000418ff */
[----:B---3--:R-:W-:Y:S08]  /*3280*/  HMMA.16816.F32.BF16 R4, R120, R28, RZ ;  /* 0x0000001c7804723c */ /* 0x008ff000000418ff */
[C---:B----4-:R-:W-:Y:S08]  /*3290*/  HMMA.16816.F32.BF16 R56, R124.reuse, R36, R24 ;  /* 0x000000247c38723c */ /* 0x050ff00000041818 */
[C---:B------:R-:W-:Y:S01]  /*32a0*/  HMMA.16816.F32.BF16 R52, R124.reuse, R38, R20 ;  /* 0x000000267c34723c */ /* 0x040fe20000041814 */
[----:B------:R-:W1:Y:S04]  /*32b0*/  LDSM.16.M88.4 R36, [R189+0x2000] ;  /* 0x00200000bd24783b */ /* 0x000e680000000200 */
[----:B------:R-:W-:Y:S03]  /*32c0*/  LDSM.16.M88.4 R20, [R203] ;  /* 0x00000000cb14783b */ /* 0x000fe60000000200 */
[C---:B------:R-:W-:Y:S07]  /*32d0*/  HMMA.16816.F32.BF16 R68, R124.reuse, R44, R4 ;  /* 0x0000002c7c44723c */ /* 0x040fee0000041804 */
[----:B------:R-:W-:Y:S01]  /*32e0*/  IMAD.WIDE.U32 R4, R150, c[0x0][0x208], RZ ;  /* 0x0000820096047a25 */ /* 0x000fe200078e00ff */
[----:B-----5:R-:W-:Y:S03]  /*32f0*/  HMMA.16816.F32.BF16 R60, R124, R32, R16 ;  /* 0x000000207c3c723c */ /* 0x020fe60000041810 */
[----:B------:R-:W-:-:S02]  /*3300*/  IMAD.IADD R5, R5, 0x1, R2 ;  /* 0x0000000105057824 */ /* 0x000fc400078e0202 */
[----:B------:R-:W-:Y:S02]  /*3310*/  IMAD.MOV.U32 R2, RZ, RZ, R224 ;  /* 0x000000ffff027224 */ /* 0x000fe400078e00e0 */
[----:B------:R-:W-:Y:S01]  /*3320*/  IMAD R5, R5, 0x60, RZ ;  /* 0x0000006005057824 */ /* 0x000fe200078e02ff */
[----:B------:R-:W-:Y:S01]  /*3330*/  HMMA.16816.F32.BF16 R64, R124, R34, R12 ;  /* 0x000000227c40723c */ /* 0x000fe2000004180c */
[----:B------:R-:W2:Y:S01]  /*3340*/  LDSM.16.M88.4 R32, [R204] ;  /* 0x00000000cc20783b */ /* 0x000ea20000000200 */
[----:B------:R-:W-:-:S04]  /*3350*/  IMAD.WIDE.U32 R2, R4, 0x60, R2 ;  /* 0x0000006004027825 */ /* 0x000fc800078e0002 */
[----:B------:R-:W-:Y:S01]  /*3360*/  IMAD.IADD R3, R3, 0x1, R5 ;  /* 0x0000000103037824 */ /* 0x000fe200078e0205 */
[C---:B------:R-:W-:Y:S01]  /*3370*/  LEA R4, P0, R2.reuse, c[0x0][0x1f8], 0x1 ;  /* 0x00007e0002047a11 */ /* 0x040fe200078008ff */
[----:B------:R-:W-:Y:S01]  /*3380*/  HMMA.16816.F32.BF16 R16, R120, R30, RZ ;  /* 0x0000001e7810723c */ /* 0x000fe200000418ff */
[----:B------:R-:W3:Y:S02]  /*3390*/  LDSM.16.M88.4 R28, [R189+0x2800] ;  /* 0x00280000bd1c783b */ /* 0x000ee40000000200 */
[----:B------:R-:W-:Y:S02]  /*33a0*/  LEA.HI.X R5, R2, c[0x0][0x1fc], R3, 0x1, P0 ;  /* 0x00007f0002057a11 */ /* 0x000fe400000f0c03 */
[----:B------:R-:W-:-:S03]  /*33b0*/  IADD3 R2, P0, R4, UR7, RZ ;  /* 0x0000000704027c10 */ /* 0x000fc6000ff1e0ff */
[----:B------:R-:W-:Y:S01]  /*33c0*/  HMMA.16816.F32.BF16 R12, R120, R40, RZ ;  /* 0x00000028780c723c */ /* 0x000fe200000418ff */
[----:B------:R-:W-:Y:S02]  /*33d0*/  IADD3.X R3, R5, UR5, RZ, P0, !PT ;  /* 0x0000000505037c10 */ /* 0x000fe400087fe4ff */
[----:B------:R-:W-:-:S04]  /*33e0*/  IADD3 R6, P0, R2, UR7, RZ ;  /* 0x0000000702067c10 */ /* 0x000fc8000ff1e0ff */
[----:B------:R-:W-:Y:S01]  /*33f0*/  IADD3.X R7, R3, UR5, RZ, P0, !PT ;  /* 0x0000000503077c10 */ /* 0x000fe200087fe4ff */
[----:B------:R-:W-:Y:S01]  /*3400*/  HMMA.16816.F32.BF16 R24, R120, R42, RZ ;  /* 0x0000002a7818723c */ /* 0x000fe200000418ff */
[----:B------:R-:W4:Y:S01]  /*3410*/  LDSM.16.M88.4 R40, [R202] ;  /* 0x00000000ca28783b */ /* 0x000f220000000200 */
[C---:B------:R-:W-:Y:S02]  /*3420*/  ISETP.LT.OR P0, PT, R9.reuse, 0x21, P6 ;  /* 0x000000210900780c */ /* 0x040fe40003701670 */
[C---:B------:R-:W-:Y:S01]  /*3430*/  ISETP.LT.OR P6, PT, R9.reuse, 0x41, P6 ;  /* 0x000000410900780c */ /* 0x040fe200037c1670 */
[----:B------:R-:W-:Y:S01]  /*3440*/  @!PT LDS RZ, [RZ] ;  /* 0x00000000fffff984 */ /* 0x000fe20000000800 */
[----:B------:R-:W-:Y:S01]  /*3450*/  @!PT LDS RZ, [RZ] ;  /* 0x00000000fffff984 */ /* 0x000fe20000000800 */
[----:B------:R-:W-:Y:S01]  /*3460*/  @!PT LDS RZ, [RZ] ;  /* 0x00000000fffff984 */ /* 0x000fe20000000800 */
[----:B------:R5:W-:Y:S01]  /*3470*/  LDGSTS.E.BYPASS.LTC128B.128 [R213+0x100], [R4.64], !P5 ;  /* 0x0010000004d57fae */ /* 0x000be2000e901d48 */
[C---:B------:R-:W-:Y:S02]  /*3480*/  ISETP.LT.OR P5, PT, R9.reuse, 0x21, P3 ;  /* 0x000000210900780c */ /* 0x040fe40001fa1670 */
[----:B------:R-:W-:Y:S01]  /*3490*/  HMMA.16816.F32.BF16 R76, R124, R46, R16 ;  /* 0x0000002e7c4c723c */ /* 0x000fe20000041810 */
[----:B------:R5:W-:Y:S01]  /*34a0*/  LDGSTS.E.BYPASS.LTC128B.128 [R213+0x3100], [R4.64+0x80], !P4 ;  /* 0x0310008004d57fae */ /* 0x000be2000e101d48 */
[----:B------:R-:W-:-:S05]  /*34b0*/  ISETP.LT.OR P4, PT, R9, 0x41, P3 ;  /* 0x000000410900780c */ /* 0x000fca0001f81670 */
[----:B------:R4:W-:Y:S01]  /*34c0*/  LDGSTS.E.BYPASS.LTC128B.128 [R213+0x1100], [R2.64], !P0 ;  /* 0x0110000002d57fae */ /* 0x0009e2000c101d48 */
[----:B-1----:R-:W-:Y:S01]  /*34d0*/  HMMA.16816.F32.BF16 R16, R120, R36, RZ ;  /* 0x000000247810723c */ /* 0x002fe200000418ff */
[----:B------:R-:W-:Y:S02]  /*34e0*/  ISETP.GT.AND P0, PT, R150, R223, PT ;  /* 0x000000df9600720c */ /* 0x000fe40003f04270 */
[----:B------:R1:W-:Y:S04]  /*34f0*/  LDGSTS.E.BYPASS.LTC128B.128 [R213+0x4100], [R2.64+0x80], !P5 ;  /* 0x0410008002d57fae */ /* 0x0003e8000e901d48 */
[----:B------:R5:W-:Y:S01]  /*3500*/  LDGSTS.E.BYPASS.LTC128B.128 [R213+0x2100], [R6.64], !P6 ;  /* 0x0210000006d57fae */ /* 0x000be2000f101d48 */
[----:B--2---:R-:W-:Y:S03]  /*3510*/  HMMA.16816.F32.BF16 R80, R124, R32, R12 ;  /* 0x000000207c50723c */ /* 0x004fe6000004180c */
[----:B------:R5:W-:Y:S04]  /*3520*/  LDGSTS.E.BYPASS.LTC128B.128 [R213+0x5100], [R6.64+0x80], !P4 ;  /* 0x0510008006d57fae */ /* 0x000be8000e101d48 */
[----:B------:R-:W2:Y:S01]  /*3530*/  LDSM.16.M88.4 R48, [R193] ;  /* 0x00000000c130783b */ /* 0x000ea20000000200 */
[C---:B------:R-:W-:Y:S03]  /*3540*/  HMMA.16816.F32.BF16 R12, R120.reuse, R38, RZ ;  /* 0x00000026780c723c */ /* 0x040fe600000418ff */
[----:B------:R-:W1:Y:S04]  /*3550*/  LDSM.16.M88.4 R44, [R193+0x800] ;  /* 0x00080000c12c783b */ /* 0x000e680000000200 */
[----:B------:R-:W-:Y:S01]  /*3560*/  LDSM.16.M88.4 R100, [R190+0x1800] ;  /* 0x00180000be64783b */ /* 0x000fe20000000200 */
[----:B---3--:R-:W-:Y:S03]  /*3570*/  HMMA.16816.F32.BF16 R8, R120, R28, RZ ;  /* 0x0000001c7808723c */ /* 0x008fe600000418ff */
[----:B------:R-:W-:Y:S04]  /*3580*/  LDSM.16.M88.4 R92, [R190+0x1000] ;  /* 0x00100000be5c783b */ /* 0x000fe80000000200 */
[----:B------:R-:W-:Y:S01]  /*3590*/  LDSM.16.M88.4 R72, [R190+0x800] ;  /* 0x00080000be48783b */ /* 0x000fe20000000200 */
[----:B------:R-:W-:Y:S03]  /*35a0*/  HMMA.16816.F32.BF16 R84, R124, R34, R24 ;  /* 0x000000227c54723c */ /* 0x000fe60000041818 */
[----:B------:R-:W-:Y:S04]  /*35b0*/  LDSM.16.M88.4 R32, [R193+0x1000] ;  /* 0x00100000c120783b */ /* 0x000fe80000000200 */
[----:B------:R-:W-:Y:S01]  /*35c0*/  LDSM.16.M88.4 R24, [R193+0x2000] ;  /* 0x00200000c118783b */ /* 0x000fe20000000200 */
[----:B-----5:R-:W-:Y:S03]  /*35d0*/  HMMA.16816.F32.BF16 R4, R120, R30, RZ ;  /* 0x0000001e7804723c */ /* 0x020fe600000418ff */
[----:B------:R-:W3:Y:S04]  /*35e0*/  LDSM.16.M88.4 R28, [R193+0x1800] ;  /* 0x00180000c11c783b */ /* 0x000ee80000000200 */
[----:B------:R-:W-:Y:S01]  /*35f0*/  LDSM.16.M88.4 R128, [R190+0x2000] ;  /* 0x00200000be80783b */ /* 0x000fe20000000200 */
[C---:B------:R-:W-:Y:S03]  /*3600*/  HMMA.16816.F32.BF16 R36, R124.reuse, R20, R16 ;  /* 0x000000147c24723c */ /* 0x040fe60000041810 */
[----:B------:R-:W5:Y:S04]  /*3610*/  LDSM.16.M88.4 R16, [R193+0x2800] ;  /* 0x00280000c110783b */ /* 0x000f680000000200 */
[----:B------:R-:W-:Y:S01]  /*3620*/  LDSM.16.M88.4 R88, [R189+0x3000] ;  /* 0x00300000bd58783b */ /* 0x000fe20000000200 */
[C---:B------:R-:W-:Y:S03]  /*3630*/  HMMA.16816.F32.BF16 R20, R124.reuse, R22, R12 ;  /* 0x000000167c14723c */ /* 0x040fe6000004180c */
[----:B------:R-:W-:Y:S04]  /*3640*/  LDSM.16.M88.4 R108, [R189+0x4000] ;  /* 0x00400000bd6c783b */ /* 0x000fe80000000200 */
[----:B------:R-:W-:Y:S01]  /*3650*/  LDSM.16.M88.4 R96, [R189+0x3800] ;  /* 0x00380000bd60783b */ /* 0x000fe20000000200 */
[C---:B----4-:R-:W-:Y:S03]  /*3660*/  HMMA.16816.F32.BF16 R12, R124.reuse, R40, R8 ;  /* 0x000000287c0c723c */ /* 0x050fe60000041808 */
[----:B------:R-:W-:Y:S04]  /*3670*/  LDSM.16.M88.4 R116, [R189+0x4800] ;  /* 0x00480000bd74783b */ /* 0x000fe80000000200 */
[----:B------:R-:W-:Y:S01]  /*3680*/  LDSM.16.M88.4 R112, [R201] ;  /* 0x00000000c970783b */ /* 0x000fe20000000200 */
[----:B------:R-:W-:Y:S03]  /*3690*/  HMMA.16816.F32.BF16 R8, R124, R42, R4 ;  /* 0x0000002a7c08723c */ /* 0x000fe60000041804 */
[----:B------:R-:W4:Y:S04]  /*36a0*/  LDSM.16.M88.4 R40, [R190] ;  /* 0x00000000be28783b */ /* 0x000f280000000200 */
[----:B------:R-:W-:Y:S01]  /*36b0*/  LDSM.16.M88.4 R140, [R199] ;  /* 0x00000000c78c783b */ /* 0x000fe20000000200 */
[C---:B--2---:R-:W-:Y:S03]  /*36c0*/  HMMA.16816.F32.BF16 R4, R152.reuse, R48, R56 ;  /* 0x000000309804723c */ /* 0x044fe60000041838 */
[----:B------:R-:W-:Y:S04]  /*36d0*/  LDSM.16.M88.4 R104, [R200] ;  /* 0x00000000c868783b */ /* 0x000fe80000000200 */
[----:B------:R-:W-:Y:S01]  /*36e0*/  LDSM.16.M88.4 R144, [R193+0x3000] ;  /* 0x00300000c190783b */ /* 0x000fe20000000200 */
[C---:B-1----:R-:W-:Y:S03]  /*36f0*/  HMMA.16816.F32.BF16 R56, R152.reuse, R44, R60 ;  /* 0x0000002c9838723c */ /* 0x042fe6000004183c */
[----:B------:R-:W-:Y:S04]  /*3700*/  LDSM.16.M88.4 R132, [R193+0x4800] ;  /* 0x00480000c184783b */ /* 0x000fe80000000200 */
[----:B------:R-:W-:Y:S01]  /*3710*/  LDSM.16.M88.4 R136, [R193+0x5000] ;  /* 0x00500000c188783b */ /* 0x000fe20000000200 */
[C---:B------:R-:W-:Y:S03]  /*3720*/  HMMA.16816.F32.BF16 R60, R152.reuse, R46, R64 ;  /* 0x0000002e983c723c */ /* 0x040fe60000041840 */
[----:B------:R-:W0:Y:S05]  /*3730*/  LDGDEPBAR ;  /* 0x00000000000079af */ /* 0x000e2a0000000000 */
[C---:B---3--:R-:W-:Y:S08]  /*3740*/  HMMA.16816.F32.BF16 R80, R152.reuse, R28, R80 ;  /* 0x0000001c9850723c */ /* 0x048ff00000041850 */
[C---:B------:R-:W-:Y:S08]  /*3750*/  HMMA.16816.F32.BF16 R48, R152.reuse, R50, R52 ;  /* 0x000000329830723c */ /* 0x040ff00000041834 */
[C---:B------:R-:W-:Y:S08]  /*3760*/  HMMA.16816.F32.BF16 R68, R152.reuse, R32, R68 ;  /* 0x000000209844723c */ /* 0x040ff00000041844 */
[C---:B------:R-:W-:Y:S08]  /*3770*/  HMMA.16816.F32.BF16 R76, R152.reuse, R34, R76 ;  /* 0x00000022984c723c */ /* 0x040ff0000004184c */
[C---:B------:R-:W-:Y:S08]  /*3780*/  HMMA.16816.F32.BF16 R84, R152.reuse, R30, R84 ;  /* 0x0000001e9854723c */ /* 0x040ff00000041854 */
[C---:B------:R-:W-:Y:S01]  /*3790*/  HMMA.16816.F32.BF16 R64, R152.reuse, R24, R36 ;  /* 0x000000189840723c */ /* 0x040fe20000041824 */
[----:B------:R-:W1:Y:S07]  /*37a0*/  LDSM.16.M88.4 R36, [R190+0x2800] ;  /* 0x00280000be24783b */ /* 0x000e6e0000000200 */
[C---:B------:R-:W-:Y:S08]  /*37b0*/  HMMA.16816.F32.BF16 R52, R152.reuse, R26, R20 ;  /* 0x0000001a9834723c */ /* 0x040ff00000041814 */
[C---:B-----5:R-:W-:Y:S08]  /*37c0*/  HMMA.16816.F32.BF16 R44, R152.reuse, R16, R12 ;  /* 0x00000010982c723c */ /* 0x060ff0000004180c */
[----:B------:R-:W-:Y:S08]  /*37d0*/  HMMA.16816.F32.BF16 R32, R152, R18, R8 ;  /* 0x000000129820723c */ /* 0x000ff00000041808 */
[C---:B----4-:R-:W-:Y:S08]  /*37e0*/  HMMA.16816.F32.BF16 R28, R164.reuse, R40, R4 ;  /* 0x00000028a41c723c */ /* 0x050ff00000041804 */
[C---:B------:R-:W-:Y:S08]  /*37f0*/  HMMA.16816.F32.BF16 R4, R164.reuse, R100, R80 ;  /* 0x00000064a404723c */ /* 0x040ff00000041850 */
[C---:B------:R-:W-:Y:S08]  /*3800*/  HMMA.16816.F32.BF16 R24, R164.reuse, R42, R48 ;  /* 0x0000002aa418723c */ /* 0x040ff00000041830 */
[C---:B------:R-:W-:Y:S08]  /*3810*/  HMMA.16816.F32.BF16 R12, R164.reuse, R92, R68 ;  /* 0x0000005ca40c723c */ /* 0x040ff00000041844 */
[C---:B------:R-:W-:Y:S01]  /*3820*/  HMMA.16816.F32.BF16 R8, R164.reuse, R94, R76 ;  /* 0x0000005ea408723c */ /* 0x040fe2000004184c */
[----:B------:R-:W-:Y:S07]  /*3830*/  LDSM.16.M88.4 R92, [R189+0x5800] ;  /* 0x00580000bd5c783b */ /* 0x000fee0000000200 */
[C---:B------:R-:W-:Y:S01]  /*3840*/  HMMA.16816.F32.BF16 R80, R164.reuse, R102, R84 ;  /* 0x00000066a450723c */ /* 0x040fe20000041854 */
[----:B------:R-:W2:Y:S07]  /*3850*/  LDSM.16.M88.4 R84, [R189+0x5000] ;  /* 0x00500000bd54783b */ /* 0x000eae0000000200 */
[C---:B------:R-:W-:Y:S08]  /*3860*/  HMMA.16816.F32.BF16 R20, R164.reuse, R72, R56 ;  /* 0x00000048a414723c */ /* 0x040ff00000041838 */
[C---:B------:R-:W-:Y:S08]  /*3870*/  HMMA.16816.F32.BF16 R16, R164.reuse, R74, R60 ;  /* 0x0000004aa410723c */ /* 0x040ff0000004183c */
[C---:B------:R-:W-:Y:S08]  /*3880*/  HMMA.16816.F32.BF16 R76, R164.reuse, R128, R64 ;  /* 0x00000080a44c723c */ /* 0x040ff00000041840 */
[C---:B------:R-:W-:Y:S01]  /*3890*/  HMMA.16816.F32.BF16 R72, R164.reuse, R130, R52 ;  /* 0x00000082a448723c */ /* 0x040fe20000041834 */
[----:B------:R-:W-:Y:S07]  /*38a0*/  LDSM.16.M88.4 R128, [R196] ;  /* 0x00000000c480783b */ /* 0x000fee0000000200 */
[C---:B-1----:R-:W-:Y:S08]  /*38b0*/  HMMA.16816.F32.BF16 R68, R164.reuse, R36, R44 ;  /* 0x00000024a444723c */ /* 0x042ff0000004182c */
[----:B------:R-:W-:Y:S01]  /*38c0*/  HMMA.16816.F32.BF16 R64, R164, R38, R32 ;  /* 0x00000026a440723c */ /* 0x000fe20000041820 */
[----:B------:R-:W1:Y:S04]  /*38d0*/  LDSM.16.M88.4 R36, [R198] ;  /* 0x00000000c624783b */ /* 0x000e680000000200 */
[----:B------:R-:W3:Y:S03]  /*38e0*/  LDSM.16.M88.4 R32, [R197] ;  /* 0x00000000c520783b */ /* 0x000ee60000000200 */
[C---:B------:R-:W-:Y:S08]  /*38f0*/  HMMA.16816.F32.BF16 R60, R168.reuse, R88, R28 ;  /* 0x00000058a83c723c */ /* 0x040ff0000004181c */
[C---:B------:R-:W-:Y:S08]  /*3900*/  HMMA.16816.F32.BF16 R56, R168.reuse, R90, R24 ;  /* 0x0000005aa838723c */ /* 0x040ff00000041818 */
[C---:B------:R-:W-:Y:S08]  /*3910*/  HMMA.16816.F32.BF16 R44, R168.reuse, R108, R12 ;  /* 0x0000006ca82c723c */ /* 0x040ff0000004180c */
[C---:B------:R-:W-:Y:S08]  /*3920*/  HMMA.16816.F32.BF16 R40, R168.reuse, R110, R8 ;  /* 0x0000006ea828723c */ /* 0x040ff00000041808 */
[C---:B------:R-:W-:Y:S08]  /*3930*/  HMMA.16816.F32.BF16 R52, R168.reuse, R96, R20 ;  /* 0x00000060a834723c */ /* 0x040ff00000041814 */
[C---:B------:R-:W-:Y:S08]  /*3940*/  HMMA.16816.F32.BF16 R48, R168.reuse, R98, R16 ;  /* 0x00000062a830723c */ /* 0x040ff00000041810 */
[C---:B------:R-:W-:Y:S08]  /*3950*/  HMMA.16816.F32.BF16 R28, R168.reuse, R116, R4 ;  /* 0x00000074a81c723c */ /* 0x040ff00000041804 */
[C---:B------:R-:W-:Y:S01]  /*3960*/  HMMA.16816.F32.BF16 R24, R168.reuse, R118, R80 ;  /* 0x00000076a818723c */ /* 0x040fe20000041850 */
[----:B------:R-:W4:Y:S04]  /*3970*/  LDSM.16.M88.4 R80, [R193+0x3800] ;  /* 0x00380000c150783b */ /* 0x000f280000000200 */
[----:B------:R-:W5:Y:S03]  /*3980*/  LDSM.16.M88.4 R116, [R193+0x4000] ;  /* 0x00400000c174783b */ /* 0x000f660000000200 */
[C---:B--2---:R-:W-:Y:S08]  /*3990*/  HMMA.16816.F32.BF16 R20, R168.reuse, R84, R76 ;  /* 0x00000054a814723c */ /* 0x044ff0000004184c */
[C---:B------:R-:W-:Y:S01]  /*39a0*/  HMMA.16816.F32.BF16 R16, R168.reuse, R86, R72 ;  /* 0x00000056a810723c */ /* 0x040fe20000041848 */
[----:B------:R-:W-:Y:S07]  /*39b0*/  LDSM.16.M88.4 R84, [R190+0x3000] ;  /* 0x00300000be54783b */ /* 0x000fee0000000200 */
[C---:B------:R-:W-:Y:S08]  /*39c0*/  HMMA.16816.F32.BF16 R12, R168.reuse, R92, R68 ;  /* 0x0000005ca80c723c */ /* 0x040ff00000041844 */
[----:B------:R-:W-:Y:S08]  /*39d0*/  HMMA.16816.F32.BF16 R8, R168, R94, R64 ;  /* 0x0000005ea808723c */ /* 0x000ff00000041840 */
[C---:B------:R-:W-:Y:S01]  /*39e0*/  HMMA.16816.F32.BF16 R4, R172.reuse, R112, R60 ;  /* 0x00000070ac04723c */ /* 0x040fe2000004183c */
[----:B------:R-:W-:Y:S07]  /*39f0*/  LDSM.16.M88.4 R60, [R190+0x3800] ;  /* 0x00380000be3c783b */ /* 0x000fee0000000200 */
[C---:B------:R-:W-:Y:S01]  /*3a00*/  HMMA.16816.F32.BF16 R112, R172.reuse, R114, R56 ;  /* 0x00000072ac70723c */ /* 0x040fe20000041838 */
[----:B------:R-:W-:Y:S07]  /*3a10*/  LDSM.16.M88.4 R56, [R190+0x4000] ;  /* 0x00400000be38783b */ /* 0x000fee0000000200 */
[C---:B------:R-:W-:Y:S08]  /*3a20*/  HMMA.16816.F32.BF16 R100, R172.reuse, R140, R44 ;  /* 0x0000008cac64723c */ /* 0x040ff0000004182c */
[C---:B------:R-:W-:Y:S01]  /*3a30*/  HMMA.16816.F32.BF16 R96, R172.reuse, R142, R40 ;  /* 0x0000008eac60723c */ /* 0x040fe20000041828 */
[----:B------:R-:W2:Y:S07]  /*3a40*/  LDSM.16.M88.4 R140, [R193+0x5800] ;  /* 0x00580000c18c783b */ /* 0x000eae0000000200 */
[C---:B------:R-:W-:Y:S01]  /*3a50*/  HMMA.16816.F32.BF16 R108, R172.reuse, R104, R52 ;  /* 0x00000068ac6c723c */ /* 0x040fe20000041834 */
[----:B------:R-:W2:Y:S07]  /*3a60*/  LDSM.16.M88.4 R52, [R190+0x4800] ;  /* 0x00480000be34783b */ /* 0x000eae0000000200 */
[C---:B------:R-:W-:Y:S08]  /*3a70*/  HMMA.16816.F32.BF16 R104, R172.reuse, R106, R48 ;  /* 0x0000006aac68723c */ /* 0x040ff00000041830 */
[C---:B-1----:R-:W-:Y:S08]  /*3a80*/  HMMA.16816.F32.BF16 R92, R172.reuse, R36, R28 ;  /* 0x00000024ac5c723c */ /* 0x042ff0000004181c */
[C---:B------:R-:W-:Y:S08]  /*3a90*/  HMMA.16816.F32.BF16 R88, R172.reuse, R38, R24 ;  /* 0x00000026ac58723c */ /* 0x040ff00000041818 */
[C---:B---3--:R-:W-:Y:S08]  /*3aa0*/  HMMA.16816.F32.BF16 R76, R172.reuse, R32, R20 ;  /* 0x00000020ac4c723c */ /* 0x048ff00000041814 */
[C---:B------:R-:W-:Y:S08]  /*3ab0*/  HMMA.16816.F32.BF16 R72, R172.reuse, R34, R16 ;  /* 0x00000022ac48723c */ /* 0x040ff00000041810 */
[C---:B------:R-:W-:Y:S08]  /*3ac0*/  HMMA.16816.F32.BF16 R68, R172.reuse, R128, R12 ;  /* 0x00000080ac44723c */ /* 0x040ff0000004180c */
[----:B------:R-:W-:Y:S01]  /*3ad0*/  HMMA.16816.F32.BF16 R64, R172, R130, R8 ;  /* 0x00000082ac40723c */ /* 0x000fe20000041808 */
[----:B------:R-:W1:Y:S07]  /*3ae0*/  LDSM.16.M88.4 R128, [R190+0x5000] ;  /* 0x00500000be80783b */ /* 0x000e6e0000000200 */
[----:B------:R-:W-:Y:S01]  /*3af0*/  HMMA.16816.F32.BF16 R44, R176, R146, R112 ;  /* 0x00000092b02c723c */ /* 0x000fe20000041870 */
[----:B------:R-:W3:Y:S01]  /*3b00*/  LDSM.16.M88.4 R112, [R190+0x5800] ;  /* 0x00580000be70783b */ /* 0x000ee20000000200 */
[----:B------:R-:W-:-:S06]  /*3b10*/  DEPBAR.LE SB0, 0x0 ;  /* 0x000080000000791a */ /* 0x000fcc0000000000 */
        /* <DEDUP_REMOVED lines=8> */
[C---:B------:R-:W-:Y:S08]  /*3ba0*/  HMMA.16816.F32.BF16 R12, R176.reuse, R138, R72 ;  /* 0x0000008ab00c723c */ /* 0x040ff00000041848 */
[C---:B--2---:R-:W-:Y:S08]  /*3bb0*/  HMMA.16816.F32.BF16 R8, R176.reuse, R140, R68 ;  /* 0x0000008cb008723c */ /* 0x044ff00000041844 */
        /* <DEDUP_REMOVED lines=11> */
[C---:B---3--:R-:W-:Y:S08]  /*3c70*/  HMMA.16816.F32.BF16 R72, R180.reuse, R112, R8 ;  /* 0x00000070b448723c */ /* 0x048ff00000041808 */
[----:B------:R-:W-:Y:S01]  /*3c80*/  HMMA.16816.F32.BF16 R60, R180, R114, R4 ;  /* 0x00000072b43c723c */ /* 0x000fe20000041804 */
[----:B------:R-:W-:Y:S06]  /*3c90*/  BAR.SYNC.DEFER_BLOCKING 0x0 ;  /* 0x0000000000007b1d */ /* 0x000fec0000010000 */
[----:B------:R-:W-:Y:S01]  /*3ca0*/  @!UPT UIADD3 URZ, URZ, URZ, URZ ;  /* 0x0000003f3f3ff290 */ /* 0x000fe2000fffe03f */
[----:B------:R-:W-:Y:S11]  /*3cb0*/  @!P0 BRA `(.L_x_1884) ;  /* 0x000001c000008947 */ /* 0x000ff60003800000 */
[----:B------:R-:W-:Y:S01]  /*3cc0*/  IADD3 R2, R212, -0x2, RZ ;  /* 0xfffffffed4027810 */ /* 0x000fe20007ffe0ff */
        /* <DEDUP_REMOVED lines=27> */
.L_x_1884:
[----:B------:R-:W-:Y:S05]  /*3e80*/  BSYNC B0 ;  /* 0x0000000000007941 */ /* 0x000fea0003800000 */
.L_x_1883:
        /* <DEDUP_REMOVED lines=31> */
.L_x_1887:
[----:B------:R-:W-:-:S13]  /*4080*/  ISETP.NE.AND P0, PT, R243, 0x1, PT ;  /* 0x00000001f300780c */ /* 0x000fda0003f05270 */
[----:B------:R-:W-:-:S05]  /*4090*/  @P0 IMAD.HI.U32 R10, R4, c[0x0][0x330], RZ ;  /* 0x0000cc00040a0a27 */ /* 0x000fca00078e00ff */
[----:B------:R-:W-:Y:S02]  /*40a0*/  @P0 SHF.R.U32.HI R4, RZ, c[0x0][0x334], R10 ;  /* 0x0000cd00ff040a19 */ /* 0x000fe4000001160a */
.L_x_1888:
[----:B------:R-:W-:Y:S05]  /*40b0*/  BSYNC B0 ;  /* 0x0000000000007941 */ /* 0x000fea0003800000 */
.L_x_1886:
[----:B------:R-:W-:-:S05]  /*40c0*/  IMAD R4, R4, c[0x0][0x32c], R9 ;  /* 0x0000cb0004047a24 */ /* 0x000fca00078e0209 */
[----:B------:R-:W-:Y:S02]  /*40d0*/  IADD3 R10, R4, c[0x0][0x32c], RZ ;  /* 0x0000cb00040a7a10 */ /* 0x000fe40007ffe0ff */
[----:B------:R-:W-:Y:S02]  /*40e0*/  IMNMX R2, R2, R4, !PT ;  /* 0x0000000402027217 */ /* 0x000fe40007800200 */
[----:B------:R-:W-:Y:S02]  /*40f0*/  IMNMX R3, R3, R10, PT ;  /* 0x0000000a03037217 */ /* 0x000fe40003800200 */
.L_x_1885:
[C---:B------:R-:W-:Y:S02]  /*4100*/  ISETP.GE.AND P0, PT, R0.reuse, 0x9, PT ;  /* 0x000000090000780c */ /* 0x040fe40003f06270 */
[----:B------:R-:W-:Y:S02]  /*4110*/  ISETP.GE.AND P4, PT, R0, 0x2, PT ;  /* 0x000000020000780c */ /* 0x000fe40003f86270 */
[----:B------:R-:W-:Y:S02]  /*4120*/  P2R R29, PR, RZ, 0x1 ;  /* 0x00000001ff1d7803 */ /* 0x000fe40000000000 */
[----:B------:R-:W-:-:S02]  /*4130*/  ISETP.GT.AND P0, PT, R2, 0x8, !P0 ;  /* 0x000000080200780c */ /* 0x000fc40004704270 */
[----:B------:R-:W-:Y:S02]  /*4140*/  P2R R30, PR, RZ, 0x10 ;  /* 0x00000010ff1e7803 */ /* 0x000fe40000000000 */
[C---:B------:R-:W-:Y:S02]  /*4150*/  ISETP.LT.OR P0, PT, R3.reuse, 0x9, P0 ;  /* 0x000000090300780c */ /* 0x040fe40000701670 */
        /* <DEDUP_REMOVED lines=126> */
.L_x_1891:
[----:B------:R-:W-:-:S13]  /*4940*/  ISETP.NE.AND P0, PT, R243, 0x1, PT ;  /* 0x00000001f300780c */ /* 0x000fda0003f05270 */
[----:B------:R-:W-:-:S05]  /*4950*/  @P0 IMAD.HI.U32 R4, R3, c[0x0][0x330], RZ ;  /* 0x0000cc0003040a27 */ /* 0x000fca00078e00ff */
[----:B------:R-:W-:Y:S02]  /*4960*/  @P0 SHF.R.U32.HI R3, RZ, c[0x0][0x334], R4 ;  /* 0x0000cd00ff030a19 */ /* 0x000fe40000011604 */
.L_x_1892:
[----:B------:R-:W-:Y:S05]  /*4970*/  BSYNC B0 ;  /* 0x0000000000007941 */ /* 0x000fea0003800000 */
.L_x_1890:
[----:B------:R-:W-:-:S05]  /*4980*/  IMAD R3, R3, c[0x0][0x32c], R9 ;  /* 0x0000cb0003037a24 */ /* 0x000fca00078e0209 */
[----:B------:R-:W-:Y:S02]  /*4990*/  IADD3 R4, R3, c[0x0][0x32c], RZ ;  /* 0x0000cb0003047a10 */ /* 0x000fe40007ffe0ff */
[----:B------:R-:W-:Y:S02]  /*49a0*/  IMNMX R0, R0, R3, !PT ;  /* 0x0000000300007217 */ /* 0x000fe40007800200 */
[----:B------:R-:W-:Y:S02]  /*49b0*/  IMNMX R2, R2, R4, PT ;  /* 0x0000000402027217 */ /* 0x000fe40003800200 */
.L_x_1889:
        /* <DEDUP_REMOVED lines=50> */
[----:B------:R-:W-:Y:S01]  /*4ce0*/  FMNMX.FTZ R3, R163, R3, !PT ;  /* 0x00000003a3037209 */ /* 0x000fe20007810000 */
[----:B------:R-:W-:Y:S01]  /*4cf0*/  LDSM.16.MT88.4 R20, [R188] ;  /* 0x00000000bc14783b */ /* 0x000fe20000004200 */
[----:B------:R-:W-:-:S02]  /*4d00*/  ISETP.GT.AND P0, PT, R0, 0x21, !P0 ;  /* 0x000000210000780c */ /* 0x000fc40004704270 */
[----:B------:R-:W-:Y:S02]  /*4d10*/  FMNMX.FTZ R3, R184, R3, !PT ;  /* 0x00000003b8037209 */ /* 0x000fe40007810000 */
[----:B------:R-:W-:Y:S02]  /*4d20*/  ISETP.LT.OR P0, PT, R2, 0x22, P0 ;  /* 0x000000220200780c */ /* 0x000fe40000701670 */
[C---:B------:R-:W-:Y:S01]  /*4d30*/  ISETP.GT.AND P6, PT, R0.reuse, 0x51, !P6 ;  /* 0x000000510000780c */ /* 0x040fe200077c4270 */
[----:B------:R-:W1:Y:S01]  /*4d40*/  SHFL.BFLY PT, R5, R3, 0x2, 0x1f ;  /* 0x0c401f0003057f89 */ /* 0x000e6200000e0000 */
[----:B------:R-:W-:Y:S02]  /*4d50*/  FSEL R106, R79, -INF , !P0 ;  /* 0xff8000004f6a7808 */ /* 0x000fe40004000000 */
[----:B------:R-:W-:Y:S02]  /*4d60*/  ISETP.NE.AND P0, PT, R19, RZ, PT ;  /* 0x000000ff1300720c */ /* 0x000fe40003f05270 */
[----:B------:R-:W-:-:S02]  /*4d70*/  ISETP.GT.AND P5, PT, R0, 0x58, !P5 ;  /* 0x000000580000780c */ /* 0x000fc40006fa4270 */
[----:B------:R-:W-:Y:S02]  /*4d80*/  ISETP.GT.AND P0, PT, R0, 0x28, !P0 ;  /* 0x000000280000780c */ /* 0x000fe40004704270 */
[C---:B------:R-:W-:Y:S02]  /*4d90*/  ISETP.LT.OR P6, PT, R2.reuse, 0x52, P6 ;  /* 0x000000520200780c */ /* 0x040fe400037c1670 */
[----:B------:R-:W-:Y:S02]  /*4da0*/  ISETP.LT.OR P0, PT, R2, 0x29, P0 ;  /* 0x000000290200780c */ /* 0x000fe40000701670 */
[----:B------:R-:W-:Y:S02]  /*4db0*/  ISETP.GT.AND P4, PT, R0, 0x59, !P4 ;  /* 0x000000590000780c */ /* 0x000fe40006784270 */
[----:B------:R-:W-:Y:S02]  /*4dc0*/  FSEL R105, R58, -INF , !P0 ;  /* 0xff8000003a697808 */ /* 0x000fe40004000000 */
[----:B------:R-:W-:-:S02]  /*4dd0*/  ISETP.NE.AND P0, PT, R18, RZ, PT ;  /* 0x000000ff1200720c */ /* 0x000fc40003f05270 */
[----:B------:R-:W-:Y:S02]  /*4de0*/  FSEL R157, R75, -INF , !P6 ;  /* 0xff8000004b9d7808 */ /* 0x000fe40007000000 */
[----:B------:R-:W-:Y:S02]  /*4df0*/  ISETP.GT.AND P0, PT, R0, 0x29, !P0 ;  /* 0x000000290000780c */ /* 0x000fe40004704270 */
[C---:B------:R-:W-:Y:S02]  /*4e00*/  ISETP.LT.OR P5, PT, R2.reuse, 0x59, P5 ;  /* 0x000000590200780c */ /* 0x040fe40002fa1670 */
[C---:B------:R-:W-:Y:S02]  /*4e10*/  ISETP.LT.OR P0, PT, R2.reuse, 0x2a, P0 ;  /* 0x0000002a0200780c */ /* 0x040fe40000701670 */
[----:B------:R-:W-:Y:S02]  /*4e20*/  ISETP.LT.OR P4, PT, R2, 0x5a, P4 ;  /* 0x0000005a0200780c */ /* 0x000fe40002781670 */
[----:B------:R-:W-:-:S02]  /*4e30*/  FSEL R107, R59, -INF , !P0 ;  /* 0xff8000003b6b7808 */ /* 0x000fc40004000000 */
[----:B------:R-:W-:Y:S02]  /*4e40*/  ISETP.NE.AND P0, PT, R17, RZ, PT ;  /* 0x000000ff1100720c */ /* 0x000fe40003f05270 */
[----:B------:R-:W-:Y:S02]  /*4e50*/  FSEL R160, R62, -INF , !P5 ;  /* 0xff8000003ea07808 */ /* 0x000fe40006800000 */
[----:B------:R-:W-:Y:S02]  /*4e60*/  ISETP.GT.AND P0, PT, R0, 0x30, !P0 ;  /* 0x000000300000780c */ /* 0x000fe40004704270 */
[----:B------:R-:W-:Y:S02]  /*4e70*/  FSEL R159, R63, -INF , !P4 ;  /* 0xff8000003f9f7808 */ /* 0x000fe40006000000 */
[----:B------:R-:W-:Y:S02]  /*4e80*/  ISETP.LT.OR P0, PT, R2, 0x31, P0 ;  /* 0x000000310200780c */ /* 0x000fe40000701670 */
[----:B------:R-:W-:-:S02]  /*4e90*/  IADD3 R212, R212, -0x2, RZ ;  /* 0xfffffffed4d47810 */ /* 0x000fc40007ffe0ff */
        /* <DEDUP_REMOVED lines=76> */
[----:B------:R-:W-:Y:S02]  /*5360*/  LDSM.16.MT88.4 R24, [R207] ;  /* 0x00000000cf18783b */ /* 0x000fe40000004200 */
[----:B------:R2:W-:Y:S01]  /*5370*/  MUFU.EX2 R242, R0 ;  /* 0x0000000000f27308 */ /* 0x0005e20000000800 */
[----:B-1----:R-:W-:Y:S01]  /*5380*/  FMNMX.FTZ R4, R3, R4, !PT ;  /* 0x0000000403047209 */ /* 0x002fe20007810000 */
[--C-:B------:R-:W-:Y:S02]  /*5390*/  FFMA.FTZ R3, R34, c[0x0][0x2d0], -R2.reuse ;  /* 0x0000b40022037a23 */ /* 0x100fe40000010802 */
[----:B--2---:R-:W-:Y:S01]  /*53a0*/  FFMA.FTZ R0, R28, c[0x0][0x2d0], -R2 ;  /* 0x0000b4001c007a23 */ /* 0x004fe20000010802 */
[----:B------:R-:W-:-:S03]  /*53b0*/  FSETP.NEU.FTZ.AND P0, PT, R4, -INF , PT ;  /* 0xff8000000400780b */ /* 0x000fc60003f1d000 */
[----:B------:R-:W-:Y:S01]  /*53c0*/  MUFU.EX2 R239, R3 ;  /* 0x0000000300ef7308 */ /* 0x000fe20000000800 */
[----:B------:R-:W1:Y:S07]  /*53d0*/  LDSM.16.MT88.4 R28, [R188+0x3000] ;  /* 0x00300000bc1c783b */ /* 0x000e6e0000004200 */
[----:B------:R2:W-:Y:S02]  /*53e0*/  MUFU.EX2 R238, R0 ;  /* 0x0000000000ee7308 */ /* 0x0005e40000000800 */
[----:B--2---:R-:W-:-:S06]  /*53f0*/  FFMA.FTZ R0, R32, c[0x0][0x2d0], -R2 ;  /* 0x0000b40020007a23 */ /* 0x004fcc0000010802 */
[----:B------:R2:W3:Y:S02]  /*5400*/  MUFU.EX2 R241, R0 ;  /* 0x0000000000f17308 */ /* 0x0004e40000000800 */
[----:B--2---:R-:W-:Y:S01]  /*5410*/  FMUL.FTZ R0, R4, c[0x0][0x2d0] ;  /* 0x0000b40004007a20 */ /* 0x004fe20000410000 */
[----:B---3--:R-:W-:-:S04]  /*5420*/  F2FP.BF16.PACK_AB R10, R239, R241 ;  /* 0x000000f1ef0a723e */ /* 0x008fc800000010ff */
[----:B------:R-:W-:-:S05]  /*5430*/  FSEL R0, R0, RZ, P0 ;  /* 0x000000ff00007208 */ /* 0x000fca0000000000 */
[----:B------:R-:W-:-:S04]  /*5440*/  FFMA.FTZ R3, R6, c[0x0][0x2d0], -R0 ;  /* 0x0000b40006037a23 */ /* 0x000fc80000010800 */
[----:B------:R2:W-:Y:S02]  /*5450*/  MUFU.EX2 R235, R3 ;  /* 0x0000000300eb7308 */ /* 0x0005e40000000800 */
[----:B--2---:R-:W-:-:S06]  /*5460*/  FFMA.FTZ R3, R7, c[0x0][0x2d0], -R0 ;  /* 0x0000b40007037a23 */ /* 0x004fcc0000010800 */
[----:B------:R2:W3:Y:S02]  /*5470*/  MUFU.EX2 R7, R3 ;  /* 0x0000000300077308 */ /* 0x0004e40000000800 */
[----:B--2---:R-:W-:Y:S01]  /*5480*/  FFMA.FTZ R3, R8, c[0x0][0x2d0], -R0 ;  /* 0x0000b40008037a23 */ /* 0x004fe20000010800 */
[----:B------:R-:W-:-:S05]  /*5490*/  F2FP.BF16.PACK_AB R8, R238, R242 ;  /* 0x000000f2ee08723e */ /* 0x000fca00000010ff */
[----:B------:R2:W4:Y:S02]  /*54a0*/  MUFU.EX2 R237, R3 ;  /* 0x0000000300ed7308 */ /* 0x0005240000000800 */
[----:B--2---:R-:W-:Y:S01]  /*54b0*/  FFMA.FTZ R3, R9, c[0x0][0x2d0], -R0 ;  /* 0x0000b40009037a23 */ /* 0x004fe20000010800 */
[----:B---3--:R-:W-:Y:S01]  /*54c0*/  F2FP.BF16.PACK_AB R9, R7, R235 ;  /* 0x000000eb0709723e */ /* 0x008fe200000010ff */
[----:B------:R-:W-:-:S04]  /*54d0*/  FADD.FTZ R7, R235, R7 ;  /* 0x00000007eb077221 */ /* 0x000fc80000010000 */
[----:B------:R-:W2:Y:S01]  /*54e0*/  MUFU.EX2 R236, R3 ;  /* 0x0000000300ec7308 */ /* 0x000ea20000000800 */
[----:B----4-:R-:W-:Y:S01]  /*54f0*/  FADD.FTZ R7, R237, R7 ;  /* 0x00000007ed077221 */ /* 0x010fe20000010000 */
[C---:B--2---:R-:W-:Y:S01]  /*5500*/  F2FP.BF16.PACK_AB R11, R236.reuse, R237 ;  /* 0x000000edec0b723e */ /* 0x044fe200000010ff */
[----:B------:R-:W-:Y:S02]  /*5510*/  FFMA.FTZ R3, R35, c[0x0][0x2d0], -R2 ;  /* 0x0000b40023037a23 */ /* 0x000fe40000010802 */
[----:B------:R-:W-:-:S03]  /*5520*/  FADD.FTZ R7, R236, R7 ;  /* 0x00000007ec077221 */ /* 0x000fc60000010000 */
[----:B------:R2:W-:Y:S01]  /*5530*/  MUFU.EX2 R6, R3 ;  /* 0x0000000300067308 */ /* 0x0005e20000000800 */
[C---:B------:R-:W-:Y:S08]  /*5540*/  HMMA.16816.F32.BF16 R44, R8.reuse, R12, RZ ;  /* 0x0000000c082c723c */ /* 0x040ff000000418ff */
[----:B------:R-:W-:Y:S01]  /*5550*/  HMMA.16816.F32.BF16 R36, R8, R14, RZ ;  /* 0x0000000e0824723c */ /* 0x000fe200000418ff */
[----:B------:R-:W3:Y:S01]  /*5560*/  LDSM.16.MT88.4 R12, [R191+0x3000] ;  /* 0x00300000bf0c783b */ /* 0x000ee20000004200 */
[----:B--2---:R-:W-:-:S06]  /*5570*/  FFMA.FTZ R3, R64, c[0x0][0x2d0], -R2 ;  /* 0x0000b40040037a23 */ /* 0x004fcc0000010802 */
[C---:B------:R-:W-:Y:S01]  /*5580*/  HMMA.16816.F32.BF16 R52, R8.reuse, R20, RZ ;  /* 0x000000140834723c */ /* 0x040fe200000418ff */
[----:B------:R2:W4:Y:S07]  /*5590*/  MUFU.EX2 R233, R3 ;  /* 0x0000000300e97308 */ /* 0x00052e0000000800 */
[C---:B------:R-:W-:Y:S01]  /*55a0*/  HMMA.16816.F32.BF16 R60, R8.reuse, R22, RZ ;  /* 0x00000016083c723c */ /* 0x040fe200000418ff */
[----:B------:R-:W5:Y:S07]  /*55b0*/  LDSM.16.MT88.4 R20, [R192+0x3000] ;  /* 0x00300000c014783b */ /* 0x000f6e0000004200 */
[----:B------:R-:W-:Y:S01]  /*55c0*/  HMMA.16816.F32.BF16 R48, R8, R16, RZ ;  /* 0x000000100830723c */ /* 0x000fe200000418ff */
[----:B--2---:R-:W-:-:S04]  /*55d0*/  FFMA.FTZ R3, R65, c[0x0][0x2d0], -R2 ;  /* 0x0000b40041037a23 */ /* 0x004fc80000010802 */
[----:B------:R2:W-:Y:S03]  /*55e0*/  MUFU.EX2 R234, R3 ;  /* 0x0000000300ea7308 */ /* 0x0005e60000000800 */
[C---:B------:R-:W-:Y:S01]  /*55f0*/  HMMA.16816.F32.BF16 R56, R8.reuse, R18, RZ ;  /* 0x000000120838723c */ /* 0x040fe200000418ff */
[----:B------:R-:W4:Y:S07]  /*5600*/  LDSM.16.MT88.4 R16, [R194+0x3000] ;  /* 0x00300000c210783b */ /* 0x000f2e0000004200 */
[----:B-1----:R-:W-:Y:S01]  /*5610*/  HMMA.16816.F32.BF16 R76, R8, R30, RZ ;  /* 0x0000001e084c723c */ /* 0x002fe200000418ff */
[----:B--2---:R-:W-:-:S07]  /*5620*/  FFMA.FTZ R3, R68, c[0x0][0x2d0], -R2 ;  /* 0x0000b40044037a23 */ /* 0x004fce0000010802 */
[C---:B------:R-:W-:Y:S01]  /*5630*/  HMMA.16816.F32.BF16 R68, R8.reuse, R28, RZ ;  /* 0x0000001c0844723c */ /* 0x040fe200000418ff */
[----:B------:R-:W1:Y:S01]  /*5640*/  LDSM.16.MT88.4 R28, [R188+0x800] ;  /* 0x00080000bc1c783b */ /* 0x000e620000004200 */
[----:B------:R2:W1:Y:S06]  /*5650*/  MUFU.EX2 R232, R3 ;  /* 0x0000000300e87308 */ /* 0x00046c0000000800 */
[C---:B---3--:R-:W-:Y:S08]  /*5660*/  HMMA.16816.F32.BF16 R88, R8.reuse, R12, RZ ;  /* 0x0000000c0858723c */ /* 0x048ff000000418ff */
[----:B------:R-:W-:Y:S01]  /*5670*/  HMMA.16816.F32.BF16 R92, R8, R14, RZ ;  /* 0x0000000e085c723c */ /* 0x000fe200000418ff */
[----:B------:R-:W3:Y:S01]  /*5680*/  LDSM.16.MT88.4 R12, [R191+0x800] ;  /* 0x00080000bf0c783b */ /* 0x000ee20000004200 */
[----:B--2---:R-:W-:-:S04]  /*5690*/  FFMA.FTZ R3, R40, c[0x0][0x2d0], -R0 ;  /* 0x0000b40028037a23 */ /* 0x004fc80000010800 */
[----:B------:R2:W-:Y:S02]  /*56a0*/  MUFU.EX2 R231, R3 ;  /* 0x0000000300e77308 */ /* 0x0005e40000000800 */
[C---:B------:R-:W-:Y:S08]  /*56b0*/  HMMA.16816.F32.BF16 R32, R8.reuse, R24, RZ ;  /* 0x000000180820723c */ /* 0x040ff000000418ff */
[----:B------:R-:W-:Y:S01]  /*56c0*/  HMMA.16816.F32.BF16 R64, R8, R26, RZ ;  /* 0x0000001a0840723c */ /* 0x000fe200000418ff */
[----:B------:R-:W1:Y:S01]  /*56d0*/  LDSM.16.MT88.4 R24, [R192+0x800] ;  /* 0x00080000c018783b */ /* 0x000e620000004200 */
[----:B--2---:R-:W-:-:S06]  /*56e0*/  FFMA.FTZ R3, R42, c[0x0][0x2d0], -R0 ;  /* 0x0000b4002a037a23 */ /* 0x004fcc0000010800 */
[C---:B-----5:R-:W-:Y:S01]  /*56f0*/  HMMA.16816.F32.BF16 R80, R8.reuse, R20, RZ ;  /* 0x000000140850723c */ /* 0x060fe200000418ff */
[----:B------:R2:W5:Y:S07]  /*5700*/  MUFU.EX2 R222, R3 ;  /* 0x0000000300de7308 */ /* 0x00056e0000000800 */
[C---:B------:R-:W-:Y:S01]  /*5710*/  HMMA.16816.F32.BF16 R84, R8.reuse, R22, RZ ;  /* 0x000000160854723c */ /* 0x040fe200000418ff */
[----:B------:R-:W3:Y:S07]  /*5720*/  LDSM.16.MT88.4 R20, [R194+0x800] ;  /* 0x00080000c214783b */ /* 0x000eee0000004200 */
[----:B----4-:R-:W-:Y:S01]  /*5730*/  HMMA.16816.F32.BF16 R96, R8, R16, RZ ;  /* 0x000000100860723c */ /* 0x010fe200000418ff */
[----:B--2---:R-:W-:-:S04]  /*5740*/  FFMA.FTZ R3, R41, c[0x0][0x2d0], -R0 ;  /* 0x0000b40029037a23 */ /* 0x004fc80000010800 */
[----:B------:R2:W-:Y:S03]  /*5750*/  MUFU.EX2 R230, R3 ;  /* 0x0000000300e67308 */ /* 0x0005e60000000800 */
[----:B------:R-:W-:Y:S01]  /*5760*/  HMMA.16816.F32.BF16 R100, R8, R18, RZ ;  /* 0x000000120864723c */ /* 0x000fe200000418ff */
[----:B------:R-:W-:Y:S06]  /*5770*/  LDSM.16.MT88.4 R16, [R188+0x3800] ;  /* 0x00380000bc10783b */ /* 0x000fec0000004200 */
[----:B------:R-:W-:-:S02]  /*5780*/  F2FP.BF16.PACK_AB R8, R233, R6 ;  /* 0x00000006e908723e */ /* 0x000fc400000010ff */
[----:B-1----:R-:W-:Y:S02]  /*5790*/  F2FP.BF16.PACK_AB R10, R232, R234 ;  /* 0x000000eae80a723e */ /* 0x002fe400000010ff */
[----:B-----5:R-:W-:Y:S01]  /*57a0*/  F2FP.BF16.PACK_AB R9, R222, R231 ;  /* 0x000000e7de09723e */ /* 0x020fe200000010ff */
        /* <DEDUP_REMOVED lines=19> */
[----:B------:R-:W-:Y:S01]  /*58e0*/  LDSM.16.MT88.4 R32, [R188+0x1000] ;  /* 0x00100000bc20783b */ /* 0x000fe20000004200 */
[----:B-1----:R-:W-:-:S06]  /*58f0*/  FFMA.FTZ R3, R136, c[0x0][0x2d0], -R2 ;  /* 0x0000b40088037a23 */ /* 0x002fcc0000010802 */
[C---:B------:R-:W-:Y:S01]  /*5900*/  HMMA.16816.F32.BF16 R44, R8.reuse, R22, R64 ;  /* 0x00000016082c723c */ /* 0x040fe20000041840 */
[----:B------:R-:W1:Y:S01]  /*5910*/  LDSM.16.MT88.4 R20, [R191+0x1000] ;  /* 0x00100000bf14783b */ /* 0x000e620000004200 */
[----:B------:R3:W1:Y:S06]  /*5920*/  MUFU.EX2 R217, R3 ;  /* 0x0000000300d97308 */ /* 0x00066c0000000800 */
        /* <DEDUP_REMOVED lines=44> */
[----:B--2---:R-:W-:Y:S01]  /*5bf0*/  HMMA.16816.F32.BF16 R48, R8, R20, R64 ;  /* 0x000000140830723c */ /* 0x004fe20000041840 */
[----:B-1----:R-:W-:-:S04]  /*5c00*/  FFMA.FTZ R3, R137, c[0x0][0x2d0], -R0 ;  /* 0x0000b40089037a23 */ /* 0x002fc80000010800 */
[----:B------:R1:W-:Y:S03]  /*5c10*/  MUFU.EX2 R141, R3 ;  /* 0x00000003008d7308 */ /* 0x0003e60000000800 */
[C---:B------:R-:W-:Y:S01]  /*5c20*/  HMMA.16816.F32.BF16 R56, R8.reuse, R22, R76 ;  /* 0x000000160838723c */ /* 0x040fe2000004184c */
[----:B------:R-:W2:Y:S07]  /*5c30*/  LDSM.16.MT88.4 R20, [R191+0x1800] ;  /* 0x00180000bf14783b */ /* 0x000eae0000004200 */
[----:B------:R-:W-:Y:S01]  /*5c40*/  HMMA.16816.F32.BF16 R96, R8, R28, R116 ;  /* 0x0000001c0860723c */ /* 0x000fe20000041874 */
[----:B------:R-:W-:Y:S01]  /*5c50*/  LDSM.16.MT88.4 R116, [R188+0x2800] ;  /* 0x00280000bc74783b */ /* 0x000fe20000004200 */
[----:B-1----:R-:W-:-:S06]  /*5c60*/  FFMA.FTZ R3, R139, c[0x0][0x2d0], -R0 ;  /* 0x0000b4008b037a23 */ /* 0x002fcc0000010800 */
[C---:B------:R-:W-:Y:S01]  /*5c70*/  HMMA.16816.F32.BF16 R104, R8.reuse, R30, R128 ;  /* 0x0000001e0868723c */ /* 0x040fe20000041880 */
[----:B------:R-:W1:Y:S01]  /*5c80*/  LDSM.16.MT88.4 R28, [R188+0x1800] ;  /* 0x00180000bc1c783b */ /* 0x000e620000004200 */
[----:B------:R3:W2:Y:S06]  /*5c90*/  MUFU.EX2 R139, R3 ;  /* 0x00000003008b7308 */ /* 0x0006ac0000000800 */
[C---:B----4-:R-:W-:Y:S08]  /*5ca0*/  HMMA.16816.F32.BF16 R52, R8.reuse, R12, R80 ;  /* 0x0000000c0834723c */ /* 0x050ff00000041850 */
[----:B------:R-:W-:Y:S01]  /*5cb0*/  HMMA.16816.F32.BF16 R60, R8, R14, R84 ;  /* 0x0000000e083c723c */ /* 0x000fe20000041854 */
[----:B------:R-:W4:Y:S01]  /*5cc0*/  LDSM.16.MT88.4 R12, [R194+0x1800] ;  /* 0x00180000c20c783b */ /* 0x000f220000004200 */
[----:B---3--:R-:W-:-:S04]  /*5cd0*/  FFMA.FTZ R3, R138, c[0x0][0x2d0], -R0 ;  /* 0x0000b4008a037a23 */ /* 0x008fc80000010800 */
[----:B------:R3:W-:Y:S02]  /*5ce0*/  MUFU.EX2 R137, R3 ;  /* 0x0000000300897308 */ /* 0x0007e40000000800 */
[----:B------:R-:W-:Y:S01]  /*5cf0*/  HMMA.16816.F32.BF16 R36, R8, R16, R36 ;  /* 0x000000100824723c */ /* 0x000fe20000041824 */
[----:B------:R-:W1:Y:S06]  /*5d00*/  LDSM.16.MT88.4 R16, [R188+0x4800] ;  /* 0x00480000bc10783b */ /* 0x000e6c0000004200 */
[----:B------:R-:W-:Y:S02]  /*5d10*/  F2FP.BF16.PACK_AB R8, R185, R186 ;  /* 0x000000bab908723e */ /* 0x000fe400000010ff */
[----:B-----5:R-:W-:-:S02]  /*5d20*/  F2FP.BF16.PACK_AB R10, R142, R143 ;  /* 0x0000008f8e0a723e */ /* 0x020fc400000010ff */
[----:B--2---:R-:W-:Y:S01]  /*5d30*/  F2FP.BF16.PACK_AB R9, R139, R141 ;  /* 0x0000008d8b09723e */ /* 0x004fe200000010ff */
[----:B---3--:R-:W-:-:S04]  /*5d40*/  FFMA.FTZ R3, R140, c[0x0][0x2d0], -R0 ;  /* 0x0000b4008c037a23 */ /* 0x008fc80000010800 */
        /* <DEDUP_REMOVED lines=8> */
[C---:B-1----:R-:W-:Y:S08]  /*5dd0*/  HMMA.16816.F32.BF16 R112, R8.reuse, R28, R112 ;  /* 0x0000001c0870723c */ /* 0x042ff00000041870 */
[----:B------:R-:W-:Y:S01]  /*5de0*/  HMMA.16816.F32.BF16 R100, R8, R30, R100 ;  /* 0x0000001e0864723c */ /* 0x000fe20000041864 */
[----:B------:R-:W1:Y:S01]  /*5df0*/  LDSM.16.MT88.4 R28, [R192+0x4800] ;  /* 0x00480000c01c783b */ /* 0x000e620000004200 */
[----:B--2---:R-:W-:-:S06]  /*5e00*/  FFMA.FTZ R3, R151, c[0x0][0x2d0], -R2 ;  /* 0x0000b40097037a23 */ /* 0x004fcc0000010802 */
[C---:B------:R-:W-:Y:S01]  /*5e10*/  HMMA.16816.F32.BF16 R92, R8.reuse, R22, R88 ;  /* 0x00000016085c723c */ /* 0x040fe20000041858 */
[----:B------:R-:W2:Y:S01]  /*5e20*/  LDSM.16.MT88.4 R20, [R191+0x4800] ;  /* 0x00480000bf14783b */ /* 0x000ea20000004200 */
[----:B------:R5:W-:Y:S06]  /*5e30*/  MUFU.EX2 R133, R3 ;  /* 0x0000000300857308 */ /* 0x000bec0000000800 */
[C---:B----4-:R-:W-:Y:S08]  /*5e40*/  HMMA.16816.F32.BF16 R84, R8.reuse, R12, R72 ;  /* 0x0000000c0854723c */ /* 0x050ff00000041848 */
[----:B------:R-:W-:Y:S01]  /*5e50*/  HMMA.16816.F32.BF16 R88, R8, R14, R68 ;  /* 0x0000000e0858723c */ /* 0x000fe20000041844 */
[----:B------:R-:W4:Y:S01]  /*5e60*/  LDSM.16.MT88.4 R12, [R194+0x4800] ;  /* 0x00480000c20c783b */ /* 0x000f220000004200 */
[----:B-----5:R-:W-:-:S04]  /*5e70*/  FFMA.FTZ R3, R156, c[0x0][0x2d0], -R2 ;  /* 0x0000b4009c037a23 */ /* 0x020fc80000010802 */
[----:B------:R5:W1:Y:S02]  /*5e80*/  MUFU.EX2 R132, R3 ;  /* 0x0000000300847308 */ /* 0x000a640000000800 */
[C---:B------:R-:W-:Y:S08]  /*5e90*/  HMMA.16816.F32.BF16 R80, R8.reuse, R16, R36 ;  /* 0x000000100850723c */ /* 0x040ff00000041824 */
[----:B------:R-:W-:Y:S01]  /*5ea0*/  HMMA.16816.F32.BF16 R72, R8, R18, R40 ;  /* 0x000000120848723c */ /* 0x000fe20000041828 */
[----:B------:R-:W3:Y:S01]  /*5eb0*/  LDSM.16.MT88.4 R16, [R188+0x2000] ;  /* 0x00200000bc10783b */ /* 0x000ee20000004200 */
[----:B-----5:R-:W-:-:S06]  /*5ec0*/  FFMA.FTZ R3, R145, c[0x0][0x2d0], -R0 ;  /* 0x0000b40091037a23 */ /* 0x020fcc0000010800 */
[C---:B-1----:R-:W-:Y:S01]  /*5ed0*/  HMMA.16816.F32.BF16 R36, R8.reuse, R30, R44 ;  /* 0x0000001e0824723c */ /* 0x042fe2000004182c */
[----:B------:R1:W-:Y:S07]  /*5ee0*/  MUFU.EX2 R131, R3 ;  /* 0x0000000300837308 */ /* 0x0003ee0000000800 */
[C---:B--2---:R-:W-:Y:S08]  /*5ef0*/  HMMA.16816.F32.BF16 R40, R8.reuse, R20, R48 ;  /* 0x000000140828723c */ /* 0x044ff00000041830 */
[----:B------:R-:W-:Y:S01]  /*5f00*/  HMMA.16816.F32.BF16 R104, R8, R26, R104 ;  /* 0x0000001a0868723c */ /* 0x000fe20000041868 */
[----:B------:R-:W-:Y:S01]  /*5f10*/  LDSM.16.MT88.4 R24, [R191+0x2000] ;  /* 0x00200000bf18783b */ /* 0x000fe20000004200 */
[----:B-1----:R-:W-:-:S04]  /*5f20*/  FFMA.FTZ R3, R147, c[0x0][0x2d0], -R0 ;  /* 0x0000b40093037a23 */ /* 0x002fc80000010800 */
[----:B------:R1:W2:Y:S02]  /*5f30*/  MUFU.EX2 R130, R3 ;  /* 0x0000000300827308 */ /* 0x0002a40000000800 */
[C---:B------:R-:W-:Y:S01]  /*5f40*/  HMMA.16816.F32.BF16 R32, R8.reuse, R28, R32 ;  /* 0x0000001c0820723c */ /* 0x040fe20000041820 */
[----:B------:R-:W5:Y:S07]  /*5f50*/  LDSM.16.MT88.4 R28, [R192+0x2000] ;  /* 0x00200000c01c783b */ /* 0x000f6e0000004200 */
[----:B------:R-:W-:Y:S01]  /*5f60*/  HMMA.16816.F32.BF16 R64, R8, R22, R56 ;  /* 0x000000160840723c */ /* 0x000fe20000041838 */
[----:B------:R-:W-:Y:S01]  /*5f70*/  LDSM.16.MT88.4 R20, [R194+0x2000] ;  /* 0x00200000c214783b */ /* 0x000fe20000004200 */
[----:B-1----:R-:W-:-:S06]  /*5f80*/  FFMA.FTZ R3, R146, c[0x0][0x2d0], -R0 ;  /* 0x0000b40092037a23 */ /* 0x002fcc0000010800 */
[C---:B----4-:R-:W-:Y:S01]  /*5f90*/  HMMA.16816.F32.BF16 R48, R8.reuse, R12, R52 ;  /* 0x0000000c0830723c */ /* 0x050fe20000041834 */
[----:B------:R1:W-:Y:S07]  /*5fa0*/  MUFU.EX2 R129, R3 ;  /* 0x0000000300817308 */ /* 0x0003ee0000000800 */
[----:B------:R-:W-:Y:S01]  /*5fb0*/  HMMA.16816.F32.BF16 R44, R8, R14, R60 ;  /* 0x0000000e082c723c */ /* 0x000fe2000004183c */
[----:B------:R-:W4:Y:S06]  /*5fc0*/  LDSM.16.MT88.4 R12, [R188+0x5000] ;  /* 0x00500000bc0c783b */ /* 0x000f2c0000004200 */
        /* <DEDUP_REMOVED lines=13> */
[----:B------:R1:W3:Y:S07]  /*60a0*/  MUFU.EX2 R110, R3 ;  /* 0x00000003006e7308 */ /* 0x0002ee0000000800 */
[C---:B------:R-:W-:Y:S01]  /*60b0*/  HMMA.16816.F32.BF16 R76, R8.reuse, R24, R96 ;  /* 0x00000018084c723c */ /* 0x040fe20000041860 */
[----:B------:R-:W-:Y:S07]  /*60c0*/  LDSM.16.MT88.4 R96, [R188+0x5800] ;  /* 0x00580000bc60783b */ /* 0x000fee0000004200 */
[----:B------:R-:W-:Y:S01]  /*60d0*/  HMMA.16816.F32.BF16 R56, R8, R26, R92 ;  /* 0x0000001a0838723c */ /* 0x000fe2000004185c */
[----:B------:R-:W5:Y:S01]  /*60e0*/  LDSM.16.MT88.4 R24, [R191+0x5000] ;  /* 0x00500000bf18783b */ /* 0x000f620000004200 */
[----:B-1----:R-:W-:-:S02]  /*60f0*/  FFMA.FTZ R3, R163, c[0x0][0x2d0], -R2 ;  /* 0x0000b400a3037a23 */ /* 0x002fc40000010802 */
[----:B------:R-:W-:Y:S02]  /*6100*/  FFMA.FTZ R2, R184, c[0x0][0x2d0], -R2 ;  /* 0x0000b400b8027a23 */ /* 0x000fe40000010802 */
[----:B------:R-:W-:Y:S02]  /*6110*/  MUFU.EX2 R109, R3 ;  /* 0x00000003006d7308 */ /* 0x000fe40000000800 */
[C---:B----4-:R-:W-:Y:S01]  /*6120*/  HMMA.16816.F32.BF16 R92, R8.reuse, R12, R80 ;  /* 0x0000000c085c723c */ /* 0x050fe20000041850 */
[----:B------:R-:W-:Y:S07]  /*6130*/  LDSM.16.MT88.4 R80, [R191+0x2800] ;  /* 0x00280000bf50783b */ /* 0x000fee0000004200 */
[C---:B------:R-:W-:Y:S01]  /*6140*/  HMMA.16816.F32.BF16 R60, R8.reuse, R14, R72 ;  /* 0x0000000e083c723c */ /* 0x040fe20000041848 */
[----:B------:R-:W1:Y:S04]  /*6150*/  LDSM.16.MT88.4 R12, [R194+0x5000] ;  /* 0x00500000c20c783b */ /* 0x000e680000004200 */
[----:B------:R-:W-:Y:S03]  /*6160*/  LDSM.16.MT88.4 R72, [R192+0x2800] ;  /* 0x00280000c048783b */ /* 0x000fe60000004200 */
[C---:B--2---:R-:W-:Y:S01]  /*6170*/  HMMA.16816.F32.BF16 R32, R8.reuse, R16, R32 ;  /* 0x000000100820723c */ /* 0x044fe20000041820 */
[----:B------:R2:W4:Y:S07]  /*6180*/  MUFU.EX2 R17, R2 ;  /* 0x0000000200117308 */ /* 0x00052e0000000800 */
[C---:B------:R-:W-:Y:S08]  /*6190*/  HMMA.16816.F32.BF16 R84, R8.reuse, R20, R84 ;  /* 0x000000140854723c */ /* 0x040ff00000041854 */
[C---:B------:R-:W-:Y:S01]  /*61a0*/  HMMA.16816.F32.BF16 R28, R8.reuse, R30, R104 ;  /* 0x0000001e081c723c */ /* 0x040fe20000041868 */
[--C-:B--2---:R-:W-:Y:S01]  /*61b0*/  FFMA.FTZ R2, R158, c[0x0][0x2d0], -R0.reuse ;  /* 0x0000b4009e027a23 */ /* 0x104fe20000010800 */
[----:B------:R-:W-:Y:S03]  /*61c0*/  LDSM.16.MT88.4 R104, [R192+0x5800] ;  /* 0x00580000c068783b */ /* 0x000fe60000004200 */
[----:B------:R2:W-:Y:S03]  /*61d0*/  MUFU.EX2 R16, R2 ;  /* 0x0000000200107308 */ /* 0x0005e60000000800 */
[C---:B-----5:R-:W-:Y:S08]  /*61e0*/  HMMA.16816.F32.BF16 R40, R8.reuse, R24, R40 ;  /* 0x000000180828723c */ /* 0x060ff00000041828 */
[----:B------:R-:W-:Y:S01]  /*61f0*/  HMMA.16816.F32.BF16 R20, R8, R22, R88 ;  /* 0x000000160814723c */ /* 0x000fe20000041858 */
[----:B------:R-:W-:Y:S01]  /*6200*/  LDSM.16.MT88.4 R88, [R194+0x2800] ;  /* 0x00280000c258783b */ /* 0x000fe20000004200 */
[----:B--2---:R-:W-:-:S06]  /*6210*/  FFMA.FTZ R2, R157, c[0x0][0x2d0], -R0 ;  /* 0x0000b4009d027a23 */ /* 0x004fcc0000010800 */
[C---:B------:R-:W-:Y:S01]  /*6220*/  HMMA.16816.F32.BF16 R36, R8.reuse, R18, R36 ;  /* 0x000000120824723c */ /* 0x040fe20000041824 */
[----:B------:R2:W5:Y:S07]  /*6230*/  MUFU.EX2 R5, R2 ;  /* 0x0000000200057308 */ /* 0x00056e0000000800 */
[C---:B------:R-:W-:Y:S07]  /*6240*/  HMMA.16816.F32.BF16 R24, R8.reuse, R26, R64 ;  /* 0x0000001a0818723c */ /* 0x040fee0000041840 */
[----:B---3--:R-:W-:Y:S01]  /*6250*/  F2FP.BF16.PACK_AB R64, R110, R111 ;  /* 0x0000006f6e40723e */ /* 0x008fe200000010ff */
[C---:B-1----:R-:W-:Y:S01]  /*6260*/  HMMA.16816.F32.BF16 R48, R8.reuse, R12, R48 ;  /* 0x0000000c0830723c */ /* 0x042fe20000041830 */
[--C-:B--2---:R-:W-:Y:S01]  /*6270*/  FFMA.FTZ R2, R160, c[0x0][0x2d0], -R0.reuse ;  /* 0x0000b400a0027a23 */ /* 0x104fe20000010800 */
[----:B----4-:R-:W-:Y:S01]  /*6280*/  F2FP.BF16.PACK_AB R66, R17, R109 ;  /* 0x0000006d1142723e */ /* 0x010fe200000010ff */
[----:B------:R-:W-:Y:S01]  /*6290*/  FFMA.FTZ R0, R159, c[0x0][0x2d0], -R0 ;  /* 0x0000b4009f007a23 */ /* 0x000fe20000010800 */
[----:B-----5:R-:W-:Y:S01]  /*62a0*/  F2FP.BF16.PACK_AB R65, R5, R16 ;  /* 0x000000100541723e */ /* 0x020fe200000010ff */
[----:B------:R-:W-:Y:S03]  /*62b0*/  MUFU.EX2 R3, R2 ;  /* 0x0000000200037308 */ /* 0x000fe60000000800 */
[----:B------:R-:W-:Y:S01]  /*62c0*/  HMMA.16816.F32.BF16 R44, R8, R14, R44 ;  /* 0x0000000e082c723c */ /* 0x000fe2000004182c */
[----:B------:R-:W1:Y:S04]  /*62d0*/  LDSM.16.MT88.4 R8, [R194+0x5800] ;  /* 0x00580000c208783b */ /* 0x000e680000004200 */
        /* <DEDUP_REMOVED lines=25> */
[----:B-1----:R-:W-:Y:S01]  /*6470*/  HMMA.16816.F32.BF16 R60, R64, R8, R48 ;  /* 0x00000008403c723c */ /* 0x002fe20000041830 */
        /* <DEDUP_REMOVED lines=32> */
[----:B------:R1:W-:Y:S03]  /*6680*/  STL [R1], R5 ;  /* 0x0000000501007387 */ /* 0x0003e60000100800 */
        /* <DEDUP_REMOVED lines=21> */
.L_x_1895:
[----:B------:R-:W-:-:S13]  /*67e0*/  ISETP.NE.AND P0, PT, R243, 0x1, PT ;  /* 0x00000001f300780c */ /* 0x000fda0003f05270 */
[----:B------:R-:W-:-:S05]  /*67f0*/  @P0 IMAD.HI.U32 R0, R2, c[0x0][0x330], RZ ;  /* 0x0000cc0002000a27 */ /* 0x000fca00078e00ff */
[----:B------:R-:W-:Y:S02]  /*6800*/  @P0 SHF.R.U32.HI R2, RZ, c[0x0][0x334], R0 ;  /* 0x0000cd00ff020a19 */ /* 0x000fe40000011600 */
.L_x_1896:
[----:B------:R-:W-:Y:S05]  /*6810*/  BSYNC B0 ;  /* 0x0000000000007941 */ /* 0x000fea0003800000 */
.L_x_1894:
[----:B------:R-:W-:-:S05]  /*6820*/  IMAD R2, R2, R243, c[0x0][0x32c] ;  /* 0x0000cb0002027624 */ /* 0x000fca00078e02f3 */
[----:B------:R-:W-:-:S05]  /*6830*/  IMNMX R3, R3, R2, PT ;  /* 0x0000000203037217 */ /* 0x000fca0003800200 */
.L_x_1893:
[----:B-1----:R-:W-:-:S05]  /*6840*/  IMAD.HI R3, R3, 0x2aaaaaab, RZ ;  /* 0x2aaaaaab03037827 */ /* 0x002fca00078e02ff */
        /* <DEDUP_REMOVED lines=9> */
.L_x_1906:
[----:B------:R-:W-:Y:S04]  /*68e0*/  DEPBAR.LE SB0, 0x0 ;  /* 0x000080000000791a */ /* 0x000fe80000000000 */
[----:B------:R-:W-:Y:S01]  /*68f0*/  WARPSYNC 0xffffffff ;  /* 0xffffffff00007948 */ /* 0x000fe20003800000 */
[----:B------:R-:W-:Y:S01]  /*6900*/  BAR.SYNC.DEFER_BLOCKING 0x0 ;  /* 0x0000000000007b1d */ /* 0x000fe20000010000 */
[----:B------:R-:W-:Y:S11]  /*6910*/  ISETP.GT.AND P6, PT, R223, R186, PT ;  /* 0x000000badf00720c */ /* 0x000ff60003fc4270 */
[----:B------:R-:W-:Y:S02]  /*6920*/  @!UPT UIADD3 URZ, URZ, URZ, URZ ;  /* 0x0000003f3f3ff290 */ /* 0x000fe4000fffe03f */
[----:B------:R-:W-:Y:S01]  /*6930*/  @!P6 SHF.R.S32.HI R0, RZ, 0x1f, R186 ;  /* 0x0000001fff00e819 */ /* 0x000fe200000114ba */
[----:B-1----:R-:W-:Y:S02]  /*6940*/  @!P6 IMAD.MOV.U32 R2, RZ, RZ, c[0x0][0x208] ;  /* 0x00008200ff02e624 */ /* 0x002fe400078e00ff */
[----:B------:R-:W-:Y:S02]  /*6950*/  @!P6 IMAD.MOV.U32 R3, RZ, RZ, 0x5 ;  /* 0x00000005ff03e424 */ /* 0x000fe400078e00ff */
[----:B------:R-:W-:Y:S02]  /*6960*/  @!P6 IMAD R0, R0, c[0x0][0x208], RZ ;  /* 0x000082000000ea24 */ /* 0x000fe400078e02ff */
[----:B------:R-:W-:Y:S01]  /*6970*/  @!P6 IMAD.WIDE.U32 R30, R186, c[0x0][0x208], RZ ;  /* 0x00008200ba1eea25 */ /* 0x000fe200078e00ff */
[----:B------:R-:W-:Y:S01]  /*6980*/  @!P6 SHF.L.U64.HI R29, R2, R3, c[0x0][0x20c] ;  /* 0x00008300021de619 */ /* 0x000fe20000010203 */
[----:B------:R-:W1:Y:S02]  /*6990*/  LDSM.16.M88.4 R8, [R189] ;  /* 0x00000000bd08783b */ /* 0x000e640000000200 */
[----:B------:R-:W-:Y:S01]  /*69a0*/  @!P6 IMAD R0, R186, c[0x0][0x20c], R0 ;  /* 0x00008300ba00ea24 */ /* 0x000fe200078e0200 */
[----:B------:R-:W-:Y:S01]  /*69b0*/  ULDC UR4, c[0x0][0x324] ;  /* 0x0000c90000047ab9 */ /* 0x000fe20000000800 */
[----:B------:R-:W-:Y:S01]  /*69c0*/  @!P6 IMAD.SHL.U32 R28, R2, 0x20, RZ ;  /* 0x00000020021ce824 */ /* 0x000fe200078e00ff */
[----:B------:R-:W-:Y:S01]  /*69d0*/  ULOP3.LUT UR4, URZ, UR4, URZ, 0x33, !UPT ;  /* 0x000000043f047292 */ /* 0x000fe2000f8e333f */
[----:B------:R-:W2:Y:S01]  /*69e0*/  LDSM.16.M88.4 R16, [R189+0x800] ;  /* 0x00080000bd10783b */ /* 0x000ea20000000200 */
[----:B------:R-:W-:Y:S02]  /*69f0*/  @!P6 IMAD.IADD R0, R31, 0x1, R0 ;  /* 0x000000011f00e824 */ /* 0x000fe400078e0200 */
[----:B------:R-:W-:Y:S02]  /*6a00*/  @!P6 IMAD.WIDE.U32 R2, R30, 0x60, R28 ;  /* 0x000000601e02e825 */ /* 0x000fe400078e001c */
[----:B------:R-:W3:Y:S02]  /*6a10*/  LDSM.16.M88.4 R24, [R189+0x1000] ;  /* 0x00100000bd18783b */ /* 0x000ee40000000200 */
[----:B------:R-:W-:Y:S01]  /*6a20*/  @!P6 IMAD R46, R0, 0x60, RZ ;  /* 0x00000060002ee824 */ /* 0x000fe200078e02ff */
[-C--:B------:R-:W-:Y:S01]  /*6a30*/  @!P6 IADD3 R31, P4, R224, R2.reuse, RZ ;  /* 0x00000002e01fe210 */ /* 0x080fe20007f9e0ff */
[----:B------:R-:W-:Y:S01]  /*6a40*/  @!P6 IMAD.MOV.U32 R36, RZ, RZ, R224 ;  /* 0x000000ffff24e224 */ /* 0x000fe200078e00e0 */
[----:B------:R-:W4:Y:S01]  /*6a50*/  LDL R214, [R1+0x18] ;  /* 0x0000180001d67983 */ /* 0x000f220000100800 */
[----:B------:R-:W-:Y:S01]  /*6a60*/  @!P6 IMAD.IADD R0, R46, 0x1, R3 ;  /* 0x000000012e00e824 */ /* 0x000fe200078e0203 */
[C---:B------:R-:W-:Y:S01]  /*6a70*/  @!P6 LEA R184, P0, R31.reuse, c[0x0][0x1f8], 0x1 ;  /* 0x00007e001fb8ea11 */ /* 0x040fe200078008ff */
[--C-:B------:R-:W-:Y:S02]  /*6a80*/  @!P6 IMAD.MOV.U32 R37, RZ, RZ, R228.reuse ;  /* 0x000000ffff25e224 */ /* 0x100fe400078e00e4 */
[----:B------:R-:W5:Y:S01]  /*6a90*/  LDSM.16.M88.4 R32, [R189+0x1800] ;  /* 0x00180000bd20783b */ /* 0x000f620000000200 */
[----:B------:R-:W-:Y:S02]  /*6aa0*/  @!P6 IMAD.X R3, R0, 0x1, R228, P4 ;  /* 0x000000010003e824 */ /* 0x000fe400020e06e4 */
[----:B------:R-:W-:Y:S02]  /*6ab0*/  @!P6 IMAD.WIDE.U32 R36, R30, 0x60, R36 ;  /* 0x000000601e24e825 */ /* 0x000fe400078e0024 */
[----:B------:R-:W4:Y:S01]  /*6ac0*/  LDL R212, [R1+0x1c] ;  /* 0x00001c0001d47983 */ /* 0x000f220000100800 */
[----:B------:R-:W-:Y:S01]  /*6ad0*/  @!P6 LEA.HI.X R185, R31, c[0x0][0x1fc], R3, 0x1, P0 ;  /* 0x00007f001fb9ea11 */ /* 0x000fe200000f0c03 */
[----:B------:R-:W-:Y:S01]  /*6ae0*/  @!P6 IMAD.IADD R37, R37, 0x1, R46 ;  /* 0x000000012525e824 */ /* 0x000fe200078e022e */
[-C--:B------:R-:W-:Y:S01]  /*6af0*/  @!P6 IADD3 R39, P0, R28, R2.reuse, RZ ;  /* 0x000000021c27e210 */ /* 0x080fe20007f1e0ff */
[----:B------:R-:W-:Y:S01]  /*6b00*/  @!P6 IMAD.SHL.U32 R47, R36, 0x2, RZ ;  /* 0x00000002242fe824 */ /* 0x000fe200078e00ff */
[----:B------:R-:W3:Y:S01]  /*6b10*/  LDSM.16.M88.4 R40, [R189+0x2000] ;  /* 0x00200000bd28783b */ /* 0x000ee20000000200 */
[----:B------:R-:W-:Y:S04]  /*6b20*/  @!P6 IADD3 R3, P4, R224, 0x40, RZ ;  /* 0x00000040e003e810 */ /* 0x000fe80007f9e0ff */
[----:B------:R-:W4:Y:S01]  /*6b30*/  LDL R187, [R1+0x10] ;  /* 0x0000100001bb7983 */ /* 0x000f220000100800 */
[----:B------:R-:W-:Y:S01]  /*6b40*/  @!P6 IADD3 R45, P5, R3, R2, RZ ;  /* 0x00000002032de210 */ /* 0x000fe20007fbe0ff */
[C---:B------:R-:W-:Y:S02]  /*6b50*/  @!P6 IMAD.X R2, R0.reuse, 0x1, R29, P0 ;  /* 0x000000010002e824 */ /* 0x040fe400000e061d */
[----:B------:R-:W-:Y:S01]  /*6b60*/  @!P6 IMAD.X R38, RZ, RZ, R228, P4 ;  /* 0x000000ffff26e224 */ /* 0x000fe200020e06e4 */
[C---:B-1----:R-:W-:Y:S01]  /*6b70*/  HMMA.16816.F32.BF16 R4, R120.reuse, R8, RZ ;  /* 0x000000087804723c */ /* 0x042fe200000418ff */
[----:B------:R-:W1:Y:S02]  /*6b80*/  LDSM.16.M88.4 R48, [R189+0x2800] ;  /* 0x00280000bd30783b */ /* 0x000e640000000200 */
[C---:B------:R-:W-:Y:S02]  /*6b90*/  @!P6 IADD3 R44, P4, R39.reuse, R3, RZ ;  /* 0x00000003272ce210 */ /* 0x040fe40007f9e0ff */
[----:B------:R-:W-:Y:S01]  /*6ba0*/  @!P6 IADD3 R3, P0, R39, R224, RZ ;  /* 0x000000e02703e210 */ /* 0x000fe20007f1e0ff */
[----:B------:R-:W1:Y:S01]  /*6bb0*/  LDSM.16.M88.4 R128, [R195] ;  /* 0x00000000c380783b */ /* 0x000e620000000200 */
[--C-:B------:R-:W-:Y:S01]  /*6bc0*/  @!P6 IMAD.X R39, R0, 0x1, R38.reuse, P5 ;  /* 0x000000010027e824 */ /* 0x100fe200028e0626 */
[C---:B------:R-:W-:Y:S01]  /*6bd0*/  HMMA.16816.F32.BF16 R8, R120.reuse, R10, RZ ;  /* 0x0000000a7808723c */ /* 0x040fe200000418ff */
[C---:B------:R-:W-:Y:S02]  /*6be0*/  @!P6 LEA R160, P5, R45.reuse, c[0x0][0x1f8], 0x1 ;  /* 0x00007e002da0ea11 */ /* 0x040fe400078a08ff */
[----:B------:R-:W1:Y:S01]  /*6bf0*/  LDSM.16.M88.4 R132, [R206] ;  /* 0x00000000ce84783b */ /* 0x000e620000000200 */
[C---:B------:R-:W-:Y:S01]  /*6c00*/  @!P6 IMAD.X R38, R2.reuse, 0x1, R38, P4 ;  /* 0x000000010226e824 */ /* 0x040fe200020e0626 */
[----:B------:R-:W-:Y:S01]  /*6c10*/  @!P6 LEA.HI.X R161, R45, c[0x0][0x1fc], R39, 0x1, P5 ;  /* 0x00007f002da1ea11 */ /* 0x000fe200028f0c27 */
[----:B------:R-:W-:Y:S01]  /*6c20*/  @!P6 IMAD.X R2, R2, 0x1, R228, P0 ;  /* 0x000000010202e824 */ /* 0x000fe200000e06e4 */
[C---:B------:R-:W-:Y:S01]  /*6c30*/  @!P6 LEA R158, P0, R44.reuse, c[0x0][0x1f8], 0x1 ;  /* 0x00007e002c9eea11 */ /* 0x040fe200078008ff */
[C---:B--2---:R-:W-:Y:S01]  /*6c40*/  HMMA.16816.F32.BF16 R12, R120.reuse, R16, RZ ;  /* 0x00000010780c723c */ /* 0x044fe200000418ff */
[----:B------:R-:W2:Y:S03]  /*6c50*/  LDSM.16.M88.4 R136, [R205] ;  /* 0x00000000cd88783b */ /* 0x000ea60000000200 */
[----:B------:R-:W-:Y:S02]  /*6c60*/  @!P6 LEA.HI.X R159, R44, c[0x0][0x1fc], R38, 0x1, P0 ;  /* 0x00007f002c9fea11 */ /* 0x000fe400000f0c26 */
[----:B------:R-:W1:Y:S01]  /*6c70*/  LDSM.16.M88.4 R140, [R204] ;  /* 0x00000000cc8c783b */ /* 0x000e620000000200 */
[C---:B------:R-:W-:Y:S01]  /*6c80*/  @!P6 LEA R162, P4, R3.reuse, c[0x0][0x1f8], 0x1 ;  /* 0x00007e0003a2ea11 */ /* 0x040fe200078808ff */
[C---:B------:R-:W-:Y:S01]  /*6c90*/  HMMA.16816.F32.BF16 R16, R120.reuse, R18, RZ ;  /* 0x000000127810723c */ /* 0x040fe200000418ff */
[----:B------:R-:W-:Y:S02]  /*6ca0*/  @!P6 ISETP.GE.AND P0, PT, R246, c[0x0][0x1d4], PT ;  /* 0x00007500f600ea0c */ /* 0x000fe40003f06270 */
[----:B------:R-:W1:Y:S01]  /*6cb0*/  LDSM.16.M88.4 R144, [R203] ;  /* 0x00000000cb90783b */ /* 0x000e620000000200 */
[----:B------:R-:W-:Y:S02]  /*6cc0*/  @!P6 LEA.HI.X R163, R3, c[0x0][0x1fc], R2, 0x1, P4 ;  /* 0x00007f0003a3ea11 */ /* 0x000fe400020f0c02 */
[C---:B------:R-:W-:Y:S02]  /*6cd0*/  @!P6 IADD3 R2, P4, R47.reuse, c[0x0][0x1f8], RZ ;  /* 0x00007e002f02ea10 */ /* 0x040fe40007f9e0ff */
[C---:B---3--:R-:W-:Y:S01]  /*6ce0*/  HMMA.16816.F32.BF16 R20, R120.reuse, R24, RZ ;  /* 0x000000187814723c */ /* 0x048fe200000418ff */
[----:B------:R-:W3:Y:S03]  /*6cf0*/  LDSM.16.M88.4 R148, [R202] ;  /* 0x00000000ca94783b */ /* 0x000ee60000000200 */
[----:B------:R-:W-:Y:S04]  /*6d00*/  @!P6 SHF.L.U64.HI R0, R36, 0x1, R37 ;  /* 0x000000012400e819 */ /* 0x000fe80000010225 */
[C---:B------:R-:W-:Y:S01]  /*6d10*/  HMMA.16816.F32.BF16 R24, R120.reuse, R26, RZ ;  /* 0x0000001a7818723c */ /* 0x040fe200000418ff */
[----:B------:R-:W-:Y:S05]  /*6d20*/  @!P6 IADD3.X R3, R0, c[0x0][0x1fc], RZ, P4, !PT ;  /* 0x00007f000003ea10 */ /* 0x000fea00027fe4ff */
[----:B------:R-:W-:Y:S01]  /*6d30*/  @!PT LDS RZ, [RZ] ;  /* 0x00000000fffff984 */ /* 0x000fe20000000800 */
[----:B------:R-:W-:Y:S01]  /*6d40*/  @!PT LDS RZ, [RZ] ;  /* 0x00000000fffff984 */ /* 0x000fe20000000800 */
[----:B------:R-:W-:Y:S01]  /*6d50*/  @!PT LDS RZ, [RZ] ;  /* 0x00000000fffff984 */ /* 0x000fe20000000800 */
[----:B------:R1:W-:Y:S02]  /*6d60*/  @!P6 LDGSTS.E.BYPASS.LTC128B.128 [R213+0x100], [R2.64], !P0 ;  /* 0x0010000002d5efae */ /* 0x0003e4000c101d48 */
[C---:B-----5:R-:W-:Y:S08]  /*6d70*/  HMMA.16816.F32.BF16 R28, R120.reuse, R32, RZ ;  /* 0x00000020781c723c */ /* 0x060ff000000418ff */
[C---:B------:R-:W-:Y:S08]  /*6d80*/  HMMA.16816.F32.BF16 R32, R120.reuse, R34, RZ ;  /* 0x000000227820723c */ /* 0x040ff000000418ff */
[C---:B------:R-:W-:Y:S07]  /*6d90*/  HMMA.16816.F32.BF16 R36, R120.reuse, R40, RZ ;  /* 0x000000287824723c */ /* 0x040fee00000418ff */
[----:B------:R-:W-:Y:S05]  /*6da0*/  @!P6 IADD3 R40, P5, R47, 0x80, RZ ;  /* 0x000000802f28e810 */ /* 0x000fea0007fbe0ff */
[----:B------:R-:W-:Y:S02]  /*6db0*/  @!P6 IADD3 R156, P4, R40, c[0x0][0x1f8], RZ ;  /* 0x00007e00289cea10 */ /* 0x000fe40007f9e0ff */
[C---:B------:R-:W-:Y:S02]  /*6dc0*/  HMMA.16816.F32.BF16 R40, R120.reuse, R42, RZ ;  /* 0x0000002a7828723c */ /* 0x040fe400000418ff */
[----:B------:R-:W-:Y:S05]  /*6dd0*/  @!P6 IADD3.X R157, RZ, c[0x0][0x1fc], R0, P4, P5 ;  /* 0x00007f00ff9dea10 */ /* 0x000fea00027ea400 */
[----:B------:R5:W-:Y:S01]  /*6de0*/  @!P6 LDGSTS.E.BYPASS.LTC128B.128 [R213+0x3100], [R156.64], !P3 ;  /* 0x031000009cd5efae */ /* 0x000be2000d901d48 */
[C---:B-1----:R-:W-:Y:S04]  /*6df0*/  HMMA.16816.F32.BF16 R44, R120.reuse, R48, RZ ;  /* 0x00000030782c723c */ /* 0x042fe800000418ff */
[----:B------:R1:W-:Y:S04]  /*6e00*/  @!P6 LDGSTS.E.BYPASS.LTC128B.128 [R213+0x1100], [R184.64], !P0 ;  /* 0x01100000b8d5efae */ /* 0x0003e8000c101d48 */
[----:B------:R-:W-:Y:S01]  /*6e10*/  HMMA.16816.F32.BF16 R48, R120, R50, RZ ;  /* 0x000000327830723c */ /* 0x000fe200000418ff */
[----:B------:R1:W-:Y:S05]  /*6e20*/  @!P6 LDGSTS.E.BYPASS.LTC128B.128 [R213+0x4100], [R160.64], !P3 ;  /* 0x04100000a0d5efae */ /* 0x0003ea000d901d48 */
[----:B------:R1:W-:Y:S02]  /*6e30*/  @!P6 LDGSTS.E.BYPASS.LTC128B.128 [R213+0x2100], [R162.64], !P0 ;  /* 0x02100000a2d5efae */ /* 0x0003e4000c101d48 */
[C---:B------:R-:W-:Y:S03]  /*6e40*/  HMMA.16816.F32.BF16 R4, R124.reuse, R128, R4 ;  /* 0x000000807c04723c */ /* 0x040fe60000041804 */
[----:B------:R5:W-:Y:S02]  /*6e50*/  @!P6 LDGSTS.E.BYPASS.LTC128B.128 [R213+0x5100], [R158.64], !P3 ;  /* 0x051000009ed5efae */ /* 0x000be4000d901d48 */
[C---:B------:R-:W-:Y:S03]  /*6e60*/  ISETP.GT.AND P6, PT, R186.reuse, R223, PT ;  /* 0x000000dfba00720c */ /* 0x040fe60003fc4270 */
[C---:B------:R-:W-:Y:S01]  /*6e70*/  HMMA.16816.F32.BF16 R8, R124.reuse, R130, R8 ;  /* 0x000000827c08723c */ /* 0x040fe20000041808 */
[----:B------:R-:W-:Y:S05]  /*6e80*/  LDSM.16.M88.4 R128, [R193+0x1000] ;  /* 0x00100000c180783b */ /* 0x000fea0000000200 */
[----:B------:R-:W0:Y:S02]  /*6e90*/  LDGDEPBAR ;  /* 0x00000000000079af */ /* 0x000e240000000000 */
[C---:B------:R-:W-:Y:S04]  /*6ea0*/  HMMA.16816.F32.BF16 R12, R124.reuse, R132, R12 ;  /* 0x000000847c0c723c */ /* 0x040fe8000004180c */
[----:B------:R-:W-:Y:S01]  /*6eb0*/  @P6 IADD3 R0, R186, -0x1, RZ ;  /* 0xffffffffba006810 */ /* 0x000fe20007ffe0ff */
[----:B------:R-:W-:Y:S02]  /*6ec0*/  @P6 IMAD.MOV.U32 R3, RZ, RZ, c[0x0][0x1e0] ;  /* 0x00007800ff036624 */ /* 0x000fe400078e00ff */
[----:B------:R-:W-:Y:S01]  /*6ed0*/  @P6 IMAD.MOV.U32 R108, RZ, RZ, 0x5 ;  /* 0x00000005ff6c6424 */ /* 0x000fe200078e00ff */
[C---:B------:R-:W-:Y:S01]  /*6ee0*/  HMMA.16816.F32.BF16 R16, R124.reuse, R134, R16 ;  /* 0x000000867c10723c */ /* 0x040fe20000041810 */
[----:B-1----:R-:W-:Y:S03]  /*6ef0*/  LDSM.16.M88.4 R160, [R193+0x800] ;  /* 0x00080000c1a0783b */ /* 0x002fe60000000200 */
[----:B------:R-:W-:Y:S02]  /*6f00*/  @P6 SHF.R.S32.HI R2, RZ, 0x1f, R0 ;  /* 0x0000001fff026819 */ /* 0x000fe40000011400 */
[----:B-----5:R-:W1:Y:S02]  /*6f10*/  LDSM.16.M88.4 R156, [R193] ;  /* 0x00000000c19c783b */ /* 0x020e640000000200 */
[C---:B--2---:R-:W-:Y:S03]  /*6f20*/  HMMA.16816.F32.BF16 R20, R124.reuse, R136, R20 ;  /* 0x000000887c14723c */ /* 0x044fe60000041814 */
[----:B------:R-:W2:Y:S01]  /*6f30*/  LDSM.16.M88.4 R132, [R193+0x1800] ;  /* 0x00180000c184783b */ /* 0x000ea20000000200 */
[----:B------:R-:W-:Y:S04]  /*6f40*/  @P6 IMAD R2, R2, c[0x0][0x1e0], RZ ;  /* 0x0000780002026a24 */ /* 0x000fe800078e02ff */
[C---:B------:R-:W-:Y:S01]  /*6f50*/  HMMA.16816.F32.BF16 R24, R124.reuse, R138, R24 ;  /* 0x0000008a7c18723c */ /* 0x040fe20000041818 */
[----:B------:R-:W5:Y:S03]  /*6f60*/  LDSM.16.M88.4 R136, [R193+0x2000] ;  /* 0x00200000c188783b */ /* 0x000f660000000200 */
[C---:B------:R-:W-:Y:S04]  /*6f70*/  @P6 IMAD R2, R0.reuse, c[0x0][0x1e4], R2 ;  /* 0x0000790000026a24 */ /* 0x040fe800078e0202 */
[C---:B------:R-:W-:Y:S08]  /*6f80*/  HMMA.16816.F32.BF16 R28, R124.reuse, R140, R28 ;  /* 0x0000008c7c1c723c */ /* 0x040ff0000004181c */
[C---:B------:R-:W-:Y:S01]  /*6f90*/  HMMA.16816.F32.BF16 R32, R124.reuse, R142, R32 ;  /* 0x0000008e7c20723c */ /* 0x040fe20000041820 */
[----:B------:R-:W2:Y:S07]  /*6fa0*/  LDSM.16.M88.4 R140, [R193+0x2800] ;  /* 0x00280000c18c783b */ /* 0x000eae0000000200 */
[C---:B------:R-:W-:Y:S08]  /*6fb0*/  HMMA.16816.F32.BF16 R36, R124.reuse, R144, R36 ;  /* 0x000000907c24723c */ /* 0x040ff00000041824 */
[C---:B------:R-:W-:Y:S01]  /*6fc0*/  HMMA.16816.F32.BF16 R40, R124.reuse, R146, R40 ;  /* 0x000000927c28723c */ /* 0x040fe20000041828 */
[----:B------:R-:W2:Y:S07]  /*6fd0*/  LDSM.16.M88.4 R144, [R190] ;  /* 0x00000000be90783b */ /* 0x000eae0000000200 */
[C---:B---3--:R-:W-:Y:S08]  /*6fe0*/  HMMA.16816.F32.BF16 R44, R124.reuse, R148, R44 ;  /* 0x000000947c2c723c */ /* 0x048ff0000004182c */
[----:B------:R-:W-:Y:S01]  /*6ff0*/  HMMA.16816.F32.BF16 R48, R124, R150, R48 ;  /* 0x000000967c30723c */ /* 0x000fe20000041830 */
[----:B------:R-:W-:Y:S07]  /*7000*/  LDSM.16.M88.4 R148, [R190+0x1000] ;  /* 0x00100000be94783b */ /* 0x000fee0000000200 */
        /* <DEDUP_REMOVED lines=8> */
[----:B------:R-:W1:Y:S07]  /*7090*/  LDSM.16.M88.4 R128, [R190+0x800] ;  /* 0x00080000be80783b */ /* 0x000e6e0000000200 */
[C---:B--2---:R-:W-:Y:S08]  /*70a0*/  HMMA.16816.F32.BF16 R28, R152.reuse, R132, R28 ;  /* 0x00000084981c723c */ /* 0x044ff0000004181c */
[C---:B------:R-:W-:Y:S01]  /*70b0*/  HMMA.16816.F32.BF16 R32, R152.reuse, R134, R32 ;  /* 0x000000869820723c */ /* 0x040fe20000041820 */
[----:B------:R-:W2:Y:S07]  /*70c0*/  LDSM.16.M88.4 R132, [R190+0x1800] ;  /* 0x00180000be84783b */ /* 0x000eae0000000200 */
[C---:B-----5:R-:W-:Y:S08]  /*70d0*/  HMMA.16816.F32.BF16 R36, R152.reuse, R136, R36 ;  /* 0x000000889824723c */ /* 0x060ff00000041824 */
[C---:B------:R-:W-:Y:S01]  /*70e0*/  HMMA.16816.F32.BF16 R40, R152.reuse, R138, R40 ;  /* 0x0000008a9828723c */ /* 0x040fe20000041828 */
[----:B------:R-:W3:Y:S07]  /*70f0*/  LDSM.16.M88.4 R136, [R190+0x2000] ;  /* 0x00200000be88783b */ /* 0x000eee0000000200 */
[C---:B------:R-:W-:Y:S08]  /*7100*/  HMMA.16816.F32.BF16 R44, R152.reuse, R140, R44 ;  /* 0x0000008c982c723c */ /* 0x040ff0000004182c */
[----:B------:R-:W-:Y:S01]  /*7110*/  HMMA.16816.F32.BF16 R48, R152, R142, R48 ;  /* 0x0000008e9830723c */ /* 0x000fe20000041830 */
[----:B------:R-:W5:Y:S07]  /*7120*/  LDSM.16.M88.4 R140, [R189+0x3800] ;  /* 0x00380000bd8c783b */ /* 0x000f6e0000000200 */
[C---:B------:R-:W-:Y:S08]  /*7130*/  HMMA.16816.F32.BF16 R4, R164.reuse, R144, R4 ;  /* 0x00000090a404723c */ /* 0x040ff00000041804 */
[C---:B------:R-:W-:Y:S01]  /*7140*/  HMMA.16816.F32.BF16 R8, R164.reuse, R146, R8 ;  /* 0x00000092a408723c */ /* 0x040fe20000041808 */
[----:B------:R-:W-:Y:S07]  /*7150*/  LDSM.16.M88.4 R144, [R189+0x4800] ;  /* 0x00480000bd90783b */ /* 0x000fee0000000200 */
[C---:B-1----:R-:W-:Y:S08]  /*7160*/  HMMA.16816.F32.BF16 R12, R164.reuse, R128, R12 ;  /* 0x00000080a40c723c */ /* 0x042ff0000004180c */
[C---:B------:R-:W-:Y:S01]  /*7170*/  HMMA.16816.F32.BF16 R16, R164.reuse, R130, R16 ;  /* 0x00000082a410723c */ /* 0x040fe20000041810 */
[----:B------:R-:W1:Y:S07]  /*7180*/  LDSM.16.M88.4 R128, [R189+0x4000] ;  /* 0x00400000bd80783b */ /* 0x000e6e0000000200 */
[C---:B------:R-:W-:Y:S08]  /*7190*/  HMMA.16816.F32.BF16 R20, R164.reuse, R148, R20 ;  /* 0x00000094a414723c */ /* 0x040ff00000041814 */
[C---:B------:R-:W-:Y:S01]  /*71a0*/  HMMA.16816.F32.BF16 R24, R164.reuse, R150, R24 ;  /* 0x00000096a418723c */ /* 0x040fe20000041818 */
[----:B------:R-:W1:Y:S07]  /*71b0*/  LDSM.16.M88.4 R148, [R189+0x5000] ;  /* 0x00500000bd94783b */ /* 0x000e6e0000000200 */
[C---:B--2---:R-:W-:Y:S08]  /*71c0*/  HMMA.16816.F32.BF16 R28, R164.reuse, R132, R28 ;  /* 0x00000084a41c723c */ /* 0x044ff0000004181c */
[C---:B------:R-:W-:Y:S01]  /*71d0*/  HMMA.16816.F32.BF16 R32, R164.reuse, R134, R32 ;  /* 0x00000086a420723c */ /* 0x040fe20000041820 */
[----:B------:R-:W2:Y:S07]  /*71e0*/  LDSM.16.M88.4 R132, [R189+0x5800] ;  /* 0x00580000bd84783b */ /* 0x000eae0000000200 */
[C---:B---3--:R-:W-:Y:S08]  /*71f0*/  HMMA.16816.F32.BF16 R36, R164.reuse, R136, R36 ;  /* 0x00000088a424723c */ /* 0x048ff00000041824 */
[C---:B------:R-:W-:Y:S01]  /*7200*/  HMMA.16816.F32.BF16 R40, R164.reuse, R138, R40 ;  /* 0x0000008aa428723c */ /* 0x040fe20000041828 */
[----:B------:R-:W3:Y:S07]  /*7210*/  LDSM.16.M88.4 R136, [R201] ;  /* 0x00000000c988783b */ /* 0x000eee0000000200 */
[C---:B------:R-:W-:Y:S08]  /*7220*/  HMMA.16816.F32.BF16 R44, R164.reuse, R156, R44 ;  /* 0x0000009ca42c723c */ /* 0x040ff0000004182c */
[----:B------:R-:W-:Y:S01]  /*7230*/  HMMA.16816.F32.BF16 R48, R164, R158, R48 ;  /* 0x0000009ea430723c */ /* 0x000fe20000041830 */
[----:B------:R-:W2:Y:S07]  /*7240*/  LDSM.16.M88.4 R156, [R200] ;  /* 0x00000000c89c783b */ /* 0x000eae0000000200 */
[C---:B------:R-:W-:Y:S08]  /*7250*/  HMMA.16816.F32.BF16 R4, R168.reuse, R160, R4 ;  /* 0x000000a0a804723c */ /* 0x040ff00000041804 */
[C---:B------:R-:W-:Y:S01]  /*7260*/  HMMA.16816.F32.BF16 R8, R168.reuse, R162, R8 ;  /* 0x000000a2a808723c */ /* 0x040fe20000041808 */
[----:B------:R-:W-:Y:S07]  /*7270*/  LDSM.16.M88.4 R160, [R193+0x5800] ;  /* 0x00580000c1a0783b */ /* 0x000fee0000000200 */
        /* <DEDUP_REMOVED lines=11> */
[----:B------:R-:W-:Y:S07]  /*7330*/  LDSM.16.M88.4 R148, [R193+0x3800] ;  /* 0x00380000c194783b */ /* 0x000fee0000000200 */
[C---:B--2---:R-:W-:Y:S08]  /*7340*/  HMMA.16816.F32.BF16 R44, R168.reuse, R132, R44 ;  /* 0x00000084a82c723c */ /* 0x044ff0000004182c */
[----:B------:R-:W-:Y:S01]  /*7350*/  HMMA.16816.F32.BF16 R48, R168, R134, R48 ;  /* 0x00000086a830723c */ /* 0x000fe20000041830 */
[----:B------:R-:W2:Y:S07]  /*7360*/  LDSM.16.M88.4 R132, [R196] ;  /* 0x00000000c484783b */ /* 0x000eae0000000200 */
[C---:B---3--:R-:W-:Y:S08]  /*7370*/  HMMA.16816.F32.BF16 R4, R172.reuse, R136, R4 ;  /* 0x00000088ac04723c */ /* 0x048ff00000041804 */
[C---:B------:R-:W-:Y:S01]  /*7380*/  HMMA.16816.F32.BF16 R8, R172.reuse, R138, R8 ;  /* 0x0000008aac08723c */ /* 0x040fe20000041808 */
[----:B------:R-:W3:Y:S07]  /*7390*/  LDSM.16.M88.4 R136, [R193+0x3000] ;  /* 0x00300000c188783b */ /* 0x000eee0000000200 */
        /* <DEDUP_REMOVED lines=17> */
[----:B------:R-:W-:Y:S07]  /*74b0*/  LDSM.16.M88.4 R136, [R190+0x4800] ;  /* 0x00480000be88783b */ /* 0x000fee0000000200 */
[C---:B------:R-:W-:Y:S08]  /*74c0*/  HMMA.16816.F32.BF16 R12, R176.reuse, R148, R12 ;  /* 0x00000094b00c723c */ /* 0x040ff0000004180c */
[C---:B------:R-:W-:Y:S08]  /*74d0*/  HMMA.16816.F32.BF16 R16, R176.reuse, R150, R16 ;  /* 0x00000096b010723c */ /* 0x040ff00000041810 */
[C---:B-----5:R-:W-:Y:S07]  /*74e0*/  HMMA.16816.F32.BF16 R20, R176.reuse, R140, R20 ;  /* 0x0000008cb014723c */ /* 0x060fee0000041814 */
[C---:B------:R-:W-:Y:S01]  /*74f0*/  @P6 SHF.L.U64.HI R141, R3.reuse, R108, c[0x0][0x1e4] ;  /* 0x00007900038d6619 */ /* 0x040fe2000001026c */
[C---:B------:R-:W-:Y:S04]  /*7500*/  HMMA.16816.F32.BF16 R24, R176.reuse, R142, R24 ;  /* 0x0000008eb018723c */ /* 0x040fe80000041818 */
[----:B------:R-:W-:Y:S03]  /*7510*/  @P6 IMAD.SHL.U32 R140, R3, 0x20, RZ ;  /* 0x00000020038c6824 */ /* 0x000fe600078e00ff */
[----:B------:R-:W-:Y:S01]  /*7520*/  @P6 IMAD.WIDE.U32 R142, R0, c[0x0][0x1e0], RZ ;  /* 0x00007800008e6a25 */ /* 0x000fe200078e00ff */
[C---:B-1----:R-:W-:Y:S04]  /*7530*/  HMMA.16816.F32.BF16 R28, R176.reuse, R128, R28 ;  /* 0x00000080b01c723c */ /* 0x042fe8000004181c */
[----:B------:R-:W-:Y:S02]  /*7540*/  @P6 IMAD.IADD R0, R143, 0x1, R2 ;  /* 0x000000018f006824 */ /* 0x000fe400078e0202 */
[----:B------:R-:W-:Y:S02]  /*7550*/  @P6 IMAD.WIDE.U32 R2, R142, 0x60, R140 ;  /* 0x000000608e026825 */ /* 0x000fe400078e008c */
[C---:B------:R-:W-:Y:S01]  /*7560*/  HMMA.16816.F32.BF16 R32, R176.reuse, R130, R32 ;  /* 0x00000082b020723c */ /* 0x040fe20000041820 */
[----:B------:R-:W1:Y:S03]  /*7570*/  LDSM.16.M88.4 R128, [R190+0x4000] ;  /* 0x00400000be80783b */ /* 0x000e660000000200 */
[----:B------:R-:W-:Y:S01]  /*7580*/  @P6 IMAD R111, R0, 0x60, RZ ;  /* 0x00000060006f6824 */ /* 0x000fe200078e02ff */
[-C--:B------:R-:W-:Y:S03]  /*7590*/  @P6 IADD3 R108, P4, R226, R2.reuse, RZ ;  /* 0x00000002e26c6210 */ /* 0x080fe60007f9e0ff */
[C---:B------:R-:W-:Y:S04]  /*75a0*/  HMMA.16816.F32.BF16 R36, R176.reuse, R156, R36 ;  /* 0x0000009cb024723c */ /* 0x040fe80000041824 */
[----:B------:R-:W-:Y:S04]  /*75b0*/  @P6 IMAD.IADD R0, R111, 0x1, R3 ;  /* 0x000000016f006824 */ /* 0x000fe800078e0203 */
[C---:B------:R-:W-:Y:S01]  /*75c0*/  HMMA.16816.F32.BF16 R40, R176.reuse, R158, R40 ;  /* 0x0000009eb028723c */ /* 0x040fe20000041828 */
[----:B------:R-:W3:Y:S07]  /*75d0*/  LDL R159, [R1+0x8] ;  /* 0x00000800019f7983 */ /* 0x000eee0000100800 */
[C---:B------:R-:W-:Y:S08]  /*75e0*/  HMMA.16816.F32.BF16 R44, R176.reuse, R160, R44 ;  /* 0x000000a0b02c723c */ /* 0x040ff0000004182c */
[----:B------:R-:W-:Y:S01]  /*75f0*/  HMMA.16816.F32.BF16 R48, R176, R162, R48 ;  /* 0x000000a2b030723c */ /* 0x000fe20000041830 */
[----:B------:R-:W3:Y:S07]  /*7600*/  LDL R162, [R1+0xc] ;  /* 0x00000c0001a27983 */ /* 0x000eee0000100800 */
[C---:B------:R-:W-:Y:S08]  /*7610*/  HMMA.16816.F32.BF16 R4, R180.reuse, R144, R4 ;  /* 0x00000090b404723c */ /* 0x040ff00000041804 */
[C---:B------:R-:W-:Y:S07]  /*7620*/  HMMA.16816.F32.BF16 R8, R180.reuse, R146, R8 ;  /* 0x00000092b408723c */ /* 0x040fee0000041808 */
[----:B------:R-:W-:Y:S01]  /*7630*/  @P6 LEA R146, P0, R108, c[0x0][0x1c8], 0x1 ;  /* 0x000072006c926a11 */ /* 0x000fe200078008ff */
[C---:B--2---:R-:W-:Y:S08]  /*7640*/  HMMA.16816.F32.BF16 R12, R180.reuse, R132, R12 ;  /* 0x00000084b40c723c */ /* 0x044ff0000004180c */
[C---:B------:R-:W-:Y:S01]  /*7650*/  HMMA.16816.F32.BF16 R16, R180.reuse, R134, R16 ;  /* 0x00000086b410723c */ /* 0x040fe20000041810 */
[----:B------:R-:W2:Y:S07]  /*7660*/  LDSM.16.M88.4 R132, [R190+0x5000] ;  /* 0x00500000be84783b */ /* 0x000eae0000000200 */
[C---:B-1----:R-:W-:Y:S07]  /*7670*/  HMMA.16816.F32.BF16 R20, R180.reuse, R128, R20 ;  /* 0x00000080b414723c */ /* 0x042fee0000041814 */
[----:B------:R-:W-:Y:S01]  /*7680*/  @P6 IMAD.MOV.U32 R128, RZ, RZ, R226 ;  /* 0x000000ffff806224 */ /* 0x000fe200078e00e2 */
[C---:B------:R-:W-:Y:S04]  /*7690*/  HMMA.16816.F32.BF16 R24, R180.reuse, R130, R24 ;  /* 0x00000082b418723c */ /* 0x040fe80000041818 */
[--C-:B------:R-:W-:Y:S03]  /*76a0*/  @P6 IMAD.MOV.U32 R129, RZ, RZ, R229.reuse ;  /* 0x000000ffff816224 */ /* 0x100fe600078e00e5 */
[----:B------:R-:W-:Y:S01]  /*76b0*/  @P6 IMAD.X R130, R0, 0x1, R229, P4 ;  /* 0x0000000100826824 */ /* 0x000fe200020e06e5 */
[C---:B------:R-:W-:Y:S04]  /*76c0*/  HMMA.16816.F32.BF16 R28, R180.reuse, R136, R28 ;  /* 0x00000088b41c723c */ /* 0x040fe8000004181c */
[----:B------:R-:W-:Y:S01]  /*76d0*/  @P6 IMAD.WIDE.U32 R128, R142, 0x60, R128 ;  /* 0x000000608e806825 */ /* 0x000fe200078e0080 */
[----:B------:R-:W-:Y:S02]  /*76e0*/  @P6 LEA.HI.X R147, R108, c[0x0][0x1cc], R130, 0x1, P0 ;  /* 0x000073006c936a11 */ /* 0x000fe400000f0c82 */
[----:B------:R-:W-:Y:S01]  /*76f0*/  @P6 IADD3 R3, P4, R226, 0x40, RZ ;  /* 0x00000040e2036810 */ /* 0x000fe20007f9e0ff */
[----:B------:R-:W-:Y:S01]  /*7700*/  @P6 IMAD.IADD R108, R129, 0x1, R111 ;  /* 0x00000001816c6824 */ /* 0x000fe200078e026f */
[-C--:B------:R-:W-:Y:S01]  /*7710*/  @P6 IADD3 R137, P0, R140, R2.reuse, RZ ;  /* 0x000000028c896210 */ /* 0x080fe20007f1e0ff */
[C---:B------:R-:W-:Y:S03]  /*7720*/  HMMA.16816.F32.BF16 R32, R180.reuse, R138, R32 ;  /* 0x0000008ab420723c */ /* 0x040fe60000041820 */
[C---:B------:R-:W-:Y:S01]  /*7730*/  @P6 SHF.L.U64.HI R145, R128.reuse, 0x1, R108 ;  /* 0x0000000180916819 */ /* 0x040fe2000001026c */
[----:B------:R-:W-:Y:S01]  /*7740*/  @P6 IMAD.SHL.U32 R144, R128, 0x2, RZ ;  /* 0x0000000280906824 */ /* 0x000fe200078e00ff */
[----:B------:R-:W-:Y:S01]  /*7750*/  @P6 IADD3 R111, P5, R3, R2, RZ ;  /* 0x00000002036f6210 */ /* 0x000fe20007fbe0ff */
[----:B------:R-:W1:Y:S01]  /*7760*/  LDSM.16.M88.4 R128, [R190+0x5800] ;  /* 0x00580000be80783b */ /* 0x000e620000000200 */
[----:B------:R-:W-:Y:S01]  /*7770*/  @P6 IMAD.X R108, RZ, RZ, R229, P4 ;  /* 0x000000ffff6c6224 */ /* 0x000fe200020e06e5 */
[----:B------:R-:W-:Y:S04]  /*7780*/  DEPBAR.LE SB0, 0x0 ;  /* 0x000080000000791a */ /* 0x000fe80000000000 */
[----:B------:R-:W-:Y:S01]  /*7790*/  BAR.SYNC.DEFER_BLOCKING 0x0 ;  /* 0x0000000000007b1d */ /* 0x000fe20000010000 */
[C---:B------:R-:W-:Y:S01]  /*77a0*/  @P6 IADD3 R136, P4, R137.reuse, R3, RZ ;  /* 0x0000000389886210 */ /* 0x040fe20007f9e0ff */
[C---:B------:R-:W-:Y:S01]  /*77b0*/  @P6 IMAD.X R2, R0.reuse, 0x1, R141, P0 ;  /* 0x0000000100026824 */ /* 0x040fe200000e068d */
[----:B------:R-:W-:Y:S01]  /*77c0*/  @P6 IADD3 R3, P0, R137, R226, RZ ;  /* 0x000000e289036210 */ /* 0x000fe20007f1e0ff */
[--C-:B------:R-:W-:Y:S01]  /*77d0*/  @P6 IMAD.X R0, R0, 0x1, R108.reuse, P5 ;  /* 0x0000000100006824 */ /* 0x100fe200028e066c */
[C---:B--2---:R-:W-:Y:S05]  /*77e0*/  HMMA.16816.F32.BF16 R36, R180.reuse, R132, R36 ;  /* 0x00000084b424723c */ /* 0x044fea0000041824 */
[C---:B------:R-:W-:Y:S01]  /*77f0*/  @P6 IMAD.X R108, R2.reuse, 0x1, R108, P4 ;  /* 0x00000001026c6824 */ /* 0x040fe200020e066c */
[----:B------:R-:W-:Y:S01]  /*7800*/  @P6 LEA R140, P4, R3, c[0x0][0x1c8], 0x1 ;  /* 0x00007200038c6a11 */ /* 0x000fe200078808ff */
[----:B------:R-:W-:Y:S01]  /*7810*/  @P6 IMAD.X R2, R2, 0x1, R229, P0 ;  /* 0x0000000102026824 */ /* 0x000fe200000e06e5 */
[C---:B------:R-:W-:Y:S01]  /*7820*/  @P6 LEA R138, P0, R136.reuse, c[0x0][0x1c8], 0x1 ;  /* 0x00007200888a6a11 */ /* 0x040fe200078008ff */
[C---:B------:R-:W-:Y:S03]  /*7830*/  HMMA.16816.F32.BF16 R40, R180.reuse, R134, R40 ;  /* 0x00000086b428723c */ /* 0x040fe60000041828 */
[----:B------:R-:W-:Y:S02]  /*7840*/  @P6 LEA.HI.X R139, R136, c[0x0][0x1cc], R108, 0x1, P0 ;  /* 0x00007300888b6a11 */ /* 0x000fe400000f0c6c */
[----:B------:R-:W-:Y:S02]  /*7850*/  @P6 ISETP.GE.AND P0, PT, R246, c[0x0][0x1d4], PT ;  /* 0x00007500f6006a0c */ /* 0x000fe40003f06270 */
[----:B------:R-:W-:Y:S02]  /*7860*/  @P6 LEA R142, P5, R111, c[0x0][0x1c8], 0x1 ;  /* 0x000072006f8e6a11 */ /* 0x000fe400078a08ff */
[----:B------:R-:W-:Y:S03]  /*7870*/  @P6 LEA.HI.X R141, R3, c[0x0][0x1cc], R2, 0x1, P4 ;  /* 0x00007300038d6a11 */ /* 0x000fe600020f0c02 */
[----:B------:R-:W-:Y:S02]  /*7880*/  @P6 IADD3 R132, P4, R144, c[0x0][0x1c8], RZ ;  /* 0x0000720090846a10 */ /* 0x000fe40007f9e0ff */
[----:B------:R-:W-:Y:S01]  /*7890*/  @P6 LEA.HI.X R143, R111, c[0x0][0x1cc], R0, 0x1, P5 ;  /* 0x000073006f8f6a11 */ /* 0x000fe200028f0c00 */
[----:B----4-:R-:W-:Y:S01]  /*78a0*/  IMAD.IADD R111, R212, 0x1, R214 ;  /* 0x00000001d46f7824 */ /* 0x010fe200078e02d6 */
[----:B------:R-:W-:Y:S02]  /*78b0*/  @P6 IADD3 R2, P5, R144, 0x80, RZ ;  /* 0x0000008090026810 */ /* 0x000fe40007fbe0ff */
[----:B------:R-:W-:Y:S01]  /*78c0*/  @P6 IADD3.X R133, R145, c[0x0][0x1cc], RZ, P4, !PT ;  /* 0x0000730091856a10 */ /* 0x000fe200027fe4ff */
[----:B------:R-:W-:Y:S01]  /*78d0*/  @P2 IMAD.HI.U32 R0, R111, c[0x0][0x2c8], RZ ;  /* 0x0000b2006f002a27 */ /* 0x000fe200078e00ff */
[----:B------:R-:W-:Y:S01]  /*78e0*/  @P6 IADD3 R2, P4, R2, c[0x0][0x1c8], RZ ;  /* 0x0000720002026a10 */ /* 0x000fe20007f9e0ff */
[C---:B-1----:R-:W-:Y:S02]  /*78f0*/  HMMA.16816.F32.BF16 R44, R180.reuse, R128, R44 ;  /* 0x00000080b42c723c */ /* 0x042fe4000004182c */
[----:B------:R-:W-:Y:S01]  /*7900*/  @!PT LDS RZ, [RZ] ;  /* 0x00000000fffff984 */ /* 0x000fe20000000800 */
[----:B------:R-:W-:Y:S01]  /*7910*/  @!PT LDS RZ, [RZ] ;  /* 0x00000000fffff984 */ /* 0x000fe20000000800 */
[----:B------:R-:W-:Y:S01]  /*7920*/  @!PT LDS RZ, [RZ] ;  /* 0x00000000fffff984 */ /* 0x000fe20000000800 */
[----:B------:R1:W-:Y:S01]  /*7930*/  @P6 LDGSTS.E.BYPASS.LTC128B.128 [R213+0x8100], [R132.64], !P0 ;  /* 0x0810000084d56fae */ /* 0x0003e2000c101d48 */
[----:B------:R-:W-:Y:S02]  /*7940*/  @P6 IADD3.X R3, RZ, c[0x0][0x1cc], R145, P4, P5 ;  /* 0x00007300ff036a10 */ /* 0x000fe400027ea491 */
[----:B------:R-:W-:Y:S03]  /*7950*/  @P2 SHF.R.U32.HI R111, RZ, c[0x0][0x2cc], R0 ;  /* 0x0000b300ff6f2a19 */ /* 0x000fe60000011600 */
[----:B------:R2:W-:Y:S01]  /*7960*/  @P6 LDGSTS.E.BYPASS.LTC128B.128 [R213+0xb100], [R2.64], !P3 ;  /* 0x0b10000002d56fae */ /* 0x0005e2000d901d48 */
[----:B------:R-:W-:Y:S04]  /*7970*/  HMMA.16816.F32.BF16 R48, R180, R130, R48 ;  /* 0x00000082b430723c */ /* 0x000fe80000041830 */
[----:B------:R1:W-:Y:S05]  /*7980*/  @P6 LDGSTS.E.BYPASS.LTC128B.128 [R213+0x9100], [R146.64], !P0 ;  /* 0x0910000092d56fae */ /* 0x0003ea000c101d48 */
[----:B------:R1:W-:Y:S05]  /*7990*/  @P6 LDGSTS.E.BYPASS.LTC128B.128 [R213+0xc100], [R142.64], !P3 ;  /* 0x0c1000008ed56fae */ /* 0x0003ea000d901d48 */
[----:B------:R1:W-:Y:S05]  /*79a0*/  @P6 LDGSTS.E.BYPASS.LTC128B.128 [R213+0xa100], [R140.64], !P0 ;  /* 0x0a1000008cd56fae */ /* 0x0003ea000c101d48 */
[----:B------:R1:W-:Y:S05]  /*79b0*/  @P6 LDGSTS.E.BYPASS.LTC128B.128 [R213+0xd100], [R138.64], !P3 ;  /* 0x0d1000008ad56fae */ /* 0x0003ea000d901d48 */
[----:B------:R-:W4:Y:S01]  /*79c0*/  SHFL.IDX PT, R108, R111, RZ, 0x1c1f ;  /* 0x001c1fff6f6c7589 */ /* 0x000f2200000e0000 */
[----:B--2---:R-:W-:Y:S04]  /*79d0*/  IMAD R3, R186, -0x60, RZ ;  /* 0xffffffa0ba037824 */ /* 0x004fe800078e02ff */
[----:B------:R-:W0:Y:S01]  /*79e0*/  LDGDEPBAR ;  /* 0x00000000000079af */ /* 0x000e220000000000 */
[----:B------:R-:W-:Y:S04]  /*79f0*/  IADD3 R0, -R187, 0x1, R3 ;  /* 0x00000001bb007810 */ /* 0x000fe80007ffe103 */
[----:B---3--:R-:W-:Y:S04]  /*7a00*/  IADD3 R0, -R159, R0, R162 ;  /* 0x000000009f007210 */ /* 0x008fe80007ffe1a2 */
[C---:B------:R-:W-:Y:S02]  /*7a10*/  IADD3 R129, R0.reuse, c[0x0][0x328], RZ ;  /* 0x0000ca0000817a10 */ /* 0x040fe40007ffe0ff */
[----:B------:R-:W-:Y:S03]  /*7a20*/  IADD3 R128, R0, UR4, RZ ;  /* 0x0000000400807c10 */ /* 0x000fe6000fffe0ff */
[----:B----4-:R-:W-:Y:S02]  /*7a30*/  IMAD.IADD R2, R129, 0x1, R108 ;  /* 0x0000000181027824 */ /* 0x010fe400078e026c */
[----:B------:R-:W-:Y:S01]  /*7a40*/  IMAD.IADD R0, R108, 0x1, R128 ;  /* 0x000000016c007824 */ /* 0x000fe200078e0280 */
[----:B------:R-:W-:-:S05]  /*7a50*/  @!P1 BRA `(.L_x_1898) ;  /* 0x0000018000009947 */ /* 0x000fca0003800000 */
[----:B-1----:R-:W-:Y:S01]  /*7a60*/  IADD3 R108, -R159, R162, R108 ;  /* 0x000000a29f6c7210 */ /* 0x002fe20007ffe16c */
        /* <DEDUP_REMOVED lines=12> */
.L_x_1900:
[----:B------:R-:W-:Y:S04]  /*7b30*/  MOV R130, c[0x0][0x32c] ;  /* 0x0000cb0000827a02 */ /* 0x000fe80000000f00 */
[----:B------:R-:W-:Y:S11]  /*7b40*/  ISETP.NE.AND P0, PT, R130, 0x1, PT ;  /* 0x000000018200780c */ /* 0x000ff60003f05270 */
[----:B------:R-:W-:Y:S02]  /*7b50*/  @!UPT UIADD3 URZ, URZ, URZ, URZ ;  /* 0x0000003f3f3ff290 */ /* 0x000fe4000fffe03f */
[----:B------:R-:W-:Y:S05]  /*7b60*/  @P0 IMAD.HI.U32 R130, R108, c[0x0][0x330], RZ ;  /* 0x0000cc006c820a27 */ /* 0x000fea00078e00ff */
[----:B------:R-:W-:Y:S02]  /*7b70*/  @P0 SHF.R.U32.HI R108, RZ, c[0x0][0x334], R130 ;  /* 0x0000cd00ff6c0a19 */ /* 0x000fe40000011682 */
.L_x_1901:
[----:B------:R-:W-:Y:S05]  /*7b80*/  BSYNC B0 ;  /* 0x0000000000007941 */ /* 0x000fea0003800000 */
.L_x_1899:
[----:B------:R-:W-:Y:S04]  /*7b90*/  IMAD.IADD R130, R3, 0x1, -R187 ;  /* 0x0000000103827824 */ /* 0x000fe800078e0abb */
[----:B------:R-:W-:Y:S05]  /*7ba0*/  IMAD R108, R108, c[0x0][0x32c], R130 ;  /* 0x0000cb006c6c7a24 */ /* 0x000fea00078e0282 */
[----:B------:R-:W-:Y:S02]  /*7bb0*/  IADD3 R130, R108, c[0x0][0x32c], RZ ;  /* 0x0000cb006c827a10 */ /* 0x000fe40007ffe0ff */
[----:B------:R-:W-:Y:S02]  /*7bc0*/  IMNMX R0, R0, R108, !PT ;  /* 0x0000006c00007217 */ /* 0x000fe40007800200 */
[----:B------:R-:W-:Y:S02]  /*7bd0*/  IMNMX R2, R2, R130, PT ;  /* 0x0000008202027217 */ /* 0x000fe40003800200 */
.L_x_1898:
[C---:B-1----:R-:W-:Y:S02]  /*7be0*/  ISETP.GE.AND P0, PT, R3.reuse, 0x2, PT ;  /* 0x000000020300780c */ /* 0x042fe40003f06270 */
[C---:B------:R-:W-:Y:S02]  /*7bf0*/  ISETP.GE.AND P4, PT, R3.reuse, 0x1, PT ;  /* 0x000000010300780c */ /* 0x040fe40003f86270 */
        /* <DEDUP_REMOVED lines=10> */
[----:B------:R-:W-:Y:S01]  /*7ca0*/  ISETP.LT.OR P0, PT, R2, 0x9, P0 ;  /* 0x000000090200780c */ /* 0x000fe20000701670 */
[----:B------:R-:W1:Y:S01]  /*7cb0*/  SHFL.IDX PT, R4, R111, 0x1, 0x1c1f ;  /* 0x003c1f006f047f89 */ /* 0x000e6200000e0000 */
[C---:B------:R-:W-:Y:S02]  /*7cc0*/  ISETP.GE.AND P4, PT, R3.reuse, 0xa, PT ;  /* 0x0000000a0300780c */ /* 0x040fe40003f86270 */
        /* <DEDUP_REMOVED lines=98> */
[----:B------:R-:W-:Y:S04]  /*82f0*/  ISETP.LT.OR P0, PT, R2, 0x59, P0 ;  /* 0x000000590200780c */ /* 0x000fe80000701670 */
        /* <DEDUP_REMOVED lines=20> */
.L_x_1904:
[----:B------:R-:W-:Y:S04]  /*8440*/  MOV R5, c[0x0][0x32c] ;  /* 0x0000cb0000057a02 */ /* 0x000fe80000000f00 */
[----:B------:R-:W-:Y:S11]  /*8450*/  ISETP.NE.AND P0, PT, R5, 0x1, PT ;  /* 0x000000010500780c */ /* 0x000ff60003f05270 */
[----:B------:R-:W-:Y:S02]  /*8460*/  @!UPT UIADD3 URZ, URZ, URZ, URZ ;  /* 0x0000003f3f3ff290 */ /* 0x000fe4000fffe03f */
[----:B------:R-:W-:Y:S05]  /*8470*/  @P0 IMAD.HI.U32 R5, R4, c[0x0][0x330], RZ ;  /* 0x0000cc0004050a27 */ /* 0x000fea00078e00ff */
[----:B------:R-:W-:Y:S02]  /*8480*/  @P0 SHF.R.U32.HI R4, RZ, c[0x0][0x334], R5 ;  /* 0x0000cd00ff040a19 */ /* 0x000fe40000011605 */
.L_x_1905:
[----:B------:R-:W-:Y:S05]  /*8490*/  BSYNC B0 ;  /* 0x0000000000007941 */ /* 0x000fea0003800000 */
.L_x_1903:
[----:B------:R-:W-:Y:S04]  /*84a0*/  IMAD.IADD R3, R3, 0x1, -R187 ;  /* 0x0000000103037824 */ /* 0x000fe800078e0abb */
[----:B------:R-:W-:Y:S05]  /*84b0*/  IMAD R3, R4, c[0x0][0x32c], R3 ;  /* 0x0000cb0004037a24 */ /* 0x000fea00078e0203 */
[----:B------:R-:W-:Y:S02]  /*84c0*/  IADD3 R4, R3, c[0x0][0x32c], RZ ;  /* 0x0000cb0003047a10 */ /* 0x000fe40007ffe0ff */
[----:B------:R-:W-:Y:S02]  /*84d0*/  IMNMX R0, R0, R3, !PT ;  /* 0x0000000300007217 */ /* 0x000fe40007800200 */
[----:B------:R-:W-:Y:S02]  /*84e0*/  IMNMX R2, R2, R4, PT ;  /* 0x0000000402027217 */ /* 0x000fe40003800200 */
.L_x_1902:
        /* <DEDUP_REMOVED lines=87> */
[----:B------:R-:W-:Y:S02]  /*8a60*/  ISETP.GT.AND P0, PT, R0, 0x30, !P0 ;  /* 0x000000300000780c */ /* 0x000fe40004704270 */
[C---:B------:R-:W-:Y:S02]  /*8a70*/  ISETP.LT.OR P6, PT, R2.reuse, 0x52, P6 ;  /* 0x000000520200780c */ /* 0x040fe400037c1670 */
[----:B------:R-:W-:Y:S02]  /*8a80*/  ISETP.LT.OR P0, PT, R2, 0x31, P0 ;  /* 0x000000310200780c */ /* 0x000fe40000701670 */
[----:B------:R-:W-:Y:S02]  /*8a90*/  ISETP.GT.AND P5, PT, R0, 0x58, !P5 ;  /* 0x000000580000780c */ /* 0x000fe40006fa4270 */
[----:B------:R-:W-:Y:S02]  /*8aa0*/  FSEL R142, R30, -INF , !P0 ;  /* 0xff8000001e8e7808 */ /* 0x000fe40004000000 */
[----:B------:R-:W-:Y:S02]  /*8ab0*/  ISETP.NE.AND P0, PT, R25, RZ, PT ;  /* 0x000000ff1900720c */ /* 0x000fe40003f05270 */
[----:B------:R-:W-:Y:S02]  /*8ac0*/  FMNMX.FTZ R4, R142, R4, !PT ;  /* 0x000000048e047209 */ /* 0x000fe40007810000 */
[----:B------:R-:W-:Y:S02]  /*8ad0*/  ISETP.GT.AND P0, PT, R0, 0x31, !P0 ;  /* 0x000000310000780c */ /* 0x000fe40004704270 */
[----:B------:R-:W-:Y:S02]  /*8ae0*/  FSEL R217, R47, -INF , !P6 ;  /* 0xff8000002fd97808 */ /* 0x000fe40007000000 */
[----:B------:R-:W-:Y:S02]  /*8af0*/  ISETP.LT.OR P0, PT, R2, 0x32, P0 ;  /* 0x000000320200780c */ /* 0x000fe40000701670 */
[----:B-1----:R-:W-:Y:S02]  /*8b00*/  FMNMX.FTZ R3, R3, R5, !PT ;  /* 0x0000000503037209 */ /* 0x002fe40007810000 */
        /* <DEDUP_REMOVED lines=12> */
[C---:B------:R-:W-:Y:S02]  /*8bd0*/  ISETP.LT.OR P0, PT, R2.reuse, 0x3a, P0 ;  /* 0x0000003a0200780c */ /* 0x040fe40000701670 */
[----:B------:R-:W-:Y:S02]  /*8be0*/  ISETP.LT.OR P4, PT, R2, 0x5a, P4 ;  /* 0x0000005a0200780c */ /* 0x000fe40002781670 */
[----:B------:R-:W-:Y:S02]  /*8bf0*/  FSEL R159, R35, -INF , !P0 ;  /* 0xff800000239f7808 */ /* 0x000fe40004000000 */
[----:B------:R-:W-:Y:S02]  /*8c00*/  ISETP.NE.AND P0, PT, R20, RZ, PT ;  /* 0x000000ff1400720c */ /* 0x000fe40003f05270 */
[----:B------:R-:W-:Y:S01]  /*8c10*/  FMNMX.FTZ R4, R159, R4, !PT ;  /* 0x000000049f047209 */ /* 0x000fe20007810000 */
[----:B------:R-:W-:Y:S01]  /*8c20*/  LDSM.16.MT88.4 R20, [R192] ;  /* 0x00000000c014783b */ /* 0x000fe20000004200 */
        /* <DEDUP_REMOVED lines=9> */
[----:B------:R-:W-:Y:S01]  /*8cc0*/  ISETP.NE.AND P0, PT, R16, RZ, PT ;  /* 0x000000ff1000720c */ /* 0x000fe20003f05270 */
[----:B------:R-:W-:Y:S01]  /*8cd0*/  LDSM.16.MT88.4 R36, [R207] ;  /* 0x00000000cf24783b */ /* 0x000fe20000004200 */
[----:B------:R-:W-:Y:S02]  /*8ce0*/  FMNMX.FTZ R4, R163, R4, !PT ;  /* 0x00000004a3047209 */ /* 0x000fe40007810000 */
[----:B------:R-:W-:Y:S04]  /*8cf0*/  ISETP.GT.AND P0, PT, R0, 0x48, !P0 ;  /* 0x000000480000780c */ /* 0x000fe80004704270 */
        /* <DEDUP_REMOVED lines=8> */
[----:B------:R-:W-:Y:S01]  /*8d80*/  FMNMX.FTZ R4, R187, R4, !PT ;  /* 0x00000004bb047209 */ /* 0x000fe20007810000 */
[----:B------:R-:W-:Y:S01]  /*8d90*/  LDSM.16.MT88.4 R12, [R188] ;  /* 0x00000000bc0c783b */ /* 0x000fe20000004200 */
[----:B------:R-:W-:Y:S04]  /*8da0*/  ISETP.GT.AND P0, PT, R0, 0x50, !P0 ;  /* 0x000000500000780c */ /* 0x000fe80004704270 */
[----:B------:R-:W-:Y:S04]  /*8db0*/  ISETP.LT.OR P0, PT, R2, 0x51, P0 ;  /* 0x000000510200780c */ /* 0x000fe80000701670 */
[----:B------:R-:W-:Y:S02]  /*8dc0*/  FSEL R216, R46, -INF , !P0 ;  /* 0xff8000002ed87808 */ /* 0x000fe40004000000 */
[----:B------:R-:W-:Y:S02]  /*8dd0*/  LDSM.16.MT88.4 R44, [R188+0x3000] ;  /* 0x00300000bc2c783b */ /* 0x000fe40000004200 */
[----:B------:R-:W-:Y:S04]  /*8de0*/  FMNMX.FTZ R0, R216, R4, !PT ;  /* 0x00000004d8007209 */ /* 0x000fe80007810000 */
[----:B------:R-:W-:Y:S02]  /*8df0*/  FMNMX.FTZ R0, R217, R0, !PT ;  /* 0x00000000d9007209 */ /* 0x000fe40007810000 */
[----:B------:R-:W1:Y:S02]  /*8e00*/  SHFL.BFLY PT, R4, R3, 0x1, 0x1f ;  /* 0x0c201f0003047f89 */ /* 0x000e6400000e0000 */
[----:B------:R-:W-:Y:S04]  /*8e10*/  FMNMX.FTZ R0, R218, R0, !PT ;  /* 0x00000000da007209 */ /* 0x000fe80007810000 */
[----:B------:R-:W-:Y:S05]  /*8e20*/  FMNMX.FTZ R0, R111, R0, !PT ;  /* 0x000000006f007209 */ /* 0x000fea0007810000 */
[----:B------:R-:W2:Y:S01]  /*8e30*/  SHFL.BFLY PT, R2, R0, 0x2, 0x1f ;  /* 0x0c401f0000027f89 */ /* 0x000ea200000e0000 */
[----:B-1----:R-:W-:Y:S04]  /*8e40*/  FMNMX.FTZ R108, R3, R4, !PT ;  /* 0x00000004036c7209 */ /* 0x002fe80007810000 */
[C---:B------:R-:W-:Y:S01]  /*8e50*/  FSETP.NEU.FTZ.AND P0, PT, R108.reuse, -INF , PT ;  /* 0xff8000006c00780b */ /* 0x040fe20003f1d000 */
[----:B------:R-:W-:Y:S05]  /*8e60*/  FMUL.FTZ R3, R108, c[0x0][0x2d0] ;  /* 0x0000b4006c037a20 */ /* 0x000fea0000410000 */
[----:B------:R-:W-:Y:S02]  /*8e70*/  FSEL R132, R3, RZ, P0 ;  /* 0x000000ff03847208 */ /* 0x000fe40000000000 */
[----:B--2---:R-:W-:Y:S03]  /*8e80*/  FMNMX.FTZ R2, R0, R2, !PT ;  /* 0x0000000200027209 */ /* 0x004fe60007810000 */
[--C-:B------:R-:W-:Y:S02]  /*8e90*/  FFMA.FTZ R0, R130, c[0x0][0x2d0], -R132.reuse ;  /* 0x0000b40082007a23 */ /* 0x100fe40000010884 */
[----:B------:R-:W1:Y:S01]  /*8ea0*/  SHFL.BFLY PT, R3, R2, 0x1, 0x1f ;  /* 0x0c201f0002037f89 */ /* 0x000e6200000e0000 */
[--C-:B------:R-:W-:Y:S01]  /*8eb0*/  FFMA.FTZ R4, R9, c[0x0][0x2d0], -R132.reuse ;  /* 0x0000b40009047a23 */ /* 0x100fe20000010884 */
[----:B------:R2:W-:Y:S01]  /*8ec0*/  MUFU.EX2 R252, R0 ;  /* 0x0000000000fc7308 */ /* 0x0005e20000000800 */
[--C-:B------:R-:W-:Y:S02]  /*8ed0*/  FFMA.FTZ R40, R146, c[0x0][0x2d0], -R132.reuse ;  /* 0x0000b40092287a23 */ /* 0x100fe40000010884 */
[--C-:B------:R-:W-:Y:S07]  /*8ee0*/  FFMA.FTZ R48, R148, c[0x0][0x2d0], -R132.reuse ;  /* 0x0000b40094307a23 */ /* 0x100fee0000010884 */
[----:B------:R3:W-:Y:S10]  /*8ef0*/  MUFU.EX2 R28, R4 ;  /* 0x00000004001c7308 */ /* 0x0007f40000000800 */
[----:B------:R-:W-:Y:S01]  /*8f00*/  MUFU.EX2 R244, R40 ;  /* 0x0000002800f47308 */ /* 0x000fe20000000800 */
[----:B-1----:R-:W-:Y:S01]  /*8f10*/  FMNMX.FTZ R3, R2, R3, !PT ;  /* 0x0000000302037209 */ /* 0x002fe20007810000 */
[--C-:B--2---:R-:W-:Y:S08]  /*8f20*/  FFMA.FTZ R0, R133, c[0x0][0x2d0], -R132.reuse ;  /* 0x0000b40085007a23 */ /* 0x104ff00000010884 */
[----:B------:R1:W2:Y:S01]  /*8f30*/  MUFU.EX2 R133, R0 ;  /* 0x0000000000857308 */ /* 0x0002a20000000800 */
[----:B---3--:R-:W-:Y:S09]  /*8f40*/  FMUL.FTZ R4, R3, c[0x0][0x2d0] ;  /* 0x0000b40003047a20 */ /* 0x008ff20000410000 */
[----:B------:R-:W-:Y:S01]  /*8f50*/  MUFU.EX2 R242, R48 ;  /* 0x0000003000f27308 */ /* 0x000fe20000000800 */
[----:B-1----:R-:W-:Y:S01]  /*8f60*/  FFMA.FTZ R0, R131, c[0x0][0x2d0], -R132 ;  /* 0x0000b40083007a23 */ /* 0x002fe20000010884 */
[----:B--2---:R-:W-:Y:S08]  /*8f70*/  F2FP.BF16.PACK_AB R128, R133, R252 ;  /* 0x000000fc8580723e */ /* 0x004ff000000010ff */
[----:B------:R1:W-:Y:S02]  /*8f80*/  MUFU.EX2 R29, R0 ;  /* 0x00000000001d7308 */ /* 0x0003e40000000800 */
[----:B-1----:R-:W-:Y:S02]  /*8f90*/  FSEL R0, R108, RZ, P0 ;  /* 0x000000ff6c007208 */ /* 0x002fe40000000000 */
[----:B------:R-:W-:Y:S03]  /*8fa0*/  FSETP.NEU.FTZ.AND P0, PT, R3, -INF , PT ;  /* 0xff8000000300780b */ /* 0x000fe60003f1d000 */
[----:B------:R-:W-:Y:S01]  /*8fb0*/  FADD.FTZ R0, -R0, R109 ;  /* 0x0000006d00007221 */ /* 0x000fe20000010100 */
[----:B------:R-:W-:Y:S03]  /*8fc0*/  FSEL R109, R4, RZ, P0 ;  /* 0x000000ff046d7208 */ /* 0x000fe60000000000 */
[----:B------:R-:W-:Y:S02]  /*8fd0*/  FMUL.FTZ R0, R0, c[0x0][0x2d0] ;  /* 0x0000b40000007a20 */ /* 0x000fe40000410000 */
[--C-:B------:R-:W-:Y:S02]  /*8fe0*/  FFMA.FTZ R4, R6, c[0x0][0x2d0], -R109.reuse ;  /* 0x0000b40006047a23 */ /* 0x100fe4000001086d */
[----:B------:R1:W2:Y:S10]  /*8ff0*/  MUFU.EX2 R2, R0 ;  /* 0x0000000000027308 */ /* 0x0002b40000000800 */
[----:B------:R3:W-:Y:S01]  /*9000*/  MUFU.EX2 R251, R4 ;  /* 0x0000000400fb7308 */ /* 0x0007e20000000800 */
[--C-:B-1----:R-:W-:Y:S02]  /*9010*/  FFMA.FTZ R0, R8, c[0x0][0x2d0], -R109.reuse ;  /* 0x0000b40008007a23 */ /* 0x102fe4000001086d */
[C---:B--2---:R-:W-:Y:S07]  /*9020*/  FMUL.FTZ R5, R2.reuse, R113 ;  /* 0x0000007102057220 */ /* 0x044fee0000410000 */
[----:B------:R1:W2:Y:S01]  /*9030*/  MUFU.EX2 R250, R0 ;  /* 0x0000000000fa7308 */ /* 0x0002a20000000800 */
[C---:B------:R-:W-:Y:S02]  /*9040*/  FMUL.FTZ R8, R2.reuse, R116 ;  /* 0x0000007402087220 */ /* 0x040fe40000410000 */
[C---:B------:R-:W-:Y:S02]  /*9050*/  FMUL.FTZ R9, R2.reuse, R117 ;  /* 0x0000007502097220 */ /* 0x040fe40000410000 */
[C---:B------:R-:W-:Y:S02]  /*9060*/  FMUL.FTZ R16, R2.reuse, R72 ;  /* 0x0000004802107220 */ /* 0x040fe40000410000 */
[--C-:B---3--:R-:W-:Y:S02]  /*9070*/  FFMA.FTZ R4, R11, c[0x0][0x2d0], -R109.reuse ;  /* 0x0000b4000b047a23 */ /* 0x108fe4000001086d */
[C---:B------:R-:W-:Y:S02]  /*9080*/  FMUL.FTZ R17, R2.reuse, R73 ;  /* 0x0000004902117220 */ /* 0x040fe40000410000 */
[----:B------:R3:W-:Y:S01]  /*9090*/  MUFU.EX2 R248, R4 ;  /* 0x0000000400f87308 */ /* 0x0007e20000000800 */
[C---:B------:R-:W-:Y:S02]  /*90a0*/  FMUL.FTZ R24, R2.reuse, R80 ;  /* 0x0000005002187220 */ /* 0x040fe40000410000 */
[C---:B------:R-:W-:Y:S02]  /*90b0*/  FMUL.FTZ R25, R2.reuse, R81 ;  /* 0x0000005102197220 */ /* 0x040fe40000410000 */
[C---:B------:R-:W-:Y:S02]  /*90c0*/  FMUL.FTZ R32, R2.reuse, R88 ;  /* 0x0000005802207220 */ /* 0x040fe40000410000 */
[C---:B------:R-:W-:Y:S02]  /*90d0*/  FMUL.FTZ R33, R2.reuse, R89 ;  /* 0x0000005902217220 */ /* 0x040fe40000410000 */
[C---:B------:R-:W-:Y:S02]  /*90e0*/  FMUL.FTZ R40, R2.reuse, R96 ;  /* 0x0000006002287220 */ /* 0x040fe40000410000 */
[----:B------:R-:W-:Y:S02]  /*90f0*/  FMUL.FTZ R41, R2, R97 ;  /* 0x0000006102297220 */ /* 0x000fe40000410000 */
[----:B-1----:R-:W-:Y:S01]  /*9100*/  FFMA.FTZ R0, R7, c[0x0][0x2d0], -R109 ;  /* 0x0000b40007007a23 */ /* 0x002fe2000001086d */
[----:B--2---:R-:W-:Y:S01]  /*9110*/  F2FP.BF16.PACK_AB R129, R250, R251 ;  /* 0x000000fbfa81723e */ /* 0x004fe200000010ff */
[C---:B------:R-:W-:Y:S02]  /*9120*/  FMUL.FTZ R48, R2.reuse, R104 ;  /* 0x0000006802307220 */ /* 0x040fe40000410000 */
[----:B------:R1:W2:Y:S01]  /*9130*/  MUFU.EX2 R249, R0 ;  /* 0x0000000000f97308 */ /* 0x0002a20000000800 */
[C---:B------:R-:W-:Y:S01]  /*9140*/  FMUL.FTZ R49, R2.reuse, R105 ;  /* 0x0000006902317220 */ /* 0x040fe20000410000 */
[----:B------:R-:W4:Y:S01]  /*9150*/  LDL.LU R104, [R1] ;  /* 0x0000000001687983 */ /* 0x000f220000300800 */
[C---:B------:R-:W-:Y:S02]  /*9160*/  FMUL.FTZ R52, R2.reuse, R52 ;  /* 0x0000003402347220 */ /* 0x040fe40000410000 */
[C---:B------:R-:W-:Y:S02]  /*9170*/  FMUL.FTZ R53, R2.reuse, R53 ;  /* 0x0000003502357220 */ /* 0x040fe40000410000 */
[C---:B---3--:R-:W-:Y:S02]  /*9180*/  FMUL.FTZ R4, R2.reuse, R112 ;  /* 0x0000007002047220 */ /* 0x048fe40000410000 */
[----:B------:R-:W-:Y:S02]  /*9190*/  IMAD.MOV.U32 R112, RZ, RZ, R28 ;  /* 0x000000ffff707224 */ /* 0x000fe400078e001c */
[C---:B------:R-:W-:Y:S02]  /*91a0*/  FMUL.FTZ R56, R2.reuse, R56 ;  /* 0x0000003802387220 */ /* 0x040fe40000410000 */
[C---:B------:R-:W-:Y:S02]  /*91b0*/  FMUL.FTZ R57, R2.reuse, R57 ;  /* 0x0000003902397220 */ /* 0x040fe40000410000 */
[C---:B------:R-:W-:Y:S02]  /*91c0*/  FMUL.FTZ R60, R2.reuse, R60 ;  /* 0x0000003c023c7220 */ /* 0x040fe40000410000 */
[C---:B------:R-:W-:Y:S02]  /*91d0*/  FMUL.FTZ R61, R2.reuse, R61 ;  /* 0x0000003d023d7220 */ /* 0x040fe40000410000 */
[C---:B------:R-:W-:Y:S02]  /*91e0*/  FMUL.FTZ R64, R2.reuse, R64 ;  /* 0x0000004002407220 */ /* 0x040fe40000410000 */
[----:B------:R-:W-:Y:S01]  /*91f0*/  FMUL.FTZ R65, R2, R65 ;  /* 0x0000004102417220 */ /* 0x000fe20000410000 */
[----:B-1----:R-:W-:Y:S02]  /*9200*/  FSEL R0, R3, RZ, P0 ;  /* 0x000000ff03007208 */ /* 0x002fe40000000000 */
[----:B--2---:R-:W-:Y:S03]  /*9210*/  F2FP.BF16.PACK_AB R131, R248, R249 ;  /* 0x000000f9f883723e */ /* 0x004fe600000010ff */
[----:B------:R-:W-:Y:S02]  /*9220*/  FADD.FTZ R0, -R0, R110 ;  /* 0x0000006e00007221 */ /* 0x000fe40000010100 */
[----:B------:R-:W-:Y:S02]  /*9230*/  IMAD.MOV.U32 R110, RZ, RZ, R29 ;  /* 0x000000ffff6e7224 */ /* 0x000fe400078e001d */
[----:B------:R-:W-:Y:S03]  /*9240*/  FMUL.FTZ R0, R0, c[0x0][0x2d0] ;  /* 0x0000b40000007a20 */ /* 0x000fe60000410000 */
[----:B------:R-:W-:Y:S02]  /*9250*/  F2FP.BF16.PACK_AB R130, R28, R110 ;  /* 0x0000006e1c82723e */ /* 0x000fe400000010ff */
[----:B------:R-:W1:Y:S01]  /*9260*/  LDSM.16.MT88.4 R28, [R191] ;  /* 0x00000000bf1c783b */ /* 0x000e620000004200 */
[----:B------:R-:W2:Y:S02]  /*9270*/  MUFU.EX2 R0, R0 ;  /* 0x0000000000007308 */ /* 0x000ea40000000800 */
[C---:B--2---:R-:W-:Y:S02]  /*9280*/  FMUL.FTZ R6, R0.reuse, R114 ;  /* 0x0000007200067220 */ /* 0x044fe40000410000 */
[C---:B------:R-:W-:Y:S02]  /*9290*/  FMUL.FTZ R7, R0.reuse, R115 ;  /* 0x0000007300077220 */ /* 0x040fe40000410000 */
[C---:B------:R-:W-:Y:S02]  /*92a0*/  FMUL.FTZ R10, R0.reuse, R118 ;  /* 0x00000076000a7220 */ /* 0x040fe40000410000 */
[C---:B------:R-:W-:Y:S02]  /*92b0*/  FMUL.FTZ R11, R0.reuse, R119 ;  /* 0x00000077000b7220 */ /* 0x040fe40000410000 */
[----:B------:R-:W-:Y:S01]  /*92c0*/  LDSM.16.MT88.4 R116, [R188+0x2800] ;  /* 0x00280000bc74783b */ /* 0x000fe20000004200 */
[C---:B------:R-:W-:Y:S05]  /*92d0*/  HMMA.16816.F32.BF16 R4, R128.reuse, R12, R4 ;  /* 0x0000000c8004723c */ /* 0x040fea0000041804 */
        /* <DEDUP_REMOVED lines=10> */
[----:B------:R-:W2:Y:S01]  /*9380*/  LDSM.16.MT88.4 R68, [R192+0x3000] ;  /* 0x00300000c044783b */ /* 0x000ea20000004200 */
        /* <DEDUP_REMOVED lines=8> */
[C---:B------:R-:W-:Y:S01]  /*9410*/  FMUL.FTZ R43, R0.reuse, R99 ;  /* 0x00000063002b7220 */ /* 0x040fe20000410000 */
[----:B------:R-:W-:Y:S01]  /*9420*/  LDSM.16.MT88.4 R88, [R194+0x800] ;  /* 0x00080000c258783b */ /* 0x000fe20000004200 */
[C---:B------:R-:W-:Y:S04]  /*9430*/  FMUL.FTZ R22, R0.reuse, R78 ;  /* 0x0000004e00167220 */ /* 0x040fe80000410000 */
[C---:B------:R-:W-:Y:S02]  /*9440*/  FMUL.FTZ R23, R0.reuse, R79 ;  /* 0x0000004f00177220 */ /* 0x040fe40000410000 */
[C---:B------:R-:W-:Y:S01]  /*9450*/  FMUL.FTZ R50, R0.reuse, R106 ;  /* 0x0000006a00327220 */ /* 0x040fe20000410000 */
[----:B------:R-:W3:Y:S01]  /*9460*/  LDSM.16.MT88.4 R76, [R194+0x3000] ;  /* 0x00300000c24c783b */ /* 0x000ee20000004200 */
[C---:B------:R-:W-:Y:S02]  /*9470*/  FMUL.FTZ R51, R0.reuse, R107 ;  /* 0x0000006b00337220 */ /* 0x040fe40000410000 */
[C---:B------:R-:W-:Y:S01]  /*9480*/  FMUL.FTZ R54, R0.reuse, R54 ;  /* 0x0000003600367220 */ /* 0x040fe20000410000 */
[C---:B-1----:R-:W-:Y:S03]  /*9490*/  HMMA.16816.F32.BF16 R20, R128.reuse, R28, R20 ;  /* 0x0000001c8014723c */ /* 0x042fe60000041814 */
[C---:B------:R-:W-:Y:S01]  /*94a0*/  FMUL.FTZ R55, R0.reuse, R55 ;  /* 0x0000003700377220 */ /* 0x040fe20000410000 */
[----:B------:R-:W-:Y:S01]  /*94b0*/  LDSM.16.MT88.4 R96, [R194+0x2800] ;  /* 0x00280000c260783b */ /* 0x000fe20000004200 */
        /* <DEDUP_REMOVED lines=11> */
[C---:B------:R-:W-:Y:S02]  /*9570*/  FMUL.FTZ R66, R0.reuse, R66 ;  /* 0x0000004200427220 */ /* 0x040fe40000410000 */
[----:B------:R-:W-:Y:S02]  /*9580*/  FMUL.FTZ R67, R0, R67 ;  /* 0x0000004300437220 */ /* 0x000fe40000410000 */
[--C-:B------:R-:W-:Y:S01]  /*9590*/  FFMA.FTZ R36, R145, c[0x0][0x2d0], -R132.reuse ;  /* 0x0000b40091247a23 */ /* 0x100fe20000010884 */
[C---:B------:R-:W-:Y:S03]  /*95a0*/  HMMA.16816.F32.BF16 R32, R128.reuse, R38, R32 ;  /* 0x000000268020723c */ /* 0x040fe60000041820 */
[----:B------:R1:W-:Y:S01]  /*95b0*/  MUFU.EX2 R245, R36 ;  /* 0x0000002400f57308 */ /* 0x0003e20000000800 */
[----:B------:R-:W-:Y:S03]  /*95c0*/  FMUL.FTZ R37, R2, R93 ;  /* 0x0000005d02257220 */ /* 0x000fe60000410000 */
[C---:B------:R-:W-:Y:S02]  /*95d0*/  FMUL.FTZ R38, R0.reuse, R94 ;  /* 0x0000005e00267220 */ /* 0x040fe40000410000 */
[----:B------:R-:W-:Y:S03]  /*95e0*/  FMUL.FTZ R39, R0, R95 ;  /* 0x0000005f00277220 */ /* 0x000fe60000410000 */
[C---:B-1----:R-:W-:Y:S02]  /*95f0*/  FMUL.FTZ R36, R2.reuse, R92 ;  /* 0x0000005c02247220 */ /* 0x042fe40000410000 */
[----:B------:R-:W-:Y:S05]  /*9600*/  LDSM.16.MT88.4 R92, [R194+0x4800] ;  /* 0x00480000c25c783b */ /* 0x000fea0000004200 */
[C---:B------:R-:W-:Y:S07]  /*9610*/  HMMA.16816.F32.BF16 R36, R128.reuse, R44, R36 ;  /* 0x0000002c8024723c */ /* 0x040fee0000041824 */
[--C-:B------:R-:W-:Y:S01]  /*9620*/  FFMA.FTZ R44, R147, c[0x0][0x2d0], -R132.reuse ;  /* 0x0000b400932c7a23 */ /* 0x100fe20000010884 */
[C---:B------:R-:W-:Y:S03]  /*9630*/  HMMA.16816.F32.BF16 R40, R128.reuse, R46, R40 ;  /* 0x0000002e8028723c */ /* 0x040fe60000041828 */
[----:B------:R1:W5:Y:S01]  /*9640*/  MUFU.EX2 R243, R44 ;  /* 0x0000002c00f37308 */ /* 0x0003620000000800 */
[----:B------:R-:W-:Y:S03]  /*9650*/  FMUL.FTZ R45, R2, R101 ;  /* 0x00000065022d7220 */ /* 0x000fe60000410000 */
[C---:B------:R-:W-:Y:S02]  /*9660*/  FMUL.FTZ R46, R0.reuse, R102 ;  /* 0x00000066002e7220 */ /* 0x040fe40000410000 */
[----:B------:R-:W-:Y:S03]  /*9670*/  FMUL.FTZ R47, R0, R103 ;  /* 0x00000067002f7220 */ /* 0x000fe60000410000 */
[----:B-1----:R-:W-:Y:S02]  /*9680*/  FMUL.FTZ R44, R2, R100 ;  /* 0x00000064022c7220 */ /* 0x002fe40000410000 */
[----:B------:R-:W-:Y:S05]  /*9690*/  LDSM.16.MT88.4 R100, [R188+0x5800] ;  /* 0x00580000bc64783b */ /* 0x000fea0000004200 */
[C---:B--2---:R-:W-:Y:S07]  /*96a0*/  HMMA.16816.F32.BF16 R44, R128.reuse, R68, R44 ;  /* 0x00000044802c723c */ /* 0x044fee000004182c */
[--C-:B------:R-:W-:Y:S01]  /*96b0*/  FFMA.FTZ R68, R140, c[0x0][0x2d0], -R109.reuse ;  /* 0x0000b4008c447a23 */ /* 0x100fe2000001086d */
[C---:B------:R-:W-:Y:S03]  /*96c0*/  HMMA.16816.F32.BF16 R48, R128.reuse, R70, R48 ;  /* 0x000000468030723c */ /* 0x040fe60000041830 */
[----:B------:R1:W-:Y:S04]  /*96d0*/  MUFU.EX2 R241, R68 ;  /* 0x0000004400f17308 */ /* 0x0003e80000000800 */
[----:B-----5:R-:W-:Y:S01]  /*96e0*/  F2FP.BF16.PACK_AB R70, R242, R243 ;  /* 0x000000f3f246723e */ /* 0x020fe200000010ff */
[C---:B------:R-:W-:Y:S08]  /*96f0*/  HMMA.16816.F32.BF16 R52, R128.reuse, R72, R52 ;  /* 0x000000488034723c */ /* 0x040ff00000041834 */
[C---:B------:R-:W-:Y:S01]  /*9700*/  HMMA.16816.F32.BF16 R56, R128.reuse, R74, R56 ;  /* 0x0000004a8038723c */ /* 0x040fe20000041838 */
[----:B------:R-:W2:Y:S07]  /*9710*/  LDSM.16.MT88.4 R72, [R192+0x800] ;  /* 0x00080000c048783b */ /* 0x000eae0000004200 */
[C---:B---3--:R-:W-:Y:S04]  /*9720*/  HMMA.16816.F32.BF16 R60, R128.reuse, R76, R60 ;  /* 0x0000004c803c723c */ /* 0x048fe8000004183c */
[--C-:B-1----:R-:W-:Y:S04]  /*9730*/  FFMA.FTZ R68, R139, c[0x0][0x2d0], -R109.reuse ;  /* 0x0000b4008b447a23 */ /* 0x102fe8000001086d */
[----:B------:R-:W-:Y:S01]  /*9740*/  HMMA.16816.F32.BF16 R64, R128, R78, R64 ;  /* 0x0000004e8040723c */ /* 0x000fe20000041840 */
[----:B------:R1:W3:Y:S01]  /*9750*/  MUFU.EX2 R240, R68 ;  /* 0x0000004400f07308 */ /* 0x0002e20000000800 */
[----:B------:R-:W5:Y:S02]  /*9760*/  LDSM.16.MT88.4 R76, [R188+0x3800] ;  /* 0x00380000bc4c783b */ /* 0x000f640000004200 */
[--C-:B-1----:R-:W-:Y:S01]  /*9770*/  FFMA.FTZ R68, R138, c[0x0][0x2d0], -R109.reuse ;  /* 0x0000b4008a447a23 */ /* 0x102fe2000001086d */
[----:B---3--:R-:W-:Y:S06]  /*9780*/  F2FP.BF16.PACK_AB R69, R240, R241 ;  /* 0x000000f1f045723e */ /* 0x008fec00000010ff */
[----:B------:R1:W-:Y:S02]  /*9790*/  MUFU.EX2 R239, R68 ;  /* 0x0000004400ef7308 */ /* 0x0003e40000000800 */
[--C-:B-1----:R-:W-:Y:S08]  /*97a0*/  FFMA.FTZ R68, R137, c[0x0][0x2d0], -R109.reuse ;  /* 0x0000b40089447a23 */ /* 0x102ff0000001086d */
[----:B------:R1:W3:Y:S02]  /*97b0*/  MUFU.EX2 R238, R68 ;  /* 0x0000004400ee7308 */ /* 0x0002e40000000800 */
[----:B-1----:R-:W-:Y:S02]  /*97c0*/  F2FP.BF16.PACK_AB R68, R244, R245 ;  /* 0x000000f5f444723e */ /* 0x002fe400000010ff */
[----:B---3--:R-:W-:Y:S07]  /*97d0*/  F2FP.BF16.PACK_AB R71, R238, R239 ;  /* 0x000000efee47723e */ /* 0x008fee00000010ff */
[C---:B------:R-:W-:Y:S07]  /*97e0*/  HMMA.16816.F32.BF16 R4, R68.reuse, R80, R4 ;  /* 0x000000504404723c */ /* 0x040fee0000041804 */
[--C-:B------:R-:W-:Y:S01]  /*97f0*/  FFMA.FTZ R80, R149, c[0x0][0x2d0], -R132.reuse ;  /* 0x0000b40095507a23 */ /* 0x100fe20000010884 */
[C---:B------:R-:W-:Y:S03]  /*9800*/  HMMA.16816.F32.BF16 R8, R68.reuse, R82, R8 ;  /* 0x000000524408723c */ /* 0x040fe60000041808 */
[----:B------:R1:W-:Y:S05]  /*9810*/  MUFU.EX2 R236, R80 ;  /* 0x0000005000ec7308 */ /* 0x0003ea0000000800 */
[C---:B--2---:R-:W-:Y:S08]  /*9820*/  HMMA.16816.F32.BF16 R12, R68.reuse, R72, R12 ;  /* 0x00000048440c723c */ /* 0x044ff0000004180c */
[C---:B------:R-:W-:Y:S01]  /*9830*/  HMMA.16816.F32.BF16 R16, R68.reuse, R74, R16 ;  /* 0x0000004a4410723c */ /* 0x040fe20000041810 */
[----:B------:R-:W2:Y:S07]  /*9840*/  LDSM.16.MT88.4 R72, [R192+0x3800] ;  /* 0x00380000c048783b */ /* 0x000eae0000004200 */
[C---:B------:R-:W-:Y:S04]  /*9850*/  HMMA.16816.F32.BF16 R20, R68.reuse, R84, R20 ;  /* 0x000000544414723c */ /* 0x040fe80000041814 */
[--C-:B-1----:R-:W-:Y:S03]  /*9860*/  FFMA.FTZ R80, R150, c[0x0][0x2d0], -R132.reuse ;  /* 0x0000b40096507a23 */ /* 0x102fe60000010884 */
[--C-:B------:R-:W-:Y:S01]  /*9870*/  FFMA.FTZ R84, R151, c[0x0][0x2d0], -R132.reuse ;  /* 0x0000b40097547a23 */ /* 0x100fe20000010884 */
[C---:B------:R-:W-:Y:S01]  /*9880*/  HMMA.16816.F32.BF16 R24, R68.reuse, R86, R24 ;  /* 0x000000564418723c */ /* 0x040fe20000041818 */
[----:B------:R1:W3:Y:S07]  /*9890*/  MUFU.EX2 R237, R80 ;  /* 0x0000005000ed7308 */ /* 0x0002ee0000000800 */
[C---:B------:R-:W-:Y:S03]  /*98a0*/  HMMA.16816.F32.BF16 R28, R68.reuse, R88, R28 ;  /* 0x00000058441c723c */ /* 0x040fe6000004181c */
[----:B------:R2:W-:Y:S04]  /*98b0*/  MUFU.EX2 R235, R84 ;  /* 0x0000005400eb7308 */ /* 0x0005e80000000800 */
[--C-:B------:R-:W-:Y:S01]  /*98c0*/  FFMA.FTZ R88, R157, c[0x0][0x2d0], -R132.reuse ;  /* 0x0000b4009d587a23 */ /* 0x100fe20000010884 */
[C---:B------:R-:W-:Y:S05]  /*98d0*/  HMMA.16816.F32.BF16 R32, R68.reuse, R90, R32 ;  /* 0x0000005a4420723c */ /* 0x040fea0000041820 */
[----:B------:R3:W-:Y:S03]  /*98e0*/  MUFU.EX2 R157, R88 ;  /* 0x00000058009d7308 */ /* 0x0007e60000000800 */
[C---:B-----5:R-:W-:Y:S01]  /*98f0*/  HMMA.16816.F32.BF16 R36, R68.reuse, R76, R36 ;  /* 0x0000004c4424723c */ /* 0x060fe20000041824 */
[----:B-1----:R-:W1:Y:S06]  /*9900*/  LDSM.16.MT88.4 R80, [R191+0x3800] ;  /* 0x00380000bf50783b */ /* 0x002e6c0000004200 */
[--C-:B------:R-:W-:Y:S01]  /*9910*/  FFMA.FTZ R76, R136, c[0x0][0x2d0], -R109.reuse ;  /* 0x0000b400884c7a23 */ /* 0x100fe2000001086d */
[C---:B------:R-:W-:Y:S03]  /*9920*/  HMMA.16816.F32.BF16 R40, R68.reuse, R78, R40 ;  /* 0x0000004e4428723c */ /* 0x040fe60000041828 */
[----:B------:R5:W-:Y:S01]  /*9930*/  MUFU.EX2 R233, R76 ;  /* 0x0000004c00e97308 */ /* 0x000be20000000800 */
[--C-:B--2---:R-:W-:Y:S04]  /*9940*/  FFMA.FTZ R84, R156, c[0x0][0x2d0], -R132.reuse ;  /* 0x0000b4009c547a23 */ /* 0x104fe80000010884 */
[C---:B------:R-:W-:Y:S05]  /*9950*/  HMMA.16816.F32.BF16 R44, R68.reuse, R72, R44 ;  /* 0x00000048442c723c */ /* 0x040fea000004182c */
[----:B------:R2:W2:Y:S01]  /*9960*/  MUFU.EX2 R234, R84 ;  /* 0x0000005400ea7308 */ /* 0x0004a20000000800 */
[----:B---3--:R-:W-:Y:S01]  /*9970*/  LDSM.16.MT88.4 R88, [R194+0x4000] ;  /* 0x00400000c258783b */ /* 0x008fe20000004200 */
[--C-:B------:R-:W-:Y:S01]  /*9980*/  FFMA.FTZ R72, R134, c[0x0][0x2d0], -R109.reuse ;  /* 0x0000b40086487a23 */ /* 0x100fe2000001086d */
[C---:B------:R-:W-:Y:S07]  /*9990*/  HMMA.16816.F32.BF16 R48, R68.reuse, R74, R48 ;  /* 0x0000004a4430723c */ /* 0x040fee0000041830 */
[----:B------:R3:W-:Y:S01]  /*99a0*/  MUFU.EX2 R231, R72 ;  /* 0x0000004800e77308 */ /* 0x0007e20000000800 */
[--C-:B-----5:R-:W-:Y:S01]  /*99b0*/  FFMA.FTZ R76, R135, c[0x0][0x2d0], -R109.reuse ;  /* 0x0000b400874c7a23 */ /* 0x120fe2000001086d */
[C---:B-1----:R-:W-:Y:S08]  /*99c0*/  HMMA.16816.F32.BF16 R52, R68.reuse, R80, R52 ;  /* 0x000000504434723c */ /* 0x042ff00000041834 */
[----:B------:R1:W5:Y:S01]  /*99d0*/  MUFU.EX2 R232, R76 ;  /* 0x0000004c00e87308 */ /* 0x0003620000000800 */
[----:B--2---:R-:W2:Y:S01]  /*99e0*/  LDSM.16.MT88.4 R84, [R194+0x3800] ;  /* 0x00380000c254783b */ /* 0x004ea20000004200 */
[C---:B------:R-:W-:Y:S07]  /*99f0*/  HMMA.16816.F32.BF16 R56, R68.reuse, R82, R56 ;  /* 0x000000524438723c */ /* 0x040fee0000041838 */
[----:B------:R-:W-:Y:S08]  /*9a00*/  LDSM.16.MT88.4 R80, [R191+0x1000] ;  /* 0x00100000bf50783b */ /* 0x000ff00000004200 */
[----:B---3--:R-:W3:Y:S01]  /*9a10*/  LDSM.16.MT88.4 R72, [R188+0x1000] ;  /* 0x00100000bc48783b */ /* 0x008ee20000004200 */
[--C-:B-1----:R-:W-:Y:S04]  /*9a20*/  FFMA.FTZ R76, R141, c[0x0][0x2d0], -R109.reuse ;  /* 0x0000b4008d4c7a23 */ /* 0x102fe8000001086d */
[----:B------:R1:W1:Y:S01]  /*9a30*/  MUFU.EX2 R230, R76 ;  /* 0x0000004c00e67308 */ /* 0x0002620000000800 */
[C---:B--2---:R-:W-:Y:S08]  /*9a40*/  HMMA.16816.F32.BF16 R60, R68.reuse, R84, R60 ;  /* 0x00000054443c723c */ /* 0x044ff0000004183c */
[----:B------:R-:W-:Y:S01]  /*9a50*/  HMMA.16816.F32.BF16 R64, R68, R86, R64 ;  /* 0x000000564440723c */ /* 0x000fe20000041840 */
[----:B-1----:R-:W1:Y:S06]  /*9a60*/  LDSM.16.MT88.4 R76, [R192+0x1000] ;  /* 0x00100000c04c783b */ /* 0x002e6c0000004200 */
[----:B------:R-:W-:Y:S02]  /*9a70*/  F2FP.BF16.PACK_AB R68, R237, R236 ;  /* 0x000000eced44723e */ /* 0x000fe400000010ff */
[----:B------:R-:W-:Y:S01]  /*9a80*/  F2FP.BF16.PACK_AB R70, R234, R235 ;  /* 0x000000ebea46723e */ /* 0x000fe200000010ff */
[----:B------:R-:W2:Y:S02]  /*9a90*/  LDSM.16.MT88.4 R84, [R194+0x1000] ;  /* 0x00100000c254783b */ /* 0x000ea40000004200 */
[----:B-----5:R-:W-:Y:S02]  /*9aa0*/  F2FP.BF16.PACK_AB R69, R232, R233 ;  /* 0x000000e9e845723e */ /* 0x020fe400000010ff */
[----:B------:R-:W-:Y:S07]  /*9ab0*/  F2FP.BF16.PACK_AB R71, R230, R231 ;  /* 0x000000e7e647723e */ /* 0x000fee00000010ff */
[C---:B---3--:R-:W-:Y:S07]  /*9ac0*/  HMMA.16816.F32.BF16 R4, R68.reuse, R72, R4 ;  /* 0x000000484404723c */ /* 0x048fee0000041804 */
[----:B------:R-:W-:Y:S01]  /*9ad0*/  FFMA.FTZ R72, R158, c[0x0][0x2d0], -R132 ;  /* 0x0000b4009e487a23 */ /* 0x000fe20000010884 */
[C---:B------:R-:W-:Y:S03]  /*9ae0*/  HMMA.16816.F32.BF16 R8, R68.reuse, R74, R8 ;  /* 0x0000004a4408723c */ /* 0x040fe60000041808 */
[----:B------:R3:W5:Y:S01]  /*9af0*/  MUFU.EX2 R156, R72 ;  /* 0x00000048009c7308 */ /* 0x0007620000000800 */
[----:B------:R-:W-:Y:S04]  /*9b00*/  IMAD.MOV.U32 R158, RZ, RZ, R112 ;  /* 0x000000ffff9e7224 */ /* 0x000fe800078e0070 */
[C---:B-1----:R-:W-:Y:S07]  /*9b10*/  HMMA.16816.F32.BF16 R12, R68.reuse, R76, R12 ;  /* 0x0000004c440c723c */ /* 0x042fee000004180c */
[----:B------:R-:W-:Y:S01]  /*9b20*/  FFMA.FTZ R76, R160, c[0x0][0x2d0], -R132 ;  /* 0x0000b400a04c7a23 */ /* 0x000fe20000010884 */
[C---:B------:R-:W-:Y:S03]  /*9b30*/  HMMA.16816.F32.BF16 R16, R68.reuse, R78, R16 ;  /* 0x0000004e4410723c */ /* 0x040fe60000041810 */
[----:B------:R1:W-:Y:S01]  /*9b40*/  MUFU.EX2 R151, R76 ;  /* 0x0000004c00977308 */ /* 0x0003e20000000800 */
[----:B------:R-:W-:Y:S01]  /*9b50*/  IMAD.MOV.U32 R160, RZ, RZ, R110 ;  /* 0x000000ffffa07224 */ /* 0x000fe200078e006e */
[----:B---3--:R-:W3:Y:S03]  /*9b60*/  LDSM.16.MT88.4 R72, [R188+0x4000] ;  /* 0x00400000bc48783b */ /* 0x008ee60000004200 */
[C---:B------:R-:W-:Y:S07]  /*9b70*/  HMMA.16816.F32.BF16 R20, R68.reuse, R80, R20 ;  /* 0x000000504414723c */ /* 0x040fee0000041814 */
[----:B------:R-:W-:Y:S01]  /*9b80*/  FFMA.FTZ R80, R142, c[0x0][0x2d0], -R109 ;  /* 0x0000b4008e507a23 */ /* 0x000fe2000001086d */
[C---:B------:R-:W-:Y:S03]  /*9b90*/  HMMA.16816.F32.BF16 R24, R68.reuse, R82, R24 ;  /* 0x000000524418723c */ /* 0x040fe60000041818 */
[----:B------:R4:W-:Y:S05]  /*9ba0*/  MUFU.EX2 R149, R80 ;  /* 0x0000005000957308 */ /* 0x0009ea0000000800 */
[C---:B--2---:R-:W-:Y:S04]  /*9bb0*/  HMMA.16816.F32.BF16 R28, R68.reuse, R84, R28 ;  /* 0x00000054441c723c */ /* 0x044fe8000004181c */
[--C-:B-1----:R-:W-:Y:S02]  /*9bc0*/  FFMA.FTZ R76, R161, c[0x0][0x2d0], -R132.reuse ;  /* 0x0000b400a14c7a23 */ /* 0x102fe40000010884 */
[----:B------:R-:W-:Y:S02]  /*9bd0*/  IMAD.MOV.U32 R161, RZ, RZ, R133 ;  /* 0x000000ffffa17224 */ /* 0x000fe400078e0085 */
[C---:B------:R-:W-:Y:S01]  /*9be0*/  HMMA.16816.F32.BF16 R32, R68.reuse, R86, R32 ;  /* 0x000000564420723c */ /* 0x040fe20000041820 */
[----:B------:R1:W2:Y:S03]  /*9bf0*/  MUFU.EX2 R150, R76 ;  /* 0x0000004c00967308 */ /* 0x0002a60000000800 */
[--C-:B------:R-:W-:Y:S07]  /*9c00*/  FFMA.FTZ R84, R143, c[0x0][0x2d0], -R109.reuse ;  /* 0x0000b4008f547a23 */ /* 0x100fee000001086d */
[----:B------:R2:W2:Y:S01]  /*9c10*/  MUFU.EX2 R148, R84 ;  /* 0x0000005400947308 */ /* 0x0004a20000000800 */
[----:B----4-:R-:W-:Y:S01]  /*9c20*/  LDSM.16.MT88.4 R80, [R191+0x4000] ;  /* 0x00400000bf50783b */ /* 0x010fe20000004200 */
[C---:B---3--:R-:W-:Y:S07]  /*9c30*/  HMMA.16816.F32.BF16 R36, R68.reuse, R72, R36 ;  /* 0x000000484424723c */ /* 0x048fee0000041824 */
[--C-:B------:R-:W-:Y:S01]  /*9c40*/  FFMA.FTZ R72, R159, c[0x0][0x2d0], -R109.reuse ;  /* 0x0000b4009f487a23 */ /* 0x100fe2000001086d */
[C---:B------:R-:W-:Y:S01]  /*9c50*/  HMMA.16816.F32.BF16 R40, R68.reuse, R74, R40 ;  /* 0x0000004a4428723c */ /* 0x040fe20000041828 */
[----:B------:R-:W3:Y:S02]  /*9c60*/  LDL.LU R159, [R1+0x4] ;  /* 0x00000400019f7983 */ /* 0x000ee40000300800 */
[----:B------:R4:W-:Y:S02]  /*9c70*/  MUFU.EX2 R146, R72 ;  /* 0x0000004800927308 */ /* 0x0009e40000000800 */
[----:B-1----:R-:W1:Y:S01]  /*9c80*/  LDSM.16.MT88.4 R76, [R192+0x4000] ;  /* 0x00400000c04c783b */ /* 0x002e620000004200 */
[--C-:B--2---:R-:W-:Y:S07]  /*9c90*/  FFMA.FTZ R84, R144, c[0x0][0x2d0], -R109.reuse ;  /* 0x0000b40090547a23 */ /* 0x104fee000001086d */
[----:B------:R2:W1:Y:S01]  /*9ca0*/  MUFU.EX2 R147, R84 ;  /* 0x0000005400937308 */ /* 0x0004620000000800 */
[----:B----4-:R-:W-:Y:S08]  /*9cb0*/  LDSM.16.MT88.4 R72, [R192+0x1800] ;  /* 0x00180000c048783b */ /* 0x010ff00000004200 */
[----:B--2---:R-:W2:Y:S01]  /*9cc0*/  LDSM.16.MT88.4 R84, [R188+0x1800] ;  /* 0x00180000bc54783b */ /* 0x004ea20000004200 */
[C---:B-1----:R-:W-:Y:S08]  /*9cd0*/  HMMA.16816.F32.BF16 R44, R68.reuse, R76, R44 ;  /* 0x0000004c442c723c */ /* 0x042ff0000004182c */
[C---:B------:R-:W-:Y:S01]  /*9ce0*/  HMMA.16816.F32.BF16 R48, R68.reuse, R78, R48 ;  /* 0x0000004e4430723c */ /* 0x040fe20000041830 */
[----:B------:R-:W1:Y:S07]  /*9cf0*/  LDSM.16.MT88.4 R76, [R191+0x1800] ;  /* 0x00180000bf4c783b */ /* 0x000e6e0000004200 */
[C---:B------:R-:W-:Y:S07]  /*9d00*/  HMMA.16816.F32.BF16 R52, R68.reuse, R80, R52 ;  /* 0x000000504434723c */ /* 0x040fee0000041834 */
[--C-:B------:R-:W-:Y:S01]  /*9d10*/  FFMA.FTZ R80, R185, c[0x0][0x2d0], -R132.reuse ;  /* 0x0000b400b9507a23 */ /* 0x100fe20000010884 */
[C---:B------:R-:W-:Y:S03]  /*9d20*/  HMMA.16816.F32.BF16 R56, R68.reuse, R82, R56 ;  /* 0x000000524438723c */ /* 0x040fe60000041838 */
[----:B------:R4:W-:Y:S05]  /*9d30*/  MUFU.EX2 R145, R80 ;  /* 0x0000005000917308 */ /* 0x0009ea0000000800 */
[C---:B------:R-:W-:Y:S08]  /*9d40*/  HMMA.16816.F32.BF16 R60, R68.reuse, R88, R60 ;  /* 0x00000058443c723c */ /* 0x040ff0000004183c */
[----:B------:R-:W-:Y:S01]  /*9d50*/  HMMA.16816.F32.BF16 R64, R68, R90, R64 ;  /* 0x0000005a4440723c */ /* 0x000fe20000041840 */
[----:B------:R-:W-:Y:S06]  /*9d60*/  LDSM.16.MT88.4 R88, [R191+0x4800] ;  /* 0x00480000bf58783b */ /* 0x000fec0000004200 */
[----:B-----5:R-:W-:Y:S02]  /*9d70*/  F2FP.BF16.PACK_AB R68, R156, R157 ;  /* 0x0000009d9c44723e */ /* 0x020fe400000010ff */
[----:B------:R-:W-:Y:S01]  /*9d80*/  F2FP.BF16.PACK_AB R70, R150, R151 ;  /* 0x000000979646723e */ /* 0x000fe200000010ff */
[----:B----4-:R-:W4:Y:S02]  /*9d90*/  LDSM.16.MT88.4 R80, [R194+0x1800] ;  /* 0x00180000c250783b */ /* 0x010f240000004200 */
[----:B------:R-:W-:Y:S02]  /*9da0*/  F2FP.BF16.PACK_AB R69, R148, R149 ;  /* 0x000000959445723e */ /* 0x000fe400000010ff */
[----:B------:R-:W-:Y:S07]  /*9db0*/  F2FP.BF16.PACK_AB R71, R146, R147 ;  /* 0x000000939247723e */ /* 0x000fee00000010ff */
[C---:B--2---:R-:W-:Y:S07]  /*9dc0*/  HMMA.16816.F32.BF16 R4, R68.reuse, R84, R4 ;  /* 0x000000544404723c */ /* 0x044fee0000041804 */
[--C-:B------:R-:W-:Y:S01]  /*9dd0*/  FFMA.FTZ R84, R212, c[0x0][0x2d0], -R132.reuse ;  /* 0x0000b400d4547a23 */ /* 0x100fe20000010884 */
[C---:B------:R-:W-:Y:S03]  /*9de0*/  HMMA.16816.F32.BF16 R8, R68.reuse, R86, R8 ;  /* 0x000000564408723c */ /* 0x040fe60000041808 */
[----:B------:R2:W5:Y:S01]  /*9df0*/  MUFU.EX2 R144, R84 ;  /* 0x0000005400907308 */ /* 0x0005620000000800 */
[----:B------:R-:W-:Y:S04]  /*9e00*/  IADD3 R212, R186, -0x1, RZ ;  /* 0xffffffffbad47810 */ /* 0x000fe80007ffe0ff */
[C---:B------:R-:W-:Y:S07]  /*9e10*/  HMMA.16816.F32.BF16 R12, R68.reuse, R72, R12 ;  /* 0x00000048440c723c */ /* 0x040fee000004180c */
[--C-:B------:R-:W-:Y:S01]  /*9e20*/  FFMA.FTZ R72, R214, c[0x0][0x2d0], -R132.reuse ;  /* 0x0000b400d6487a23 */ /* 0x100fe20000010884 */
[C---:B------:R-:W-:Y:S03]  /*9e30*/  HMMA.16816.F32.BF16 R16, R68.reuse, R74, R16 ;  /* 0x0000004a4410723c */ /* 0x040fe60000041810 */
[----:B------:R5:W-:Y:S05]  /*9e40*/  MUFU.EX2 R143, R72 ;  /* 0x00000048008f7308 */ /* 0x000bea0000000800 */
[C---:B-1----:R-:W-:Y:S01]  /*9e50*/  HMMA.16816.F32.BF16 R20, R68.reuse, R76, R20 ;  /* 0x0000004c4414723c */ /* 0x042fe20000041814 */
[----:B--2---:R-:W1:Y:S06]  /*9e60*/  LDSM.16.MT88.4 R84, [R188+0x4800] ;  /* 0x00480000bc54783b */ /* 0x004e6c0000004200 */
[--C-:B------:R-:W-:Y:S01]  /*9e70*/  FFMA.FTZ R76, R162, c[0x0][0x2d0], -R109.reuse ;  /* 0x0000b400a24c7a23 */ /* 0x100fe2000001086d */
[C---:B------:R-:W-:Y:S03]  /*9e80*/  HMMA.16816.F32.BF16 R24, R68.reuse, R78, R24 ;  /* 0x0000004e4418723c */ /* 0x040fe60000041818 */
[----:B------:R2:W-:Y:S05]  /*9e90*/  MUFU.EX2 R141, R76 ;  /* 0x0000004c008d7308 */ /* 0x0005ea0000000800 */
[C---:B----4-:R-:W-:Y:S04]  /*9ea0*/  HMMA.16816.F32.BF16 R28, R68.reuse, R80, R28 ;  /* 0x00000050441c723c */ /* 0x050fe8000004181c */
[--C-:B-----5:R-:W-:Y:S03]  /*9eb0*/  FFMA.FTZ R72, R215, c[0x0][0x2d0], -R132.reuse ;  /* 0x0000b400d7487a23 */ /* 0x120fe60000010884 */
[--C-:B------:R-:W-:Y:S01]  /*9ec0*/  FFMA.FTZ R80, R187, c[0x0][0x2d0], -R109.reuse ;  /* 0x0000b400bb507a23 */ /* 0x100fe2000001086d */
[C---:B------:R-:W-:Y:S01]  /*9ed0*/  HMMA.16816.F32.BF16 R32, R68.reuse, R82, R32 ;  /* 0x000000524420723c */ /* 0x040fe20000041820 */
[----:B------:R4:W5:Y:S10]  /*9ee0*/  MUFU.EX2 R142, R72 ;  /* 0x00000048008e7308 */ /* 0x0009740000000800 */
[----:B------:R5:W-:Y:S01]  /*9ef0*/  MUFU.EX2 R138, R80 ;  /* 0x00000050008a7308 */ /* 0x000be20000000800 */
[--C-:B--2---:R-:W-:Y:S01]  /*9f00*/  FFMA.FTZ R76, R163, c[0x0][0x2d0], -R109.reuse ;  /* 0x0000b400a34c7a23 */ /* 0x104fe2000001086d */
[C---:B-1----:R-:W-:Y:S08]  /*9f10*/  HMMA.16816.F32.BF16 R36, R68.reuse, R84, R36 ;  /* 0x000000544424723c */ /* 0x042ff00000041824 */
[----:B------:R1:W2:Y:S01]  /*9f20*/  MUFU.EX2 R140, R76 ;  /* 0x0000004c008c7308 */ /* 0x0002a20000000800 */
[----:B----4-:R-:W4:Y:S01]  /*9f30*/  LDSM.16.MT88.4 R72, [R192+0x4800] ;  /* 0x00480000c048783b */ /* 0x010f220000004200 */
[C---:B------:R-:W-:Y:S07]  /*9f40*/  HMMA.16816.F32.BF16 R40, R68.reuse, R86, R40 ;  /* 0x000000564428723c */ /* 0x040fee0000041828 */
[----:B------:R-:W-:Y:S08]  /*9f50*/  LDSM.16.MT88.4 R84, [R194+0x2000] ;  /* 0x00200000c254783b */ /* 0x000ff00000004200 */
[----:B-----5:R-:W-:Y:S01]  /*9f60*/  LDSM.16.MT88.4 R80, [R192+0x2000] ;  /* 0x00200000c050783b */ /* 0x020fe20000004200 */
[--C-:B-1----:R-:W-:Y:S04]  /*9f70*/  FFMA.FTZ R76, R184, c[0x0][0x2d0], -R109.reuse ;  /* 0x0000b400b84c7a23 */ /* 0x102fe8000001086d */
[----:B------:R1:W5:Y:S01]  /*9f80*/  MUFU.EX2 R139, R76 ;  /* 0x0000004c008b7308 */ /* 0x0003620000000800 */
[C---:B----4-:R-:W-:Y:S08]  /*9f90*/  HMMA.16816.F32.BF16 R44, R68.reuse, R72, R44 ;  /* 0x00000048442c723c */ /* 0x050ff0000004182c */
[C---:B------:R-:W-:Y:S01]  /*9fa0*/  HMMA.16816.F32.BF16 R48, R68.reuse, R74, R48 ;  /* 0x0000004a4430723c */ /* 0x040fe20000041830 */
[----:B-1----:R-:W1:Y:S07]  /*9fb0*/  LDSM.16.MT88.4 R76, [R188+0x2000] ;  /* 0x00200000bc4c783b */ /* 0x002e6e0000004200 */
[C---:B------:R-:W-:Y:S01]  /*9fc0*/  HMMA.16816.F32.BF16 R52, R68.reuse, R88, R52 ;  /* 0x000000584434723c */ /* 0x040fe20000041834 */
[----:B------:R-:W4:Y:S07]  /*9fd0*/  LDSM.16.MT88.4 R72, [R191+0x2000] ;  /* 0x00200000bf48783b */ /* 0x000f2e0000004200 */
[C---:B------:R-:W-:Y:S01]  /*9fe0*/  HMMA.16816.F32.BF16 R56, R68.reuse, R90, R56 ;  /* 0x0000005a4438723c */ /* 0x040fe20000041838 */
[----:B------:R-:W-:Y:S07]  /*9ff0*/  LDSM.16.MT88.4 R88, [R191+0x5000] ;  /* 0x00500000bf58783b */ /* 0x000fee0000004200 */
[C---:B------:R-:W-:Y:S07]  /*a000*/  HMMA.16816.F32.BF16 R60, R68.reuse, R92, R60 ;  /* 0x0000005c443c723c */ /* 0x040fee000004183c */
[--C-:B------:R-:W-:Y:S01]  /*a010*/  FFMA.FTZ R92, R217, c[0x0][0x2d0], -R109.reuse ;  /* 0x0000b400d95c7a23 */ /* 0x100fe2000001086d */
[----:B------:R-:W-:Y:S07]  /*a020*/  HMMA.16816.F32.BF16 R64, R68, R94, R64 ;  /* 0x0000005e4440723c */ /* 0x000fee0000041840 */
[----:B------:R-:W-:Y:S02]  /*a030*/  F2FP.BF16.PACK_AB R68, R144, R145 ;  /* 0x000000919044723e */ /* 0x000fe400000010ff */
[----:B------:R-:W-:Y:S03]  /*a040*/  F2FP.BF16.PACK_AB R70, R142, R143 ;  /* 0x0000008f8e46723e */ /* 0x000fe600000010ff */
[----:B--2---:R-:W-:Y:S02]  /*a050*/  F2FP.BF16.PACK_AB R69, R140, R141 ;  /* 0x0000008d8c45723e */ /* 0x004fe400000010ff */
[----:B-----5:R-:W-:Y:S07]  /*a060*/  F2FP.BF16.PACK_AB R71, R138, R139 ;  /* 0x0000008b8a47723e */ /* 0x020fee00000010ff */
[C---:B-1----:R-:W-:Y:S07]  /*a070*/  HMMA.16816.F32.BF16 R4, R68.reuse, R76, R4 ;  /* 0x0000004c4404723c */ /* 0x042fee0000041804 */
[--C-:B------:R-:W-:Y:S01]  /*a080*/  FFMA.FTZ R76, R219, c[0x0][0x2d0], -R132.reuse ;  /* 0x0000b400db4c7a23 */ /* 0x100fe20000010884 */
[C---:B------:R-:W-:Y:S03]  /*a090*/  HMMA.16816.F32.BF16 R8, R68.reuse, R78, R8 ;  /* 0x0000004e4408723c */ /* 0x040fe60000041808 */
[----:B------:R1:W-:Y:S05]  /*a0a0*/  MUFU.EX2 R137, R76 ;  /* 0x0000004c00897308 */ /* 0x0003ea0000000800 */
[C---:B------:R-:W-:Y:S07]  /*a0b0*/  HMMA.16816.F32.BF16 R12, R68.reuse, R80, R12 ;  /* 0x00000050440c723c */ /* 0x040fee000004180c */
[--C-:B------:R-:W-:Y:S01]  /*a0c0*/  FFMA.FTZ R80, R221, c[0x0][0x2d0], -R132.reuse ;  /* 0x0000b400dd507a23 */ /* 0x100fe20000010884 */
[C---:B------:R-:W-:Y:S03]  /*a0d0*/  HMMA.16816.F32.BF16 R16, R68.reuse, R82, R16 ;  /* 0x000000524410723c */ /* 0x040fe60000041810 */
[----:B------:R2:W-:Y:S05]  /*a0e0*/  MUFU.EX2 R135, R80 ;  /* 0x0000005000877308 */ /* 0x0005ea0000000800 */
[C---:B----4-:R-:W-:Y:S04]  /*a0f0*/  HMMA.16816.F32.BF16 R20, R68.reuse, R72, R20 ;  /* 0x000000484414723c */ /* 0x050fe80000041814 */
[--C-:B-1----:R-:W-:Y:S02]  /*a100*/  FFMA.FTZ R76, R220, c[0x0][0x2d0], -R132.reuse ;  /* 0x0000b400dc4c7a23 */ /* 0x102fe40000010884 */
[----:B------:R-:W-:Y:S02]  /*a110*/  FFMA.FTZ R132, R222, c[0x0][0x2d0], -R132 ;  /* 0x0000b400de847a23 */ /* 0x000fe40000010884 */
[C---:B------:R-:W-:Y:S01]  /*a120*/  HMMA.16816.F32.BF16 R24, R68.reuse, R74, R24 ;  /* 0x0000004a4418723c */ /* 0x040fe20000041818 */
[----:B------:R1:W4:Y:S03]  /*a130*/  MUFU.EX2 R136, R76 ;  /* 0x0000004c00887308 */ /* 0x0003260000000800 */
[--C-:B------:R-:W-:Y:S04]  /*a140*/  FFMA.FTZ R72, R216, c[0x0][0x2d0], -R109.reuse ;  /* 0x0000b400d8487a23 */ /* 0x100fe8000001086d */
[C---:B------:R-:W-:Y:S01]  /*a150*/  HMMA.16816.F32.BF16 R28, R68.reuse, R84, R28 ;  /* 0x00000054441c723c */ /* 0x040fe2000004181c */
[----:B--2---:R-:W-:Y:S02]  /*a160*/  LDSM.16.MT88.4 R80, [R192+0x5000] ;  /* 0x00500000c050783b */ /* 0x004fe40000004200 */
[----:B------:R2:W-:Y:S04]  /*a170*/  MUFU.EX2 R133, R72 ;  /* 0x0000004800857308 */ /* 0x0005e80000000800 */
[--C-:B------:R-:W-:Y:S01]  /*a180*/  FFMA.FTZ R84, R218, c[0x0][0x2d0], -R109.reuse ;  /* 0x0000b400da547a23 */ /* 0x100fe2000001086d */
[C---:B------:R-:W-:Y:S04]  /*a190*/  HMMA.16816.F32.BF16 R32, R68.reuse, R86, R32 ;  /* 0x000000564420723c */ /* 0x040fe80000041820 */
[----:B------:R-:W-:Y:S01]  /*a1a0*/  FFMA.FTZ R109, R111, c[0x0][0x2d0], -R109 ;  /* 0x0000b4006f6d7a23 */ /* 0x000fe2000001086d */
[----:B------:R5:W-:Y:S01]  /*a1b0*/  MUFU.EX2 R110, R84 ;  /* 0x00000054006e7308 */ /* 0x000be20000000800 */
[----:B-1----:R-:W1:Y:S01]  /*a1c0*/  LDSM.16.MT88.4 R76, [R188+0x5000] ;  /* 0x00500000bc4c783b */ /* 0x002e620000004200 */
[----:B----4-:R-:W-:Y:S08]  /*a1d0*/  F2FP.BF16.PACK_AB R128, R136, R137 ;  /* 0x000000898880723e */ /* 0x010ff000000010ff */
[----:B------:R-:W4:Y:S01]  /*a1e0*/  MUFU.EX2 R134, R132 ;  /* 0x0000008400867308 */ /* 0x000f220000000800 */
[----:B--2---:R-:W2:Y:S09]  /*a1f0*/  LDSM.16.MT88.4 R72, [R194+0x5000] ;  /* 0x00500000c248783b */ /* 0x004eb20000004200 */
[----:B------:R3:W3:Y:S01]  /*a200*/  MUFU.EX2 R132, R92 ;  /* 0x0000005c00847308 */ /* 0x0006e20000000800 */
[----:B-----5:R-:W5:Y:S09]  /*a210*/  LDSM.16.MT88.4 R84, [R192+0x2800] ;  /* 0x00280000c054783b */ /* 0x020f720000004200 */
[----:B------:R-:W2:Y:S01]  /*a220*/  MUFU.EX2 R109, R109 ;  /* 0x0000006d006d7308 */ /* 0x000ea20000000800 */
[----:B----4-:R-:W-:Y:S01]  /*a230*/  F2FP.BF16.PACK_AB R130, R134, R135 ;  /* 0x000000878682723e */ /* 0x010fe200000010ff */
[C---:B-1----:R-:W-:Y:S01]  /*a240*/  HMMA.16816.F32.BF16 R36, R68.reuse, R76, R36 ;  /* 0x0000004c4424723c */ /* 0x042fe20000041824 */
[----:B---3--:R-:W1:Y:S02]  /*a250*/  LDSM.16.MT88.4 R92, [R191+0x2800] ;  /* 0x00280000bf5c783b */ /* 0x008e640000004200 */
[----:B------:R-:W-:Y:S05]  /*a260*/  F2FP.BF16.PACK_AB R129, R132, R133 ;  /* 0x000000858481723e */ /* 0x000fea00000010ff */
[C---:B------:R-:W-:Y:S04]  /*a270*/  HMMA.16816.F32.BF16 R40, R68.reuse, R78, R40 ;  /* 0x0000004e4428723c */ /* 0x040fe80000041828 */
[----:B--2---:R-:W-:Y:S04]  /*a280*/  F2FP.BF16.PACK_AB R131, R109, R110 ;  /* 0x0000006e6d83723e */ /* 0x004fe800000010ff */
[C---:B------:R-:W-:Y:S08]  /*a290*/  HMMA.16816.F32.BF16 R44, R68.reuse, R80, R44 ;  /* 0x00000050442c723c */ /* 0x040ff0000004182c */
[C---:B------:R-:W-:Y:S08]  /*a2a0*/  HMMA.16816.F32.BF16 R48, R68.reuse, R82, R48 ;  /* 0x000000524430723c */ /* 0x040ff00000041830 */
[C---:B------:R-:W-:Y:S08]  /*a2b0*/  HMMA.16816.F32.BF16 R52, R68.reuse, R88, R52 ;  /* 0x000000584434723c */ /* 0x040ff00000041834 */
[C---:B------:R-:W-:Y:S08]  /*a2c0*/  HMMA.16816.F32.BF16 R56, R68.reuse, R90, R56 ;  /* 0x0000005a4438723c */ /* 0x040ff00000041838 */
[C---:B------:R-:W-:Y:S08]  /*a2d0*/  HMMA.16816.F32.BF16 R60, R68.reuse, R72, R60 ;  /* 0x00000048443c723c */ /* 0x040ff0000004183c */
[----:B------:R-:W-:Y:S08]  /*a2e0*/  HMMA.16816.F32.BF16 R64, R68, R74, R64 ;  /* 0x0000004a4440723c */ /* 0x000ff00000041840 */
[C---:B------:R-:W-:Y:S07]  /*a2f0*/  HMMA.16816.F32.BF16 R112, R128.reuse, R116, R4 ;  /* 0x000000748070723c */ /* 0x040fee0000041804 */
[----:B------:R-:W-:Y:S01]  /*a300*/  FFMA.FTZ R4, R2, R104, R252 ;  /* 0x0000006802047223 */ /* 0x000fe200000100fc */
[C---:B------:R-:W-:Y:S01]  /*a310*/  HMMA.16816.F32.BF16 R116, R128.reuse, R118, R8 ;  /* 0x000000768074723c */ /* 0x040fe20000041808 */
[----:B------:R-:W2:Y:S03]  /*a320*/  LDSM.16.MT88.4 R104, [R192+0x5800] ;  /* 0x00580000c068783b */ /* 0x000ea60000004200 */
[----:B------:R-:W-:Y:S02]  /*a330*/  FFMA.FTZ R2, R0, R159, R251 ;  /* 0x0000009f00027223 */ /* 0x000fe400000100fb */
[----:B------:R-:W-:Y:S02]  /*a340*/  FADD.FTZ R0, R161, R4 ;  /* 0x00000004a1007221 */ /* 0x000fe40000010000 */
[C---:B-----5:R-:W-:Y:S01]  /*a350*/  HMMA.16816.F32.BF16 R68, R128.reuse, R84, R12 ;  /* 0x000000548044723c */ /* 0x060fe2000004180c */
[----:B------:R-:W3:Y:S03]  /*a360*/  LDL R12, [R1+0x14] ;  /* 0x00001400010c7983 */ /* 0x000ee60000100800 */
[----:B------:R-:W-:Y:S01]  /*a370*/  FADD.FTZ R2, R250, R2 ;  /* 0x00000002fa027221 */ /* 0x000fe20000010000 */
[----:B------:R-:W4:Y:S01]  /*a380*/  LDSM.16.MT88.4 R4, [R191+0x5800] ;  /* 0x00580000bf04783b */ /* 0x000f220000004200 */
[----:B------:R-:W-:Y:S02]  /*a390*/  FADD.FTZ R0, R160, R0 ;  /* 0x00000000a0007221 */ /* 0x000fe40000010000 */
[C---:B------:R-:W-:Y:S04]  /*a3a0*/  HMMA.16816.F32.BF16 R72, R128.reuse, R86, R16 ;  /* 0x000000568048723c */ /* 0x040fe80000041810 */
[----:B------:R-:W-:Y:S01]  /*a3b0*/  FADD.FTZ R2, R249, R2 ;  /* 0x00000002f9027221 */ /* 0x000fe20000010000 */
[----:B------:R-:W5:Y:S01]  /*a3c0*/  LDSM.16.MT88.4 R8, [R194+0x5800] ;  /* 0x00580000c208783b */ /* 0x000f620000004200 */
[----:B------:R-:W-:Y:S02]  /*a3d0*/  FADD.FTZ R0, R158, R0 ;  /* 0x000000009e007221 */ /* 0x000fe40000010000 */
[C---:B-1----:R-:W-:Y:S04]  /*a3e0*/  HMMA.16816.F32.BF16 R76, R128.reuse, R92, R20 ;  /* 0x0000005c804c723c */ /* 0x042fe80000041814 */
        /* <DEDUP_REMOVED lines=30> */
[C---:B----4-:R-:W-:Y:S03]  /*a5d0*/  HMMA.16816.F32.BF16 R52, R128.reuse, R4, R52 ;  /* 0x000000048034723c */ /* 0x050fe60000041834 */
[----:B------:R-:W-:Y:S02]  /*a5e0*/  FADD.FTZ R0, R150, R0 ;  /* 0x0000000096007221 */ /* 0x000fe40000010000 */
[----:B------:R-:W-:Y:S02]  /*a5f0*/  FADD.FTZ R2, R146, R2 ;  /* 0x0000000292027221 */ /* 0x000fe40000010000 */
[----:B------:R-:W-:Y:S01]  /*a600*/  FADD.FTZ R0, R145, R0 ;  /* 0x0000000091007221 */ /* 0x000fe20000010000 */
[C---:B------:R-:W-:Y:S04]  /*a610*/  HMMA.16816.F32.BF16 R56, R128.reuse, R6, R56 ;  /* 0x000000068038723c */ /* 0x040fe80000041838 */
[----:B------:R-:W-:Y:S02]  /*a620*/  FADD.FTZ R2, R141, R2 ;  /* 0x000000028d027221 */ /* 0x000fe40000010000 */
[----:B------:R-:W-:Y:S02]  /*a630*/  FADD.FTZ R0, R144, R0 ;  /* 0x0000000090007221 */ /* 0x000fe40000010000 */
[----:B------:R-:W-:Y:S01]  /*a640*/  FADD.FTZ R2, R140, R2 ;  /* 0x000000028c027221 */ /* 0x000fe20000010000 */
[C---:B-----5:R-:W-:Y:S03]  /*a650*/  HMMA.16816.F32.BF16 R60, R128.reuse, R8, R60 ;  /* 0x00000008803c723c */ /* 0x060fe6000004183c */
        /* <DEDUP_REMOVED lines=13> */
[--C-:B------:R-:W-:Y:S01]  /*a730*/  IMAD.MOV.U32 R4, RZ, RZ, R3.reuse ;  /* 0x000000ffff047224 */ /* 0x100fe200078e0003 */
[----:B------:R1:W-:Y:S01]  /*a740*/  STL [R1], R2 ;  /* 0x0000000201007387 */ /* 0x0003e20000100800 */
[----:B------:R-:W-:Y:S02]  /*a750*/  IMAD.MOV.U32 R109, RZ, RZ, R108 ;  /* 0x000000ffff6d7224 */ /* 0x000fe400078e006c */
[----:B------:R-:W-:Y:S01]  /*a760*/  IMAD.MOV.U32 R110, RZ, RZ, R3 ;  /* 0x000000ffff6e7224 */ /* 0x000fe200078e0003 */
[----:B------:R1:W-:Y:S01]  /*a770*/  STL [R1+0x4], R0 ;  /* 0x0000040001007387 */ /* 0x0003e20000100800 */
[----:B---3--:R-:W-:Y:S01]  /*a780*/  ISETP.GT.AND P0, PT, R186, R12, PT ;  /* 0x0000000cba00720c */ /* 0x008fe20003f04270 */
[----:B------:R-:W-:Y:S11]  /*a790*/  IMAD.MOV.U32 R186, RZ, RZ, R212 ;  /* 0x000000ffffba7224 */ /* 0x000ff600078e00d4 */
[----:B------:R-:W-:Y:S01]  /*a7a0*/  @!UPT UIADD3 URZ, URZ, URZ, URZ ;  /* 0x0000003f3f3ff290 */ /* 0x000fe2000fffe03f */
[----:B-1----:R-:W-:-:S05]  /*a7b0*/  @P0 BRA `(.L_x_1906) ;  /* 0xffffc12000000947 */ /* 0x002fca000383ffff */
.L_x_1897:
[----:B------:R-:W2:Y:S04]  /*a7c0*/  LDL R0, [R1+0x18] ;  /* 0x0000180001007983 */ /* 0x000ea80000100800 */
[----:B------:R-:W3:Y:S04]  /*a7d0*/  LDL R3, [R1+0x8] ;  /* 0x0000080001037983 */ /* 0x000ee80000100800 */
[----:B-1----:R-:W4:Y:S01]  /*a7e0*/  LDL R2, [R1+0xc] ;  /* 0x00000c0001027983 */ /* 0x002f220000100800 */
        /* <DEDUP_REMOVED lines=18> */
.L_x_1909:
[----:B------:R-:W-:-:S04]  /*a910*/  MOV R3, c[0x0][0x32c] ;  /* 0x0000cb0000037a02 */ /* 0x000fc80000000f00 */
[----:B------:R-:W-:-:S13]  /*a920*/  ISETP.NE.AND P0, PT, R3, 0x1, PT ;  /* 0x000000010300780c */ /* 0x000fda0003f05270 */
[----:B------:R-:W-:-:S05]  /*a930*/  @P0 IMAD.HI.U32 R3, R0, c[0x0][0x330], RZ ;  /* 0x0000cc0000030a27 */ /* 0x000fca00078e00ff */
[----:B------:R-:W-:Y:S02]  /*a940*/  @P0 SHF.R.U32.HI R0, RZ, c[0x0][0x334], R3 ;  /* 0x0000cd00ff000a19 */ /* 0x000fe40000011603 */
.L_x_1910:
[----:B------:R-:W-:Y:S05]  /*a950*/  BSYNC B0 ;  /* 0x0000000000007941 */ /* 0x000fea0003800000 */
.L_x_1908:
[----:B------:R-:W-:-:S05]  /*a960*/  IMAD R0, R0, c[0x0][0x32c], RZ ;  /* 0x0000cb0000007a24 */ /* 0x000fca00078e02ff */
[----:B------:R-:W-:-:S04]  /*a970*/  IMNMX R2, R2, R0, !PT ;  /* 0x0000000002027217 */ /* 0x000fc80007800200 */
.L_x_1907:
[----:B------:R-:W-:-:S05]  /*a980*/  IADD3 R2, R2, 0x5f, RZ ;  /* 0x0000005f02027810 */ /* 0x000fca0007ffe0ff */
        /* <DEDUP_REMOVED lines=9> */
.L_x_1912:
[----:B------:R-:W-:Y:S04]  /*aa20*/  DEPBAR.LE SB0, 0x0 ;  /* 0x000080000000791a */ /* 0x000fe80000000000 */
[----:B------:R-:W-:Y:S01]  /*aa30*/  WARPSYNC 0xffffffff ;  /* 0xffffffff00007948 */ /* 0x000fe20003800000 */
[----:B------:R-:W-:Y:S01]  /*aa40*/  BAR.SYNC.DEFER_BLOCKING 0x0 ;  /* 0x0000000000007b1d */ /* 0x000fe20000010000 */
[----:B------:R-:W-:Y:S02]  /*aa50*/  ISETP.GT.AND P6, PT, R223, R214, PT ;  /* 0x000000d6df00720c */ /* 0x000fe40003fc4270 */
[C---:B------:R-:W-:Y:S11]  /*aa60*/  IADD3 R212, R214.reuse, -0x1, RZ ;  /* 0xffffffffd6d47810 */ /* 0x040ff60007ffe0ff */
[----:B-1----:R-:W-:Y:S01]  /*aa70*/  @!P6 SHF.R.S32.HI R0, RZ, 0x1f, R214 ;  /* 0x0000001fff00e819 */ /* 0x002fe200000114d6 */
[----:B------:R-:W-:Y:S01]  /*aa80*/  @!P6 IMAD.WIDE.U32 R20, R214, c[0x0][0x208], RZ ;  /* 0x00008200d614ea25 */ /* 0x000fe200078e00ff */
[----:B------:R-:W-:Y:S02]  /*aa90*/  @!P6 MOV R2, c[0x0][0x208] ;  /* 0x000082000002ea02 */ /* 0x000fe40000000f00 */
[----:B------:R-:W-:Y:S01]  /*aaa0*/  @!P6 MOV R3, 0x5 ;  /* 0x000000050003e802 */ /* 0x000fe20000000f00 */
        /* <DEDUP_REMOVED lines=9> */
[----:B------:R-:W2:Y:S01]  /*ab40*/  LDSM.16.M88.4 R16, [R189+0x800] ;  /* 0x00080000bd10783b */ /* 0x000ea20000000200 */
[----:B------:R-:W-:Y:S01]  /*ab50*/  @!P6 IMAD R22, R0, 0x60, RZ ;  /* 0x000000600016e824 */ /* 0x000fe200078e02ff */
[----:B------:R-:W-:Y:S01]  /*ab60*/  @!P6 IADD3 R21, P4, R224, R2, RZ ;  /* 0x00000002e015e210 */ /* 0x000fe20007f9e0ff */
[----:B------:R-:W-:Y:S03]  /*ab70*/  @!P6 IMAD.WIDE.U32 R30, R20, 0x60, R30 ;  /* 0x00000060141ee825 */ /* 0x000fe600078e001e */
[----:B------:R-:W-:Y:S02]  /*ab80*/  @!P6 IADD3 R0, R22, R3, RZ ;  /* 0x000000031600e210 */ /* 0x000fe40007ffe0ff */
[----:B------:R-:W3:Y:S01]  /*ab90*/  LDSM.16.M88.4 R24, [R189+0x1000] ;  /* 0x00100000bd18783b */ /* 0x000ee20000000200 */
[C---:B------:R-:W-:Y:S02]  /*aba0*/  @!P6 LEA R160, P0, R21.reuse, c[0x0][0x1f8], 0x1 ;  /* 0x00007e0015a0ea11 */ /* 0x040fe400078008ff */
[----:B------:R-:W-:Y:S02]  /*abb0*/  @!P6 IADD3.X R3, R0, R228, RZ, P4, !PT ;  /* 0x000000e40003e210 */ /* 0x000fe400027fe4ff */
[----:B------:R-:W-:Y:S02]  /*abc0*/  @!P6 IADD3 R28, P4, R28, R2, RZ ;  /* 0x000000021c1ce210 */ /* 0x000fe40007f9e0ff */
[----:B------:R-:W-:Y:S01]  /*abd0*/  @!P6 LEA.HI.X R161, R21, c[0x0][0x1fc], R3, 0x1, P0 ;  /* 0x00007f0015a1ea11 */ /* 0x000fe200000f0c03 */
[----:B------:R-:W4:Y:S01]  /*abe0*/  LDL.LU R222, [R1] ;  /* 0x0000000001de7983 */ /* 0x000f220000300800 */
[----:B------:R-:W-:Y:S02]  /*abf0*/  @!P6 IADD3 R36, P0, R224, 0x40, RZ ;  /* 0x00000040e024e810 */ /* 0x000fe40007f1e0ff */
[----:B------:R-:W-:Y:S01]  /*ac00*/  @!P6 IADD3 R3, R31, R22, RZ ;  /* 0x000000161f03e210 */ /* 0x000fe20007ffe0ff */
[----:B------:R-:W5:Y:S01]  /*ac10*/  LDSM.16.M88.4 R32, [R189+0x1800] ;  /* 0x00180000bd20783b */ /* 0x000f620000000200 */
[----:B------:R-:W-:Y:S02]  /*ac20*/  @!P6 IADD3 R37, P5, R36, R2, RZ ;  /* 0x000000022425e210 */ /* 0x000fe40007fbe0ff */
[----:B------:R-:W-:Y:S02]  /*ac30*/  @!P6 SHF.L.U64.HI R108, R30, 0x1, R3 ;  /* 0x000000011e6ce819 */ /* 0x000fe40000010203 */
[----:B------:R-:W-:Y:S02]  /*ac40*/  @!P6 IADD3.X R3, RZ, R228, RZ, P0, !PT ;  /* 0x000000e4ff03e210 */ /* 0x000fe400007fe4ff */
[----:B------:R-:W-:Y:S01]  /*ac50*/  @!P6 IADD3 R38, P0, R28, R36, RZ ;  /* 0x000000241c26e210 */ /* 0x000fe20007f1e0ff */
[----:B------:R-:W4:Y:S01]  /*ac60*/  LDL.LU R221, [R1+0x4] ;  /* 0x0000040001dd7983 */ /* 0x000f220000300800 */
[----:B------:R-:W-:Y:S02]  /*ac70*/  @!P6 IADD3.X R2, R0, R29, RZ, P4, !PT ;  /* 0x0000001d0002e210 */ /* 0x000fe400027fe4ff */
[----:B------:R-:W-:Y:S01]  /*ac80*/  @!P6 IADD3 R36, P4, R28, R224, RZ ;  /* 0x000000e01c24e210 */ /* 0x000fe20007f9e0ff */
[C---:B-1----:R-:W-:Y:S01]  /*ac90*/  HMMA.16816.F32.BF16 R4, R120.reuse, R8, RZ ;  /* 0x000000087804723c */ /* 0x042fe200000418ff */
[----:B------:R-:W1:Y:S02]  /*aca0*/  LDSM.16.M88.4 R40, [R189+0x2000] ;  /* 0x00200000bd28783b */ /* 0x000e640000000200 */
[-C--:B------:R-:W-:Y:S02]  /*acb0*/  @!P6 IADD3.X R0, R0, R3.reuse, RZ, P5, !PT ;  /* 0x000000030000e210 */ /* 0x080fe40002ffe4ff */
[----:B------:R-:W-:Y:S02]  /*acc0*/  @!P6 IADD3.X R3, R2, R3, RZ, P0, !PT ;  /* 0x000000030203e210 */ /* 0x000fe400007fe4ff */
[----:B------:R-:W-:Y:S01]  /*acd0*/  @!P6 LEA R46, P0, R36, c[0x0][0x1f8], 0x1 ;  /* 0x00007e00242eea11 */ /* 0x000fe200078008ff */
[C---:B------:R-:W-:Y:S01]  /*ace0*/  HMMA.16816.F32.BF16 R8, R120.reuse, R10, RZ ;  /* 0x0000000a7808723c */ /* 0x040fe200000418ff */
[----:B------:R-:W-:Y:S01]  /*acf0*/  @!P6 IADD3.X R2, R2, R228, RZ, P4, !PT ;  /* 0x000000e40202e210 */ /* 0x000fe200027fe4ff */
[----:B------:R-:W1:Y:S02]  /*ad00*/  LDSM.16.M88.4 R48, [R189+0x2800] ;  /* 0x00280000bd30783b */ /* 0x000e640000000200 */
[----:B------:R-:W-:Y:S02]  /*ad10*/  @!P6 LEA R156, P4, R38, c[0x0][0x1f8], 0x1 ;  /* 0x00007e00269cea11 */ /* 0x000fe400078808ff */
[----:B------:R-:W-:Y:S02]  /*ad20*/  @!P6 LEA.HI.X R47, R36, c[0x0][0x1fc], R2, 0x1, P0 ;  /* 0x00007f00242fea11 */ /* 0x000fe400000f0c02 */
[C---:B--2---:R-:W-:Y:S01]  /*ad30*/  HMMA.16816.F32.BF16 R12, R120.reuse, R16, RZ ;  /* 0x00000010780c723c */ /* 0x044fe200000418ff */
[----:B------:R-:W-:Y:S01]  /*ad40*/  @!P6 ISETP.GE.AND P0, PT, R246, c[0x0][0x1d4], PT ;  /* 0x00007500f600ea0c */ /* 0x000fe20003f06270 */
[----:B------:R-:W2:Y:S02]  /*ad50*/  LDSM.16.M88.4 R128, [R195] ;  /* 0x00000000c380783b */ /* 0x000ea40000000200 */
[----:B------:R-:W-:Y:S02]  /*ad60*/  @!P6 SHF.L.U32 R39, R30, 0x1, RZ ;  /* 0x000000011e27e819 */ /* 0x000fe400000006ff */
[----:B------:R-:W-:Y:S02]  /*ad70*/  @!P6 LEA R158, P5, R37, c[0x0][0x1f8], 0x1 ;  /* 0x00007e00259eea11 */ /* 0x000fe400078a08ff */
[C---:B------:R-:W-:Y:S01]  /*ad80*/  HMMA.16816.F32.BF16 R16, R120.reuse, R18, RZ ;  /* 0x000000127810723c */ /* 0x040fe200000418ff */
[----:B------:R-:W-:Y:S01]  /*ad90*/  @!P6 LEA.HI.X R157, R38, c[0x0][0x1fc], R3, 0x1, P4 ;  /* 0x00007f00269dea11 */ /* 0x000fe200020f0c03 */
[----:B------:R-:W2:Y:S02]  /*ada0*/  LDSM.16.M88.4 R132, [R206] ;  /* 0x00000000ce84783b */ /* 0x000ea40000000200 */
[----:B------:R-:W-:Y:S02]  /*adb0*/  @!P6 IADD3 R44, P4, R39, c[0x0][0x1f8], RZ ;  /* 0x00007e00272cea10 */ /* 0x000fe40007f9e0ff */
[----:B------:R-:W-:Y:S02]  /*adc0*/  @!P6 LEA.HI.X R159, R37, c[0x0][0x1fc], R0, 0x1, P5 ;  /* 0x00007f00259fea11 */ /* 0x000fe400028f0c00 */
[C---:B---3--:R-:W-:Y:S01]  /*add0*/  HMMA.16816.F32.BF16 R20, R120.reuse, R24, RZ ;  /* 0x000000187814723c */ /* 0x048fe200000418ff */
[----:B------:R-:W-:Y:S01]  /*ade0*/  @!P6 IADD3.X R45, R108, c[0x0][0x1fc], RZ, P4, !PT ;  /* 0x00007f006c2dea10 */ /* 0x000fe200027fe4ff */
[----:B------:R-:W3:Y:S02]  /*adf0*/  LDSM.16.M88.4 R136, [R205] ;  /* 0x00000000cd88783b */ /* 0x000ee40000000200 */
[----:B------:R-:W-:Y:S04]  /*ae00*/  @!P6 IADD3 R2, P5, R39, 0x80, RZ ;  /* 0x000000802702e810 */ /* 0x000fe80007fbe0ff */
[C---:B------:R-:W-:Y:S01]  /*ae10*/  HMMA.16816.F32.BF16 R24, R120.reuse, R26, RZ ;  /* 0x0000001a7818723c */ /* 0x040fe200000418ff */
[----:B------:R-:W-:Y:S01]  /*ae20*/  @!P6 IADD3 R2, P4, R2, c[0x0][0x1f8], RZ ;  /* 0x00007e000202ea10 */ /* 0x000fe20007f9e0ff */
[----:B------:R-:W2:Y:S03]  /*ae30*/  LDSM.16.M88.4 R140, [R204] ;  /* 0x00000000cc8c783b */ /* 0x000ea60000000200 */
[----:B------:R-:W-:Y:S03]  /*ae40*/  @!P6 IADD3.X R3, RZ, c[0x0][0x1fc], R108, P4, P5 ;  /* 0x00007f00ff03ea10 */ /* 0x000fe600027ea46c */
[C---:B-----5:R-:W-:Y:S02]  /*ae50*/  HMMA.16816.F32.BF16 R28, R120.reuse, R32, RZ ;  /* 0x00000020781c723c */ /* 0x060fe400000418ff */
[----:B------:R-:W5:Y:S06]  /*ae60*/  LDSM.16.M88.4 R144, [R203] ;  /* 0x00000000cb90783b */ /* 0x000f6c0000000200 */
[C---:B------:R-:W-:Y:S02]  /*ae70*/  HMMA.16816.F32.BF16 R32, R120.reuse, R34, RZ ;  /* 0x000000227820723c */ /* 0x040fe400000418ff */
[----:B------:R-:W2:Y:S06]  /*ae80*/  LDSM.16.M88.4 R148, [R202] ;  /* 0x00000000ca94783b */ /* 0x000eac0000000200 */
[C---:B-1----:R-:W-:Y:S02]  /*ae90*/  HMMA.16816.F32.BF16 R36, R120.reuse, R40, RZ ;  /* 0x000000287824723c */ /* 0x042fe400000418ff */
[----:B------:R-:W-:Y:S01]  /*aea0*/  @!PT LDS RZ, [RZ] ;  /* 0x00000000fffff984 */ /* 0x000fe20000000800 */
[----:B------:R-:W-:Y:S01]  /*aeb0*/  @!PT LDS RZ, [RZ] ;  /* 0x00000000fffff984 */ /* 0x000fe20000000800 */
[----:B------:R-:W-:Y:S01]  /*aec0*/  @!PT LDS RZ, [RZ] ;  /* 0x00000000fffff984 */ /* 0x000fe20000000800 */
[----:B------:R1:W-:Y:S06]  /*aed0*/  @!P6 LDGSTS.E.BYPASS.LTC128B.128 [R213+0x100], [R44.64], !P0 ;  /* 0x001000002cd5efae */ /* 0x0003ec000c101d48 */
[C---:B------:R-:W-:Y:S02]  /*aee0*/  HMMA.16816.F32.BF16 R40, R120.reuse, R42, RZ ;  /* 0x0000002a7828723c */ /* 0x040fe400000418ff */
[----:B------:R1:W-:Y:S08]  /*aef0*/  @!P6 LDGSTS.E.BYPASS.LTC128B.128 [R213+0x3100], [R2.64], !P3 ;  /* 0x0310000002d5efae */ /* 0x0003f0000d901d48 */
[----:B------:R1:W-:Y:S08]  /*af00*/  @!P6 LDGSTS.E.BYPASS.LTC128B.128 [R213+0x1100], [R160.64], !P0 ;  /* 0x01100000a0d5efae */ /* 0x0003f0000c101d48 */
[----:B------:R2:W-:Y:S08]  /*af10*/  @!P6 LDGSTS.E.BYPASS.LTC128B.128 [R213+0x4100], [R158.64], !P3 ;  /* 0x041000009ed5efae */ /* 0x0005f0000d901d48 */
[----:B------:R2:W-:Y:S08]  /*af20*/  @!P6 LDGSTS.E.BYPASS.LTC128B.128 [R213+0x2100], [R46.64], !P0 ;  /* 0x021000002ed5efae */ /* 0x0005f0000c101d48 */
[----:B------:R3:W-:Y:S01]  /*af30*/  @!P6 LDGSTS.E.BYPASS.LTC128B.128 [R213+0x5100], [R156.64], !P3 ;  /* 0x051000009cd5efae */ /* 0x0007e2000d901d48 */
[----:B------:R-:W-:Y:S07]  /*af40*/  ISETP.GT.AND P6, PT, R214, R223, PT ;  /* 0x000000dfd600720c */ /* 0x000fee0003fc4270 */
[----:B-1----:R-:W-:Y:S06]  /*af50*/  LDSM.16.M88.4 R160, [R193+0x800] ;  /* 0x00080000c1a0783b */ /* 0x002fec0000000200 */
[----:B------:R-:W-:Y:S02]  /*af60*/  @P6 SHF.R.S32.HI R111, RZ, 0x1f, R212 ;  /* 0x0000001fff6f6819 */ /* 0x000fe400000114d4 */
[----:B------:R-:W0:Y:S01]  /*af70*/  LDGDEPBAR ;  /* 0x00000000000079af */ /* 0x000e220000000000 */
[C---:B--2---:R-:W-:Y:S07]  /*af80*/  HMMA.16816.F32.BF16 R44, R120.reuse, R48, RZ ;  /* 0x00000030782c723c */ /* 0x044fee00000418ff */
[----:B------:R-:W-:Y:S01]  /*af90*/  LDSM.16.M88.4 R184, [R190+0x3000] ;  /* 0x00300000beb8783b */ /* 0x000fe20000000200 */
[----:B------:R-:W-:Y:S07]  /*afa0*/  HMMA.16816.F32.BF16 R48, R120, R50, RZ ;  /* 0x000000327830723c */ /* 0x000fee00000418ff */
[----:B---3--:R-:W1:Y:S01]  /*afb0*/  LDSM.16.M88.4 R156, [R193] ;  /* 0x00000000c19c783b */ /* 0x008e620000000200 */
        /* <DEDUP_REMOVED lines=8> */
[----:B------:R-:W1:Y:S07]  /*b040*/  LDSM.16.M88.4 R136, [R193+0x2000] ;  /* 0x00200000c188783b */ /* 0x000e6e0000000200 */
[C---:B------:R-:W-:Y:S08]  /*b050*/  HMMA.16816.F32.BF16 R28, R124.reuse, R140, R28 ;  /* 0x0000008c7c1c723c */ /* 0x040ff0000004181c */
[C---:B------:R-:W-:Y:S01]  /*b060*/  HMMA.16816.F32.BF16 R32, R124.reuse, R142, R32 ;  /* 0x0000008e7c20723c */ /* 0x040fe20000041820 */
[----:B------:R-:W2:Y:S07]  /*b070*/  LDSM.16.M88.4 R140, [R193+0x2800] ;  /* 0x00280000c18c783b */ /* 0x000eae0000000200 */
[C---:B-----5:R-:W-:Y:S08]  /*b080*/  HMMA.16816.F32.BF16 R36, R124.reuse, R144, R36 ;  /* 0x000000907c24723c */ /* 0x060ff00000041824 */
[C---:B------:R-:W-:Y:S01]  /*b090*/  HMMA.16816.F32.BF16 R40, R124.reuse, R146, R40 ;  /* 0x000000927c28723c */ /* 0x040fe20000041828 */
[----:B------:R-:W5:Y:S07]  /*b0a0*/  LDSM.16.M88.4 R144, [R190] ;  /* 0x00000000be90783b */ /* 0x000f6e0000000200 */
[C---:B------:R-:W-:Y:S08]  /*b0b0*/  HMMA.16816.F32.BF16 R44, R124.reuse, R148, R44 ;  /* 0x000000947c2c723c */ /* 0x040ff0000004182c */
[----:B------:R-:W-:Y:S01]  /*b0c0*/  HMMA.16816.F32.BF16 R48, R124, R150, R48 ;  /* 0x000000967c30723c */ /* 0x000fe20000041830 */
[----:B------:R-:W3:Y:S07]  /*b0d0*/  LDSM.16.M88.4 R148, [R190+0x800] ;  /* 0x00080000be94783b */ /* 0x000eee0000000200 */
[C---:B-1----:R-:W-:Y:S08]  /*b0e0*/  HMMA.16816.F32.BF16 R4, R152.reuse, R156, R4 ;  /* 0x0000009c9804723c */ /* 0x042ff00000041804 */
[C---:B------:R-:W-:Y:S01]  /*b0f0*/  HMMA.16816.F32.BF16 R8, R152.reuse, R158, R8 ;  /* 0x0000009e9808723c */ /* 0x040fe20000041808 */
[----:B------:R-:W-:Y:S07]  /*b100*/  LDSM.16.M88.4 R156, [R190+0x2000] ;  /* 0x00200000be9c783b */ /* 0x000fee0000000200 */
[C---:B------:R-:W-:Y:S08]  /*b110*/  HMMA.16816.F32.BF16 R12, R152.reuse, R160, R12 ;  /* 0x000000a0980c723c */ /* 0x040ff0000004180c */
[C---:B------:R-:W-:Y:S01]  /*b120*/  HMMA.16816.F32.BF16 R16, R152.reuse, R162, R16 ;  /* 0x000000a29810723c */ /* 0x040fe20000041810 */
[----:B------:R-:W-:Y:S07]  /*b130*/  LDSM.16.M88.4 R160, [R190+0x2800] ;  /* 0x00280000bea0783b */ /* 0x000fee0000000200 */
[C---:B--2---:R-:W-:Y:S08]  /*b140*/  HMMA.16816.F32.BF16 R20, R152.reuse, R128, R20 ;  /* 0x000000809814723c */ /* 0x044ff00000041814 */
[C---:B------:R-:W-:Y:S01]  /*b150*/  HMMA.16816.F32.BF16 R24, R152.reuse, R130, R24 ;  /* 0x000000829818723c */ /* 0x040fe20000041818 */
[----:B------:R-:W1:Y:S07]  /*b160*/  LDSM.16.M88.4 R128, [R190+0x1000] ;  /* 0x00100000be80783b */ /* 0x000e6e0000000200 */
[C---:B---3--:R-:W-:Y:S08]  /*b170*/  HMMA.16816.F32.BF16 R28, R152.reuse, R132, R28 ;  /* 0x00000084981c723c */ /* 0x048ff0000004181c */
[C---:B------:R-:W-:Y:S01]  /*b180*/  HMMA.16816.F32.BF16 R32, R152.reuse, R134, R32 ;  /* 0x000000869820723c */ /* 0x040fe20000041820 */
[----:B------:R-:W2:Y:S07]  /*b190*/  LDSM.16.M88.4 R132, [R190+0x1800] ;  /* 0x00180000be84783b */ /* 0x000eae0000000200 */
[C---:B------:R-:W-:Y:S08]  /*b1a0*/  HMMA.16816.F32.BF16 R36, R152.reuse, R136, R36 ;  /* 0x000000889824723c */ /* 0x040ff00000041824 */
[C---:B------:R-:W-:Y:S01]  /*b1b0*/  HMMA.16816.F32.BF16 R40, R152.reuse, R138, R40 ;  /* 0x0000008a9828723c */ /* 0x040fe20000041828 */
[----:B------:R-:W3:Y:S07]  /*b1c0*/  LDSM.16.M88.4 R136, [R189+0x3000] ;  /* 0x00300000bd88783b */ /* 0x000eee0000000200 */
[C---:B------:R-:W-:Y:S08]  /*b1d0*/  HMMA.16816.F32.BF16 R44, R152.reuse, R140, R44 ;  /* 0x0000008c982c723c */ /* 0x040ff0000004182c */
[----:B------:R-:W-:Y:S01]  /*b1e0*/  HMMA.16816.F32.BF16 R48, R152, R142, R48 ;  /* 0x0000008e9830723c */ /* 0x000fe20000041830 */
[----:B------:R-:W2:Y:S07]  /*b1f0*/  LDSM.16.M88.4 R140, [R189+0x3800] ;  /* 0x00380000bd8c783b */ /* 0x000eae0000000200 */
[C---:B-----5:R-:W-:Y:S08]  /*b200*/  HMMA.16816.F32.BF16 R4, R164.reuse, R144, R4 ;  /* 0x00000090a404723c */ /* 0x060ff00000041804 */
[C---:B------:R-:W-:Y:S01]  /*b210*/  HMMA.16816.F32.BF16 R8, R164.reuse, R146, R8 ;  /* 0x00000092a408723c */ /* 0x040fe20000041808 */
[----:B------:R-:W5:Y:S07]  /*b220*/  LDSM.16.M88.4 R144, [R189+0x4000] ;  /* 0x00400000bd90783b */ /* 0x000f6e0000000200 */
        /* <DEDUP_REMOVED lines=13> */
[----:B------:R-:W-:Y:S01]  /*b300*/  HMMA.16816.F32.BF16 R48, R164, R162, R48 ;  /* 0x000000a2a430723c */ /* 0x000fe20000041830 */
[----:B------:R-:W-:Y:S07]  /*b310*/  LDSM.16.M88.4 R160, [R193+0x5000] ;  /* 0x00500000c1a0783b */ /* 0x000fee0000000200 */
[C---:B---3--:R-:W-:Y:S08]  /*b320*/  HMMA.16816.F32.BF16 R4, R168.reuse, R136, R4 ;  /* 0x00000088a804723c */ /* 0x048ff00000041804 */
[C---:B------:R-:W-:Y:S01]  /*b330*/  HMMA.16816.F32.BF16 R8, R168.reuse, R138, R8 ;  /* 0x0000008aa808723c */ /* 0x040fe20000041808 */
[----:B------:R-:W3:Y:S07]  /*b340*/  LDSM.16.M88.4 R136, [R200] ;  /* 0x00000000c888783b */ /* 0x000eee0000000200 */
[C---:B------:R-:W-:Y:S08]  /*b350*/  HMMA.16816.F32.BF16 R12, R168.reuse, R140, R12 ;  /* 0x0000008ca80c723c */ /* 0x040ff0000004180c */
[C---:B------:R-:W-:Y:S01]  /*b360*/  HMMA.16816.F32.BF16 R16, R168.reuse, R142, R16 ;  /* 0x0000008ea810723c */ /* 0x040fe20000041810 */
[----:B------:R-:W2:Y:S07]  /*b370*/  LDSM.16.M88.4 R140, [R199] ;  /* 0x00000000c78c783b */ /* 0x000eae0000000200 */
[C---:B-----5:R-:W-:Y:S08]  /*b380*/  HMMA.16816.F32.BF16 R20, R168.reuse, R144, R20 ;  /* 0x00000090a814723c */ /* 0x060ff00000041814 */
[C---:B------:R-:W-:Y:S01]  /*b390*/  HMMA.16816.F32.BF16 R24, R168.reuse, R146, R24 ;  /* 0x00000092a818723c */ /* 0x040fe20000041818 */
[----:B------:R-:W5:Y:S07]  /*b3a0*/  LDSM.16.M88.4 R144, [R198] ;  /* 0x00000000c690783b */ /* 0x000f6e0000000200 */
[C---:B------:R-:W-:Y:S08]  /*b3b0*/  HMMA.16816.F32.BF16 R28, R168.reuse, R148, R28 ;  /* 0x00000094a81c723c */ /* 0x040ff0000004181c */
[C---:B------:R-:W-:Y:S01]  /*b3c0*/  HMMA.16816.F32.BF16 R32, R168.reuse, R150, R32 ;  /* 0x00000096a820723c */ /* 0x040fe20000041820 */
[----:B------:R-:W-:Y:S07]  /*b3d0*/  LDSM.16.M88.4 R148, [R193+0x3000] ;  /* 0x00300000c194783b */ /* 0x000fee0000000200 */
[C---:B-1----:R-:W-:Y:S08]  /*b3e0*/  HMMA.16816.F32.BF16 R36, R168.reuse, R128, R36 ;  /* 0x00000080a824723c */ /* 0x042ff00000041824 */
[C---:B------:R-:W-:Y:S01]  /*b3f0*/  HMMA.16816.F32.BF16 R40, R168.reuse, R130, R40 ;  /* 0x00000082a828723c */ /* 0x040fe20000041828 */
[----:B------:R-:W1:Y:S07]  /*b400*/  LDSM.16.M88.4 R128, [R197] ;  /* 0x00000000c580783b */ /* 0x000e6e0000000200 */
[C---:B--2---:R-:W-:Y:S08]  /*b410*/  HMMA.16816.F32.BF16 R44, R168.reuse, R132, R44 ;  /* 0x00000084a82c723c */ /* 0x044ff0000004182c */
[----:B------:R-:W-:Y:S01]  /*b420*/  HMMA.16816.F32.BF16 R48, R168, R134, R48 ;  /* 0x00000086a830723c */ /* 0x000fe20000041830 */
[----:B------:R-:W2:Y:S07]  /*b430*/  LDSM.16.M88.4 R132, [R196] ;  /* 0x00000000c484783b */ /* 0x000eae0000000200 */
[C---:B------:R-:W-:Y:S08]  /*b440*/  HMMA.16816.F32.BF16 R4, R172.reuse, R156, R4 ;  /* 0x0000009cac04723c */ /* 0x040ff00000041804 */
[C---:B------:R-:W-:Y:S01]  /*b450*/  HMMA.16816.F32.BF16 R8, R172.reuse, R158, R8 ;  /* 0x0000009eac08723c */ /* 0x040fe20000041808 */
[----:B------:R-:W-:Y:S07]  /*b460*/  LDSM.16.M88.4 R156, [R193+0x4800] ;  /* 0x00480000c19c783b */ /* 0x000fee0000000200 */
[C---:B---3--:R-:W-:Y:S08]  /*b470*/  HMMA.16816.F32.BF16 R12, R172.reuse, R136, R12 ;  /* 0x00000088ac0c723c */ /* 0x048ff0000004180c */
[C---:B------:R-:W-:Y:S01]  /*b480*/  HMMA.16816.F32.BF16 R16, R172.reuse, R138, R16 ;  /* 0x0000008aac10723c */ /* 0x040fe20000041810 */
[----:B------:R-:W3:Y:S07]  /*b490*/  LDSM.16.M88.4 R136, [R193+0x3800] ;  /* 0x00380000c188783b */ /* 0x000eee0000000200 */
[C---:B------:R-:W-:Y:S08]  /*b4a0*/  HMMA.16816.F32.BF16 R20, R172.reuse, R140, R20 ;  /* 0x0000008cac14723c */ /* 0x040ff00000041814 */
[C---:B------:R-:W-:Y:S01]  /*b4b0*/  HMMA.16816.F32.BF16 R24, R172.reuse, R142, R24 ;  /* 0x0000008eac18723c */ /* 0x040fe20000041818 */
[----:B------:R-:W3:Y:S07]  /*b4c0*/  LDSM.16.M88.4 R140, [R193+0x4000] ;  /* 0x00400000c18c783b */ /* 0x000eee0000000200 */
[C---:B-----5:R-:W-:Y:S08]  /*b4d0*/  HMMA.16816.F32.BF16 R28, R172.reuse, R144, R28 ;  /* 0x00000090ac1c723c */ /* 0x060ff0000004181c */
[C---:B------:R-:W-:Y:S01]  /*b4e0*/  HMMA.16816.F32.BF16 R32, R172.reuse, R146, R32 ;  /* 0x00000092ac20723c */ /* 0x040fe20000041820 */
[----:B------:R-:W5:Y:S07]  /*b4f0*/  LDSM.16.M88.4 R144, [R193+0x5800] ;  /* 0x00580000c190783b */ /* 0x000f6e0000000200 */
[C---:B-1----:R-:W-:Y:S08]  /*b500*/  HMMA.16816.F32.BF16 R36, R172.reuse, R128, R36 ;  /* 0x00000080ac24723c */ /* 0x042ff00000041824 */
[C---:B------:R-:W-:Y:S01]  /*b510*/  HMMA.16816.F32.BF16 R40, R172.reuse, R130, R40 ;  /* 0x00000082ac28723c */ /* 0x040fe20000041828 */
[----:B------:R-:W1:Y:S07]  /*b520*/  LDSM.16.M88.4 R128, [R190+0x3800] ;  /* 0x00380000be80783b */ /* 0x000e6e0000000200 */
[C---:B--2---:R-:W-:Y:S08]  /*b530*/  HMMA.16816.F32.BF16 R44, R172.reuse, R132, R44 ;  /* 0x00000084ac2c723c */ /* 0x044ff0000004182c */
[----:B------:R-:W-:Y:S01]  /*b540*/  HMMA.16816.F32.BF16 R48, R172, R134, R48 ;  /* 0x00000086ac30723c */ /* 0x000fe20000041830 */
[----:B------:R-:W2:Y:S07]  /*b550*/  LDSM.16.M88.4 R132, [R190+0x4000] ;  /* 0x00400000be84783b */ /* 0x000eae0000000200 */
[C---:B------:R-:W-:Y:S08]  /*b560*/  HMMA.16816.F32.BF16 R4, R176.reuse, R148, R4 ;  /* 0x00000094b004723c */ /* 0x040ff00000041804 */
[C---:B------:R-:W-:Y:S08]  /*b570*/  HMMA.16816.F32.BF16 R8, R176.reuse, R150, R8 ;  /* 0x00000096b008723c */ /* 0x040ff00000041808 */
[C---:B---3--:R-:W-:Y:S08]  /*b580*/  HMMA.16816.F32.BF16 R12, R176.reuse, R136, R12 ;  /* 0x00000088b00c723c */ /* 0x048ff0000004180c */
[C---:B------:R-:W-:Y:S01]  /*b590*/  HMMA.16816.F32.BF16 R16, R176.reuse, R138, R16 ;  /* 0x0000008ab010723c */ /* 0x040fe20000041810 */
[----:B------:R-:W3:Y:S07]  /*b5a0*/  LDSM.16.M88.4 R136, [R190+0x4800] ;  /* 0x00480000be88783b */ /* 0x000eee0000000200 */
[C---:B------:R-:W-:Y:S08]  /*b5b0*/  HMMA.16816.F32.BF16 R20, R176.reuse, R140, R20 ;  /* 0x0000008cb014723c */ /* 0x040ff00000041814 */
[C---:B------:R-:W-:Y:S08]  /*b5c0*/  HMMA.16816.F32.BF16 R24, R176.reuse, R142, R24 ;  /* 0x0000008eb018723c */ /* 0x040ff00000041818 */
[C---:B------:R-:W-:Y:S08]  /*b5d0*/  HMMA.16816.F32.BF16 R28, R176.reuse, R156, R28 ;  /* 0x0000009cb01c723c */ /* 0x040ff0000004181c */
[C---:B------:R-:W-:Y:S08]  /*b5e0*/  HMMA.16816.F32.BF16 R32, R176.reuse, R158, R32 ;  /* 0x0000009eb020723c */ /* 0x040ff00000041820 */
[C---:B------:R-:W-:Y:S08]  /*b5f0*/  HMMA.16816.F32.BF16 R36, R176.reuse, R160, R36 ;  /* 0x000000a0b024723c */ /* 0x040ff00000041824 */
[C---:B------:R-:W-:Y:S08]  /*b600*/  HMMA.16816.F32.BF16 R40, R176.reuse, R162, R40 ;  /* 0x000000a2b028723c */ /* 0x040ff00000041828 */
[C---:B-----5:R-:W-:Y:S08]  /*b610*/  HMMA.16816.F32.BF16 R44, R176.reuse, R144, R44 ;  /* 0x00000090b02c723c */ /* 0x060ff0000004182c */
[----:B------:R-:W-:Y:S08]  /*b620*/  HMMA.16816.F32.BF16 R48, R176, R146, R48 ;  /* 0x00000092b030723c */ /* 0x000ff00000041830 */
[C---:B------:R-:W-:Y:S08]  /*b630*/  HMMA.16816.F32.BF16 R4, R180.reuse, R184, R4 ;  /* 0x000000b8b404723c */ /* 0x040ff00000041804 */
[C---:B------:R-:W-:Y:S08]  /*b640*/  HMMA.16816.F32.BF16 R8, R180.reuse, R186, R8 ;  /* 0x000000bab408723c */ /* 0x040ff00000041808 */
[C---:B-1----:R-:W-:Y:S08]  /*b650*/  HMMA.16816.F32.BF16 R12, R180.reuse, R128, R12 ;  /* 0x00000080b40c723c */ /* 0x042ff0000004180c */
[C---:B------:R-:W-:Y:S01]  /*b660*/  HMMA.16816.F32.BF16 R16, R180.reuse, R130, R16 ;  /* 0x00000082b410723c */ /* 0x040fe20000041810 */
[----:B------:R-:W1:Y:S03]  /*b670*/  LDSM.16.M88.4 R128, [R190+0x5000] ;  /* 0x00500000be80783b */ /* 0x000e660000000200 */
        /* <DEDUP_REMOVED lines=9> */
[C---:B---3--:R-:W-:Y:S01]  /*b710*/  HMMA.16816.F32.BF16 R28, R180.reuse, R136, R28 ;  /* 0x00000088b41c723c */ /* 0x048fe2000004181c */
[----:B------:R-:W-:Y:S04]  /*b720*/  BAR.SYNC.DEFER_BLOCKING 0x0 ;  /* 0x0000000000007b1d */ /* 0x000fe80000010000 */
[----:B------:R-:W-:Y:S02]  /*b730*/  FMNMX.FTZ R0, R9, R0, !PT ;  /* 0x0000000009007209 */ /* 0x000fe40007810000 */
[----:B------:R-:W-:Y:S01]  /*b740*/  FMNMX.FTZ R2, R10, R2, !PT ;  /* 0x000000020a027209 */ /* 0x000fe20007810000 */
[C---:B------:R-:W-:Y:S04]  /*b750*/  HMMA.16816.F32.BF16 R32, R180.reuse, R138, R32 ;  /* 0x0000008ab420723c */ /* 0x040fe80000041820 */
[----:B------:R-:W-:Y:S01]  /*b760*/  FMNMX.FTZ R0, R12, R0, !PT ;  /* 0x000000000c007209 */ /* 0x000fe20007810000 */
[----:B------:R-:W-:Y:S01]  /*b770*/  @P6 IMAD.WIDE.U32 R136, R212, c[0x0][0x1e0], RZ ;  /* 0x00007800d4886a25 */ /* 0x000fe200078e00ff */
[----:B------:R-:W-:Y:S02]  /*b780*/  FMNMX.FTZ R2, R11, R2, !PT ;  /* 0x000000020b027209 */ /* 0x000fe40007810000 */
[----:B------:R-:W-:Y:S01]  /*b790*/  FMNMX.FTZ R0, R13, R0, !PT ;  /* 0x000000000d007209 */ /* 0x000fe20007810000 */
[C---:B-1----:R-:W-:Y:S03]  /*b7a0*/  HMMA.16816.F32.BF16 R36, R180.reuse, R128, R36 ;  /* 0x00000080b424723c */ /* 0x042fe60000041824 */
[----:B------:R-:W-:Y:S02]  /*b7b0*/  FMNMX.FTZ R2, R14, R2, !PT ;  /* 0x000000020e027209 */ /* 0x000fe40007810000 */
[----:B------:R-:W-:Y:S02]  /*b7c0*/  FMNMX.FTZ R0, R16, R0, !PT ;  /* 0x0000000010007209 */ /* 0x000fe40007810000 */
[----:B------:R-:W-:Y:S01]  /*b7d0*/  FMNMX.FTZ R2, R15, R2, !PT ;  /* 0x000000020f027209 */ /* 0x000fe20007810000 */
[C---:B------:R-:W-:Y:S01]  /*b7e0*/  HMMA.16816.F32.BF16 R40, R180.reuse, R130, R40 ;  /* 0x00000082b428723c */ /* 0x040fe20000041828 */
[----:B------:R-:W-:Y:S03]  /*b7f0*/  @P6 MOV R128, c[0x0][0x1e0] ;  /* 0x0000780000806a02 */ /* 0x000fe60000000f00 */
        /* <DEDUP_REMOVED lines=38> */
[----:B------:R-:W-:Y:S02]  /*ba60*/  FMNMX.FTZ R0, R51, R0, !PT ;  /* 0x0000000033007209 */ /* 0x000fe40007810000 */
[----:B------:R-:W-:Y:S05]  /*ba70*/  @P6 MOV R131, R229 ;  /* 0x000000e500836202 */ /* 0x000fea0000000f00 */
[----:B------:R-:W2:Y:S01]  /*ba80*/  SHFL.BFLY PT, R2, R0, 0x2, 0x1f ;  /* 0x0c401f0000027f89 */ /* 0x000ea200000e0000 */
[----:B------:R-:W-:Y:S01]  /*ba90*/  @P6 IMAD.WIDE.U32 R130, R136, 0x60, R130 ;  /* 0x0000006088826825 */ /* 0x000fe200078e0082 */
[----:B-1----:R-:W-:Y:S06]  /*baa0*/  FMNMX.FTZ R3, R3, R108, !PT ;  /* 0x0000006c03037209 */ /* 0x002fec0007810000 */
[----:B------:R-:W1:Y:S01]  /*bab0*/  SHFL.BFLY PT, R108, R3, 0x1, 0x1f ;  /* 0x0c201f00036c7f89 */ /* 0x000e6200000e0000 */
[----:B--2---:R-:W-:Y:S07]  /*bac0*/  FMNMX.FTZ R0, R0, R2, !PT ;  /* 0x0000000200007209 */ /* 0x004fee0007810000 */
[----:B------:R-:W2:Y:S01]  /*bad0*/  SHFL.BFLY PT, R2, R0, 0x1, 0x1f ;  /* 0x0c201f0000027f89 */ /* 0x000ea200000e0000 */
[----:B-1----:R-:W-:Y:S05]  /*bae0*/  FMNMX.FTZ R108, R3, R108, !PT ;  /* 0x0000006c036c7209 */ /* 0x002fea0007810000 */
[----:B------:R-:W-:Y:S01]  /*baf0*/  FMUL.FTZ R140, R108, c[0x0][0x2d0] ;  /* 0x0000b4006c8c7a20 */ /* 0x000fe20000410000 */
[----:B--2---:R-:W-:Y:S01]  /*bb00*/  FMNMX.FTZ R3, R0, R2, !PT ;  /* 0x0000000200037209 */ /* 0x004fe20007810000 */
[----:B------:R-:W-:Y:S01]  /*bb10*/  FADD.FTZ R0, -R108, R109 ;  /* 0x0000006d6c007221 */ /* 0x000fe20000010100 */
[----:B------:R-:W-:Y:S01]  /*bb20*/  @P6 MOV R2, 0x5 ;  /* 0x0000000500026802 */ /* 0x000fe20000000f00 */
[----:B------:R-:W-:Y:S02]  /*bb30*/  @P6 IMAD R109, R111, c[0x0][0x1e0], RZ ;  /* 0x000078006f6d6a24 */ /* 0x000fe400078e02ff */
[----:B------:R-:W-:Y:S01]  /*bb40*/  FMUL.FTZ R0, R0, c[0x0][0x2d0] ;  /* 0x0000b40000007a20 */ /* 0x000fe20000410000 */
[----:B------:R-:W-:Y:S01]  /*bb50*/  @P6 SHF.L.U64.HI R129, R128, R2, c[0x0][0x1e4] ;  /* 0x0000790080816619 */ /* 0x000fe20000010202 */
[----:B------:R-:W-:Y:S01]  /*bb60*/  @P6 IMAD R109, R212, c[0x0][0x1e4], R109 ;  /* 0x00007900d46d6a24 */ /* 0x000fe200078e026d */
[----:B------:R-:W-:Y:S01]  /*bb70*/  @P6 SHF.L.U32 R128, R128, 0x5, RZ ;  /* 0x0000000580806819 */ /* 0x000fe200000006ff */
[----:B------:R1:W2:Y:S01]  /*bb80*/  MUFU.EX2 R2, R0 ;  /* 0x0000000000027308 */ /* 0x0002a20000000800 */
[--C-:B------:R-:W-:Y:S02]  /*bb90*/  FFMA.FTZ R5, R5, c[0x0][0x2d0], -R140.reuse ;  /* 0x0000b40005057a23 */ /* 0x100fe4000001088c */
[----:B------:R-:W-:Y:S01]  /*bba0*/  @P6 IADD3 R109, R137, R109, RZ ;  /* 0x0000006d896d6210 */ /* 0x000fe20007ffe0ff */
[--C-:B------:R-:W-:Y:S02]  /*bbb0*/  FFMA.FTZ R9, R9, c[0x0][0x2d0], -R140.reuse ;  /* 0x0000b40009097a23 */ /* 0x100fe4000001088c */
[--C-:B------:R-:W-:Y:S02]  /*bbc0*/  FFMA.FTZ R12, R12, c[0x0][0x2d0], -R140.reuse ;  /* 0x0000b4000c0c7a23 */ /* 0x100fe4000001088c */
[----:B------:R-:W-:Y:S02]  /*bbd0*/  @P6 IMAD R133, R109, 0x60, RZ ;  /* 0x000000606d856824 */ /* 0x000fe400078e02ff */
[----:B------:R3:W-:Y:S01]  /*bbe0*/  MUFU.EX2 R218, R5 ;  /* 0x0000000500da7308 */ /* 0x0007e20000000800 */
[--C-:B------:R-:W-:Y:S02]  /*bbf0*/  FFMA.FTZ R13, R13, c[0x0][0x2d0], -R140.reuse ;  /* 0x0000b4000d0d7a23 */ /* 0x100fe4000001088c */
[--C-:B------:R-:W-:Y:S02]  /*bc00*/  FFMA.FTZ R21, R21, c[0x0][0x2d0], -R140.reuse ;  /* 0x0000b40015157a23 */ /* 0x100fe4000001088c */
[----:B------:R-:W-:Y:S05]  /*bc10*/  FFMA.FTZ R29, R29, c[0x0][0x2d0], -R140 ;  /* 0x0000b4001d1d7a23 */ /* 0x000fea000001088c */
[----:B------:R-:W-:Y:S01]  /*bc20*/  MUFU.EX2 R216, R9 ;  /* 0x0000000900d87308 */ /* 0x000fe20000000800 */
[----:B-1----:R-:W-:Y:S02]  /*bc30*/  FADD.FTZ R0, -R3, R110 ;  /* 0x0000006e03007221 */ /* 0x002fe40000010100 */
[----:B------:R-:W-:Y:S04]  /*bc40*/  @P6 IMAD.WIDE.U32 R110, R136, 0x60, R128 ;  /* 0x00000060886e6825 */ /* 0x000fe800078e0080 */
[----:B------:R-:W-:Y:S01]  /*bc50*/  FMUL.FTZ R0, R0, c[0x0][0x2d0] ;  /* 0x0000b40000007a20 */ /* 0x000fe20000410000 */
[----:B------:R-:W-:Y:S01]  /*bc60*/  @P6 IADD3 R109, R133, R111, RZ ;  /* 0x0000006f856d6210 */ /* 0x000fe20007ffe0ff */
[----:B------:R-:W-:Y:S01]  /*bc70*/  FFMA.FTZ R111, R4, c[0x0][0x2d0], -R140 ;  /* 0x0000b400046f7a23 */ /* 0x000fe2000001088c */
[----:B------:R-:W-:Y:S01]  /*bc80*/  @P6 IADD3 R132, P4, R226, R110, RZ ;  /* 0x0000006ee2846210 */ /* 0x000fe20007f9e0ff */
[----:B------:R1:W-:Y:S01]  /*bc90*/  MUFU.EX2 R215, R12 ;  /* 0x0000000c00d77308 */ /* 0x0003e20000000800 */
[----:B--2---:R-:W-:Y:S02]  /*bca0*/  FMUL.FTZ R68, R2, R68 ;  /* 0x0000004402447220 */ /* 0x004fe40000410000 */
[----:B------:R-:W-:Y:S01]  /*bcb0*/  @P6 LEA R134, P0, R132, c[0x0][0x1c8], 0x1 ;  /* 0x0000720084866a11 */ /* 0x000fe200078008ff */
[C---:B------:R-:W-:Y:S01]  /*bcc0*/  FMUL.FTZ R69, R2.reuse, R69 ;  /* 0x0000004502457220 */ /* 0x040fe20000410000 */
[----:B------:R-:W-:Y:S01]  /*bcd0*/  @P6 IADD3.X R4, R109, R229, RZ, P4, !PT ;  /* 0x000000e56d046210 */ /* 0x000fe200027fe4ff */
[----:B------:R-:W-:Y:S01]  /*bce0*/  FMUL.FTZ R72, R2, R72 ;  /* 0x0000004802487220 */ /* 0x000fe20000410000 */
[----:B------:R-:W-:Y:S01]  /*bcf0*/  @P6 IADD3 R128, P4, R128, R110, RZ ;  /* 0x0000006e80806210 */ /* 0x000fe20007f9e0ff */
[----:B------:R-:W-:Y:S01]  /*bd00*/  FMUL.FTZ R73, R2, R73 ;  /* 0x0000004902497220 */ /* 0x000fe20000410000 */
[----:B------:R-:W-:Y:S01]  /*bd10*/  @P6 LEA.HI.X R135, R132, c[0x0][0x1cc], R4, 0x1, P0 ;  /* 0x0000730084876a11 */ /* 0x000fe200000f0c04 */
[----:B------:R2:W-:Y:S01]  /*bd20*/  MUFU.EX2 R219, R111 ;  /* 0x0000006f00db7308 */ /* 0x0005e20000000800 */
[----:B------:R-:W-:Y:S01]  /*bd30*/  @P6 IADD3 R4, R131, R133, RZ ;  /* 0x0000008583046210 */ /* 0x000fe20007ffe0ff */
[C---:B------:R-:W-:Y:S01]  /*bd40*/  FMUL.FTZ R76, R2.reuse, R76 ;  /* 0x0000004c024c7220 */ /* 0x040fe20000410000 */
[----:B---3--:R-:W-:Y:S01]  /*bd50*/  @P6 IADD3.X R5, R109, R129, RZ, P4, !PT ;  /* 0x000000816d056210 */ /* 0x008fe200027fe4ff */
[----:B------:R-:W-:Y:S01]  /*bd60*/  FMUL.FTZ R77, R2, R77 ;  /* 0x0000004d024d7220 */ /* 0x000fe20000410000 */
[----:B------:R-:W-:Y:S01]  /*bd70*/  @P6 SHF.L.U64.HI R136, R130, 0x1, R4 ;  /* 0x0000000182886819 */ /* 0x000fe20000010204 */
[----:B------:R-:W-:Y:S01]  /*bd80*/  FMUL.FTZ R80, R2, R80 ;  /* 0x0000005002507220 */ /* 0x000fe20000410000 */
[----:B------:R-:W-:Y:S01]  /*bd90*/  @P6 SHF.L.U32 R133, R130, 0x1, RZ ;  /* 0x0000000182856819 */ /* 0x000fe200000006ff */
[C---:B------:R-:W-:Y:S02]  /*bda0*/  FMUL.FTZ R81, R2.reuse, R81 ;  /* 0x0000005102517220 */ /* 0x040fe40000410000 */
[----:B------:R-:W3:Y:S01]  /*bdb0*/  MUFU.EX2 R0, R0 ;  /* 0x0000000000007308 */ /* 0x000ee20000000800 */
[C---:B------:R-:W-:Y:S02]  /*bdc0*/  FMUL.FTZ R84, R2.reuse, R84 ;  /* 0x0000005402547220 */ /* 0x040fe40000410000 */
[----:B------:R-:W-:Y:S02]  /*bdd0*/  FMUL.FTZ R85, R2, R85 ;  /* 0x0000005502557220 */ /* 0x000fe40000410000 */
[--C-:B-1----:R-:W-:Y:S02]  /*bde0*/  FFMA.FTZ R12, R16, c[0x0][0x2d0], -R140.reuse ;  /* 0x0000b400100c7a23 */ /* 0x102fe4000001088c */
[C---:B------:R-:W-:Y:S02]  /*bdf0*/  FMUL.FTZ R88, R2.reuse, R88 ;  /* 0x0000005802587220 */ /* 0x040fe40000410000 */
[C---:B------:R-:W-:Y:S01]  /*be00*/  FMUL.FTZ R89, R2.reuse, R89 ;  /* 0x0000005902597220 */ /* 0x040fe20000410000 */
[----:B------:R-:W-:Y:S01]  /*be10*/  MUFU.EX2 R186, R12 ;  /* 0x0000000c00ba7308 */ /* 0x000fe20000000800 */
[C---:B------:R-:W-:Y:S02]  /*be20*/  FMUL.FTZ R92, R2.reuse, R92 ;  /* 0x0000005c025c7220 */ /* 0x040fe40000410000 */
[----:B------:R-:W-:Y:S01]  /*be30*/  FMUL.FTZ R93, R2, R93 ;  /* 0x0000005d025d7220 */ /* 0x000fe20000410000 */
[----:B--2---:R-:W-:Y:S01]  /*be40*/  @P6 IADD3 R111, P0, R226, 0x40, RZ ;  /* 0x00000040e26f6810 */ /* 0x004fe20007f1e0ff */
[C---:B------:R-:W-:Y:S02]  /*be50*/  FMUL.FTZ R96, R2.reuse, R96 ;  /* 0x0000006002607220 */ /* 0x040fe40000410000 */
[----:B------:R-:W-:Y:S01]  /*be60*/  FMUL.FTZ R97, R2, R97 ;  /* 0x0000006102617220 */ /* 0x000fe20000410000 */
[----:B------:R-:W-:Y:S01]  /*be70*/  @P6 IADD3 R131, P5, R111, R110, RZ ;  /* 0x0000006e6f836210 */ /* 0x000fe20007fbe0ff */
[----:B------:R-:W-:Y:S01]  /*be80*/  FFMA.FTZ R110, R8, c[0x0][0x2d0], -R140 ;  /* 0x0000b400086e7a23 */ /* 0x000fe2000001088c */
[----:B------:R-:W-:Y:S01]  /*be90*/  @P6 IADD3.X R4, RZ, R229, RZ, P0, !PT ;  /* 0x000000e5ff046210 */ /* 0x000fe200007fe4ff */
[----:B------:R-:W-:Y:S01]  /*bea0*/  FMUL.FTZ R100, R2, R100 ;  /* 0x0000006402647220 */ /* 0x000fe20000410000 */
[C---:B------:R-:W-:Y:S01]  /*beb0*/  @P6 IADD3 R132, P0, R128.reuse, R111, RZ ;  /* 0x0000006f80846210 */ /* 0x040fe20007f1e0ff */
[----:B------:R1:W2:Y:S01]  /*bec0*/  MUFU.EX2 R217, R110 ;  /* 0x0000006e00d97308 */ /* 0x0002a20000000800 */
[----:B------:R-:W-:Y:S01]  /*bed0*/  @P6 IADD3 R111, P4, R128, R226, RZ ;  /* 0x000000e2806f6210 */ /* 0x000fe20007f9e0ff */
[C---:B---3--:R-:W-:Y:S01]  /*bee0*/  FMUL.FTZ R70, R0.reuse, R70 ;  /* 0x0000004600467220 */ /* 0x048fe20000410000 */
[-C--:B------:R-:W-:Y:S01]  /*bef0*/  @P6 IADD3.X R8, R109, R4.reuse, RZ, P5, !PT ;  /* 0x000000046d086210 */ /* 0x080fe20002ffe4ff */
[----:B------:R-:W-:Y:S01]  /*bf00*/  FMUL.FTZ R109, R3, c[0x0][0x2d0] ;  /* 0x0000b400036d7a20 */ /* 0x000fe20000410000 */
[----:B------:R-:W-:Y:S01]  /*bf10*/  @P6 IADD3.X R4, R5, R4, RZ, P0, !PT ;  /* 0x0000000405046210 */ /* 0x000fe200007fe4ff */
[----:B------:R-:W-:Y:S01]  /*bf20*/  FMUL.FTZ R71, R0, R71 ;  /* 0x0000004700477220 */ /* 0x000fe20000410000 */
[----:B------:R-:W-:Y:S01]  /*bf30*/  @P6 LEA R128, P0, R111, c[0x0][0x1c8], 0x1 ;  /* 0x000072006f806a11 */ /* 0x000fe200078008ff */
[--C-:B------:R-:W-:Y:S01]  /*bf40*/  FFMA.FTZ R6, R6, c[0x0][0x2d0], -R109.reuse ;  /* 0x0000b40006067a23 */ /* 0x100fe2000001086d */
[----:B------:R-:W-:Y:S01]  /*bf50*/  @P6 IADD3.X R5, R5, R229, RZ, P4, !PT ;  /* 0x000000e505056210 */ /* 0x000fe200027fe4ff */
[----:B------:R-:W-:Y:S01]  /*bf60*/  FFMA.FTZ R7, R7, c[0x0][0x2d0], -R109 ;  /* 0x0000b40007077a23 */ /* 0x000fe2000001086d */
[----:B------:R-:W-:Y:S01]  /*bf70*/  @P6 LEA R130, P5, R131, c[0x0][0x1c8], 0x1 ;  /* 0x0000720083826a11 */ /* 0x000fe200078a08ff */
[----:B------:R3:W-:Y:S01]  /*bf80*/  MUFU.EX2 R147, R6 ;  /* 0x0000000600937308 */ /* 0x0007e20000000800 */
[----:B------:R-:W-:Y:S01]  /*bf90*/  @P6 LEA.HI.X R129, R111, c[0x0][0x1cc], R5, 0x1, P0 ;  /* 0x000073006f816a11 */ /* 0x000fe200000f0c05 */
[----:B------:R-:W-:Y:S01]  /*bfa0*/  FMUL.FTZ R74, R0, R74 ;  /* 0x0000004a004a7220 */ /* 0x000fe20000410000 */
[----:B------:R-:W-:Y:S01]  /*bfb0*/  @P6 ISETP.GE.AND P0, PT, R246, c[0x0][0x1d4], PT ;  /* 0x00007500f6006a0c */ /* 0x000fe20003f06270 */
[C---:B------:R-:W-:Y:S01]  /*bfc0*/  FMUL.FTZ R75, R0.reuse, R75 ;  /* 0x0000004b004b7220 */ /* 0x040fe20000410000 */
[----:B------:R-:W-:Y:S01]  /*bfd0*/  @P6 LEA.HI.X R131, R131, c[0x0][0x1cc], R8, 0x1, P5 ;  /* 0x0000730083836a11 */ /* 0x000fe200028f0c08 */
[C---:B------:R-:W-:Y:S02]  /*bfe0*/  FMUL.FTZ R78, R0.reuse, R78 ;  /* 0x0000004e004e7220 */ /* 0x040fe40000410000 */
[C---:B------:R-:W-:Y:S02]  /*bff0*/  FMUL.FTZ R79, R0.reuse, R79 ;  /* 0x0000004f004f7220 */ /* 0x040fe40000410000 */
[----:B------:R5:W4:Y:S01]  /*c000*/  MUFU.EX2 R148, R7 ;  /* 0x0000000700947308 */ /* 0x000b220000000800 */
[----:B------:R-:W-:Y:S01]  /*c010*/  FMUL.FTZ R82, R0, R82 ;  /* 0x0000005200527220 */ /* 0x000fe20000410000 */
[----:B-1----:R-:W-:Y:S01]  /*c020*/  @P6 LEA R110, P4, R132, c[0x0][0x1c8], 0x1 ;  /* 0x00007200846e6a11 */ /* 0x002fe200078808ff */
[----:B------:R-:W-:Y:S02]  /*c030*/  FMUL.FTZ R83, R0, R83 ;  /* 0x0000005300537220 */ /* 0x000fe40000410000 */
[----:B------:R-:W-:Y:S01]  /*c040*/  FFMA.FTZ R12, R17, c[0x0][0x2d0], -R140 ;  /* 0x0000b400110c7a23 */ /* 0x000fe2000001088c */
[----:B------:R-:W-:Y:S01]  /*c050*/  @P6 LEA.HI.X R111, R132, c[0x0][0x1cc], R4, 0x1, P4 ;  /* 0x00007300846f6a11 */ /* 0x000fe200020f0c04 */
[C---:B------:R-:W-:Y:S01]  /*c060*/  FMUL.FTZ R86, R0.reuse, R86 ;  /* 0x0000005600567220 */ /* 0x040fe20000410000 */
[C---:B------:R-:W-:Y:S01]  /*c070*/  @P6 IADD3 R8, P4, R133.reuse, c[0x0][0x1c8], RZ ;  /* 0x0000720085086a10 */ /* 0x040fe20007f9e0ff */
[----:B------:R-:W-:Y:S01]  /*c080*/  FMUL.FTZ R87, R0, R87 ;  /* 0x0000005700577220 */ /* 0x000fe20000410000 */
[----:B------:R-:W-:Y:S01]  /*c090*/  @P6 IADD3 R4, P5, R133, 0x80, RZ ;  /* 0x0000008085046810 */ /* 0x000fe20007fbe0ff */
[----:B------:R1:W1:Y:S01]  /*c0a0*/  MUFU.EX2 R185, R12 ;  /* 0x0000000c00b97308 */ /* 0x0002620000000800 */
[----:B------:R-:W-:Y:S01]  /*c0b0*/  @P6 IADD3.X R9, R136, c[0x0][0x1cc], RZ, P4, !PT ;  /* 0x0000730088096a10 */ /* 0x000fe200027fe4ff */
[----:B------:R-:W-:Y:S01]  /*c0c0*/  FMUL.FTZ R90, R0, R90 ;  /* 0x0000005a005a7220 */ /* 0x000fe20000410000 */
[----:B------:R-:W-:Y:S01]  /*c0d0*/  @P6 IADD3 R4, P4, R4, c[0x0][0x1c8], RZ ;  /* 0x0000720004046a10 */ /* 0x000fe20007f9e0ff */
[----:B---3--:R-:W-:Y:S01]  /*c0e0*/  FMUL.FTZ R6, R0, R114 ;  /* 0x0000007200067220 */ /* 0x008fe20000410000 */
[----:B--2---:R-:W-:Y:S01]  /*c0f0*/  F2FP.BF16.PACK_AB R114, R216, R217 ;  /* 0x000000d9d872723e */ /* 0x004fe200000010ff */
[----:B------:R2:W-:Y:S01]  /*c100*/  @P6 LDGSTS.E.BYPASS.LTC128B.128 [R213+0x8100], [R8.64], !P0 ;  /* 0x0810000008d56fae */ /* 0x0005e2000c101d48 */
[----:B------:R-:W-:Y:S01]  /*c110*/  @P6 IADD3.X R5, RZ, c[0x0][0x1cc], R136, P4, P5 ;  /* 0x00007300ff056a10 */ /* 0x000fe200027ea488 */
[C---:B------:R-:W-:Y:S02]  /*c120*/  FMUL.FTZ R91, R0.reuse, R91 ;  /* 0x0000005b005b7220 */ /* 0x040fe40000410000 */
[C---:B------:R-:W-:Y:S01]  /*c130*/  FMUL.FTZ R94, R0.reuse, R94 ;  /* 0x0000005e005e7220 */ /* 0x040fe20000410000 */
[----:B------:R-:W-:Y:S01]  /*c140*/  MUFU.EX2 R187, R13 ;  /* 0x0000000d00bb7308 */ /* 0x000fe20000000800 */
[C---:B------:R-:W-:Y:S02]  /*c150*/  FMUL.FTZ R95, R0.reuse, R95 ;  /* 0x0000005f005f7220 */ /* 0x040fe40000410000 */
[----:B------:R3:W-:Y:S01]  /*c160*/  @P6 LDGSTS.E.BYPASS.LTC128B.128 [R213+0xb100], [R4.64], !P3 ;  /* 0x0b10000004d56fae */ /* 0x0007e2000d901d48 */
[C---:B-----5:R-:W-:Y:S02]  /*c170*/  FMUL.FTZ R7, R0.reuse, R115 ;  /* 0x0000007300077220 */ /* 0x060fe40000410000 */
[C---:B------:R-:W-:Y:S02]  /*c180*/  FMUL.FTZ R98, R0.reuse, R98 ;  /* 0x0000006200627220 */ /* 0x040fe40000410000 */
[----:B------:R-:W-:Y:S02]  /*c190*/  FMUL.FTZ R99, R0, R99 ;  /* 0x0000006300637220 */ /* 0x000fe40000410000 */
[----:B------:R-:W-:Y:S01]  /*c1a0*/  FMUL.FTZ R101, R2, R101 ;  /* 0x0000006502657220 */ /* 0x000fe20000410000 */
[----:B------:R5:W-:Y:S01]  /*c1b0*/  @P6 LDGSTS.E.BYPASS.LTC128B.128 [R213+0x9100], [R134.64], !P0 ;  /* 0x0910000086d56fae */ /* 0x000be2000c101d48 */
[----:B------:R-:W-:Y:S01]  /*c1c0*/  FMUL.FTZ R102, R0, R102 ;  /* 0x0000006600667220 */ /* 0x000fe20000410000 */
[----:B------:R-:W-:Y:S01]  /*c1d0*/  MUFU.EX2 R184, R21 ;  /* 0x0000001500b87308 */ /* 0x000fe20000000800 */
[--C-:B-1----:R-:W-:Y:S02]  /*c1e0*/  FFMA.FTZ R12, R18, c[0x0][0x2d0], -R109.reuse ;  /* 0x0000b400120c7a23 */ /* 0x102fe4000001086d */
[----:B------:R-:W-:Y:S02]  /*c1f0*/  FMUL.FTZ R103, R0, R103 ;  /* 0x0000006700677220 */ /* 0x000fe40000410000 */
[C---:B------:R-:W-:Y:S01]  /*c200*/  FMUL.FTZ R104, R2.reuse, R104 ;  /* 0x0000006802687220 */ /* 0x040fe20000410000 */
[----:B------:R1:W-:Y:S01]  /*c210*/  @P6 LDGSTS.E.BYPASS.LTC128B.128 [R213+0xc100], [R130.64], !P3 ;  /* 0x0c10000082d56fae */ /* 0x0003e2000d901d48 */
[C---:B------:R-:W-:Y:S02]  /*c220*/  FMUL.FTZ R105, R2.reuse, R105 ;  /* 0x0000006902697220 */ /* 0x040fe40000410000 */
[C---:B--2---:R-:W-:Y:S01]  /*c230*/  FMUL.FTZ R8, R2.reuse, R116 ;  /* 0x0000007402087220 */ /* 0x044fe20000410000 */
[----:B------:R2:W-:Y:S01]  /*c240*/  MUFU.EX2 R142, R12 ;  /* 0x0000000c008e7308 */ /* 0x0005e20000000800 */
[----:B------:R-:W-:Y:S02]  /*c250*/  FMUL.FTZ R9, R2, R117 ;  /* 0x0000007502097220 */ /* 0x000fe40000410000 */
[C---:B------:R-:W-:Y:S01]  /*c260*/  FMUL.FTZ R106, R0.reuse, R106 ;  /* 0x0000006a006a7220 */ /* 0x040fe20000410000 */
[----:B------:R1:W-:Y:S01]  /*c270*/  @P6 LDGSTS.E.BYPASS.LTC128B.128 [R213+0xa100], [R128.64], !P0 ;  /* 0x0a10000080d56fae */ /* 0x0003e2000c101d48 */
[----:B------:R-:W-:Y:S01]  /*c280*/  FMUL.FTZ R107, R0, R107 ;  /* 0x0000006b006b7220 */ /* 0x000fe20000410000 */
[----:B------:R-:W-:Y:S01]  /*c290*/  ISETP.GT.AND P0, PT, R214, R220, PT ;  /* 0x000000dcd600720c */ /* 0x000fe20003f04270 */
[--C-:B---3--:R-:W-:Y:S01]  /*c2a0*/  FFMA.FTZ R4, R10, c[0x0][0x2d0], -R109.reuse ;  /* 0x0000b4000a047a23 */ /* 0x108fe2000001086d */
[----:B------:R-:W-:Y:S01]  /*c2b0*/  MOV R214, R212 ;  /* 0x000000d400d67202 */ /* 0x000fe20000000f00 */
[----:B------:R-:W-:Y:S01]  /*c2c0*/  FMUL.FTZ R5, R2, R113 ;  /* 0x0000007102057220 */ /* 0x000fe20000410000 */
[----:B----4-:R-:W-:Y:S01]  /*c2d0*/  F2FP.BF16.PACK_AB R113, R148, R147 ;  /* 0x000000939471723e */ /* 0x010fe200000010ff */
[----:B------:R3:W-:Y:S01]  /*c2e0*/  MUFU.EX2 R146, R4 ;  /* 0x0000000400927308 */ /* 0x0007e20000000800 */
[----:B------:R4:W-:Y:S01]  /*c2f0*/  @P6 LDGSTS.E.BYPASS.LTC128B.128 [R213+0xd100], [R110.64], !P3 ;  /* 0x0d1000006ed56fae */ /* 0x0009e2000d901d48 */
[----:B------:R-:W-:Y:S02]  /*c300*/  FMUL.FTZ R10, R0, R118 ;  /* 0x00000076000a7220 */ /* 0x000fe40000410000 */
[C---:B------:R-:W-:Y:S02]  /*c310*/  FMUL.FTZ R52, R2.reuse, R52 ;  /* 0x0000003402347220 */ /* 0x040fe40000410000 */
[----:B------:R-:W-:Y:S02]  /*c320*/  FMUL.FTZ R53, R2, R53 ;  /* 0x0000003502357220 */ /* 0x000fe40000410000 */
[C---:B------:R-:W-:Y:S01]  /*c330*/  FMUL.FTZ R54, R0.reuse, R54 ;  /* 0x0000003600367220 */ /* 0x040fe20000410000 */
[----:B-----5:R-:W-:Y:S01]  /*c340*/  LDSM.16.MT88.4 R132, [R192] ;  /* 0x00000000c084783b */ /* 0x020fe20000004200 */
[----:B------:R-:W-:Y:S01]  /*c350*/  FMUL.FTZ R55, R0, R55 ;  /* 0x0000003700377220 */ /* 0x000fe20000410000 */
[----:B------:R-:W-:Y:S01]  /*c360*/  MUFU.EX2 R159, R29 ;  /* 0x0000001d009f7308 */ /* 0x000fe20000000800 */
[--C-:B------:R-:W-:Y:S02]  /*c370*/  FFMA.FTZ R14, R14, c[0x0][0x2d0], -R109.reuse ;  /* 0x0000b4000e0e7a23 */ /* 0x100fe4000001086d */
[--C-:B--2---:R-:W-:Y:S02]  /*c380*/  FFMA.FTZ R12, R19, c[0x0][0x2d0], -R109.reuse ;  /* 0x0000b400130c7a23 */ /* 0x104fe4000001086d */
[--C-:B------:R-:W-:Y:S01]  /*c390*/  FFMA.FTZ R15, R15, c[0x0][0x2d0], -R109.reuse ;  /* 0x0000b4000f0f7a23 */ /* 0x100fe2000001086d */
[----:B------:R-:W-:Y:S01]  /*c3a0*/  LDSM.16.MT88.4 R136, [R191] ;  /* 0x00000000bf88783b */ /* 0x000fe20000004200 */
[C---:B------:R-:W-:Y:S02]  /*c3b0*/  FMUL.FTZ R56, R2.reuse, R56 ;  /* 0x0000003802387220 */ /* 0x040fe40000410000 */
[----:B------:R-:W-:Y:S01]  /*c3c0*/  FMUL.FTZ R57, R2, R57 ;  /* 0x0000003902397220 */ /* 0x000fe20000410000 */
[----:B------:R2:W-:Y:S01]  /*c3d0*/  MUFU.EX2 R144, R14 ;  /* 0x0000000e00907308 */ /* 0x0005e20000000800 */
[C---:B------:R-:W-:Y:S02]  /*c3e0*/  FMUL.FTZ R58, R0.reuse, R58 ;  /* 0x0000003a003a7220 */ /* 0x040fe40000410000 */
[--C-:B---3--:R-:W-:Y:S01]  /*c3f0*/  FFMA.FTZ R4, R11, c[0x0][0x2d0], -R109.reuse ;  /* 0x0000b4000b047a23 */ /* 0x108fe2000001086d */
[----:B-1----:R-:W1:Y:S01]  /*c400*/  LDSM.16.MT88.4 R128, [R188] ;  /* 0x00000000bc80783b */ /* 0x002e620000004200 */
[C---:B------:R-:W-:Y:S02]  /*c410*/  FMUL.FTZ R11, R0.reuse, R119 ;  /* 0x00000077000b7220 */ /* 0x040fe40000410000 */
[----:B------:R-:W-:Y:S02]  /*c420*/  FMUL.FTZ R59, R0, R59 ;  /* 0x0000003b003b7220 */ /* 0x000fe40000410000 */
[C---:B------:R-:W-:Y:S01]  /*c430*/  FMUL.FTZ R60, R2.reuse, R60 ;  /* 0x0000003c023c7220 */ /* 0x040fe20000410000 */
[----:B------:R-:W3:Y:S01]  /*c440*/  MUFU.EX2 R145, R4 ;  /* 0x0000000400917308 */ /* 0x000ee20000000800 */
[----:B------:R-:W-:Y:S01]  /*c450*/  FMUL.FTZ R61, R2, R61 ;  /* 0x0000003d023d7220 */ /* 0x000fe20000410000 */
[----:B------:R-:W5:Y:S01]  /*c460*/  LDSM.16.MT88.4 R116, [R207] ;  /* 0x00000000cf74783b */ /* 0x000f620000004200 */
[C---:B------:R-:W-:Y:S02]  /*c470*/  FMUL.FTZ R62, R0.reuse, R62 ;  /* 0x0000003e003e7220 */ /* 0x040fe40000410000 */
[----:B------:R-:W-:Y:S02]  /*c480*/  FMUL.FTZ R63, R0, R63 ;  /* 0x0000003f003f7220 */ /* 0x000fe40000410000 */
[C---:B------:R-:W-:Y:S02]  /*c490*/  FMUL.FTZ R64, R2.reuse, R64 ;  /* 0x0000004002407220 */ /* 0x040fe40000410000 */
[----:B------:R-:W-:Y:S01]  /*c4a0*/  FMUL.FTZ R65, R2, R65 ;  /* 0x0000004102417220 */ /* 0x000fe20000410000 */
[----:B------:R-:W1:Y:S01]  /*c4b0*/  MUFU.EX2 R143, R15 ;  /* 0x0000000f008f7308 */ /* 0x000e620000000800 */
[----:B------:R-:W-:Y:S01]  /*c4c0*/  LDSM.16.MT88.4 R16, [R192+0x800] ;  /* 0x00080000c010783b */ /* 0x000fe20000004200 */
[C---:B------:R-:W-:Y:S02]  /*c4d0*/  FMUL.FTZ R66, R0.reuse, R66 ;  /* 0x0000004200427220 */ /* 0x040fe40000410000 */
[----:B------:R-:W-:Y:S01]  /*c4e0*/  FMUL.FTZ R67, R0, R67 ;  /* 0x0000004300437220 */ /* 0x000fe20000410000 */
[----:B--2---:R-:W-:Y:S01]  /*c4f0*/  F2FP.BF16.PACK_AB R14, R185, R186 ;  /* 0x000000bab90e723e */ /* 0x004fe200000010ff */
[--C-:B------:R-:W-:Y:S02]  /*c500*/  FFMA.FTZ R22, R22, c[0x0][0x2d0], -R109.reuse ;  /* 0x0000b40016167a23 */ /* 0x100fe4000001086d */
[--C-:B------:R-:W-:Y:S01]  /*c510*/  FFMA.FTZ R23, R23, c[0x0][0x2d0], -R109.reuse ;  /* 0x0000b40017177a23 */ /* 0x100fe2000001086d */
[----:B------:R-:W0:Y:S01]  /*c520*/  LDGDEPBAR ;  /* 0x00000000000079af */ /* 0x000e220000000000 */
[----:B------:R2:W2:Y:S01]  /*c530*/  MUFU.EX2 R141, R12 ;  /* 0x0000000c008d7308 */ /* 0x0004a20000000800 */
[--C-:B------:R-:W-:Y:S02]  /*c540*/  FFMA.FTZ R31, R31, c[0x0][0x2d0], -R109.reuse ;  /* 0x0000b4001f1f7a23 */ /* 0x100fe4000001086d */
[----:B------:R-:W-:Y:S01]  /*c550*/  FFMA.FTZ R35, R35, c[0x0][0x2d0], -R109 ;  /* 0x0000b40023237a23 */ /* 0x000fe2000001086d */
[----:B---3--:R-:W-:Y:S01]  /*c560*/  F2FP.BF16.PACK_AB R115, R145, R146 ;  /* 0x000000929173723e */ /* 0x008fe200000010ff */
[----:B------:R-:W-:Y:S01]  /*c570*/  FMUL.FTZ R4, R2, R112 ;  /* 0x0000007002047220 */ /* 0x000fe20000410000 */
[----:B------:R-:W-:Y:S01]  /*c580*/  F2FP.BF16.PACK_AB R112, R218, R219 ;  /* 0x000000dbda70723e */ /* 0x000fe200000010ff */
[----:B------:R-:W-:Y:S02]  /*c590*/  FFMA.FTZ R2, R2, R222, R219 ;  /* 0x000000de02027223 */ /* 0x000fe400000100db */
[----:B------:R-:W-:Y:S02]  /*c5a0*/  FFMA.FTZ R0, R0, R221, R147 ;  /* 0x000000dd00007223 */ /* 0x000fe40000010093 */
[----:B------:R-:W-:Y:S02]  /*c5b0*/  FADD.FTZ R2, R218, R2 ;  /* 0x00000002da027221 */ /* 0x000fe40000010000 */
[----:B------:R-:W-:Y:S01]  /*c5c0*/  FADD.FTZ R0, R148, R0 ;  /* 0x0000000094007221 */ /* 0x000fe20000010000 */
[C---:B-1----:R-:W-:Y:S05]  /*c5d0*/  HMMA.16816.F32.BF16 R4, R112.reuse, R128, R4 ;  /* 0x000000807004723c */ /* 0x042fea0000041804 */
[----:B------:R-:W-:Y:S01]  /*c5e0*/  F2FP.BF16.PACK_AB R13, R143, R144 ;  /* 0x000000908f0d723e */ /* 0x000fe200000010ff */
[----:B------:R-:W-:Y:S02]  /*c5f0*/  FADD.FTZ R2, R217, R2 ;  /* 0x00000002d9027221 */ /* 0x000fe40000010000 */
[C---:B------:R-:W-:Y:S01]  /*c600*/  HMMA.16816.F32.BF16 R8, R112.reuse, R130, R8 ;  /* 0x000000827008723c */ /* 0x040fe20000041808 */
[----:B------:R-:W1:Y:S03]  /*c610*/  LDSM.16.MT88.4 R128, [R188+0x3000] ;  /* 0x00300000bc80783b */ /* 0x000e660000004200 */
[----:B--2---:R-:W-:Y:S01]  /*c620*/  F2FP.BF16.PACK_AB R12, R187, R215 ;  /* 0x000000d7bb0c723e */ /* 0x004fe200000010ff */
[----:B------:R-:W-:Y:S01]  /*c630*/  FADD.FTZ R2, R216, R2 ;  /* 0x00000002d8027221 */ /* 0x000fe20000010000 */
[----:B------:R-:W-:Y:S01]  /*c640*/  F2FP.BF16.PACK_AB R15, R141, R142 ;  /* 0x0000008e8d0f723e */ /* 0x000fe200000010ff */
[----:B------:R-:W-:Y:S01]  /*c650*/  FADD.FTZ R0, R146, R0 ;  /* 0x0000000092007221 */ /* 0x000fe20000010000 */
        /* <DEDUP_REMOVED lines=10> */
[C---:B------:R-:W-:Y:S01]  /*c700*/  HMMA.16816.F32.BF16 R80, R112.reuse, R138, R80 ;  /* 0x0000008a7050723c */ /* 0x040fe20000041850 */
[----:B------:R-:W3:Y:S03]  /*c710*/  MUFU.EX2 R138, R22 ;  /* 0x00000016008a7308 */ /* 0x000ee60000000800 */
[----:B------:R-:W-:Y:S02]  /*c720*/  FADD.FTZ R2, R185, R2 ;  /* 0x00000002b9027221 */ /* 0x000fe40000010000 */
[----:B------:R-:W-:Y:S02]  /*c730*/  FADD.FTZ R0, R142, R0 ;  /* 0x000000008e007221 */ /* 0x000fe40000010000 */
[C---:B-----5:R-:W-:Y:S03]  /*c740*/  HMMA.16816.F32.BF16 R84, R112.reuse, R116, R84 ;  /* 0x000000747054723c */ /* 0x060fe60000041854 */
[----:B------:R-:W5:Y:S01]  /*c750*/  MUFU.EX2 R139, R23 ;  /* 0x00000017008b7308 */ /* 0x000f620000000800 */
[----:B------:R-:W-:Y:S04]  /*c760*/  FADD.FTZ R0, R141, R0 ;  /* 0x000000008d007221 */ /* 0x000fe80000010000 */
[C---:B------:R-:W-:Y:S01]  /*c770*/  HMMA.16816.F32.BF16 R88, R112.reuse, R118, R88 ;  /* 0x000000767058723c */ /* 0x040fe20000041858 */
[----:B------:R-:W4:Y:S07]  /*c780*/  LDSM.16.MT88.4 R116, [R191+0x3000] ;  /* 0x00300000bf74783b */ /* 0x000f2e0000004200 */
[C---:B-1----:R-:W-:Y:S04]  /*c790*/  HMMA.16816.F32.BF16 R92, R112.reuse, R128, R92 ;  /* 0x00000080705c723c */ /* 0x042fe8000004185c */
[----:B---3--:R-:W-:Y:S04]  /*c7a0*/  FADD.FTZ R0, R138, R0 ;  /* 0x000000008a007221 */ /* 0x008fe80000010000 */
[C---:B------:R-:W-:Y:S01]  /*c7b0*/  HMMA.16816.F32.BF16 R96, R112.reuse, R130, R96 ;  /* 0x000000827060723c */ /* 0x040fe20000041860 */
[----:B------:R-:W1:Y:S03]  /*c7c0*/  LDSM.16.MT88.4 R128, [R194+0x3000] ;  /* 0x00300000c280783b */ /* 0x000e660000004200 */
[----:B-----5:R-:W-:Y:S04]  /*c7d0*/  FADD.FTZ R0, R139, R0 ;  /* 0x000000008b007221 */ /* 0x020fe80000010000 */
[C---:B--2---:R-:W-:Y:S08]  /*c7e0*/  HMMA.16816.F32.BF16 R100, R112.reuse, R132, R100 ;  /* 0x000000847064723c */ /* 0x044ff00000041864 */
[C---:B------:R-:W-:Y:S01]  /*c7f0*/  HMMA.16816.F32.BF16 R104, R112.reuse, R134, R104 ;  /* 0x000000867068723c */ /* 0x040fe20000041868 */
[----:B------:R-:W2:Y:S07]  /*c800*/  LDSM.16.MT88.4 R132, [R188+0x800] ;  /* 0x00080000bc84783b */ /* 0x000eae0000004200 */
[C---:B----4-:R-:W-:Y:S08]  /*c810*/  HMMA.16816.F32.BF16 R52, R112.reuse, R116, R52 ;  /* 0x000000747034723c */ /* 0x050ff00000041834 */
[C---:B------:R-:W-:Y:S01]  /*c820*/  HMMA.16816.F32.BF16 R56, R112.reuse, R118, R56 ;  /* 0x000000767038723c */ /* 0x040fe20000041838 */
[----:B------:R-:W3:Y:S07]  /*c830*/  LDSM.16.MT88.4 R116, [R191+0x800] ;  /* 0x00080000bf74783b */ /* 0x000eee0000004200 */
[C---:B-1----:R-:W-:Y:S08]  /*c840*/  HMMA.16816.F32.BF16 R60, R112.reuse, R128, R60 ;  /* 0x00000080703c723c */ /* 0x042ff0000004183c */
[----:B------:R-:W-:Y:S01]  /*c850*/  HMMA.16816.F32.BF16 R64, R112, R130, R64 ;  /* 0x000000827040723c */ /* 0x000fe20000041840 */
[----:B------:R-:W1:Y:S07]  /*c860*/  LDSM.16.MT88.4 R112, [R194+0x800] ;  /* 0x00080000c270783b */ /* 0x000e6e0000004200 */
[C---:B--2---:R-:W-:Y:S01]  /*c870*/  HMMA.16816.F32.BF16 R4, R12.reuse, R132, R4 ;  /* 0x000000840c04723c */ /* 0x044fe20000041804 */
[----:B------:R-:W2:Y:S01]  /*c880*/  LDSM.16.MT88.4 R128, [R188+0x3800] ;  /* 0x00380000bc80783b */ /* 0x000ea20000004200 */
[----:B------:R-:W-:Y:S06]  /*c890*/  MUFU.EX2 R132, R35 ;  /* 0x0000002300847308 */ /* 0x000fec0000000800 */
[C---:B------:R-:W-:Y:S04]  /*c8a0*/  HMMA.16816.F32.BF16 R8, R12.reuse, R134, R8 ;  /* 0x000000860c08723c */ /* 0x040fe80000041808 */
[----:B------:R-:W-:Y:S04]  /*c8b0*/  MUFU.EX2 R134, R31 ;  /* 0x0000001f00867308 */ /* 0x000fe80000000800 */
[C---:B------:R-:W-:Y:S07]  /*c8c0*/  HMMA.16816.F32.BF16 R68, R12.reuse, R16, R68 ;  /* 0x000000100c44723c */ /* 0x040fee0000041844 */
[--C-:B------:R-:W-:Y:S01]  /*c8d0*/  FFMA.FTZ R16, R20, c[0x0][0x2d0], -R140.reuse ;  /* 0x0000b40014107a23 */ /* 0x100fe2000001088c */
[C---:B------:R-:W-:Y:S03]  /*c8e0*/  HMMA.16816.F32.BF16 R72, R12.reuse, R18, R72 ;  /* 0x000000120c48723c */ /* 0x040fe60000041848 */
[----:B------:R4:W5:Y:S01]  /*c8f0*/  MUFU.EX2 R163, R16 ;  /* 0x0000001000a37308 */ /* 0x0009620000000800 */
[--C-:B------:R-:W-:Y:S02]  /*c900*/  FFMA.FTZ R20, R24, c[0x0][0x2d0], -R140.reuse ;  /* 0x0000b40018147a23 */ /* 0x100fe4000001088c */
[----:B------:R-:W-:Y:S02]  /*c910*/  FFMA.FTZ R24, R28, c[0x0][0x2d0], -R140 ;  /* 0x0000b4001c187a23 */ /* 0x000fe4000001088c */
[C---:B---3--:R-:W-:Y:S05]  /*c920*/  HMMA.16816.F32.BF16 R76, R12.reuse, R116, R76 ;  /* 0x000000740c4c723c */ /* 0x048fea000004184c */
[----:B------:R3:W2:Y:S03]  /*c930*/  MUFU.EX2 R162, R20 ;  /* 0x0000001400a27308 */ /* 0x0006a60000000800 */
[C---:B------:R-:W-:Y:S01]  /*c940*/  HMMA.16816.F32.BF16 R80, R12.reuse, R118, R80 ;  /* 0x000000760c50723c */ /* 0x040fe20000041850 */
[----:B------:R-:W-:Y:S06]  /*c950*/  LDSM.16.MT88.4 R116, [R191+0x3800] ;  /* 0x00380000bf74783b */ /* 0x000fec0000004200 */
[----:B------:R-:W-:Y:S01]  /*c960*/  MUFU.EX2 R160, R24 ;  /* 0x0000001800a07308 */ /* 0x000fe20000000800 */
[C---:B-1----:R-:W-:Y:S01]  /*c970*/  HMMA.16816.F32.BF16 R84, R12.reuse, R112, R84 ;  /* 0x000000700c54723c */ /* 0x042fe20000041854 */
[----:B----4-:R-:W1:Y:S03]  /*c980*/  LDSM.16.MT88.4 R16, [R192+0x3800] ;  /* 0x00380000c010783b */ /* 0x010e660000004200 */
[----:B-----5:R-:W-:Y:S04]  /*c990*/  FADD.FTZ R2, R163, R2 ;  /* 0x00000002a3027221 */ /* 0x020fe80000010000 */
[C---:B------:R-:W-:Y:S01]  /*c9a0*/  HMMA.16816.F32.BF16 R88, R12.reuse, R114, R88 ;  /* 0x000000720c58723c */ /* 0x040fe20000041858 */
[----:B------:R-:W4:Y:S03]  /*c9b0*/  LDSM.16.MT88.4 R112, [R194+0x3800] ;  /* 0x00380000c270783b */ /* 0x000f260000004200 */
[----:B------:R-:W-:Y:S02]  /*c9c0*/  FADD.FTZ R2, R184, R2 ;  /* 0x00000002b8027221 */ /* 0x000fe40000010000 */
[----:B---3--:R-:W-:Y:S02]  /*c9d0*/  FFMA.FTZ R20, R25, c[0x0][0x2d0], -R140 ;  /* 0x0000b40019147a23 */ /* 0x008fe4000001088c */
[C---:B--2---:R-:W-:Y:S02]  /*c9e0*/  HMMA.16816.F32.BF16 R92, R12.reuse, R128, R92 ;  /* 0x000000800c5c723c */ /* 0x044fe4000004185c */
[----:B------:R2:W3:Y:S02]  /*c9f0*/  MUFU.EX2 R161, R20 ;  /* 0x0000001400a17308 */ /* 0x0004e40000000800 */
[----:B------:R-:W-:Y:S04]  /*ca00*/  FADD.FTZ R2, R162, R2 ;  /* 0x00000002a2027221 */ /* 0x000fe80000010000 */
[C---:B------:R-:W-:Y:S01]  /*ca10*/  HMMA.16816.F32.BF16 R96, R12.reuse, R130, R96 ;  /* 0x000000820c60723c */ /* 0x040fe20000041860 */
[----:B------:R-:W-:Y:S03]  /*ca20*/  LDSM.16.MT88.4 R128, [R191+0x4000] ;  /* 0x00400000bf80783b */ /* 0x000fe60000004200 */
[--C-:B--2---:R-:W-:Y:S04]  /*ca30*/  FFMA.FTZ R20, R26, c[0x0][0x2d0], -R109.reuse ;  /* 0x0000b4001a147a23 */ /* 0x104fe8000001086d */
[C---:B-1----:R-:W-:Y:S01]  /*ca40*/  HMMA.16816.F32.BF16 R100, R12.reuse, R16, R100 ;  /* 0x000000100c64723c */ /* 0x042fe20000041864 */
[----:B------:R-:W1:Y:S03]  /*ca50*/  MUFU.EX2 R137, R20 ;  /* 0x0000001400897308 */ /* 0x000e660000000800 */
[----:B---3--:R-:W-:Y:S03]  /*ca60*/  FADD.FTZ R2, R161, R2 ;  /* 0x00000002a1027221 */ /* 0x008fe60000010000 */
[--C-:B------:R-:W-:Y:S01]  /*ca70*/  FFMA.FTZ R16, R27, c[0x0][0x2d0], -R109.reuse ;  /* 0x0000b4001b107a23 */ /* 0x100fe2000001086d */
[C---:B------:R-:W-:Y:S01]  /*ca80*/  HMMA.16816.F32.BF16 R104, R12.reuse, R18, R104 ;  /* 0x000000120c68723c */ /* 0x040fe20000041868 */
[----:B------:R-:W-:Y:S03]  /*ca90*/  LDSM.16.MT88.4 R24, [R191+0x1000] ;  /* 0x00100000bf18783b */ /* 0x000fe60000004200 */
[----:B------:R-:W-:Y:S01]  /*caa0*/  FADD.FTZ R2, R160, R2 ;  /* 0x00000002a0027221 */ /* 0x000fe20000010000 */
[----:B------:R-:W2:Y:S03]  /*cab0*/  MUFU.EX2 R136, R16 ;  /* 0x0000001000887308 */ /* 0x000ea60000000800 */
[C---:B------:R-:W-:Y:S04]  /*cac0*/  HMMA.16816.F32.BF16 R52, R12.reuse, R116, R52 ;  /* 0x000000740c34723c */ /* 0x040fe80000041834 */
[----:B------:R-:W-:Y:S04]  /*cad0*/  FADD.FTZ R2, R159, R2 ;  /* 0x000000029f027221 */ /* 0x000fe80000010000 */
[C---:B------:R-:W-:Y:S01]  /*cae0*/  HMMA.16816.F32.BF16 R56, R12.reuse, R118, R56 ;  /* 0x000000760c38723c */ /* 0x040fe20000041838 */
[----:B------:R-:W-:Y:S03]  /*caf0*/  LDSM.16.MT88.4 R116, [R192+0x4000] ;  /* 0x00400000c074783b */ /* 0x000fe60000004200 */
[----:B-1----:R-:W-:Y:S04]  /*cb00*/  FADD.FTZ R0, R137, R0 ;  /* 0x0000000089007221 */ /* 0x002fe80000010000 */
[C---:B----4-:R-:W-:Y:S01]  /*cb10*/  HMMA.16816.F32.BF16 R60, R12.reuse, R112, R60 ;  /* 0x000000700c3c723c */ /* 0x050fe2000004183c */
[----:B------:R-:W1:Y:S03]  /*cb20*/  LDSM.16.MT88.4 R20, [R188+0x1000] ;  /* 0x00100000bc14783b */ /* 0x000e660000004200 */
[----:B--2---:R-:W-:Y:S04]  /*cb30*/  FADD.FTZ R0, R136, R0 ;  /* 0x0000000088007221 */ /* 0x004fe80000010000 */
[----:B------:R-:W-:Y:S01]  /*cb40*/  HMMA.16816.F32.BF16 R64, R12, R114, R64 ;  /* 0x000000720c40723c */ /* 0x000fe20000041840 */
[----:B------:R-:W2:Y:S06]  /*cb50*/  LDSM.16.MT88.4 R16, [R192+0x1000] ;  /* 0x00100000c010783b */ /* 0x000eac0000004200 */
[----:B------:R-:W-:Y:S02]  /*cb60*/  F2FP.BF16.PACK_AB R12, R184, R163 ;  /* 0x000000a3b80c723e */ /* 0x000fe400000010ff */
[----:B------:R-:W-:Y:S01]  /*cb70*/  F2FP.BF16.PACK_AB R14, R161, R162 ;  /* 0x000000a2a10e723e */ /* 0x000fe200000010ff */
[----:B------:R-:W3:Y:S02]  /*cb80*/  LDSM.16.MT88.4 R112, [R194+0x1000] ;  /* 0x00100000c270783b */ /* 0x000ee40000004200 */
[----:B------:R-:W-:Y:S02]  /*cb90*/  F2FP.BF16.PACK_AB R13, R139, R138 ;  /* 0x0000008a8b0d723e */ /* 0x000fe400000010ff */
[----:B------:R-:W-:Y:S07]  /*cba0*/  F2FP.BF16.PACK_AB R15, R136, R137 ;  /* 0x00000089880f723e */ /* 0x000fee00000010ff */
[C---:B-1----:R-:W-:Y:S07]  /*cbb0*/  HMMA.16816.F32.BF16 R4, R12.reuse, R20, R4 ;  /* 0x000000140c04723c */ /* 0x042fee0000041804 */
[--C-:B------:R-:W-:Y:S01]  /*cbc0*/  FFMA.FTZ R20, R32, c[0x0][0x2d0], -R140.reuse ;  /* 0x0000b40020147a23 */ /* 0x100fe2000001088c */
[C---:B------:R-:W-:Y:S03]  /*cbd0*/  HMMA.16816.F32.BF16 R8, R12.reuse, R22, R8 ;  /* 0x000000160c08723c */ /* 0x040fe60000041808 */
[----:B------:R1:W4:Y:S05]  /*cbe0*/  MUFU.EX2 R158, R20 ;  /* 0x00000014009e7308 */ /* 0x00032a0000000800 */
[C---:B--2---:R-:W-:Y:S07]  /*cbf0*/  HMMA.16816.F32.BF16 R68, R12.reuse, R16, R68 ;  /* 0x000000100c44723c */ /* 0x044fee0000041844 */
[--C-:B------:R-:W-:Y:S01]  /*cc00*/  FFMA.FTZ R16, R30, c[0x0][0x2d0], -R109.reuse ;  /* 0x0000b4001e107a23 */ /* 0x100fe2000001086d */
[C---:B------:R-:W-:Y:S01]  /*cc10*/  HMMA.16816.F32.BF16 R72, R12.reuse, R18, R72 ;  /* 0x000000120c48723c */ /* 0x040fe20000041848 */
[----:B------:R-:W-:Y:S02]  /*cc20*/  LDSM.16.MT88.4 R28, [R192+0x1800] ;  /* 0x00180000c01c783b */ /* 0x000fe40000004200 */
[----:B------:R-:W2:Y:S05]  /*cc30*/  MUFU.EX2 R135, R16 ;  /* 0x0000001000877308 */ /* 0x000eaa0000000800 */
[C---:B------:R-:W-:Y:S04]  /*cc40*/  HMMA.16816.F32.BF16 R76, R12.reuse, R24, R76 ;  /* 0x000000180c4c723c */ /* 0x040fe8000004184c */
[----:B-1----:R-:W-:Y:S02]  /*cc50*/  FFMA.FTZ R20, R33, c[0x0][0x2d0], -R140 ;  /* 0x0000b40021147a23 */ /* 0x002fe4000001088c */
[----:B----4-:R-:W-:Y:S02]  /*cc60*/  FADD.FTZ R2, R158, R2 ;  /* 0x000000029e027221 */ /* 0x010fe40000010000 */
[C---:B------:R-:W-:Y:S01]  /*cc70*/  HMMA.16816.F32.BF16 R80, R12.reuse, R26, R80 ;  /* 0x0000001a0c50723c */ /* 0x040fe20000041850 */
[----:B------:R1:W4:Y:S03]  /*cc80*/  MUFU.EX2 R157, R20 ;  /* 0x00000014009d7308 */ /* 0x0003260000000800 */
[--C-:B------:R-:W-:Y:S02]  /*cc90*/  FFMA.FTZ R24, R34, c[0x0][0x2d0], -R109.reuse ;  /* 0x0000b40022187a23 */ /* 0x100fe4000001086d */
[----:B------:R-:W-:Y:S02]  /*cca0*/  LDSM.16.MT88.4 R32, [R191+0x1800] ;  /* 0x00180000bf20783b */ /* 0x000fe40000004200 */
[C---:B---3--:R-:W-:Y:S03]  /*ccb0*/  HMMA.16816.F32.BF16 R84, R12.reuse, R112, R84 ;  /* 0x000000700c54723c */ /* 0x048fe60000041854 */
[----:B------:R3:W5:Y:S01]  /*ccc0*/  MUFU.EX2 R133, R24 ;  /* 0x0000001800857308 */ /* 0x0007620000000800 */
[----:B--2---:R-:W-:Y:S02]  /*ccd0*/  FADD.FTZ R0, R135, R0 ;  /* 0x0000000087007221 */ /* 0x004fe40000010000 */
[----:B------:R-:W-:Y:S02]  /*cce0*/  LDSM.16.MT88.4 R16, [R194+0x4000] ;  /* 0x00400000c210783b */ /* 0x000fe40000004200 */
[C---:B------:R-:W-:Y:S04]  /*ccf0*/  HMMA.16816.F32.BF16 R88, R12.reuse, R114, R88 ;  /* 0x000000720c58723c */ /* 0x040fe80000041858 */
[----:B------:R-:W-:Y:S02]  /*cd00*/  FADD.FTZ R0, R134, R0 ;  /* 0x0000000086007221 */ /* 0x000fe40000010000 */
[----:B-1----:R-:W1:Y:S01]  /*cd10*/  LDSM.16.MT88.4 R20, [R188+0x4000] ;  /* 0x00400000bc14783b */ /* 0x002e620000004200 */
[----:B----4-:R-:W-:Y:S07]  /*cd20*/  FADD.FTZ R2, R157, R2 ;  /* 0x000000029d027221 */ /* 0x010fee0000010000 */
[----:B---3--:R-:W2:Y:S01]  /*cd30*/  LDSM.16.MT88.4 R24, [R188+0x1800] ;  /* 0x00180000bc18783b */ /* 0x008ea20000004200 */
[----:B-----5:R-:W-:Y:S04]  /*cd40*/  FADD.FTZ R0, R133, R0 ;  /* 0x0000000085007221 */ /* 0x020fe80000010000 */
[----:B------:R-:W-:Y:S01]  /*cd50*/  FADD.FTZ R0, R132, R0 ;  /* 0x0000000084007221 */ /* 0x000fe20000010000 */
[C---:B-1----:R-:W-:Y:S08]  /*cd60*/  HMMA.16816.F32.BF16 R92, R12.reuse, R20, R92 ;  /* 0x000000140c5c723c */ /* 0x042ff0000004185c */
[C---:B------:R-:W-:Y:S01]  /*cd70*/  HMMA.16816.F32.BF16 R96, R12.reuse, R22, R96 ;  /* 0x000000160c60723c */ /* 0x040fe20000041860 */
[----:B------:R-:W-:Y:S07]  /*cd80*/  LDSM.16.MT88.4 R20, [R188+0x4800] ;  /* 0x00480000bc14783b */ /* 0x000fee0000004200 */
[C---:B------:R-:W-:Y:S08]  /*cd90*/  HMMA.16816.F32.BF16 R100, R12.reuse, R116, R100 ;  /* 0x000000740c64723c */ /* 0x040ff00000041864 */
[C---:B------:R-:W-:Y:S01]  /*cda0*/  HMMA.16816.F32.BF16 R104, R12.reuse, R118, R104 ;  /* 0x000000760c68723c */ /* 0x040fe20000041868 */
[----:B------:R-:W-:Y:S07]  /*cdb0*/  LDSM.16.MT88.4 R116, [R188+0x2800] ;  /* 0x00280000bc74783b */ /* 0x000fee0000004200 */
[C---:B------:R-:W-:Y:S08]  /*cdc0*/  HMMA.16816.F32.BF16 R52, R12.reuse, R128, R52 ;  /* 0x000000800c34723c */ /* 0x040ff00000041834 */
[C---:B------:R-:W-:Y:S08]  /*cdd0*/  HMMA.16816.F32.BF16 R56, R12.reuse, R130, R56 ;  /* 0x000000820c38723c */ /* 0x040ff00000041838 */
[C---:B------:R-:W-:Y:S08]  /*cde0*/  HMMA.16816.F32.BF16 R60, R12.reuse, R16, R60 ;  /* 0x000000100c3c723c */ /* 0x040ff0000004183c */
[----:B------:R-:W-:Y:S01]  /*cdf0*/  HMMA.16816.F32.BF16 R64, R12, R18, R64 ;  /* 0x000000120c40723c */ /* 0x000fe20000041840 */
[----:B------:R-:W1:Y:S06]  /*ce00*/  LDSM.16.MT88.4 R16, [R194+0x1800] ;  /* 0x00180000c210783b */ /* 0x000e6c0000004200 */
[----:B------:R-:W-:Y:S02]  /*ce10*/  F2FP.BF16.PACK_AB R12, R159, R160 ;  /* 0x000000a09f0c723e */ /* 0x000fe400000010ff */
[----:B------:R-:W-:Y:S03]  /*ce20*/  F2FP.BF16.PACK_AB R14, R157, R158 ;  /* 0x0000009e9d0e723e */ /* 0x000fe600000010ff */
[----:B------:R-:W-:Y:S02]  /*ce30*/  F2FP.BF16.PACK_AB R13, R134, R135 ;  /* 0x00000087860d723e */ /* 0x000fe400000010ff */
[----:B------:R-:W-:Y:S07]  /*ce40*/  F2FP.BF16.PACK_AB R15, R132, R133 ;  /* 0x00000085840f723e */ /* 0x000fee00000010ff */
[C---:B--2---:R-:W-:Y:S07]  /*ce50*/  HMMA.16816.F32.BF16 R4, R12.reuse, R24, R4 ;  /* 0x000000180c04723c */ /* 0x044fee0000041804 */
        /* <DEDUP_REMOVED lines=8> */
[----:B--2---:R-:W2:Y:S03]  /*cee0*/  LDSM.16.MT88.4 R24, [R192+0x4800] ;  /* 0x00480000c018783b */ /* 0x004ea60000004200 */
[----:B---3--:R-:W-:Y:S03]  /*cef0*/  FADD.FTZ R2, R156, R2 ;  /* 0x000000029c027221 */ /* 0x008fe60000010000 */
[--C-:B------:R-:W-:Y:S01]  /*cf00*/  FFMA.FTZ R32, R38, c[0x0][0x2d0], -R109.reuse ;  /* 0x0000b40026207a23 */ /* 0x100fe2000001086d */
[C---:B------:R-:W-:Y:S03]  /*cf10*/  HMMA.16816.F32.BF16 R80, R12.reuse, R34, R80 ;  /* 0x000000220c50723c */ /* 0x040fe60000041850 */
[----:B------:R3:W3:Y:S05]  /*cf20*/  MUFU.EX2 R129, R32 ;  /* 0x0000002000817308 */ /* 0x0006ea0000000800 */
[C---:B-1----:R-:W-:Y:S04]  /*cf30*/  HMMA.16816.F32.BF16 R84, R12.reuse, R16, R84 ;  /* 0x000000100c54723c */ /* 0x042fe80000041854 */
[----:B----4-:R-:W-:Y:S02]  /*cf40*/  FFMA.FTZ R28, R40, c[0x0][0x2d0], -R140 ;  /* 0x0000b400281c7a23 */ /* 0x010fe4000001088c */
[----:B-----5:R-:W-:Y:S02]  /*cf50*/  FADD.FTZ R2, R151, R2 ;  /* 0x0000000297027221 */ /* 0x020fe40000010000 */
[C---:B------:R-:W-:Y:S01]  /*cf60*/  HMMA.16816.F32.BF16 R88, R12.reuse, R18, R88 ;  /* 0x000000120c58723c */ /* 0x040fe20000041858 */
[----:B------:R-:W1:Y:S03]  /*cf70*/  MUFU.EX2 R150, R28 ;  /* 0x0000001c00967308 */ /* 0x000e660000000800 */
[--C-:B------:R-:W-:Y:S04]  /*cf80*/  FFMA.FTZ R16, R41, c[0x0][0x2d0], -R140.reuse ;  /* 0x0000b40029107a23 */ /* 0x100fe8000001088c */
[C---:B------:R-:W-:Y:S03]  /*cf90*/  HMMA.16816.F32.BF16 R92, R12.reuse, R20, R92 ;  /* 0x000000140c5c723c */ /* 0x040fe6000004185c */
[----:B------:R4:W5:Y:S01]  /*cfa0*/  MUFU.EX2 R149, R16 ;  /* 0x0000001000957308 */ /* 0x0009620000000800 */
[----:B---3--:R-:W-:Y:S02]  /*cfb0*/  FFMA.FTZ R32, R45, c[0x0][0x2d0], -R140 ;  /* 0x0000b4002d207a23 */ /* 0x008fe4000001088c */
[----:B------:R-:W-:Y:S02]  /*cfc0*/  FADD.FTZ R0, R129, R0 ;  /* 0x0000000081007221 */ /* 0x000fe40000010000 */
[C---:B------:R-:W-:Y:S04]  /*cfd0*/  HMMA.16816.F32.BF16 R96, R12.reuse, R22, R96 ;  /* 0x000000160c60723c */ /* 0x040fe80000041860 */
[--C-:B------:R-:W-:Y:S01]  /*cfe0*/  FFMA.FTZ R20, R39, c[0x0][0x2d0], -R109.reuse ;  /* 0x0000b40027147a23 */ /* 0x100fe2000001086d */
[----:B------:R3:W-:Y:S01]  /*cff0*/  MUFU.EX2 R130, R32 ;  /* 0x0000002000827308 */ /* 0x0007e20000000800 */
[----:B------:R-:W-:Y:S02]  /*d000*/  LDSM.16.MT88.4 R36, [R191+0x2800] ;  /* 0x00280000bf24783b */ /* 0x000fe40000004200 */
[C---:B--2---:R-:W-:Y:S04]  /*d010*/  HMMA.16816.F32.BF16 R100, R12.reuse, R24, R100 ;  /* 0x000000180c64723c */ /* 0x044fe80000041864 */
[----:B-1----:R-:W-:Y:S02]  /*d020*/  FADD.FTZ R2, R150, R2 ;  /* 0x0000000296027221 */ /* 0x002fe40000010000 */
[----:B------:R-:W1:Y:S01]  /*d030*/  LDSM.16.MT88.4 R28, [R191+0x4800] ;  /* 0x00480000bf1c783b */ /* 0x000e620000004200 */
[----:B------:R2:W2:Y:S01]  /*d040*/  MUFU.EX2 R128, R20 ;  /* 0x0000001400807308 */ /* 0x0004a20000000800 */
[C---:B------:R-:W-:Y:S04]  /*d050*/  HMMA.16816.F32.BF16 R104, R12.reuse, R26, R104 ;  /* 0x0000001a0c68723c */ /* 0x040fe80000041868 */
[--C-:B------:R-:W-:Y:S02]  /*d060*/  FFMA.FTZ R24, R43, c[0x0][0x2d0], -R109.reuse ;  /* 0x0000b4002b187a23 */ /* 0x100fe4000001086d */
[----:B----4-:R-:W4:Y:S01]  /*d070*/  LDSM.16.MT88.4 R16, [R194+0x4800] ;  /* 0x00480000c210783b */ /* 0x010f220000004200 */
[----:B-----5:R-:W-:Y:S02]  /*d080*/  FADD.FTZ R2, R149, R2 ;  /* 0x0000000295027221 */ /* 0x020fe40000010000 */
[----:B------:R5:W-:Y:S05]  /*d090*/  MUFU.EX2 R110, R24 ;  /* 0x00000018006e7308 */ /* 0x000bea0000000800 */
[----:B---3--:R-:W-:Y:S01]  /*d0a0*/  LDSM.16.MT88.4 R32, [R194+0x5000] ;  /* 0x00500000c220783b */ /* 0x008fe20000004200 */
[--C-:B--2---:R-:W-:Y:S02]  /*d0b0*/  FFMA.FTZ R20, R42, c[0x0][0x2d0], -R109.reuse ;  /* 0x0000b4002a147a23 */ /* 0x104fe4000001086d */
[----:B------:R-:W-:Y:S02]  /*d0c0*/  FADD.FTZ R0, R128, R0 ;  /* 0x0000000080007221 */ /* 0x000fe40000010000 */
[----:B------:R-:W2:Y:S03]  /*d0d0*/  MUFU.EX2 R111, R20 ;  /* 0x00000014006f7308 */ /* 0x000ea60000000800 */
[----:B-----5:R-:W-:Y:S01]  /*d0e0*/  LDSM.16.MT88.4 R24, [R192+0x2000] ;  /* 0x00200000c018783b */ /* 0x020fe20000004200 */
[C---:B-1----:R-:W-:Y:S08]  /*d0f0*/  HMMA.16816.F32.BF16 R52, R12.reuse, R28, R52 ;  /* 0x0000001c0c34723c */ /* 0x042ff00000041834 */
[C---:B------:R-:W-:Y:S01]  /*d100*/  HMMA.16816.F32.BF16 R56, R12.reuse, R30, R56 ;  /* 0x0000001e0c38723c */ /* 0x040fe20000041838 */
[----:B------:R-:W-:Y:S03]  /*d110*/  LDSM.16.MT88.4 R28, [R191+0x2000] ;  /* 0x00200000bf1c783b */ /* 0x000fe60000004200 */
[----:B--2---:R-:W-:Y:S04]  /*d120*/  FADD.FTZ R0, R111, R0 ;  /* 0x000000006f007221 */ /* 0x004fe80000010000 */
[C---:B----4-:R-:W-:Y:S01]  /*d130*/  HMMA.16816.F32.BF16 R60, R12.reuse, R16, R60 ;  /* 0x000000100c3c723c */ /* 0x050fe2000004183c */
[----:B------:R-:W1:Y:S03]  /*d140*/  LDSM.16.MT88.4 R20, [R188+0x2000] ;  /* 0x00200000bc14783b */ /* 0x000e660000004200 */
[----:B------:R-:W-:Y:S04]  /*d150*/  FADD.FTZ R0, R110, R0 ;  /* 0x000000006e007221 */ /* 0x000fe80000010000 */
[----:B------:R-:W-:Y:S01]  /*d160*/  HMMA.16816.F32.BF16 R64, R12, R18, R64 ;  /* 0x000000120c40723c */ /* 0x000fe20000041840 */
[----:B------:R-:W2:Y:S06]  /*d170*/  LDSM.16.MT88.4 R16, [R194+0x2000] ;  /* 0x00200000c210783b */ /* 0x000eac0000004200 */
[----:B------:R-:W-:Y:S02]  /*d180*/  F2FP.BF16.PACK_AB R12, R151, R156 ;  /* 0x0000009c970c723e */ /* 0x000fe400000010ff */
[----:B------:R-:W-:Y:S03]  /*d190*/  F2FP.BF16.PACK_AB R14, R149, R150 ;  /* 0x00000096950e723e */ /* 0x000fe600000010ff */
[----:B------:R-:W-:Y:S02]  /*d1a0*/  F2FP.BF16.PACK_AB R13, R128, R129 ;  /* 0x00000081800d723e */ /* 0x000fe400000010ff */
[----:B------:R-:W-:Y:S02]  /*d1b0*/  F2FP.BF16.PACK_AB R15, R110, R111 ;  /* 0x0000006f6e0f723e */ /* 0x000fe400000010ff */
[----:B------:R-:W-:Y:S05]  /*d1c0*/  MOV R110, R3 ;  /* 0x00000003006e7202 */ /* 0x000fea0000000f00 */
[C---:B-1----:R-:W-:Y:S07]  /*d1d0*/  HMMA.16816.F32.BF16 R4, R12.reuse, R20, R4 ;  /* 0x000000140c04723c */ /* 0x042fee0000041804 */
[--C-:B------:R-:W-:Y:S01]  /*d1e0*/  FFMA.FTZ R20, R44, c[0x0][0x2d0], -R140.reuse ;  /* 0x0000b4002c147a23 */ /* 0x100fe2000001088c */
[C---:B------:R-:W-:Y:S03]  /*d1f0*/  HMMA.16816.F32.BF16 R8, R12.reuse, R22, R8 ;  /* 0x000000160c08723c */ /* 0x040fe60000041808 */
[----:B------:R1:W3:Y:S05]  /*d200*/  MUFU.EX2 R131, R20 ;  /* 0x0000001400837308 */ /* 0x0002ea0000000800 */
[C---:B------:R-:W-:Y:S07]  /*d210*/  HMMA.16816.F32.BF16 R68, R12.reuse, R24, R68 ;  /* 0x000000180c44723c */ /* 0x040fee0000041844 */
[--C-:B------:R-:W-:Y:S01]  /*d220*/  FFMA.FTZ R24, R48, c[0x0][0x2d0], -R140.reuse ;  /* 0x0000b40030187a23 */ /* 0x100fe2000001088c */
[C---:B------:R-:W-:Y:S03]  /*d230*/  HMMA.16816.F32.BF16 R72, R12.reuse, R26, R72 ;  /* 0x0000001a0c48723c */ /* 0x040fe60000041848 */
[----:B------:R4:W-:Y:S05]  /*d240*/  MUFU.EX2 R45, R24 ;  /* 0x00000018002d7308 */ /* 0x0009ea0000000800 */
[C---:B------:R-:W-:Y:S01]  /*d250*/  HMMA.16816.F32.BF16 R76, R12.reuse, R28, R76 ;  /* 0x0000001c0c4c723c */ /* 0x040fe2000004184c */
[----:B-1----:R-:W1:Y:S06]  /*d260*/  LDSM.16.MT88.4 R20, [R188+0x5000] ;  /* 0x00500000bc14783b */ /* 0x002e6c0000004200 */
[--C-:B------:R-:W-:Y:S01]  /*d270*/  FFMA.FTZ R28, R46, c[0x0][0x2d0], -R109.reuse ;  /* 0x0000b4002e1c7a23 */ /* 0x100fe2000001086d */
[C---:B------:R-:W-:Y:S03]  /*d280*/  HMMA.16816.F32.BF16 R80, R12.reuse, R30, R80 ;  /* 0x0000001e0c50723c */ /* 0x040fe60000041850 */
[----:B------:R5:W-:Y:S05]  /*d290*/  MUFU.EX2 R43, R28 ;  /* 0x0000001c002b7308 */ /* 0x000bea0000000800 */
[C---:B--2---:R-:W-:Y:S04]  /*d2a0*/  HMMA.16816.F32.BF16 R84, R12.reuse, R16, R84 ;  /* 0x000000100c54723c */ /* 0x044fe80000041854 */
[----:B----4-:R-:W-:Y:S03]  /*d2b0*/  FFMA.FTZ R24, R49, c[0x0][0x2d0], -R140 ;  /* 0x0000b40031187a23 */ /* 0x010fe6000001088c */
[--C-:B------:R-:W-:Y:S01]  /*d2c0*/  FFMA.FTZ R16, R47, c[0x0][0x2d0], -R109.reuse ;  /* 0x0000b4002f107a23 */ /* 0x100fe2000001086d */
[C---:B------:R-:W-:Y:S01]  /*d2d0*/  HMMA.16816.F32.BF16 R88, R12.reuse, R18, R88 ;  /* 0x000000120c58723c */ /* 0x040fe20000041858 */
[----:B------:R2:W4:Y:S01]  /*d2e0*/  MUFU.EX2 R44, R24 ;  /* 0x00000018002c7308 */ /* 0x0005220000000800 */
[----:B-----5:R-:W-:Y:S09]  /*d2f0*/  LDSM.16.MT88.4 R28, [R191+0x5000] ;  /* 0x00500000bf1c783b */ /* 0x020ff20000004200 */
[----:B------:R5:W3:Y:S01]  /*d300*/  MUFU.EX2 R42, R16 ;  /* 0x00000010002a7308 */ /* 0x000ae20000000800 */
[C---:B-1----:R-:W-:Y:S01]  /*d310*/  HMMA.16816.F32.BF16 R92, R12.reuse, R20, R92 ;  /* 0x000000140c5c723c */ /* 0x042fe2000004185c */
[----:B--2---:R-:W1:Y:S07]  /*d320*/  LDSM.16.MT88.4 R24, [R192+0x5000] ;  /* 0x00500000c018783b */ /* 0x004e6e0000004200 */
[C---:B------:R-:W-:Y:S01]  /*d330*/  HMMA.16816.F32.BF16 R96, R12.reuse, R22, R96 ;  /* 0x000000160c60723c */ /* 0x040fe20000041860 */
[----:B------:R-:W-:Y:S03]  /*d340*/  LDSM.16.MT88.4 R20, [R194+0x2800] ;  /* 0x00280000c214783b */ /* 0x000fe60000004200 */
[--C-:B-----5:R-:W-:Y:S02]  /*d350*/  FFMA.FTZ R16, R50, c[0x0][0x2d0], -R109.reuse ;  /* 0x0000b40032107a23 */ /* 0x120fe4000001086d */
[----:B------:R-:W-:Y:S02]  /*d360*/  FFMA.FTZ R109, R51, c[0x0][0x2d0], -R109 ;  /* 0x0000b400336d7a23 */ /* 0x000fe4000001086d */
[----:B------:R2:W-:Y:S10]  /*d370*/  MUFU.EX2 R41, R16 ;  /* 0x0000001000297308 */ /* 0x0005f40000000800 */
[----:B------:R5:W3:Y:S01]  /*d380*/  MUFU.EX2 R40, R109 ;  /* 0x0000006d00287308 */ /* 0x000ae20000000800 */
[----:B--2---:R-:W2:Y:S01]  /*d390*/  LDSM.16.MT88.4 R16, [R192+0x2800] ;  /* 0x00280000c010783b */ /* 0x004ea20000004200 */
[C---:B-1----:R-:W-:Y:S08]  /*d3a0*/  HMMA.16816.F32.BF16 R100, R12.reuse, R24, R100 ;  /* 0x000000180c64723c */ /* 0x042ff00000041864 */
[C---:B------:R-:W-:Y:S01]  /*d3b0*/  HMMA.16816.F32.BF16 R104, R12.reuse, R26, R104 ;  /* 0x0000001a0c68723c */ /* 0x040fe20000041868 */
[----:B------:R-:W1:Y:S03]  /*d3c0*/  LDSM.16.MT88.4 R24, [R188+0x5800] ;  /* 0x00580000bc18783b */ /* 0x000e660000004200 */
[----:B-----5:R-:W-:Y:S04]  /*d3d0*/  MOV R109, R108 ;  /* 0x0000006c006d7202 */ /* 0x020fe80000000f00 */
[C---:B------:R-:W-:Y:S08]  /*d3e0*/  HMMA.16816.F32.BF16 R52, R12.reuse, R28, R52 ;  /* 0x0000001c0c34723c */ /* 0x040ff00000041834 */
[C---:B------:R-:W-:Y:S08]  /*d3f0*/  HMMA.16816.F32.BF16 R56, R12.reuse, R30, R56 ;  /* 0x0000001e0c38723c */ /* 0x040ff00000041838 */
[C---:B------:R-:W-:Y:S08]  /*d400*/  HMMA.16816.F32.BF16 R60, R12.reuse, R32, R60 ;  /* 0x000000200c3c723c */ /* 0x040ff0000004183c */
[----:B------:R-:W-:Y:S07]  /*d410*/  HMMA.16816.F32.BF16 R64, R12, R34, R64 ;  /* 0x000000220c40723c */ /* 0x000fee0000041840 */
[----:B---3--:R-:W-:Y:S02]  /*d420*/  F2FP.BF16.PACK_AB R12, R130, R131 ;  /* 0x00000083820c723e */ /* 0x008fe400000010ff */
[----:B----4-:R-:W-:Y:S03]  /*d430*/  F2FP.BF16.PACK_AB R14, R44, R45 ;  /* 0x0000002d2c0e723e */ /* 0x010fe600000010ff */
[----:B------:R-:W-:Y:S02]  /*d440*/  F2FP.BF16.PACK_AB R13, R42, R43 ;  /* 0x0000002b2a0d723e */ /* 0x000fe400000010ff */
[----:B------:R-:W-:Y:S07]  /*d450*/  F2FP.BF16.PACK_AB R15, R40, R41 ;  /* 0x00000029280f723e */ /* 0x000fee00000010ff */
[C---:B------:R-:W-:Y:S01]  /*d460*/  HMMA.16816.F32.BF16 R112, R12.reuse, R116, R4 ;  /* 0x000000740c70723c */ /* 0x040fe20000041804 */
[----:B------:R-:W3:Y:S07]  /*d470*/  LDSM.16.MT88.4 R4, [R192+0x5800] ;  /* 0x00580000c004783b */ /* 0x000eee0000004200 */
[C---:B------:R-:W-:Y:S01]  /*d480*/  HMMA.16816.F32.BF16 R116, R12.reuse, R118, R8 ;  /* 0x000000760c74723c */ /* 0x040fe20000041808 */
[----:B------:R-:W4:Y:S07]  /*d490*/  LDSM.16.MT88.4 R8, [R191+0x5800] ;  /* 0x00580000bf08783b */ /* 0x000f2e0000004200 */
[C---:B--2---:R-:W-:Y:S08]  /*d4a0*/  HMMA.16816.F32.BF16 R68, R12.reuse, R16, R68 ;  /* 0x000000100c44723c */ /* 0x044ff00000041844 */
[C---:B------:R-:W-:Y:S01]  /*d4b0*/  HMMA.16816.F32.BF16 R72, R12.reuse, R18, R72 ;  /* 0x000000120c48723c */ /* 0x040fe20000041848 */
[----:B------:R-:W2:Y:S07]  /*d4c0*/  LDSM.16.MT88.4 R16, [R194+0x5800] ;  /* 0x00580000c210783b */ /* 0x000eae0000004200 */
[C---:B------:R-:W-:Y:S08]  /*d4d0*/  HMMA.16816.F32.BF16 R76, R12.reuse, R36, R76 ;  /* 0x000000240c4c723c */ /* 0x040ff0000004184c */
[C---:B------:R-:W-:Y:S08]  /*d4e0*/  HMMA.16816.F32.BF16 R80, R12.reuse, R38, R80 ;  /* 0x000000260c50723c */ /* 0x040ff00000041850 */
[C---:B------:R-:W-:Y:S08]  /*d4f0*/  HMMA.16816.F32.BF16 R84, R12.reuse, R20, R84 ;  /* 0x000000140c54723c */ /* 0x040ff00000041854 */
[C---:B------:R-:W-:Y:S08]  /*d500*/  HMMA.16816.F32.BF16 R88, R12.reuse, R22, R88 ;  /* 0x000000160c58723c */ /* 0x040ff00000041858 */
[C---:B-1----:R-:W-:Y:S08]  /*d510*/  HMMA.16816.F32.BF16 R92, R12.reuse, R24, R92 ;  /* 0x000000180c5c723c */ /* 0x042ff0000004185c */
[C---:B------:R-:W-:Y:S08]  /*d520*/  HMMA.16816.F32.BF16 R96, R12.reuse, R26, R96 ;  /* 0x0000001a0c60723c */ /* 0x040ff00000041860 */
[C---:B---3--:R-:W-:Y:S07]  /*d530*/  HMMA.16816.F32.BF16 R100, R12.reuse, R4, R100 ;  /* 0x000000040c64723c */ /* 0x048fee0000041864 */
[----:B------:R-:W-:Y:S01]  /*d540*/  FADD.FTZ R4, R131, R2 ;  /* 0x0000000283047221 */ /* 0x000fe20000010000 */
[C---:B------:R-:W-:Y:S04]  /*d550*/  HMMA.16816.F32.BF16 R104, R12.reuse, R6, R104 ;  /* 0x000000060c68723c */ /* 0x040fe80000041868 */
[----:B------:R-:W-:Y:S02]  /*d560*/  FADD.FTZ R2, R43, R0 ;  /* 0x000000002b027221 */ /* 0x000fe40000010000 */
[----:B------:R-:W-:Y:S02]  /*d570*/  FADD.FTZ R0, R130, R4 ;  /* 0x0000000482007221 */ /* 0x000fe40000010000 */
[C---:B----4-:R-:W-:Y:S04]  /*d580*/  HMMA.16816.F32.BF16 R52, R12.reuse, R8, R52 ;  /* 0x000000080c34723c */ /* 0x050fe80000041834 */
[----:B------:R-:W-:Y:S02]  /*d590*/  FADD.FTZ R4, R42, R2 ;  /* 0x000000022a047221 */ /* 0x000fe40000010000 */
[----:B------:R-:W-:Y:S02]  /*d5a0*/  FADD.FTZ R2, R45, R0 ;  /* 0x000000002d027221 */ /* 0x000fe40000010000 */
[C---:B------:R-:W-:Y:S04]  /*d5b0*/  HMMA.16816.F32.BF16 R56, R12.reuse, R10, R56 ;  /* 0x0000000a0c38723c */ /* 0x040fe80000041838 */
[----:B------:R-:W-:Y:S02]  /*d5c0*/  FADD.FTZ R2, R44, R2 ;  /* 0x000000022c027221 */ /* 0x000fe40000010000 */
[----:B------:R-:W-:Y:S01]  /*d5d0*/  FADD.FTZ R0, R41, R4 ;  /* 0x0000000429007221 */ /* 0x000fe20000010000 */
[----:B------:R-:W-:Y:S01]  /*d5e0*/  MOV R4, R3 ;  /* 0x0000000300047202 */ /* 0x000fe20000000f00 */
[C---:B--2---:R-:W-:Y:S01]  /*d5f0*/  HMMA.16816.F32.BF16 R60, R12.reuse, R16, R60 ;  /* 0x000000100c3c723c */ /* 0x044fe2000004183c */
[----:B------:R1:W-:Y:S03]  /*d600*/  STL [R1], R2 ;  /* 0x0000000201007387 */ /* 0x0003e60000100800 */
[----:B------:R-:W-:Y:S04]  /*d610*/  FADD.FTZ R0, R40, R0 ;  /* 0x0000000028007221 */ /* 0x000fe80000010000 */
[----:B------:R-:W-:Y:S01]  /*d620*/  HMMA.16816.F32.BF16 R64, R12, R18, R64 ;  /* 0x000000120c40723c */ /* 0x000fe20000041840 */
[----:B------:R1:W-:Y:S01]  /*d630*/  STL [R1+0x4], R0 ;  /* 0x0000040001007387 */ /* 0x0003e20000100800 */
[----:B------:R-:W-:-:S06]  /*d640*/  @P0 BRA `(.L_x_1912) ;  /* 0xffffd3d000000947 */ /* 0x000fcc000383ffff */
.L_x_1911:
[----:B------:R-:W-:-:S13]  /*d650*/  ISETP.GE.AND P0, PT, R212, R223, PT ;  /* 0x000000dfd400720c */ /* 0x000fda0003f06270 */
[----:B------:R-:W-:Y:S05]  /*d660*/  @!P0 BRA `(.L_x_1913) ;  /* 0x00003e5000008947 */ /* 0x000fea0003800000 */
[----:B------:R-:W-:Y:S02]  /*d670*/  MOV R110, R4 ;  /* 0x00000004006e7202 */ /* 0x000fe40000000f00 */
[----:B------:R-:W-:Y:S02]  /*d680*/  MOV R109, R108 ;  /* 0x0000006c006d7202 */ /* 0x000fe40000000f00 */
.L_x_1922:
[----:B------:R-:W-:Y:S04]  /*d690*/  DEPBAR.LE SB0, 0x0 ;  /* 0x000080000000791a */ /* 0x000fe80000000000 */
[----:B------:R-:W-:Y:S01]  /*d6a0*/  WARPSYNC 0xffffffff ;  /* 0xffffffff00007948 */ /* 0x000fe20003800000 */
[----:B------:R-:W-:Y:S01]  /*d6b0*/  BAR.SYNC.DEFER_BLOCKING 0x0 ;  /* 0x0000000000007b1d */ /* 0x000fe20000010000 */
[----:B-1----:R-:W-:Y:S01]  /*d6c0*/  SHF.R.S32.HI R0, RZ, 0x1f, R212 ;  /* 0x0000001fff007819 */ /* 0x002fe200000114d4 */
[----:B------:R-:W-:Y:S01]  /*d6d0*/  IMAD.MOV.U32 R214, RZ, RZ, 0x5 ;  /* 0x00000005ffd67424 */ /* 0x000fe200078e00ff */
[----:B------:R-:W-:Y:S01]  /*d6e0*/  IADD3 R36, P0, R224, 0x40, RZ ;  /* 0x00000040e0247810 */ /* 0x000fe20007f1e0ff */
[----:B------:R-:W-:Y:S02]  /*d6f0*/  IMAD.MOV.U32 R3, RZ, RZ, c[0x0][0x208] ;  /* 0x00008200ff037624 */ /* 0x000fe400078e00ff */
[----:B------:R-:W-:Y:S02]  /*d700*/  IMAD R0, R0, c[0x0][0x208], RZ ;  /* 0x0000820000007a24 */ /* 0x000fe400078e02ff */
[C---:B------:R-:W-:Y:S04]  /*d710*/  IMAD.WIDE.U32 R20, R212.reuse, c[0x0][0x208], RZ ;  /* 0x00008200d4147a25 */ /* 0x040fe800078e00ff */
[----:B------:R-:W-:Y:S02]  /*d720*/  IMAD R0, R212, c[0x0][0x20c], R0 ;  /* 0x00008300d4007a24 */ /* 0x000fe400078e0200 */
[C---:B--2---:R-:W-:Y:S01]  /*d730*/  IMAD.SHL.U32 R2, R3.reuse, 0x20, RZ ;  /* 0x0000002003027824 */ /* 0x044fe200078e00ff */
[----:B------:R-:W-:Y:S01]  /*d740*/  SHF.L.U64.HI R3, R3, R214, c[0x0][0x20c] ;  /* 0x0000830003037619 */ /* 0x000fe200000102d6 */
[----:B------:R-:W-:Y:S02]  /*d750*/  IMAD.IADD R0, R21, 0x1, R0 ;  /* 0x0000000115007824 */ /* 0x000fe400078e0200 */
[----:B------:R-:W-:Y:S02]  /*d760*/  IMAD.MOV.U32 R28, RZ, RZ, R224 ;  /* 0x000000ffff1c7224 */ /* 0x000fe400078e00e0 */
[----:B------:R-:W-:Y:S02]  /*d770*/  IMAD.MOV.U32 R29, RZ, RZ, R228 ;  /* 0x000000ffff1d7224 */ /* 0x000fe400078e00e4 */
[C---:B------:R-:W-:Y:S01]  /*d780*/  IMAD.WIDE.U32 R30, R20.reuse, 0x60, R2 ;  /* 0x00000060141e7825 */ /* 0x040fe200078e0002 */
[----:B------:R-:W1:Y:S01]  /*d790*/  LDSM.16.M88.4 R8, [R189] ;  /* 0x00000000bd08783b */ /* 0x000e620000000200 */
[----:B------:R-:W-:Y:S02]  /*d7a0*/  ULDC UR4, c[0x0][0x324] ;  /* 0x0000c90000047ab9 */ /* 0x000fe40000000800 */
[----:B------:R-:W-:Y:S01]  /*d7b0*/  IMAD.WIDE.U32 R28, R20, 0x60, R28 ;  /* 0x00000060141c7825 */ /* 0x000fe200078e001c */
[-C--:B------:R-:W-:Y:S01]  /*d7c0*/  IADD3 R44, P6, R224, R30.reuse, RZ ;  /* 0x0000001ee02c7210 */ /* 0x080fe20007fde0ff */
[----:B------:R-:W-:Y:S01]  /*d7d0*/  ULOP3.LUT UR4, URZ, UR4, URZ, 0x33, !UPT ;  /* 0x000000043f047292 */ /* 0x000fe2000f8e333f */
[----:B------:R-:W2:Y:S01]  /*d7e0*/  LDSM.16.M88.4 R16, [R189+0x800] ;  /* 0x00080000bd10783b */ /* 0x000ea20000000200 */
[-C--:B------:R-:W-:Y:S01]  /*d7f0*/  IADD3 R39, P5, R36, R30.reuse, RZ ;  /* 0x0000001e24277210 */ /* 0x080fe20007fbe0ff */
[----:B------:R-:W-:Y:S01]  /*d800*/  IMAD.SHL.U32 R45, R28, 0x2, RZ ;  /* 0x000000021c2d7824 */ /* 0x000fe200078e00ff */
[----:B------:R-:W-:Y:S01]  /*d810*/  IADD3 R38, P4, R2, R30, RZ ;  /* 0x0000001e02267210 */ /* 0x000fe20007f9e0ff */
[----:B------:R-:W-:Y:S01]  /*d820*/  IMAD.X R37, RZ, RZ, R228, P0 ;  /* 0x000000ffff257224 */ /* 0x000fe200000e06e4 */
[----:B------:R-:W3:Y:S01]  /*d830*/  LDSM.16.M88.4 R24, [R189+0x1000] ;  /* 0x00100000bd18783b */ /* 0x000ee20000000200 */
[----:B------:R-:W-:Y:S01]  /*d840*/  IMAD R0, R0, 0x60, RZ ;  /* 0x0000006000007824 */ /* 0x000fe200078e02ff */
[----:B------:R-:W-:Y:S03]  /*d850*/  IADD3 R46, P0, R38, R36, RZ ;  /* 0x00000024262e7210 */ /* 0x000fe60007f1e0ff */
[----:B------:R-:W4:Y:S01]  /*d860*/  LDL R219, [R1+0x18] ;  /* 0x0000180001db7983 */ /* 0x000f220000100800 */
[----:B------:R-:W-:Y:S02]  /*d870*/  IMAD.IADD R2, R29, 0x1, R0 ;  /* 0x000000011d027824 */ /* 0x000fe400078e0200 */
[----:B------:R-:W-:Y:S02]  /*d880*/  IMAD.IADD R0, R0, 0x1, R31 ;  /* 0x0000000100007824 */ /* 0x000fe400078e021f */
[----:B------:R-:W5:Y:S01]  /*d890*/  LDSM.16.M88.4 R32, [R189+0x1800] ;  /* 0x00180000bd20783b */ /* 0x000f620000000200 */
[----:B------:R-:W-:Y:S01]  /*d8a0*/  SHF.L.U64.HI R47, R28, 0x1, R2 ;  /* 0x000000011c2f7819 */ /* 0x000fe20000010202 */
[----:B------:R-:W-:Y:S01]  /*d8b0*/  IMAD.X R2, R0, 0x1, R3, P4 ;  /* 0x0000000100027824 */ /* 0x000fe200020e0603 */
[----:B------:R-:W-:Y:S01]  /*d8c0*/  IADD3 R3, P4, R38, R224, RZ ;  /* 0x000000e026037210 */ /* 0x000fe20007f9e0ff */
[----:B------:R-:W-:Y:S01]  /*d8d0*/  IMAD.X R38, R0, 0x1, R228, P6 ;  /* 0x0000000100267824 */ /* 0x000fe200030e06e4 */
[----:B------:R-:W4:Y:S01]  /*d8e0*/  LDL R218, [R1+0x1c] ;  /* 0x00001c0001da7983 */ /* 0x000f220000100800 */
[----:B------:R-:W-:Y:S01]  /*d8f0*/  LEA R160, P6, R44, c[0x0][0x1f8], 0x1 ;  /* 0x00007e002ca07a11 */ /* 0x000fe200078c08ff */
[--C-:B------:R-:W-:Y:S01]  /*d900*/  IMAD.X R0, R0, 0x1, R37.reuse, P5 ;  /* 0x0000000100007824 */ /* 0x100fe200028e0625 */
[C---:B------:R-:W-:Y:S01]  /*d910*/  LEA R158, P5, R39.reuse, c[0x0][0x1f8], 0x1 ;  /* 0x00007e00279e7a11 */ /* 0x040fe200078a08ff */
[----:B------:R-:W-:Y:S01]  /*d920*/  IMAD.X R108, R2, 0x1, R37, P0 ;  /* 0x00000001026c7824 */ /* 0x000fe200000e0625 */
[----:B------:R-:W3:Y:S01]  /*d930*/  LDSM.16.M88.4 R40, [R189+0x2000] ;  /* 0x00200000bd28783b */ /* 0x000ee20000000200 */
[----:B------:R-:W-:Y:S01]  /*d940*/  LEA.HI.X R161, R44, c[0x0][0x1fc], R38, 0x1, P6 ;  /* 0x00007f002ca17a11 */ /* 0x000fe200030f0c26 */
[----:B------:R-:W-:Y:S01]  /*d950*/  IMAD.X R36, R2, 0x1, R228, P4 ;  /* 0x0000000102247824 */ /* 0x000fe200020e06e4 */
[----:B------:R-:W-:Y:S02]  /*d960*/  LEA.HI.X R159, R39, c[0x0][0x1fc], R0, 0x1, P5 ;  /* 0x00007f00279f7a11 */ /* 0x000fe400028f0c00 */
[----:B------:R-:W4:Y:S01]  /*d970*/  LDL R215, [R1+0x10] ;  /* 0x0000100001d77983 */ /* 0x000f220000100800 */
[----:B------:R-:W-:Y:S02]  /*d980*/  IADD3 R44, P5, R45, c[0x0][0x1f8], RZ ;  /* 0x00007e002d2c7a10 */ /* 0x000fe40007fbe0ff */
[C---:B------:R-:W-:Y:S01]  /*d990*/  LEA R162, P4, R3.reuse, c[0x0][0x1f8], 0x1 ;  /* 0x00007e0003a27a11 */ /* 0x040fe200078808ff */
[C---:B-1----:R-:W-:Y:S01]  /*d9a0*/  HMMA.16816.F32.BF16 R4, R120.reuse, R8, RZ ;  /* 0x000000087804723c */ /* 0x042fe200000418ff */
[----:B------:R-:W1:Y:S02]  /*d9b0*/  LDSM.16.M88.4 R48, [R189+0x2800] ;  /* 0x00280000bd30783b */ /* 0x000e640000000200 */
[----:B------:R-:W-:Y:S02]  /*d9c0*/  LEA.HI.X R163, R3, c[0x0][0x1fc], R36, 0x1, P4 ;  /* 0x00007f0003a37a11 */ /* 0x000fe400020f0c24 */
[----:B------:R-:W-:Y:S01]  /*d9d0*/  LEA R156, P4, R46, c[0x0][0x1f8], 0x1 ;  /* 0x00007e002e9c7a11 */ /* 0x000fe200078808ff */
[----:B------:R-:W4:Y:S01]  /*d9e0*/  LDL R217, [R1+0xc] ;  /* 0x00000c0001d97983 */ /* 0x000f220000100800 */
[----:B------:R-:W-:Y:S01]  /*d9f0*/  ISETP.GE.AND P0, PT, R246, c[0x0][0x1d4], PT ;  /* 0x00007500f6007a0c */ /* 0x000fe20003f06270 */
[C---:B------:R-:W-:Y:S01]  /*da00*/  HMMA.16816.F32.BF16 R8, R120.reuse, R10, RZ ;  /* 0x0000000a7808723c */ /* 0x040fe200000418ff */
[----:B------:R-:W-:Y:S02]  /*da10*/  LEA.HI.X R157, R46, c[0x0][0x1fc], R108, 0x1, P4 ;  /* 0x00007f002e9d7a11 */ /* 0x000fe400020f0c6c */
[----:B------:R-:W1:Y:S01]  /*da20*/  LDSM.16.M88.4 R128, [R195] ;  /* 0x00000000c380783b */ /* 0x000e620000000200 */
[----:B------:R-:W-:Y:S02]  /*da30*/  IADD3 R2, P6, R45, 0x80, RZ ;  /* 0x000000802d027810 */ /* 0x000fe40007fde0ff */
[----:B------:R-:W-:Y:S02]  /*da40*/  IADD3.X R45, R47, c[0x0][0x1fc], RZ, P5, !PT ;  /* 0x00007f002f2d7a10 */ /* 0x000fe40002ffe4ff */
[C---:B--2---:R-:W-:Y:S01]  /*da50*/  HMMA.16816.F32.BF16 R12, R120.reuse, R16, RZ ;  /* 0x00000010780c723c */ /* 0x044fe200000418ff */
[----:B------:R-:W2:Y:S03]  /*da60*/  LDL R216, [R1+0x8] ;  /* 0x0000080001d87983 */ /* 0x000ea60000100800 */
[----:B------:R-:W-:Y:S02]  /*da70*/  IADD3 R2, P5, R2, c[0x0][0x1f8], RZ ;  /* 0x00007e0002027a10 */ /* 0x000fe40007fbe0ff */
[----:B------:R-:W1:Y:S02]  /*da80*/  LDSM.16.M88.4 R132, [R206] ;  /* 0x00000000ce84783b */ /* 0x000e640000000200 */
[C---:B------:R-:W-:Y:S01]  /*da90*/  HMMA.16816.F32.BF16 R16, R120.reuse, R18, RZ ;  /* 0x000000127810723c */ /* 0x040fe200000418ff */
[----:B------:R-:W-:Y:S02]  /*daa0*/  IADD3.X R3, RZ, c[0x0][0x1fc], R47, P5, P6 ;  /* 0x00007f00ff037a10 */ /* 0x000fe40002fec42f */
[----:B------:R-:W1:Y:S01]  /*dab0*/  LDSM.16.M88.4 R136, [R205] ;  /* 0x00000000cd88783b */ /* 0x000e620000000200 */
[C---:B------:R-:W-:Y:S04]  /*dac0*/  ISETP.GT.AND P6, PT, R212.reuse, R223, PT ;  /* 0x000000dfd400720c */ /* 0x040fe80003fc4270 */
[C---:B---3--:R-:W-:Y:S01]  /*dad0*/  HMMA.16816.F32.BF16 R20, R120.reuse, R24, RZ ;  /* 0x000000187814723c */ /* 0x048fe200000418ff */
[----:B------:R-:W3:Y:S05]  /*dae0*/  LDSM.16.M88.4 R140, [R204] ;  /* 0x00000000cc8c783b */ /* 0x000eea0000000200 */
[----:B------:R-:W1:Y:S02]  /*daf0*/  LDSM.16.M88.4 R144, [R203] ;  /* 0x00000000cb90783b */ /* 0x000e640000000200 */
[C---:B------:R-:W-:Y:S01]  /*db00*/  HMMA.16816.F32.BF16 R24, R120.reuse, R26, RZ ;  /* 0x0000001a7818723c */ /* 0x040fe200000418ff */
[----:B------:R-:W-:Y:S02]  /*db10*/  @P6 IMAD.MOV.U32 R111, RZ, RZ, c[0x0][0x1e0] ;  /* 0x00007800ff6f6624 */ /* 0x000fe400078e00ff */
[----:B------:R-:W3:Y:S01]  /*db20*/  LDSM.16.M88.4 R148, [R202] ;  /* 0x00000000ca94783b */ /* 0x000ee20000000200 */
[----:B------:R-:W-:Y:S04]  /*db30*/  @P6 IADD3 R0, R212, -0x1, RZ ;  /* 0xffffffffd4006810 */ /* 0x000fe80007ffe0ff */
[C---:B-----5:R-:W-:Y:S01]  /*db40*/  HMMA.16816.F32.BF16 R28, R120.reuse, R32, RZ ;  /* 0x00000020781c723c */ /* 0x060fe200000418ff */
[----:B------:R-:W-:Y:S01]  /*db50*/  @!PT LDS RZ, [RZ] ;  /* 0x00000000fffff984 */ /* 0x000fe20000000800 */
[----:B------:R-:W-:Y:S01]  /*db60*/  @!PT LDS RZ, [RZ] ;  /* 0x00000000fffff984 */ /* 0x000fe20000000800 */
[----:B------:R-:W-:Y:S01]  /*db70*/  @!PT LDS RZ, [RZ] ;  /* 0x00000000fffff984 */ /* 0x000fe20000000800 */
[----:B------:R1:W-:Y:S05]  /*db80*/  LDGSTS.E.BYPASS.LTC128B.128 [R213+0x100], [R44.64], !P0 ;  /* 0x001000002cd57fae */ /* 0x0003ea000c101d48 */
[----:B------:R5:W-:Y:S02]  /*db90*/  LDGSTS.E.BYPASS.LTC128B.128 [R213+0x3100], [R2.64], !P3 ;  /* 0x0310000002d57fae */ /* 0x000be4000d901d48 */
[C---:B------:R-:W-:Y:S03]  /*dba0*/  HMMA.16816.F32.BF16 R32, R120.reuse, R34, RZ ;  /* 0x000000227820723c */ /* 0x040fe600000418ff */
[----:B------:R3:W-:Y:S05]  /*dbb0*/  LDGSTS.E.BYPASS.LTC128B.128 [R213+0x1100], [R160.64], !P0 ;  /* 0x01100000a0d57fae */ /* 0x0007ea000c101d48 */
[C---:B------:R-:W-:Y:S01]  /*dbc0*/  HMMA.16816.F32.BF16 R36, R120.reuse, R40, RZ ;  /* 0x000000287824723c */ /* 0x040fe200000418ff */
[----:B------:R3:W-:Y:S05]  /*dbd0*/  LDGSTS.E.BYPASS.LTC128B.128 [R213+0x4100], [R158.64], !P3 ;  /* 0x041000009ed57fae */ /* 0x0007ea000d901d48 */
[----:B------:R3:W-:Y:S02]  /*dbe0*/  LDGSTS.E.BYPASS.LTC128B.128 [R213+0x2100], [R162.64], !P0 ;  /* 0x02100000a2d57fae */ /* 0x0007e4000c101d48 */
[C---:B------:R-:W-:Y:S03]  /*dbf0*/  HMMA.16816.F32.BF16 R40, R120.reuse, R42, RZ ;  /* 0x0000002a7828723c */ /* 0x040fe600000418ff */
[----:B------:R3:W-:Y:S05]  /*dc00*/  LDGSTS.E.BYPASS.LTC128B.128 [R213+0x5100], [R156.64], !P3 ;  /* 0x051000009cd57fae */ /* 0x0007ea000d901d48 */
[C---:B-1----:R-:W-:Y:S01]  /*dc10*/  HMMA.16816.F32.BF16 R44, R120.reuse, R48, RZ ;  /* 0x00000030782c723c */ /* 0x042fe200000418ff */
[----:B------:R-:W-:Y:S03]  /*dc20*/  LDSM.16.M88.4 R184, [R193+0x1000] ;  /* 0x00100000c1b8783b */ /* 0x000fe60000000200 */
[C---:B-----5:R-:W-:Y:S02]  /*dc30*/  @P6 SHF.L.U64.HI R3, R111.reuse, R214, c[0x0][0x1e4] ;  /* 0x000079006f036619 */ /* 0x060fe400000102d6 */
[----:B------:R-:W0:Y:S01]  /*dc40*/  LDGDEPBAR ;  /* 0x00000000000079af */ /* 0x000e220000000000 */
[----:B------:R-:W-:Y:S01]  /*dc50*/  @P6 SHF.R.S32.HI R2, RZ, 0x1f, R0 ;  /* 0x0000001fff026819 */ /* 0x000fe20000011400 */
[----:B------:R-:W-:Y:S04]  /*dc60*/  HMMA.16816.F32.BF16 R48, R120, R50, RZ ;  /* 0x000000327830723c */ /* 0x000fe800000418ff */
[----:B------:R-:W-:Y:S04]  /*dc70*/  @P6 IMAD R2, R2, c[0x0][0x1e0], RZ ;  /* 0x0000780002026a24 */ /* 0x000fe800078e02ff */
[C---:B------:R-:W-:Y:S01]  /*dc80*/  HMMA.16816.F32.BF16 R4, R124.reuse, R128, R4 ;  /* 0x000000807c04723c */ /* 0x040fe20000041804 */
[----:B---3--:R-:W-:Y:S04]  /*dc90*/  LDSM.16.M88.4 R160, [R193+0x800] ;  /* 0x00080000c1a0783b */ /* 0x008fe80000000200 */
[----:B------:R-:W-:Y:S01]  /*dca0*/  @P6 IMAD R108, R0, c[0x0][0x1e4], R2 ;  /* 0x00007900006c6a24 */ /* 0x000fe200078e0202 */
[----:B------:R-:W1:Y:S01]  /*dcb0*/  LDSM.16.M88.4 R156, [R193] ;  /* 0x00000000c19c783b */ /* 0x000e620000000200 */
[----:B------:R-:W-:Y:S01]  /*dcc0*/  @P6 IMAD.SHL.U32 R2, R111, 0x20, RZ ;  /* 0x000000206f026824 */ /* 0x000fe200078e00ff */
[C---:B------:R-:W-:Y:S03]  /*dcd0*/  HMMA.16816.F32.BF16 R8, R124.reuse, R130, R8 ;  /* 0x000000827c08723c */ /* 0x040fe60000041808 */
[----:B------:R-:W3:Y:S01]  /*dce0*/  LDSM.16.M88.4 R128, [R193+0x1800] ;  /* 0x00180000c180783b */ /* 0x000ee20000000200 */
[----:B------:R-:W-:Y:S04]  /*dcf0*/  @P6 IADD3 R111, P4, R226, 0x40, RZ ;  /* 0x00000040e26f6810 */ /* 0x000fe80007f9e0ff */
        /* <DEDUP_REMOVED lines=8> */
[----:B------:R-:W3:Y:S07]  /*dd80*/  LDSM.16.M88.4 R140, [R190] ;  /* 0x00000000be8c783b */ /* 0x000eee0000000200 */
[C---:B------:R-:W-:Y:S08]  /*dd90*/  HMMA.16816.F32.BF16 R36, R124.reuse, R144, R36 ;  /* 0x000000907c24723c */ /* 0x040ff00000041824 */
[C---:B------:R-:W-:Y:S01]  /*dda0*/  HMMA.16816.F32.BF16 R40, R124.reuse, R146, R40 ;  /* 0x000000927c28723c */ /* 0x040fe20000041828 */
[----:B------:R-:W3:Y:S07]  /*ddb0*/  LDSM.16.M88.4 R144, [R190+0x800] ;  /* 0x00080000be90783b */ /* 0x000eee0000000200 */
[C---:B------:R-:W-:Y:S08]  /*ddc0*/  HMMA.16816.F32.BF16 R44, R124.reuse, R148, R44 ;  /* 0x000000947c2c723c */ /* 0x040ff0000004182c */
[----:B------:R-:W-:Y:S01]  /*ddd0*/  HMMA.16816.F32.BF16 R48, R124, R150, R48 ;  /* 0x000000967c30723c */ /* 0x000fe20000041830 */
[----:B------:R-:W2:Y:S07]  /*dde0*/  LDSM.16.M88.4 R148, [R190+0x1000] ;  /* 0x00100000be94783b */ /* 0x000eae0000000200 */
        /* <DEDUP_REMOVED lines=20> */
[----:B------:R-:W3:Y:S07]  /*df30*/  LDSM.16.M88.4 R140, [R189+0x4000] ;  /* 0x00400000bd8c783b */ /* 0x000eee0000000200 */
[C---:B------:R-:W-:Y:S08]  /*df40*/  HMMA.16816.F32.BF16 R12, R164.reuse, R144, R12 ;  /* 0x00000090a40c723c */ /* 0x040ff0000004180c */
[C---:B------:R-:W-:Y:S01]  /*df50*/  HMMA.16816.F32.BF16 R16, R164.reuse, R146, R16 ;  /* 0x00000092a410723c */ /* 0x040fe20000041810 */
[----:B------:R-:W3:Y:S07]  /*df60*/  LDSM.16.M88.4 R144, [R189+0x4800] ;  /* 0x00480000bd90783b */ /* 0x000eee0000000200 */
[C---:B--2---:R-:W-:Y:S08]  /*df70*/  HMMA.16816.F32.BF16 R20, R164.reuse, R148, R20 ;  /* 0x00000094a414723c */ /* 0x044ff00000041814 */
[C---:B------:R-:W-:Y:S01]  /*df80*/  HMMA.16816.F32.BF16 R24, R164.reuse, R150, R24 ;  /* 0x00000096a418723c */ /* 0x040fe20000041818 */
[----:B------:R-:W-:Y:S07]  /*df90*/  LDSM.16.M88.4 R148, [R201] ;  /* 0x00000000c994783b */ /* 0x000fee0000000200 */
[C---:B-1----:R-:W-:Y:S08]  /*dfa0*/  HMMA.16816.F32.BF16 R28, R164.reuse, R128, R28 ;  /* 0x00000080a41c723c */ /* 0x042ff0000004181c */
[C---:B------:R-:W-:Y:S01]  /*dfb0*/  HMMA.16816.F32.BF16 R32, R164.reuse, R130, R32 ;  /* 0x00000082a420723c */ /* 0x040fe20000041820 */
[----:B------:R-:W1:Y:S07]  /*dfc0*/  LDSM.16.M88.4 R128, [R189+0x5000] ;  /* 0x00500000bd80783b */ /* 0x000e6e0000000200 */
[C---:B------:R-:W-:Y:S08]  /*dfd0*/  HMMA.16816.F32.BF16 R36, R164.reuse, R156, R36 ;  /* 0x0000009ca424723c */ /* 0x040ff00000041824 */
[C---:B------:R-:W-:Y:S01]  /*dfe0*/  HMMA.16816.F32.BF16 R40, R164.reuse, R158, R40 ;  /* 0x0000009ea428723c */ /* 0x040fe20000041828 */
[----:B------:R-:W-:Y:S07]  /*dff0*/  LDSM.16.M88.4 R156, [R193+0x4800] ;  /* 0x00480000c19c783b */ /* 0x000fee0000000200 */
[C---:B------:R-:W-:Y:S08]  /*e000*/  HMMA.16816.F32.BF16 R44, R164.reuse, R160, R44 ;  /* 0x000000a0a42c723c */ /* 0x040ff0000004182c */
[----:B------:R-:W-:Y:S01]  /*e010*/  HMMA.16816.F32.BF16 R48, R164, R162, R48 ;  /* 0x000000a2a430723c */ /* 0x000fe20000041830 */
[----:B------:R-:W-:Y:S07]  /*e020*/  LDSM.16.M88.4 R160, [R193+0x5000] ;  /* 0x00500000c1a0783b */ /* 0x000fee0000000200 */
[C---:B---3--:R-:W-:Y:S08]  /*e030*/  HMMA.16816.F32.BF16 R4, R168.reuse, R132, R4 ;  /* 0x00000084a804723c */ /* 0x048ff00000041804 */
[C---:B------:R-:W-:Y:S01]  /*e040*/  HMMA.16816.F32.BF16 R8, R168.reuse, R134, R8 ;  /* 0x00000086a808723c */ /* 0x040fe20000041808 */
[----:B------:R-:W2:Y:S07]  /*e050*/  LDSM.16.M88.4 R132, [R189+0x5800] ;  /* 0x00580000bd84783b */ /* 0x000eae0000000200 */
[C---:B-----5:R-:W-:Y:S08]  /*e060*/  HMMA.16816.F32.BF16 R12, R168.reuse, R136, R12 ;  /* 0x00000088a80c723c */ /* 0x060ff0000004180c */
[C---:B------:R-:W-:Y:S01]  /*e070*/  HMMA.16816.F32.BF16 R16, R168.reuse, R138, R16 ;  /* 0x0000008aa810723c */ /* 0x040fe20000041810 */
[----:B------:R-:W3:Y:S07]  /*e080*/  LDSM.16.M88.4 R136, [R200] ;  /* 0x00000000c888783b */ /* 0x000eee0000000200 */
[C---:B------:R-:W-:Y:S08]  /*e090*/  HMMA.16816.F32.BF16 R20, R168.reuse, R140, R20 ;  /* 0x0000008ca814723c */ /* 0x040ff00000041814 */
[C---:B------:R-:W-:Y:S01]  /*e0a0*/  HMMA.16816.F32.BF16 R24, R168.reuse, R142, R24 ;  /* 0x0000008ea818723c */ /* 0x040fe20000041818 */
[----:B------:R-:W5:Y:S07]  /*e0b0*/  LDSM.16.M88.4 R140, [R199] ;  /* 0x00000000c78c783b */ /* 0x000f6e0000000200 */
[C---:B------:R-:W-:Y:S08]  /*e0c0*/  HMMA.16816.F32.BF16 R28, R168.reuse, R144, R28 ;  /* 0x00000090a81c723c */ /* 0x040ff0000004181c */
[C---:B------:R-:W-:Y:S01]  /*e0d0*/  HMMA.16816.F32.BF16 R32, R168.reuse, R146, R32 ;  /* 0x00000092a820723c */ /* 0x040fe20000041820 */
[----:B------:R-:W3:Y:S07]  /*e0e0*/  LDSM.16.M88.4 R144, [R198] ;  /* 0x00000000c690783b */ /* 0x000eee0000000200 */
        /* <DEDUP_REMOVED lines=27> */
[C---:B-----5:R-:W-:Y:S07]  /*e2a0*/  HMMA.16816.F32.BF16 R12, R176.reuse, R140, R12 ;  /* 0x0000008cb00c723c */ /* 0x060fee000004180c */
[----:B------:R-:W-:Y:S01]  /*e2b0*/  @P6 IMAD.WIDE.U32 R140, R0, c[0x0][0x1e0], RZ ;  /* 0x00007800008c6a25 */ /* 0x000fe200078e00ff */
[C---:B------:R-:W-:Y:S04]  /*e2c0*/  HMMA.16816.F32.BF16 R16, R176.reuse, R142, R16 ;  /* 0x0000008eb010723c */ /* 0x040fe80000041810 */
[----:B------:R-:W-:Y:S03]  /*e2d0*/  @P6 IMAD.IADD R0, R141, 0x1, R108 ;  /* 0x000000018d006824 */ /* 0x000fe600078e026c */
[----:B------:R-:W-:Y:S01]  /*e2e0*/  @P6 IMAD.X R143, RZ, RZ, R229, P4 ;  /* 0x000000ffff8f6224 */ /* 0x000fe200020e06e5 */
[C---:B------:R-:W-:Y:S08]  /*e2f0*/  HMMA.16816.F32.BF16 R20, R176.reuse, R148, R20 ;  /* 0x00000094b014723c */ /* 0x040ff00000041814 */
[C---:B------:R-:W-:Y:S08]  /*e300*/  HMMA.16816.F32.BF16 R24, R176.reuse, R150, R24 ;  /* 0x00000096b018723c */ /* 0x040ff00000041818 */
[C---:B------:R-:W-:Y:S08]  /*e310*/  HMMA.16816.F32.BF16 R28, R176.reuse, R156, R28 ;  /* 0x0000009cb01c723c */ /* 0x040ff0000004181c */
[C---:B------:R-:W-:Y:S08]  /*e320*/  HMMA.16816.F32.BF16 R32, R176.reuse, R158, R32 ;  /* 0x0000009eb020723c */ /* 0x040ff00000041820 */
[C---:B------:R-:W-:Y:S08]  /*e330*/  HMMA.16816.F32.BF16 R36, R176.reuse, R160, R36 ;  /* 0x000000a0b024723c */ /* 0x040ff00000041824 */
[C---:B------:R-:W-:Y:S08]  /*e340*/  HMMA.16816.F32.BF16 R40, R176.reuse, R162, R40 ;  /* 0x000000a2b028723c */ /* 0x040ff00000041828 */
[C---:B----4-:R-:W-:Y:S07]  /*e350*/  HMMA.16816.F32.BF16 R44, R176.reuse, R144, R44 ;  /* 0x00000090b02c723c */ /* 0x050fee000004182c */
[----:B------:R-:W-:Y:S01]  /*e360*/  @P6 IMAD R145, R0, 0x60, RZ ;  /* 0x0000006000916824 */ /* 0x000fe200078e02ff */
[----:B------:R-:W-:Y:S08]  /*e370*/  HMMA.16816.F32.BF16 R48, R176, R146, R48 ;  /* 0x00000092b030723c */ /* 0x000ff00000041830 */
[C---:B------:R-:W-:Y:S08]  /*e380*/  HMMA.16816.F32.BF16 R4, R180.reuse, R184, R4 ;  /* 0x000000b8b404723c */ /* 0x040ff00000041804 */
[C---:B------:R-:W-:Y:S08]  /*e390*/  HMMA.16816.F32.BF16 R8, R180.reuse, R186, R8 ;  /* 0x000000bab408723c */ /* 0x040ff00000041808 */
[C---:B-1----:R-:W-:Y:S08]  /*e3a0*/  HMMA.16816.F32.BF16 R12, R180.reuse, R128, R12 ;  /* 0x00000080b40c723c */ /* 0x042ff0000004180c */
[C---:B------:R-:W-:Y:S01]  /*e3b0*/  HMMA.16816.F32.BF16 R16, R180.reuse, R130, R16 ;  /* 0x00000082b410723c */ /* 0x040fe20000041810 */
[----:B------:R-:W1:Y:S07]  /*e3c0*/  LDSM.16.M88.4 R128, [R190+0x5000] ;  /* 0x00500000be80783b */ /* 0x000e6e0000000200 */
[C---:B--2---:R-:W-:Y:S07]  /*e3d0*/  HMMA.16816.F32.BF16 R20, R180.reuse, R132, R20 ;  /* 0x00000084b414723c */ /* 0x044fee0000041814 */
[----:B------:R-:W-:Y:S01]  /*e3e0*/  @P6 IMAD.WIDE.U32 R132, R140, 0x60, R2 ;  /* 0x000000608c846825 */ /* 0x000fe200078e0002 */
[C---:B------:R-:W-:Y:S04]  /*e3f0*/  HMMA.16816.F32.BF16 R24, R180.reuse, R134, R24 ;  /* 0x00000086b418723c */ /* 0x040fe80000041818 */
[-C--:B------:R-:W-:Y:S01]  /*e400*/  @P6 IADD3 R142, P5, R2, R132.reuse, RZ ;  /* 0x00000084028e6210 */ /* 0x080fe20007fbe0ff */
[----:B------:R-:W-:Y:S01]  /*e410*/  @P6 IMAD.IADD R0, R145, 0x1, R133 ;  /* 0x0000000191006824 */ /* 0x000fe200078e0285 */
[-C--:B------:R-:W-:Y:S01]  /*e420*/  @P6 IADD3 R141, P4, R226, R132.reuse, RZ ;  /* 0x00000084e28d6210 */ /* 0x080fe20007f9e0ff */
[----:B------:R-:W-:Y:S01]  /*e430*/  @P6 IMAD.MOV.U32 R2, RZ, RZ, R226 ;  /* 0x000000ffff026224 */ /* 0x000fe200078e00e2 */
[C---:B---3--:R-:W-:Y:S04]  /*e440*/  HMMA.16816.F32.BF16 R28, R180.reuse, R136, R28 ;  /* 0x00000088b41c723c */ /* 0x048fe8000004181c */
[C---:B------:R-:W-:Y:S01]  /*e450*/  @P6 IMAD.X R144, R0.reuse, 0x1, R3, P5 ;  /* 0x0000000100906824 */ /* 0x040fe200028e0603 */
[----:B------:R-:W-:Y:S01]  /*e460*/  @P6 IADD3 R108, P5, R111, R132, RZ ;  /* 0x000000846f6c6210 */ /* 0x000fe20007fbe0ff */
[--C-:B------:R-:W-:Y:S01]  /*e470*/  @P6 IMAD.MOV.U32 R3, RZ, RZ, R229.reuse ;  /* 0x000000ffff036224 */ /* 0x100fe200078e00e5 */
[----:B------:R-:W2:Y:S01]  /*e480*/  LDSM.16.M88.4 R132, [R190+0x5800] ;  /* 0x00580000be84783b */ /* 0x000ea20000000200 */
[----:B------:R-:W-:Y:S04]  /*e490*/  DEPBAR.LE SB0, 0x0 ;  /* 0x000080000000791a */ /* 0x000fe80000000000 */
[----:B------:R-:W-:Y:S01]  /*e4a0*/  BAR.SYNC.DEFER_BLOCKING 0x0 ;  /* 0x0000000000007b1d */ /* 0x000fe20000010000 */
[C---:B------:R-:W-:Y:S01]  /*e4b0*/  @P6 IMAD.X R136, R0.reuse, 0x1, R229, P4 ;  /* 0x0000000100886824 */ /* 0x040fe200020e06e5 */
[C---:B------:R-:W-:Y:S01]  /*e4c0*/  @P6 LEA R146, P4, R141.reuse, c[0x0][0x1c8], 0x1 ;  /* 0x000072008d926a11 */ /* 0x040fe200078808ff */
[C---:B------:R-:W-:Y:S05]  /*e4d0*/  HMMA.16816.F32.BF16 R32, R180.reuse, R138, R32 ;  /* 0x0000008ab420723c */ /* 0x040fea0000041820 */
[----:B------:R-:W-:Y:S01]  /*e4e0*/  @P6 IMAD.X R0, R0, 0x1, R143, P5 ;  /* 0x0000000100006824 */ /* 0x000fe200028e068f */
[----:B------:R-:W-:Y:S01]  /*e4f0*/  @P6 LEA R148, P5, R108, c[0x0][0x1c8], 0x1 ;  /* 0x000072006c946a11 */ /* 0x000fe200078a08ff */
[----:B------:R-:W-:Y:S01]  /*e500*/  @P6 IMAD.WIDE.U32 R2, R140, 0x60, R2 ;  /* 0x000000608c026825 */ /* 0x000fe200078e0002 */
[----:B------:R-:W-:Y:S01]  /*e510*/  @P6 LEA.HI.X R147, R141, c[0x0][0x1cc], R136, 0x1, P4 ;  /* 0x000073008d936a11 */ /* 0x000fe200020f0c88 */
[C---:B-1----:R-:W-:Y:S03]  /*e520*/  HMMA.16816.F32.BF16 R36, R180.reuse, R128, R36 ;  /* 0x00000080b424723c */ /* 0x042fe60000041824 */
[----:B------:R-:W-:Y:S01]  /*e530*/  @P6 LEA.HI.X R149, R108, c[0x0][0x1cc], R0, 0x1, P5 ;  /* 0x000073006c956a11 */ /* 0x000fe200028f0c00 */
[----:B------:R-:W-:Y:S01]  /*e540*/  @P6 IMAD.IADD R136, R3, 0x1, R145 ;  /* 0x0000000103886824 */ /* 0x000fe200078e0291 */
[----:B------:R-:W-:Y:S01]  /*e550*/  @P6 IADD3 R108, P5, R142, R111, RZ ;  /* 0x0000006f8e6c6210 */ /* 0x000fe20007fbe0ff */
[----:B------:R-:W-:Y:S01]  /*e560*/  @P6 IMAD.SHL.U32 R3, R2, 0x2, RZ ;  /* 0x0000000202036824 */ /* 0x000fe200078e00ff */
[----:B------:R-:W-:Y:S01]  /*e570*/  @P6 IADD3 R0, P4, R142, R226, RZ ;  /* 0x000000e28e006210 */ /* 0x000fe20007f9e0ff */
[C---:B------:R-:W-:Y:S04]  /*e580*/  HMMA.16816.F32.BF16 R40, R180.reuse, R130, R40 ;  /* 0x00000082b428723c */ /* 0x040fe80000041828 */
[----:B------:R-:W-:Y:S01]  /*e590*/  @P6 IMAD.X R137, R144, 0x1, R143, P5 ;  /* 0x0000000190896824 */ /* 0x000fe200028e068f */
[----:B------:R-:W-:Y:S01]  /*e5a0*/  @P6 LEA R140, P5, R0, c[0x0][0x1c8], 0x1 ;  /* 0x00007200008c6a11 */ /* 0x000fe200078a08ff */
[----:B------:R-:W-:Y:S01]  /*e5b0*/  @P6 IMAD.X R111, R144, 0x1, R229, P4 ;  /* 0x00000001906f6824 */ /* 0x000fe200020e06e5 */
[----:B------:R-:W-:Y:S02]  /*e5c0*/  @P6 LEA R138, P4, R108, c[0x0][0x1c8], 0x1 ;  /* 0x000072006c8a6a11 */ /* 0x000fe400078808ff */
[----:B------:R-:W-:Y:S03]  /*e5d0*/  @P6 SHF.L.U64.HI R136, R2, 0x1, R136 ;  /* 0x0000000102886819 */ /* 0x000fe60000010288 */
[----:B------:R-:W-:Y:S02]  /*e5e0*/  @P6 LEA.HI.X R139, R108, c[0x0][0x1cc], R137, 0x1, P4 ;  /* 0x000073006c8b6a11 */ /* 0x000fe400020f0c89 */
[C---:B------:R-:W-:Y:S01]  /*e5f0*/  @P6 IADD3 R128, P4, R3.reuse, c[0x0][0x1c8], RZ ;  /* 0x0000720003806a10 */ /* 0x040fe20007f9e0ff */
[C---:B--2---:R-:W-:Y:S03]  /*e600*/  HMMA.16816.F32.BF16 R44, R180.reuse, R132, R44 ;  /* 0x00000084b42c723c */ /* 0x044fe6000004182c */
[----:B------:R-:W-:Y:S01]  /*e610*/  @P6 LEA.HI.X R141, R0, c[0x0][0x1cc], R111, 0x1, P5 ;  /* 0x00007300008d6a11 */ /* 0x000fe200028f0c6f */
[----:B------:R-:W-:Y:S01]  /*e620*/  IMAD.IADD R111, R218, 0x1, R219 ;  /* 0x00000001da6f7824 */ /* 0x000fe200078e02db */
[----:B------:R-:W-:Y:S02]  /*e630*/  @P6 IADD3 R3, P5, R3, 0x80, RZ ;  /* 0x0000008003036810 */ /* 0x000fe40007fbe0ff */
[----:B------:R-:W-:Y:S01]  /*e640*/  @P6 IADD3.X R129, R136, c[0x0][0x1cc], RZ, P4, !PT ;  /* 0x0000730088816a10 */ /* 0x000fe200027fe4ff */
[----:B------:R-:W-:Y:S01]  /*e650*/  @P2 IMAD.HI.U32 R0, R111, c[0x0][0x2c8], RZ ;  /* 0x0000b2006f002a27 */ /* 0x000fe200078e00ff */
[----:B------:R-:W-:Y:S01]  /*e660*/  @P6 IADD3 R2, P4, R3, c[0x0][0x1c8], RZ ;  /* 0x0000720003026a10 */ /* 0x000fe20007f9e0ff */
[----:B------:R-:W-:Y:S02]  /*e670*/  HMMA.16816.F32.BF16 R48, R180, R134, R48 ;  /* 0x00000086b430723c */ /* 0x000fe40000041830 */
[----:B------:R-:W-:Y:S01]  /*e680*/  @!PT LDS RZ, [RZ] ;  /* 0x00000000fffff984 */ /* 0x000fe20000000800 */
[----:B------:R-:W-:Y:S01]  /*e690*/  @!PT LDS RZ, [RZ] ;  /* 0x00000000fffff984 */ /* 0x000fe20000000800 */
[----:B------:R-:W-:Y:S01]  /*e6a0*/  @!PT LDS RZ, [RZ] ;  /* 0x00000000fffff984 */ /* 0x000fe20000000800 */
[----:B------:R1:W-:Y:S01]  /*e6b0*/  @P6 LDGSTS.E.BYPASS.LTC128B.128 [R213+0x8100], [R128.64], !P0 ;  /* 0x0810000080d56fae */ /* 0x0003e2000c101d48 */
[----:B------:R-:W-:Y:S02]  /*e6c0*/  @P6 IADD3.X R3, RZ, c[0x0][0x1cc], R136, P4, P5 ;  /* 0x00007300ff036a10 */ /* 0x000fe400027ea488 */
[----:B------:R-:W-:Y:S03]  /*e6d0*/  @P2 SHF.R.U32.HI R111, RZ, c[0x0][0x2cc], R0 ;  /* 0x0000b300ff6f2a19 */ /* 0x000fe60000011600 */
[----:B------:R2:W-:Y:S05]  /*e6e0*/  @P6 LDGSTS.E.BYPASS.LTC128B.128 [R213+0xb100], [R2.64], !P3 ;  /* 0x0b10000002d56fae */ /* 0x0005ea000d901d48 */
        /* <DEDUP_REMOVED lines=8> */
[----:B------:R-:W-:Y:S04]  /*e770*/  IADD3 R0, -R216, R0, R217 ;  /* 0x00000000d8007210 */ /* 0x000fe80007ffe1d9 */
[C---:B-1----:R-:W-:Y:S02]  /*e780*/  IADD3 R129, R0.reuse, c[0x0][0x328], RZ ;  /* 0x0000ca0000817a10 */ /* 0x042fe40007ffe0ff */
[----:B------:R-:W-:Y:S03]  /*e790*/  IADD3 R128, R0, UR4, RZ ;  /* 0x0000000400807c10 */ /* 0x000fe6000fffe0ff */
[----:B----4-:R-:W-:Y:S02]  /*e7a0*/  IMAD.IADD R2, R129, 0x1, R108 ;  /* 0x0000000181027824 */ /* 0x010fe400078e026c */
[----:B------:R-:W-:Y:S01]  /*e7b0*/  IMAD.IADD R0, R108, 0x1, R128 ;  /* 0x000000016c007824 */ /* 0x000fe200078e0280 */
        /* <DEDUP_REMOVED lines=14> */
.L_x_1916:
[----:B------:R-:W-:Y:S04]  /*e8a0*/  MOV R130, c[0x0][0x32c] ;  /* 0x0000cb0000827a02 */ /* 0x000fe80000000f00 */
[----:B------:R-:W-:Y:S11]  /*e8b0*/  ISETP.NE.AND P0, PT, R130, 0x1, PT ;  /* 0x000000018200780c */ /* 0x000ff60003f05270 */
[----:B------:R-:W-:Y:S02]  /*e8c0*/  @!UPT UIADD3 URZ, URZ, URZ, URZ ;  /* 0x0000003f3f3ff290 */ /* 0x000fe4000fffe03f */
[----:B------:R-:W-:Y:S05]  /*e8d0*/  @P0 IMAD.HI.U32 R130, R108, c[0x0][0x330], RZ ;  /* 0x0000cc006c820a27 */ /* 0x000fea00078e00ff */
[----:B------:R-:W-:Y:S02]  /*e8e0*/  @P0 SHF.R.U32.HI R108, RZ, c[0x0][0x334], R130 ;  /* 0x0000cd00ff6c0a19 */ /* 0x000fe40000011682 */
.L_x_1917:
[----:B------:R-:W-:Y:S05]  /*e8f0*/  BSYNC B0 ;  /* 0x0000000000007941 */ /* 0x000fea0003800000 */
.L_x_1915:
[----:B------:R-:W-:Y:S04]  /*e900*/  IMAD.IADD R130, R3, 0x1, -R215 ;  /* 0x0000000103827824 */ /* 0x000fe800078e0ad7 */
[----:B------:R-:W-:Y:S05]  /*e910*/  IMAD R108, R108, c[0x0][0x32c], R130 ;  /* 0x0000cb006c6c7a24 */ /* 0x000fea00078e0282 */
[----:B------:R-:W-:Y:S02]  /*e920*/  IADD3 R130, R108, c[0x0][0x32c], RZ ;  /* 0x0000cb006c827a10 */ /* 0x000fe40007ffe0ff */
[----:B------:R-:W-:Y:S02]  /*e930*/  IMNMX R0, R0, R108, !PT ;  /* 0x0000006c00007217 */ /* 0x000fe40007800200 */
[----:B------:R-:W-:Y:S02]  /*e940*/  IMNMX R2, R2, R130, PT ;  /* 0x0000008202027217 */ /* 0x000fe40003800200 */
.L_x_1914:
[C---:B---3--:R-:W-:Y:S02]  /*e950*/  ISETP.GE.AND P0, PT, R3.reuse, 0x2, PT ;  /* 0x000000020300780c */ /* 0x048fe40003f06270 */
        /* <DEDUP_REMOVED lines=133> */
.L_x_1920:
[----:B------:R-:W-:Y:S04]  /*f1b0*/  MOV R5, c[0x0][0x32c] ;  /* 0x0000cb0000057a02 */ /* 0x000fe80000000f00 */
[----:B------:R-:W-:Y:S11]  /*f1c0*/  ISETP.NE.AND P0, PT, R5, 0x1, PT ;  /* 0x000000010500780c */ /* 0x000ff60003f05270 */
[----:B------:R-:W-:Y:S02]  /*f1d0*/  @!UPT UIADD3 URZ, URZ, URZ, URZ ;  /* 0x0000003f3f3ff290 */ /* 0x000fe4000fffe03f */
[----:B------:R-:W-:Y:S05]  /*f1e0*/  @P0 IMAD.HI.U32 R5, R4, c[0x0][0x330], RZ ;  /* 0x0000cc0004050a27 */ /* 0x000fea00078e00ff */
[----:B------:R-:W-:Y:S02]  /*f1f0*/  @P0 SHF.R.U32.HI R4, RZ, c[0x0][0x334], R5 ;  /* 0x0000cd00ff040a19 */ /* 0x000fe40000011605 */
.L_x_1921:
[----:B------:R-:W-:Y:S05]  /*f200*/  BSYNC B0 ;  /* 0x0000000000007941 */ /* 0x000fea0003800000 */
.L_x_1919:
[----:B------:R-:W-:Y:S04]  /*f210*/  IMAD.IADD R3, R3, 0x1, -R215 ;  /* 0x0000000103037824 */ /* 0x000fe800078e0ad7 */
[----:B------:R-:W-:Y:S05]  /*f220*/  IMAD R3, R4, c[0x0][0x32c], R3 ;  /* 0x0000cb0004037a24 */ /* 0x000fea00078e0203 */
[----:B------:R-:W-:Y:S02]  /*f230*/  IADD3 R4, R3, c[0x0][0x32c], RZ ;  /* 0x0000cb0003047a10 */ /* 0x000fe40007ffe0ff */
[----:B------:R-:W-:Y:S02]  /*f240*/  IMNMX R0, R0, R3, !PT ;  /* 0x0000000300007217 */ /* 0x000fe40007800200 */
[----:B------:R-:W-:Y:S02]  /*f250*/  IMNMX R2, R2, R4, PT ;  /* 0x0000000402027217 */ /* 0x000fe40003800200 */
.L_x_1918:
[----:B------:R-:W-:Y:S01]  /*f260*/  ISETP.NE.AND P0, PT, R143, RZ, PT ;  /* 0x000000ff8f00720c */ /* 0x000fe20003f05270 */
[----:B------:R-:W2:Y:S01]  /*f270*/  LDL.LU R241, [R1] ;  /* 0x0000000001f17983 */ /* 0x000ea20000300800 */
        /* <DEDUP_REMOVED lines=89> */
[----:B------:R-:W-:Y:S02]  /*f810*/  ISETP.LT.OR P0, PT, R2, 0x31, P0 ;  /* 0x000000310200780c */ /* 0x000fe40000701670 */
[----:B------:R-:W-:Y:S02]  /*f820*/  ISETP.GT.AND P4, PT, R0, 0x59, !P4 ;  /* 0x000000590000780c */ /* 0x000fe40006784270 */
[----:B------:R-:W-:Y:S02]  /*f830*/  FSEL R48, R30, -INF , !P0 ;  /* 0xff8000001e307808 */ /* 0x000fe40004000000 */
[----:B------:R-:W-:Y:S02]  /*f840*/  ISETP.NE.AND P0, PT, R25, RZ, PT ;  /* 0x000000ff1900720c */ /* 0x000fe40003f05270 */
[----:B------:R-:W-:Y:S02]  /*f850*/  FMNMX.FTZ R4, R48, R4, !PT ;  /* 0x0000000430047209 */ /* 0x000fe40007810000 */
[----:B------:R-:W-:Y:S02]  /*f860*/  ISETP.GT.AND P0, PT, R0, 0x31, !P0 ;  /* 0x000000310000780c */ /* 0x000fe40004704270 */
[C---:B------:R-:W-:Y:S02]  /*f870*/  ISETP.LT.OR P6, PT, R2.reuse, 0x52, P6 ;  /* 0x000000520200780c */ /* 0x040fe400037c1670 */
[----:B------:R-:W-:Y:S02]  /*f880*/  ISETP.LT.OR P0, PT, R2, 0x32, P0 ;  /* 0x000000320200780c */ /* 0x000fe40000701670 */
[----:B------:R-:W-:Y:S02]  /*f890*/  FSEL R136, R47, -INF , !P6 ;  /* 0xff8000002f887808 */ /* 0x000fe40007000000 */
[----:B------:R-:W-:Y:S02]  /*f8a0*/  FSEL R49, R31, -INF , !P0 ;  /* 0xff8000001f317808 */ /* 0x000fe40004000000 */
[----:B------:R-:W-:Y:S01]  /*f8b0*/  ISETP.NE.AND P0, PT, R24, RZ, PT ;  /* 0x000000ff1800720c */ /* 0x000fe20003f05270 */
[----:B------:R-:W-:Y:S01]  /*f8c0*/  LDSM.16.MT88.4 R28, [R191] ;  /* 0x00000000bf1c783b */ /* 0x000fe20000004200 */
[----:B------:R-:W-:Y:S02]  /*f8d0*/  FMNMX.FTZ R4, R49, R4, !PT ;  /* 0x0000000431047209 */ /* 0x000fe40007810000 */
[----:B------:R-:W-:Y:S02]  /*f8e0*/  ISETP.GT.AND P0, PT, R0, 0x38, !P0 ;  /* 0x000000380000780c */ /* 0x000fe40004704270 */
[C---:B------:R-:W-:Y:S02]  /*f8f0*/  ISETP.LT.OR P5, PT, R2.reuse, 0x59, P5 ;  /* 0x000000590200780c */ /* 0x040fe40002fa1670 */
[C---:B------:R-:W-:Y:S01]  /*f900*/  ISETP.LT.OR P0, PT, R2.reuse, 0x39, P0 ;  /* 0x000000390200780c */ /* 0x040fe20000701670 */
[----:B------:R-:W-:Y:S01]  /*f910*/  LDSM.16.MT88.4 R24, [R192] ;  /* 0x00000000c018783b */ /* 0x000fe20000004200 */
[----:B------:R-:W-:Y:S02]  /*f920*/  ISETP.LT.OR P4, PT, R2, 0x5a, P4 ;  /* 0x0000005a0200780c */ /* 0x000fe40002781670 */
        /* <DEDUP_REMOVED lines=30> */
[----:B------:R-:W-:Y:S02]  /*fb10*/  ISETP.GT.AND P0, PT, R0, 0x50, !P0 ;  /* 0x000000500000780c */ /* 0x000fe40004704270 */
[----:B------:R-:W-:Y:S02]  /*fb20*/  FSEL R12, R51, -INF , !P4 ;  /* 0xff800000330c7808 */ /* 0x000fe40006000000 */
[----:B------:R-:W-:Y:S04]  /*fb30*/  ISETP.LT.OR P0, PT, R2, 0x51, P0 ;  /* 0x000000510200780c */ /* 0x000fe80000701670 */
[----:B------:R-:W-:Y:S04]  /*fb40*/  FSEL R46, R46, -INF , !P0 ;  /* 0xff8000002e2e7808 */ /* 0x000fe80004000000 */
[----:B------:R-:W-:Y:S04]  /*fb50*/  FMNMX.FTZ R0, R46, R4, !PT ;  /* 0x000000042e007209 */ /* 0x000fe80007810000 */
[----:B------:R-:W-:Y:S04]  /*fb60*/  FMNMX.FTZ R0, R136, R0, !PT ;  /* 0x0000000088007209 */ /* 0x000fe80007810000 */
[----:B------:R-:W-:Y:S02]  /*fb70*/  FMNMX.FTZ R0, R50, R0, !PT ;  /* 0x0000000032007209 */ /* 0x000fe40007810000 */
[----:B-1----:R-:W-:Y:S02]  /*fb80*/  FMNMX.FTZ R3, R3, R5, !PT ;  /* 0x0000000503037209 */ /* 0x002fe40007810000 */
[----:B------:R-:W-:Y:S03]  /*fb90*/  FMNMX.FTZ R0, R12, R0, !PT ;  /* 0x000000000c007209 */ /* 0x000fe60007810000 */
[----:B------:R-:W1:Y:S08]  /*fba0*/  SHFL.BFLY PT, R4, R3, 0x1, 0x1f ;  /* 0x0c201f0003047f89 */ /* 0x000e7000000e0000 */
[----:B------:R-:W4:Y:S01]  /*fbb0*/  SHFL.BFLY PT, R2, R0, 0x2, 0x1f ;  /* 0x0c401f0000027f89 */ /* 0x000f2200000e0000 */
[----:B-1----:R-:W-:Y:S04]  /*fbc0*/  FMNMX.FTZ R108, R3, R4, !PT ;  /* 0x00000004036c7209 */ /* 0x002fe80007810000 */
[C---:B------:R-:W-:Y:S01]  /*fbd0*/  FSETP.NEU.FTZ.AND P0, PT, R108.reuse, -INF , PT ;  /* 0xff8000006c00780b */ /* 0x040fe20003f1d000 */
[----:B------:R-:W-:Y:S01]  /*fbe0*/  FMUL.FTZ R3, R108, c[0x0][0x2d0] ;  /* 0x0000b4006c037a20 */ /* 0x000fe20000410000 */
[----:B----4-:R-:W-:Y:S04]  /*fbf0*/  FMNMX.FTZ R2, R0, R2, !PT ;  /* 0x0000000200027209 */ /* 0x010fe80007810000 */
[----:B------:R-:W-:Y:S02]  /*fc00*/  FSEL R13, R3, RZ, P0 ;  /* 0x000000ff030d7208 */ /* 0x000fe40000000000 */
[----:B------:R-:W1:Y:S03]  /*fc10*/  SHFL.BFLY PT, R3, R2, 0x1, 0x1f ;  /* 0x0c201f0002037f89 */ /* 0x000e6600000e0000 */
[--C-:B------:R-:W-:Y:S02]  /*fc20*/  FFMA.FTZ R15, R145, c[0x0][0x2d0], -R13.reuse ;  /* 0x0000b400910f7a23 */ /* 0x100fe4000001080d */
[--C-:B------:R-:W-:Y:S02]  /*fc30*/  FFMA.FTZ R0, R130, c[0x0][0x2d0], -R13.reuse ;  /* 0x0000b40082007a23 */ /* 0x100fe4000001080d */
[----:B------:R4:W-:Y:S01]  /*fc40*/  MUFU.EX2 R231, R15 ;  /* 0x0000000f00e77308 */ /* 0x0009e20000000800 */
[--C-:B------:R-:W-:Y:S09]  /*fc50*/  FFMA.FTZ R4, R9, c[0x0][0x2d0], -R13.reuse ;  /* 0x0000b40009047a23 */ /* 0x100ff2000001080d */
[----:B------:R5:W-:Y:S01]  /*fc60*/  MUFU.EX2 R236, R0 ;  /* 0x0000000000ec7308 */ /* 0x000be20000000800 */
[----:B-1----:R-:W-:Y:S09]  /*fc70*/  FMNMX.FTZ R3, R2, R3, !PT ;  /* 0x0000000302037209 */ /* 0x002ff20007810000 */
[----:B------:R1:W-:Y:S01]  /*fc80*/  MUFU.EX2 R237, R4 ;  /* 0x0000000400ed7308 */ /* 0x0003e20000000800 */
[--C-:B----4-:R-:W-:Y:S09]  /*fc90*/  FFMA.FTZ R15, R146, c[0x0][0x2d0], -R13.reuse ;  /* 0x0000b400920f7a23 */ /* 0x110ff2000001080d */
[----:B------:R4:W-:Y:S01]  /*fca0*/  MUFU.EX2 R230, R15 ;  /* 0x0000000f00e67308 */ /* 0x0009e20000000800 */
[--C-:B-----5:R-:W-:Y:S09]  /*fcb0*/  FFMA.FTZ R0, R132, c[0x0][0x2d0], -R13.reuse ;  /* 0x0000b40084007a23 */ /* 0x120ff2000001080d */
[----:B------:R5:W2:Y:S01]  /*fcc0*/  MUFU.EX2 R239, R0 ;  /* 0x0000000000ef7308 */ /* 0x000aa20000000800 */
[----:B-1----:R-:W-:Y:S02]  /*fcd0*/  FMUL.FTZ R4, R3, c[0x0][0x2d0] ;  /* 0x0000b40003047a20 */ /* 0x002fe40000410000 */
[--C-:B----4-:R-:W-:Y:S07]  /*fce0*/  FFMA.FTZ R15, R147, c[0x0][0x2d0], -R13.reuse ;  /* 0x0000b400930f7a23 */ /* 0x110fee000001080d */
[----:B------:R1:W-:Y:S01]  /*fcf0*/  MUFU.EX2 R222, R15 ;  /* 0x0000000f00de7308 */ /* 0x0003e20000000800 */
[--C-:B-----5:R-:W-:Y:S01]  /*fd00*/  FFMA.FTZ R0, R131, c[0x0][0x2d0], -R13.reuse ;  /* 0x0000b40083007a23 */ /* 0x120fe2000001080d */
[----:B--2---:R-:W-:Y:S08]  /*fd10*/  F2FP.BF16.PACK_AB R16, R239, R236 ;  /* 0x000000ecef10723e */ /* 0x004ff000000010ff */
[----:B------:R2:W4:Y:S01]  /*fd20*/  MUFU.EX2 R238, R0 ;  /* 0x0000000000ee7308 */ /* 0x0005220000000800 */
[----:B-1----:R-:W-:Y:S09]  /*fd30*/  FFMA.FTZ R15, R148, c[0x0][0x2d0], -R13 ;  /* 0x0000b400940f7a23 */ /* 0x002ff2000001080d */
[----:B------:R1:W-:Y:S01]  /*fd40*/  MUFU.EX2 R221, R15 ;  /* 0x0000000f00dd7308 */ /* 0x0003e20000000800 */
[----:B--2---:R-:W-:Y:S02]  /*fd50*/  FSEL R0, R108, RZ, P0 ;  /* 0x000000ff6c007208 */ /* 0x004fe40000000000 */
[----:B------:R-:W-:Y:S02]  /*fd60*/  FSETP.NEU.FTZ.AND P0, PT, R3, -INF , PT ;  /* 0xff8000000300780b */ /* 0x000fe40003f1d000 */
[----:B----4-:R-:W-:Y:S01]  /*fd70*/  F2FP.BF16.PACK_AB R18, R237, R238 ;  /* 0x000000eeed12723e */ /* 0x010fe200000010ff */
[----:B------:R-:W-:Y:S01]  /*fd80*/  FADD.FTZ R0, -R0, R109 ;  /* 0x0000006d00007221 */ /* 0x000fe20000010100 */
[----:B------:R-:W-:Y:S03]  /*fd90*/  FSEL R14, R4, RZ, P0 ;  /* 0x000000ff040e7208 */ /* 0x000fe60000000000 */
[----:B------:R-:W-:Y:S02]  /*fda0*/  FMUL.FTZ R0, R0, c[0x0][0x2d0] ;  /* 0x0000b40000007a20 */ /* 0x000fe40000410000 */
[--C-:B------:R-:W-:Y:S02]  /*fdb0*/  FFMA.FTZ R4, R6, c[0x0][0x2d0], -R14.reuse ;  /* 0x0000b40006047a23 */ /* 0x100fe4000001080e */
[----:B------:R2:W4:Y:S01]  /*fdc0*/  MUFU.EX2 R2, R0 ;  /* 0x0000000000027308 */ /* 0x0005220000000800 */
[--C-:B-1----:R-:W-:Y:S09]  /*fdd0*/  FFMA.FTZ R15, R32, c[0x0][0x2d0], -R14.reuse ;  /* 0x0000b400200f7a23 */ /* 0x102ff2000001080e */
[----:B------:R1:W-:Y:S10]  /*fde0*/  MUFU.EX2 R220, R15 ;  /* 0x0000000f00dc7308 */ /* 0x0003f40000000800 */
[----:B------:R5:W-:Y:S01]  /*fdf0*/  MUFU.EX2 R235, R4 ;  /* 0x0000000400eb7308 */ /* 0x000be20000000800 */
[--C-:B--2---:R-:W-:Y:S02]  /*fe00*/  FFMA.FTZ R0, R8, c[0x0][0x2d0], -R14.reuse ;  /* 0x0000b40008007a23 */ /* 0x104fe4000001080e */
[C---:B----4-:R-:W-:Y:S02]  /*fe10*/  FMUL.FTZ R5, R2.reuse, R113 ;  /* 0x0000007102057220 */ /* 0x050fe40000410000 */
[C---:B------:R-:W-:Y:S05]  /*fe20*/  FMUL.FTZ R8, R2.reuse, R116 ;  /* 0x0000007402087220 */ /* 0x040fea0000410000 */
[----:B------:R-:W2:Y:S01]  /*fe30*/  MUFU.EX2 R234, R0 ;  /* 0x0000000000ea7308 */ /* 0x000ea20000000800 */
[C---:B------:R-:W-:Y:S02]  /*fe40*/  FMUL.FTZ R9, R2.reuse, R117 ;  /* 0x0000007502097220 */ /* 0x040fe40000410000 */
[C---:B------:R-:W-:Y:S02]  /*fe50*/  FMUL.FTZ R68, R2.reuse, R68 ;  /* 0x0000004402447220 */ /* 0x040fe40000410000 */
[--C-:B-1----:R-:W-:Y:S02]  /*fe60*/  FFMA.FTZ R15, R33, c[0x0][0x2d0], -R14.reuse ;  /* 0x0000b400210f7a23 */ /* 0x102fe4000001080e */
[C---:B------:R-:W-:Y:S01]  /*fe70*/  FMUL.FTZ R69, R2.reuse, R69 ;  /* 0x0000004502457220 */ /* 0x040fe20000410000 */
[----:B------:R-:W-:Y:S01]  /*fe80*/  LDSM.16.MT88.4 R32, [R191+0x800] ;  /* 0x00080000bf20783b */ /* 0x000fe20000004200 */
[C---:B------:R-:W-:Y:S01]  /*fe90*/  FMUL.FTZ R72, R2.reuse, R72 ;  /* 0x0000004802487220 */ /* 0x040fe20000410000 */
[----:B------:R1:W-:Y:S01]  /*fea0*/  MUFU.EX2 R219, R15 ;  /* 0x0000000f00db7308 */ /* 0x0003e20000000800 */
[C---:B------:R-:W-:Y:S02]  /*feb0*/  FMUL.FTZ R73, R2.reuse, R73 ;  /* 0x0000004902497220 */ /* 0x040fe40000410000 */
[C---:B------:R-:W-:Y:S02]  /*fec0*/  FMUL.FTZ R76, R2.reuse, R76 ;  /* 0x0000004c024c7220 */ /* 0x040fe40000410000 */
[--C-:B-----5:R-:W-:Y:S02]  /*fed0*/  FFMA.FTZ R4, R11, c[0x0][0x2d0], -R14.reuse ;  /* 0x0000b4000b047a23 */ /* 0x120fe4000001080e */
[C---:B------:R-:W-:Y:S02]  /*fee0*/  FMUL.FTZ R77, R2.reuse, R77 ;  /* 0x0000004d024d7220 */ /* 0x040fe40000410000 */
[C---:B------:R-:W-:Y:S01]  /*fef0*/  FMUL.FTZ R80, R2.reuse, R80 ;  /* 0x0000005002507220 */ /* 0x040fe20000410000 */
[----:B------:R4:W-:Y:S01]  /*ff00*/  MUFU.EX2 R232, R4 ;  /* 0x0000000400e87308 */ /* 0x0009e20000000800 */
[C---:B------:R-:W-:Y:S02]  /*ff10*/  FMUL.FTZ R81, R2.reuse, R81 ;  /* 0x0000005102517220 */ /* 0x040fe40000410000 */
[----:B------:R-:W-:Y:S01]  /*ff20*/  FMUL.FTZ R84, R2, R84 ;  /* 0x0000005402547220 */ /* 0x000fe20000410000 */
[----:B--2---:R-:W-:Y:S01]  /*ff30*/  F2FP.BF16.PACK_AB R17, R234, R235 ;  /* 0x000000ebea11723e */ /* 0x004fe200000010ff */
[--C-:B------:R-:W-:Y:S02]  /*ff40*/  FFMA.FTZ R0, R7, c[0x0][0x2d0], -R14.reuse ;  /* 0x0000b40007007a23 */ /* 0x100fe4000001080e */
[C---:B------:R-:W-:Y:S02]  /*ff50*/  FMUL.FTZ R85, R2.reuse, R85 ;  /* 0x0000005502557220 */ /* 0x040fe40000410000 */
[C---:B------:R-:W-:Y:S01]  /*ff60*/  FMUL.FTZ R88, R2.reuse, R88 ;  /* 0x0000005802587220 */ /* 0x040fe20000410000 */
[----:B------:R2:W5:Y:S01]  /*ff70*/  MUFU.EX2 R233, R0 ;  /* 0x0000000000e97308 */ /* 0x0005620000000800 */
[C---:B------:R-:W-:Y:S02]  /*ff80*/  FMUL.FTZ R89, R2.reuse, R89 ;  /* 0x0000005902597220 */ /* 0x040fe40000410000 */
[----:B------:R-:W-:Y:S02]  /*ff90*/  FMUL.FTZ R92, R2, R92 ;  /* 0x0000005c025c7220 */ /* 0x000fe40000410000 */
[----:B-1----:R-:W-:Y:S02]  /*ffa0*/  FFMA.FTZ R15, R36, c[0x0][0x2d0], -R14 ;  /* 0x0000b400240f7a23 */ /* 0x002fe4000001080e */
[C---:B------:R-:W-:Y:S02]  /*ffb0*/  FMUL.FTZ R93, R2.reuse, R93 ;  /* 0x0000005d025d7220 */ /* 0x040fe40000410000 */
[C---:B------:R-:W-:Y:S01]  /*ffc0*/  FMUL.FTZ R96, R2.reuse, R96 ;  /* 0x0000006002607220 */ /* 0x040fe20000410000 */
[----:B------:R1:W-:Y:S01]  /*ffd0*/  MUFU.EX2 R218, R15 ;  /* 0x0000000f00da7308 */ /* 0x0003e20000000800 */
[C---:B------:R-:W-:Y:S02]  /*ffe0*/  FMUL.FTZ R97, R2.reuse, R97 ;  /* 0x0000006102617220 */ /* 0x040fe40000410000 */
[C---:B------:R-:W-:Y:S02]  /*fff0*/  FMUL.FTZ R100, R2.reuse, R100 ;  /* 0x0000006402647220 */ /* 0x040fe40000410000 */
[C---:B----4-:R-:W-:Y:S02]  /*10000*/  FMUL.FTZ R4, R2.reuse, R112 ;  /* 0x0000007002047220 */ /* 0x050fe40000410000 */
[C---:B------:R-:W-:Y:S02]  /*10010*/  FMUL.FTZ R101, R2.reuse, R101 ;  /* 0x0000006502657220 */ /* 0x040fe40000410000 */
[C---:B------:R-:W-:Y:S02]  /*10020*/  FMUL.FTZ R104, R2.reuse, R104 ;  /* 0x0000006802687220 */ /* 0x040fe40000410000 */
[C---:B------:R-:W-:Y:S02]  /*10030*/  FMUL.FTZ R105, R2.reuse, R105 ;  /* 0x0000006902697220 */ /* 0x040fe40000410000 */
[C---:B------:R-:W-:Y:S01]  /*10040*/  FMUL.FTZ R52, R2.reuse, R52 ;  /* 0x0000003402347220 */ /* 0x040fe20000410000 */
[----:B--2---:R-:W-:Y:S01]  /*10050*/  FSEL R0, R3, RZ, P0 ;  /* 0x000000ff03007208 */ /* 0x004fe20000000000 */
[----:B------:R-:W-:Y:S01]  /*10060*/  FMUL.FTZ R53, R2, R53 ;  /* 0x0000003502357220 */ /* 0x000fe20000410000 */
[----:B-----5:R-:W-:Y:S01]  /*10070*/  F2FP.BF16.PACK_AB R19, R232, R233 ;  /* 0x000000e9e813723e */ /* 0x020fe200000010ff */
[----:B------:R-:W-:Y:S01]  /*10080*/  FMUL.FTZ R56, R2, R56 ;  /* 0x0000003802387220 */ /* 0x000fe20000410000 */
[----:B------:R-:W-:Y:S01]  /*10090*/  ISETP.GT.AND P0, PT, R212, R223, PT ;  /* 0x000000dfd400720c */ /* 0x000fe20003f04270 */
[----:B------:R-:W-:Y:S02]  /*100a0*/  FADD.FTZ R0, -R0, R110 ;  /* 0x0000006e00007221 */ /* 0x000fe40000010100 */
[----:B------:R-:W-:Y:S02]  /*100b0*/  FMUL.FTZ R57, R2, R57 ;  /* 0x0000003902397220 */ /* 0x000fe40000410000 */
[----:B------:R-:W-:Y:S02]  /*100c0*/  FMUL.FTZ R0, R0, c[0x0][0x2d0] ;  /* 0x0000b40000007a20 */ /* 0x000fe40000410000 */
[--C-:B-1----:R-:W-:Y:S02]  /*100d0*/  FFMA.FTZ R15, R37, c[0x0][0x2d0], -R14.reuse ;  /* 0x0000b400250f7a23 */ /* 0x102fe4000001080e */
[----:B------:R-:W-:Y:S01]  /*100e0*/  LDSM.16.MT88.4 R36, [R194+0x800] ;  /* 0x00080000c224783b */ /* 0x000fe20000004200 */
[C---:B------:R-:W-:Y:S01]  /*100f0*/  FMUL.FTZ R60, R2.reuse, R60 ;  /* 0x0000003c023c7220 */ /* 0x040fe20000410000 */
[----:B------:R1:W-:Y:S01]  /*10100*/  MUFU.EX2 R217, R15 ;  /* 0x0000000f00d97308 */ /* 0x0003e20000000800 */
[C---:B------:R-:W-:Y:S02]  /*10110*/  FMUL.FTZ R61, R2.reuse, R61 ;  /* 0x0000003d023d7220 */ /* 0x040fe40000410000 */
[C---:B------:R-:W-:Y:S02]  /*10120*/  FMUL.FTZ R64, R2.reuse, R64 ;  /* 0x0000004002407220 */ /* 0x040fe40000410000 */
[----:B------:R-:W-:Y:S05]  /*10130*/  FMUL.FTZ R65, R2, R65 ;  /* 0x0000004102417220 */ /* 0x000fea0000410000 */
[----:B------:R-:W2:Y:S01]  /*10140*/  MUFU.EX2 R0, R0 ;  /* 0x0000000000007308 */ /* 0x000ea20000000800 */
[--C-:B-1----:R-:W-:Y:S09]  /*10150*/  FFMA.FTZ R15, R149, c[0x0][0x2d0], -R13.reuse ;  /* 0x0000b400950f7a23 */ /* 0x102ff2000001080d */
[----:B------:R1:W-:Y:S01]  /*10160*/  MUFU.EX2 R215, R15 ;  /* 0x0000000f00d77308 */ /* 0x0003e20000000800 */
[C---:B--2---:R-:W-:Y:S02]  /*10170*/  FMUL.FTZ R6, R0.reuse, R114 ;  /* 0x0000007200067220 */ /* 0x044fe40000410000 */
[C---:B------:R-:W-:Y:S02]  /*10180*/  FMUL.FTZ R7, R0.reuse, R115 ;  /* 0x0000007300077220 */ /* 0x040fe40000410000 */
[C---:B------:R-:W-:Y:S02]  /*10190*/  FMUL.FTZ R10, R0.reuse, R118 ;  /* 0x00000076000a7220 */ /* 0x040fe40000410000 */
[C---:B------:R-:W-:Y:S02]  /*101a0*/  FMUL.FTZ R11, R0.reuse, R119 ;  /* 0x00000077000b7220 */ /* 0x040fe40000410000 */
[----:B------:R-:W-:Y:S01]  /*101b0*/  LDSM.16.MT88.4 R116, [R188+0x2800] ;  /* 0x00280000bc74783b */ /* 0x000fe20000004200 */
[C---:B------:R-:W-:Y:S05]  /*101c0*/  HMMA.16816.F32.BF16 R4, R16.reuse, R20, R4 ;  /* 0x000000141004723c */ /* 0x040fea0000041804 */
[C---:B------:R-:W-:Y:S02]  /*101d0*/  FMUL.FTZ R70, R0.reuse, R70 ;  /* 0x0000004600467220 */ /* 0x040fe40000410000 */
[----:B------:R-:W-:Y:S01]  /*101e0*/  FMUL.FTZ R71, R0, R71 ;  /* 0x0000004700477220 */ /* 0x000fe20000410000 */
[C---:B------:R-:W-:Y:S01]  /*101f0*/  HMMA.16816.F32.BF16 R8, R16.reuse, R22, R8 ;  /* 0x000000161008723c */ /* 0x040fe20000041808 */
[----:B------:R-:W2:Y:S03]  /*10200*/  LDSM.16.MT88.4 R20, [R207] ;  /* 0x00000000cf14783b */ /* 0x000ea60000004200 */
[--C-:B-1----:R-:W-:Y:S02]  /*10210*/  FFMA.FTZ R15, R150, c[0x0][0x2d0], -R13.reuse ;  /* 0x0000b400960f7a23 */ /* 0x102fe4000001080d */
[C---:B------:R-:W-:Y:S02]  /*10220*/  FMUL.FTZ R74, R0.reuse, R74 ;  /* 0x0000004a004a7220 */ /* 0x040fe40000410000 */
[C---:B------:R-:W-:Y:S01]  /*10230*/  HMMA.16816.F32.BF16 R68, R16.reuse, R24, R68 ;  /* 0x000000181044723c */ /* 0x040fe20000041844 */
[----:B------:R1:W4:Y:S03]  /*10240*/  MUFU.EX2 R216, R15 ;  /* 0x0000000f00d87308 */ /* 0x0003260000000800 */
[C---:B------:R-:W-:Y:S02]  /*10250*/  FMUL.FTZ R75, R0.reuse, R75 ;  /* 0x0000004b004b7220 */ /* 0x040fe40000410000 */
[C---:B------:R-:W-:Y:S02]  /*10260*/  FMUL.FTZ R78, R0.reuse, R78 ;  /* 0x0000004e004e7220 */ /* 0x040fe40000410000 */
[C---:B------:R-:W-:Y:S03]  /*10270*/  FMUL.FTZ R79, R0.reuse, R79 ;  /* 0x0000004f004f7220 */ /* 0x040fe60000410000 */
[C---:B------:R-:W-:Y:S01]  /*10280*/  HMMA.16816.F32.BF16 R72, R16.reuse, R26, R72 ;  /* 0x0000001a1048723c */ /* 0x040fe20000041848 */
[----:B------:R-:W5:Y:S02]  /*10290*/  LDSM.16.MT88.4 R24, [R188+0x3000] ;  /* 0x00300000bc18783b */ /* 0x000f640000004200 */
[C---:B------:R-:W-:Y:S02]  /*102a0*/  FMUL.FTZ R82, R0.reuse, R82 ;  /* 0x0000005200527220 */ /* 0x040fe40000410000 */
[C---:B------:R-:W-:Y:S02]  /*102b0*/  FMUL.FTZ R83, R0.reuse, R83 ;  /* 0x0000005300537220 */ /* 0x040fe40000410000 */
[C---:B------:R-:W-:Y:S01]  /*102c0*/  FMUL.FTZ R86, R0.reuse, R86 ;  /* 0x0000005600567220 */ /* 0x040fe20000410000 */
[C---:B------:R-:W-:Y:S04]  /*102d0*/  HMMA.16816.F32.BF16 R76, R16.reuse, R28, R76 ;  /* 0x0000001c104c723c */ /* 0x040fe8000004184c */
[C---:B------:R-:W-:Y:S02]  /*102e0*/  FMUL.FTZ R87, R0.reuse, R87 ;  /* 0x0000005700577220 */ /* 0x040fe40000410000 */
[--C-:B-1----:R-:W-:Y:S02]  /*102f0*/  FFMA.FTZ R15, R151, c[0x0][0x2d0], -R13.reuse ;  /* 0x0000b400970f7a23 */ /* 0x102fe4000001080d */
[C---:B------:R-:W-:Y:S01]  /*10300*/  HMMA.16816.F32.BF16 R80, R16.reuse, R30, R80 ;  /* 0x0000001e1050723c */ /* 0x040fe20000041850 */
[----:B------:R-:W1:Y:S01]  /*10310*/  LDSM.16.MT88.4 R28, [R192+0x3000] ;  /* 0x00300000c01c783b */ /* 0x000e620000004200 */
[----:B------:R3:W-:Y:S02]  /*10320*/  MUFU.EX2 R151, R15 ;  /* 0x0000000f00977308 */ /* 0x0007e40000000800 */
[C---:B------:R-:W-:Y:S02]  /*10330*/  FMUL.FTZ R90, R0.reuse, R90 ;  /* 0x0000005a005a7220 */ /* 0x040fe40000410000 */
[C---:B------:R-:W-:Y:S02]  /*10340*/  FMUL.FTZ R91, R0.reuse, R91 ;  /* 0x0000005b005b7220 */ /* 0x040fe40000410000 */
[C---:B--2---:R-:W-:Y:S04]  /*10350*/  HMMA.16816.F32.BF16 R84, R16.reuse, R20, R84 ;  /* 0x000000141054723c */ /* 0x044fe80000041854 */
[C---:B------:R-:W-:Y:S02]  /*10360*/  FMUL.FTZ R94, R0.reuse, R94 ;  /* 0x0000005e005e7220 */ /* 0x040fe40000410000 */
[C---:B------:R-:W-:Y:S02]  /*10370*/  FMUL.FTZ R95, R0.reuse, R95 ;  /* 0x0000005f005f7220 */ /* 0x040fe40000410000 */
[C---:B------:R-:W-:Y:S01]  /*10380*/  HMMA.16816.F32.BF16 R88, R16.reuse, R22, R88 ;  /* 0x000000161058723c */ /* 0x040fe20000041858 */
[----:B------:R-:W2:Y:S03]  /*10390*/  LDSM.16.MT88.4 R20, [R191+0x3000] ;  /* 0x00300000bf14783b */ /* 0x000ea60000004200 */
[C---:B------:R-:W-:Y:S02]  /*103a0*/  FMUL.FTZ R98, R0.reuse, R98 ;  /* 0x0000006200627220 */ /* 0x040fe40000410000 */
[C---:B------:R-:W-:Y:S02]  /*103b0*/  FMUL.FTZ R99, R0.reuse, R99 ;  /* 0x0000006300637220 */ /* 0x040fe40000410000 */
[----:B------:R-:W-:Y:S01]  /*103c0*/  FMUL.FTZ R102, R0, R102 ;  /* 0x0000006600667220 */ /* 0x000fe20000410000 */
[C---:B-----5:R-:W-:Y:S03]  /*103d0*/  HMMA.16816.F32.BF16 R92, R16.reuse, R24, R92 ;  /* 0x00000018105c723c */ /* 0x060fe6000004185c */
[--C-:B---3--:R-:W-:Y:S02]  /*103e0*/  FFMA.FTZ R15, R156, c[0x0][0x2d0], -R13.reuse ;  /* 0x0000b4009c0f7a23 */ /* 0x108fe4000001080d */
[C---:B------:R-:W-:Y:S02]  /*103f0*/  FMUL.FTZ R103, R0.reuse, R103 ;  /* 0x0000006700677220 */ /* 0x040fe40000410000 */
[----:B------:R3:W5:Y:S01]  /*10400*/  MUFU.EX2 R150, R15 ;  /* 0x0000000f00967308 */ /* 0x0007620000000800 */
[C---:B------:R-:W-:Y:S01]  /*10410*/  HMMA.16816.F32.BF16 R96, R16.reuse, R26, R96 ;  /* 0x0000001a1060723c */ /* 0x040fe20000041860 */
[----:B------:R-:W4:Y:S03]  /*10420*/  LDSM.16.MT88.4 R24, [R194+0x3000] ;  /* 0x00300000c218783b */ /* 0x000f260000004200 */
[C---:B------:R-:W-:Y:S02]  /*10430*/  FMUL.FTZ R106, R0.reuse, R106 ;  /* 0x0000006a006a7220 */ /* 0x040fe40000410000 */
[C---:B------:R-:W-:Y:S02]  /*10440*/  FMUL.FTZ R107, R0.reuse, R107 ;  /* 0x0000006b006b7220 */ /* 0x040fe40000410000 */
[C---:B-1----:R-:W-:Y:S04]  /*10450*/  HMMA.16816.F32.BF16 R100, R16.reuse, R28, R100 ;  /* 0x0000001c1064723c */ /* 0x042fe80000041864 */
[C---:B------:R-:W-:Y:S02]  /*10460*/  FMUL.FTZ R54, R0.reuse, R54 ;  /* 0x0000003600367220 */ /* 0x040fe40000410000 */
[C---:B------:R-:W-:Y:S02]  /*10470*/  FMUL.FTZ R55, R0.reuse, R55 ;  /* 0x0000003700377220 */ /* 0x040fe40000410000 */
[C---:B------:R-:W-:Y:S01]  /*10480*/  HMMA.16816.F32.BF16 R104, R16.reuse, R30, R104 ;  /* 0x0000001e1068723c */ /* 0x040fe20000041868 */
[----:B------:R-:W1:Y:S03]  /*10490*/  LDSM.16.MT88.4 R28, [R188+0x800] ;  /* 0x00080000bc1c783b */ /* 0x000e660000004200 */
[C---:B------:R-:W-:Y:S02]  /*104a0*/  FMUL.FTZ R58, R0.reuse, R58 ;  /* 0x0000003a003a7220 */ /* 0x040fe40000410000 */
[----:B------:R-:W-:Y:S02]  /*104b0*/  FMUL.FTZ R59, R0, R59 ;  /* 0x0000003b003b7220 */ /* 0x000fe40000410000 */
[C---:B--2---:R-:W-:Y:S04]  /*104c0*/  HMMA.16816.F32.BF16 R52, R16.reuse, R20, R52 ;  /* 0x000000141034723c */ /* 0x044fe80000041834 */
[--C-:B---3--:R-:W-:Y:S02]  /*104d0*/  FFMA.FTZ R15, R40, c[0x0][0x2d0], -R14.reuse ;  /* 0x0000b400280f7a23 */ /* 0x108fe4000001080e */
[C---:B------:R-:W-:Y:S02]  /*104e0*/  FMUL.FTZ R62, R0.reuse, R62 ;  /* 0x0000003e003e7220 */ /* 0x040fe40000410000 */
[C---:B------:R-:W-:Y:S01]  /*104f0*/  HMMA.16816.F32.BF16 R56, R16.reuse, R22, R56 ;  /* 0x000000161038723c */ /* 0x040fe20000041838 */
[----:B------:R2:W-:Y:S01]  /*10500*/  MUFU.EX2 R149, R15 ;  /* 0x0000000f00957308 */ /* 0x0005e20000000800 */
[----:B------:R-:W3:Y:S02]  /*10510*/  LDSM.16.MT88.4 R20, [R192+0x800] ;  /* 0x00080000c014783b */ /* 0x000ee40000004200 */
[C---:B------:R-:W-:Y:S02]  /*10520*/  FMUL.FTZ R63, R0.reuse, R63 ;  /* 0x0000003f003f7220 */ /* 0x040fe40000410000 */
[C---:B------:R-:W-:Y:S02]  /*10530*/  FMUL.FTZ R66, R0.reuse, R66 ;  /* 0x0000004200427220 */ /* 0x040fe40000410000 */
[----:B------:R-:W-:Y:S03]  /*10540*/  FMUL.FTZ R67, R0, R67 ;  /* 0x0000004300437220 */ /* 0x000fe60000410000 */
[C---:B----4-:R-:W-:Y:S08]  /*10550*/  HMMA.16816.F32.BF16 R60, R16.reuse, R24, R60 ;  /* 0x00000018103c723c */ /* 0x050ff0000004183c */
[----:B------:R-:W-:Y:S01]  /*10560*/  HMMA.16816.F32.BF16 R64, R16, R26, R64 ;  /* 0x0000001a1040723c */ /* 0x000fe20000041840 */
[----:B------:R-:W4:Y:S03]  /*10570*/  LDSM.16.MT88.4 R24, [R188+0x3800] ;  /* 0x00380000bc18783b */ /* 0x000f260000004200 */
[--C-:B--2---:R-:W-:Y:S03]  /*10580*/  FFMA.FTZ R15, R41, c[0x0][0x2d0], -R14.reuse ;  /* 0x0000b400290f7a23 */ /* 0x104fe6000001080e */
[----:B------:R-:W-:Y:S02]  /*10590*/  F2FP.BF16.PACK_AB R16, R230, R231 ;  /* 0x000000e7e610723e */ /* 0x000fe400000010ff */
[----:B------:R-:W-:Y:S01]  /*105a0*/  F2FP.BF16.PACK_AB R18, R221, R222 ;  /* 0x000000dedd12723e */ /* 0x000fe200000010ff */
[----:B------:R2:W2:Y:S01]  /*105b0*/  MUFU.EX2 R148, R15 ;  /* 0x0000000f00947308 */ /* 0x0004a20000000800 */
[----:B------:R-:W-:Y:S01]  /*105c0*/  LDSM.16.MT88.4 R40, [R194+0x4800] ;  /* 0x00480000c228783b */ /* 0x000fe20000004200 */
[----:B------:R-:W-:Y:S02]  /*105d0*/  F2FP.BF16.PACK_AB R17, R219, R220 ;  /* 0x000000dcdb11723e */ /* 0x000fe400000010ff */
[----:B------:R-:W-:Y:S07]  /*105e0*/  F2FP.BF16.PACK_AB R19, R217, R218 ;  /* 0x000000dad913723e */ /* 0x000fee00000010ff */
[C---:B-1----:R-:W-:Y:S08]  /*105f0*/  HMMA.16816.F32.BF16 R4, R16.reuse, R28, R4 ;  /* 0x0000001c1004723c */ /* 0x042ff00000041804 */
[C---:B------:R-:W-:Y:S01]  /*10600*/  HMMA.16816.F32.BF16 R8, R16.reuse, R30, R8 ;  /* 0x0000001e1008723c */ /* 0x040fe20000041808 */
[----:B------:R-:W-:Y:S03]  /*10610*/  LDSM.16.MT88.4 R28, [R191+0x3800] ;  /* 0x00380000bf1c783b */ /* 0x000fe60000004200 */
[--C-:B--2---:R-:W-:Y:S04]  /*10620*/  FFMA.FTZ R15, R44, c[0x0][0x2d0], -R14.reuse ;  /* 0x0000b4002c0f7a23 */ /* 0x104fe8000001080e */
[C---:B---3--:R-:W-:Y:S01]  /*10630*/  HMMA.16816.F32.BF16 R68, R16.reuse, R20, R68 ;  /* 0x000000141044723c */ /* 0x048fe20000041844 */
[----:B------:R1:W-:Y:S07]  /*10640*/  MUFU.EX2 R147, R15 ;  /* 0x0000000f00937308 */ /* 0x0003ee0000000800 */
[C---:B------:R-:W-:Y:S01]  /*10650*/  HMMA.16816.F32.BF16 R72, R16.reuse, R22, R72 ;  /* 0x000000161048723c */ /* 0x040fe20000041848 */
[----:B------:R-:W2:Y:S07]  /*10660*/  LDSM.16.MT88.4 R20, [R192+0x3800] ;  /* 0x00380000c014783b */ /* 0x000eae0000004200 */
[C---:B------:R-:W-:Y:S08]  /*10670*/  HMMA.16816.F32.BF16 R76, R16.reuse, R32, R76 ;  /* 0x00000020104c723c */ /* 0x040ff0000004184c */
[C---:B------:R-:W-:Y:S01]  /*10680*/  HMMA.16816.F32.BF16 R80, R16.reuse, R34, R80 ;  /* 0x000000221050723c */ /* 0x040fe20000041850 */
[----:B------:R-:W3:Y:S03]  /*10690*/  LDSM.16.MT88.4 R32, [R194+0x3800] ;  /* 0x00380000c220783b */ /* 0x000ee60000004200 */
[--C-:B-1----:R-:W-:Y:S04]  /*106a0*/  FFMA.FTZ R15, R45, c[0x0][0x2d0], -R14.reuse ;  /* 0x0000b4002d0f7a23 */ /* 0x102fe8000001080e */
[C---:B------:R-:W-:Y:S01]  /*106b0*/  HMMA.16816.F32.BF16 R84, R16.reuse, R36, R84 ;  /* 0x000000241054723c */ /* 0x040fe20000041854 */
[----:B------:R1:W1:Y:S07]  /*106c0*/  MUFU.EX2 R146, R15 ;  /* 0x0000000f00927308 */ /* 0x00026e0000000800 */
[C---:B------:R-:W-:Y:S01]  /*106d0*/  HMMA.16816.F32.BF16 R88, R16.reuse, R38, R88 ;  /* 0x000000261058723c */ /* 0x040fe20000041858 */
[----:B------:R-:W-:Y:S07]  /*106e0*/  LDSM.16.MT88.4 R36, [R194+0x4000] ;  /* 0x00400000c224783b */ /* 0x000fee0000004200 */
[C---:B----4-:R-:W-:Y:S08]  /*106f0*/  HMMA.16816.F32.BF16 R92, R16.reuse, R24, R92 ;  /* 0x00000018105c723c */ /* 0x050ff0000004185c */
[C---:B------:R-:W-:Y:S01]  /*10700*/  HMMA.16816.F32.BF16 R96, R16.reuse, R26, R96 ;  /* 0x0000001a1060723c */ /* 0x040fe20000041860 */
[----:B------:R-:W-:Y:S03]  /*10710*/  LDSM.16.MT88.4 R24, [R192+0x1000] ;  /* 0x00100000c018783b */ /* 0x000fe60000004200 */
[--C-:B-1----:R-:W-:Y:S04]  /*10720*/  FFMA.FTZ R15, R157, c[0x0][0x2d0], -R13.reuse ;  /* 0x0000b4009d0f7a23 */ /* 0x102fe8000001080d */
[C---:B--2---:R-:W-:Y:S01]  /*10730*/  HMMA.16816.F32.BF16 R100, R16.reuse, R20, R100 ;  /* 0x000000141064723c */ /* 0x044fe20000041864 */
[----:B------:R1:W-:Y:S07]  /*10740*/  MUFU.EX2 R145, R15 ;  /* 0x0000000f00917308 */ /* 0x0003ee0000000800 */
[C---:B------:R-:W-:Y:S01]  /*10750*/  HMMA.16816.F32.BF16 R104, R16.reuse, R22, R104 ;  /* 0x000000161068723c */ /* 0x040fe20000041868 */
[----:B------:R-:W2:Y:S07]  /*10760*/  LDSM.16.MT88.4 R20, [R188+0x1000] ;  /* 0x00100000bc14783b */ /* 0x000eae0000004200 */
[C---:B------:R-:W-:Y:S08]  /*10770*/  HMMA.16816.F32.BF16 R52, R16.reuse, R28, R52 ;  /* 0x0000001c1034723c */ /* 0x040ff00000041834 */
[C---:B------:R-:W-:Y:S01]  /*10780*/  HMMA.16816.F32.BF16 R56, R16.reuse, R30, R56 ;  /* 0x0000001e1038723c */ /* 0x040fe20000041838 */
[----:B------:R-:W4:Y:S03]  /*10790*/  LDSM.16.MT88.4 R28, [R191+0x1000] ;  /* 0x00100000bf1c783b */ /* 0x000f260000004200 */
[--C-:B-1----:R-:W-:Y:S04]  /*107a0*/  FFMA.FTZ R15, R158, c[0x0][0x2d0], -R13.reuse ;  /* 0x0000b4009e0f7a23 */ /* 0x102fe8000001080d */
[C---:B---3--:R-:W-:Y:S01]  /*107b0*/  HMMA.16816.F32.BF16 R60, R16.reuse, R32, R60 ;  /* 0x00000020103c723c */ /* 0x048fe2000004183c */
[----:B------:R1:W3:Y:S07]  /*107c0*/  MUFU.EX2 R144, R15 ;  /* 0x0000000f00907308 */ /* 0x0002ee0000000800 */
[----:B------:R-:W-:Y:S01]  /*107d0*/  HMMA.16816.F32.BF16 R64, R16, R34, R64 ;  /* 0x000000221040723c */ /* 0x000fe20000041840 */
[----:B------:R-:W3:Y:S06]  /*107e0*/  LDSM.16.MT88.4 R32, [R194+0x1000] ;  /* 0x00100000c220783b */ /* 0x000eec0000004200 */
[----:B------:R-:W-:Y:S02]  /*107f0*/  F2FP.BF16.PACK_AB R16, R216, R215 ;  /* 0x000000d7d810723e */ /* 0x000fe400000010ff */
[----:B-----5:R-:W-:Y:S03]  /*10800*/  F2FP.BF16.PACK_AB R18, R150, R151 ;  /* 0x000000979612723e */ /* 0x020fe600000010ff */
[----:B------:R-:W-:Y:S02]  /*10810*/  F2FP.BF16.PACK_AB R17, R148, R149 ;  /* 0x000000959411723e */ /* 0x000fe400000010ff */
[----:B------:R-:W-:Y:S01]  /*10820*/  F2FP.BF16.PACK_AB R19, R146, R147 ;  /* 0x000000939213723e */ /* 0x000fe200000010ff */
[--C-:B-1----:R-:W-:Y:S06]  /*10830*/  FFMA.FTZ R15, R159, c[0x0][0x2d0], -R13.reuse ;  /* 0x0000b4009f0f7a23 */ /* 0x102fec000001080d */
[C---:B--2---:R-:W-:Y:S01]  /*10840*/  HMMA.16816.F32.BF16 R4, R16.reuse, R20, R4 ;  /* 0x000000141004723c */ /* 0x044fe20000041804 */
[----:B------:R1:W-:Y:S07]  /*10850*/  MUFU.EX2 R143, R15 ;  /* 0x0000000f008f7308 */ /* 0x0003ee0000000800 */
[C---:B------:R-:W-:Y:S01]  /*10860*/  HMMA.16816.F32.BF16 R8, R16.reuse, R22, R8 ;  /* 0x000000161008723c */ /* 0x040fe20000041808 */
[----:B------:R-:W2:Y:S07]  /*10870*/  LDSM.16.MT88.4 R20, [R188+0x4000] ;  /* 0x00400000bc14783b */ /* 0x000eae0000004200 */
[C---:B------:R-:W-:Y:S08]  /*10880*/  HMMA.16816.F32.BF16 R68, R16.reuse, R24, R68 ;  /* 0x000000181044723c */ /* 0x040ff00000041844 */
[C---:B------:R-:W-:Y:S01]  /*10890*/  HMMA.16816.F32.BF16 R72, R16.reuse, R26, R72 ;  /* 0x0000001a1048723c */ /* 0x040fe20000041848 */
[----:B------:R-:W5:Y:S03]  /*108a0*/  LDSM.16.MT88.4 R24, [R192+0x4000] ;  /* 0x00400000c018783b */ /* 0x000f660000004200 */
[--C-:B-1----:R-:W-:Y:S04]  /*108b0*/  FFMA.FTZ R15, R160, c[0x0][0x2d0], -R13.reuse ;  /* 0x0000b400a00f7a23 */ /* 0x102fe8000001080d */
[C---:B----4-:R-:W-:Y:S01]  /*108c0*/  HMMA.16816.F32.BF16 R76, R16.reuse, R28, R76 ;  /* 0x0000001c104c723c */ /* 0x050fe2000004184c */
[----:B------:R1:W4:Y:S07]  /*108d0*/  MUFU.EX2 R142, R15 ;  /* 0x0000000f008e7308 */ /* 0x00032e0000000800 */
[C---:B------:R-:W-:Y:S01]  /*108e0*/  HMMA.16816.F32.BF16 R80, R16.reuse, R30, R80 ;  /* 0x0000001e1050723c */ /* 0x040fe20000041850 */
[----:B------:R-:W4:Y:S07]  /*108f0*/  LDSM.16.MT88.4 R28, [R191+0x4000] ;  /* 0x00400000bf1c783b */ /* 0x000f2e0000004200 */
[C---:B---3--:R-:W-:Y:S08]  /*10900*/  HMMA.16816.F32.BF16 R84, R16.reuse, R32, R84 ;  /* 0x000000201054723c */ /* 0x048ff00000041854 */
[C---:B------:R-:W-:Y:S01]  /*10910*/  HMMA.16816.F32.BF16 R88, R16.reuse, R34, R88 ;  /* 0x000000221058723c */ /* 0x040fe20000041858 */
[----:B------:R-:W3:Y:S03]  /*10920*/  LDSM.16.MT88.4 R32, [R188+0x1800] ;  /* 0x00180000bc20783b */ /* 0x000ee60000004200 */
[--C-:B-1----:R-:W-:Y:S04]  /*10930*/  FFMA.FTZ R15, R48, c[0x0][0x2d0], -R14.reuse ;  /* 0x0000b400300f7a23 */ /* 0x102fe8000001080e */
[C---:B--2---:R-:W-:Y:S01]  /*10940*/  HMMA.16816.F32.BF16 R92, R16.reuse, R20, R92 ;  /* 0x00000014105c723c */ /* 0x044fe2000004185c */
[----:B------:R1:W-:Y:S07]  /*10950*/  MUFU.EX2 R141, R15 ;  /* 0x0000000f008d7308 */ /* 0x0003ee0000000800 */
[C---:B------:R-:W-:Y:S01]  /*10960*/  HMMA.16816.F32.BF16 R96, R16.reuse, R22, R96 ;  /* 0x000000161060723c */ /* 0x040fe20000041860 */
[----:B------:R-:W2:Y:S07]  /*10970*/  LDSM.16.MT88.4 R20, [R192+0x1800] ;  /* 0x00180000c014783b */ /* 0x000eae0000004200 */
[C---:B-----5:R-:W-:Y:S08]  /*10980*/  HMMA.16816.F32.BF16 R100, R16.reuse, R24, R100 ;  /* 0x000000181064723c */ /* 0x060ff00000041864 */
[C---:B------:R-:W-:Y:S01]  /*10990*/  HMMA.16816.F32.BF16 R104, R16.reuse, R26, R104 ;  /* 0x0000001a1068723c */ /* 0x040fe20000041868 */
[----:B------:R-:W5:Y:S03]  /*109a0*/  LDSM.16.MT88.4 R24, [R191+0x1800] ;  /* 0x00180000bf18783b */ /* 0x000f660000004200 */
        /* <DEDUP_REMOVED lines=11> */
[----:B------:R-:W-:Y:S03]  /*10a60*/  F2FP.BF16.PACK_AB R18, R142, R143 ;  /* 0x0000008f8e12723e */ /* 0x000fe600000010ff */
[----:B----4-:R-:W-:Y:S01]  /*10a70*/  F2FP.BF16.PACK_AB R17, R140, R141 ;  /* 0x0000008d8c11723e */ /* 0x010fe200000010ff */
[--C-:B-1----:R-:W-:Y:S05]  /*10a80*/  FFMA.FTZ R15, R128, c[0x0][0x2d0], -R14.reuse ;  /* 0x0000b400800f7a23 */ /* 0x102fea000001080e */
[----:B------:R1:W4:Y:S02]  /*10a90*/  MUFU.EX2 R138, R15 ;  /* 0x0000000f008a7308 */ /* 0x0003240000000800 */
[--C-:B-1----:R-:W-:Y:S01]  /*10aa0*/  FFMA.FTZ R15, R161, c[0x0][0x2d0], -R13.reuse ;  /* 0x0000b400a10f7a23 */ /* 0x102fe2000001080d */
[----:B----4-:R-:W-:Y:S07]  /*10ab0*/  F2FP.BF16.PACK_AB R19, R138, R139 ;  /* 0x0000008b8a13723e */ /* 0x010fee00000010ff */
[----:B------:R1:W-:Y:S01]  /*10ac0*/  MUFU.EX2 R137, R15 ;  /* 0x0000000f00897308 */ /* 0x0003e20000000800 */
[C---:B---3--:R-:W-:Y:S08]  /*10ad0*/  HMMA.16816.F32.BF16 R4, R16.reuse, R32, R4 ;  /* 0x000000201004723c */ /* 0x048ff00000041804 */
        /* <DEDUP_REMOVED lines=14> */
[----:B------:R-:W2:Y:S06]  /*10bc0*/  LDSM.16.MT88.4 R28, [R192+0x2000] ;  /* 0x00200000c01c783b */ /* 0x000eac0000004200 */
[C---:B---3--:R-:W-:Y:S08]  /*10bd0*/  HMMA.16816.F32.BF16 R92, R16.reuse, R32, R92 ;  /* 0x00000020105c723c */ /* 0x048ff0000004185c */
[C---:B------:R-:W-:Y:S01]  /*10be0*/  HMMA.16816.F32.BF16 R96, R16.reuse, R34, R96 ;  /* 0x000000221060723c */ /* 0x040fe20000041860 */
[----:B------:R-:W-:Y:S07]  /*10bf0*/  LDSM.16.MT88.4 R32, [R194+0x2000] ;  /* 0x00200000c220783b */ /* 0x000fee0000004200 */
[C---:B----4-:R-:W-:Y:S04]  /*10c00*/  HMMA.16816.F32.BF16 R100, R16.reuse, R20, R100 ;  /* 0x000000141064723c */ /* 0x050fe80000041864 */
[--C-:B-1----:R-:W-:Y:S04]  /*10c10*/  FFMA.FTZ R15, R184, c[0x0][0x2d0], -R13.reuse ;  /* 0x0000b400b80f7a23 */ /* 0x102fe8000001080d */
[C---:B------:R-:W-:Y:S01]  /*10c20*/  HMMA.16816.F32.BF16 R104, R16.reuse, R22, R104 ;  /* 0x000000161068723c */ /* 0x040fe20000041868 */
[----:B------:R1:W3:Y:S01]  /*10c30*/  MUFU.EX2 R130, R15 ;  /* 0x0000000f00827308 */ /* 0x0002e20000000800 */
[----:B------:R-:W4:Y:S06]  /*10c40*/  LDSM.16.MT88.4 R20, [R191+0x2000] ;  /* 0x00200000bf14783b */ /* 0x000f2c0000004200 */
        /* <DEDUP_REMOVED lines=8> */
[----:B--2---:R-:W-:Y:S02]  /*10cd0*/  F2FP.BF16.PACK_AB R16, R132, R137 ;  /* 0x000000898410723e */ /* 0x004fe400000010ff */
[----:B---3--:R-:W-:Y:S03]  /*10ce0*/  F2FP.BF16.PACK_AB R18, R130, R131 ;  /* 0x000000838212723e */ /* 0x008fe600000010ff */
        /* <DEDUP_REMOVED lines=10> */
[C---:B-----5:R-:W-:Y:S08]  /*10d90*/  HMMA.16816.F32.BF16 R4, R16.reuse, R24, R4 ;  /* 0x000000181004723c */ /* 0x060ff00000041804 */
[C---:B------:R-:W-:Y:S01]  /*10da0*/  HMMA.16816.F32.BF16 R8, R16.reuse, R26, R8 ;  /* 0x0000001a1008723c */ /* 0x040fe20000041808 */
[----:B------:R-:W2:Y:S07]  /*10db0*/  LDSM.16.MT88.4 R24, [R188+0x5000] ;  /* 0x00500000bc18783b */ /* 0x000eae0000004200 */
[C---:B------:R-:W-:Y:S04]  /*10dc0*/  HMMA.16816.F32.BF16 R68, R16.reuse, R28, R68 ;  /* 0x0000001c1044723c */ /* 0x040fe80000041844 */
[--C-:B-1----:R-:W-:Y:S04]  /*10dd0*/  FFMA.FTZ R15, R186, c[0x0][0x2d0], -R13.reuse ;  /* 0x0000b400ba0f7a23 */ /* 0x102fe8000001080d */
        /* <DEDUP_REMOVED lines=8> */
[----:B------:R-:W-:Y:S02]  /*10e60*/  FFMA.FTZ R13, R214, c[0x0][0x2d0], -R13 ;  /* 0x0000b400d60d7a23 */ /* 0x000fe4000001080d */
[C---:B------:R-:W-:Y:S01]  /*10e70*/  HMMA.16816.F32.BF16 R88, R16.reuse, R34, R88 ;  /* 0x000000221058723c */ /* 0x040fe20000041858 */
[----:B------:R-:W1:Y:S01]  /*10e80*/  LDSM.16.MT88.4 R32, [R192+0x2800] ;  /* 0x00280000c020783b */ /* 0x000e620000004200 */
[----:B------:R3:W-:Y:S06]  /*10e90*/  MUFU.EX2 R48, R13 ;  /* 0x0000000d00307308 */ /* 0x0007ec0000000800 */
[C---:B--2---:R-:W-:Y:S04]  /*10ea0*/  HMMA.16816.F32.BF16 R92, R16.reuse, R24, R92 ;  /* 0x00000018105c723c */ /* 0x044fe8000004185c */
[----:B------:R-:W-:Y:S04]  /*10eb0*/  MUFU.EX2 R49, R15 ;  /* 0x0000000f00317308 */ /* 0x000fe80000000800 */
[C---:B------:R-:W-:Y:S01]  /*10ec0*/  HMMA.16816.F32.BF16 R96, R16.reuse, R26, R96 ;  /* 0x0000001a1060723c */ /* 0x040fe20000041860 */
[----:B------:R-:W2:Y:S07]  /*10ed0*/  LDSM.16.MT88.4 R24, [R194+0x2800] ;  /* 0x00280000c218783b */ /* 0x000eae0000004200 */
[C---:B-----5:R-:W-:Y:S04]  /*10ee0*/  HMMA.16816.F32.BF16 R100, R16.reuse, R28, R100 ;  /* 0x0000001c1064723c */ /* 0x060fe80000041864 */
[--C-:B---3--:R-:W-:Y:S04]  /*10ef0*/  FFMA.FTZ R13, R46, c[0x0][0x2d0], -R14.reuse ;  /* 0x0000b4002e0d7a23 */ /* 0x108fe8000001080e */
[C---:B------:R-:W-:Y:S01]  /*10f00*/  HMMA.16816.F32.BF16 R104, R16.reuse, R30, R104 ;  /* 0x0000001e1068723c */ /* 0x040fe20000041868 */
[----:B------:R3:W-:Y:S07]  /*10f10*/  MUFU.EX2 R47, R13 ;  /* 0x0000000d002f7308 */ /* 0x0007ee0000000800 */
[C---:B------:R-:W-:Y:S08]  /*10f20*/  HMMA.16816.F32.BF16 R52, R16.reuse, R36, R52 ;  /* 0x000000241034723c */ /* 0x040ff00000041834 */
[C---:B------:R-:W-:Y:S08]  /*10f30*/  HMMA.16816.F32.BF16 R56, R16.reuse, R38, R56 ;  /* 0x000000261038723c */ /* 0x040ff00000041838 */
[C---:B----4-:R-:W-:Y:S04]  /*10f40*/  HMMA.16816.F32.BF16 R60, R16.reuse, R20, R60 ;  /* 0x00000014103c723c */ /* 0x050fe8000004183c */
[--C-:B---3--:R-:W-:Y:S04]  /*10f50*/  FFMA.FTZ R13, R136, c[0x0][0x2d0], -R14.reuse ;  /* 0x0000b400880d7a23 */ /* 0x108fe8000001080e */
[----:B------:R-:W-:Y:S01]  /*10f60*/  HMMA.16816.F32.BF16 R64, R16, R22, R64 ;  /* 0x000000161040723c */ /* 0x000fe20000041840 */
[----:B------:R3:W4:Y:S01]  /*10f70*/  MUFU.EX2 R46, R13 ;  /* 0x0000000d002e7308 */ /* 0x0007220000000800 */
[----:B------:R-:W5:Y:S02]  /*10f80*/  LDSM.16.MT88.4 R16, [R188+0x5800] ;  /* 0x00580000bc10783b */ /* 0x000f640000004200 */
[--C-:B---3--:R-:W-:Y:S02]  /*10f90*/  FFMA.FTZ R13, R50, c[0x0][0x2d0], -R14.reuse ;  /* 0x0000b400320d7a23 */ /* 0x108fe4000001080e */
[----:B------:R-:W-:Y:S01]  /*10fa0*/  FFMA.FTZ R14, R12, c[0x0][0x2d0], -R14 ;  /* 0x0000b4000c0e7a23 */ /* 0x000fe2000001080e */
[----:B------:R-:W-:Y:S04]  /*10fb0*/  F2FP.BF16.PACK_AB R12, R51, R109 ;  /* 0x0000006d330c723e */ /* 0x000fe800000010ff */
[----:B------:R4:W-:Y:S10]  /*10fc0*/  MUFU.EX2 R45, R13 ;  /* 0x0000000d002d7308 */ /* 0x0009f40000000800 */
[----:B------:R3:W1:Y:S01]  /*10fd0*/  MUFU.EX2 R44, R14 ;  /* 0x0000000e002c7308 */ /* 0x0006620000000800 */
[----:B----4-:R-:W-:Y:S02]  /*10fe0*/  F2FP.BF16.PACK_AB R13, R46, R47 ;  /* 0x0000002f2e0d723e */ /* 0x010fe400000010ff */
[----:B---3--:R-:W-:Y:S02]  /*10ff0*/  F2FP.BF16.PACK_AB R14, R48, R49 ;  /* 0x00000031300e723e */ /* 0x008fe400000010ff */
[----:B-1----:R-:W-:Y:S07]  /*11000*/  F2FP.BF16.PACK_AB R15, R44, R45 ;  /* 0x0000002d2c0f723e */ /* 0x002fee00000010ff */
[C---:B------:R-:W-:Y:S01]  /*11010*/  HMMA.16816.F32.BF16 R112, R12.reuse, R116, R4 ;  /* 0x000000740c70723c */ /* 0x040fe20000041804 */
[----:B------:R-:W1:Y:S07]  /*11020*/  LDSM.16.MT88.4 R4, [R192+0x5800] ;  /* 0x00580000c004783b */ /* 0x000e6e0000004200 */
[C---:B------:R-:W-:Y:S07]  /*11030*/  HMMA.16816.F32.BF16 R116, R12.reuse, R118, R8 ;  /* 0x000000760c74723c */ /* 0x040fee0000041808 */
[----:B------:R-:W-:Y:S01]  /*11040*/  FFMA.FTZ R8, R2, R241, R236 ;  /* 0x000000f102087223 */ /* 0x000fe200000100ec */
[C---:B------:R-:W-:Y:S04]  /*11050*/  HMMA.16816.F32.BF16 R68, R12.reuse, R32, R68 ;  /* 0x000000200c44723c */ /* 0x040fe80000041844 */
[----:B------:R-:W-:Y:S02]  /*11060*/  FFMA.FTZ R2, R0, R240, R235 ;  /* 0x000000f000027223 */ /* 0x000fe400000100eb */
        /* <DEDUP_REMOVED lines=13> */
[C---:B--2---:R-:W-:Y:S04]  /*11140*/  HMMA.16816.F32.BF16 R84, R12.reuse, R24, R84 ;  /* 0x000000180c54723c */ /* 0x044fe80000041854 */
[----:B------:R-:W-:Y:S02]  /*11150*/  FADD.FTZ R2, R219, R2 ;  /* 0x00000002db027221 */ /* 0x000fe40000010000 */
[----:B------:R-:W-:Y:S02]  /*11160*/  FADD.FTZ R0, R222, R0 ;  /* 0x00000000de007221 */ /* 0x000fe40000010000 */
[----:B------:R-:W-:Y:S01]  /*11170*/  FADD.FTZ R2, R218, R2 ;  /* 0x00000002da027221 */ /* 0x000fe20000010000 */
[C---:B------:R-:W-:Y:S03]  /*11180*/  HMMA.16816.F32.BF16 R88, R12.reuse, R26, R88 ;  /* 0x0000001a0c58723c */ /* 0x040fe60000041858 */
[----:B------:R-:W-:Y:S02]  /*11190*/  FADD.FTZ R0, R221, R0 ;  /* 0x00000000dd007221 */ /* 0x000fe40000010000 */
[----:B------:R-:W-:Y:S02]  /*111a0*/  FADD.FTZ R2, R217, R2 ;  /* 0x00000002d9027221 */ /* 0x000fe40000010000 */
[----:B------:R-:W-:Y:S01]  /*111b0*/  FADD.FTZ R0, R215, R0 ;  /* 0x00000000d7007221 */ /* 0x000fe20000010000 */
[C---:B-----5:R-:W-:Y:S04]  /*111c0*/  HMMA.16816.F32.BF16 R92, R12.reuse, R16, R92 ;  /* 0x000000100c5c723c */ /* 0x060fe8000004185c */
[----:B------:R-:W-:Y:S02]  /*111d0*/  FADD.FTZ R2, R149, R2 ;  /* 0x0000000295027221 */ /* 0x000fe40000010000 */
[----:B------:R-:W-:Y:S02]  /*111e0*/  FADD.FTZ R0, R216, R0 ;  /* 0x00000000d8007221 */ /* 0x000fe40000010000 */
[----:B------:R-:W-:Y:S01]  /*111f0*/  FADD.FTZ R2, R148, R2 ;  /* 0x0000000294027221 */ /* 0x000fe20000010000 */
[C---:B------:R-:W-:Y:S01]  /*11200*/  HMMA.16816.F32.BF16 R96, R12.reuse, R18, R96 ;  /* 0x000000120c60723c */ /* 0x040fe20000041860 */
[----:B------:R-:W2:Y:S02]  /*11210*/  LDSM.16.MT88.4 R16, [R194+0x5800] ;  /* 0x00580000c210783b */ /* 0x000ea40000004200 */
        /* <DEDUP_REMOVED lines=11> */
[C---:B---3--:R-:W-:Y:S04]  /*112d0*/  HMMA.16816.F32.BF16 R52, R12.reuse, R8, R52 ;  /* 0x000000080c34723c */ /* 0x048fe80000041834 */
        /* <DEDUP_REMOVED lines=24> */
[----:B------:R1:W-:Y:S01]  /*11460*/  STL [R1], R4 ;  /* 0x0000000401007387 */ /* 0x0003e20000100800 */
[----:B------:R-:W-:Y:S02]  /*11470*/  IMAD.MOV.U32 R109, RZ, RZ, R108 ;  /* 0x000000ffff6d7224 */ /* 0x000fe400078e006c */
[--C-:B------:R-:W-:Y:S01]  /*11480*/  IMAD.MOV.U32 R110, RZ, RZ, R3.reuse ;  /* 0x000000ffff6e7224 */ /* 0x100fe200078e0003 */
[----:B------:R2:W-:Y:S01]  /*11490*/  STL [R1+0x4], R2 ;  /* 0x0000040201007387 */ /* 0x0005e20000100800 */
[----:B-1----:R-:W-:Y:S01]  /*114a0*/  IMAD.MOV.U32 R4, RZ, RZ, R3 ;  /* 0x000000ffff047224 */ /* 0x002fe200078e0003 */
[----:B------:R-:W-:-:S05]  /*114b0*/  @P0 BRA `(.L_x_1922) ;  /* 0xffffc1d000000947 */ /* 0x000fca000383ffff */
.L_x_1913:
[----:B------:R-:W-:Y:S02]  /*114c0*/  MOV R8, 0x1f ;  /* 0x0000001f00087802 */ /* 0x000fe40000000f00 */
[----:B------:R-:W-:Y:S01]  /*114d0*/  MOV R7, 0xffffffff ;  /* 0xffffffff00077802 */ /* 0x000fe20000000f00 */
[----:B------:R-:W-:Y:S05]  /*114e0*/  BRA.DIV ~URZ, `(.L_x_1923) ;  /* 0x000046627f007947 */ /* 0x000fea000b800000 */
[----:B-12---:R-:W2:Y:S04]  /*114f0*/  LDL R2, [R1] ;  /* 0x0000000001027983 */ /* 0x006ea80000100800 */
[----:B--2---:R1:W2:Y:S02]  /*11500*/  SHFL.BFLY PT, R0, R2, 0x2, 0x1f ;  /* 0x0c401f0002007f89 */ /* 0x0042a400000e0000 */
.L_x_1990:
[----:B-1----:R-:W3:Y:S02]  /*11510*/  LDL.LU R2, [R1] ;  /* 0x0000000001027983 */ /* 0x002ee40000300800 */
        /* <DEDUP_REMOVED lines=8> */
.L_x_1991:
        /* <DEDUP_REMOVED lines=85> */
.L_x_1882:
        /* <DEDUP_REMOVED lines=19> */
.L_x_1926:
[----:B---3--:R-:W-:Y:S05]  /*11c20*/  BSYNC B0 ;  /* 0x0000000000007941 */ /* 0x008fea0003800000 */
.L_x_1925:
[----:B------:R-:W-:Y:S01]  /*11c30*/  PRMT R0, R0, 0x9910, RZ ;  /* 0x0000991000007816 */ /* 0x000fe200000000ff */
[----:B------:R-:W-:Y:S01]  /*11c40*/  BSSY B1, `(.L_x_1927) ;  /* 0x00002a3000017945 */ /* 0x000fe20003800000 */
[----:B-----5:R-:W-:Y:S01]  /*11c50*/  IMAD.MOV.U32 R62, RZ, RZ, R6 ;  /* 0x000000ffff3e7224 */ /* 0x020fe200078e0006 */
[----:B------:R-:W-:Y:S02]  /*11c60*/  SHF.R.S32.HI R28, RZ, 0x1f, R246 ;  /* 0x0000001fff1c7819 */ /* 0x000fe400000114f6 */
[----:B------:R-:W-:Y:S02]  /*11c70*/  ISETP.NE.AND P0, PT, R0, RZ, PT ;  /* 0x000000ff0000720c */ /* 0x000fe40003f05270 */
[----:B------:R-:W-:-:S04]  /*11c80*/  IADD3 R0, R246, 0x40, RZ ;  /* 0x00000040f6007810 */ /* 0x000fc80007ffe0ff */
        /* <DEDUP_REMOVED lines=97> */
.L_x_1929:
        /* <DEDUP_REMOVED lines=118> */
.L_x_1992:
[----:B------:R-:W-:Y:S05]  /*12a00*/  BRA.DIV ~URZ, `(.L_x_1932) ;  /* 0x000033227f007947 */ /* 0x000fea000b800000 */
[----:B------:R3:W4:Y:S02]  /*12a10*/  SHFL.IDX PT, R2, R10, RZ, 0x181f ;  /* 0x00181fff0a027589 */ /* 0x00072400000e0000 */
.L_x_1993:
[----:B------:R-:W-:Y:S01]  /*12a20*/  ISETP.GE.AND P0, PT, R4, R6, PT ;  /* 0x000000060400720c */ /* 0x000fe20003f06270 */
[----:B------:R-:W-:-:S12]  /*12a30*/  BSSY B0, `(.L_x_1933) ;  /* 0x000000a000007945 */ /* 0x000fd80003800000 */
[----:B------:R-:W-:Y:S05]  /*12a40*/  @P0 BRA `(.L_x_1934) ;  /* 0x0000008000000947 */ /* 0x000fea0003800000 */
[----:B------:R-:W-:Y:S02]  /*12a50*/  ISETP.GE.AND P3, PT, R246, c[0x0][0x3c8], PT ;  /* 0x0000f200f6007a0c */ /* 0x000fe40003f66270 */
[----:B------:R-:W-:-:S11]  /*12a60*/  ISETP.GE.AND P2, PT, R0, c[0x0][0x3c8], PT ;  /* 0x0000f20000007a0c */ /* 0x000fd60003f46270 */
[-C--:B----4-:R-:W-:Y:S02]  /*12a70*/  @!P3 LEA R8, P1, R246, R2.reuse, 0x1 ;  /* 0x00000002f608b211 */ /* 0x090fe400078208ff */
[----:B------:R-:W-:Y:S02]  /*12a80*/  @!P2 LEA R2, P0, R0, R2, 0x1 ;  /* 0x000000020002a211 */ /* 0x000fe400078008ff */
[-C--:B--2---:R-:W-:Y:S02]  /*12a90*/  @!P3 LEA.HI.X R9, R246, R11.reuse, R28, 0x1, P1 ;  /* 0x0000000bf609b211 */ /* 0x084fe400008f0c1c */
[----:B------:R-:W-:-:S03]  /*12aa0*/  @!P2 LEA.HI.X R3, R0, R11, R29, 0x1, P0 ;  /* 0x0000000b0003a211 */ /* 0x000fc600000f0c1d */
[----:B------:R2:W-:Y:S04]  /*12ab0*/  @!P3 ST.E.128 [R8.64], R16 ;  /* 0x000000100800b985 */ /* 0x0005e8000c101d08 */
[----:B------:R2:W-:Y:S02]  /*12ac0*/  @!P2 ST.E.128 [R2.64], R12 ;  /* 0x0000000c0200a985 */ /* 0x0005e4000c101d08 */
.L_x_1934:
[----:B------:R-:W-:Y:S05]  /*12ad0*/  BSYNC B0 ;  /* 0x0000000000007941 */ /* 0x000fea0003800000 */
.L_x_1933:
[----:B------:R-:W-:Y:S05]  /*12ae0*/  BRA.DIV ~URZ, `(.L_x_1935) ;  /* 0x000032b27f007947 */ /* 0x000fea000b800000 */
[----:B--2---:R2:W1:Y:S04]  /*12af0*/  SHFL.IDX PT, R11, R7, 0x1, 0x181f ;  /* 0x00381f00070b7f89 */ /* 0x00446800000e0000 */
[----:B----4-:R2:W4:Y:S02]  /*12b00*/  SHFL.IDX PT, R2, R10, 0x1, 0x181f ;  /* 0x00381f000a027f89 */ /* 0x01052400000e0000 */
.L_x_1994:
        /* <DEDUP_REMOVED lines=8> */
[-C--:B-1----:R-:W-:Y:S02]  /*12b90*/  @!P1 LEA.HI.X R9, R246, R11.reuse, R28, 0x1, P3 ;  /* 0x0000000bf6099211 */ /* 0x082fe400018f0c1c */
[----:B------:R-:W-:-:S03]  /*12ba0*/  @!P0 LEA.HI.X R3, R0, R11, R29, 0x1, P2 ;  /* 0x0000000b00038211 */ /* 0x000fc600010f0c1d */
[----:B------:R1:W-:Y:S04]  /*12bb0*/  @!P1 ST.E.128 [R8.64], R24 ;  /* 0x0000001808009985 */ /* 0x0003e8000c101d08 */
[----:B------:R1:W-:Y:S02]  /*12bc0*/  @!P0 ST.E.128 [R2.64], R20 ;  /* 0x0000001402008985 */ /* 0x0003e4000c101d08 */
.L_x_1937:
[----:B------:R-:W-:Y:S05]  /*12bd0*/  BSYNC B0 ;  /* 0x0000000000007941 */ /* 0x000fea0003800000 */
.L_x_1936:
[----:B------:R-:W-:Y:S05]  /*12be0*/  BRA.DIV ~URZ, `(.L_x_1938) ;  /* 0x000032827f007947 */ /* 0x000fea000b800000 */
[----:B-1----:R1:W2:Y:S02]  /*12bf0*/  SHFL.IDX PT, R11, R7, 0x2, 0x181f ;  /* 0x00581f00070b7f89 */ /* 0x0022a400000e0000 */
.L_x_1995:
[----:B------:R-:W-:Y:S05]  /*12c00*/  BRA.DIV ~URZ, `(.L_x_1939) ;  /* 0x000032d27f007947 */ /* 0x000fea000b800000 */
[----:B----4-:R4:W1:Y:S02]  /*12c10*/  SHFL.IDX PT, R2, R10, 0x2, 0x181f ;  /* 0x00581f000a027f89 */ /* 0x01086400000e0000 */
.L_x_1996:
        /* <DEDUP_REMOVED lines=10> */
[----:B------:R1:W-:Y:S04]  /*12cc0*/  @!P1 ST.E.128 [R8.64], R36 ;  /* 0x0000002408009985 */ /* 0x0003e8000c101d08 */
[----:B------:R1:W-:Y:S02]  /*12cd0*/  @!P0 ST.E.128 [R2.64], R32 ;  /* 0x0000002002008985 */ /* 0x0003e4000c101d08 */
.L_x_1941:
[----:B------:R-:W-:Y:S05]  /*12ce0*/  BSYNC B0 ;  /* 0x0000000000007941 */ /* 0x000fea0003800000 */
.L_x_1940:
[----:B------:R-:W-:Y:S05]  /*12cf0*/  BRA.DIV ~URZ, `(.L_x_1942) ;  /* 0x000032527f007947 */ /* 0x000fea000b800000 */
[----:B-12---:R-:W1:Y:S04]  /*12d00*/  SHFL.IDX PT, R7, R7, 0x3, 0x181f ;  /* 0x00781f0007077f89 */ /* 0x006e6800000e0000 */
[----:B------:R2:W3:Y:S02]  /*12d10*/  SHFL.IDX PT, R5, R10, 0x3, 0x181f ;  /* 0x00781f000a057f89 */ /* 0x0004e400000e0000 */
.L_x_1997:
[----:B------:R-:W-:-:S04]  /*12d20*/  IADD3 R2, R4, 0x60, RZ ;  /* 0x0000006004027810 */ /* 0x000fc80007ffe0ff */
[----:B------:R-:W-:-:S13]  /*12d30*/  ISETP.GE.AND P0, PT, R2, R6, PT ;  /* 0x000000060200720c */ /* 0x000fda0003f06270 */
[----:B------:R-:W-:Y:S05]  /*12d40*/  @P0 BRA `(.L_x_1943) ;  /* 0x0000192000000947 */ /* 0x000fea0003800000 */
[----:B------:R-:W-:-:S13]  /*12d50*/  ISETP.GE.AND P0, PT, R246, c[0x0][0x3c8], PT ;  /* 0x0000f200f6007a0c */ /* 0x000fda0003f06270 */
        /* <DEDUP_REMOVED lines=9> */
.L_x_1930:
        /* <DEDUP_REMOVED lines=34> */
.L_x_1998:
[----:B------:R-:W-:Y:S05]  /*13010*/  BRA.DIV ~URZ, `(.L_x_1945) ;  /* 0x000030627f007947 */ /* 0x000fea000b800000 */
[----:B------:R4:W1:Y:S02]  /*13020*/  SHFL.IDX PT, R0, R29, RZ, 0x1c1f ;  /* 0x001c1fff1d007589 */ /* 0x00086400000e0000 */
.L_x_1999:
        /* <DEDUP_REMOVED lines=98> */
.L_x_1947:
[----:B------:R-:W-:Y:S05]  /*13650*/  BSYNC B0 ;  /* 0x0000000000007941 */ /* 0x000fea0003800000 */
.L_x_1946:
[----:B------:R-:W-:Y:S05]  /*13660*/  BRA.DIV ~URZ, `(.L_x_1948) ;  /* 0x00002a827f007947 */ /* 0x000fea000b800000 */
[----:B---3--:R1:W3:Y:S04]  /*13670*/  SHFL.IDX PT, R4, R28, 0x1, 0x1c1f ;  /* 0x003c1f001c047f89 */ /* 0x0082e800000e0000 */
[----:B------:R1:W2:Y:S02]  /*13680*/  SHFL.IDX PT, R0, R29, 0x1, 0x1c1f ;  /* 0x003c1f001d007f89 */ /* 0x0002a400000e0000 */
.L_x_2000:
        /* <DEDUP_REMOVED lines=69> */
.L_x_1928:
        /* <DEDUP_REMOVED lines=20> */
.L_x_1949:
        /* <DEDUP_REMOVED lines=58> */
.L_x_1951:
[----:B------:R-:W-:Y:S05]  /*13fc0*/  BSYNC B0 ;  /* 0x0000000000007941 */ /* 0x000fea0003800000 */
.L_x_1950:
        /* <DEDUP_REMOVED lines=44> */
.L_x_2001:
[----:B------:R-:W-:Y:S05]  /*14290*/  BRA.DIV ~URZ, `(.L_x_1953) ;  /* 0x00001f927f007947 */ /* 0x000fea000b800000 */
[----:B------:R3:W4:Y:S02]  /*142a0*/  SHFL.IDX PT, R2, R10, RZ, 0x181f ;  /* 0x00181fff0a027589 */ /* 0x00072400000e0000 */
.L_x_2002:
[----:B------:R-:W-:Y:S01]  /*142b0*/  IMAD R7, R19, c[0x0][0x4e8], RZ ;  /* 0x00013a0013077a24 */ /* 0x000fe200078e02ff */
[----:B------:R-:W-:Y:S04]  /*142c0*/  BSSY B0, `(.L_x_1954) ;  /* 0x000000b000007945 */ /* 0x000fe80003800000 */
[----:B------:R-:W-:-:S13]  /*142d0*/  ISETP.GE.AND P0, PT, R8, R7, PT ;  /* 0x000000070800720c */ /* 0x000fda0003f06270 */
[----:B------:R-:W-:Y:S05]  /*142e0*/  @P0 BRA `(.L_x_1955) ;  /* 0x0000008000000947 */ /* 0x000fea0003800000 */
[----:B------:R-:W-:Y:S02]  /*142f0*/  ISETP.GE.AND P1, PT, R246, c[0x0][0x3c8], PT ;  /* 0x0000f200f6007a0c */ /* 0x000fe40003f26270 */
[----:B------:R-:W-:-:S11]  /*14300*/  ISETP.GE.AND P0, PT, R0, c[0x0][0x3c8], PT ;  /* 0x0000f20000007a0c */ /* 0x000fd60003f06270 */
[-C--:B----4-:R-:W-:Y:S02]  /*14310*/  @!P1 LEA R4, P3, R246, R2.reuse, 0x1 ;  /* 0x00000002f6049211 */ /* 0x090fe400078608ff */
[----:B------:R-:W-:Y:S02]  /*14320*/  @!P0 LEA R2, P2, R0, R2, 0x1 ;  /* 0x0000000200028211 */ /* 0x000fe400078408ff */
[-C--:B--2---:R-:W-:Y:S02]  /*14330*/  @!P1 LEA.HI.X R5, R246, R11.reuse, R28, 0x1, P3 ;  /* 0x0000000bf6059211 */ /* 0x084fe400018f0c1c */
[----:B------:R-:W-:-:S03]  /*14340*/  @!P0 LEA.HI.X R3, R0, R11, R29, 0x1, P2 ;  /* 0x0000000b00038211 */ /* 0x000fc600010f0c1d */
[----:B------:R2:W-:Y:S04]  /*14350*/  @!P1 ST.E.128 [R4.64], RZ ;  /* 0x000000ff04009985 */ /* 0x0005e8000c101d08 */
[----:B------:R2:W-:Y:S02]  /*14360*/  @!P0 ST.E.128 [R2.64], RZ ;  /* 0x000000ff02008985 */ /* 0x0005e4000c101d08 */
.L_x_1955:
[----:B------:R-:W-:Y:S05]  /*14370*/  BSYNC B0 ;  /* 0x0000000000007941 */ /* 0x000fea0003800000 */
.L_x_1954:
[----:B------:R-:W-:Y:S05]  /*14380*/  BRA.DIV ~URZ, `(.L_x_1956) ;  /* 0x00001f127f007947 */ /* 0x000fea000b800000 */
[----:B--2---:R2:W1:Y:S04]  /*14390*/  SHFL.IDX PT, R11, R6, 0x1, 0x181f ;  /* 0x00381f00060b7f89 */ /* 0x00446800000e0000 */
[----:B----4-:R2:W4:Y:S02]  /*143a0*/  SHFL.IDX PT, R2, R10, 0x1, 0x181f ;  /* 0x00381f000a027f89 */ /* 0x01052400000e0000 */
.L_x_2003:
        /* <DEDUP_REMOVED lines=10> */
[----:B------:R1:W-:Y:S04]  /*14450*/  @!P1 ST.E.128 [R4.64], RZ ;  /* 0x000000ff04009985 */ /* 0x0003e8000c101d08 */
[----:B------:R1:W-:Y:S02]  /*14460*/  @!P0 ST.E.128 [R2.64], RZ ;  /* 0x000000ff02008985 */ /* 0x0003e4000c101d08 */
.L_x_1958:
[----:B------:R-:W-:Y:S05]  /*14470*/  BSYNC B0 ;  /* 0x0000000000007941 */ /* 0x000fea0003800000 */
.L_x_1957:
[----:B------:R-:W-:Y:S05]  /*14480*/  BRA.DIV ~URZ, `(.L_x_1959) ;  /* 0x00001ee27f007947 */ /* 0x000fea000b800000 */
[----:B-1----:R1:W2:Y:S02]  /*14490*/  SHFL.IDX PT, R11, R6, 0x2, 0x181f ;  /* 0x00581f00060b7f89 */ /* 0x0022a400000e0000 */
.L_x_2004:
[----:B------:R-:W-:Y:S05]  /*144a0*/  BRA.DIV ~URZ, `(.L_x_1960) ;  /* 0x00001f327f007947 */ /* 0x000fea000b800000 */
[----:B----4-:R4:W1:Y:S02]  /*144b0*/  SHFL.IDX PT, R2, R10, 0x2, 0x181f ;  /* 0x00581f000a027f89 */ /* 0x01086400000e0000 */
.L_x_2005:
        /* <DEDUP_REMOVED lines=12> */
.L_x_1962:
[----:B------:R-:W-:Y:S05]  /*14580*/  BSYNC B0 ;  /* 0x0000000000007941 */ /* 0x000fea0003800000 */
.L_x_1961:
[----:B------:R-:W-:Y:S05]  /*14590*/  BRA.DIV ~URZ, `(.L_x_1963) ;  /* 0x00001eb27f007947 */ /* 0x000fea000b800000 */
[----:B-12---:R-:W1:Y:S04]  /*145a0*/  SHFL.IDX PT, R6, R6, 0x3, 0x181f ;  /* 0x00781f0006067f89 */ /* 0x006e6800000e0000 */
[----:B------:R2:W3:Y:S02]  /*145b0*/  SHFL.IDX PT, R2, R10, 0x3, 0x181f ;  /* 0x00781f000a027f89 */ /* 0x0004e400000e0000 */
.L_x_2006:
[----:B------:R-:W-:-:S04]  /*145c0*/  IADD3 R8, R8, 0x60, RZ ;  /* 0x0000006008087810 */ /* 0x000fc80007ffe0ff */
[----:B------:R-:W-:-:S13]  /*145d0*/  ISETP.GE.AND P0, PT, R8, R7, PT ;  /* 0x000000070800720c */ /* 0x000fda0003f06270 */
[----:B------:R-:W-:Y:S05]  /*145e0*/  @P0 BRA `(.L_x_1943) ;  /* 0x0000008000000947 */ /* 0x000fea0003800000 */
[----:B------:R-:W-:Y:S02]  /*145f0*/  ISETP.GE.AND P1, PT, R246, c[0x0][0x3c8], PT ;  /* 0x0000f200f6007a0c */ /* 0x000fe40003f26270 */
[----:B------:R-:W-:-:S11]  /*14600*/  ISETP.GE.AND P0, PT, R0, c[0x0][0x3c8], PT ;  /* 0x0000f20000007a0c */ /* 0x000fd60003f06270 */
[-C--:B---3--:R-:W-:Y:S02]  /*14610*/  @!P1 LEA R4, P3, R246, R2.reuse, 0x1 ;  /* 0x00000002f6049211 */ /* 0x088fe400078608ff */
[----:B------:R-:W-:Y:S02]  /*14620*/  @!P0 LEA R2, P2, R0, R2, 0x1 ;  /* 0x0000000200028211 */ /* 0x000fe400078408ff */
[-C--:B-1----:R-:W-:Y:S02]  /*14630*/  @!P1 LEA.HI.X R5, R246, R6.reuse, R28, 0x1, P3 ;  /* 0x00000006f6059211 */ /* 0x082fe400018f0c1c */
[----:B------:R-:W-:-:S03]  /*14640*/  @!P0 LEA.HI.X R3, R0, R6, R29, 0x1, P2 ;  /* 0x0000000600038211 */ /* 0x000fc600010f0c1d */
[----:B------:R1:W-:Y:S04]  /*14650*/  @!P1 ST.E.128 [R4.64], RZ ;  /* 0x000000ff04009985 */ /* 0x0003e8000c101d08 */
[----:B------:R1:W-:Y:S02]  /*14660*/  @!P0 ST.E.128 [R2.64], RZ ;  /* 0x000000ff02008985 */ /* 0x0003e4000c101d08 */
.L_x_1943:
[----:B------:R-:W-:Y:S05]  /*14670*/  BSYNC B1 ;  /* 0x0000000000017941 */ /* 0x000fea0003800000 */
.L_x_1927:
        /* <DEDUP_REMOVED lines=15> */
.L_x_2007:
[----:B------:R-:W-:Y:S05]  /*14770*/  BRA.DIV ~URZ, `(.L_x_1966) ;  /* 0x00001e127f007947 */ /* 0x000fea000b800000 */
[----:B------:R3:W4:Y:S02]  /*14780*/  SHFL.IDX PT, R8, R62, 0x1, 0x1f ;  /* 0x00201f003e087f89 */ /* 0x00072400000e0000 */
.L_x_2008:
        /* <DEDUP_REMOVED lines=19> */
.L_x_2009:
        /* <DEDUP_REMOVED lines=16> */
.L_x_2010:
[----:B---3--:R-:W-:Y:S01]  /*149c0*/  IMAD R0, R0, c[0x0][0x538], RZ ;  /* 0x00014e0000007a24 */ /* 0x008fe200078e02ff */
[----:B------:R-:W-:Y:S04]  /*149d0*/  BSSY B1, `(.L_x_1969) ;  /* 0x00000ce000017945 */ /* 0x000fe80003800000 */
[----:B----4-:R-:W-:-:S04]  /*149e0*/  IADD3 R8, R0, R8, RZ ;  /* 0x0000000800087210 */ /* 0x010fc80007ffe0ff */
[----:B--2---:R-:W-:-:S13]  /*149f0*/  ISETP.GT.AND P6, PT, R8, R10, PT ;  /* 0x0000000a0800720c */ /* 0x004fda0003fc4270 */
[----:B------:R-:W-:Y:S05]  /*14a00*/  @P6 BRA `(.L_x_1970) ;  /* 0x0000025000006947 */ /* 0x000fea0003800000 */
.L_x_1974:
        /* <DEDUP_REMOVED lines=17> */
.L_x_2011:
        /* <DEDUP_REMOVED lines=16> */
.L_x_2012:
[----:B--2---:R-:W-:-:S05]  /*14c20*/  IMAD R0, R0, c[0x0][0x538], RZ ;  /* 0x00014e0000007a24 */ /* 0x004fca00078e02ff */
[----:B------:R-:W-:-:S04]  /*14c30*/  IADD3 R8, R0, R8, RZ ;  /* 0x0000000800087210 */ /* 0x000fc80007ffe0ff */
[----:B------:R-:W-:-:S13]  /*14c40*/  ISETP.GT.AND P6, PT, R8, R10, PT ;  /* 0x0000000a0800720c */ /* 0x000fda0003fc4270 */
[----:B-1----:R-:W-:Y:S05]  /*14c50*/  @!P6 BRA `(.L_x_1974) ;  /* 0xfffffdb00000e947 */ /* 0x002fea000383ffff */
.L_x_1970:
[----:B------:R-:W-:-:S05]  /*14c60*/  IADD3 R8, -R0, R8, RZ ;  /* 0x0000000800087210 */ /* 0x000fca0007ffe1ff */
[----:B------:R-:W-:-:S05]  /*14c70*/  IMAD R0, R4, c[0x0][0x538], R8 ;  /* 0x00014e0004007a24 */ /* 0x000fca00078e0208 */
[----:B------:R-:W-:Y:S01]  /*14c80*/  ISETP.GT.AND P0, PT, R0, R10, PT ;  /* 0x0000000a0000720c */ /* 0x000fe20003f04270 */
[----:B------:R-:W-:-:S12]  /*14c90*/  BRA.DIV ~URZ, `(.L_x_1975) ;  /* 0x00001d527f007947 */ /* 0x000fd8000b800000 */
[----:B------:R-:W-:-:S03]  /*14ca0*/  VOTE.ANY R12, PT, !P0 ;  /* 0x00000000000c7806 */ /* 0x000fc600040e0100 */
.L_x_2013:
[----:B------:R-:W2:Y:S01]  /*14cb0*/  LDL.LU R2, [R1+0x34] ;  /* 0x0000340001027983 */ /* 0x000ea20000300800 */
[----:B------:R-:W2:Y:S02]  /*14cc0*/  POPC R0, R12 ;  /* 0x0000000c00007309 */ /* 0x000ea40000000000 */
[----:B--2---:R-:W-:-:S05]  /*14cd0*/  IADD3 R2, R0, R2, RZ ;  /* 0x0000000200027210 */ /* 0x004fca0007ffe0ff */
[----:B------:R2:W-:Y:S01]  /*14ce0*/  STL [R1+0x34], R2 ;  /* 0x0000340201007387 */ /* 0x0005e20000100800 */
[----:B------:R-:W-:Y:S05]  /*14cf0*/  BRA.DIV ~URZ, `(.L_x_1976) ;  /* 0x00001d427f007947 */ /* 0x000fea000b800000 */
[----:B------:R3:W4:Y:S04]  /*14d00*/  SHFL.IDX PT, R11, R6, R0, 0x1f ;  /* 0x00001f00060b7589 */ /* 0x00072800000e0000 */
[----:B------:R3:W1:Y:S02]  /*14d10*/  SHFL.IDX PT, R7, R7, R0, 0x1f ;  /* 0x00001f0007077589 */ /* 0x00066400000e0000 */
.L_x_2014:
[----:B------:R-:W-:Y:S01]  /*14d20*/  ISETP.NE.AND P0, PT, R12, RZ, PT ;  /* 0x000000ff0c00720c */ /* 0x000fe20003f05270 */
[----:B------:R-:W-:-:S12]  /*14d30*/  BSSY B0, `(.L_x_1977) ;  /* 0x0000005000007945 */ /* 0x000fd80003800000 */
[----:B------:R-:W-:Y:S05]  /*14d40*/  @!P0 BRA `(.L_x_1978) ;  /* 0x0000003000008947 */ /* 0x000fea0003800000 */
[----:B---3--:R-:W-:Y:S01]  /*14d50*/  IADD3 R0, R0, -0x1, RZ ;  /* 0xffffffff00007810 */ /* 0x008fe20007ffe0ff */
[----:B------:R-:W-:Y:S05]  /*14d60*/  BRA.DIV ~URZ, `(.L_x_1979) ;  /* 0x00001da27f007947 */ /* 0x000fea000b800000 */
[----:B------:R3:W2:Y:S02]  /*14d70*/  SHFL.IDX PT, R13, R4, R0, 0x1f ;  /* 0x00001f00040d7589 */ /* 0x0006a400000e0000 */
.L_x_1978:
[----:B------:R-:W-:Y:S05]  /*14d80*/  BSYNC B0 ;  /* 0x0000000000007941 */ /* 0x000fea0003800000 */
.L_x_1977:
        /* <DEDUP_REMOVED lines=68> */
.L_x_1981:
        /* <DEDUP_REMOVED lines=68> */
.L_x_1982:
[----:B------:R-:W-:Y:S05]  /*15610*/  BSYNC B0 ;  /* 0x0000000000007941 */ /* 0x000fea0003800000 */
.L_x_1980:
[----:B------:R-:W-:-:S04]  /*15620*/  LOP3.LUT R2, RZ, R2, RZ, 0x33, !PT ;  /* 0x00000002ff027212 */ /* 0x000fc800078e33ff */
[----:B-1----:R-:W-:-:S05]  /*15630*/  IADD3 R0, R2, R11, RZ ;  /* 0x0000000b02007210 */ /* 0x002fca0007ffe0ff */
[----:B------:R1:W-:Y:S01]  /*15640*/  STL [R1+0x2c], R0 ;  /* 0x00002c0001007387 */ /* 0x0003e20000100800 */
[----:B------:R-:W-:Y:S05]  /*15650*/  BRA `(.L_x_1983) ;  /* 0x0000005000007947 */ /* 0x000fea0003800000 */
.L_x_1971:
[----:B------:R-:W-:Y:S01]  /*15660*/  MOV R0, c[0x0][0x53c] ;  /* 0x00014f0000007a02 */ /* 0x000fe20000000f00 */
[----:B------:R2:W-:Y:S04]  /*15670*/  STL [R1+0x28], R10 ;  /* 0x0000280a01007387 */ /* 0x0005e80000100800 */
[----:B------:R2:W-:Y:S04]  /*15680*/  STL [R1+0x2c], RZ ;  /* 0x00002cff01007387 */ /* 0x0005e80000100800 */
[----:B------:R2:W-:Y:S04]  /*15690*/  STL [R1+0x30], RZ ;  /* 0x000030ff01007387 */ /* 0x0005e80000100800 */
[----:B------:R2:W-:Y:S02]  /*156a0*/  STL [R1+0x34], R0 ;  /* 0x0000340001007387 */ /* 0x0005e40000100800 */
.L_x_1983:
[----:B------:R-:W-:Y:S05]  /*156b0*/  BSYNC B1 ;  /* 0x0000000000017941 */ /* 0x000fea0003800000 */
.L_x_1969:
        /* <DEDUP_REMOVED lines=9> */
.L_x_1964:
[----:B--2---:R-:W2:Y:S02]  /*15750*/  LDL R0, [R1+0x34] ;  /* 0x0000340001007983 */ /* 0x004ea40000100800 */
[----:B--2---:R-:W-:-:S13]  /*15760*/  ISETP.GE.AND P0, PT, R0, c[0x0][0x53c], PT ;  /* 0x00014f0000007a0c */ /* 0x004fda0003f06270 */
[----:B-1--4-:R-:W-:Y:S01]  /*15770*/  @P0 CALL.REL.NOINC `(.L_x_1984) ;  /* 0x0000001000000944 */ /* 0x012fe20003c00000 */
[----:B------:R-:W-:Y:S05]  /*15780*/  BRA `(.L_x_1985) ;  /* 0xfffec21000007947 */ /* 0x000fea000383ffff */
.L_x_1984:
[----:B------:R-:W-:Y:S05]  /*15790*/  EXIT ;  /* 0x000000000000794d */ /* 0x000fea0003800000 */
.L_x_1857:
[----:B------:R-:W-:Y:S01]  /*157a0*/  IMAD.MOV.U32 R0, RZ, RZ, R5 ;  /* 0x000000ffff007224 */ /* 0x000fe200078e0005 */
[----:B------:R-:W-:Y:S02]  /*157b0*/  MOV R2, 0x1 ;  /* 0x0000000100027802 */ /* 0x000fe40000000f00 */
[----:B------:R-:W-:Y:S02]  /*157c0*/  MOV R3, 0x157e0 ;  /* 0x000157e000037802 */ /* 0x000fe40000000f00 */
[----:B------:R-:W-:Y:S05]  /*157d0*/  CALL.REL.NOINC `($__internal_40_$__cuda_sm70_shflsync_up_p) ;  /* 0x0000144000007944 */ /* 0x000fea0003c00000 */
[----:B------:R-:W-:Y:S01]  /*157e0*/  MOV R0, R4 ;  /* 0x0000000400007202 */ /* 0x000fe20000000f00 */
[----:B------:R-:W-:Y:S05]  /*157f0*/  BRA `(.L_x_1986) ;  /* 0xfffeac8000007947 */ /* 0x000fea000383ffff */
.L_x_1858:
[----:B------:R-:W-:Y:S01]  /*15800*/  IMAD.MOV.U32 R0, RZ, RZ, R5 ;  /* 0x000000ffff007224 */ /* 0x000fe200078e0005 */
[----:B------:R-:W-:Y:S02]  /*15810*/  MOV R2, 0x2 ;  /* 0x0000000200027802 */ /* 0x000fe40000000f00 */
[----:B------:R-:W-:Y:S02]  /*15820*/  MOV R3, 0x15840 ;  /* 0x0001584000037802 */ /* 0x000fe40000000f00 */
[----:B------:R-:W-:Y:S05]  /*15830*/  CALL.REL.NOINC `($__internal_40_$__cuda_sm70_shflsync_up_p) ;  /* 0x000013e000007944 */ /* 0x000fea0003c00000 */
[----:B------:R-:W-:Y:S01]  /*15840*/  SEL R0, R4, RZ, P4 ;  /* 0x000000ff04007207 */ /* 0x000fe20002000000 */
[----:B------:R-:W-:Y:S01]  /*15850*/  IMAD.MOV.U32 R2, RZ, RZ, 0x4 ;  /* 0x00000004ff027424 */ /* 0x000fe200078e00ff */
[----:B------:R-:W-:-:S03]  /*15860*/  MOV R3, 0x15890 ;  /* 0x0001589000037802 */ /* 0x000fc60000000f00 */
[----:B------:R-:W-:Y:S02]  /*15870*/  IMAD.IADD R0, R5, 0x1, R0 ;  /* 0x0000000105007824 */ /* 0x000fe400078e0200 */
        /* <DEDUP_REMOVED lines=13> */
[----:B------:R-:W-:Y:S02]  /*15950*/  MOV R3, 0x1f ;  /* 0x0000001f00037802 */ /* 0x000fe40000000f00 */
[----:B------:R-:W-:Y:S01]  /*15960*/  MOV R2, 0x159a0 ;  /* 0x000159a000027802 */ /* 0x000fe20000000f00 */
[----:B------:R-:W-:-:S04]  /*15970*/  IMAD.IADD R4, R0, 0x1, R4 ;  /* 0x0000000100047824 */ /* 0x000fc800078e0204 */
[----:B------:R-:W-:Y:S02]  /*15980*/  IMAD.MOV.U32 R9, RZ, RZ, R4 ;  /* 0x000000ffff097224 */ /* 0x000fe400078e0004 */
[----:B------:R-:W-:Y:S05]  /*15990*/  CALL.REL.NOINC `($__internal_39_$__cuda_sm70_shflsync_idx_p) ;  /* 0x0000123000007944 */ /* 0x000fea0003c00000 */
[----:B------:R-:W-:Y:S01]  /*159a0*/  MOV R0, R5 ;  /* 0x0000000500007202 */ /* 0x000fe20000000f00 */
[----:B------:R-:W-:Y:S05]  /*159b0*/  BRA `(.L_x_1987) ;  /* 0xfffeabc000007947 */ /* 0x000fea000383ffff */
.L_x_1860:
[----:B------:R-:W-:Y:S02]  /*159c0*/  SEL R0, RZ, 0x1, P0 ;  /* 0x00000001ff007807 */ /* 0x000fe40000000000 */
[----:B------:R-:W-:Y:S02]  /*159d0*/  MOV R2, 0x159f0 ;  /* 0x000159f000027802 */ /* 0x000fe40000000f00 */
[----:B------:R-:W-:Y:S05]  /*159e0*/  CALL.REL.NOINC `($__internal_41_$__cuda_sm70_votesync_ballot) ;  /* 0x000012a000007944 */ /* 0x000fea0003c00000 */
[----:B------:R-:W-:Y:S01]  /*159f0*/  MOV R7, R0 ;  /* 0x0000000000077202 */ /* 0x000fe20000000f00 */
[----:B------:R-:W-:Y:S05]  /*15a00*/  BRA `(.L_x_1988) ;  /* 0xfffeac0000007947 */ /* 0x000fea000383ffff */
.L_x_1861:
[----:B------:R-:W-:Y:S01]  /*15a10*/  IMAD.MOV.U32 R9, RZ, RZ, R10 ;  /* 0x000000ffff097224 */ /* 0x000fe200078e000a */
[----:B------:R-:W-:Y:S01]  /*15a20*/  MOV R5, R0 ;  /* 0x0000000000057202 */ /* 0x000fe20000000f00 */
[----:B------:R-:W-:Y:S01]  /*15a30*/  IMAD.MOV.U32 R3, RZ, RZ, 0x1f ;  /* 0x0000001fff037424 */ /* 0x000fe200078e00ff */
[----:B-1----:R-:W-:Y:S02]  /*15a40*/  MOV R2, 0x15a60 ;  /* 0x00015a6000027802 */ /* 0x002fe40000000f00 */
[----:B------:R-:W-:Y:S05]  /*15a50*/  CALL.REL.NOINC `($__internal_39_$__cuda_sm70_shflsync_idx_p) ;  /* 0x0000117000007944 */ /* 0x000fea0003c00000 */
[----:B------:R-:W-:Y:S01]  /*15a60*/  IMAD.MOV.U32 R12, RZ, RZ, R5 ;  /* 0x000000ffff0c7224 */ /* 0x000fe200078e0005 */
[----:B------:R-:W-:Y:S01]  /*15a70*/  MOV R9, R8 ;  /* 0x0000000800097202 */ /* 0x000fe20000000f00 */
[----:B------:R-:W-:Y:S01]  /*15a80*/  IMAD.MOV.U32 R6, RZ, RZ, RZ ;  /* 0x000000ffff067224 */ /* 0x000fe200078e00ff */
[----:B------:R-:W-:Y:S01]  /*15a90*/  MOV R5, R0 ;  /* 0x0000000000057202 */ /* 0x000fe20000000f00 */
[----:B------:R-:W-:Y:S01]  /*15aa0*/  IMAD.MOV.U32 R3, RZ, RZ, 0x1f ;  /* 0x0000001fff037424 */ /* 0x000fe200078e00ff */
[----:B------:R-:W-:-:S02]  /*15ab0*/  MOV R2, 0x15ad0 ;  /* 0x00015ad000027802 */ /* 0x000fc40000000f00 */
[----:B------:R-:W-:Y:S05]  /*15ac0*/  CALL.REL.NOINC `($__internal_39_$__cuda_sm70_shflsync_idx_p) ;  /* 0x0000110000007944 */ /* 0x000fea0003c00000 */
[----:B------:R-:W-:Y:S01]  /*15ad0*/  MOV R10, R5 ;  /* 0x00000005000a7202 */ /* 0x000fe20000000f00 */
[----:B------:R-:W-:Y:S05]  /*15ae0*/  BRA `(.L_x_1989) ;  /* 0xfffeab9000007947 */ /* 0x000fea000383ffff */
.L_x_1864:
[----:B------:R-:W-:Y:S01]  /*15af0*/  IMAD.MOV.U32 R9, RZ, RZ, R4 ;  /* 0x000000ffff097224 */ /* 0x000fe200078e0004 */
[----:B------:R-:W-:-:S02]  /*15b00*/  MOV R3, 0x1f ;  /* 0x0000001f00037802 */ /* 0x000fc40000000f00 */
[----:B-1----:R-:W-:Y:S02]  /*15b10*/  MOV R2, 0x15b30 ;  /* 0x00015b3000027802 */ /* 0x002fe40000000f00 */
[----:B--234-:R-:W-:Y:S05]  /*15b20*/  CALL.REL.NOINC `($__internal_39_$__cuda_sm70_shflsync_idx_p) ;  /* 0x000010a000007944 */ /* 0x01cfea0003c00000 */
[----:B------:R-:W-:Y:S01]  /*15b30*/  MOV R6, R5 ;  /* 0x0000000500067202 */ /* 0x000fe20000000f00 */
[----:B------:R-:W-:Y:S05]  /*15b40*/  BRA `(.L_x_1863) ;  /* 0xfffeab9000007947 */ /* 0x000fea000383ffff */
.L_x_1923:
[----:B-12---:R1:W5:Y:S01]  /*15b50*/  LDL R2, [R1] ;  /* 0x0000000001027983 */ /* 0x0063620000100800 */
[----:B------:R-:W-:Y:S02]  /*15b60*/  MOV R6, 0x2 ;  /* 0x0000000200067802 */ /* 0x000fe40000000f00 */
[----:B------:R-:W-:Y:S02]  /*15b70*/  MOV R3, 0x15b90 ;  /* 0x00015b9000037802 */ /* 0x000fe40000000f00 */
[----:B-1---5:R-:W-:Y:S05]  /*15b80*/  CALL.REL.NOINC `($__internal_38_$__cuda_sm70_shflsync_bfly_p) ;  /* 0x00000ff000007944 */ /* 0x022fea0003c00000 */
[----:B------:R-:W-:Y:S01]  /*15b90*/  MOV R0, R6 ;  /* 0x0000000600007202 */ /* 0x000fe20000000f00 */
[----:B------:R-:W-:Y:S05]  /*15ba0*/  BRA `(.L_x_1990) ;  /* 0xffffb96000007947 */ /* 0x000fea000383ffff */
.L_x_1924:
[----:B------:R-:W-:Y:S01]  /*15bb0*/  IMAD.MOV.U32 R2, RZ, RZ, R0 ;  /* 0x000000ffff027224 */ /* 0x000fe200078e0000 */
[----:B------:R-:W-:Y:S02]  /*15bc0*/  MOV R6, 0x1 ;  /* 0x0000000100067802 */ /* 0x000fe40000000f00 */
[----:B------:R-:W-:Y:S02]  /*15bd0*/  MOV R3, 0x15bf0 ;  /* 0x00015bf000037802 */ /* 0x000fe40000000f00 */
[----:B------:R-:W-:Y:S05]  /*15be0*/  CALL.REL.NOINC `($__internal_38_$__cuda_sm70_shflsync_bfly_p) ;  /* 0x00000f9000007944 */ /* 0x000fea0003c00000 */
[----:B------:R1:W5:Y:S01]  /*15bf0*/  LDL R2, [R1+0x4] ;  /* 0x0000040001027983 */ /* 0x0003620000100800 */
[----:B------:R-:W-:Y:S01]  /*15c00*/  FADD.FTZ R0, R0, R6 ;  /* 0x0000000600007221 */ /* 0x000fe20000010000 */
[----:B------:R-:W-:-:S02]  /*15c10*/  MOV R6, 0x2 ;  /* 0x0000000200067802 */ /* 0x000fc40000000f00 */
[----:B------:R-:W-:Y:S02]  /*15c20*/  MOV R3, 0x15c40 ;  /* 0x00015c4000037802 */ /* 0x000fe40000000f00 */
[----:B-1---5:R-:W-:Y:S05]  /*15c30*/  CALL.REL.NOINC `($__internal_38_$__cuda_sm70_shflsync_bfly_p) ;  /* 0x00000f4000007944 */ /* 0x022fea0003c00000 */
[----:B------:R-:W2:Y:S01]  /*15c40*/  LDL.LU R2, [R1+0x4] ;  /* 0x0000040001027983 */ /* 0x000ea20000300800 */
[----:B------:R-:W-:Y:S01]  /*15c50*/  MOV R3, 0x15ca0 ;  /* 0x00015ca000037802 */ /* 0x000fe20000000f00 */
[----:B--2---:R-:W-:Y:S01]  /*15c60*/  FADD.FTZ R5, R2, R6 ;  /* 0x0000000602057221 */ /* 0x004fe20000010000 */
[----:B------:R-:W-:-:S04]  /*15c70*/  MOV R6, 0x1 ;  /* 0x0000000100067802 */ /* 0x000fc80000000f00 */
[----:B------:R-:W-:Y:S02]  /*15c80*/  MOV R2, R5 ;  /* 0x0000000500027202 */ /* 0x000fe40000000f00 */
[----:B------:R-:W-:Y:S05]  /*15c90*/  CALL.REL.NOINC `($__internal_38_$__cuda_sm70_shflsync_bfly_p) ;  /* 0x00000ee000007944 */ /* 0x000fea0003c00000 */
[----:B------:R-:W-:Y:S01]  /*15ca0*/  MOV R3, R6 ;  /* 0x0000000600037202 */ /* 0x000fe20000000f00 */
[----:B------:R-:W-:Y:S05]  /*15cb0*/  BRA `(.L_x_1991) ;  /* 0xffffb8e000007947 */ /* 0x000fea000383ffff */
.L_x_1931:
[----:B-1234-:R-:W-:Y:S01]  /*15cc0*/  IMAD.MOV.U32 R9, RZ, RZ, R7 ;  /* 0x000000ffff097224 */ /* 0x01efe200078e0007 */
[----:B------:R-:W-:Y:S01]  /*15cd0*/  MOV R5, RZ ;  /* 0x000000ff00057202 */ /* 0x000fe20000000f00 */
[----:B------:R-:W-:Y:S01]  /*15ce0*/  IMAD.MOV.U32 R3, RZ, RZ, 0x181f ;  /* 0x0000181fff037424 */ /* 0x000fe200078e00ff */
[----:B------:R-:W-:Y:S02]  /*15cf0*/  MOV R2, 0x15d10 ;  /* 0x00015d1000027802 */ /* 0x000fe40000000f00 */
[----:B------:R-:W-:Y:S05]  /*15d00*/  CALL.REL.NOINC `($__internal_39_$__cuda_sm70_shflsync_idx_p) ;  /* 0x00000ec000007944 */ /* 0x000fea0003c00000 */
[----:B------:R-:W-:Y:S01]  /*15d10*/  MOV R11, R5 ;  /* 0x00000005000b7202 */ /* 0x000fe20000000f00 */
[----:B------:R-:W-:Y:S05]  /*15d20*/  BRA `(.L_x_1992) ;  /* 0xffffccd000007947 */ /* 0x000fea000383ffff */
.L_x_1932:
[----:B------:R-:W-:Y:S01]  /*15d30*/  IMAD.MOV.U32 R9, RZ, RZ, R10 ;  /* 0x000000ffff097224 */ /* 0x000fe200078e000a */
[----:B------:R-:W-:Y:S01]  /*15d40*/  MOV R5, RZ ;  /* 0x000000ff00057202 */ /* 0x000fe20000000f00 */
[----:B------:R-:W-:Y:S01]  /*15d50*/  IMAD.MOV.U32 R3, RZ, RZ, 0x181f ;  /* 0x0000181fff037424 */ /* 0x000fe200078e00ff */
[----:B------:R-:W-:Y:S02]  /*15d60*/  MOV R2, 0x15d80 ;  /* 0x00015d8000027802 */ /* 0x000fe40000000f00 */
[----:B-12---:R-:W-:Y:S05]  /*15d70*/  CALL.REL.NOINC `($__internal_39_$__cuda_sm70_shflsync_idx_p) ;  /* 0x00000e5000007944 */ /* 0x006fea0003c00000 */
[----:B------:R-:W-:Y:S01]  /*15d80*/  MOV R2, R5 ;  /* 0x0000000500027202 */ /* 0x000fe20000000f00 */
[----:B------:R-:W-:Y:S05]  /*15d90*/  BRA `(.L_x_1993) ;  /* 0xffffcc8000007947 */ /* 0x000fea000383ffff */
.L_x_1935:
[----:B--2---:R-:W-:Y:S01]  /*15da0*/  IMAD.MOV.U32 R9, RZ, RZ, R7 ;  /* 0x000000ffff097224 */ /* 0x004fe200078e0007 */
[----:B------:R-:W-:Y:S01]  /*15db0*/  MOV R5, 0x1 ;  /* 0x0000000100057802 */ /* 0x000fe20000000f00 */
[----:B------:R-:W-:Y:S01]  /*15dc0*/  IMAD.MOV.U32 R3, RZ, RZ, 0x181f ;  /* 0x0000181fff037424 */ /* 0x000fe200078e00ff */
[----:B----4-:R-:W-:-:S02]  /*15dd0*/  MOV R2, 0x15df0 ;  /* 0x00015df000027802 */ /* 0x010fc40000000f00 */
[----:B-1-3--:R-:W-:Y:S05]  /*15de0*/  CALL.REL.NOINC `($__internal_39_$__cuda_sm70_shflsync_idx_p) ;  /* 0x00000de000007944 */ /* 0x00afea0003c00000 */
[----:B------:R-:W-:Y:S01]  /*15df0*/  IMAD.MOV.U32 R11, RZ, RZ, R5 ;  /* 0x000000ffff0b7224 */ /* 0x000fe200078e0005 */
[----:B------:R-:W-:Y:S01]  /*15e00*/  MOV R5, 0x1 ;  /* 0x0000000100057802 */ /* 0x000fe20000000f00 */
[----:B------:R-:W-:Y:S01]  /*15e10*/  IMAD.MOV.U32 R9, RZ, RZ, R10 ;  /* 0x000000ffff097224 */ /* 0x000fe200078e000a */
[----:B------:R-:W-:-:S02]  /*15e20*/  MOV R3, 0x181f ;  /* 0x0000181f00037802 */ /* 0x000fc40000000f00 */
[----:B------:R-:W-:Y:S02]  /*15e30*/  MOV R2, 0x15e50 ;  /* 0x00015e5000027802 */ /* 0x000fe40000000f00 */
[----:B------:R-:W-:Y:S05]  /*15e40*/  CALL.REL.NOINC `($__internal_39_$__cuda_sm70_shflsync_idx_p) ;  /* 0x00000d8000007944 */ /* 0x000fea0003c00000 */
[----:B------:R-:W-:Y:S01]  /*15e50*/  MOV R2, R5 ;  /* 0x0000000500027202 */ /* 0x000fe20000000f00 */
[----:B------:R-:W-:Y:S05]  /*15e60*/  BRA `(.L_x_1994) ;  /* 0xffffcca000007947 */ /* 0x000fea000383ffff */
.L_x_1938:
[----:B-1----:R-:W-:Y:S01]  /*15e70*/  IMAD.MOV.U32 R9, RZ, RZ, R7 ;  /* 0x000000ffff097224 */ /* 0x002fe200078e0007 */
[----:B------:R-:W-:Y:S01]  /*15e80*/  MOV R5, 0x2 ;  /* 0x0000000200057802 */ /* 0x000fe20000000f00 */
[----:B------:R-:W-:Y:S01]  /*15e90*/  IMAD.MOV.U32 R3, RZ, RZ, 0x181f ;  /* 0x0000181fff037424 */ /* 0x000fe200078e00ff */
[----:B----4-:R-:W-:Y:S02]  /*15ea0*/  MOV R2, 0x15ec0 ;  /* 0x00015ec000027802 */ /* 0x010fe40000000f00 */
[----:B--23--:R-:W-:Y:S05]  /*15eb0*/  CALL.REL.NOINC `($__internal_39_$__cuda_sm70_shflsync_idx_p) ;  /* 0x00000d1000007944 */ /* 0x00cfea0003c00000 */
[----:B------:R-:W-:Y:S01]  /*15ec0*/  MOV R11, R5 ;  /* 0x00000005000b7202 */ /* 0x000fe20000000f00 */
[----:B------:R-:W-:Y:S05]  /*15ed0*/  BRA `(.L_x_1995) ;  /* 0xffffcd2000007947 */ /* 0x000fea000383ffff */
.L_x_1939:
[----:B------:R-:W-:Y:S01]  /*15ee0*/  IMAD.MOV.U32 R9, RZ, RZ, R10 ;  /* 0x000000ffff097224 */ /* 0x000fe200078e000a */
[----:B------:R-:W-:Y:S01]  /*15ef0*/  MOV R5, 0x2 ;  /* 0x0000000200057802 */ /* 0x000fe20000000f00 */
[----:B------:R-:W-:Y:S01]  /*15f00*/  IMAD.MOV.U32 R3, RZ, RZ, 0x181f ;  /* 0x0000181fff037424 */ /* 0x000fe200078e00ff */
[----:B----4-:R-:W-:Y:S02]  /*15f10*/  MOV R2, 0x15f30 ;  /* 0x00015f3000027802 */ /* 0x010fe40000000f00 */
[----:B-123--:R-:W-:Y:S05]  /*15f20*/  CALL.REL.NOINC `($__internal_39_$__cuda_sm70_shflsync_idx_p) ;  /* 0x00000ca000007944 */ /* 0x00efea0003c00000 */
[----:B------:R-:W-:Y:S01]  /*15f30*/  MOV R2, R5 ;  /* 0x0000000500027202 */ /* 0x000fe20000000f00 */
[----:B------:R-:W-:Y:S05]  /*15f40*/  BRA `(.L_x_1996) ;  /* 0xffffccd000007947 */ /* 0x000fea000383ffff */
.L_x_1942:
[----:B-1----:R-:W-:Y:S01]  /*15f50*/  IMAD.MOV.U32 R9, RZ, RZ, R7 ;  /* 0x000000ffff097224 */ /* 0x002fe200078e0007 */
[----:B------:R-:W-:Y:S01]  /*15f60*/  MOV R5, 0x3 ;  /* 0x0000000300057802 */ /* 0x000fe20000000f00 */
[----:B------:R-:W-:Y:S01]  /*15f70*/  IMAD.MOV.U32 R3, RZ, RZ, 0x181f ;  /* 0x0000181fff037424 */ /* 0x000fe200078e00ff */
[----:B------:R-:W-:-:S02]  /*15f80*/  MOV R2, 0x15fa0 ;  /* 0x00015fa000027802 */ /* 0x000fc40000000f00 */
[----:B--234-:R-:W-:Y:S05]  /*15f90*/  CALL.REL.NOINC `($__internal_39_$__cuda_sm70_shflsync_idx_p) ;  /* 0x00000c3000007944 */ /* 0x01cfea0003c00000 */
[----:B------:R-:W-:Y:S01]  /*15fa0*/  IMAD.MOV.U32 R7, RZ, RZ, R5 ;  /* 0x000000ffff077224 */ /* 0x000fe200078e0005 */
[----:B------:R-:W-:Y:S01]  /*15fb0*/  MOV R5, 0x3 ;  /* 0x0000000300057802 */ /* 0x000fe20000000f00 */
[----:B------:R-:W-:Y:S01]  /*15fc0*/  IMAD.MOV.U32 R9, RZ, RZ, R10 ;  /* 0x000000ffff097224 */ /* 0x000fe200078e000a */
[----:B------:R-:W-:-:S02]  /*15fd0*/  MOV R3, 0x181f ;  /* 0x0000181f00037802 */ /* 0x000fc40000000f00 */
[----:B------:R-:W-:Y:S02]  /*15fe0*/  MOV R2, 0x16000 ;  /* 0x0001600000027802 */ /* 0x000fe40000000f00 */
[----:B------:R-:W-:Y:S05]  /*15ff0*/  CALL.REL.NOINC `($__internal_39_$__cuda_sm70_shflsync_idx_p) ;  /* 0x00000bd000007944 */ /* 0x000fea0003c00000 */
[----:B------:R-:W-:Y:S05]  /*16000*/  BRA `(.L_x_1997) ;  /* 0xffffcd1000007947 */ /* 0x000fea000383ffff */
.L_x_1944:
[----:B------:R-:W-:Y:S01]  /*16010*/  IMAD.MOV.U32 R9, RZ, RZ, R28 ;  /* 0x000000ffff097224 */ /* 0x000fe200078e001c */
[----:B------:R-:W-:Y:S01]  /*16020*/  MOV R5, RZ ;  /* 0x000000ff00057202 */ /* 0x000fe20000000f00 */
[----:B------:R-:W-:Y:S01]  /*16030*/  IMAD.MOV.U32 R3, RZ, RZ, 0x1c1f ;  /* 0x00001c1fff037424 */ /* 0x000fe200078e00ff */
[----:B------:R-:W-:Y:S02]  /*16040*/  MOV R2, 0x16060 ;  /* 0x0001606000027802 */ /* 0x000fe40000000f00 */
[----:B-1----:R-:W-:Y:S05]  /*16050*/  CALL.REL.NOINC `($__internal_39_$__cuda_sm70_shflsync_idx_p) ;  /* 0x00000b7000007944 */ /* 0x002fea0003c00000 */
[----:B------:R-:W-:Y:S01]  /*16060*/  MOV R4, R5 ;  /* 0x0000000500047202 */ /* 0x000fe20000000f00 */
[----:B------:R-:W-:Y:S05]  /*16070*/  BRA `(.L_x_1998) ;  /* 0xffffcf9000007947 */ /* 0x000fea000383ffff */
.L_x_1945:
[----:B------:R-:W-:Y:S01]  /*16080*/  IMAD.MOV.U32 R9, RZ, RZ, R29 ;  /* 0x000000ffff097224 */ /* 0x000fe200078e001d */
[----:B------:R-:W-:Y:S01]  /*16090*/  MOV R5, RZ ;  /* 0x000000ff00057202 */ /* 0x000fe20000000f00 */
[----:B------:R-:W-:Y:S01]  /*160a0*/  IMAD.MOV.U32 R3, RZ, RZ, 0x1c1f ;  /* 0x00001c1fff037424 */ /* 0x000fe200078e00ff */
[----:B------:R-:W-:Y:S02]  /*160b0*/  MOV R2, 0x160d0 ;  /* 0x000160d000027802 */ /* 0x000fe40000000f00 */
[----:B-123--:R-:W-:Y:S05]  /*160c0*/  CALL.REL.NOINC `($__internal_39_$__cuda_sm70_shflsync_idx_p) ;  /* 0x00000b0000007944 */ /* 0x00efea0003c00000 */
[----:B------:R-:W-:Y:S01]  /*160d0*/  MOV R0, R5 ;  /* 0x0000000500007202 */ /* 0x000fe20000000f00 */
[----:B------:R-:W-:Y:S05]  /*160e0*/  BRA `(.L_x_1999) ;  /* 0xffffcf4000007947 */ /* 0x000fea000383ffff */
.L_x_1948:
[----:B------:R-:W-:Y:S01]  /*160f0*/  IMAD.MOV.U32 R9, RZ, RZ, R28 ;  /* 0x000000ffff097224 */ /* 0x000fe200078e001c */
[----:B------:R-:W-:Y:S01]  /*16100*/  MOV R5, 0x1 ;  /* 0x0000000100057802 */ /* 0x000fe20000000f00 */
[----:B---3--:R-:W-:Y:S01]  /*16110*/  IMAD.MOV.U32 R3, RZ, RZ, 0x1c1f ;  /* 0x00001c1fff037424 */ /* 0x008fe200078e00ff */
[----:B------:R-:W-:-:S02]  /*16120*/  MOV R2, 0x16140 ;  /* 0x0001614000027802 */ /* 0x000fc40000000f00 */
[----:B--2-4-:R-:W-:Y:S05]  /*16130*/  CALL.REL.NOINC `($__internal_39_$__cuda_sm70_shflsync_idx_p) ;  /* 0x00000a9000007944 */ /* 0x014fea0003c00000 */
        /* <DEDUP_REMOVED lines=8> */
.L_x_1952:
[----:B------:R-:W-:Y:S01]  /*161c0*/  IMAD.MOV.U32 R9, RZ, RZ, R6 ;  /* 0x000000ffff097224 */ /* 0x000fe200078e0006 */
[----:B------:R-:W-:Y:S01]  /*161d0*/  MOV R5, RZ ;  /* 0x000000ff00057202 */ /* 0x000fe20000000f00 */
[----:B------:R-:W-:Y:S01]  /*161e0*/  IMAD.MOV.U32 R3, RZ, RZ, 0x181f ;  /* 0x0000181fff037424 */ /* 0x000fe200078e00ff */
[----:B------:R-:W-:Y:S02]  /*161f0*/  MOV R2, 0x16210 ;  /* 0x0001621000027802 */ /* 0x000fe40000000f00 */
[----:B------:R-:W-:Y:S05]  /*16200*/  CALL.REL.NOINC `($__internal_39_$__cuda_sm70_shflsync_idx_p) ;  /* 0x000009c000007944 */ /* 0x000fea0003c00000 */
[----:B------:R-:W-:Y:S01]  /*16210*/  MOV R11, R5 ;  /* 0x00000005000b7202 */ /* 0x000fe20000000f00 */
[----:B------:R-:W-:Y:S05]  /*16220*/  BRA `(.L_x_2001) ;  /* 0xffffe06000007947 */ /* 0x000fea000383ffff */
.L_x_1953:
[----:B------:R-:W-:Y:S01]  /*16230*/  IMAD.MOV.U32 R9, RZ, RZ, R10 ;  /* 0x000000ffff097224 */ /* 0x000fe200078e000a */
[----:B------:R-:W-:Y:S01]  /*16240*/  MOV R5, RZ ;  /* 0x000000ff00057202 */ /* 0x000fe20000000f00 */
[----:B------:R-:W-:Y:S01]  /*16250*/  IMAD.MOV.U32 R3, RZ, RZ, 0x181f ;  /* 0x0000181fff037424 */ /* 0x000fe200078e00ff */
[----:B------:R-:W-:Y:S02]  /*16260*/  MOV R2, 0x16280 ;  /* 0x0001628000027802 */ /* 0x000fe40000000f00 */
[----:B-12---:R-:W-:Y:S05]  /*16270*/  CALL.REL.NOINC `($__internal_39_$__cuda_sm70_shflsync_idx_p) ;  /* 0x0000095000007944 */ /* 0x006fea0003c00000 */
[----:B------:R-:W-:Y:S01]  /*16280*/  MOV R2, R5 ;  /* 0x0000000500027202 */ /* 0x000fe20000000f00 */
[----:B------:R-:W-:Y:S05]  /*16290*/  BRA `(.L_x_2002) ;  /* 0xffffe01000007947 */ /* 0x000fea000383ffff */
.L_x_1956:
[----:B------:R-:W-:Y:S01]  /*162a0*/  IMAD.MOV.U32 R9, RZ, RZ, R6 ;  /* 0x000000ffff097224 */ /* 0x000fe200078e0006 */
[----:B--2---:R-:W-:Y:S01]  /*162b0*/  MOV R5, 0x1 ;  /* 0x0000000100057802 */ /* 0x004fe20000000f00 */
        /* <DEDUP_REMOVED lines=11> */
.L_x_1959:
[----:B------:R-:W-:Y:S01]  /*16370*/  IMAD.MOV.U32 R9, RZ, RZ, R6 ;  /* 0x000000ffff097224 */ /* 0x000fe200078e0006 */
[----:B-1----:R-:W-:Y:S01]  /*16380*/  MOV R5, 0x2 ;  /* 0x0000000200057802 */ /* 0x002fe20000000f00 */
[----:B------:R-:W-:Y:S01]  /*16390*/  IMAD.MOV.U32 R3, RZ, RZ, 0x181f ;  /* 0x0000181fff037424 */ /* 0x000fe200078e00ff */
[----:B----4-:R-:W-:Y:S02]  /*163a0*/  MOV R2, 0x163c0 ;  /* 0x000163c000027802 */ /* 0x010fe40000000f00 */
[----:B--23--:R-:W-:Y:S05]  /*163b0*/  CALL.REL.NOINC `($__internal_39_$__cuda_sm70_shflsync_idx_p) ;  /* 0x0000081000007944 */ /* 0x00cfea0003c00000 */
[----:B------:R-:W-:Y:S01]  /*163c0*/  MOV R11, R5 ;  /* 0x00000005000b7202 */ /* 0x000fe20000000f00 */
[----:B------:R-:W-:Y:S05]  /*163d0*/  BRA `(.L_x_2004) ;  /* 0xffffe0c000007947 */ /* 0x000fea000383ffff */
.L_x_1960:
[----:B------:R-:W-:Y:S01]  /*163e0*/  IMAD.MOV.U32 R9, RZ, RZ, R10 ;  /* 0x000000ffff097224 */ /* 0x000fe200078e000a */
[----:B------:R-:W-:Y:S01]  /*163f0*/  MOV R5, 0x2 ;  /* 0x0000000200057802 */ /* 0x000fe20000000f00 */
[----:B------:R-:W-:Y:S01]  /*16400*/  IMAD.MOV.U32 R3, RZ, RZ, 0x181f ;  /* 0x0000181fff037424 */ /* 0x000fe200078e00ff */
[----:B----4-:R-:W-:Y:S02]  /*16410*/  MOV R2, 0x16430 ;  /* 0x0001643000027802 */ /* 0x010fe40000000f00 */
[----:B-123--:R-:W-:Y:S05]  /*16420*/  CALL.REL.NOINC `($__internal_39_$__cuda_sm70_shflsync_idx_p) ;  /* 0x000007a000007944 */ /* 0x00efea0003c00000 */
[----:B------:R-:W-:Y:S01]  /*16430*/  MOV R2, R5 ;  /* 0x0000000500027202 */ /* 0x000fe20000000f00 */
[----:B------:R-:W-:Y:S05]  /*16440*/  BRA `(.L_x_2005) ;  /* 0xffffe07000007947 */ /* 0x000fea000383ffff */
.L_x_1963:
[----:B------:R-:W-:Y:S01]  /*16450*/  IMAD.MOV.U32 R9, RZ, RZ, R6 ;  /* 0x000000ffff097224 */ /* 0x000fe200078e0006 */
[----:B-1----:R-:W-:Y:S01]  /*16460*/  MOV R5, 0x3 ;  /* 0x0000000300057802 */ /* 0x002fe20000000f00 */
        /* <DEDUP_REMOVED lines=11> */
.L_x_1965:
[----:B------:R-:W-:Y:S01]  /*16520*/  IMAD.MOV.U32 R9, RZ, RZ, R62 ;  /* 0x000000ffff097224 */ /* 0x000fe200078e003e */
[----:B------:R-:W-:Y:S01]  /*16530*/  MOV R5, RZ ;  /* 0x000000ff00057202 */ /* 0x000fe20000000f00 */
[----:B------:R-:W-:Y:S01]  /*16540*/  IMAD.MOV.U32 R3, RZ, RZ, 0x1f ;  /* 0x0000001fff037424 */ /* 0x000fe200078e00ff */
[----:B------:R-:W-:Y:S02]  /*16550*/  MOV R2, 0x16570 ;  /* 0x0001657000027802 */ /* 0x000fe40000000f00 */
[----:B----4-:R-:W-:Y:S05]  /*16560*/  CALL.REL.NOINC `($__internal_39_$__cuda_sm70_shflsync_idx_p) ;  /* 0x0000066000007944 */ /* 0x010fea0003c00000 */
[----:B------:R-:W-:Y:S01]  /*16570*/  MOV R10, R5 ;  /* 0x00000005000a7202 */ /* 0x000fe20000000f00 */
[----:B------:R-:W-:Y:S05]  /*16580*/  BRA `(.L_x_2007) ;  /* 0xffffe1e000007947 */ /* 0x000fea000383ffff */
.L_x_1966:
[----:B------:R-:W-:Y:S01]  /*16590*/  IMAD.MOV.U32 R9, RZ, RZ, R62 ;  /* 0x000000ffff097224 */ /* 0x000fe200078e003e */
[----:B------:R-:W-:Y:S01]  /*165a0*/  MOV R5, 0x1 ;  /* 0x0000000100057802 */ /* 0x000fe20000000f00 */
[----:B------:R-:W-:Y:S01]  /*165b0*/  IMAD.MOV.U32 R3, RZ, RZ, 0x1f ;  /* 0x0000001fff037424 */ /* 0x000fe200078e00ff */
[----:B------:R-:W-:Y:S02]  /*165c0*/  MOV R2, 0x165e0 ;  /* 0x000165e000027802 */ /* 0x000fe40000000f00 */
[----:B-12---:R-:W-:Y:S05]  /*165d0*/  CALL.REL.NOINC `($__internal_39_$__cuda_sm70_shflsync_idx_p) ;  /* 0x000005f000007944 */ /* 0x006fea0003c00000 */
[----:B------:R-:W-:Y:S01]  /*165e0*/  MOV R8, R5 ;  /* 0x0000000500087202 */ /* 0x000fe20000000f00 */
[----:B------:R-:W-:Y:S05]  /*165f0*/  BRA `(.L_x_2008) ;  /* 0xffffe19000007947 */ /* 0x000fea000383ffff */
.L_x_1967:
[----:B------:R-:W-:Y:S02]  /*16600*/  MOV R2, 0x1 ;  /* 0x0000000100027802 */ /* 0x000fe40000000f00 */
[----:B------:R-:W-:-:S02]  /*16610*/  MOV R3, 0x16630 ;  /* 0x0001663000037802 */ /* 0x000fc40000000f00 */
[----:B-1234-:R-:W-:Y:S05]  /*16620*/  CALL.REL.NOINC `($__internal_40_$__cuda_sm70_shflsync_up_p) ;  /* 0x000005f000007944 */ /* 0x01efea0003c00000 */
[----:B------:R-:W-:Y:S05]  /*16630*/  BRA `(.L_x_2009) ;  /* 0xffffe28000007947 */ /* 0x000fea000383ffff */
.L_x_1968:
[----:B------:R-:W-:Y:S02]  /*16640*/  MOV R2, 0x2 ;  /* 0x0000000200027802 */ /* 0x000fe40000000f00 */
[----:B------:R-:W-:-:S02]  /*16650*/  MOV R3, 0x16670 ;  /* 0x0001667000037802 */ /* 0x000fc40000000f00 */
[----:B--2-4-:R-:W-:Y:S05]  /*16660*/  CALL.REL.NOINC `($__internal_40_$__cuda_sm70_shflsync_up_p) ;  /* 0x000005b000007944 */ /* 0x014fea0003c00000 */
[----:B------:R-:W-:Y:S01]  /*16670*/  SEL R3, R4, RZ, P1 ;  /* 0x000000ff04037207 */ /* 0x000fe20000800000 */
[----:B------:R-:W-:-:S04]  /*16680*/  IMAD.MOV.U32 R2, RZ, RZ, 0x4 ;  /* 0x00000004ff027424 */ /* 0x000fc800078e00ff */
[----:B------:R-:W-:Y:S01]  /*16690*/  IMAD.IADD R0, R0, 0x1, R3 ;  /* 0x0000000100007824 */ /* 0x000fe200078e0203 */
        /* <DEDUP_REMOVED lines=21> */
.L_x_1972:
[----:B------:R-:W-:Y:S02]  /*167f0*/  MOV R2, 0x1 ;  /* 0x0000000100027802 */ /* 0x000fe40000000f00 */
[----:B------:R-:W-:Y:S02]  /*16800*/  MOV R3, 0x16820 ;  /* 0x0001682000037802 */ /* 0x000fe40000000f00 */
[----:B------:R-:W-:Y:S05]  /*16810*/  CALL.REL.NOINC `($__internal_40_$__cuda_sm70_shflsync_up_p) ;  /* 0x0000040000007944 */ /* 0x000fea0003c00000 */
[----:B------:R-:W-:Y:S01]  /*16820*/  MOV R2, R4 ;  /* 0x0000000400027202 */ /* 0x000fe20000000f00 */
[----:B------:R-:W-:Y:S05]  /*16830*/  BRA `(.L_x_2011) ;  /* 0xffffe2e000007947 */ /* 0x000fea000383ffff */
.L_x_1973:
        /* <DEDUP_REMOVED lines=27> */
.L_x_1975:
[----:B------:R-:W-:Y:S02]  /*169f0*/  SEL R0, RZ, 0x1, P0 ;  /* 0x00000001ff007807 */ /* 0x000fe40000000000 */
[----:B------:R-:W-:Y:S02]  /*16a00*/  MOV R2, 0x16a20 ;  /* 0x00016a2000027802 */ /* 0x000fe40000000f00 */
[----:B-1----:R-:W-:Y:S05]  /*16a10*/  CALL.REL.NOINC `($__internal_41_$__cuda_sm70_votesync_ballot) ;  /* 0x0000027000007944 */ /* 0x002fea0003c00000 */
[----:B------:R-:W-:Y:S01]  /*16a20*/  MOV R12, R0 ;  /* 0x00000000000c7202 */ /* 0x000fe20000000f00 */
[----:B------:R-:W-:Y:S05]  /*16a30*/  BRA `(.L_x_2013) ;  /* 0xffffe27000007947 */ /* 0x000fea000383ffff */
.L_x_1976:
[----:B------:R-:W-:Y:S01]  /*16a40*/  IMAD.MOV.U32 R9, RZ, RZ, R6 ;  /* 0x000000ffff097224 */ /* 0x000fe200078e0006 */
[----:B------:R-:W-:Y:S01]  /*16a50*/  MOV R5, R0 ;  /* 0x0000000000057202 */ /* 0x000fe20000000f00 */
[----:B------:R-:W-:Y:S01]  /*16a60*/  IMAD.MOV.U32 R3, RZ, RZ, 0x1f ;  /* 0x0000001fff037424 */ /* 0x000fe200078e00ff */
[----:B--2---:R-:W-:Y:S02]  /*16a70*/  MOV R2, 0x16a90 ;  /* 0x00016a9000027802 */ /* 0x004fe40000000f00 */
[----:B-1----:R-:W-:Y:S05]  /*16a80*/  CALL.REL.NOINC `($__internal_39_$__cuda_sm70_shflsync_idx_p) ;  /* 0x0000014000007944 */ /* 0x002fea0003c00000 */
[----:B------:R-:W-:Y:S01]  /*16a90*/  IMAD.MOV.U32 R11, RZ, RZ, R5 ;  /* 0x000000ffff0b7224 */ /* 0x000fe200078e0005 */
[----:B------:R-:W-:Y:S01]  /*16aa0*/  MOV R5, R0 ;  /* 0x0000000000057202 */ /* 0x000fe20000000f00 */
[----:B------:R-:W-:Y:S01]  /*16ab0*/  IMAD.MOV.U32 R9, RZ, RZ, R7 ;  /* 0x000000ffff097224 */ /* 0x000fe200078e0007 */
[----:B------:R-:W-:-:S02]  /*16ac0*/  MOV R3, 0x1f ;  /* 0x0000001f00037802 */ /* 0x000fc40000000f00 */
[----:B------:R-:W-:Y:S02]  /*16ad0*/  MOV R2, 0x16af0 ;  /* 0x00016af000027802 */ /* 0x000fe40000000f00 */
[----:B------:R-:W-:Y:S05]  /*16ae0*/  CALL.REL.NOINC `($__internal_39_$__cuda_sm70_shflsync_idx_p) ;  /* 0x000000e000007944 */ /* 0x000fea0003c00000 */
[----:B------:R-:W-:Y:S01]  /*16af0*/  MOV R7, R5 ;  /* 0x0000000500077202 */ /* 0x000fe20000000f00 */
[----:B------:R-:W-:Y:S05]  /*16b00*/  BRA `(.L_x_2014) ;  /* 0xffffe21000007947 */ /* 0x000fea000383ffff */
.L_x_1979:
[----:B------:R-:W-:Y:S01]  /*16b10*/  IMAD.MOV.U32 R9, RZ, RZ, R4 ;  /* 0x000000ffff097224 */ /* 0x000fe200078e0004 */
[----:B------:R-:W-:Y:S01]  /*16b20*/  MOV R5, R0 ;  /* 0x0000000000057202 */ /* 0x000fe20000000f00 */
[----:B------:R-:W-:Y:S01]  /*16b30*/  IMAD.MOV.U32 R3, RZ, RZ, 0x1f ;  /* 0x0000001fff037424 */ /* 0x000fe200078e00ff */
[----:B--2---:R-:W-:Y:S02]  /*16b40*/  MOV R2, 0x16b60 ;  /* 0x00016b6000027802 */ /* 0x004fe40000000f00 */
[----:B-1--4-:R-:W-:Y:S05]  /*16b50*/  CALL.REL.NOINC `($__internal_39_$__cuda_sm70_shflsync_idx_p) ;  /* 0x0000007000007944 */ /* 0x012fea0003c00000 */
[----:B------:R-:W-:Y:S01]  /*16b60*/  MOV R13, R5 ;  /* 0x00000005000d7202 */ /* 0x000fe20000000f00 */
[----:B------:R-:W-:Y:S05]  /*16b70*/  BRA `(.L_x_1978) ;  /* 0xffffe20000007947 */ /* 0x000fea000383ffff */
        .weak           $__internal_38_$__cuda_sm70_shflsync_bfly_p
        .type           $__internal_38_$__cuda_sm70_shflsync_bfly_p,@function
        .size           $__internal_38_$__cuda_sm70_shflsync_bfly_p,($__internal_39_$__cuda_sm70_shflsync_idx_p - $__internal_38_$__cuda_sm70_shflsync_bfly_p)
$__internal_38_$__cuda_sm70_shflsync_bfly_p:
[----:B------:R-:W-:Y:S04]  /*16b80*/  WARPSYNC R7 ;  /* 0x0000000700007348 */ /* 0x000fe80003800000 */
[----:B------:R1:W2:Y:S02]  /*16b90*/  SHFL.BFLY PT, R6, R2, R6, R8 ;  /* 0x0c00000602067389 */ /* 0x0002a400000e0008 */
[----:B-1----:R-:W-:-:S02]  /*16ba0*/  MOV R2, R3 ;  /* 0x0000000300027202 */ /* 0x002fc40000000f00 */
[----:B------:R-:W-:-:S04]  /*16bb0*/  MOV R3, 0x0 ;  /* 0x0000000000037802 */ /* 0x000fc80000000f00 */
[----:B--2---:R-:W-:Y:S05]  /*16bc0*/  RET.REL.NODEC R2 `(_ZN7cutlass13device_kernelIN5flash19enable_sm80_to_sm89INS1_16FlashAttnFwdSm80INS1_25CollectiveMainloopFwdSm80ILi8ELi1ELb1EN4cute5tupleIJNS5_1CILi128EEENS7_ILi96EEES8_EEELi128ENS_10bfloat16_tEfNS_4arch4Sm80ELb0ELb1ELb0ELb1ELb0ELb0ELb1ELb1EEENS1_21CollectiveEpilogueFwdINS6_IJS8_S8_S9_EEENS6_IJNS7_ILi1EEESH_SH_EEESB_SD_Li256ELb1ELb1ELb1ELb0EEENS1_36VarlenDynamicPersistentTileSchedulerILi128ELi96ELi256ELi256ELb1ELb1ELb0ELb1ELb0ELb1EEEEEEEEEvNT_6ParamsE) ;  /* 0xfffe943002007950 */ /* 0x004fea0003c3ffff */
        .weak           $__internal_39_$__cuda_sm70_shflsync_idx_p
        .type           $__internal_39_$__cuda_sm70_shflsync_idx_p,@function
        .size           $__internal_39_$__cuda_sm70_shflsync_idx_p,($__internal_40_$__cuda_sm70_shflsync_up_p - $__internal_39_$__cuda_sm70_shflsync_idx_p)
$__internal_39_$__cuda_sm70_shflsync_idx_p:
[----:B------:R-:W-:-:S04]  /*16bd0*/  MOV R63, 0xffffffff ;  /* 0xffffffff003f7802 */ /* 0x000fc80000000f00 */
[----:B------:R-:W-:Y:S04]  /*16be0*/  WARPSYNC R63 ;  /* 0x0000003f00007348 */ /* 0x000fe80003800000 */
[----:B------:R1:W2:Y:S02]  /*16bf0*/  SHFL.IDX PT, R5, R9, R5, R3 ;  /* 0x0000000509057389 */ /* 0x0002a400000e0003 */
[----:B-1----:R-:W-:-:S04]  /*16c00*/  MOV R3, 0x0 ;  /* 0x0000000000037802 */ /* 0x002fc80000000f00 */
[----:B--2---:R-:W-:Y:S05]  /*16c10*/  RET.REL.NODEC R2 `(_ZN7cutlass13device_kernelIN5flash19enable_sm80_to_sm89INS1_16FlashAttnFwdSm80INS1_25CollectiveMainloopFwdSm80ILi8ELi1ELb1EN4cute5tupleIJNS5_1CILi128EEENS7_ILi96EEES8_EEELi128ENS_10bfloat16_tEfNS_4arch4Sm80ELb0ELb1ELb0ELb1ELb0ELb0ELb1ELb1EEENS1_21CollectiveEpilogueFwdINS6_IJS8_S8_S9_EEENS6_IJNS7_ILi1EEESH_SH_EEESB_SD_Li256ELb1ELb1ELb1ELb0EEENS1_36VarlenDynamicPersistentTileSchedulerILi128ELi96ELi256ELi256ELb1ELb1ELb0ELb1ELb0ELb1EEEEEEEEEvNT_6ParamsE) ;  /* 0xfffe93e002007950 */ /* 0x004fea0003c3ffff */
        .weak           $__internal_40_$__cuda_sm70_shflsync_up_p
        .type           $__internal_40_$__cuda_sm70_shflsync_up_p,@function
        .size           $__internal_40_$__cuda_sm70_shflsync_up_p,($__internal_41_$__cuda_sm70_votesync_ballot - $__internal_40_$__cuda_sm70_shflsync_up_p)
$__internal_40_$__cuda_sm70_shflsync_up_p:
[----:B------:R-:W-:Y:S02]  /*16c20*/  IMAD.MOV.U32 R4, RZ, RZ, RZ ;  /* 0x000000ffff047224 */ /* 0x000fe400078e00ff */
[----:B------:R-:W-:-:S04]  /*16c30*/  IMAD.MOV.U32 R9, RZ, RZ, -0x1 ;  /* 0xffffffffff097424 */ /* 0x000fc800078e00ff */
[----:B------:R-:W-:Y:S04]  /*16c40*/  WARPSYNC R9 ;  /* 0x0000000900007348 */ /* 0x000fe80003800000 */
[----:B------:R1:W2:Y:S02]  /*16c50*/  SHFL.UP PT, R4, R0, R2, R4 ;  /* 0x0400000200047389 */ /* 0x0002a400000e0004 */
[----:B-1----:R-:W-:Y:S02]  /*16c60*/  MOV R2, R3 ;  /* 0x0000000300027202 */ /* 0x002fe40000000f00 */
[----:B------:R-:W-:-:S04]  /*16c70*/  MOV R3, 0x0 ;  /* 0x0000000000037802 */ /* 0x000fc80000000f00 */
[----:B--2---:R-:W-:Y:S05]  /*16c80*/  RET.REL.NODEC R2 `(_ZN7cutlass13device_kernelIN5flash19enable_sm80_to_sm89INS1_16FlashAttnFwdSm80INS1_25CollectiveMainloopFwdSm80ILi8ELi1ELb1EN4cute5tupleIJNS5_1CILi128EEENS7_ILi96EEES8_EEELi128ENS_10bfloat16_tEfNS_4arch4Sm80ELb0ELb1ELb0ELb1ELb0ELb0ELb1ELb1EEENS1_21CollectiveEpilogueFwdINS6_IJS8_S8_S9_EEENS6_IJNS7_ILi1EEESH_SH_EEESB_SD_Li256ELb1ELb1ELb1ELb0EEENS1_36VarlenDynamicPersistentTileSchedulerILi128ELi96ELi256ELi256ELb1ELb1ELb0ELb1ELb0ELb1EEEEEEEEEvNT_6ParamsE) ;  /* 0xfffe937002007950 */ /* 0x004fea0003c3ffff */
        .weak           $__internal_41_$__cuda_sm70_votesync_ballot
        .type           $__internal_41_$__cuda_sm70_votesync_ballot,@function
        .size           $__internal_41_$__cuda_sm70_votesync_ballot,(.L_x_2729 - $__internal_41_$__cuda_sm70_votesync_ballot)
$__internal_41_$__cuda_sm70_votesync_ballot:
[----:B------:R-:W-:Y:S01]  /*16c90*/  ISETP.NE.U32.AND P0, PT, R0, 0x1, PT ;  /* 0x000000010000780c */ /* 0x000fe20003f05070 */
[----:B------:R-:W-:-:S04]  /*16ca0*/  IMAD.MOV.U32 R3, RZ, RZ, -0x1 ;  /* 0xffffffffff037424 */ /* 0x000fc800078e00ff */
[----:B------:R-:W-:Y:S08]  /*16cb0*/  WARPSYNC R3 ;  /* 0x0000000300007348 */ /* 0x000ff00003800000 */
[----:B------:R-:W-:-:S04]  /*16cc0*/  VOTE.ANY R0, PT, !P0 ;  /* 0x0000000000007806 */ /* 0x000fc800040e0100 */
[----:B------:R-:W-:Y:S01]  /*16cd0*/  LOP3.LUT R0, R0, R3, RZ, 0xc0, !PT ;  /* 0x0000000300007212 */ /* 0x000fe200078ec0ff */
[----:B------:R-:W-:-:S04]  /*16ce0*/  IMAD.MOV.U32 R3, RZ, RZ, 0x0 ;  /* 0x00000000ff037424 */ /* 0x000fc800078e00ff */
[----:B------:R-:W-:Y:S05]  /*16cf0*/  RET.REL.NODEC R2 `(_ZN7cutlass13device_kernelIN5flash19enable_sm80_to_sm89INS1_16FlashAttnFwdSm80INS1_25CollectiveMainloopFwdSm80ILi8ELi1ELb1EN4cute5tupleIJNS5_1CILi128EEENS7_ILi96EEES8_EEELi128ENS_10bfloat16_tEfNS_4arch4Sm80ELb0ELb1ELb0ELb1ELb0ELb0ELb1ELb1EEENS1_21CollectiveEpilogueFwdINS6_IJS8_S8_S9_EEENS6_IJNS7_ILi1EEESH_SH_EEESB_SD_Li256ELb1ELb1ELb1ELb0EEENS1_36VarlenDynamicPersistentTileSchedulerILi128ELi96ELi256ELi256ELb1ELb1ELb0ELb1ELb0ELb1EEEEEEEEEvNT_6ParamsE) ;  /* 0xfffe930002007950 */ /* 0x000fea0003c3ffff */
.L_x_2015:
        /* <DEDUP_REMOVED lines=16> */
.L_x_2729:


//--------------------- .text._ZN7cutlass13device_kernelIN5flash19enable_sm80_to_sm89INS1_16FlashAttnFwdSm80INS1_25CollectiveMainloopFwdSm80ILi8ELi1ELb1EN4cute5tupleIJNS5_1CILi128EEENS7_ILi96EEES8_EEELi128ENS_10bfloat16_tEfNS_4arch4Sm80ELb0ELb1ELb0ELb1ELb0ELb1ELb1ELb1EEENS1_21CollectiveEpilogueFwdINS6_IJS8_S8_S9_EEENS6_IJNS7_ILi1EEESH_SH_EEESB_SD_Li256ELb1ELb1ELb1ELb0EEENS1_36VarlenDynamicPersistentTileSchedulerILi128ELi96ELi256ELi256ELb1ELb1ELb0ELb1ELb0ELb1EEEEEEEEEvNT_6ParamsE --------------------------
	.section	.text._ZN7cutlass13device_kernelIN5flash19enable_sm80_to_sm89INS1_16FlashAttnFwdSm80INS1_25CollectiveMainloopFwdSm80ILi8ELi1ELb1EN4cute5tupleIJNS5_1CILi128EEENS7_ILi96EEES8_EEELi128ENS_10bfloat16_tEfNS_4arch4Sm80ELb0ELb1ELb0ELb1ELb0ELb1ELb1ELb1EEENS1_21CollectiveEpilogueFwdINS6_IJS8_S8_S9_EEENS6_IJNS7_ILi1EEESH_SH_EEESB_SD_Li256ELb1ELb1ELb1ELb0EEENS1_36VarlenDynamicPersistentTileSchedulerILi128ELi96ELi256ELi256ELb1ELb1ELb0ELb1ELb0ELb1EEEEEEEEEvNT_6ParamsE,"ax",@progbits
	.sectioninfo	@"SHI_REGISTERS=255"
	.align	128
.text._ZN7cutlass13device_kernelIN5flash19enable_sm80_to_sm89INS1_16FlashAttnFwdSm80INS1_25CollectiveMainloopFwdSm80ILi8ELi1ELb1EN4cute5tupleIJNS5_1CILi128EEENS7_ILi96EEES8_EEELi128ENS_10bfloat16_tEfNS_4arch4Sm80ELb0ELb1ELb0ELb1ELb0ELb1ELb1ELb1EEENS1_21CollectiveEpilogueFwdINS6_IJS8_S8_S9_EEENS6_IJNS7_ILi1EEESH_SH_EEESB_SD_Li256ELb1ELb1ELb1ELb0EEENS1_36VarlenDynamicPersistentTileSchedulerILi128ELi96ELi256ELi256ELb1ELb1ELb0ELb1ELb0ELb1EEEEEEEEEvNT_6ParamsE:
        .type           _ZN7cutlass13device_kernelIN5flash19enable_sm80_to_sm89INS1_16FlashAttnFwdSm80INS1_25CollectiveMainloopFwdSm80ILi8ELi1ELb1EN4cute5tupleIJNS5_1CILi128EEENS7_ILi96EEES8_EEELi128ENS_10bfloat16_tEfNS_4arch4Sm80ELb0ELb1ELb0ELb1ELb0ELb1ELb1ELb1EEENS1_21CollectiveEpilogueFwdINS6_IJS8_S8_S9_EEENS6_IJNS7_ILi1EEESH_SH_EEESB_SD_Li256ELb1ELb1ELb1ELb0EEENS1_36VarlenDynamicPersistentTileSchedulerILi128ELi96ELi256ELi256ELb1ELb1ELb0ELb1ELb0ELb1EEEEEEEEEvNT_6ParamsE,@function
        .size           _ZN7cutlass13device_kernelIN5flash19enable_sm80_to_sm89INS1_16FlashAttnFwdSm80INS1_25CollectiveMainloopFwdSm80ILi8ELi1ELb1EN4cute5tupleIJNS5_1CILi128EEENS7_ILi96EEES8_EEELi128ENS_10bfloat16_tEfNS_4arch4Sm80ELb0ELb1ELb0ELb1ELb0ELb1ELb1ELb1EEENS1_21CollectiveEpilogueFwdINS6_IJS8_S8_S9_EEENS6_IJNS7_ILi1EEESH_SH_EEESB_SD_Li256ELb1ELb1ELb1ELb0EEENS1_36VarlenDynamicPersistentTileSchedulerILi128ELi96ELi256ELi256ELb1ELb1ELb0ELb1ELb0ELb1EEEEEEEEEvNT_6ParamsE,(.L_x_2734 - _ZN7cutlass13device_kernelIN5flash19enable_sm80_to_sm89INS1_16FlashAttnFwdSm80INS1_25CollectiveMainloopFwdSm80ILi8ELi1ELb1EN4cute5tupleIJNS5_1CILi128EEENS7_ILi96EEES8_EEELi128ENS_10bfloat16_tEfNS_4arch4Sm80ELb0ELb1ELb0ELb1ELb0ELb1ELb1ELb1EEENS1_21CollectiveEpilogueFwdINS6_IJS8_S8_S9_EEENS6_IJNS7_ILi1EEESH_SH_EEESB_SD_Li256ELb1ELb1ELb1ELb0EEENS1_36VarlenDynamicPersistentTileSchedulerILi128ELi96ELi256ELi256ELb1ELb1ELb0ELb1ELb0ELb1EEEEEEEEEvNT_6ParamsE)
        .other          _ZN7cutlass13device_kernelIN5flash19enable_sm80_to_sm89INS1_16FlashAttnFwdSm80INS1_25CollectiveMainloopFwdSm80ILi8ELi1ELb1EN4cute5tupleIJNS5_1CILi128EEENS7_ILi96EEES8_EEELi128ENS_10bfloat16_tEfNS_4arch4Sm80ELb0ELb1ELb0ELb1ELb0ELb1ELb1ELb1EEENS1_21CollectiveEpilogueFwdINS6_IJS8_S8_S9_EEENS6_IJNS7_ILi1EEESH_SH_EEESB_SD_Li256ELb1ELb1ELb1ELb0EEENS1_36VarlenDynamicPersistentTileSchedulerILi128ELi96ELi256ELi256ELb1ELb1ELb0ELb1ELb0ELb1EEEEEEEEEvNT_6ParamsE,@"STO_CUDA_ENTRY STV_DEFAULT"
_ZN7cutlass13device_kernelIN5flash19enable_sm80_to_sm89INS1_16FlashAttnFwdSm80INS1_25CollectiveMainloopFwdSm80ILi8ELi1ELb1EN4cute5tupleIJNS5_1CILi128EEENS7_ILi96EEES8_EEELi128ENS_10bfloat16_tEfNS_4arch4Sm80ELb0ELb1ELb0ELb1ELb0ELb1ELb1ELb1EEENS1_21CollectiveEpilogueFwdINS6_IJS8_S8_S9_EEENS6_IJNS7_ILi1EEESH_SH_EEESB_SD_Li256ELb1ELb1ELb1ELb0EEENS1_36VarlenDynamicPersistentTileSchedulerILi128ELi96ELi256ELi256ELb1ELb1ELb0ELb1ELb0ELb1EEEEEEEEEvNT_6ParamsE:
        /* <DEDUP_REMOVED lines=55> */
.L_x_2021:
        /* <DEDUP_REMOVED lines=16> */
.L_x_2230:
        /* <DEDUP_REMOVED lines=16> */
.L_x_2231:
[----:B--2---:R-:W-:-:S05]  /*0570*/  IMAD R67, R67, c[0x0][0x538], RZ ;  /* 0x00014e0043437a24 */ /* 0x004fca00078e02ff */
[----:B------:R-:W-:-:S04]  /*0580*/  IADD3 R10, R67, R10, RZ ;  /* 0x0000000a430a7210 */ /* 0x000fc80007ffe0ff */
[----:B------:R-:W-:-:S13]  /*0590*/  ISETP.GT.AND P0, PT, R10, UR4, PT ;  /* 0x000000040a007c0c */ /* 0x000fda000bf04270 */
[----:B-1----:R-:W-:Y:S05]  /*05a0*/  @!P0 BRA `(.L_x_2021) ;  /* 0xfffffdc000008947 */ /* 0x002fea000383ffff */
.L_x_2017:
[----:B------:R-:W-:-:S05]  /*05b0*/  IADD3 R208, -R67, R10, RZ ;  /* 0x0000000a43d07210 */ /* 0x000fca0007ffe1ff */
[----:B------:R-:W-:-:S05]  /*05c0*/  IMAD R3, R4, c[0x0][0x538], R208 ;  /* 0x00014e0004037a24 */ /* 0x000fca00078e02d0 */
[----:B------:R-:W-:Y:S01]  /*05d0*/  ISETP.GT.AND P0, PT, R3, UR4, PT ;  /* 0x0000000403007c0c */ /* 0x000fe2000bf04270 */
[----:B------:R-:W-:-:S12]  /*05e0*/  BRA.DIV ~URZ, `(.L_x_2022) ;  /* 0x0001f6a27f007947 */ /* 0x000fd8000b800000 */
[----:B------:R-:W-:-:S04]  /*05f0*/  VOTE.ANY R6, PT, !P0 ;  /* 0x0000000000067806 */ /* 0x000fc800040e0100 */
.L_x_2232:
[----:B------:R-:W1:Y:S02]  /*0600*/  POPC R3, R6 ;  /* 0x0000000600037309 */ /* 0x000e640000000000 */
[----:B-1----:R-:W-:Y:S01]  /*0610*/  IADD3 R211, R3, R211, RZ ;  /* 0x000000d303d37210 */ /* 0x002fe20007ffe0ff */
[----:B------:R-:W-:Y:S05]  /*0620*/  BRA.DIV ~URZ, `(.L_x_2023) ;  /* 0x0001f6a27f007947 */ /* 0x000fea000b800000 */
[----:B------:R1:W2:Y:S01]  /*0630*/  SHFL.IDX PT, R7, R7, R3, 0x1f ;  /* 0x00001f0307077589 */ /* 0x0002a200000e0000 */
[----:B------:R-:W-:-:S03]  /*0640*/  MOV R8, RZ ;  /* 0x000000ff00087202 */ /* 0x000fc60000000f00 */
[----:B------:R1:W3:Y:S04]  /*0650*/  SHFL.IDX PT, R5, R5, R3, 0x1f ;  /* 0x00001f0305057589 */ /* 0x0002e800000e0000 */
.L_x_2233:
[----:B------:R-:W-:Y:S01]  /*0660*/  ISETP.NE.AND P0, PT, R6, RZ, PT ;  /* 0x000000ff0600720c */ /* 0x000fe20003f05270 */
[----:B------:R-:W-:-:S12]  /*0670*/  BSSY B0, `(.L_x_2024) ;  /* 0x0000005000007945 */ /* 0x000fd80003800000 */
[----:B------:R-:W-:Y:S05]  /*0680*/  @!P0 BRA `(.L_x_2025) ;  /* 0x0000003000008947 */ /* 0x000fea0003800000 */
[----:B-1----:R-:W-:Y:S01]  /*0690*/  IADD3 R3, R3, -0x1, RZ ;  /* 0xffffffff03037810 */ /* 0x002fe20007ffe0ff */
[----:B------:R-:W-:Y:S05]  /*06a0*/  BRA.DIV ~URZ, `(.L_x_2026) ;  /* 0x0001f7027f007947 */ /* 0x000fea000b800000 */
[----:B------:R1:W4:Y:S02]  /*06b0*/  SHFL.IDX PT, R8, R4, R3, 0x1f ;  /* 0x00001f0304087589 */ /* 0x00032400000e0000 */
.L_x_2025:
[----:B------:R-:W-:Y:S05]  /*06c0*/  BSYNC B0 ;  /* 0x0000000000007941 */ /* 0x000fea0003800000 */
.L_x_2024:
[----:B---3--:R-:W-:Y:S01]  /*06d0*/  ISETP.NE.AND P0, PT, R5, 0x1, PT ;  /* 0x000000010500780c */ /* 0x008fe20003f05270 */
[----:B----4-:R-:W-:Y:S01]  /*06e0*/  IMAD R208, R8, c[0x0][0x538], R208 ;  /* 0x00014e0008d07a24 */ /* 0x010fe200078e02d0 */
[----:B------:R-:W-:Y:S04]  /*06f0*/  BSSY B0, `(.L_x_2027) ;  /* 0x0000078000007945 */ /* 0x000fe80003800000 */
[----:B------:R-:W-:-:S07]  /*0700*/  IADD3 R8, -R208, UR4, RZ ;  /* 0x00000004d0087c10 */ /* 0x000fce000fffe1ff */
[----:B------:R-:W-:Y:S05]  /*0710*/  @!P0 BRA `(.L_x_2028) ;  /* 0x0000037000008947 */ /* 0x000fea0003800000 */
[----:B--2---:R-:W-:Y:S02]  /*0720*/  IABS R9, R7 ;  /* 0x0000000700097213 */ /* 0x004fe40000000000 */
[----:B------:R-:W-:Y:S02]  /*0730*/  IABS R10, R5 ;  /* 0x00000005000a7213 */ /* 0x000fe40000000000 */
[----:B------:R-:W2:Y:S01]  /*0740*/  I2F.RP R12, R9 ;  /* 0x00000009000c7306 */ /* 0x000ea20000209400 */
[----:B-1----:R-:W-:Y:S02]  /*0750*/  IABS R4, R8 ;  /* 0x0000000800047213 */ /* 0x002fe40000000000 */
[----:B------:R-:W-:-:S05]  /*0760*/  IABS R3, R7 ;  /* 0x0000000700037213 */ /* 0x000fca0000000000 */
[----:B------:R-:W1:Y:S01]  /*0770*/  I2F.RP R11, R10 ;  /* 0x0000000a000b7306 */ /* 0x000e620000209400 */
[----:B------:R-:W-:-:S07]  /*0780*/  IMAD.MOV R3, RZ, RZ, -R3 ;  /* 0x000000ffff037224 */ /* 0x000fce00078e0a03 */
[----:B--2---:R-:W2:Y:S08]  /*0790*/  MUFU.RCP R12, R12 ;  /* 0x0000000c000c7308 */ /* 0x004eb00000001000 */
[----:B-1----:R-:W-:Y:S01]  /*07a0*/  MUFU.RCP R11, R11 ;  /* 0x0000000b000b7308 */ /* 0x002fe20000001000 */
[----:B--2---:R-:W-:-:S07]  /*07b0*/  IADD3 R12, R12, 0xffffffe, RZ ;  /* 0x0ffffffe0c0c7810 */ /* 0x004fce0007ffe0ff */
[----:B------:R-:W1:Y:S02]  /*07c0*/  F2I.FTZ.U32.TRUNC.NTZ R13, R12 ;  /* 0x0000000c000d7305 */ /* 0x000e64000021f000 */
[----:B-1----:R-:W-:Y:S02]  /*07d0*/  IMAD.MOV R6, RZ, RZ, -R13 ;  /* 0x000000ffff067224 */ /* 0x002fe400078e0a0d */
[----:B------:R-:W-:Y:S02]  /*07e0*/  IMAD.MOV.U32 R12, RZ, RZ, RZ ;  /* 0x000000ffff0c7224 */ /* 0x000fe400078e00ff */
[----:B------:R-:W-:-:S04]  /*07f0*/  IMAD R6, R6, R9, RZ ;  /* 0x0000000906067224 */ /* 0x000fc800078e02ff */
[----:B------:R-:W-:Y:S01]  /*0800*/  IMAD.HI.U32 R6, R13, R6, R12 ;  /* 0x000000060d067227 */ /* 0x000fe200078e000c */
[----:B------:R-:W-:-:S04]  /*0810*/  IADD3 R12, R11, 0xffffffe, RZ ;  /* 0x0ffffffe0b0c7810 */ /* 0x000fc80007ffe0ff */
[----:B------:R1:W2:Y:S01]  /*0820*/  F2I.FTZ.U32.TRUNC.NTZ R13, R12 ;  /* 0x0000000c000d7305 */ /* 0x0002a2000021f000 */
[----:B------:R-:W-:-:S04]  /*0830*/  IMAD.HI.U32 R6, R6, R4, RZ ;  /* 0x0000000406067227 */ /* 0x000fc800078e00ff */
[----:B------:R-:W-:-:S05]  /*0840*/  IMAD R3, R6, R3, R4 ;  /* 0x0000000306037224 */ /* 0x000fca00078e0204 */
[----:B------:R-:W-:Y:S01]  /*0850*/  ISETP.GT.U32.AND P0, PT, R9, R3, PT ;  /* 0x000000030900720c */ /* 0x000fe20003f04070 */
[----:B-1----:R-:W-:-:S12]  /*0860*/  IMAD.MOV.U32 R12, RZ, RZ, RZ ;  /* 0x000000ffff0c7224 */ /* 0x002fd800078e00ff */
[----:B------:R-:W-:Y:S01]  /*0870*/  @!P0 IMAD.IADD R3, R3, 0x1, -R9 ;  /* 0x0000000103038824 */ /* 0x000fe200078e0a09 */
[----:B------:R-:W-:Y:S02]  /*0880*/  @!P0 IADD3 R6, R6, 0x1, RZ ;  /* 0x0000000106068810 */ /* 0x000fe40007ffe0ff */
[----:B------:R-:W-:Y:S02]  /*0890*/  ISETP.NE.AND P0, PT, R7, RZ, PT ;  /* 0x000000ff0700720c */ /* 0x000fe40003f05270 */
[----:B------:R-:W-:Y:S01]  /*08a0*/  ISETP.GE.U32.AND P2, PT, R3, R9, PT ;  /* 0x000000090300720c */ /* 0x000fe20003f46070 */
[----:B--2---:R-:W-:Y:S01]  /*08b0*/  IMAD.MOV R9, RZ, RZ, -R13 ;  /* 0x000000ffff097224 */ /* 0x004fe200078e0a0d */
[----:B------:R-:W-:-:S03]  /*08c0*/  LOP3.LUT R3, R8, R7, RZ, 0x3c, !PT ;  /* 0x0000000708037212 */ /* 0x000fc600078e3cff */
[----:B------:R-:W-:Y:S01]  /*08d0*/  IMAD R9, R9, R10, RZ ;  /* 0x0000000a09097224 */ /* 0x000fe200078e02ff */
[----:B------:R-:W-:Y:S02]  /*08e0*/  ISETP.GE.AND P1, PT, R3, RZ, PT ;  /* 0x000000ff0300720c */ /* 0x000fe40003f26270 */
[----:B------:R-:W-:Y:S01]  /*08f0*/  IABS R3, R5 ;  /* 0x0000000500037213 */ /* 0x000fe20000000000 */
[----:B------:R-:W-:-:S04]  /*0900*/  IMAD.HI.U32 R9, R13, R9, R12 ;  /* 0x000000090d097227 */ /* 0x000fc800078e000c */
[----:B------:R-:W-:Y:S01]  /*0910*/  @P2 IADD3 R6, R6, 0x1, RZ ;  /* 0x0000000106062810 */ /* 0x000fe20007ffe0ff */
[----:B------:R-:W-:-:S05]  /*0920*/  IMAD.MOV R3, RZ, RZ, -R3 ;  /* 0x000000ffff037224 */ /* 0x000fca00078e0a03 */
[----:B------:R-:W-:Y:S01]  /*0930*/  @!P1 IMAD.MOV R6, RZ, RZ, -R6 ;  /* 0x000000ffff069224 */ /* 0x000fe200078e0a06 */
[----:B------:R-:W-:-:S04]  /*0940*/  @!P0 LOP3.LUT R6, RZ, R7, RZ, 0x33, !PT ;  /* 0x00000007ff068212 */ /* 0x000fc800078e33ff */
[----:B------:R-:W-:-:S05]  /*0950*/  IABS R4, R6 ;  /* 0x0000000600047213 */ /* 0x000fca0000000000 */
[----:B------:R-:W-:-:S04]  /*0960*/  IMAD.HI.U32 R9, R9, R4, RZ ;  /* 0x0000000409097227 */ /* 0x000fc800078e00ff */
[----:B------:R-:W-:Y:S02]  /*0970*/  IMAD R3, R9, R3, R4 ;  /* 0x0000000309037224 */ /* 0x000fe400078e0204 */
[----:B------:R-:W-:-:S03]  /*0980*/  IMAD.MOV R4, RZ, RZ, -R6 ;  /* 0x000000ffff047224 */ /* 0x000fc600078e0a06 */
[----:B------:R-:W-:Y:S01]  /*0990*/  ISETP.GT.U32.AND P0, PT, R10, R3, PT ;  /* 0x000000030a00720c */ /* 0x000fe20003f04070 */
[----:B------:R-:W-:-:S12]  /*09a0*/  IMAD R4, R7, R4, R8 ;  /* 0x0000000407047224 */ /* 0x000fd800078e0208 */
        /* <DEDUP_REMOVED lines=14> */
.L_x_2028:
[----:B-1----:R-:W-:-:S04]  /*0a90*/  IMAD.MOV.U32 R3, RZ, RZ, 0x4 ;  /* 0x00000004ff037424 */ /* 0x002fc800078e00ff */
[----:B------:R-:W-:-:S05]  /*0aa0*/  IMAD.WIDE R4, R211, R3, c[0x0][0x590] ;  /* 0x00016400d3047625 */ /* 0x000fca00078e0203 */
[----:B------:R1:W3:Y:S02]  /*0ab0*/  LDG.E R6, [R4.64] ;  /* 0x0000000804067981 */ /* 0x0002e4000c1e1900 */
[----:B-1----:R-:W-:Y:S01]  /*0ac0*/  IABS R4, R8 ;  /* 0x0000000800047213 */ /* 0x002fe20000000000 */
[----:B--23--:R-:W-:-:S05]  /*0ad0*/  IMAD R5, R6, R7, RZ ;  /* 0x0000000706057224 */ /* 0x00cfca00078e02ff */
[-C--:B------:R-:W-:Y:S02]  /*0ae0*/  IABS R10, R5.reuse ;  /* 0x00000005000a7213 */ /* 0x080fe40000000000 */
[----:B------:R-:W-:Y:S02]  /*0af0*/  IABS R3, R5 ;  /* 0x0000000500037213 */ /* 0x000fe40000000000 */
[----:B------:R-:W1:Y:S03]  /*0b00*/  I2F.RP R12, R10 ;  /* 0x0000000a000c7306 */ /* 0x000e660000209400 */
[----:B------:R-:W-:-:S05]  /*0b10*/  IMAD.MOV R3, RZ, RZ, -R3 ;  /* 0x000000ffff037224 */ /* 0x000fca00078e0a03 */
        /* <DEDUP_REMOVED lines=17> */
[----:B------:R-:W-:-:S04]  /*0c30*/  IMAD.MOV.U32 R10, RZ, RZ, R9 ;  /* 0x000000ffff0a7224 */ /* 0x000fc800078e0009 */
[----:B------:R-:W-:Y:S01]  /*0c40*/  @!P1 IMAD.MOV R10, RZ, RZ, -R10 ;  /* 0x000000ffff0a9224 */ /* 0x000fe200078e0a0a */
[----:B------:R-:W-:-:S05]  /*0c50*/  @!P0 LOP3.LUT R10, RZ, R5, RZ, 0x33, !PT ;  /* 0x00000005ff0a8212 */ /* 0x000fca00078e33ff */
[----:B------:R-:W-:Y:S01]  /*0c60*/  IMAD R3, R6, R10, RZ ;  /* 0x0000000a06037224 */ /* 0x000fe200078e02ff */
[----:B------:R-:W-:-:S04]  /*0c70*/  IADD3 R10, -R10, RZ, RZ ;  /* 0x000000ff0a0a7210 */ /* 0x000fc80007ffe1ff */
[----:B------:R-:W-:Y:S01]  /*0c80*/  IADD3 R4, -R3, c[0x0][0x538], RZ ;  /* 0x00014e0003047a10 */ /* 0x000fe20007ffe1ff */
[----:B------:R-:W-:Y:S02]  /*0c90*/  IMAD R5, R5, R10, R8 ;  /* 0x0000000a05057224 */ /* 0x000fe400078e0208 */
[----:B------:R-:W-:Y:S01]  /*0ca0*/  IMAD.MOV.U32 R10, RZ, RZ, RZ ;  /* 0x000000ffff0a7224 */ /* 0x000fe200078e00ff */
[----:B------:R-:W-:Y:S02]  /*0cb0*/  IMNMX R6, R6, R4, PT ;  /* 0x0000000406067217 */ /* 0x000fe40003800200 */
[----:B------:R-:W-:Y:S02]  /*0cc0*/  IABS R8, R5 ;  /* 0x0000000500087213 */ /* 0x000fe40000000000 */
[----:B------:R-:W-:Y:S01]  /*0cd0*/  IABS R9, R6 ;  /* 0x0000000600097213 */ /* 0x000fe20000000000 */
[----:B------:R-:W-:Y:S01]  /*0ce0*/  IMAD.MOV R210, RZ, RZ, -R6 ;  /* 0x000000ffffd27224 */ /* 0x000fe200078e0a06 */
[----:B------:R-:W-:-:S02]  /*0cf0*/  IADD3 R3, R3, 0x1000000, R5 ;  /* 0x0100000003037810 */ /* 0x000fc40007ffe005 */
[----:B------:R-:W1:Y:S08]  /*0d00*/  I2F.RP R11, R9 ;  /* 0x00000009000b7306 */ /* 0x000e700000209400 */
[----:B-1----:R-:W1:Y:S02]  /*0d10*/  MUFU.RCP R11, R11 ;  /* 0x0000000b000b7308 */ /* 0x002e640000001000 */
[----:B-1----:R-:W-:-:S06]  /*0d20*/  IADD3 R11, R11, 0xffffffe, RZ ;  /* 0x0ffffffe0b0b7810 */ /* 0x002fcc0007ffe0ff */
[----:B------:R-:W1:Y:S02]  /*0d30*/  F2I.FTZ.U32.TRUNC.NTZ R11, R11 ;  /* 0x0000000b000b7305 */ /* 0x000e64000021f000 */
[----:B-1----:R-:W-:-:S04]  /*0d40*/  IMAD.MOV R4, RZ, RZ, -R11 ;  /* 0x000000ffff047224 */ /* 0x002fc800078e0a0b */
[----:B------:R-:W-:Y:S01]  /*0d50*/  IMAD R12, R4, R9, RZ ;  /* 0x00000009040c7224 */ /* 0x000fe200078e02ff */
[----:B------:R-:W-:-:S03]  /*0d60*/  IABS R4, R6 ;  /* 0x0000000600047213 */ /* 0x000fc60000000000 */
        /* <DEDUP_REMOVED lines=14> */
[----:B------:R-:W-:Y:S02]  /*0e50*/  IMAD R210, R12, R210, R3 ;  /* 0x000000d20cd27224 */ /* 0x000fe400078e0203 */
[----:B------:R-:W-:Y:S02]  /*0e60*/  IMAD.MOV.U32 R4, RZ, RZ, R12 ;  /* 0x000000ffff047224 */ /* 0x000fe400078e000c */
.L_x_2029:
[----:B------:R-:W-:Y:S05]  /*0e70*/  BSYNC B0 ;  /* 0x0000000000007941 */ /* 0x000fea0003800000 */
.L_x_2027:
[----:B------:R-:W-:-:S04]  /*0e80*/  LOP3.LUT R4, RZ, R4, RZ, 0x33, !PT ;  /* 0x00000004ff047212 */ /* 0x000fc800078e33ff */
[----:B------:R-:W-:Y:S01]  /*0e90*/  IADD3 R209, R4, R7, RZ ;  /* 0x0000000704d17210 */ /* 0x000fe20007ffe0ff */
[----:B------:R-:W-:Y:S05]  /*0ea0*/  BRA `(.L_x_2030) ;  /* 0x0000004000007947 */ /* 0x000fea0003800000 */
.L_x_2018:
[----:B------:R-:W-:Y:S01]  /*0eb0*/  IMAD.MOV.U32 R209, RZ, RZ, RZ ;  /* 0x000000ffffd17224 */ /* 0x000fe200078e00ff */
[----:B------:R-:W-:Y:S01]  /*0ec0*/  MOV R210, RZ ;  /* 0x000000ff00d27202 */ /* 0x000fe20000000f00 */
[----:B------:R-:W-:Y:S01]  /*0ed0*/  IMAD.U32 R208, RZ, RZ, UR4 ;  /* 0x00000004ffd07e24 */ /* 0x000fe2000f8e00ff */
[----:B------:R-:W-:Y:S02]  /*0ee0*/  MOV R211, c[0x0][0x53c] ;  /* 0x00014f0000d37a02 */ /* 0x000fe40000000f00 */
.L_x_2030:
[----:B------:R-:W-:Y:S01]  /*0ef0*/  ISETP.NE.AND P0, PT, R2, RZ, PT ;  /* 0x000000ff0200720c */ /* 0x000fe20003f05270 */
[----:B------:R-:W-:-:S12]  /*0f00*/  WARPSYNC 0xffffffff ;  /* 0xffffffff00007948 */ /* 0x000fd80003800000 */
[----:B------:R1:W-:Y:S04]  /*0f10*/  @!P0 STS.128 [0xe100], R208 ;  /* 0x00e100d0ff008388 */ /* 0x0003e80000000c00 */
[----:B------:R-:W-:Y:S06]  /*0f20*/  BAR.ARV 0x5, 0x100 ;  /* 0x0144000000007b1d */ /* 0x000fec0000002000 */
.L_x_2016:
[----:B-1----:R-:W-:-:S13]  /*0f30*/  ISETP.GE.AND P0, PT, R211, c[0x0][0x53c], PT ;  /* 0x00014f00d3007a0c */ /* 0x002fda0003f06270 */
[----:B------:R-:W-:Y:S05]  /*0f40*/  @P0 EXIT ;  /* 0x000000000000094d */ /* 0x000fea0003800000 */
[----:B------:R-:W-:-:S04]  /*0f50*/  SHF.R.S32.HI R9, RZ, 0x1f, R0 ;  /* 0x0000001fff097819 */ /* 0x000fc80000011400 */
[CC--:B------:R-:W-:Y:S02]  /*0f60*/  LEA.HI R5, R9.reuse, R0.reuse, RZ, 0x4 ;  /* 0x0000000009057211 */ /* 0x0c0fe400078f20ff */
[CC--:B------:R-:W-:Y:S02]  /*0f70*/  LEA.HI R3, R9.reuse, R0.reuse, RZ, 0x2 ;  /* 0x0000000009037211 */ /* 0x0c0fe400078f10ff */
[CC--:B------:R-:W-:Y:S02]  /*0f80*/  LEA.HI R10, R9.reuse, R0.reuse, RZ, 0x3 ;  /* 0x00000000090a7211 */ /* 0x0c0fe400078f18ff */
[CC--:B------:R-:W-:Y:S02]  /*0f90*/  LEA.HI R6, R9.reuse, R0.reuse, RZ, 0x6 ;  /* 0x0000000009067211 */ /* 0x0c0fe400078f30ff */
[----:B------:R-:W-:Y:S02]  /*0fa0*/  LEA.HI R9, R9, R0, RZ, 0x5 ;  /* 0x0000000009097211 */ /* 0x000fe400078f28ff */
[--C-:B------:R-:W-:Y:S01]  /*0fb0*/  SHF.R.S32.HI R2, RZ, 0x2, R3.reuse ;  /* 0x00000002ff027819 */ /* 0x100fe20000011403 */
[----:B------:R-:W-:Y:S01]  /*0fc0*/  IMAD.SHL.U32 R6, R6, 0x8, RZ ;  /* 0x0000000806067824 */ /* 0x000fe200078e00ff */
[----:B------:R-:W-:-:S02]  /*0fd0*/  SHF.R.S32.HI R7, RZ, 0x1f, R3 ;  /* 0x0000001fff077819 */ /* 0x000fc40000011403 */
[----:B------:R-:W-:Y:S02]  /*0fe0*/  LOP3.LUT R8, R9, 0xffffffe0, RZ, 0xc0, !PT ;  /* 0xffffffe009087812 */ /* 0x000fe400078ec0ff */
[----:B------:R-:W-:Y:S02]  /*0ff0*/  SHF.R.S32.HI R12, RZ, 0x3, R10 ;  /* 0x00000003ff0c7819 */ /* 0x000fe4000001140a */
[----:B------:R-:W-:Y:S01]  /*1000*/  LOP3.LUT R4, R10, 0xfffffff8, RZ, 0xc0, !PT ;  /* 0xfffffff80a047812 */ /* 0x000fe200078ec0ff */
[----:B------:R-:W-:Y:S01]  /*1010*/  IMAD.IADD R8, R0, 0x1, -R8 ;  /* 0x0000000100087824 */ /* 0x000fe200078e0a08 */
[----:B------:R-:W-:Y:S01]  /*1020*/  LOP3.LUT R11, R5, 0xfffffff0, RZ, 0xc0, !PT ;  /* 0xfffffff0050b7812 */ /* 0x000fe200078ec0ff */
[----:B------:R-:W-:Y:S01]  /*1030*/  IMAD.SHL.U32 R12, R12, 0x40, RZ ;  /* 0x000000400c0c7824 */ /* 0x000fe200078e00ff */
[----:B------:R-:W-:Y:S01]  /*1040*/  LEA.HI R7, R7, R2, RZ, 0x3 ;  /* 0x0000000207077211 */ /* 0x000fe200078f18ff */
[C---:B------:R-:W-:Y:S01]  /*1050*/  IMAD.IADD R4, R0.reuse, 0x1, -R4 ;  /* 0x0000000100047824 */ /* 0x040fe200078e0a04 */
[----:B------:R-:W-:Y:S01]  /*1060*/  SHF.R.S32.HI R217, RZ, 0x1f, R8 ;  /* 0x0000001fffd97819 */ /* 0x000fe20000011408 */
[----:B------:R-:W-:Y:S01]  /*1070*/  IMAD.IADD R11, R0, 0x1, -R11 ;  /* 0x00000001000b7824 */ /* 0x000fe200078e0a0b */
[----:B------:R-:W-:Y:S01]  /*1080*/  LOP3.LUT R7, R7, 0xfffffff8, RZ, 0xc0, !PT ;  /* 0xfffffff807077812 */ /* 0x000fe200078ec0ff */
[----:B------:R-:W-:Y:S01]  /*1090*/  IMAD.SHL.U32 R116, R4, 0x8, RZ ;  /* 0x0000000804747824 */ /* 0x000fe200078e00ff */
[----:B------:R-:W-:Y:S01]  /*10a0*/  LOP3.LUT R12, R12, 0x1c0, RZ, 0xc0, !PT ;  /* 0x000001c00c0c7812 */ /* 0x000fe200078ec0ff */
[----:B------:R-:W-:Y:S01]  /*10b0*/  IMAD.SHL.U32 R4, R4, 0x40, RZ ;  /* 0x0000004004047824 */ /* 0x000fe200078e00ff */
[----:B------:R-:W-:Y:S01]  /*10c0*/  LEA.HI R217, R217, R8, RZ, 0x2 ;  /* 0x00000008d9d97211 */ /* 0x000fe200078f10ff */
[----:B------:R-:W-:Y:S01]  /*10d0*/  IMAD.IADD R7, R2, 0x1, -R7 ;  /* 0x0000000102077824 */ /* 0x000fe200078e0a07 */
[----:B------:R-:W-:-:S02]  /*10e0*/  SHF.R.S32.HI R2, RZ, 0x1f, R11 ;  /* 0x0000001fff027819 */ /* 0x000fc4000001140b */
[----:B------:R-:W-:Y:S02]  /*10f0*/  LOP3.LUT R3, R3, 0xfffffffc, RZ, 0xc0, !PT ;  /* 0xfffffffc03037812 */ /* 0x000fe400078ec0ff */
[----:B------:R-:W-:Y:S02]  /*1100*/  SHF.R.S32.HI R193, RZ, 0x5, R9 ;  /* 0x00000005ffc17819 */ /* 0x000fe40000011409 */
[----:B------:R-:W-:Y:S01]  /*1110*/  SHF.R.U32.HI R219, RZ, 0x3, R12 ;  /* 0x00000003ffdb7819 */ /* 0x000fe2000001160c */
[----:B------:R-:W-:Y:S01]  /*1120*/  IMAD.IADD R3, R0, 0x1, -R3 ;  /* 0x0000000100037824 */ /* 0x000fe200078e0a03 */
[----:B------:R-:W-:Y:S02]  /*1130*/  LOP3.LUT R12, R12, 0x38, R116, 0xf8, !PT ;  /* 0x000000380c0c7812 */ /* 0x000fe400078ef874 */
[----:B------:R-:W-:Y:S02]  /*1140*/  SHF.R.S32.HI R9, RZ, 0x1f, R9 ;  /* 0x0000001fff097819 */ /* 0x000fe40000011409 */
[----:B------:R-:W-:-:S02]  /*1150*/  SHF.R.S32.HI R13, RZ, 0x4, R5 ;  /* 0x00000004ff0d7819 */ /* 0x000fc40000011405 */
[----:B------:R-:W-:Y:S02]  /*1160*/  LEA.HI R2, R2, R11, RZ, 0x3 ;  /* 0x0000000b02027211 */ /* 0x000fe400078f18ff */
[----:B------:R-:W-:Y:S02]  /*1170*/  SHF.R.S32.HI R218, RZ, 0x2, R217 ;  /* 0x00000002ffda7819 */ /* 0x000fe400000114d9 */
[----:B------:R-:W-:Y:S02]  /*1180*/  LOP3.LUT R217, R217, 0x7ffffffc, RZ, 0xc0, !PT ;  /* 0x7ffffffcd9d97812 */ /* 0x000fe400078ec0ff */
[----:B------:R-:W-:Y:S02]  /*1190*/  LOP3.LUT R219, R12, R219, RZ, 0x3c, !PT ;  /* 0x000000db0cdb7212 */ /* 0x000fe400078e3cff */
[----:B------:R-:W-:Y:S01]  /*11a0*/  LEA.HI R9, R9, R193, RZ, 0x3 ;  /* 0x000000c109097211 */ /* 0x000fe200078f18ff */
[----:B------:R-:W-:Y:S01]  /*11b0*/  IMAD.IADD R217, R8, 0x1, -R217 ;  /* 0x0000000108d97824 */ /* 0x000fe200078e0ad9 */
[----:B------:R-:W-:-:S02]  /*11c0*/  LOP3.LUT R6, R6, 0xfffffe00, RZ, 0xc0, !PT ;  /* 0xfffffe0006067812 */ /* 0x000fc400078ec0ff */
[----:B------:R-:W-:Y:S01]  /*11d0*/  LEA.HI R5, R5, R13, RZ, 0x1 ;  /* 0x0000000d05057211 */ /* 0x000fe200078f08ff */
[----:B------:R-:W-:Y:S01]  /*11e0*/  IMAD.SHL.U32 R217, R217, 0x2, RZ ;  /* 0x00000002d9d97824 */ /* 0x000fe200078e00ff */
[----:B------:R-:W-:Y:S02]  /*11f0*/  LOP3.LUT R0, R2, 0xfffffff8, RZ, 0xc0, !PT ;  /* 0xfffffff802007812 */ /* 0x000fe400078ec0ff */
[----:B------:R-:W-:Y:S02]  /*1200*/  LOP3.LUT R9, R9, 0xffffff8, RZ, 0xc0, !PT ;  /* 0x0ffffff809097812 */ /* 0x000fe400078ec0ff */
[----:B------:R-:W-:Y:S01]  /*1210*/  LOP3.LUT R219, R219, R6, RZ, 0xfc, !PT ;  /* 0x00000006dbdb7212 */ /* 0x000fe200078efcff */
[----:B------:R-:W-:Y:S01]  /*1220*/  IMAD.IADD R0, R11, 0x1, -R0 ;  /* 0x000000010b007824 */ /* 0x000fe200078e0a00 */
[----:B------:R-:W-:Y:S01]  /*1230*/  LOP3.LUT R8, R7, 0x1, RZ, 0xc0, !PT ;  /* 0x0000000107087812 */ /* 0x000fe200078ec0ff */
[----:B------:R-:W-:Y:S01]  /*1240*/  IMAD.IADD R9, R193, 0x1, -R9 ;  /* 0x00000001c1097824 */ /* 0x000fe200078e0a09 */
[C---:B------:R-:W-:Y:S01]  /*1250*/  R2P PR, R7.reuse, 0x6 ;  /* 0x0000000607007804 */ /* 0x040fe20000000000 */
[----:B------:R-:W-:Y:S01]  /*1260*/  IMAD.SHL.U32 R7, R7, 0x40, RZ ;  /* 0x0000004007077824 */ /* 0x000fe200078e00ff */
[----:B------:R-:W-:Y:S01]  /*1270*/  LOP3.LUT R5, R5, 0xfffffffe, RZ, 0xc0, !PT ;  /* 0xfffffffe05057812 */ /* 0x000fe200078ec0ff */
[----:B------:R-:W-:Y:S01]  /*1280*/  IMAD.SHL.U32 R193, R193, 0x400, RZ ;  /* 0x00000400c1c17824 */ /* 0x000fe200078e00ff */
[----:B------:R-:W-:Y:S01]  /*1290*/  LEA.HI R6, R3, R3, RZ, 0x1 ;  /* 0x0000000303067211 */ /* 0x000fe200078f08ff */
[----:B------:R-:W-:Y:S01]  /*12a0*/  IMAD R218, R9, 0x10, R218 ;  /* 0x0000001009da7824 */ /* 0x000fe200078e02da */
[----:B------:R-:W-:Y:S01]  /*12b0*/  ISETP.NE.U32.AND P0, PT, R8, 0x1, PT ;  /* 0x000000010800780c */ /* 0x000fe20003f05070 */
[----:B------:R-:W-:Y:S01]  /*12c0*/  IMAD.IADD R5, R13, 0x1, -R5 ;  /* 0x000000010d057824 */ /* 0x000fe200078e0a05 */
[----:B------:R-:W-:Y:S01]  /*12d0*/  LOP3.LUT R6, R6, 0x1ffffffe, RZ, 0xc0, !PT ;  /* 0x1ffffffe06067812 */ /* 0x000fe200078ec0ff */
[----:B------:R-:W-:Y:S01]  /*12e0*/  IMAD.SHL.U32 R8, R0, 0x40, RZ ;  /* 0x0000004000087824 */ /* 0x000fe200078e00ff */
[----:B------:R-:W-:Y:S01]  /*12f0*/  LOP3.LUT R7, R7, 0x1c0, RZ, 0xc0, !PT ;  /* 0x000001c007077812 */ /* 0x000fe200078ec0ff */
[----:B------:R-:W-:Y:S01]  /*1300*/  IMAD.SHL.U32 R9, R5, 0x8, RZ ;  /* 0x0000000805097824 */ /* 0x000fe200078e00ff */
[----:B------:R-:W-:Y:S01]  /*1310*/  LOP3.LUT R4, R4, 0x1c0, RZ, 0xc0, !PT ;  /* 0x000001c004047812 */ /* 0x000fe200078ec0ff */
[----:B------:R-:W-:Y:S01]  /*1320*/  IMAD.IADD R6, R3, 0x1, -R6 ;  /* 0x0000000103067824 */ /* 0x000fe200078e0a06 */
[----:B------:R-:W-:Y:S01]  /*1330*/  LEA.HI R7, R7, R7, RZ, 0x1d ;  /* 0x0000000707077211 */ /* 0x000fe200078fe8ff */
[----:B------:R-:W-:Y:S01]  /*1340*/  IMAD R3, R3, 0x2, R193 ;  /* 0x0000000203037824 */ /* 0x000fe200078e02c1 */
[----:B------:R-:W-:Y:S01]  /*1350*/  LOP3.LUT R8, R8, 0x1c0, RZ, 0xc0, !PT ;  /* 0x000001c008087812 */ /* 0x000fe200078ec0ff */
[----:B------:R-:W-:Y:S01]  /*1360*/  IMAD R218, R6, 0x8, R218 ;  /* 0x0000000806da7824 */ /* 0x000fe200078e02da */
[----:B------:R-:W-:Y:S01]  /*1370*/  LOP3.LUT R10, R4, 0x8, R10, 0xf8, !PT ;  /* 0x00000008040a7812 */ /* 0x000fe200078ef80a */
[----:B------:R-:W-:Y:S01]  /*1380*/  IMAD.IADD R3, R3, 0x1, R7 ;  /* 0x0000000103037824 */ /* 0x000fe200078e0207 */
[----:B------:R-:W-:Y:S01]  /*1390*/  SHF.R.U32.HI R4, RZ, 0x3, R4 ;  /* 0x00000003ff047819 */ /* 0x000fe20000011604 */
[----:B------:R-:W-:Y:S01]  /*13a0*/  IMAD.SHL.U32 R6, R2, 0x40, RZ ;  /* 0x0000004002067824 */ /* 0x000fe200078e00ff */
[----:B------:R-:W-:Y:S01]  /*13b0*/  LOP3.LUT R9, R8, 0x8, R9, 0xf8, !PT ;  /* 0x0000000808097812 */ /* 0x000fe200078ef809 */
[----:B------:R-:W-:Y:S01]  /*13c0*/  IMAD.SHL.U32 R221, R3, 0x2, RZ ;  /* 0x0000000203dd7824 */ /* 0x000fe200078e00ff */
[----:B------:R-:W-:Y:S01]  /*13d0*/  SHF.R.U32.HI R8, RZ, 0x3, R8 ;  /* 0x00000003ff087819 */ /* 0x000fe20000011608 */
[----:B------:R-:W-:Y:S01]  /*13e0*/  IMAD.MOV.U32 R2, RZ, RZ, 0x20 ;  /* 0x00000020ff027424 */ /* 0x000fe200078e00ff */
[----:B------:R-:W-:Y:S01]  /*13f0*/  LOP3.LUT R4, R10, R4, RZ, 0x3c, !PT ;  /* 0x000000040a047212 */ /* 0x000fe200078e3cff */
[----:B------:R-:W-:Y:S01]  /*1400*/  IMAD.SHL.U32 R219, R219, 0x2, RZ ;  /* 0x00000002dbdb7824 */ /* 0x000fe200078e00ff */
[----:B------:R-:W-:-:S02]  /*1410*/  LOP3.LUT R3, R9, R8, RZ, 0x3c, !PT ;  /* 0x0000000809037212 */ /* 0x000fc400078e3cff */
[C---:B------:R-:W-:Y:S02]  /*1420*/  LOP3.LUT P4, RZ, R0.reuse, 0x2, RZ, 0xc0, !PT ;  /* 0x0000000200ff7812 */ /* 0x040fe4000788c0ff */
[----:B------:R-:W-:Y:S01]  /*1430*/  LOP3.LUT P3, RZ, R0, 0x4, RZ, 0xc0, !PT ;  /* 0x0000000400ff7812 */ /* 0x000fe2000786c0ff */
[----:B------:R-:W-:Y:S01]  /*1440*/  IMAD R0, R5, 0x200, R4 ;  /* 0x0000020005007824 */ /* 0x000fe200078e0204 */
[----:B------:R-:W-:Y:S01]  /*1450*/  IADD3 R5, R221, 0x80, RZ ;  /* 0x00000080dd057810 */ /* 0x000fe20007ffe0ff */
[----:B------:R-:W-:Y:S01]  /*1460*/  IMAD.MOV.U32 R4, RZ, RZ, 0x40 ;  /* 0x00000040ff047424 */ /* 0x000fe200078e00ff */
[----:B------:R-:W-:Y:S02]  /*1470*/  LOP3.LUT R3, R3, 0xfffffe00, R6, 0xf8, !PT ;  /* 0xfffffe0003037812 */ /* 0x000fe400078ef806 */
[----:B------:R-:W-:Y:S02]  /*1480*/  IADD3 R216, R221, 0x70, RZ ;  /* 0x00000070ddd87810 */ /* 0x000fe40007ffe0ff */
[----:B------:R-:W-:Y:S01]  /*1490*/  SEL R224, R2, 0xffffffe0, !P1 ;  /* 0xffffffe002e07807 */ /* 0x000fe20004800000 */
[----:B------:R-:W-:Y:S01]  /*14a0*/  IMAD.IADD R193, R3, 0x1, R193 ;  /* 0x0000000103c17824 */ /* 0x000fe200078e02c1 */
[----:B------:R-:W-:-:S02]  /*14b0*/  @P0 IADD3 R216, R5, 0x10, RZ ;  /* 0x0000001005d80810 */ /* 0x000fc40007ffe0ff */
[----:B------:R-:W-:Y:S01]  /*14c0*/  SEL R2, R2, 0xffffffe0, !P4 ;  /* 0xffffffe002027807 */ /* 0x000fe20006000000 */
[----:B------:R-:W-:Y:S01]  /*14d0*/  IMAD.IADD R222, R221, 0x1, R224 ;  /* 0x00000001ddde7824 */ /* 0x000fe200078e02e0 */
[----:B------:R-:W-:Y:S01]  /*14e0*/  LEA R191, R3, 0x100, 0x1 ;  /* 0x0000010003bf7811 */ /* 0x000fe200078e08ff */
[----:B------:R-:W-:Y:S01]  /*14f0*/  IMAD.IADD R224, R224, 0x1, R216 ;  /* 0x00000001e0e07824 */ /* 0x000fe200078e02d8 */
[----:B------:R-:W-:Y:S02]  /*1500*/  SEL R226, R4, 0xffffffc0, !P2 ;  /* 0xffffffc004e27807 */ /* 0x000fe40005000000 */
[----:B------:R-:W-:Y:S01]  /*1510*/  LEA R192, R0, 0x8100, 0x1 ;  /* 0x0000810000c07811 */ /* 0x000fe200078e08ff */
[----:B------:R-:W-:Y:S01]  /*1520*/  IMAD.IADD R190, R2, 0x1, R191 ;  /* 0x0000000102be7824 */ /* 0x000fe200078e02bf */
[----:B------:R-:W-:Y:S01]  /*1530*/  SEL R0, R4, 0xffffffc0, !P3 ;  /* 0xffffffc004007807 */ /* 0x000fe20005800000 */
[----:B------:R-:W-:Y:S01]  /*1540*/  IMAD.IADD R221, R221, 0x1, R226 ;  /* 0x00000001dddd7824 */ /* 0x000fe200078e02e2 */
[----:B------:R-:W-:Y:S01]  /*1550*/  LEA R193, R193, 0x100, 0x1 ;  /* 0x00000100c1c17811 */ /* 0x000fe200078e08ff */
[----:B------:R-:W-:-:S02]  /*1560*/  IMAD.IADD R225, R226, 0x1, R222 ;  /* 0x00000001e2e17824 */ /* 0x000fc400078e02de */
[----:B------:R-:W-:Y:S02]  /*1570*/  IMAD.IADD R223, R226, 0x1, R216 ;  /* 0x00000001e2df7824 */ /* 0x000fe400078e02d8 */
[----:B------:R-:W-:Y:S02]  /*1580*/  IMAD.IADD R226, R224, 0x1, R226 ;  /* 0x00000001e0e27824 */ /* 0x000fe400078e02e2 */
[C---:B------:R-:W-:Y:S02]  /*1590*/  IMAD.IADD R189, R0.reuse, 0x1, R191 ;  /* 0x0000000100bd7824 */ /* 0x040fe400078e02bf */
[----:B------:R-:W-:Y:S02]  /*15a0*/  IMAD.IADD R188, R0, 0x1, R190 ;  /* 0x0000000100bc7824 */ /* 0x000fe400078e02be */
.L_x_2229:
[----:B------:R-:W-:Y:S01]  /*15b0*/  ISETP.NE.U32.AND P0, PT, RZ, c[0x0][0x370], PT ;  /* 0x0000dc00ff007a0c */ /* 0x000fe20003f05070 */
[----:B------:R-:W-:Y:S01]  /*15c0*/  IMAD.MOV.U32 R3, RZ, RZ, 0x4 ;  /* 0x00000004ff037424 */ /* 0x000fe200078e00ff */
[----:B------:R-:W-:Y:S01]  /*15d0*/  ISETP.NE.U32.AND P1, PT, RZ, c[0x0][0x360], PT ;  /* 0x0000d800ff007a0c */ /* 0x000fe20003f25070 */
[----:B------:R-:W-:Y:S01]  /*15e0*/  CS2R R82, SRZ ;  /* 0x0000000000527805 */ /* 0x000fe2000001ff00 */
[----:B------:R-:W-:Y:S01]  /*15f0*/  ISETP.NE.AND.EX P2, PT, RZ, c[0x0][0x374], PT, P0 ;  /* 0x0000dd00ff007a0c */ /* 0x000fe20003f45300 */
[----:B------:R-:W-:Y:S01]  /*1600*/  IMAD.MOV.U32 R80, RZ, RZ, RZ ;  /* 0x000000ffff507224 */ /* 0x000fe200078e00ff */
[----:B------:R-:W-:Y:S01]  /*1610*/  ISETP.NE.AND.EX P0, PT, RZ, c[0x0][0x364], PT, P1 ;  /* 0x0000d900ff007a0c */ /* 0x000fe20003f05310 */
[----:B------:R-:W-:Y:S01]  /*1620*/  IMAD.MOV.U32 R94, RZ, RZ, RZ ;  /* 0x000000ffff5e7224 */ /* 0x000fe200078e00ff */
[----:B------:R-:W-:Y:S01]  /*1630*/  ISETP.NE.U32.AND P1, PT, RZ, c[0x0][0x348], PT ;  /* 0x0000d200ff007a0c */ /* 0x000fe20003f25070 */
[----:B------:R-:W-:Y:S01]  /*1640*/  IMAD.WIDE R6, R211, R3, c[0x0][0x348] ;  /* 0x0000d200d3067625 */ /* 0x000fe200078e0203 */
[----:B------:R-:W-:-:S02]  /*1650*/  ISETP.NE.U32.AND P4, PT, RZ, c[0x0][0x350], PT ;  /* 0x0000d400ff007a0c */ /* 0x000fc40003f85070 */
[----:B------:R-:W-:Y:S01]  /*1660*/  ISETP.NE.U32.AND P3, PT, RZ, c[0x0][0x358], PT ;  /* 0x0000d600ff007a0c */ /* 0x000fe20003f65070 */
[CC--:B------:R-:W-:Y:S01]  /*1670*/  IMAD.WIDE R8, R211.reuse, R3.reuse, c[0x0][0x350] ;  /* 0x0000d400d3087625 */ /* 0x0c0fe200078e0203 */
[----:B------:R-:W-:Y:S02]  /*1680*/  ISETP.NE.AND.EX P1, PT, RZ, c[0x0][0x34c], PT, P1 ;  /* 0x0000d300ff007a0c */ /* 0x000fe40003f25310 */
[----:B------:R-:W-:Y:S01]  /*1690*/  ISETP.NE.AND.EX P4, PT, RZ, c[0x0][0x354], PT, P4 ;  /* 0x0000d500ff007a0c */ /* 0x000fe20003f85340 */
[----:B------:R-:W-:Y:S01]  /*16a0*/  @P2 IMAD.WIDE R12, R211, R3, c[0x0][0x370] ;  /* 0x0000dc00d30c2625 */ /* 0x000fe200078e0203 */
[----:B------:R-:W-:-:S03]  /*16b0*/  ISETP.NE.AND.EX P3, PT, RZ, c[0x0][0x35c], PT, P3 ;  /* 0x0000d700ff007a0c */ /* 0x000fc60003f65330 */
[CC--:B------:R-:W-:Y:S01]  /*16c0*/  @P0 IMAD.WIDE R10, R211.reuse, R3.reuse, c[0x0][0x360] ;  /* 0x0000d800d30a0625 */ /* 0x0c0fe200078e0203 */
[----:B------:R1:W5:Y:S03]  /*16d0*/  @P2 LDG.E R83, [R12.64] ;  /* 0x000000080c532981 */ /* 0x000366000c1e1900 */
[----:B------:R-:W-:Y:S01]  /*16e0*/  IMAD.WIDE R4, R211, R3, c[0x0][0x358] ;  /* 0x0000d600d3047625 */ /* 0x000fe200078e0203 */
[----:B------:R1:W5:Y:S04]  /*16f0*/  @P0 LDG.E R229, [R10.64] ;  /* 0x000000080ae50981 */ /* 0x000368000c1e1900 */
[----:B------:R1:W5:Y:S04]  /*1700*/  @P1 LDG.E R80, [R6.64] ;  /* 0x0000000806501981 */ /* 0x000368000c1e1900 */
        /* <DEDUP_REMOVED lines=10> */
.L_x_2031:
[----:B------:R-:W-:-:S04]  /*17b0*/  ISETP.NE.U32.AND P0, PT, RZ, c[0x0][0x368], PT ;  /* 0x0000da00ff007a0c */ /* 0x000fc80003f05070 */
[----:B------:R-:W-:-:S13]  /*17c0*/  ISETP.NE.AND.EX P0, PT, RZ, c[0x0][0x36c], PT, P0 ;  /* 0x0000db00ff007a0c */ /* 0x000fda0003f05300 */
[----:B------:R-:W-:Y:S05]  /*17d0*/  @!P0 BRA `(.L_x_2032) ;  /* 0x0000003000008947 */ /* 0x000fea0003800000 */
[----:B-1----:R-:W-:-:S06]  /*17e0*/  IMAD.WIDE R6, R211, R3, c[0x0][0x368] ;  /* 0x0000da00d3067625 */ /* 0x002fcc00078e0203 */
[----:B------:R1:W5:Y:S01]  /*17f0*/  LDG.E R6, [R6.64] ;  /* 0x0000000806067981 */ /* 0x000362000c1e1900 */
[----:B------:R-:W-:Y:S05]  /*1800*/  BRA `(.L_x_2033) ;  /* 0x0000005000007947 */ /* 0x000fea0003800000 */
.L_x_2032:
[----:B-1----:R-:W-:Y:S01]  /*1810*/  MOV R6, c[0x0][0x1d0] ;  /* 0x0000740000067a02 */ /* 0x002fe20000000f00 */
[----:B------:R-:W-:Y:S05]  /*1820*/  @!P4 BRA `(.L_x_2033) ;  /* 0x000000300000c947 */ /* 0x000fea0003800000 */
[----:B------:R1:W2:Y:S04]  /*1830*/  LDG.E R6, [R8.64] ;  /* 0x0000000808067981 */ /* 0x0002a8000c1e1900 */
[----:B-1----:R-:W2:Y:S02]  /*1840*/  LDG.E R8, [R8.64+0x4] ;  /* 0x0000040808087981 */ /* 0x002ea4000c1e1900 */
[----:B--2---:R-:W-:Y:S02]  /*1850*/  IADD3 R6, -R6, R8, RZ ;  /* 0x0000000806067210 */ /* 0x004fe40007ffe1ff */
.L_x_2033:
[----:B------:R2:W3:Y:S01]  /*1860*/  @P3 LDG.E R2, [R4.64] ;  /* 0x0000000804023981 */ /* 0x0004e2000c1e1900 */
[----:B------:R-:W-:-:S04]  /*1870*/  ISETP.NE.U32.AND P0, PT, RZ, c[0x0][0x378], PT ;  /* 0x0000de00ff007a0c */ /* 0x000fc80003f05070 */
[----:B------:R-:W-:Y:S01]  /*1880*/  ISETP.NE.AND.EX P0, PT, RZ, c[0x0][0x37c], PT, P0 ;  /* 0x0000df00ff007a0c */ /* 0x000fe20003f05300 */
[----:B--2---:R2:W3:Y:S01]  /*1890*/  @P3 LDG.E R4, [R4.64+0x4] ;  /* 0x0000040804043981 */ /* 0x0044e2000c1e1900 */
[----:B-----5:R-:W-:-:S11]  /*18a0*/  IMAD.MOV.U32 R65, RZ, RZ, R6 ;  /* 0x000000ffff417224 */ /* 0x020fd600078e0006 */
[----:B------:R-:W-:-:S05]  /*18b0*/  @P0 IMAD.WIDE R8, R211, R3, c[0x0][0x378] ;  /* 0x0000de00d3080625 */ /* 0x000fca00078e0203 */
[----:B------:R4:W5:Y:S01]  /*18c0*/  @P0 LDG.E R65, [R8.64] ;  /* 0x0000000808410981 */ /* 0x000962000c1e1900 */
[----:B------:R-:W-:Y:S01]  /*18d0*/  IMAD.MOV.U32 R228, RZ, RZ, c[0x0][0x2c4] ;  /* 0x0000b100ffe47624 */ /* 0x000fe200078e00ff */
[----:B------:R-:W-:Y:S01]  /*18e0*/  LOP3.LUT R230, R230, 0xfff7ffff, RZ, 0xc0, !PT ;  /* 0xfff7ffffe6e67812 */ /* 0x000fe200078ec0ff */
[----:B------:R-:W-:Y:S02]  /*18f0*/  IMAD.SHL.U32 R209, R209, 0x80, RZ ;  /* 0x00000080d1d17824 */ /* 0x000fe400078e00ff */
[----:B------:R-:W-:Y:S01]  /*1900*/  IMAD.MOV.U32 R0, RZ, RZ, c[0x0][0x228] ;  /* 0x00008a00ff007624 */ /* 0x000fe200078e00ff */
[----:B------:R-:W-:Y:S01]  /*1910*/  ISETP.NE.AND P2, PT, R228, 0x1, PT ;  /* 0x00000001e400780c */ /* 0x000fe20003f45270 */
[----:B------:R-:W-:Y:S01]  /*1920*/  IMAD.MOV.U32 R232, RZ, RZ, c[0x0][0x32c] ;  /* 0x0000cb00ffe87624 */ /* 0x000fe200078e00ff */
[----:B-1----:R-:W-:-:S04]  /*1930*/  IADD3 R7, R209, 0x7f, RZ ;  /* 0x0000007fd1077810 */ /* 0x002fc80007ffe0ff */
[----:B------:R-:W-:-:S07]  /*1940*/  ISETP.GE.AND P1, PT, R232, 0x1, PT ;  /* 0x00000001e800780c */ /* 0x000fce0003f26270 */
[----:B--2---:R-:W-:Y:S01]  /*1950*/  @P2 IMAD.HI.U32 R5, R7, c[0x0][0x2c8], RZ ;  /* 0x0000b20007052a27 */ /* 0x004fe200078e00ff */
[----:B------:R-:W-:-:S04]  /*1960*/  @P2 LOP3.LUT R230, R230, 0x80000, RZ, 0xfc, !PT ;  /* 0x00080000e6e62812 */ /* 0x000fc800078efcff */
[----:B------:R-:W-:Y:S02]  /*1970*/  @P2 SHF.R.U32.HI R7, RZ, c[0x0][0x2cc], R5 ;  /* 0x0000b300ff072a19 */ /* 0x000fe40000011605 */
[----:B------:R-:W-:-:S04]  /*1980*/  LOP3.LUT R230, R230, 0xffefffff, RZ, 0xc0, !PT ;  /* 0xffefffffe6e67812 */ /* 0x000fc800078ec0ff */
[----:B------:R-:W-:Y:S01]  /*1990*/  @P1 LOP3.LUT R230, R230, 0x100000, RZ, 0xfc, !PT ;  /* 0x00100000e6e61812 */ /* 0x000fe200078efcff */
[----:B---3--:R-:W-:Y:S02]  /*19a0*/  @P3 IMAD.IADD R0, R4, 0x1, -R2 ;  /* 0x0000000104003824 */ /* 0x008fe400078e0a02 */
[----:B------:R-:W-:-:S04]  /*19b0*/  IMAD.IADD R4, R6, 0x1, -R83 ;  /* 0x0000000106047824 */ /* 0x000fc800078e0a53 */
[----:B------:R-:W-:-:S05]  /*19c0*/  IMAD.IADD R231, R4, 0x1, R0 ;  /* 0x0000000104e77824 */ /* 0x000fca00078e0200 */
[C---:B------:R-:W-:Y:S02]  /*19d0*/  IADD3 R2, R231.reuse, 0x5f, RZ ;  /* 0x0000005fe7027810 */ /* 0x040fe40007ffe0ff */
[----:B------:R-:W-:-:S03]  /*19e0*/  IADD3 R5, R231, 0x1, -R229 ;  /* 0x00000001e7057810 */ /* 0x000fc60007ffe8e5 */
[----:B------:R-:W-:-:S04]  /*19f0*/  IMAD.HI R2, R2, 0x2aaaaaab, RZ ;  /* 0x2aaaaaab02027827 */ /* 0x000fc800078e02ff */
[----:B------:R-:W-:Y:S01]  /*1a00*/  IMAD.IADD R5, R5, 0x1, R7 ;  /* 0x0000000105057824 */ /* 0x000fe200078e0207 */
[----:B------:R-:W-:-:S04]  /*1a10*/  SHF.R.U32.HI R85, RZ, 0x1f, R2 ;  /* 0x0000001fff557819 */ /* 0x000fc80000011602 */
[----:B------:R-:W-:Y:S02]  /*1a20*/  LEA.HI.SX32 R85, R2, R85, 0x1c ;  /* 0x0000005502557211 */ /* 0x000fe400078fe2ff */
[----:B------:R-:W-:Y:S01]  /*1a30*/  IADD3 R7, R5, c[0x0][0x328], RZ ;  /* 0x0000ca0005077a10 */ /* 0x000fe20007ffe0ff */
[----:B------:R-:W-:Y:S05]  /*1a40*/  @!P1 BRA `(.L_x_2034) ;  /* 0x0000010000009947 */ /* 0x000fea0003800000 */
[C---:B----4-:R-:W-:Y:S01]  /*1a50*/  ISETP.GT.AND P0, PT, R5.reuse, RZ, PT ;  /* 0x000000ff0500720c */ /* 0x050fe20003f04270 */
        /* <DEDUP_REMOVED lines=9> */
.L_x_2036:
[----:B------:R-:W-:-:S13]  /*1af0*/  ISETP.NE.AND P0, PT, R232, 0x1, PT ;  /* 0x00000001e800780c */ /* 0x000fda0003f05270 */
[----:B------:R-:W-:-:S05]  /*1b00*/  @P0 IMAD.HI.U32 R5, R2, c[0x0][0x330], RZ ;  /* 0x0000cc0002050a27 */ /* 0x000fca00078e00ff */
[----:B------:R-:W-:Y:S02]  /*1b10*/  @P0 SHF.R.U32.HI R2, RZ, c[0x0][0x334], R5 ;  /* 0x0000cd00ff020a19 */ /* 0x000fe40000011605 */
.L_x_2037:
[----:B------:R-:W-:Y:S05]  /*1b20*/  BSYNC B0 ;  /* 0x0000000000007941 */ /* 0x000fea0003800000 */
.L_x_2035:
[----:B------:R-:W-:-:S05]  /*1b30*/  IMAD R2, R2, R232, c[0x0][0x32c] ;  /* 0x0000cb0002027624 */ /* 0x000fca00078e02e8 */
[----:B------:R-:W-:-:S04]  /*1b40*/  IMNMX R7, R7, R2, PT ;  /* 0x0000000207077217 */ /* 0x000fc80003800200 */
.L_x_2034:
[----:B----4-:R-:W-:Y:S01]  /*1b50*/  IADD3 R5, R7, 0x5f, RZ ;  /* 0x0000005f07057810 */ /* 0x010fe20007ffe0ff */
        /* <DEDUP_REMOVED lines=20> */
.L_x_2040:
[----:B------:R-:W-:-:S13]  /*1ca0*/  ISETP.NE.AND P0, PT, R232, 0x1, PT ;  /* 0x00000001e800780c */ /* 0x000fda0003f05270 */
[----:B------:R-:W-:-:S05]  /*1cb0*/  @P0 IMAD.HI.U32 R5, R7, c[0x0][0x330], RZ ;  /* 0x0000cc0007050a27 */ /* 0x000fca00078e00ff */
[----:B------:R-:W-:Y:S02]  /*1cc0*/  @P0 SHF.R.U32.HI R7, RZ, c[0x0][0x334], R5 ;  /* 0x0000cd00ff070a19 */ /* 0x000fe40000011605 */
.L_x_2041:
[----:B------:R-:W-:Y:S05]  /*1cd0*/  BSYNC B0 ;  /* 0x0000000000007941 */ /* 0x000fea0003800000 */
.L_x_2039:
[----:B------:R-:W-:-:S05]  /*1ce0*/  IMAD R7, R7, c[0x0][0x32c], RZ ;  /* 0x0000cb0007077a24 */ /* 0x000fca00078e02ff */
[----:B------:R-:W-:-:S05]  /*1cf0*/  IMNMX R8, R8, R7, !PT ;  /* 0x0000000708087217 */ /* 0x000fca0007800200 */
.L_x_2038:
[----:B------:R-:W-:Y:S01]  /*1d00*/  IMAD.HI R5, R8, 0x2aaaaaab, RZ ;  /* 0x2aaaaaab08057827 */ /* 0x000fe200078e02ff */
[C---:B------:R-:W-:Y:S01]  /*1d10*/  LOP3.LUT R7, R210.reuse, 0xff000000, RZ, 0xc0, !PT ;  /* 0xff000000d2077812 */ /* 0x040fe200078ec0ff */
[----:B------:R-:W-:Y:S01]  /*1d20*/  BSSY B0, `(.L_x_2042) ;  /* 0x0000029000007945 */ /* 0x000fe20003800000 */
[----:B------:R-:W-:Y:S02]  /*1d30*/  LOP3.LUT R233, R210, 0xff0000, RZ, 0xc0, !PT ;  /* 0x00ff0000d2e97812 */ /* 0x000fe400078ec0ff */
[----:B------:R-:W-:Y:S02]  /*1d40*/  SHF.R.U32.HI R8, RZ, 0x1f, R5 ;  /* 0x0000001fff087819 */ /* 0x000fe40000011605 */
[----:B------:R-:W-:Y:S02]  /*1d50*/  SHF.R.U32.HI R7, RZ, 0x8, R7 ;  /* 0x00000008ff077819 */ /* 0x000fe40000011607 */
[----:B------:R-:W-:Y:S01]  /*1d60*/  LEA.HI.SX32 R8, R5, R8, 0x1c ;  /* 0x0000000805087211 */ /* 0x000fe200078fe2ff */
[----:B------:R-:W-:Y:S01]  /*1d70*/  IMAD.MOV.U32 R5, RZ, RZ, RZ ;  /* 0x000000ffff057224 */ /* 0x000fe200078e00ff */
[----:B------:R-:W-:-:S02]  /*1d80*/  LEA.HI R233, R233, R7, RZ, 0x10 ;  /* 0x00000007e9e97211 */ /* 0x000fc400078f80ff */
[----:B------:R-:W-:Y:S02]  /*1d90*/  IMNMX R8, RZ, R8, !PT ;  /* 0x00000008ff087217 */ /* 0x000fe40007800200 */
[----:B------:R-:W-:Y:S02]  /*1da0*/  SHF.R.U32.HI R210, RZ, 0x10, R233 ;  /* 0x00000010ffd27819 */ /* 0x000fe400000116e9 */
[----:B------:R-:W-:Y:S02]  /*1db0*/  ISETP.GT.AND P0, PT, R2, R8, PT ;  /* 0x000000080200720c */ /* 0x000fe40003f04270 */
[C---:B------:R-:W-:Y:S02]  /*1dc0*/  ISETP.NE.AND P1, PT, R210.reuse, RZ, PT ;  /* 0x000000ffd200720c */ /* 0x040fe40003f25270 */
[----:B------:R-:W-:Y:S02]  /*1dd0*/  LOP3.LUT R233, R233, 0xff, RZ, 0xc0, !PT ;  /* 0x000000ffe9e97812 */ /* 0x000fe400078ec0ff */
[----:B------:R-:W-:-:S07]  /*1de0*/  SEL R102, R210, c[0x0][0x338], P1 ;  /* 0x0000ce00d2667a07 */ /* 0x000fce0000800000 */
[----:B------:R-:W-:Y:S05]  /*1df0*/  @!P0 BRA `(.L_x_2043) ;  /* 0x000001b000008947 */ /* 0x000fea0003800000 */
[-C--:B------:R-:W-:Y:S02]  /*1e00*/  IABS R10, R102.reuse ;  /* 0x00000066000a7213 */ /* 0x080fe40000000000 */
[----:B------:R-:W-:Y:S02]  /*1e10*/  IADD3 R11, R102, -0x1, R2 ;  /* 0xffffffff660b7810 */ /* 0x000fe40007ffe002 */
[----:B------:R-:W1:Y:S01]  /*1e20*/  I2F.RP R12, R10 ;  /* 0x0000000a000c7306 */ /* 0x000e620000209400 */
[----:B------:R-:W-:Y:S02]  /*1e30*/  IABS R5, R102 ;  /* 0x0000006600057213 */ /* 0x000fe40000000000 */
[----:B------:R-:W-:-:S03]  /*1e40*/  IMAD.IADD R11, R11, 0x1, -R8 ;  /* 0x000000010b0b7824 */ /* 0x000fc600078e0a08 */
[----:B------:R-:W-:Y:S02]  /*1e50*/  IMAD.MOV R5, RZ, RZ, -R5 ;  /* 0x000000ffff057224 */ /* 0x000fe400078e0a05 */
[----:B------:R-:W-:Y:S02]  /*1e60*/  IABS R7, R11 ;  /* 0x0000000b00077213 */ /* 0x000fe40000000000 */
[----:B------:R-:W-:-:S04]  /*1e70*/  LOP3.LUT R11, R11, R102, RZ, 0x3c, !PT ;  /* 0x000000660b0b7212 */ /* 0x000fc800078e3cff */
        /* <DEDUP_REMOVED lines=19> */
.L_x_2043:
[----:B------:R-:W-:Y:S05]  /*1fb0*/  BSYNC B0 ;  /* 0x0000000000007941 */ /* 0x000fea0003800000 */
.L_x_2042:
[----:B------:R-:W-:Y:S01]  /*1fc0*/  IMAD R8, R233, R5, R8 ;  /* 0x00000005e9087224 */ /* 0x000fe200078e0208 */
[----:B------:R-:W1:Y:S01]  /*1fd0*/  S2R R79, SR_TID.X ;  /* 0x00000000004f7919 */ /* 0x000e620000002100 */
[----:B------:R-:W-:Y:S02]  /*1fe0*/  SHF.R.S32.HI R117, RZ, 0x1f, R116 ;  /* 0x0000001fff757819 */ /* 0x000fe40000011474 */
[----:B------:R-:W-:Y:S01]  /*1ff0*/  IMAD.IADD R5, R8, 0x1, R5 ;  /* 0x0000000108057824 */ /* 0x000fe200078e0205 */
[----:B------:R-:W-:Y:S01]  /*2000*/  IADD3 R63, R116, 0x40, RZ ;  /* 0x00000040743f7810 */ /* 0x000fe20007ffe0ff */
[----:B------:R-:W-:-:S03]  /*2010*/  IMAD R8, R8, 0x60, -R4 ;  /* 0x0000006008087824 */ /* 0x000fc600078e0a04 */
[----:B------:R-:W-:Y:S02]  /*2020*/  IMNMX R5, R2, R5, PT ;  /* 0x0000000502057217 */ /* 0x000fe40003800200 */
[----:B------:R-:W-:-:S03]  /*2030*/  IMNMX R8, RZ, R8, !PT ;  /* 0x00000008ff087217 */ /* 0x000fc60007800200 */
[----:B------:R-:W-:-:S05]  /*2040*/  IMAD R5, R5, 0x60, -R4 ;  /* 0x0000006005057824 */ /* 0x000fca00078e0a04 */
[----:B------:R-:W-:-:S04]  /*2050*/  IMNMX R5, R5, R0, PT ;  /* 0x0000000005057217 */ /* 0x000fc80003800200 */
[----:B------:R-:W-:Y:S01]  /*2060*/  ISETP.GT.AND P0, PT, R5, R8, PT ;  /* 0x000000080500720c */ /* 0x000fe20003f04270 */
[----:B------:R-:W-:Y:S01]  /*2070*/  IMAD.WIDE.U32 R8, R8, -0x55555555, RZ ;  /* 0xaaaaaaab08087825 */ /* 0x000fe200078e00ff */
[----:B-1----:R-:W-:-:S04]  /*2080*/  SHF.R.S32.HI R78, RZ, 0x1f, R79 ;  /* 0x0000001fff4e7819 */ /* 0x002fc8000001144f */
[CC--:B------:R-:W-:Y:S02]  /*2090*/  LEA.HI R77, R78.reuse, R79.reuse, RZ, 0x3 ;  /* 0x0000004f4e4d7211 */ /* 0x0c0fe400078f18ff */
[----:B------:R-:W-:Y:S02]  /*20a0*/  SHF.R.U32.HI R101, RZ, 0x6, R9 ;  /* 0x00000006ff657819 */ /* 0x000fe40000011609 */
[----:B------:R-:W-:Y:S02]  /*20b0*/  LOP3.LUT R64, R77, 0xfffffff8, RZ, 0xc0, !PT ;  /* 0xfffffff84d407812 */ /* 0x000fe400078ec0ff */
[----:B------:R-:W-:Y:S01]  /*20c0*/  SHF.R.S32.HI R77, RZ, 0x3, R77 ;  /* 0x00000003ff4d7819 */ /* 0x000fe2000001144d */
[----:B------:R-:W-:Y:S01]  /*20d0*/  IMAD.MOV.U32 R4, RZ, RZ, R101 ;  /* 0x000000ffff047224 */ /* 0x000fe200078e0065 */
[----:B------:R-:W-:Y:S01]  /*20e0*/  @P0 IADD3 R5, R5, 0x5f, RZ ;  /* 0x0000005f05050810 */ /* 0x000fe20007ffe0ff */
[----:B------:R-:W-:Y:S01]  /*20f0*/  IMAD.IADD R64, R79, 0x1, -R64 ;  /* 0x000000014f407824 */ /* 0x000fe200078e0a40 */
[----:B------:R-:W-:Y:S01]  /*2100*/  LEA.HI R68, R78, R79, RZ, 0x6 ;  /* 0x0000004f4e447211 */ /* 0x000fe200078f30ff */
[C---:B------:R-:W-:Y:S01]  /*2110*/  IMAD.SHL.U32 R76, R77.reuse, 0x40, RZ ;  /* 0x000000404d4c7824 */ /* 0x040fe200078e00ff */
[----:B------:R-:W-:Y:S01]  /*2120*/  IADD3 R74, R77, 0x20, RZ ;  /* 0x000000204d4a7810 */ /* 0x000fe20007ffe0ff */
[----:B------:R-:W-:Y:S01]  /*2130*/  @P0 IMAD.HI R5, R5, 0x2aaaaaab, RZ ;  /* 0x2aaaaaab05050827 */ /* 0x000fe200078e02ff */
[----:B------:R-:W-:-:S02]  /*2140*/  IADD3 R71, R77, 0x40, RZ ;  /* 0x000000404d477810 */ /* 0x000fc40007ffe0ff */
[----:B------:R-:W-:Y:S01]  /*2150*/  LOP3.LUT R76, R76, 0x1c0, RZ, 0xc0, !PT ;  /* 0x000001c04c4c7812 */ /* 0x000fe200078ec0ff */
[----:B------:R-:W-:Y:S01]  /*2160*/  IMAD.SHL.U32 R68, R68, 0x8, RZ ;  /* 0x0000000844447824 */ /* 0x000fe200078e00ff */
[----:B------:R-:W-:Y:S01]  /*2170*/  @P0 SHF.R.U32.HI R2, RZ, 0x1f, R5 ;  /* 0x0000001fff020819 */ /* 0x000fe20000011605 */
[----:B------:R-:W-:Y:S01]  /*2180*/  IMAD.SHL.U32 R73, R74, 0x40, RZ ;  /* 0x000000404a497824 */ /* 0x000fe200078e00ff */
[----:B------:R-:W-:Y:S01]  /*2190*/  SHF.R.S32.HI R67, RZ, 0x1f, R74 ;  /* 0x0000001fff437819 */ /* 0x000fe2000001144a */
[----:B------:R-:W-:Y:S01]  /*21a0*/  IMAD.SHL.U32 R70, R71, 0x40, RZ ;  /* 0x0000004047467824 */ /* 0x000fe200078e00ff */
[----:B------:R-:W-:Y:S01]  /*21b0*/  @P0 LEA.HI.SX32 R4, R5, R2, 0x1c ;  /* 0x0000000205040211 */ /* 0x000fe200078fe2ff */
[----:B------:R-:W-:Y:S01]  /*21c0*/  IMAD.SHL.U32 R12, R64, 0x4, RZ ;  /* 0x00000004400c7824 */ /* 0x000fe200078e00ff */
[----:B------:R-:W-:Y:S02]  /*21d0*/  SHF.R.S32.HI R66, RZ, 0x1f, R71 ;  /* 0x0000001fff427819 */ /* 0x000fe40000011447 */
[----:B------:R-:W-:-:S02]  /*21e0*/  ISETP.GT.AND P0, PT, R4, R101, PT ;  /* 0x000000650400720c */ /* 0x000fc40003f04270 */
[----:B------:R-:W-:Y:S02]  /*21f0*/  SHF.R.U32.HI R75, RZ, 0x3, R76 ;  /* 0x00000003ff4b7819 */ /* 0x000fe4000001164c */
[----:B------:R-:W-:Y:S02]  /*2200*/  LOP3.LUT R234, R76, 0x38, R116, 0xf8, !PT ;  /* 0x000000384cea7812 */ /* 0x000fe400078ef874 */
[----:B------:R-:W-:Y:S02]  /*2210*/  LEA.HI R67, R67, R74, RZ, 0x3 ;  /* 0x0000004a43437211 */ /* 0x000fe400078f18ff */
[----:B------:R-:W-:Y:S02]  /*2220*/  LEA.HI R66, R66, R71, RZ, 0x3 ;  /* 0x0000004742427211 */ /* 0x000fe400078f18ff */
[----:B------:R-:W-:Y:S01]  /*2230*/  LOP3.LUT R68, R68, 0xfffffe00, RZ, 0xc0, !PT ;  /* 0xfffffe0044447812 */ /* 0x000fe200078ec0ff */
[----:B------:R-:W-:Y:S01]  /*2240*/  IMAD.SHL.U32 R67, R67, 0x40, RZ ;  /* 0x0000004043437824 */ /* 0x000fe200078e00ff */
[----:B------:R-:W-:Y:S01]  /*2250*/  LOP3.LUT R234, R234, R75, RZ, 0x3c, !PT ;  /* 0x0000004beaea7212 */ /* 0x000fe200078e3cff */
[----:B------:R-:W-:Y:S01]  /*2260*/  IMAD.SHL.U32 R66, R66, 0x40, RZ ;  /* 0x0000004042427824 */ /* 0x000fe200078e00ff */
[----:B------:R-:W-:-:S02]  /*2270*/  LOP3.LUT R73, R73, 0x1c0, RZ, 0xc0, !PT ;  /* 0x000001c049497812 */ /* 0x000fc400078ec0ff */
[----:B------:R-:W-:Y:S01]  /*2280*/  LOP3.LUT R70, R70, 0x1c0, RZ, 0xc0, !PT ;  /* 0x000001c046467812 */ /* 0x000fe200078ec0ff */
[----:B------:R-:W-:Y:S01]  /*2290*/  IMAD.IADD R234, R68, 0x1, R234 ;  /* 0x0000000144ea7824 */ /* 0x000fe200078e02ea */
[----:B------:R-:W-:Y:S02]  /*22a0*/  SHF.R.S32.HI R81, RZ, 0x1f, R77 ;  /* 0x0000001fff517819 */ /* 0x000fe4000001144d */
[----:B------:R-:W-:Y:S01]  /*22b0*/  SHF.R.S32.HI R13, RZ, 0x1f, R12 ;  /* 0x0000001fff0d7819 */ /* 0x000fe2000001140c */
[----:B------:R-:W-:Y:S01]  /*22c0*/  IMAD.SHL.U32 R234, R234, 0x2, RZ ;  /* 0x00000002eaea7824 */ /* 0x000fe200078e00ff */
[----:B------:R-:W-:Y:S02]  /*22d0*/  IADD3 R10, R12, 0x20, RZ ;  /* 0x000000200c0a7810 */ /* 0x000fe40007ffe0ff */
[----:B------:R-:W-:Y:S02]  /*22e0*/  SHF.R.U32.HI R72, RZ, 0x3, R73 ;  /* 0x00000003ff487819 */ /* 0x000fe40000011649 */
[----:B------:R-:W-:-:S02]  /*22f0*/  SHF.R.U32.HI R69, RZ, 0x3, R70 ;  /* 0x00000003ff457819 */ /* 0x000fc40000011646 */
[----:B------:R-:W-:Y:S02]  /*2300*/  LOP3.LUT R67, R67, 0xfffffe00, RZ, 0xc0, !PT ;  /* 0xfffffe0043437812 */ /* 0x000fe400078ec0ff */
[----:B------:R-:W-:Y:S01]  /*2310*/  LOP3.LUT R66, R66, 0xfffffe00, RZ, 0xc0, !PT ;  /* 0xfffffe0042427812 */ /* 0x000fe200078ec0ff */
[----:B------:R-:W-:Y:S05]  /*2320*/  @!P0 BRA `(.L_x_2044) ;  /* 0x0000527000008947 */ /* 0x000fea0003800000 */
[----:B------:R-:W-:Y:S01]  /*2330*/  IADD3 R95, P0, R77, R94, RZ ;  /* 0x0000005e4d5f7210 */ /* 0x000fe20007f1e0ff */
[----:B------:R-:W-:Y:S01]  /*2340*/  IMAD.MOV.U32 R158, RZ, RZ, 0x60 ;  /* 0x00000060ff9e7424 */ /* 0x000fe200078e00ff */
[----:B------:R-:W-:Y:S02]  /*2350*/  IADD3 R32, R4, -0x1, RZ ;  /* 0xffffffff04207810 */ /* 0x000fe40007ffe0ff */
[----:B------:R-:W-:Y:S01]  /*2360*/  LEA.HI.X.SX32 R94, R94, R81, 0x1, P0 ;  /* 0x000000515e5e7211 */ /* 0x000fe200000f0eff */
[----:B------:R-:W-:Y:S01]  /*2370*/  IMAD.WIDE.U32 R8, R95, c[0x0][0x238], R116 ;  /* 0x00008e005f087a25 */ /* 0x000fe200078e0074 */
[----:B------:R-:W-:Y:S02]  /*2380*/  IADD3 R93, -R77, R0, RZ ;  /* 0x000000004d5d7210 */ /* 0x000fe40007ffe1ff */
[----:B------:R-:W-:Y:S01]  /*2390*/  SEL R142, R211, RZ, !P3 ;  /* 0x000000ffd38e7207 */ /* 0x000fe20005800000 */
[----:B------:R-:W-:Y:S01]  /*23a0*/  IMAD R2, R94, c[0x0][0x238], RZ ;  /* 0x00008e005e027a24 */ /* 0x000fe200078e02ff */
[----:B------:R-:W-:Y:S01]  /*23b0*/  SHF.R.S32.HI R7, RZ, 0x1f, R32 ;  /* 0x0000001fff077819 */ /* 0x000fe20000011420 */
[----:B------:R-:W-:Y:S01]  /*23c0*/  IMAD R5, R32, -0x60, R93 ;  /* 0xffffffa020057824 */ /* 0x000fe200078e025d */
[----:B------:R-:W-:Y:S01]  /*23d0*/  ISETP.GE.AND P2, PT, R116, c[0x0][0x1d4], PT ;  /* 0x0000750074007a0c */ /* 0x000fe20003f46270 */
[----:B------:R-:W-:Y:S01]  /*23e0*/  IMAD R2, R95, c[0x0][0x23c], R2 ;  /* 0x00008f005f027a24 */ /* 0x000fe200078e0202 */
[----:B------:R-:W-:Y:S01]  /*23f0*/  ISETP.GE.AND P6, PT, R63, c[0x0][0x1d4], PT ;  /* 0x000075003f007a0c */ /* 0x000fe20003fc6270 */
[C---:B------:R-:W-:Y:S01]  /*2400*/  IMAD R104, R158.reuse, c[0x0][0x23c], RZ ;  /* 0x00008f009e687a24 */ /* 0x040fe200078e02ff */
[----:B------:R-:W-:Y:S01]  /*2410*/  ISETP.GE.AND P0, PT, R5, 0x1, PT ;  /* 0x000000010500780c */ /* 0x000fe20003f06270 */
[----:B------:R-:W-:Y:S01]  /*2420*/  IMAD.WIDE.U32 R170, R158, c[0x0][0x238], RZ ;  /* 0x00008e009eaa7a25 */ /* 0x000fe200078e00ff */
[----:B------:R-:W-:-:S02]  /*2430*/  IADD3 R9, R9, R2, RZ ;  /* 0x0000000209097210 */ /* 0x000fc40007ffe0ff */
[----:B------:R-:W-:Y:S01]  /*2440*/  SHF.R.S32.HI R2, RZ, 0x1f, R211 ;  /* 0x0000001fff027819 */ /* 0x000fe200000114d3 */
[----:B------:R-:W-:Y:S01]  /*2450*/  IMAD.IADD R104, R171, 0x1, R104 ;  /* 0x00000001ab687824 */ /* 0x000fe200078e0268 */
[----:B------:R-:W-:Y:S01]  /*2460*/  MOV R122, 0x5 ;  /* 0x00000005007a7802 */ /* 0x000fe20000000f00 */
[C---:B------:R-:W-:Y:S01]  /*2470*/  IMAD.WIDE.U32 R144, R227.reuse, c[0x0][0x240], R8 ;  /* 0x00009000e3907a25 */ /* 0x040fe200078e0008 */
[----:B------:R-:W-:Y:S02]  /*2480*/  SEL R90, R2, RZ, !P3 ;  /* 0x000000ff025a7207 */ /* 0x000fe40005800000 */
[----:B------:R-:W-:Y:S01]  /*2490*/  IADD3 R89, R6, R82, RZ ;  /* 0x0000005206597210 */ /* 0x000fe20007ffe0ff */
[----:B------:R-:W-:Y:S02]  /*24a0*/  IMAD R145, R227, c[0x0][0x244], R145 ;  /* 0x00009100e3917a24 */ /* 0x000fe400078e0291 */
[C---:B------:R-:W-:Y:S02]  /*24b0*/  IMAD R148, R81.reuse, c[0x0][0x280], RZ ;  /* 0x0000a00051947a24 */ /* 0x040fe400078e02ff */
[----:B------:R-:W-:Y:S01]  /*24c0*/  IMAD R146, R81, c[0x0][0x290], RZ ;  /* 0x0000a40051927a24 */ /* 0x000fe200078e02ff */
[----:B-----5:R-:W-:Y:S01]  /*24d0*/  SHF.R.S32.HI R96, RZ, 0x1f, R65 ;  /* 0x0000001fff607819 */ /* 0x020fe20000011441 */
[----:B------:R-:W-:-:S02]  /*24e0*/  IMAD R166, R90, c[0x0][0x248], RZ ;  /* 0x000092005aa67a24 */ /* 0x000fc400078e02ff */
[----:B------:R-:W-:-:S04]  /*24f0*/  IMAD.WIDE.U32 R152, R77, c[0x0][0x280], R12 ;  /* 0x0000a0004d987a25 */ /* 0x000fc800078e000c */
[----:B------:R-:W-:-:S04]  /*2500*/  IMAD.WIDE.U32 R150, R77, c[0x0][0x290], R12 ;  /* 0x0000a4004d967a25 */ /* 0x000fc800078e000c */
[----:B------:R-:W-:Y:S01]  /*2510*/  IMAD R111, R81, c[0x0][0x1e0], RZ ;  /* 0x00007800516f7a24 */ /* 0x000fe200078e02ff */
[----:B------:R-:W-:Y:S01]  /*2520*/  MOV R118, c[0x0][0x290] ;  /* 0x0000a40000767a02 */ /* 0x000fe20000000f00 */
[C---:B------:R-:W-:Y:S01]  /*2530*/  IMAD R166, R142.reuse, c[0x0][0x24c], R166 ;  /* 0x000093008ea67a24 */ /* 0x040fe200078e02a6 */
[----:B------:R-:W-:Y:S01]  /*2540*/  MOV R103, c[0x0][0x27c] ;  /* 0x00009f0000677a02 */ /* 0x000fe20000000f00 */
[----:B------:R-:W-:Y:S01]  /*2550*/  IMAD.WIDE.U32 R144, R142, c[0x0][0x248], R144 ;  /* 0x000092008e907a25 */ /* 0x000fe200078e0090 */
[----:B------:R-:W-:-:S03]  /*2560*/  P2R R138, PR, RZ, 0x4 ;  /* 0x00000004ff8a7803 */ /* 0x000fc60000000000 */
[----:B------:R-:W-:Y:S01]  /*2570*/  IMAD R4, R104, R32, RZ ;  /* 0x0000002068047224 */ /* 0x000fe200078e02ff */
[----:B------:R-:W-:Y:S01]  /*2580*/  IADD3 R167, R145, R166, RZ ;  /* 0x000000a691a77210 */ /* 0x000fe20007ffe0ff */
[----:B------:R-:W-:Y:S02]  /*2590*/  IMAD.MOV.U32 R166, RZ, RZ, R144 ;  /* 0x000000ffffa67224 */ /* 0x000fe400078e0090 */
[-C--:B------:R-:W-:Y:S02]  /*25a0*/  IMAD R4, R7, R170.reuse, R4 ;  /* 0x000000aa07047224 */ /* 0x080fe400078e0204 */
[----:B------:R-:W-:-:S04]  /*25b0*/  IMAD.WIDE.U32 R14, R32, R170, R166 ;  /* 0x000000aa200e7225 */ /* 0x000fc800078e00a6 */
[----:B------:R-:W-:Y:S01]  /*25c0*/  IMAD.MOV.U32 R7, RZ, RZ, c[0x0][0x238] ;  /* 0x00008e00ff077624 */ /* 0x000fe200078e00ff */
[----:B------:R-:W-:Y:S02]  /*25d0*/  IADD3 R4, R15, R4, RZ ;  /* 0x000000040f047210 */ /* 0x000fe40007ffe0ff */
[C---:B------:R-:W-:Y:S01]  /*25e0*/  @P0 LEA R8, P1, R14.reuse, c[0x0][0x220], 0x1 ;  /* 0x000088000e080a11 */ /* 0x040fe200078208ff */
[C---:B------:R-:W-:Y:S01]  /*25f0*/  IMAD.SHL.U32 R110, R7.reuse, 0x20, RZ ;  /* 0x00000020076e7824 */ /* 0x040fe200078e00ff */
[----:B------:R-:W-:Y:S02]  /*2600*/  SHF.L.U64.HI R109, R7, R122, c[0x0][0x23c] ;  /* 0x00008f00076d7619 */ /* 0x000fe4000001027a */
        /* <DEDUP_REMOVED lines=11> */
[----:B------:R-:W-:-:S03]  /*26c0*/  ISETP.GT.AND P0, PT, R5, 0x40, PT ;  /* 0x000000400500780c */ /* 0x000fc60003f04270 */
[----:B------:R1:W-:Y:S04]  /*26d0*/  @P1 LDGSTS.E.BYPASS.LTC128B.128 [R219+0x9100], [R16.64], !P2 ;  /* 0x0910000010db1fae */ /* 0x0003e8000d101d48 */
[----:B------:R1:W-:Y:S06]  /*26e0*/  @P1 LDGSTS.E.BYPASS.LTC128B.128 [R219+0xc100], [R16.64+0x80], !P6 ;  /* 0x0c10008010db1fae */ /* 0x0003ec000f101d48 */
[----:B------:R-:W-:Y:S01]  /*26f0*/  @P0 IMAD.MOV.U32 R8, RZ, RZ, c[0x0][0x23c] ;  /* 0x00008f00ff080624 */ /* 0x000fe200078e00ff */
[----:B------:R-:W-:-:S04]  /*2700*/  @P0 LEA R5, P1, R7, R14, 0x6 ;  /* 0x0000000e07050211 */ /* 0x000fc800078230ff */
[----:B------:R-:W-:Y:S02]  /*2710*/  @P0 LEA.HI.X R8, R7, R4, R8, 0x6, P1 ;  /* 0x0000000407080211 */ /* 0x000fe400008f3408 */
[----:B------:R-:W-:-:S04]  /*2720*/  @P0 LEA R4, P1, R5, c[0x0][0x220], 0x1 ;  /* 0x0000880005040a11 */ /* 0x000fc800078208ff */
[----:B------:R-:W-:Y:S02]  /*2730*/  @P0 LEA.HI.X R5, R5, c[0x0][0x224], R8, 0x1, P1 ;  /* 0x0000890005050a11 */ /* 0x000fe400008f0c08 */
[----:B------:R-:W-:Y:S02]  /*2740*/  ISETP.NE.U32.AND P1, PT, RZ, c[0x0][0x340], PT ;  /* 0x0000d000ff007a0c */ /* 0x000fe40003f25070 */
[----:B------:R-:W-:Y:S01]  /*2750*/  SHF.R.S32.HI R88, RZ, 0x1f, R89 ;  /* 0x0000001fff587819 */ /* 0x000fe20000011459 */
[C---:B------:R-:W-:Y:S01]  /*2760*/  IMAD R148, R77.reuse, c[0x0][0x284], R148 ;  /* 0x0000a1004d947a24 */ /* 0x040fe200078e0294 */
[----:B------:R-:W-:Y:S01]  /*2770*/  ISETP.NE.AND.EX P1, PT, RZ, c[0x0][0x344], PT, P1 ;  /* 0x0000d100ff007a0c */ /* 0x000fe20003f25310 */
[----:B------:R-:W-:Y:S01]  /*2780*/  IMAD R146, R77, c[0x0][0x294], R146 ;  /* 0x0000a5004d927a24 */ /* 0x000fe200078e0292 */
[----:B------:R2:W-:Y:S11]  /*2790*/  @P0 LDGSTS.E.BYPASS.LTC128B.128 [R219+0xa100], [R4.64], !P2 ;  /* 0x0a10000004db0fae */ /* 0x0005f6000d101d48 */
[----:B------:R-:W-:-:S04]  /*27a0*/  @P1 IMAD.WIDE R8, R211, R3, c[0x0][0x340] ;  /* 0x0000d000d3081625 */ /* 0x000fc800078e0203 */
[----:B------:R-:W-:Y:S01]  /*27b0*/  IMAD R6, R88, c[0x0][0x1e0], RZ ;  /* 0x0000780058067a24 */ /* 0x000fe200078e02ff */
[----:B------:R3:W4:Y:S01]  /*27c0*/  @P1 LDG.E R3, [R8.64] ;  /* 0x0000000808031981 */ /* 0x000722000c1e1900 */
[----:B------:R-:W-:Y:S01]  /*27d0*/  IMAD.WIDE.U32 R14, R77, c[0x0][0x280], R116 ;  /* 0x0000a0004d0e7a25 */ /* 0x000fe200078e0074 */
[----:B------:R-:W-:Y:S02]  /*27e0*/  IADD3 R153, R153, R148, RZ ;  /* 0x0000009499997210 */ /* 0x000fe40007ffe0ff */
[----:B------:R2:W-:Y:S01]  /*27f0*/  @P0 LDGSTS.E.BYPASS.LTC128B.128 [R219+0xd100], [R4.64+0x80], !P6 ;  /* 0x0d10008004db0fae */ /* 0x0005e2000f101d48 */
[----:B------:R-:W-:Y:S01]  /*2800*/  IMAD R6, R89, c[0x0][0x1e4], R6 ;  /* 0x0000790059067a24 */ /* 0x000fe200078e0206 */
[----:B------:R-:W-:Y:S01]  /*2810*/  IADD3 R149, R148, R15, RZ ;  /* 0x0000000f94957210 */ /* 0x000fe20007ffe0ff */
[----:B------:R-:W-:Y:S01]  /*2820*/  IMAD.IADD R151, R151, 0x1, R146 ;  /* 0x0000000197977824 */ /* 0x000fe200078e0292 */
[----:B------:R-:W0:Y:S01]  /*2830*/  LDGDEPBAR ;  /* 0x00000000000079af */ /* 0x000e220000000000 */
[C---:B------:R-:W-:Y:S01]  /*2840*/  IMAD R97, R96.reuse, c[0x0][0x280], RZ ;  /* 0x0000a00060617a24 */ /* 0x040fe200078e02ff */
[----:B------:R-:W-:Y:S01]  /*2850*/  WARPSYNC 0xffffffff ;  /* 0xffffffff00007948 */ /* 0x000fe20003800000 */
[----:B------:R-:W-:Y:S01]  /*2860*/  IMAD R96, R96, c[0x0][0x290], RZ ;  /* 0x0000a40060607a24 */ /* 0x000fe200078e02ff */
[C---:B------:R-:W-:Y:S01]  /*2870*/  SHF.L.U64.HI R107, R118.reuse, R122, c[0x0][0x294] ;  /* 0x0000a500766b7619 */ /* 0x040fe2000001027a */
[----:B------:R-:W-:Y:S01]  /*2880*/  IMAD.WIDE.U32 R168, R77, c[0x0][0x1e0], RZ ;  /* 0x000078004da87a25 */ /* 0x000fe200078e00ff */
[----:B------:R-:W-:-:S03]  /*2890*/  SHF.L.U32 R108, R118, 0x5, RZ ;  /* 0x00000005766c7819 */ /* 0x000fc600000006ff */
[----:B------:R-:W-:Y:S02]  /*28a0*/  IMAD R111, R77, c[0x0][0x1e4], R111 ;  /* 0x000079004d6f7a24 */ /* 0x000fe400078e026f */
[----:B------:R-:W-:Y:S02]  /*28b0*/  IMAD.MOV.U32 R148, RZ, RZ, R14 ;  /* 0x000000ffff947224 */ /* 0x000fe400078e000e */
[C---:B------:R-:W-:Y:S02]  /*28c0*/  IMAD R97, R65.reuse, c[0x0][0x284], R97 ;  /* 0x0000a10041617a24 */ /* 0x040fe400078e0261 */
[----:B------:R-:W-:Y:S02]  /*28d0*/  IMAD R96, R65, c[0x0][0x294], R96 ;  /* 0x0000a50041607a24 */ /* 0x000fe400078e0260 */
[----:B---3--:R-:W-:-:S04]  /*28e0*/  IMAD.WIDE.U32 R8, R89, c[0x0][0x1e0], RZ ;  /* 0x0000780059087a25 */ /* 0x008fc800078e00ff */
[----:B------:R-:W-:Y:S01]  /*28f0*/  IMAD.IADD R7, R9, 0x1, R6 ;  /* 0x0000000109077824 */ /* 0x000fe200078e0206 */
[----:B------:R-:W-:Y:S01]  /*2900*/  MOV R6, R8 ;  /* 0x0000000800067202 */ /* 0x000fe20000000f00 */
[----:B------:R-:W-:Y:S01]  /*2910*/  IMAD.WIDE.U32 R8, R77, c[0x0][0x290], R116 ;  /* 0x0000a4004d087a25 */ /* 0x000fe200078e0074 */
[----:B--2---:R-:W-:-:S03]  /*2920*/  SHF.L.U32 R4, R103, 0x1, RZ ;  /* 0x0000000167047819 */ /* 0x004fc600000006ff */
[C---:B------:R-:W-:Y:S01]  /*2930*/  IMAD.WIDE.U32 R6, R227.reuse, c[0x0][0x1e8], R6 ;  /* 0x00007a00e3067a25 */ /* 0x040fe200078e0006 */
[----:B------:R-:W-:Y:S02]  /*2940*/  IADD3 R147, R146, R9, RZ ;  /* 0x0000000992937210 */ /* 0x000fe40007ffe0ff */
[----:B------:R-:W-:Y:S01]  /*2950*/  MOV R146, R8 ;  /* 0x0000000800927202 */ /* 0x000fe20000000f00 */
[----:B------:R-:W-:Y:S01]  /*2960*/  IMAD R155, R227, c[0x0][0x1ec], R7 ;  /* 0x00007b00e39b7a24 */ /* 0x000fe200078e0207 */
[----:B------:R-:W-:Y:S01]  /*2970*/  MOV R154, R6 ;  /* 0x00000006009a7202 */ /* 0x000fe20000000f00 */
[----:B------:R-:W-:-:S04]  /*2980*/  IMAD.WIDE.U32 R152, R65, c[0x0][0x280], R152 ;  /* 0x0000a00041987a25 */ /* 0x000fc800078e0098 */
[----:B------:R-:W-:Y:S01]  /*2990*/  IMAD.WIDE.U32 R150, R65, c[0x0][0x290], R150 ;  /* 0x0000a40041967a25 */ /* 0x000fe200078e0096 */
[----:B------:R-:W-:-:S03]  /*29a0*/  IADD3 R99, R153, R97, RZ ;  /* 0x0000006199637210 */ /* 0x000fc60007ffe0ff */
[----:B------:R-:W-:Y:S01]  /*29b0*/  IMAD.MOV.U32 R114, RZ, RZ, c[0x0][0x280] ;  /* 0x0000a000ff727624 */ /* 0x000fe200078e00ff */
[----:B------:R-:W-:Y:S01]  /*29c0*/  IADD3 R98, R151, R96, RZ ;  /* 0x0000006097627210 */ /* 0x000fe20007ffe0ff */
[----:B------:R-:W-:Y:S02]  /*29d0*/  IMAD.IADD R111, R169, 0x1, R111 ;  /* 0x00000001a96f7824 */ /* 0x000fe400078e026f */
[----:B------:R-:W-:Y:S01]  /*29e0*/  IMAD.WIDE.U32 R146, R65, c[0x0][0x290], R146 ;  /* 0x0000a40041927a25 */ /* 0x000fe200078e0092 */
[----:B------:R-:W-:-:S03]  /*29f0*/  SHF.L.U64.HI R105, R114, R122, c[0x0][0x284] ;  /* 0x0000a10072697619 */ /* 0x000fc6000001027a */
[----:B------:R-:W-:Y:S01]  /*2a00*/  IMAD.WIDE.U32 R148, R65, c[0x0][0x280], R148 ;  /* 0x0000a00041947a25 */ /* 0x000fe200078e0094 */
[----:B------:R-:W-:-:S03]  /*2a10*/  IADD3 R96, R96, R147, RZ ;  /* 0x0000009360607210 */ /* 0x000fc60007ffe0ff */
[----:B------:R-:W-:Y:S02]  /*2a20*/  IMAD.SHL.U32 R106, R114, 0x20, RZ ;  /* 0x00000020726a7824 */ /* 0x000fe400078e00ff */
[----:B------:R-:W-:Y:S01]  /*2a30*/  IMAD.IADD R97, R97, 0x1, R149 ;  /* 0x0000000161617824 */ /* 0x000fe200078e0295 */
[--C-:B----4-:R-:W-:Y:S01]  /*2a40*/  @P1 SHF.R.S32.HI R7, RZ, 0x1f, R3.reuse ;  /* 0x0000001fff071819 */ /* 0x110fe20000011403 */
[----:B------:R-:W-:Y:S01]  /*2a50*/  @P1 IMAD.MOV.U32 R6, RZ, RZ, R3 ;  /* 0x000000ffff061224 */ /* 0x000fe200078e0003 */
[----:B------:R-:W-:Y:S02]  /*2a60*/  @!P1 MOV R7, R2 ;  /* 0x0000000200079202 */ /* 0x000fe40000000f00 */
[----:B------:R-:W-:Y:S02]  /*2a70*/  @!P1 MOV R6, R211 ;  /* 0x000000d300069202 */ /* 0x000fe40000000f00 */
[----:B------:R-:W-:Y:S02]  /*2a80*/  SEL R87, R7, RZ, !P4 ;  /* 0x000000ff07577207 */ /* 0x000fe40006000000 */
[----:B------:R-:W-:-:S03]  /*2a90*/  SEL R140, R6, RZ, !P4 ;  /* 0x000000ff068c7207 */ /* 0x000fc60006000000 */
[----:B------:R-:W-:Y:S02]  /*2aa0*/  IMAD R100, R87, c[0x0][0x1f0], RZ ;  /* 0x00007c0057647a24 */ /* 0x000fe400078e02ff */
[----:B------:R-:W-:-:S04]  /*2ab0*/  IMAD.WIDE.U32 R154, R140, c[0x0][0x1f0], R154 ;  /* 0x00007c008c9a7a25 */ /* 0x000fc800078e009a */
[----:B------:R-:W-:Y:S01]  /*2ac0*/  IMAD R100, R140, c[0x0][0x1f4], R100 ;  /* 0x00007d008c647a24 */ /* 0x000fe200078e0264 */
[----:B------:R-:W-:-:S04]  /*2ad0*/  IADD3 R92, P1, P0, R154, R168, R116 ;  /* 0x000000a89a5c7210 */ /* 0x000fc8000783e074 */
[----:B------:R-:W-:-:S04]  /*2ae0*/  IADD3 R100, R155, R100, RZ ;  /* 0x000000649b647210 */ /* 0x000fc80007ffe0ff */
[----:B------:R-:W-:Y:S02]  /*2af0*/  IADD3.X R91, R100, R111, R117, P1, P0 ;  /* 0x0000006f645b7210 */ /* 0x000fe40000fe0475 */
[----:B-1----:R-:W-:Y:S01]  /*2b00*/  ISETP.GE.AND P0, PT, R116, c[0x0][0x27c], PT ;  /* 0x00009f0074007a0c */ /* 0x002fe20003f06270 */
[----:B------:R-:W-:Y:S01]  /*2b10*/  BAR.SYNC.DEFER_BLOCKING 0x0 ;  /* 0x0000000000007b1d */ /* 0x000fe20000010000 */
[C---:B------:R-:W-:Y:S01]  /*2b20*/  IMAD.WIDE.U32 R6, R227.reuse, c[0x0][0x260], R116 ;  /* 0x00009800e3067a25 */ /* 0x040fe200078e0074 */
[----:B------:R-:W-:Y:S02]  /*2b30*/  SHF.R.S32.HI R120, RZ, 0x1f, R74 ;  /* 0x0000001fff787819 */ /* 0x000fe4000001144a */
[----:B------:R-:W-:Y:S01]  /*2b40*/  SEL R2, RZ, c[0x0][0x27c], !P0 ;  /* 0x00009f00ff027a07 */ /* 0x000fe20004000000 */
[----:B------:R-:W-:Y:S01]  /*2b50*/  IMAD R90, R90, c[0x0][0x268], RZ ;  /* 0x00009a005a5a7a24 */ /* 0x000fe200078e02ff */
[----:B------:R-:W-:Y:S01]  /*2b60*/  SHF.R.S32.HI R121, RZ, 0x1f, R71 ;  /* 0x0000001fff797819 */ /* 0x000fe20000011447 */
[C---:B------:R-:W-:Y:S01]  /*2b70*/  IMAD R7, R227.reuse, c[0x0][0x264], R7 ;  /* 0x00009900e3077a24 */ /* 0x040fe200078e0207 */
[----:B------:R-:W-:Y:S01]  /*2b80*/  ULDC.U8 UR4, c[0x0][0x298] ;  /* 0x0000a60000047ab9 */ /* 0x000fe20000000000 */
[----:B------:R-:W-:Y:S01]  /*2b90*/  IMAD.IADD R2, R116, 0x1, R2 ;  /* 0x0000000174027824 */ /* 0x000fe200078e0202 */
[----:B------:R-:W-:Y:S01]  /*2ba0*/  MOV R112, 0x6 ;  /* 0x0000000600707802 */ /* 0x000fe20000000f00 */
[----:B------:R-:W-:Y:S01]  /*2bb0*/  IMAD.WIDE.U32 R8, R227, c[0x0][0x210], R116 ;  /* 0x00008400e3087a25 */ /* 0x000fe200078e0074 */
[----:B------:R-:W-:-:S02]  /*2bc0*/  @P0 IADD3 R4, -R4, c[0x0][0x1d4], RZ ;  /* 0x0000750004040a10 */ /* 0x000fc40007ffe1ff */
[----:B------:R-:W-:Y:S01]  /*2bd0*/  SHF.R.S32.HI R136, RZ, 0x1f, R2 ;  /* 0x0000001fff887819 */ /* 0x000fe20000011402 */
[C---:B------:R-:W-:Y:S01]  /*2be0*/  IMAD R90, R142.reuse, c[0x0][0x26c], R90 ;  /* 0x00009b008e5a7a24 */ /* 0x040fe200078e025a */
[----:B------:R-:W-:Y:S01]  /*2bf0*/  SHF.R.S32.HI R3, RZ, 0x1f, R4 ;  /* 0x0000001fff037819 */ /* 0x000fe20000011404 */
[----:B------:R-:W-:Y:S01]  /*2c00*/  IMAD.WIDE.U32 R142, R142, c[0x0][0x268], R6 ;  /* 0x00009a008e8e7a25 */ /* 0x000fe200078e0006 */
[C---:B------:R-:W-:Y:S02]  /*2c10*/  LEA.HI R5, R136.reuse, R2, RZ, 0x6 ;  /* 0x0000000288057211 */ /* 0x040fe400078f30ff */
[----:B------:R-:W-:Y:S01]  /*2c20*/  LEA.HI R3, R3, R4, RZ, 0x4 ;  /* 0x0000000403037211 */ /* 0x000fe200078f20ff */
[----:B------:R-:W-:Y:S01]  /*2c30*/  IMAD R87, R87, c[0x0][0x218], RZ ;  /* 0x0000860057577a24 */ /* 0x000fe200078e02ff */
[----:B------:R-:W-:Y:S01]  /*2c40*/  LEA.HI R136, R136, R2, RZ, 0x3 ;  /* 0x0000000288887211 */ /* 0x000fe200078f18ff */
[----:B------:R-:W-:Y:S01]  /*2c50*/  IMAD R9, R227, c[0x0][0x214], R9 ;  /* 0x00008500e3097a24 */ /* 0x000fe200078e0209 */
[----:B------:R-:W-:Y:S01]  /*2c60*/  SHF.R.S32.HI R3, RZ, 0x4, R3 ;  /* 0x00000004ff037819 */ /* 0x000fe20000011403 */
[----:B------:R-:W-:Y:S01]  /*2c70*/  IMAD R120, R120, c[0x0][0x1e0], RZ ;  /* 0x0000780078787a24 */ /* 0x000fe200078e02ff */
[----:B------:R-:W-:Y:S01]  /*2c80*/  SHF.R.S32.HI R5, RZ, 0x6, R5 ;  /* 0x00000006ff057819 */ /* 0x000fe20000011405 */
[----:B------:R-:W-:Y:S01]  /*2c90*/  IMAD.MOV.U32 R123, RZ, RZ, c[0x0][0x1e0] ;  /* 0x00007800ff7b7624 */ /* 0x000fe200078e00ff */
[----:B------:R-:W-:Y:S01]  /*2ca0*/  LEA.HI.SX32 R3, R136, R3, 0x1d ;  /* 0x0000000388037211 */ /* 0x000fe200078feaff */
[----:B------:R-:W-:Y:S01]  /*2cb0*/  IMAD R121, R121, c[0x0][0x1e0], RZ ;  /* 0x0000780079797a24 */ /* 0x000fe200078e02ff */
[----:B------:R-:W-:Y:S01]  /*2cc0*/  LOP3.LUT R132, R73, 0x38, R136, 0xf8, !PT ;  /* 0x0000003849847812 */ /* 0x000fe200078ef888 */
[C---:B------:R-:W-:Y:S01]  /*2cd0*/  IMAD R4, R5.reuse, 0x1800, R67 ;  /* 0x0000180005047824 */ /* 0x040fe200078e0243 */
[----:B------:R-:W-:Y:S01]  /*2ce0*/  SHF.R.S32.HI R2, RZ, 0x1f, R3 ;  /* 0x0000001fff027819 */ /* 0x000fe20000011403 */
[----:B------:R-:W-:Y:S01]  /*2cf0*/  IMAD R6, R5, 0x1800, R68 ;  /* 0x0000180005067824 */ /* 0x000fe200078e0244 */
[----:B------:R-:W-:Y:S01]  /*2d00*/  SHF.L.U32 R135, R3, 0x3, RZ ;  /* 0x0000000303877819 */ /* 0x000fe200000006ff */
[----:B------:R-:W-:Y:S01]  /*2d10*/  IMAD R5, R5, 0x1800, R66 ;  /* 0x0000180005057824 */ /* 0x000fe200078e0242 */
[----:B------:R-:W-:Y:S01]  /*2d20*/  LEA.HI R2, R2, R3, RZ, 0x3 ;  /* 0x0000000302027211 */ /* 0x000fe200078f18ff */
[----:B------:R-:W-:Y:S01]  /*2d30*/  IMAD R87, R140, c[0x0][0x21c], R87 ;  /* 0x000087008c577a24 */ /* 0x000fe200078e0257 */
[----:B------:R-:W-:Y:S01]  /*2d40*/  LOP3.LUT R132, R132, R72, RZ, 0x3c, !PT ;  /* 0x0000004884847212 */ /* 0x000fe200078e3cff */
[----:B------:R-:W-:Y:S01]  /*2d50*/  IMAD.WIDE.U32 R140, R140, c[0x0][0x218], R8 ;  /* 0x000086008c8c7a25 */ /* 0x000fe200078e0008 */
[----:B------:R-:W-:-:S02]  /*2d60*/  SHF.R.S32.HI R2, RZ, 0x3, R2 ;  /* 0x00000003ff027819 */ /* 0x000fc40000011402 */
[----:B------:R-:W-:Y:S01]  /*2d70*/  LOP3.LUT R130, R70, 0x38, R136, 0xf8, !PT ;  /* 0x0000003846827812 */ /* 0x000fe200078ef888 */
[----:B------:R-:W-:Y:S01]  /*2d80*/  IMAD.IADD R132, R4, 0x1, R132 ;  /* 0x0000000104847824 */ /* 0x000fe200078e0284 */
[----:B------:R-:W-:Y:S01]  /*2d90*/  LOP3.LUT R129, R70, 0x38, R135, 0xf8, !PT ;  /* 0x0000003846817812 */ /* 0x000fe200078ef887 */
[----:B------:R-:W-:Y:S01]  /*2da0*/  IMAD R4, R2, 0x1800, R68 ;  /* 0x0000180002047824 */ /* 0x000fe200078e0244 */
[----:B------:R-:W-:Y:S01]  /*2db0*/  LOP3.LUT R134, R76, 0x38, R136, 0xf8, !PT ;  /* 0x000000384c867812 */ /* 0x000fe200078ef888 */
[----:B------:R-:W-:Y:S01]  /*2dc0*/  IMAD R3, R2, 0x1800, R67 ;  /* 0x0000180002037824 */ /* 0x000fe200078e0243 */
[--C-:B------:R-:W-:Y:S01]  /*2dd0*/  LOP3.LUT R133, R76, 0x38, R135.reuse, 0xf8, !PT ;  /* 0x000000384c857812 */ /* 0x100fe200078ef887 */
[----:B------:R-:W-:Y:S01]  /*2de0*/  IMAD R2, R2, 0x1800, R66 ;  /* 0x0000180002027824 */ /* 0x000fe200078e0242 */
[----:B------:R-:W-:Y:S01]  /*2df0*/  LOP3.LUT R131, R73, 0x38, R135, 0xf8, !PT ;  /* 0x0000003849837812 */ /* 0x000fe200078ef887 */
[----:B------:R-:W-:Y:S01]  /*2e00*/  IMAD R124, R158, c[0x0][0x294], RZ ;  /* 0x0000a5009e7c7a24 */ /* 0x000fe200078e02ff */
[-C--:B------:R-:W-:Y:S01]  /*2e10*/  LOP3.LUT R130, R130, R69.reuse, RZ, 0x3c, !PT ;  /* 0x0000004582827212 */ /* 0x080fe200078e3cff */
[C---:B------:R-:W-:Y:S01]  /*2e20*/  IMAD R125, R158.reuse, c[0x0][0x284], RZ ;  /* 0x0000a1009e7d7a24 */ /* 0x040fe200078e02ff */
[----:B------:R-:W-:Y:S01]  /*2e30*/  LOP3.LUT R129, R129, R69, RZ, 0x3c, !PT ;  /* 0x0000004581817212 */ /* 0x000fe200078e3cff */
[----:B------:R-:W-:Y:S01]  /*2e40*/  IMAD R126, R158, c[0x0][0x1e4], RZ ;  /* 0x000079009e7e7a24 */ /* 0x000fe200078e02ff */
[-C--:B------:R-:W-:Y:S01]  /*2e50*/  LOP3.LUT R134, R134, R75.reuse, RZ, 0x3c, !PT ;  /* 0x0000004b86867212 */ /* 0x080fe200078e3cff */
[----:B------:R-:W-:Y:S01]  /*2e60*/  IMAD.IADD R130, R5, 0x1, R130 ;  /* 0x0000000105827824 */ /* 0x000fe200078e0282 */
[----:B------:R-:W-:Y:S01]  /*2e70*/  LOP3.LUT R133, R133, R75, RZ, 0x3c, !PT ;  /* 0x0000004b85857212 */ /* 0x000fe200078e3cff */
[----:B------:R-:W-:Y:S01]  /*2e80*/  IMAD.IADD R129, R2, 0x1, R129 ;  /* 0x0000000102817824 */ /* 0x000fe200078e0281 */
[----:B------:R-:W-:Y:S01]  /*2e90*/  LOP3.LUT R131, R131, R72, RZ, 0x3c, !PT ;  /* 0x0000004883837212 */ /* 0x000fe200078e3cff */
[----:B------:R-:W-:Y:S01]  /*2ea0*/  IMAD.WIDE.U32 R164, R74, c[0x0][0x1e0], RZ ;  /* 0x000078004aa47a25 */ /* 0x000fe200078e00ff */
[----:B------:R-:W-:-:S02]  /*2eb0*/  IADD3 R89, P0, R77, R89, RZ ;  /* 0x000000594d597210 */ /* 0x000fc40007f1e0ff */
[----:B------:R-:W-:Y:S01]  /*2ec0*/  IADD3 R131, R3, R131, RZ ;  /* 0x0000008303837210 */ /* 0x000fe20007ffe0ff */
[----:B------:R-:W-:Y:S01]  /*2ed0*/  IMAD R120, R74, c[0x0][0x1e4], R120 ;  /* 0x000079004a787a24 */ /* 0x000fe200078e0278 */
[----:B------:R-:W-:Y:S01]  /*2ee0*/  IADD3.X R88, R81, R88, RZ, P0, !PT ;  /* 0x0000005851587210 */ /* 0x000fe200007fe4ff */
[----:B------:R-:W-:Y:S01]  /*2ef0*/  IMAD.IADD R134, R6, 0x1, R134 ;  /* 0x0000000106867824 */ /* 0x000fe200078e0286 */
[----:B------:R-:W-:Y:S01]  /*2f00*/  ISETP.NE.AND P0, PT, RZ, UR4, PT ;  /* 0x00000004ff007c0c */ /* 0x000fe2000bf05270 */
[----:B------:R-:W-:Y:S01]  /*2f10*/  IMAD.IADD R133, R4, 0x1, R133 ;  /* 0x0000000104857824 */ /* 0x000fe200078e0285 */
[----:B------:R-:W-:Y:S01]  /*2f20*/  LOP3.LUT R136, R136, 0xfffffff8, RZ, 0xc0, !PT ;  /* 0xfffffff888887812 */ /* 0x000fe200078ec0ff */
[----:B------:R-:W-:Y:S01]  /*2f30*/  IMAD.WIDE.U32 R158, R158, c[0x0][0x280], RZ ;  /* 0x0000a0009e9e7a25 */ /* 0x000fe200078e00ff */
[C---:B------:R-:W-:Y:S02]  /*2f40*/  SHF.L.U64.HI R122, R123.reuse, R122, c[0x0][0x1e4] ;  /* 0x000079007b7a7619 */ /* 0x040fe4000001027a */
[----:B------:R-:W-:Y:S01]  /*2f50*/  SHF.L.U32 R113, R123, 0x6, RZ ;  /* 0x000000067b717819 */ /* 0x000fe200000006ff */
[----:B------:R-:W-:Y:S01]  /*2f60*/  IMAD.WIDE.U32 R162, R71, c[0x0][0x1e0], RZ ;  /* 0x0000780047a27a25 */ /* 0x000fe200078e00ff */
[----:B------:R-:W-:-:S02]  /*2f70*/  ISETP.GE.AND P1, PT, R103, 0x1, PT ;  /* 0x000000016700780c */ /* 0x000fc40003f26270 */
[----:B------:R-:W-:Y:S01]  /*2f80*/  ISETP.GE.AND P4, PT, R116, c[0x0][0x1d4], PT ;  /* 0x0000750074007a0c */ /* 0x000fe20003f86270 */
[----:B------:R-:W-:Y:S01]  /*2f90*/  IMAD.WIDE.U32 R160, R118, 0x60, RZ ;  /* 0x0000006076a07825 */ /* 0x000fe200078e00ff */
[----:B------:R-:W-:Y:S02]  /*2fa0*/  P2R R137, PR, RZ, 0x1 ;  /* 0x00000001ff897803 */ /* 0x000fe40000000000 */
[----:B------:R-:W-:Y:S01]  /*2fb0*/  IADD3 R120, R165, R120, RZ ;  /* 0x00000078a5787210 */ /* 0x000fe20007ffe0ff */
[----:B------:R-:W-:Y:S01]  /*2fc0*/  IMAD.WIDE.U32 R156, R123, 0x60, RZ ;  /* 0x000000607b9c7825 */ /* 0x000fe200078e00ff */
[----:B------:R-:W-:Y:S02]  /*2fd0*/  IADD3 R87, R141, R87, RZ ;  /* 0x000000578d577210 */ /* 0x000fe40007ffe0ff */
        /* <DEDUP_REMOVED lines=20> */
.L_x_2079:
        /* <DEDUP_REMOVED lines=10> */
[C---:B------:R-:W-:Y:S02]  /*31c0*/  IADD3.X R4, R91.reuse, R172, R122, P1, P0 ;  /* 0x000000ac5b047210 */ /* 0x040fe40000fe047a */
[C---:B------:R-:W-:Y:S04]  /*31d0*/  IADD3 R3, P1, P0, R92.reuse, R174, R113 ;  /* 0x000000ae5c037210 */ /* 0x040fe8000783e071 */
        /* <DEDUP_REMOVED lines=51> */
.L_x_2049:
[----:B------:R-:W-:Y:S05]  /*3510*/  BSYNC B0 ;  /* 0x0000000000007941 */ /* 0x000fea0003800000 */
.L_x_2048:
[----:B------:R-:W-:Y:S01]  /*3520*/  ISETP.GE.AND P3, PT, R74, R139, PT ;  /* 0x0000008b4a00720c */ /* 0x000fe20003f66270 */
[----:B-----5:R-:W-:Y:S01]  /*3530*/  IMAD.MOV.U32 R5, RZ, RZ, R30 ;  /* 0x000000ffff057224 */ /* 0x020fe200078e001e */
[----:B-1----:R-:W-:Y:S01]  /*3540*/  MOV R3, R26 ;  /* 0x0000001a00037202 */ /* 0x002fe20000000f00 */
[----:B------:R-:W-:Y:S01]  /*3550*/  IMAD.MOV.U32 R4, RZ, RZ, R31 ;  /* 0x000000ffff047224 */ /* 0x000fe200078e001f */
[----:B------:R-:W-:Y:S01]  /*3560*/  BSSY B0, `(.L_x_2050) ;  /* 0x0000022000007945 */ /* 0x000fe20003800000 */
[----:B------:R-:W-:Y:S01]  /*3570*/  IMAD.MOV.U32 R2, RZ, RZ, R27 ;  /* 0x000000ffff027224 */ /* 0x000fe200078e001b */
[----:B------:R-:W-:Y:S01]  /*3580*/  CS2R R24, SRZ ;  /* 0x0000000000187805 */ /* 0x000fe2000001ff00 */
[----:B------:R-:W-:Y:S01]  /*3590*/  IMAD.MOV.U32 R6, RZ, RZ, R52 ;  /* 0x000000ffff067224 */ /* 0x000fe200078e0034 */
[----:B------:R-:W-:Y:S01]  /*35a0*/  PRMT R15, R4, 0x5410, R5 ;  /* 0x00005410040f7816 */ /* 0x000fe20000000005 */
[----:B------:R-:W-:Y:S01]  /*35b0*/  IMAD.MOV.U32 R4, RZ, RZ, R34 ;  /* 0x000000ffff047224 */ /* 0x000fe200078e0022 */
[----:B------:R-:W-:Y:S01]  /*35c0*/  PRMT R2, R2, 0x5410, R3 ;  /* 0x0000541002027816 */ /* 0x000fe20000000003 */
[----:B------:R-:W-:Y:S01]  /*35d0*/  CS2R R46, SRZ ;  /* 0x00000000002e7805 */ /* 0x000fe2000001ff00 */
        /* <DEDUP_REMOVED lines=26> */
.L_x_2051:
[----:B------:R-:W-:Y:S05]  /*3780*/  BSYNC B0 ;  /* 0x0000000000007941 */ /* 0x000fea0003800000 */
.L_x_2050:
        /* <DEDUP_REMOVED lines=37> */
.L_x_2053:
[----:B------:R-:W-:Y:S05]  /*39e0*/  BSYNC B0 ;  /* 0x0000000000007941 */ /* 0x000fea0003800000 */
.L_x_2052:
        /* <DEDUP_REMOVED lines=22> */
[----:B------:R-:W-:Y:S02]  /*3b50*/  @!P0 PRMT R29, R28, 0x5432, R29 ;  /* 0x000054321c1d8816 */ /* 0x000fe4000000001d */
[----:B------:R-:W-:Y:S02]  /*3b60*/  @!P0 PRMT R5, R2, 0x5432, R5 ;  /* 0x0000543202058816 */ /* 0x000fe40000000005 */
[----:B------:R-:W-:Y:S01]  /*3b70*/  @!P0 SHF.R.U32.HI R3, RZ, 0x10, R27 ;  /* 0x00000010ff038819 */ /* 0x000fe2000001161b */
[----:B------:R-:W-:Y:S01]  /*3b80*/  @!P0 IMAD.U32 R27, R29, 0x10000, RZ ;  /* 0x000100001d1b8824 */ /* 0x000fe200078e00ff */
[----:B------:R-:W-:Y:S02]  /*3b90*/  @!P0 PRMT R36, R28, 0x5410, R4 ;  /* 0x000054101c248816 */ /* 0x000fe40000000004 */
[----:B------:R-:W-:Y:S01]  /*3ba0*/  @!P0 PRMT R4, R2, 0x5410, R3 ;  /* 0x0000541002048816 */ /* 0x000fe20000000003 */
[----:B------:R-:W-:Y:S01]  /*3bb0*/  @!P0 IMAD.U32 R3, R5, 0x10000, RZ ;  /* 0x0001000005038824 */ /* 0x000fe200078e00ff */
[----:B------:R-:W-:Y:S01]  /*3bc0*/  @!P0 LOP3.LUT R29, R29, 0xffff0000, RZ, 0xc0, !PT ;  /* 0xffff00001d1d8812 */ /* 0x000fe200078ec0ff */
[C---:B------:R-:W-:Y:S01]  /*3bd0*/  @!P0 IMAD.U32 R34, R36.reuse, 0x10000, RZ ;  /* 0x0001000024228824 */ /* 0x040fe200078e00ff */
        /* <DEDUP_REMOVED lines=37> */
.L_x_2057:
[----:B------:R-:W-:Y:S05]  /*3e30*/  BSYNC B0 ;  /* 0x0000000000007941 */ /* 0x000fea0003800000 */
.L_x_2056:
        /* <DEDUP_REMOVED lines=55> */
.L_x_2055:
[----:B------:R-:W-:Y:S05]  /*41b0*/  BSYNC B1 ;  /* 0x0000000000017941 */ /* 0x000fea0003800000 */
.L_x_2054:
        /* <DEDUP_REMOVED lines=56> */
.L_x_2061:
[----:B------:R-:W-:Y:S05]  /*4540*/  BSYNC B0 ;  /* 0x0000000000007941 */ /* 0x000fea0003800000 */
.L_x_2060:
        /* <DEDUP_REMOVED lines=55> */
.L_x_2059:
[----:B------:R-:W-:Y:S05]  /*48c0*/  BSYNC B1 ;  /* 0x0000000000017941 */ /* 0x000fea0003800000 */
.L_x_2058:
        /* <DEDUP_REMOVED lines=10> */
[----:B------:R-:W-:Y:S02]  /*4970*/  @!P0 PRMT R2, R7, 0x5432, R2 ;  /* 0x0000543207028816 */ /* 0x000fe40000000002 */
[----:B------:R-:W-:Y:S01]  /*4980*/  @!P0 SHF.R.U32.HI R3, RZ, 0x10, R21 ;  /* 0x00000010ff038819 */ /* 0x000fe20000011615 */
[C---:B------:R-:W-:Y:S01]  /*4990*/  @!P0 IMAD.U32 R14, R4.reuse, 0x10000, RZ ;  /* 0x00010000040e8824 */ /* 0x040fe200078e00ff */
        /* <DEDUP_REMOVED lines=42> */
.L_x_2064:
[----:B------:R-:W-:Y:S05]  /*4c40*/  BSYNC B0 ;  /* 0x0000000000007941 */ /* 0x000fea0003800000 */
.L_x_2063:
        /* <DEDUP_REMOVED lines=56> */
.L_x_2047:
        /* <DEDUP_REMOVED lines=9> */
[----:B------:R-:W-:Y:S08]  /*5060*/  BSSY B0, `(.L_x_2065) ;  /* 0x00000ba000007945 */ /* 0x000ff00003800000 */
        /* <DEDUP_REMOVED lines=21> */
[-C--:B------:R-:W-:Y:S03]  /*51c0*/  ISETP.GE.AND P0, PT, R77, R139.reuse, PT ;  /* 0x0000008b4d00720c */ /* 0x080fe60003f06270 */
[----:B------:R4:W3:Y:S01]  /*51d0*/  @!P1 LDG.E.128 R48, [R4.64] ;  /* 0x0000000804309981 */ /* 0x0008e2000c1e1d00 */
[----:B------:R-:W-:Y:S01]  /*51e0*/  ISETP.GE.OR P0, PT, R116, c[0x0][0x27c], P0 ;  /* 0x00009f0074007a0c */ /* 0x000fe20000706670 */
[----:B-1----:R-:W-:Y:S06]  /*51f0*/  CS2R R16, SRZ ;  /* 0x0000000000107805 */ /* 0x002fec000001ff00 */
[----:B------:R1:W3:Y:S06]  /*5200*/  @!P1 LDG.E.128 R16, [R2.64] ;  /* 0x0000000802109981 */ /* 0x0002ec000c1e1d00 */
[----:B------:R-:W-:Y:S01]  /*5210*/  @!P0 IADD3 R38, P1, R148, R38, RZ ;  /* 0x0000002694268210 */ /* 0x000fe20007f3e0ff */
[----:B----4-:R-:W-:Y:S04]  /*5220*/  CS2R R4, SRZ ;  /* 0x0000000000047805 */ /* 0x010fe8000001ff00 */
[----:B------:R-:W-:Y:S01]  /*5230*/  @!P0 IMAD.X R29, R29, 0x1, R97, P1 ;  /* 0x000000011d1d8824 */ /* 0x000fe200008e0661 */
[C---:B-1----:R-:W-:Y:S04]  /*5240*/  @!P0 LEA R2, P1, R38.reuse, c[0x0][0x270], 0x1 ;  /* 0x00009c0026028a11 */ /* 0x042fe800078208ff */
[----:B------:R-:W-:Y:S02]  /*5250*/  @!P0 LEA.HI.X R3, R38, c[0x0][0x274], R29, 0x1, P1 ;  /* 0x00009d0026038a11 */ /* 0x000fe400008f0c1d */
[----:B------:R-:W-:Y:S01]  /*5260*/  @!P0 IADD3 R36, P1, R146, R36, RZ ;  /* 0x0000002492248210 */ /* 0x000fe20007f3e0ff */
[----:B------:R-:W-:Y:S04]  /*5270*/  CS2R R38, SRZ ;  /* 0x0000000000267805 */ /* 0x000fe8000001ff00 */
[----:B------:R-:W-:Y:S01]  /*5280*/  @!P0 IMAD.X R7, R7, 0x1, R96, P1 ;  /* 0x0000000107078824 */ /* 0x000fe200008e0660 */
[C---:B------:R-:W-:Y:S04]  /*5290*/  @!P0 LEA R8, P1, R36.reuse, c[0x0][0x288], 0x1 ;  /* 0x0000a20024088a11 */ /* 0x040fe800078208ff */
[----:B------:R-:W-:Y:S02]  /*52a0*/  @!P0 LEA.HI.X R9, R36, c[0x0][0x28c], R7, 0x1, P1 ;  /* 0x0000a30024098a11 */ /* 0x000fe400008f0c07 */
[----:B------:R-:W-:Y:S01]  /*52b0*/  CS2R R6, SRZ ;  /* 0x0000000000067805 */ /* 0x000fe2000001ff00 */
[----:B------:R-:W-:Y:S01]  /*52c0*/  CS2R R36, SRZ ;  /* 0x0000000000247805 */ /* 0x000fe2000001ff00 */
[----:B------:R-:W-:Y:S04]  /*52d0*/  ISETP.GE.AND P1, PT, R116, c[0x0][0x27c], PT ;  /* 0x00009f0074007a0c */ /* 0x000fe80003f26270 */
        /* <DEDUP_REMOVED lines=15> */
[----:B------:R-:W-:Y:S02]  /*53d0*/  IMAD.MOV.U32 R9, RZ, RZ, R18 ;  /* 0x000000ffff097224 */ /* 0x000fe400078e0012 */
        /* <DEDUP_REMOVED lines=14> */
[--C-:B-----5:R-:W-:Y:S01]  /*54c0*/  @!P1 SHF.R.U64 R33, R36, 0x10, R37.reuse ;  /* 0x0000001024219819 */ /* 0x120fe20000001225 */
[----:B------:R-:W-:Y:S01]  /*54d0*/  IMAD.MOV.U32 R35, RZ, RZ, R38 ;  /* 0x000000ffff237224 */ /* 0x000fe200078e0026 */
[----:B------:R-:W-:Y:S01]  /*54e0*/  @!P1 SHF.R.U32.HI R34, RZ, 0x10, R37 ;  /* 0x00000010ff229819 */ /* 0x000fe20000011625 */
[----:B------:R-:W-:Y:S01]  /*54f0*/  IMAD.X R2, R172, 0x1, R111, P0 ;  /* 0x00000001ac027824 */ /* 0x000fe200000e066f */
[-C--:B------:R-:W-:Y:S01]  /*5500*/  IADD3 R9, P2, P0, R154, R3.reuse, R136 ;  /* 0x000000039a097210 */ /* 0x080fe2000785e088 */
[----:B------:R-:W-:Y:S02]  /*5510*/  IMAD.MOV.U32 R30, RZ, RZ, R39 ;  /* 0x000000ffff1e7224 */ /* 0x000fe400078e0027 */
[----:B------:R-:W2:Y:S01]  /*5520*/  LDS.128 R56, [R134+0x8100] ;  /* 0x0081000086387984 */ /* 0x000ea20000000c00 */
[-C--:B------:R-:W-:Y:S01]  /*5530*/  IADD3.X R8, R100, R2.reuse, R128, P2, P0 ;  /* 0x0000000264087210 */ /* 0x080fe200017e0480 */
[----:B------:R-:W-:Y:S01]  /*5540*/  IMAD.MOV.U32 R31, RZ, RZ, R36 ;  /* 0x000000ffff1f7224 */ /* 0x000fe200078e0024 */
[----:B------:R-:W-:Y:S01]  /*5550*/  ISETP.GE.AND P0, PT, R135, c[0x0][0x1d4], PT ;  /* 0x0000750087007a0c */ /* 0x000fe20003f06270 */
[----:B------:R-:W-:Y:S01]  /*5560*/  IMAD.MOV.U32 R29, RZ, RZ, R37 ;  /* 0x000000ffff1d7224 */ /* 0x000fe200078e0025 */
[----:B------:R-:W-:Y:S02]  /*5570*/  @!P1 SHF.R.U64 R36, R38, 0x10, R39 ;  /* 0x0000001026249819 */ /* 0x000fe40000001227 */
[----:B------:R-:W-:Y:S02]  /*5580*/  @!P1 PRMT R33, R31, 0x5410, R33 ;  /* 0x000054101f219816 */ /* 0x000fe40000000021 */
[----:B------:R-:W-:Y:S02]  /*5590*/  @!P1 PRMT R34, R29, 0x5410, R34 ;  /* 0x000054101d229816 */ /* 0x000fe40000000022 */
[----:B------:R-:W-:Y:S02]  /*55a0*/  @!P1 PRMT R31, R35, 0x5410, R36 ;  /* 0x00005410231f9816 */ /* 0x000fe40000000024 */
[----:B------:R-:W-:Y:S01]  /*55b0*/  @!P1 SHF.R.U32.HI R37, RZ, 0x10, R39 ;  /* 0x00000010ff259819 */ /* 0x000fe20000011627 */
[----:B------:R-:W-:Y:S01]  /*55c0*/  @!P1 IMAD.U32 R35, R34, 0x10000, RZ ;  /* 0x0001000022239824 */ /* 0x000fe200078e00ff */
[C---:B------:R-:W-:Y:S01]  /*55d0*/  @!P1 LOP3.LUT R41, R31.reuse, 0xffff0000, RZ, 0xc0, !PT ;  /* 0xffff00001f299812 */ /* 0x040fe200078ec0ff */
[----:B------:R-:W-:Y:S01]  /*55e0*/  @!P1 IMAD.U32 R39, R31, 0x10000, RZ ;  /* 0x000100001f279824 */ /* 0x000fe200078e00ff */
[----:B------:R-:W-:Y:S02]  /*55f0*/  @!P0 IADD3 R3, P3, P2, R154, R3, R135 ;  /* 0x000000039a038210 */ /* 0x000fe40007a7e087 */
[----:B------:R-:W-:Y:S02]  /*5600*/  @!P1 PRMT R45, R30, 0x5410, R37 ;  /* 0x000054101e2d9816 */ /* 0x000fe40000000025 */
[----:B------:R-:W-:Y:S02]  /*5610*/  @!P0 IADD3.X R2, R100, R2, R127, P3, P2 ;  /* 0x0000000264028210 */ /* 0x000fe40001fe447f */
[----:B------:R-:W-:Y:S01]  /*5620*/  LEA R178, P2, R9, c[0x0][0x1c8], 0x1 ;  /* 0x0000720009b27a11 */ /* 0x000fe200078408ff */
[----:B------:R-:W-:Y:S01]  /*5630*/  @!P1 IMAD.U32 R43, R45, 0x10000, RZ ;  /* 0x000100002d2b9824 */ /* 0x000fe200078e00ff */
[----:B------:R-:W-:Y:S02]  /*5640*/  @!P1 LOP3.LUT R37, R34, 0xffff0000, RZ, 0xc0, !PT ;  /* 0xffff000022259812 */ /* 0x000fe400078ec0ff */
[----:B------:R-:W-:Y:S02]  /*5650*/  LEA.HI.X R179, R9, c[0x0][0x1cc], R8, 0x1, P2 ;  /* 0x0000730009b37a11 */ /* 0x000fe400010f0c08 */
[----:B------:R-:W-:Y:S02]  /*5660*/  @!P0 LEA R176, P2, R3, c[0x0][0x1c8], 0x1 ;  /* 0x0000720003b08a11 */ /* 0x000fe400078408ff */
[----:B------:R-:W-:Y:S01]  /*5670*/  @!P1 SHF.R.U32.HI R8, RZ, 0x10, R5 ;  /* 0x00000010ff089819 */ /* 0x000fe20000011605 */
[----:B-1----:R-:W-:Y:S01]  /*5680*/  @!P1 IMAD.U32 R31, R23, 0x10000, RZ ;  /* 0x00010000171f9824 */ /* 0x002fe200078e00ff */
[----:B------:R-:W-:Y:S01]  /*5690*/  @!P0 LEA.HI.X R177, R3, c[0x0][0x1cc], R2, 0x1, P2 ;  /* 0x0000730003b18a11 */ /* 0x000fe200010f0c02 */
[----:B------:R-:W-:Y:S01]  /*56a0*/  IMAD.MOV.U32 R3, RZ, RZ, R4 ;  /* 0x000000ffff037224 */ /* 0x000fe200078e0004 */
[----:B------:R-:W-:Y:S01]  /*56b0*/  MOV R2, R5 ;  /* 0x0000000500027202 */ /* 0x000fe20000000f00 */
[----:B------:R-:W-:Y:S01]  /*56c0*/  @!P1 FMUL.FTZ R186, R31, R43 ;  /* 0x0000002b1fba9220 */ /* 0x000fe20000410000 */
[----:B------:R-:W-:Y:S02]  /*56d0*/  @!P1 SHF.R.U64 R9, R6, 0x10, R7 ;  /* 0x0000001006099819 */ /* 0x000fe40000001207 */
[----:B------:R-:W-:Y:S01]  /*56e0*/  @!P1 PRMT R29, R2, 0x5410, R8 ;  /* 0x00005410021d9816 */ /* 0x000fe20000000008 */
[----:B------:R-:W-:Y:S01]  /*56f0*/  @!P1 IMAD.U32 R2, R20, 0x10000, RZ ;  /* 0x0001000014029824 */ /* 0x000fe200078e00ff */
[C---:B--2---:R-:W-:Y:S01]  /*5700*/  @!P1 SHF.L.U32 R30, R56.reuse, 0x10, RZ ;  /* 0x00000010381e9819 */ /* 0x044fe200000006ff */
[C---:B------:R-:W-:Y:S01]  /*5710*/  @!P1 IMAD.U32 R36, R57.reuse, 0x10000, RZ ;  /* 0x0001000039249824 */ /* 0x040fe200078e00ff */
[----:B------:R-:W-:Y:S02]  /*5720*/  @!P1 LOP3.LUT R34, R56, 0xffff0000, RZ, 0xc0, !PT ;  /* 0xffff000038229812 */ /* 0x000fe400078ec0ff */
[----:B------:R-:W-:Y:S02]  /*5730*/  @!P1 LOP3.LUT R38, R57, 0xffff0000, RZ, 0xc0, !PT ;  /* 0xffff000039269812 */ /* 0x000fe400078ec0ff */
[C---:B------:R-:W-:Y:S02]  /*5740*/  @!P1 SHF.L.U32 R40, R58.reuse, 0x10, RZ ;  /* 0x000000103a289819 */ /* 0x040fe400000006ff */
[----:B------:R-:W-:Y:S02]  /*5750*/  @!P1 LOP3.LUT R42, R58, 0xffff0000, RZ, 0xc0, !PT ;  /* 0xffff00003a2a9812 */ /* 0x000fe400078ec0ff */
[C---:B------:R-:W-:Y:S02]  /*5760*/  @!P1 SHF.L.U32 R44, R59.reuse, 0x10, RZ ;  /* 0x000000103b2c9819 */ /* 0x040fe400000006ff */
[----:B------:R-:W-:Y:S02]  /*5770*/  @!P1 LOP3.LUT R46, R59, 0xffff0000, RZ, 0xc0, !PT ;  /* 0xffff00003b2e9812 */ /* 0x000fe400078ec0ff */
        /* <DEDUP_REMOVED lines=13> */
[C---:B------:R-:W-:Y:S02]  /*5850*/  @!P1 FMUL.FTZ R180, R7.reuse, R35 ;  /* 0x0000002307b49220 */ /* 0x040fe40000410000 */
        /* <DEDUP_REMOVED lines=11> */
[----:B------:R-:W-:Y:S02]  /*5910*/  @!P1 IMAD.U32 R30, R22, 0x10000, RZ ;  /* 0x00010000161e9824 */ /* 0x000fe400078e00ff */
[-C--:B------:R-:W-:Y:S02]  /*5920*/  @!P1 FMUL.FTZ R3, R7, R29.reuse ;  /* 0x0000001d07039220 */ /* 0x080fe40000410000 */
[----:B------:R-:W-:Y:S01]  /*5930*/  @!P1 FFMA.FTZ R182, R34, R29, -R182 ;  /* 0x0000001d22b69223 */ /* 0x000fe200000108b6 */
[----:B------:R-:W-:Y:S01]  /*5940*/  @!P1 LOP3.LUT R29, R22, 0xffff0000, RZ, 0xc0, !PT ;  /* 0xffff0000161d9812 */ /* 0x000fe200078ec0ff */
[----:B------:R-:W-:Y:S02]  /*5950*/  @!P1 IMAD.U32 R7, R6, 0x10000, RZ ;  /* 0x0001000006079824 */ /* 0x000fe400078e00ff */
[----:B------:R-:W-:Y:S01]  /*5960*/  @!P1 FMUL.FTZ R5, R5, R9 ;  /* 0x0000000905059220 */ /* 0x000fe20000410000 */
[----:B------:R-:W-:Y:S01]  /*5970*/  @!P1 F2FP.BF16.PACK_AB R173, R182, R173 ;  /* 0x000000adb6ad923e */ /* 0x000fe200000010ff */
[----:B------:R-:W-:Y:S01]  /*5980*/  @!P1 FFMA.FTZ R181, R38, R9, -R181 ;  /* 0x0000000926b59223 */ /* 0x000fe200000108b5 */
[----:B------:R-:W-:Y:S01]  /*5990*/  @!P1 LOP3.LUT R9, R6, 0xffff0000, RZ, 0xc0, !PT ;  /* 0xffff000006099812 */ /* 0x000fe200078ec0ff */
[C---:B------:R-:W-:Y:S01]  /*59a0*/  @!P1 FMUL.FTZ R183, R30.reuse, R39 ;  /* 0x000000271eb79220 */ /* 0x040fe20000410000 */
[----:B------:R-:W-:Y:S01]  /*59b0*/  @!P1 MOV R56, R173 ;  /* 0x000000ad00389202 */ /* 0x000fe20000000f00 */
[----:B------:R-:W-:Y:S01]  /*59c0*/  @!P1 FMUL.FTZ R6, R30, R7 ;  /* 0x000000071e069220 */ /* 0x000fe20000410000 */
[----:B------:R-:W-:Y:S01]  /*59d0*/  @!P1 LOP3.LUT R30, R23, 0xffff0000, RZ, 0xc0, !PT ;  /* 0xffff0000171e9812 */ /* 0x000fe200078ec0ff */
[----:B------:R-:W-:Y:S01]  /*59e0*/  @!P1 FMUL.FTZ R184, R29, R41 ;  /* 0x000000291db89220 */ /* 0x000fe20000410000 */
[----:B------:R-:W-:Y:S01]  /*59f0*/  @!P1 F2FP.BF16.PACK_AB R180, R181, R180 ;  /* 0x000000b4b5b4923e */ /* 0x000fe200000010ff */
[----:B------:R-:W-:Y:S02]  /*5a00*/  @!P1 FFMA.FTZ R183, R40, R7, -R183 ;  /* 0x0000000728b79223 */ /* 0x000fe400000108b7 */
[-C--:B------:R-:W-:Y:S01]  /*5a10*/  @!P1 FMUL.FTZ R7, R29, R9.reuse ;  /* 0x000000091d079220 */ /* 0x080fe20000410000 */
        /* <DEDUP_REMOVED lines=30> */
.L_x_2066:
[----:B------:R-:W-:Y:S05]  /*5c00*/  BSYNC B0 ;  /* 0x0000000000007941 */ /* 0x000fea0003800000 */
.L_x_2065:
        /* <DEDUP_REMOVED lines=10> */
[--C-:B------:R-:W-:Y:S01]  /*5cb0*/  @!P1 SHF.R.U64 R8, R54, 0x10, R55.reuse ;  /* 0x0000001036089819 */ /* 0x100fe20000001237 */
        /* <DEDUP_REMOVED lines=15> */
[----:B------:R-:W-:Y:S02]  /*5db0*/  @!P1 SHF.R.U64 R5, R26, 0x10, R27 ;  /* 0x000000101a059819 */ /* 0x000fe4000000121b */
[----:B------:R-:W-:Y:S02]  /*5dc0*/  @!P0 LEA.HI.X R45, R3, c[0x0][0x1cc], R2, 0x1, P2 ;  /* 0x00007300032d8a11 */ /* 0x000fe400010f0c02 */
[----:B------:R-:W-:Y:S02]  /*5dd0*/  @!P1 SHF.R.U64 R2, R24, 0x10, R25 ;  /* 0x0000001018029819 */ /* 0x000fe40000001219 */
[----:B------:R-:W-:Y:S02]  /*5de0*/  @!P1 PRMT R26, R62, 0x5410, R7 ;  /* 0x000054103e1a9816 */ /* 0x000fe40000000007 */
[----:B------:R-:W-:Y:S01]  /*5df0*/  @!P1 SHF.R.U32.HI R4, RZ, 0x10, R27 ;  /* 0x00000010ff049819 */ /* 0x000fe2000001161b */
[----:B-1----:R-:W-:Y:S01]  /*5e00*/  @!P1 IMAD.U32 R24, R40, 0x10000, RZ ;  /* 0x0001000028189824 */ /* 0x002fe200078e00ff */
[----:B------:R-:W-:Y:S01]  /*5e10*/  @!P1 SHF.L.U32 R8, R21, 0x10, RZ ;  /* 0x0000001015089819 */ /* 0x000fe200000006ff */
[----:B------:R-:W-:Y:S01]  /*5e20*/  @!P1 IMAD.U32 R27, R26, 0x10000, RZ ;  /* 0x000100001a1b9824 */ /* 0x000fe200078e00ff */
[----:B------:R-:W-:Y:S01]  /*5e30*/  @!P1 LOP3.LUT R30, R41, 0xffff0000, RZ, 0xc0, !PT ;  /* 0xffff0000291e9812 */ /* 0x000fe200078ec0ff */
[C---:B------:R-:W-:Y:S01]  /*5e40*/  @!P1 IMAD.U32 R37, R43.reuse, 0x10000, RZ ;  /* 0x000100002b259824 */ /* 0x040fe200078e00ff */
[----:B------:R-:W-:Y:S01]  /*5e50*/  @!P1 LOP3.LUT R39, R43, 0xffff0000, RZ, 0xc0, !PT ;  /* 0xffff00002b279812 */ /* 0x000fe200078ec0ff */
[----:B------:R-:W-:Y:S01]  /*5e60*/  @!P1 FMUL.FTZ R52, R8, R27 ;  /* 0x0000001b08349220 */ /* 0x000fe20000410000 */
[C---:B------:R-:W-:Y:S01]  /*5e70*/  @!P1 LOP3.LUT R35, R42.reuse, 0xffff0000, RZ, 0xc0, !PT ;  /* 0xffff00002a239812 */ /* 0x040fe200078ec0ff */
[----:B------:R-:W-:Y:S01]  /*5e80*/  @!P1 IMAD.U32 R33, R42, 0x10000, RZ ;  /* 0x000100002a219824 */ /* 0x000fe200078e00ff */
[----:B------:R-:W-:Y:S02]  /*5e90*/  @!P1 PRMT R7, R28, 0x5410, R4 ;  /* 0x000054101c079816 */ /* 0x000fe40000000004 */
[----:B------:R-:W-:Y:S02]  /*5ea0*/  @!P1 LOP3.LUT R29, R26, 0xffff0000, RZ, 0xc0, !PT ;  /* 0xffff00001a1d9812 */ /* 0x000fe400078ec0ff */
[----:B------:R-:W-:Y:S02]  /*5eb0*/  @!P1 LOP3.LUT R26, R40, 0xffff0000, RZ, 0xc0, !PT ;  /* 0xffff0000281a9812 */ /* 0x000fe400078ec0ff */
[----:B------:R-:W-:Y:S02]  /*5ec0*/  @!P1 SHF.R.U32.HI R3, RZ, 0x10, R25 ;  /* 0x00000010ff039819 */ /* 0x000fe40000011619 */
[----:B------:R-:W-:Y:S02]  /*5ed0*/  @!P1 PRMT R25, R62, 0x5432, R6 ;  /* 0x000054323e199816 */ /* 0x000fe40000000006 */
[C---:B------:R-:W-:Y:S01]  /*5ee0*/  @!P1 PRMT R6, R15.reuse, 0x5432, R2 ;  /* 0x000054320f069816 */ /* 0x040fe20000000002 */
[----:B------:R-:W-:Y:S01]  /*5ef0*/  @!P1 IMAD.U32 R2, R20, 0x10000, RZ ;  /* 0x0001000014029824 */ /* 0x000fe200078e00ff */
[----:B------:R-:W-:Y:S01]  /*5f00*/  @!P1 PRMT R3, R15, 0x5410, R3 ;  /* 0x000054100f039816 */ /* 0x000fe20000000003 */
[C---:B------:R-:W-:Y:S01]  /*5f10*/  @!P1 IMAD.U32 R9, R25.reuse, 0x10000, RZ ;  /* 0x0001000019099824 */ /* 0x040fe200078e00ff */
[----:B------:R-:W-:Y:S01]  /*5f20*/  @!P1 PRMT R15, R28, 0x5432, R5 ;  /* 0x000054321c0f9816 */ /* 0x000fe20000000005 */
[----:B------:R-:W-:Y:S01]  /*5f30*/  @!P1 IMAD.U32 R4, R6, 0x10000, RZ ;  /* 0x0001000006049824 */ /* 0x000fe200078e00ff */
[----:B------:R-:W-:Y:S01]  /*5f40*/  @!P1 LOP3.LUT R25, R25, 0xffff0000, RZ, 0xc0, !PT ;  /* 0xffff000019199812 */ /* 0x000fe200078ec0ff */
[C---:B------:R-:W-:Y:S01]  /*5f50*/  @!P1 IMAD.U32 R5, R3.reuse, 0x10000, RZ ;  /* 0x0001000003059824 */ /* 0x040fe200078e00ff */
[----:B------:R-:W-:Y:S01]  /*5f60*/  @!P1 LOP3.LUT R3, R3, 0xffff0000, RZ, 0xc0, !PT ;  /* 0xffff000003039812 */ /* 0x000fe200078ec0ff */
[----:B------:R-:W-:Y:S01]  /*5f70*/  @!P1 FMUL.FTZ R46, R2, R9 ;  /* 0x00000009022e9220 */ /* 0x000fe20000410000 */
[----:B------:R-:W-:Y:S01]  /*5f80*/  @!P1 LOP3.LUT R6, R6, 0xffff0000, RZ, 0xc0, !PT ;  /* 0xffff000006069812 */ /* 0x000fe200078ec0ff */
[----:B------:R-:W-:Y:S02]  /*5f90*/  @!P1 IMAD.U32 R28, R41, 0x10000, RZ ;  /* 0x00010000291c9824 */ /* 0x000fe400078e00ff */
        /* <DEDUP_REMOVED lines=21> */
[----:B------:R-:W-:Y:S01]  /*60f0*/  @!P1 FMUL.FTZ R58, R9, R38 ;  /* 0x00000026093a9220 */ /* 0x000fe20000410000 */
        /* <DEDUP_REMOVED lines=12> */
[-C--:B------:R-:W-:Y:S02]  /*61c0*/  @!P1 FMUL.FTZ R6, R6, R7.reuse ;  /* 0x0000000706069220 */ /* 0x080fe40000410000 */
        /* <DEDUP_REMOVED lines=23> */
.L_x_2068:
[----:B------:R-:W-:Y:S05]  /*6340*/  BSYNC B0 ;  /* 0x0000000000007941 */ /* 0x000fea0003800000 */
.L_x_2067:
[----:B------:R-:W-:Y:S05]  /*6350*/  IADD3 R174, P0, R162, R174, RZ ;  /* 0x000000aea2ae7210 */ /* 0x000fea0007f1e0ff */
[----:B------:R-:W-:Y:S01]  /*6360*/  IMAD.X R172, R172, 0x1, R121, P0 ;  /* 0x00000001acac7824 */ /* 0x000fe200000e0679 */
[----:B------:R-:W-:Y:S11]  /*6370*/  ISETP.GE.OR P0, PT, R71, R139, P4 ;  /* 0x0000008b4700720c */ /* 0x000ff60002706670 */
[----:B------:R-:W-:Y:S02]  /*6380*/  @!UPT UIADD3 URZ, URZ, URZ, URZ ;  /* 0x0000003f3f3ff290 */ /* 0x000fe4000fffe03f */
[----:B------:R-:W-:-:S05]  /*6390*/  @P0 BRA `(.L_x_2062) ;  /* 0x0000090000000947 */ /* 0x000fca0003800000 */
[----:B------:R-:W-:Y:S01]  /*63a0*/  IADD3 R3, P2, P0, R154, R174, R136 ;  /* 0x000000ae9a037210 */ /* 0x000fe2000785e088 */
[----:B-1----:R-:W1:Y:S01]  /*63b0*/  LDS.128 R20, [R129+0x8100] ;  /* 0x0081000081147984 */ /* 0x002e620000000c00 */
[----:B-----5:R-:W-:Y:S02]  /*63c0*/  @!P1 SHF.R.U64 R6, R48, 0x10, R49 ;  /* 0x0000001030069819 */ /* 0x020fe40000001231 */
[----:B------:R-:W-:Y:S02]  /*63d0*/  IADD3.X R2, R100, R172, R128, P2, P0 ;  /* 0x000000ac64027210 */ /* 0x000fe400017e0480 */
[C---:B------:R-:W-:Y:S02]  /*63e0*/  LEA R34, P0, R3.reuse, c[0x0][0x1c8], 0x1 ;  /* 0x0000720003227a11 */ /* 0x040fe400078008ff */
[----:B------:R-:W-:Y:S01]  /*63f0*/  @!P1 SHF.R.U64 R5, R18, 0x10, R19 ;  /* 0x0000001012059819 */ /* 0x000fe20000001213 */
[----:B------:R-:W2:Y:S01]  /*6400*/  LDS.128 R36, [R130+0x8100] ;  /* 0x0081000082247984 */ /* 0x000ea20000000c00 */
[----:B------:R-:W-:Y:S02]  /*6410*/  LEA.HI.X R35, R3, c[0x0][0x1cc], R2, 0x1, P0 ;  /* 0x0000730003237a11 */ /* 0x000fe400000f0c02 */
[----:B------:R-:W-:Y:S02]  /*6420*/  @!P1 SHF.R.U64 R2, R16, 0x10, R17 ;  /* 0x0000001010029819 */ /* 0x000fe40000001211 */
[----:B------:R-:W-:Y:S02]  /*6430*/  @!P1 SHF.R.U32.HI R7, RZ, 0x10, R49 ;  /* 0x00000010ff079819 */ /* 0x000fe40000011631 */
[----:B------:R-:W-:Y:S02]  /*6440*/  @!P1 SHF.R.U32.HI R4, RZ, 0x10, R19 ;  /* 0x00000010ff049819 */ /* 0x000fe40000011613 */
[----:B------:R-:W-:Y:S02]  /*6450*/  @!P1 PRMT R19, R60, 0x5410, R7 ;  /* 0x000054103c139816 */ /* 0x000fe40000000007 */
[----:B------:R-:W-:Y:S02]  /*6460*/  @!P1 PRMT R7, R14, 0x5410, R4 ;  /* 0x000054100e079816 */ /* 0x000fe40000000004 */
[----:B------:R-:W-:Y:S01]  /*6470*/  @!P1 SHF.R.U32.HI R3, RZ, 0x10, R17 ;  /* 0x00000010ff039819 */ /* 0x000fe20000011611 */
[----:B------:R-:W-:Y:S01]  /*6480*/  @!P1 IMAD.U32 R17, R19, 0x10000, RZ ;  /* 0x0001000013119824 */ /* 0x000fe200078e00ff */
[----:B------:R-:W-:Y:S02]  /*6490*/  @!P1 PRMT R15, R60, 0x5432, R6 ;  /* 0x000054323c0f9816 */ /* 0x000fe40000000006 */
[C---:B------:R-:W-:Y:S02]  /*64a0*/  @!P1 PRMT R6, R11.reuse, 0x5432, R2 ;  /* 0x000054320b069816 */ /* 0x040fe40000000002 */
[----:B------:R-:W-:Y:S02]  /*64b0*/  @!P1 PRMT R3, R11, 0x5410, R3 ;  /* 0x000054100b039816 */ /* 0x000fe40000000003 */
[----:B------:R-:W-:Y:S02]  /*64c0*/  @!P1 PRMT R11, R14, 0x5432, R5 ;  /* 0x000054320e0b9816 */ /* 0x000fe40000000005 */
[C---:B------:R-:W-:Y:S01]  /*64d0*/  @!P1 SHF.L.U32 R4, R6.reuse, 0x10, RZ ;  /* 0x0000001006049819 */ /* 0x040fe200000006ff */
[C---:B------:R-:W-:Y:S01]  /*64e0*/  @!P1 IMAD.U32 R5, R3.reuse, 0x10000, RZ ;  /* 0x0001000003059824 */ /* 0x040fe200078e00ff */
[----:B------:R-:W-:Y:S02]  /*64f0*/  @!P1 LOP3.LUT R3, R3, 0xffff0000, RZ, 0xc0, !PT ;  /* 0xffff000003039812 */ /* 0x000fe400078ec0ff */
[----:B------:R-:W-:Y:S02]  /*6500*/  @!P1 LOP3.LUT R6, R6, 0xffff0000, RZ, 0xc0, !PT ;  /* 0xffff000006069812 */ /* 0x000fe400078ec0ff */
[----:B------:R-:W-:Y:S02]  /*6510*/  @!P1 LOP3.LUT R19, R19, 0xffff0000, RZ, 0xc0, !PT ;  /* 0xffff000013139812 */ /* 0x000fe400078ec0ff */
[--C-:B------:R-:W-:Y:S01]  /*6520*/  @!P1 SHF.R.U32.HI R9, RZ, 0x10, R51.reuse ;  /* 0x00000010ff099819 */ /* 0x100fe20000011633 */
[----:B-1----:R-:W-:Y:S01]  /*6530*/  @!P1 IMAD.U32 R2, R20, 0x10000, RZ ;  /* 0x0001000014029824 */ /* 0x002fe200078e00ff */
[----:B------:R-:W-:Y:S02]  /*6540*/  @!P1 SHF.R.U64 R8, R50, 0x10, R51 ;  /* 0x0000001032089819 */ /* 0x000fe40000001233 */
[----:B------:R-:W-:Y:S01]  /*6550*/  @!P1 PRMT R25, R47, 0x5432, R9 ;  /* 0x000054322f199816 */ /* 0x000fe20000000009 */
[----:B------:R-:W-:Y:S01]  /*6560*/  @!P1 IMAD.U32 R9, R15, 0x10000, RZ ;  /* 0x000100000f099824 */ /* 0x000fe200078e00ff */
[----:B------:R-:W-:Y:S01]  /*6570*/  @!P1 PRMT R27, R47, 0x5410, R8 ;  /* 0x000054102f1b9816 */ /* 0x000fe20000000008 */
[----:B------:R-:W-:Y:S01]  /*6580*/  @!P1 IMAD.U32 R8, R21, 0x10000, RZ ;  /* 0x0001000015089824 */ /* 0x000fe200078e00ff */
[----:B------:R-:W-:Y:S01]  /*6590*/  @!P1 LOP3.LUT R15, R15, 0xffff0000, RZ, 0xc0, !PT ;  /* 0xffff00000f0f9812 */ /* 0x000fe200078ec0ff */
[----:B--2---:R-:W-:Y:S01]  /*65a0*/  @!P1 IMAD.U32 R14, R36, 0x10000, RZ ;  /* 0x00010000240e9824 */ /* 0x004fe200078e00ff */
[C---:B------:R-:W-:Y:S01]  /*65b0*/  @!P1 SHF.L.U32 R18, R37.reuse, 0x10, RZ ;  /* 0x0000001025129819 */ /* 0x040fe200000006ff */
[----:B------:R-:W-:Y:S01]  /*65c0*/  @!P1 FMUL.FTZ R40, R2, R9 ;  /* 0x0000000902289220 */ /* 0x000fe20000410000 */
[----:B------:R-:W-:Y:S01]  /*65d0*/  @!P1 LOP3.LUT R24, R37, 0xffff0000, RZ, 0xc0, !PT ;  /* 0xffff000025189812 */ /* 0x000fe200078ec0ff */
[----:B------:R-:W-:Y:S01]  /*65e0*/  @!P1 FMUL.FTZ R41, R8, R17 ;  /* 0x0000001108299220 */ /* 0x000fe20000410000 */
[----:B------:R-:W-:Y:S01]  /*65f0*/  @!P1 LOP3.LUT R16, R36, 0xffff0000, RZ, 0xc0, !PT ;  /* 0xffff000024109812 */ /* 0x000fe200078ec0ff */
[-C--:B------:R-:W-:Y:S01]  /*6600*/  @!P1 FMUL.FTZ R2, R2, R4.reuse ;  /* 0x0000000402029220 */ /* 0x080fe20000410000 */
[----:B------:R-:W-:Y:S01]  /*6610*/  @!P1 LOP3.LUT R33, R39, 0xffff0000, RZ, 0xc0, !PT ;  /* 0xffff000027219812 */ /* 0x000fe200078ec0ff */
[----:B------:R-:W-:Y:S01]  /*6620*/  @!P1 FFMA.FTZ R40, R14, R4, -R40 ;  /* 0x000000040e289223 */ /* 0x000fe20000010828 */
[----:B------:R-:W-:Y:S01]  /*6630*/  @!P1 LOP3.LUT R28, R38, 0xffff0000, RZ, 0xc0, !PT ;  /* 0xffff0000261c9812 */ /* 0x000fe200078ec0ff */
[-C--:B------:R-:W-:Y:S01]  /*6640*/  @!P1 FMUL.FTZ R4, R8, R5.reuse ;  /* 0x0000000508049220 */ /* 0x080fe20000410000 */
[----:B------:R-:W-:Y:S01]  /*6650*/  @!P1 LOP3.LUT R8, R20, 0xffff0000, RZ, 0xc0, !PT ;  /* 0xffff000014089812 */ /* 0x000fe200078ec0ff */
[----:B------:R-:W-:Y:S01]  /*6660*/  @!P1 FFMA.FTZ R41, R18, R5, -R41 ;  /* 0x0000000512299223 */ /* 0x000fe20000010829 */
[----:B------:R-:W-:Y:S01]  /*6670*/  @!P1 LOP3.LUT R5, R21, 0xffff0000, RZ, 0xc0, !PT ;  /* 0xffff000015059812 */ /* 0x000fe200078ec0ff */
[----:B------:R-:W-:Y:S01]  /*6680*/  @!P1 FFMA.FTZ R2, R9, R14, R2 ;  /* 0x0000000e09029223 */ /* 0x000fe20000010002 */
[----:B------:R-:W-:Y:S01]  /*6690*/  @!P1 SHF.L.U32 R29, R25, 0x10, RZ ;  /* 0x00000010191d9819 */ /* 0x000fe200000006ff */
[----:B------:R-:W-:Y:S01]  /*66a0*/  @!P1 FMUL.FTZ R43, R8, R15 ;  /* 0x0000000f082b9220 */ /* 0x000fe20000410000 */
[----:B------:R-:W-:Y:S01]  /*66b0*/  @!P1 LOP3.LUT R9, R23, 0xffff0000, RZ, 0xc0, !PT ;  /* 0xffff000017099812 */ /* 0x000fe200078ec0ff */
[----:B------:R-:W-:Y:S01]  /*66c0*/  @!P1 FMUL.FTZ R42, R5, R19 ;  /* 0x00000013052a9220 */ /* 0x000fe20000410000 */
[----:B------:R-:W-:Y:S01]  /*66d0*/  @!P1 LOP3.LUT R31, R25, 0xffff0000, RZ, 0xc0, !PT ;  /* 0xffff0000191f9812 */ /* 0x000fe200078ec0ff */
[-C--:B------:R-:W-:Y:S01]  /*66e0*/  @!P1 FMUL.FTZ R5, R5, R3.reuse ;  /* 0x0000000305059220 */ /* 0x080fe20000410000 */
[----:B------:R-:W-:Y:S01]  /*66f0*/  @!P1 LOP3.LUT R14, R22, 0xffff0000, RZ, 0xc0, !PT ;  /* 0xffff0000160e9812 */ /* 0x000fe200078ec0ff */
[----:B------:R-:W-:Y:S01]  /*6700*/  @!P1 FFMA.FTZ R42, R24, R3, -R42 ;  /* 0x00000003182a9223 */ /* 0x000fe2000001082a */
[----:B------:R-:W-:Y:S01]  /*6710*/  ISETP.GE.AND P0, PT, R135, c[0x0][0x1d4], PT ;  /* 0x0000750087007a0c */ /* 0x000fe20003f06270 */
[-C--:B------:R-:W-:Y:S02]  /*6720*/  @!P1 FMUL.FTZ R3, R8, R6.reuse ;  /* 0x0000000608039220 */ /* 0x080fe40000410000 */
[----:B------:R-:W-:Y:S01]  /*6730*/  @!P1 IMAD.U32 R8, R23, 0x10000, RZ ;  /* 0x0001000017089824 */ /* 0x000fe200078e00ff */
[----:B------:R-:W-:Y:S01]  /*6740*/  @!P1 F2FP.BF16.PACK_AB R41, R42, R41 ;  /* 0x000000292a29923e */ /* 0x000fe200000010ff */
[----:B------:R-:W-:Y:S02]  /*6750*/  @!P1 FFMA.FTZ R43, R16, R6, -R43 ;  /* 0x00000006102b9223 */ /* 0x000fe4000001082b */
[----:B------:R-:W-:Y:S02]  /*6760*/  @!P1 IMAD.U32 R30, R39, 0x10000, RZ ;  /* 0x00010000271e9824 */ /* 0x000fe400078e00ff */
[----:B------:R-:W-:Y:S01]  /*6770*/  @!P1 IMAD.U32 R6, R7, 0x10000, RZ ;  /* 0x0001000007069824 */ /* 0x000fe200078e00ff */
[----:B------:R-:W-:Y:S01]  /*6780*/  @!P1 F2FP.BF16.PACK_AB R40, R43, R40 ;  /* 0x000000282b28923e */ /* 0x000fe200000010ff */
[C---:B------:R-:W-:Y:S01]  /*6790*/  @!P1 FMUL.FTZ R44, R8.reuse, R29 ;  /* 0x0000001d082c9220 */ /* 0x040fe20000410000 */
[----:B------:R-:W-:Y:S01]  /*67a0*/  @!P1 LOP3.LUT R7, R7, 0xffff0000, RZ, 0xc0, !PT ;  /* 0xffff000007079812 */ /* 0x000fe200078ec0ff */
[----:B------:R-:W-:Y:S01]  /*67b0*/  @!P1 FMUL.FTZ R46, R9, R31 ;  /* 0x0000001f092e9220 */ /* 0x000fe20000410000 */
[----:B------:R-:W-:Y:S01]  /*67c0*/  @!P1 MOV R36, R40 ;  /* 0x0000002800249202 */ /* 0x000fe20000000f00 */
[-C--:B------:R-:W-:Y:S02]  /*67d0*/  @!P1 FMUL.FTZ R8, R8, R6.reuse ;  /* 0x0000000608089220 */ /* 0x080fe40000410000 */
        /* <DEDUP_REMOVED lines=8> */
[----:B------:R-:W-:Y:S01]  /*6860*/  @!P1 IMAD.U32 R26, R38, 0x10000, RZ ;  /* 0x00010000261a9824 */ /* 0x000fe200078e00ff */
[----:B------:R-:W-:Y:S01]  /*6870*/  @!P1 F2FP.BF16.PACK_AB R44, R46, R44 ;  /* 0x0000002c2e2c923e */ /* 0x000fe200000010ff */
[----:B------:R-:W-:Y:S02]  /*6880*/  @!P1 FMUL.FTZ R45, R6, R25 ;  /* 0x00000019062d9220 */ /* 0x000fe40000410000 */
[----:B------:R-:W-:Y:S01]  /*6890*/  @!P1 FMUL.FTZ R47, R14, R27 ;  /* 0x0000001b0e2f9220 */ /* 0x000fe20000410000 */
[----:B------:R-:W-:Y:S01]  /*68a0*/  @!P1 MOV R39, R44 ;  /* 0x0000002c00279202 */ /* 0x000fe20000000f00 */
[-C--:B------:R-:W-:Y:S02]  /*68b0*/  @!P1 FMUL.FTZ R6, R6, R7.reuse ;  /* 0x0000000706069220 */ /* 0x080fe40000410000 */
[----:B------:R-:W-:Y:S02]  /*68c0*/  @!P1 FFMA.FTZ R45, R26, R7, -R45 ;  /* 0x000000071a2d9223 */ /* 0x000fe4000001082d */
[-C--:B------:R-:W-:Y:S02]  /*68d0*/  @!P1 FMUL.FTZ R7, R14, R11.reuse ;  /* 0x0000000b0e079220 */ /* 0x080fe40000410000 */
[----:B------:R-:W-:Y:S02]  /*68e0*/  @!P1 FFMA.FTZ R11, R28, R11, -R47 ;  /* 0x0000000b1c0b9223 */ /* 0x000fe4000001082f */
[----:B------:R-:W-:Y:S02]  /*68f0*/  @!P1 IMAD.MOV.U32 R37, RZ, RZ, R41 ;  /* 0x000000ffff259224 */ /* 0x000fe400078e0029 */
[----:B------:R-:W-:Y:S01]  /*6900*/  @!P1 FFMA.FTZ R3, R15, R16, R3 ;  /* 0x000000100f039223 */ /* 0x000fe20000010003 */
[----:B------:R-:W-:Y:S01]  /*6910*/  @!P1 F2FP.BF16.PACK_AB R11, R11, R45 ;  /* 0x0000002d0b0b923e */ /* 0x000fe200000010ff */
[----:B------:R-:W-:Y:S02]  /*6920*/  @!P1 FFMA.FTZ R4, R17, R18, R4 ;  /* 0x0000001211049223 */ /* 0x000fe40000010004 */
[----:B------:R-:W-:Y:S01]  /*6930*/  @!P1 FFMA.FTZ R5, R19, R24, R5 ;  /* 0x0000001813059223 */ /* 0x000fe20000010005 */
[----:B------:R-:W-:Y:S01]  /*6940*/  @!P1 F2FP.BF16.PACK_AB R2, R3, R2 ;  /* 0x000000020302923e */ /* 0x000fe200000010ff */
[----:B------:R-:W-:Y:S02]  /*6950*/  @!P1 IMAD.MOV.U32 R38, RZ, RZ, R11 ;  /* 0x000000ffff269224 */ /* 0x000fe400078e000b */
[----:B------:R-:W-:Y:S01]  /*6960*/  @!P1 FFMA.FTZ R6, R25, R26, R6 ;  /* 0x0000001a19069223 */ /* 0x000fe20000010006 */
[----:B------:R-:W-:Y:S01]  /*6970*/  @!P1 F2FP.BF16.PACK_AB R4, R5, R4 ;  /* 0x000000040504923e */ /* 0x000fe200000010ff */
[----:B------:R-:W-:Y:S01]  /*6980*/  @!P1 FFMA.FTZ R7, R27, R28, R7 ;  /* 0x0000001c1b079223 */ /* 0x000fe20000010007 */
[----:B------:R1:W-:Y:S01]  /*6990*/  STG.E.128 [R34.64], R36 ;  /* 0x0000002422007986 */ /* 0x0003e2000c101d08 */
        /* <DEDUP_REMOVED lines=15> */
.L_x_2046:
        /* <DEDUP_REMOVED lines=12> */
.L_x_2070:
[----:B------:R-:W-:Y:S05]  /*6b50*/  BSYNC B0 ;  /* 0x0000000000007941 */ /* 0x000fea0003800000 */
.L_x_2069:
        /* <DEDUP_REMOVED lines=10> */
.L_x_2072:
[----:B------:R-:W-:Y:S05]  /*6c00*/  BSYNC B0 ;  /* 0x0000000000007941 */ /* 0x000fea0003800000 */
.L_x_2071:
        /* <DEDUP_REMOVED lines=9> */
.L_x_2062:
[----:B------:R-:W-:Y:S05]  /*6ca0*/  BSYNC B2 ;  /* 0x0000000000027941 */ /* 0x000fea0003800000 */
.L_x_2045:
[----:B-1---5:R-:W-:Y:S01]  /*6cb0*/  IMAD R4, R32, -0x60, RZ ;  /* 0xffffffa020047824 */ /* 0x022fe200078e02ff */
[----:B------:R-:W-:Y:S01]  /*6cc0*/  ISETP.NE.AND P5, PT, R138, RZ, PT ;  /* 0x000000ff8a00720c */ /* 0x000fe20003fa5270 */
[----:B------:R-:W-:Y:S01]  /*6cd0*/  IMAD.WIDE.U32 R14, R32, 0x60, RZ ;  /* 0x00000060200e7825 */ /* 0x000fe200078e00ff */
[----:B------:R-:W-:Y:S02]  /*6ce0*/  BSSY B0, `(.L_x_2073) ;  /* 0x0000045000007945 */ /* 0x000fe40003800000 */
[----:B------:R-:W-:Y:S01]  /*6cf0*/  IADD3 R6, R93, R4, RZ ;  /* 0x000000045d067210 */ /* 0x000fe20007ffe0ff */
[----:B--2---:R-:W-:Y:S01]  /*6d00*/  IMAD R2, R86, 0x60, RZ ;  /* 0x0000006056027824 */ /* 0x004fe200078e02ff */
[----:B------:R-:W-:Y:S02]  /*6d10*/  IADD3 R5, P0, R95, R14, RZ ;  /* 0x0000000e5f057210 */ /* 0x000fe40007f1e0ff */
[----:B------:R-:W-:Y:S01]  /*6d20*/  ISETP.GE.AND P1, PT, R6, 0x21, PT ;  /* 0x000000210600780c */ /* 0x000fe20003f26270 */
[----:B------:R-:W-:Y:S04]  /*6d30*/  IMAD.IADD R2, R15, 0x1, R2 ;  /* 0x000000010f027824 */ /* 0x000fe800078e0202 */
[----:B------:R-:W-:Y:S08]  /*6d40*/  IMAD.X R3, R2, 0x1, R94, P0 ;  /* 0x0000000102037824 */ /* 0x000ff000000e065e */
[----:B------:R-:W-:Y:S05]  /*6d50*/  @P1 IADD3 R8, P0, R5, 0x20, RZ ;  /* 0x0000002005081810 */ /* 0x000fea0007f1e0ff */
[----:B------:R-:W-:Y:S01]  /*6d60*/  @P1 IMAD.X R7, RZ, RZ, R3, P0 ;  /* 0x000000ffff071224 */ /* 0x000fe200000e0603 */
[----:B------:R-:W-:Y:S03]  /*6d70*/  ISETP.GE.AND P0, PT, R6, 0x41, PT ;  /* 0x000000410600780c */ /* 0x000fe60003f06270 */
[----:B------:R-:W-:Y:S04]  /*6d80*/  @P1 IMAD R7, R7, c[0x0][0x258], RZ ;  /* 0x0000960007071a24 */ /* 0x000fe800078e02ff */
[----:B------:R-:W-:Y:S06]  /*6d90*/  @P1 IMAD R7, R8, c[0x0][0x25c], R7 ;  /* 0x0000970008071a24 */ /* 0x000fec00078e0207 */
[----:B------:R-:W-:Y:S05]  /*6da0*/  @P0 IADD3 R11, P2, R5, 0x40, RZ ;  /* 0x00000040050b0810 */ /* 0x000fea0007f5e0ff */
[----:B------:R-:W-:Y:S01]  /*6db0*/  @P0 IMAD.X R9, RZ, RZ, R3, P2 ;  /* 0x000000ffff090224 */ /* 0x000fe200010e0603 */
[----:B------:R-:W-:Y:S03]  /*6dc0*/  ISETP.GE.AND P2, PT, R6, 0x1, PT ;  /* 0x000000010600780c */ /* 0x000fe60003f46270 */
[----:B------:R-:W-:Y:S04]  /*6dd0*/  @P0 IMAD R9, R9, c[0x0][0x258], RZ ;  /* 0x0000960009090a24 */ /* 0x000fe800078e02ff */
[----:B------:R-:W-:Y:S06]  /*6de0*/  @P0 IMAD R9, R11, c[0x0][0x25c], R9 ;  /* 0x000097000b090a24 */ /* 0x000fec00078e0209 */
[----:B------:R-:W-:Y:S01]  /*6df0*/  @P2 MOV R18, R142 ;  /* 0x0000008e00122202 */ /* 0x000fe20000000f00 */
[----:B------:R-:W-:Y:S02]  /*6e00*/  @P2 IMAD.MOV.U32 R19, RZ, RZ, R90 ;  /* 0x000000ffff132224 */ /* 0x000fe400078e005a */
[----:B------:R-:W-:Y:S02]  /*6e10*/  @P2 IMAD R3, R3, c[0x0][0x258], RZ ;  /* 0x0000960003032a24 */ /* 0x000fe400078e02ff */
[C---:B------:R-:W-:Y:S04]  /*6e20*/  @P2 IMAD.WIDE.U32 R18, R5.reuse, c[0x0][0x258], R18 ;  /* 0x0000960005122a25 */ /* 0x040fe800078e0012 */
[----:B------:R-:W-:Y:S01]  /*6e30*/  @P2 IMAD R3, R5, c[0x0][0x25c], R3 ;  /* 0x0000970005032a24 */ /* 0x000fe200078e0203 */
[C---:B------:R-:W-:Y:S04]  /*6e40*/  @P2 LEA R16, P3, R18.reuse, c[0x0][0x250], 0x1 ;  /* 0x0000940012102a11 */ /* 0x040fe800078608ff */
[----:B------:R-:W-:Y:S02]  /*6e50*/  @P2 IADD3 R3, R19, R3, RZ ;  /* 0x0000000313032210 */ /* 0x000fe40007ffe0ff */
[----:B------:R-:W-:Y:S02]  /*6e60*/  @P1 MOV R19, R90 ;  /* 0x0000005a00131202 */ /* 0x000fe40000000f00 */
[----:B------:R-:W-:Y:S01]  /*6e70*/  @P2 LEA.HI.X R17, R18, c[0x0][0x254], R3, 0x1, P3 ;  /* 0x0000950012112a11 */ /* 0x000fe200018f0c03 */
[----:B------:R-:W-:Y:S04]  /*6e80*/  @P1 IMAD.MOV.U32 R18, RZ, RZ, R142 ;  /* 0x000000ffff121224 */ /* 0x000fe800078e008e */
[----:B------:R-:W-:Y:S01]  /*6e90*/  @!PT LDS RZ, [RZ] ;  /* 0x00000000fffff984 */ /* 0x000fe20000000800 */
[----:B------:R-:W-:Y:S01]  /*6ea0*/  @!PT LDS RZ, [RZ] ;  /* 0x00000000fffff984 */ /* 0x000fe20000000800 */
[----:B------:R-:W-:Y:S01]  /*6eb0*/  @!PT LDS RZ, [RZ] ;  /* 0x00000000fffff984 */ /* 0x000fe20000000800 */
[----:B------:R1:W-:Y:S01]  /*6ec0*/  @P2 LDGSTS.E.BYPASS.LTC128B.128 [R234+0x100], [R16.64], !P5 ;  /* 0x0010000010ea2fae */ /* 0x0003e2000e901d48 */
[----:B------:R-:W-:Y:S04]  /*6ed0*/  @P1 IMAD.WIDE.U32 R18, R8, c[0x0][0x258], R18 ;  /* 0x0000960008121a25 */ /* 0x000fe800078e0012 */
[----:B------:R1:W-:Y:S01]  /*6ee0*/  @P2 LDGSTS.E.BYPASS.LTC128B.128 [R234+0x3100], [R16.64+0x80], !P6 ;  /* 0x0310008010ea2fae */ /* 0x0003e2000f101d48 */
[----:B------:R-:W-:Y:S01]  /*6ef0*/  @P1 IMAD.IADD R7, R19, 0x1, R7 ;  /* 0x0000000113071824 */ /* 0x000fe200078e0207 */
[C---:B------:R-:W-:Y:S01]  /*6f00*/  @P1 LEA R6, P3, R18.reuse, c[0x0][0x250], 0x1 ;  /* 0x0000940012061a11 */ /* 0x040fe200078608ff */
[----:B------:R-:W-:Y:S01]  /*6f10*/  @P0 IMAD.MOV.U32 R19, RZ, RZ, R90 ;  /* 0x000000ffff130224 */ /* 0x000fe200078e005a */
[----:B------:R-:W-:Y:S02]  /*6f20*/  IADD3 R3, P2, R89, R14, RZ ;  /* 0x0000000e59037210 */ /* 0x000fe40007f5e0ff */
[----:B------:R-:W-:Y:S02]  /*6f30*/  @P1 LEA.HI.X R7, R18, c[0x0][0x254], R7, 0x1, P3 ;  /* 0x0000950012071a11 */ /* 0x000fe400018f0c07 */
[----:B------:R-:W-:Y:S01]  /*6f40*/  @P0 MOV R18, R142 ;  /* 0x0000008e00120202 */ /* 0x000fe20000000f00 */
[----:B------:R-:W-:Y:S02]  /*6f50*/  IMAD.X R2, R2, 0x1, R88, P2 ;  /* 0x0000000102027824 */ /* 0x000fe400010e0658 */
[----:B------:R1:W-:Y:S02]  /*6f60*/  @P1 LDGSTS.E.BYPASS.LTC128B.128 [R219+0x1100], [R6.64], !P5 ;  /* 0x0110000006db1fae */ /* 0x0003e4000e901d48 */
[----:B------:R-:W-:Y:S03]  /*6f70*/  @P0 IMAD.WIDE.U32 R18, R11, c[0x0][0x258], R18 ;  /* 0x000096000b120a25 */ /* 0x000fe600078e0012 */
[----:B------:R1:W-:Y:S02]  /*6f80*/  @P1 LDGSTS.E.BYPASS.LTC128B.128 [R219+0x4100], [R6.64+0x80], !P6 ;  /* 0x0410008006db1fae */ /* 0x0003e4000f101d48 */
[C---:B------:R-:W-:Y:S02]  /*6f90*/  @P0 LEA R8, P3, R18.reuse, c[0x0][0x250], 0x1 ;  /* 0x0000940012080a11 */ /* 0x040fe400078608ff */
[----:B------:R-:W-:Y:S04]  /*6fa0*/  @P0 IADD3 R9, R19, R9, RZ ;  /* 0x0000000913090210 */ /* 0x000fe80007ffe0ff */
[----:B------:R-:W-:Y:S05]  /*6fb0*/  @P0 LEA.HI.X R9, R18, c[0x0][0x254], R9, 0x1, P3 ;  /* 0x0000950012090a11 */ /* 0x000fea00018f0c09 */
[----:B------:R2:W-:Y:S05]  /*6fc0*/  @P0 LDGSTS.E.BYPASS.LTC128B.128 [R219+0x2100], [R8.64], !P5 ;  /* 0x0210000008db0fae */ /* 0x0005ea000e901d48 */
[----:B------:R2:W-:Y:S05]  /*6fd0*/  @P0 LDGSTS.E.BYPASS.LTC128B.128 [R219+0x5100], [R8.64+0x80], !P6 ;  /* 0x0510008008db0fae */ /* 0x0005ea000f101d48 */
[----:B------:R-:W0:Y:S01]  /*6fe0*/  LDGDEPBAR ;  /* 0x00000000000079af */ /* 0x000e220000000000 */
[----:B--2---:R-:W-:Y:S01]  /*6ff0*/  IADD3 R8, R4, R0, RZ ;  /* 0x0000000004087210 */ /* 0x004fe20007ffe0ff */
[----:B------:R-:W-:Y:S04]  /*7000*/  DEPBAR.LE SB0, 0x0 ;  /* 0x000080000000791a */ /* 0x000fe80000000000 */
[----:B------:R-:W-:Y:S01]  /*7010*/  BAR.SYNC.DEFER_BLOCKING 0x0 ;  /* 0x0000000000007b1d */ /* 0x000fe20000010000 */
[----:B------:R-:W-:Y:S04]  /*7020*/  IMNMX R8, R8, 0x60, PT ;  /* 0x0000006008087817 */ /* 0x000fe80003800200 */
[----:B------:R-:W-:Y:S11]  /*7030*/  ISETP.GE.AND P0, PT, R77, R8, PT ;  /* 0x000000084d00720c */ /* 0x000ff60003f06270 */
[----:B------:R-:W-:Y:S02]  /*7040*/  @!UPT UIADD3 URZ, URZ, URZ, URZ ;  /* 0x0000003f3f3ff290 */ /* 0x000fe4000fffe03f */
[----:B------:R-:W-:-:S05]  /*7050*/  @P0 BRA `(.L_x_2074) ;  /* 0x000000d000000947 */ /* 0x000fca0003800000 */
[----:B-1----:R-:W-:Y:S01]  /*7060*/  MOV R86, R140 ;  /* 0x0000008c00567202 */ /* 0x002fe20000000f00 */
[----:B------:R-:W-:Y:S04]  /*7070*/  IMAD R4, R2, c[0x0][0x208], RZ ;  /* 0x0000820002047a24 */ /* 0x000fe800078e02ff */
[C---:B------:R-:W-:Y:S04]  /*7080*/  IMAD.WIDE.U32 R6, R3.reuse, c[0x0][0x208], R86 ;  /* 0x0000820003067a25 */ /* 0x040fe800078e0056 */
        /* <DEDUP_REMOVED lines=10> */
.L_x_2074:
[----:B-1----:R-:W-:Y:S05]  /*7130*/  BSYNC B0 ;  /* 0x0000000000007941 */ /* 0x002fea0003800000 */
.L_x_2073:
[----:B------:R-:W-:Y:S01]  /*7140*/  ISETP.GE.AND P0, PT, R74, R8, PT ;  /* 0x000000084a00720c */ /* 0x000fe20003f06270 */
[----:B------:R-:W-:Y:S01]  /*7150*/  @!UPT UIADD3 URZ, URZ, URZ, URZ ;  /* 0x0000003f3f3ff290 */ /* 0x000fe2000fffe03f */
[----:B------:R-:W-:Y:S11]  /*7160*/  BSSY B0, `(.L_x_2075) ;  /* 0x0000011000007945 */ /* 0x000ff60003800000 */
[----:B------:R-:W-:-:S05]  /*7170*/  @P0 BRA `(.L_x_2076) ;  /* 0x000000f000000947 */ /* 0x000fca0003800000 */
[----:B------:R-:W-:Y:S02]  /*7180*/  IADD3 R5, P0, R3, 0x20, RZ ;  /* 0x0000002003057810 */ /* 0x000fe40007f1e0ff */
[----:B------:R-:W-:Y:S03]  /*7190*/  MOV R86, R140 ;  /* 0x0000008c00567202 */ /* 0x000fe60000000f00 */
[----:B------:R-:W-:Y:S02]  /*71a0*/  IMAD.X R4, RZ, RZ, R2, P0 ;  /* 0x000000ffff047224 */ /* 0x000fe400000e0602 */
[C---:B------:R-:W-:Y:S04]  /*71b0*/  IMAD.WIDE.U32 R6, R5.reuse, c[0x0][0x208], R86 ;  /* 0x0000820005067a25 */ /* 0x040fe800078e0056 */
[----:B------:R-:W-:Y:S01]  /*71c0*/  IMAD R4, R4, c[0x0][0x208], RZ ;  /* 0x0000820004047a24 */ /* 0x000fe200078e02ff */
[C---:B------:R-:W-:Y:S03]  /*71d0*/  LEA R14, P0, R6.reuse, c[0x0][0x1f8], 0x1 ;  /* 0x00007e00060e7a11 */ /* 0x040fe600078008ff */
[----:B------:R-:W-:Y:S04]  /*71e0*/  IMAD R4, R5, c[0x0][0x20c], R4 ;  /* 0x0000830005047a24 */ /* 0x000fe800078e0204 */
[----:B------:R-:W-:Y:S05]  /*71f0*/  IMAD.IADD R4, R7, 0x1, R4 ;  /* 0x0000000107047824 */ /* 0x000fea00078e0204 */
[----:B------:R-:W-:Y:S02]  /*7200*/  LEA.HI.X R15, R6, c[0x0][0x1fc], R4, 0x1, P0 ;  /* 0x00007f00060f7a11 */ /* 0x000fe400000f0c04 */
[----:B------:R-:W-:Y:S11]  /*7210*/  ISETP.GE.AND P0, PT, R63, c[0x0][0x1d4], PT ;  /* 0x000075003f007a0c */ /* 0x000ff60003f06270 */
[----:B------:R-:W-:Y:S02]  /*7220*/  @!UPT UIADD3 URZ, URZ, URZ, URZ ;  /* 0x0000003f3f3ff290 */ /* 0x000fe4000fffe03f */
[----:B------:R-:W1:Y:S04]  /*7230*/  @!P0 LDS.128 R4, [R234+0x4100] ;  /* 0x00410000ea048984 */ /* 0x000e680000000c00 */
[----:B-1----:R-:W-:Y:S04]  /*7240*/  @!P0 STG.E.128 [R14.64+0x80], R4 ;  /* 0x000080040e008986 */ /* 0x002fe8000c101d08 */
[----:B------:R-:W1:Y:S04]  /*7250*/  @!P4 LDS.128 R4, [R234+0x1100] ;  /* 0x00110000ea04c984 */ /* 0x000e680000000c00 */
[----:B-1----:R1:W-:Y:S02]  /*7260*/  @!P4 STG.E.128 [R14.64], R4 ;  /* 0x000000040e00c986 */ /* 0x0023e4000c101d08 */
.L_x_2076:
[----:B------:R-:W-:Y:S05]  /*7270*/  BSYNC B0 ;  /* 0x0000000000007941 */ /* 0x000fea0003800000 */
.L_x_2075:
[----:B------:R-:W-:Y:S01]  /*7280*/  ISETP.GE.AND P0, PT, R71, R8, PT ;  /* 0x000000084700720c */ /* 0x000fe20003f06270 */
[----:B------:R-:W-:Y:S01]  /*7290*/  @!UPT UIADD3 URZ, URZ, URZ, URZ ;  /* 0x0000003f3f3ff290 */ /* 0x000fe2000fffe03f */
[----:B------:R-:W-:Y:S11]  /*72a0*/  BSSY B0, `(.L_x_2077) ;  /* 0x0000011000007945 */ /* 0x000ff60003800000 */
[----:B------:R-:W-:-:S05]  /*72b0*/  @P0 BRA `(.L_x_2078) ;  /* 0x000000f000000947 */ /* 0x000fca0003800000 */
[----:B------:R-:W-:Y:S02]  /*72c0*/  IADD3 R3, P0, R3, 0x40, RZ ;  /* 0x0000004003037810 */ /* 0x000fe40007f1e0ff */
[----:B------:R-:W-:Y:S03]  /*72d0*/  MOV R86, R140 ;  /* 0x0000008c00567202 */ /* 0x000fe60000000f00 */
[----:B------:R-:W-:Y:S02]  /*72e0*/  IMAD.X R2, RZ, RZ, R2, P0 ;  /* 0x000000ffff027224 */ /* 0x000fe400000e0602 */
[C---:B-1----:R-:W-:Y:S04]  /*72f0*/  IMAD.WIDE.U32 R4, R3.reuse, c[0x0][0x208], R86 ;  /* 0x0000820003047a25 */ /* 0x042fe800078e0056 */
        /* <DEDUP_REMOVED lines=11> */
.L_x_2078:
[----:B------:R-:W-:Y:S05]  /*73b0*/  BSYNC B0 ;  /* 0x0000000000007941 */ /* 0x000fea0003800000 */
.L_x_2077:
[C---:B------:R-:W-:Y:S02]  /*73c0*/  ISETP.GT.AND P0, PT, R32.reuse, R101, PT ;  /* 0x000000652000720c */ /* 0x040fe40003f04270 */
[----:B------:R-:W-:Y:S11]  /*73d0*/  IADD3 R32, R32, -0x1, RZ ;  /* 0xffffffff20207810 */ /* 0x000ff60007ffe0ff */
[----:B------:R-:W-:Y:S01]  /*73e0*/  @P0 SHF.R.S32.HI R3, RZ, 0x1f, R32 ;  /* 0x0000001fff030819 */ /* 0x000fe20000011420 */
[----:B-1----:R-:W-:Y:S02]  /*73f0*/  @P0 IMAD.MOV.U32 R4, RZ, RZ, R144 ;  /* 0x000000ffff040224 */ /* 0x002fe400078e0090 */
[----:B------:R-:W-:Y:S02]  /*7400*/  @P0 IMAD.MOV.U32 R5, RZ, RZ, R167 ;  /* 0x000000ffff050224 */ /* 0x000fe400078e00a7 */
[----:B------:R-:W-:Y:S02]  /*7410*/  @P0 IMAD R2, R104, R32, RZ ;  /* 0x0000002068020224 */ /* 0x000fe400078e02ff */
[-C--:B------:R-:W-:Y:S04]  /*7420*/  @P0 IMAD.WIDE.U32 R4, R32, R170.reuse, R4 ;  /* 0x000000aa20040225 */ /* 0x080fe800078e0004 */
[----:B------:R-:W-:Y:S01]  /*7430*/  @P0 IMAD R2, R3, R170, R2 ;  /* 0x000000aa03020224 */ /* 0x000fe200078e0202 */
[----:B------:R-:W-:Y:S02]  /*7440*/  @P0 LEA R6, P1, R4, c[0x0][0x220], 0x1 ;  /* 0x0000880004060a11 */ /* 0x000fe400078208ff */
[----:B------:R-:W-:Y:S01]  /*7450*/  @P0 SHF.L.U32 R3, R110, 0x1, RZ ;  /* 0x000000016e030819 */ /* 0x000fe200000006ff */
[----:B------:R-:W-:Y:S05]  /*7460*/  @P0 IMAD.IADD R2, R5, 0x1, R2 ;  /* 0x0000000105020824 */ /* 0x000fea00078e0202 */
[----:B------:R-:W-:Y:S02]  /*7470*/  @P0 LEA.HI.X R7, R4, c[0x0][0x224], R2, 0x1, P1 ;  /* 0x0000890004070a11 */ /* 0x000fe400008f0c02 */
[----:B------:R-:W-:Y:S02]  /*7480*/  @P0 IADD3 R4, P1, R3, R6, RZ ;  /* 0x0000000603040210 */ /* 0x000fe40007f3e0ff */
[----:B------:R-:W-:Y:S01]  /*7490*/  @P0 SHF.L.U64.HI R2, R110, 0x1, R109 ;  /* 0x000000016e020819 */ /* 0x000fe2000001026d */
[----:B------:R-:W-:Y:S01]  /*74a0*/  @!PT LDS RZ, [RZ] ;  /* 0x00000000fffff984 */ /* 0x000fe20000000800 */
[----:B------:R-:W-:Y:S01]  /*74b0*/  @!PT LDS RZ, [RZ] ;  /* 0x00000000fffff984 */ /* 0x000fe20000000800 */
[----:B------:R-:W-:Y:S01]  /*74c0*/  @!PT LDS RZ, [RZ] ;  /* 0x00000000fffff984 */ /* 0x000fe20000000800 */
[----:B------:R1:W-:Y:S04]  /*74d0*/  @P0 LDGSTS.E.BYPASS.LTC128B.128 [R234+0x8100], [R6.64], !P5 ;  /* 0x0810000006ea0fae */ /* 0x0003e8000e901d48 */
[----:B------:R1:W-:Y:S01]  /*74e0*/  @P0 LDGSTS.E.BYPASS.LTC128B.128 [R234+0xb100], [R6.64+0x80], !P6 ;  /* 0x0b10008006ea0fae */ /* 0x0003e2000f101d48 */
[----:B------:R-:W-:Y:S01]  /*74f0*/  @P0 IMAD.X R5, R2, 0x1, R7, P1 ;  /* 0x0000000102050824 */ /* 0x000fe200008e0607 */
[----:B------:R-:W-:Y:S04]  /*7500*/  @P0 IADD3 R8, P1, R4, R3, RZ ;  /* 0x0000000304080210 */ /* 0x000fe80007f3e0ff */
[----:B------:R1:W-:Y:S01]  /*7510*/  @P0 LDGSTS.E.BYPASS.LTC128B.128 [R234+0x9100], [R4.64], !P5 ;  /* 0x0910000004ea0fae */ /* 0x0003e2000e901d48 */
[----:B------:R-:W-:Y:S03]  /*7520*/  @P0 IADD3.X R9, R5, R2, RZ, P1, !PT ;  /* 0x0000000205090210 */ /* 0x000fe60000ffe4ff */
[----:B------:R1:W-:Y:S04]  /*7530*/  @P0 LDGSTS.E.BYPASS.LTC128B.128 [R234+0xc100], [R4.64+0x80], !P6 ;  /* 0x0c10008004ea0fae */ /* 0x0003e8000f101d48 */
[----:B------:R1:W-:Y:S04]  /*7540*/  @P0 LDGSTS.E.BYPASS.LTC128B.128 [R234+0xa100], [R8.64], !P5 ;  /* 0x0a10000008ea0fae */ /* 0x0003e8000e901d48 */
[----:B------:R1:W-:Y:S04]  /*7550*/  @P0 LDGSTS.E.BYPASS.LTC128B.128 [R234+0xd100], [R8.64+0x80], !P6 ;  /* 0x0d10008008ea0fae */ /* 0x0003e8000f101d48 */
[----:B------:R-:W0:Y:S01]  /*7560*/  LDGDEPBAR ;  /* 0x00000000000079af */ /* 0x000e220000000000 */
[----:B------:R-:W-:-:S05]  /*7570*/  @P0 BRA `(.L_x_2079) ;  /* 0xffffbba000000947 */ /* 0x000fca000383ffff */
[----:B------:R-:W-:Y:S01]  /*7580*/  WARPSYNC 0xffffffff ;  /* 0xffffffff00007948 */ /* 0x000fe20003800000 */
[----:B------:R-:W-:Y:S06]  /*7590*/  BAR.SYNC.DEFER_BLOCKING 0x0 ;  /* 0x0000000000007b1d */ /* 0x000fec0000010000 */
.L_x_2044:
[----:B------:R-:W-:Y:S01]  /*75a0*/  ISETP.NE.AND P3, PT, R228, 0x1, PT ;  /* 0x00000001e400780c */ /* 0x000fe20003f65270 */
[----:B------:R-:W-:Y:S01]  /*75b0*/  IMAD.IADD R15, R82, 0x1, R83 ;  /* 0x00000001520f7824 */ /* 0x000fe200078e0253 */
[----:B------:R-:W-:-:S02]  /*75c0*/  IADD3 R3, R209, 0x7f, RZ ;  /* 0x0000007fd1037810 */ /* 0x000fc40007ffe0ff */
[----:B------:R-:W-:Y:S02]  /*75d0*/  ISETP.GE.AND P1, PT, R232, 0x1, PT ;  /* 0x00000001e800780c */ /* 0x000fe40003f26270 */
[----:B------:R-:W-:-:S07]  /*75e0*/  IADD3 R0, R231, 0x1, -R229 ;  /* 0x00000001e7007810 */ /* 0x000fce0007ffe8e5 */
[----:B------:R-:W-:-:S05]  /*75f0*/  @P3 IMAD.HI.U32 R2, R3, c[0x0][0x2c8], RZ ;  /* 0x0000b20003023a27 */ /* 0x000fca00078e00ff */
[----:B------:R-:W-:-:S05]  /*7600*/  @P3 SHF.R.U32.HI R3, RZ, c[0x0][0x2cc], R2 ;  /* 0x0000b300ff033a19 */ /* 0x000fca0000011602 */
[----:B------:R-:W-:-:S05]  /*7610*/  IMAD.IADD R0, R0, 0x1, R3 ;  /* 0x0000000100007824 */ /* 0x000fca00078e0203 */
[----:B------:R-:W-:Y:S01]  /*7620*/  IADD3 R3, R0, c[0x0][0x328], RZ ;  /* 0x0000ca0000037a10 */ /* 0x000fe20007ffe0ff */
[----:B------:R-:W-:Y:S05]  /*7630*/  @!P1 BRA `(.L_x_2080) ;  /* 0x0000011000009947 */ /* 0x000fea0003800000 */
[C---:B------:R-:W-:Y:S01]  /*7640*/  ISETP.GT.AND P0, PT, R0.reuse, RZ, PT ;  /* 0x000000ff0000720c */ /* 0x040fe20003f04270 */
[----:B------:R-:W-:Y:S01]  /*7650*/  BSSY B0, `(.L_x_2081) ;  /* 0x000000d000007945 */ /* 0x000fe20003800000 */
[----:B-1----:R-:W-:Y:S01]  /*7660*/  IADD3 R4, R0, -0x1, RZ ;  /* 0xffffffff00047810 */ /* 0x002fe20007ffe0ff */
        /* <DEDUP_REMOVED lines=8> */
.L_x_2082:
[----:B------:R-:W-:-:S13]  /*76f0*/  ISETP.NE.AND P0, PT, R2, 0x1, PT ;  /* 0x000000010200780c */ /* 0x000fda0003f05270 */
[----:B------:R-:W-:-:S05]  /*7700*/  @P0 IMAD.HI.U32 R0, R4, c[0x0][0x330], RZ ;  /* 0x0000cc0004000a27 */ /* 0x000fca00078e00ff */
[----:B------:R-:W-:Y:S02]  /*7710*/  @P0 SHF.R.U32.HI R4, RZ, c[0x0][0x334], R0 ;  /* 0x0000cd00ff040a19 */ /* 0x000fe40000011600 */
.L_x_2083:
[----:B------:R-:W-:Y:S05]  /*7720*/  BSYNC B0 ;  /* 0x0000000000007941 */ /* 0x000fea0003800000 */
.L_x_2081:
[----:B------:R-:W-:-:S05]  /*7730*/  IMAD R2, R4, R2, c[0x0][0x32c] ;  /* 0x0000cb0004027624 */ /* 0x000fca00078e0202 */
[----:B------:R-:W-:-:S04]  /*7740*/  IMNMX R3, R3, R2, PT ;  /* 0x0000000203037217 */ /* 0x000fc80003800200 */
.L_x_2080:
        /* <DEDUP_REMOVED lines=21> */
.L_x_2086:
[----:B------:R-:W-:-:S04]  /*78a0*/  MOV R2, c[0x0][0x32c] ;  /* 0x0000cb0000027a02 */ /* 0x000fc80000000f00 */
[----:B------:R-:W-:-:S13]  /*78b0*/  ISETP.NE.AND P0, PT, R2, 0x1, PT ;  /* 0x000000010200780c */ /* 0x000fda0003f05270 */
[----:B------:R-:W-:-:S05]  /*78c0*/  @P0 IMAD.HI.U32 R2, R84, c[0x0][0x330], RZ ;  /* 0x0000cc0054020a27 */ /* 0x000fca00078e00ff */
[----:B------:R-:W-:Y:S02]  /*78d0*/  @P0 SHF.R.U32.HI R84, RZ, c[0x0][0x334], R2 ;  /* 0x0000cd00ff540a19 */ /* 0x000fe40000011602 */
.L_x_2087:
[----:B------:R-:W-:Y:S05]  /*78e0*/  BSYNC B0 ;  /* 0x0000000000007941 */ /* 0x000fea0003800000 */
.L_x_2085:
[----:B------:R-:W-:-:S05]  /*78f0*/  IMAD R84, R84, c[0x0][0x32c], RZ ;  /* 0x0000cb0054547a24 */ /* 0x000fca00078e02ff */
[----:B------:R-:W-:-:S05]  /*7900*/  IMNMX R0, R0, R84, !PT ;  /* 0x0000005400007217 */ /* 0x000fca0007800200 */
.L_x_2084:
        /* <DEDUP_REMOVED lines=8> */
[-C--:B-1----:R-:W-:Y:S02]  /*7990*/  IABS R4, R102.reuse ;  /* 0x0000006600047213 */ /* 0x082fe40000000000 */
        /* <DEDUP_REMOVED lines=26> */
.L_x_2089:
[----:B------:R-:W-:Y:S05]  /*7b40*/  BSYNC B0 ;  /* 0x0000000000007941 */ /* 0x000fea0003800000 */
.L_x_2088:
[----:B------:R-:W-:Y:S01]  /*7b50*/  IMAD R237, R233, R2, R237 ;  /* 0x00000002e9ed7224 */ /* 0x000fe200078e02ed */
        /* <DEDUP_REMOVED lines=27> */
[----:B-1----:R-:W-:Y:S01]  /*7d10*/  CS2R R8, SRZ ;  /* 0x0000000000087805 */ /* 0x002fe2000001ff00 */
        /* <DEDUP_REMOVED lines=13> */
[----:B------:R-:W-:-:S05]  /*7df0*/  @P1 MOV R0, 0x4 ;  /* 0x0000000400001802 */ /* 0x000fca0000000f00 */
[----:B------:R-:W-:-:S05]  /*7e00*/  @P1 IMAD.WIDE R2, R211, R0, c[0x0][0x340] ;  /* 0x0000d000d3021625 */ /* 0x000fca00078e0200 */
[----:B------:R1:W2:Y:S01]  /*7e10*/  @P1 LDG.E R0, [R2.64] ;  /* 0x0000000802001981 */ /* 0x0002a2000c1e1900 */
[----:B------:R-:W-:Y:S01]  /*7e20*/  MOV R9, R117 ;  /* 0x0000007500097202 */ /* 0x000fe20000000f00 */
[----:B------:R-:W-:Y:S01]  /*7e30*/  IMAD.MOV.U32 R8, RZ, RZ, R116 ;  /* 0x000000ffff087224 */ /* 0x000fe200078e0074 */
[----:B------:R-:W-:Y:S01]  /*7e40*/  WARPSYNC 0xffffffff ;  /* 0xffffffff00007948 */ /* 0x000fe20003800000 */
[----:B------:R-:W-:Y:S02]  /*7e50*/  IADD3 R102, R14, -0x1, RZ ;  /* 0xffffffff0e667810 */ /* 0x000fe40007ffe0ff */
        /* <DEDUP_REMOVED lines=9> */
[----:B------:R-:W-:Y:S01]  /*7ef0*/  IMAD.IADD R5, R7, 0x1, R4 ;  /* 0x0000000107057824 */ /* 0x000fe200078e0204 */
[----:B------:R-:W-:Y:S01]  /*7f00*/  MOV R4, R6 ;  /* 0x0000000600047202 */ /* 0x000fe20000000f00 */
[----:B------:R-:W-:Y:S01]  /*7f10*/  IMAD R3, R2, c[0x0][0x20c], R3 ;  /* 0x0000830002037a24 */ /* 0x000fe200078e0203 */
[----:B------:R-:W-:-:S03]  /*7f20*/  SHF.R.S32.HI R2, RZ, 0x1f, R211 ;  /* 0x0000001fff027819 */ /* 0x000fc600000114d3 */
[----:B------:R-:W-:-:S04]  /*7f30*/  IMAD.WIDE.U32 R4, R227, c[0x0][0x1e8], R4 ;  /* 0x00007a00e3047a25 */ /* 0x000fc800078e0004 */
[----:B------:R-:W-:Y:S01]  /*7f40*/  IMAD.IADD R9, R9, 0x1, R3 ;  /* 0x0000000109097824 */ /* 0x000fe200078e0203 */
[----:B------:R-:W-:Y:S01]  /*7f50*/  MOV R240, R4 ;  /* 0x0000000400f07202 */ /* 0x000fe20000000f00 */
[C---:B------:R-:W-:Y:S01]  /*7f60*/  IMAD R241, R227.reuse, c[0x0][0x1ec], R5 ;  /* 0x00007b00e3f17a24 */ /* 0x040fe200078e0205 */
[----:B------:R-:W-:Y:S01]  /*7f70*/  SHF.R.S32.HI R5, RZ, 0x1f, R80 ;  /* 0x0000001fff057819 */ /* 0x000fe20000011450 */
[----:B------:R-:W-:Y:S01]  /*7f80*/  IMAD.WIDE.U32 R238, R227, c[0x0][0x210], R8 ;  /* 0x00008400e3ee7a25 */ /* 0x000fe200078e0008 */
[----:B------:R-:W-:-:S03]  /*7f90*/  SHF.R.S32.HI R3, RZ, 0x1f, R63 ;  /* 0x0000001fff037819 */ /* 0x000fc6000001143f */
[----:B------:R-:W-:Y:S02]  /*7fa0*/  IMAD R239, R227, c[0x0][0x214], R239 ;  /* 0x00008500e3ef7a24 */ /* 0x000fe400078e02ef */
[----:B------:R-:W-:-:S04]  /*7fb0*/  IMAD R5, R5, c[0x0][0x178], RZ ;  /* 0x00005e0005057a24 */ /* 0x000fc800078e02ff */
[C---:B------:R-:W-:Y:S02]  /*7fc0*/  IMAD R5, R80.reuse, c[0x0][0x17c], R5 ;  /* 0x00005f0050057a24 */ /* 0x040fe400078e0205 */
[----:B------:R-:W-:-:S04]  /*7fd0*/  IMAD.WIDE.U32 R80, R80, c[0x0][0x178], RZ ;  /* 0x00005e0050507a25 */ /* 0x000fc800078e00ff */
[----:B------:R-:W-:Y:S01]  /*7fe0*/  IMAD.IADD R5, R81, 0x1, R5 ;  /* 0x0000000151057824 */ /* 0x000fe200078e0205 */
        /* <DEDUP_REMOVED lines=15> */
[----:B------:R-:W-:-:S03]  /*80e0*/  IMAD R235, R0, c[0x0][0x21c], R235 ;  /* 0x0000870000eb7a24 */ /* 0x000fc600078e02eb */
[----:B------:R-:W-:Y:S02]  /*80f0*/  IADD3 R236, R241, R236, RZ ;  /* 0x000000ecf1ec7210 */ /* 0x000fe40007ffe0ff */
[----:B------:R-:W-:Y:S02]  /*8100*/  IADD3 R235, R239, R235, RZ ;  /* 0x000000ebefeb7210 */ /* 0x000fe40007ffe0ff */
[----:B------:R-:W-:Y:S01]  /*8110*/  IMAD R0, R64, 0x20, R77 ;  /* 0x0000002040007824 */ /* 0x000fe200078e024d */
[----:B------:R-:W-:Y:S01]  /*8120*/  SHF.R.S32.HI R30, RZ, 0x1f, R102 ;  /* 0x0000001fff1e7819 */ /* 0x000fe20000011466 */
[----:B------:R-:W-:Y:S01]  /*8130*/  IMAD.MOV.U32 R8, RZ, RZ, R80 ;  /* 0x000000ffff087224 */ /* 0x000fe200078e0050 */
[----:B------:R-:W-:Y:S01]  /*8140*/  BAR.SYNC.DEFER_BLOCKING 0x0 ;  /* 0x0000000000007b1d */ /* 0x000fe20000010000 */
[----:B------:R-:W-:Y:S02]  /*8150*/  IMAD.IADD R0, R209, 0x1, R0 ;  /* 0x00000001d1007824 */ /* 0x000fe400078e0200 */
[----:B------:R-:W-:Y:S02]  /*8160*/  IMAD.MOV.U32 R9, RZ, RZ, R5 ;  /* 0x000000ffff097224 */ /* 0x000fe400078e0005 */
[----:B------:R-:W-:-:S04]  /*8170*/  @P3 IMAD.HI.U32 R6, R0, c[0x0][0x2c8], RZ ;  /* 0x0000b20000063a27 */ /* 0x000fc800078e00ff */
[----:B------:R-:W-:-:S04]  /*8180*/  IMAD.WIDE.U32 R8, R227, c[0x0][0x1b8], R8 ;  /* 0x00006e00e3087a25 */ /* 0x000fc800078e0008 */
[----:B------:R-:W-:Y:S01]  /*8190*/  IMAD.MOV.U32 R5, RZ, RZ, R0 ;  /* 0x000000ffff057224 */ /* 0x000fe200078e0000 */
[----:B------:R-:W-:Y:S01]  /*81a0*/  @P3 SHF.R.U32.HI R5, RZ, c[0x0][0x2cc], R6 ;  /* 0x0000b300ff053a19 */ /* 0x000fe20000011606 */
[----:B------:R-:W-:Y:S02]  /*81b0*/  IMAD R2, R2, c[0x0][0x1c0], RZ ;  /* 0x0000700002027a24 */ /* 0x000fe400078e02ff */
[----:B------:R-:W-:Y:S01]  /*81c0*/  IMAD R9, R227, c[0x0][0x1bc], R9 ;  /* 0x00006f00e3097a24 */ /* 0x000fe200078e0209 */
[----:B------:R-:W-:Y:S01]  /*81d0*/  SHF.R.S32.HI R6, RZ, 0x1f, R5 ;  /* 0x0000001fff067819 */ /* 0x000fe20000011405 */
[C---:B------:R-:W-:Y:S02]  /*81e0*/  IMAD R2, R4.reuse, c[0x0][0x1c4], R2 ;  /* 0x0000710004027a24 */ /* 0x040fe400078e0202 */
[----:B------:R-:W-:-:S04]  /*81f0*/  IMAD.WIDE.U32 R8, R4, c[0x0][0x1c0], R8 ;  /* 0x0000700004087a25 */ /* 0x000fc800078e0008 */
        /* <DEDUP_REMOVED lines=14> */
[----:B------:R-:W-:Y:S02]  /*82e0*/  IMAD.IADD R0, R77, 0x1, R209 ;  /* 0x000000014d007824 */ /* 0x000fe400078e02d1 */
[----:B------:R-:W-:Y:S01]  /*82f0*/  IMAD.MOV.U32 R15, RZ, RZ, 0x60 ;  /* 0x00000060ff0f7424 */ /* 0x000fe200078e00ff */
[----:B------:R-:W-:Y:S01]  /*8300*/  LEA.HI.X R7, R4, c[0x0][0x164], R2, 0x1, P0 ;  /* 0x0000590004077a11 */ /* 0x000fe200000f0c02 */
[----:B------:R-:W1:Y:S01]  /*8310*/  SHFL.IDX PT, R20, R8, RZ, 0x181f ;  /* 0x00181fff08147589 */ /* 0x000e6200000e0000 */
[----:B------:R-:W-:Y:S01]  /*8320*/  IMAD R2, R229, c[0x0][0x2c4], RZ ;  /* 0x0000b100e5027a24 */ /* 0x000fe200078e02ff */
[----:B------:R-:W-:Y:S01]  /*8330*/  IADD3 R5, R0, 0x20, RZ ;  /* 0x0000002000057810 */ /* 0x000fe20007ffe0ff */
[----:B------:R-:W-:Y:S01]  /*8340*/  IMAD R15, R14, -0x60, R15 ;  /* 0xffffffa00e0f7824 */ /* 0x000fe200078e020f */
[----:B------:R-:W2:Y:S01]  /*8350*/  SHFL.IDX PT, R16, R7, RZ, 0x181f ;  /* 0x00181fff07107589 */ /* 0x000ea200000e0000 */
[----:B------:R-:W-:Y:S01]  /*8360*/  IADD3 R9, R0, 0x40, RZ ;  /* 0x0000004000097810 */ /* 0x000fe20007ffe0ff */
[----:B------:R-:W-:Y:S01]  /*8370*/  IMAD.WIDE.U32 R24, R102, c[0x0][0x1e0], RZ ;  /* 0x0000780066187a25 */ /* 0x000fe200078e00ff */
[-C--:B------:R-:W-:Y:S01]  /*8380*/  ISETP.GE.AND P3, PT, R0, R2.reuse, PT ;  /* 0x000000020000720c */ /* 0x080fe20003f66270 */
[----:B------:R-:W3:Y:S01]  /*8390*/  SHFL.IDX PT, R11, R8, 0x1, 0x181f ;  /* 0x00381f00080b7f89 */ /* 0x000ee200000e0000 */
[-C--:B------:R-:W-:Y:S01]  /*83a0*/  ISETP.GE.AND P4, PT, R5, R2.reuse, PT ;  /* 0x000000020500720c */ /* 0x080fe20003f86270 */
[----:B------:R-:W-:Y:S01]  /*83b0*/  IMAD.MOV.U32 R100, RZ, RZ, R240 ;  /* 0x000000ffff647224 */ /* 0x000fe200078e00f0 */
[----:B------:R-:W-:Y:S01]  /*83c0*/  ISETP.GE.AND P5, PT, R9, R2, PT ;  /* 0x000000020900720c */ /* 0x000fe20003fa6270 */
[----:B------:R-:W4:Y:S01]  /*83d0*/  SHFL.IDX PT, R6, R7, 0x1, 0x181f ;  /* 0x00381f0007067f89 */ /* 0x000f2200000e0000 */
[----:B------:R-:W-:Y:S01]  /*83e0*/  IMAD R9, R30, c[0x0][0x1e0], RZ ;  /* 0x000078001e097a24 */ /* 0x000fe200078e02ff */
[----:B------:R-:W-:Y:S01]  /*83f0*/  IADD3 R28, R15, R231, -R77 ;  /* 0x000000e70f1c7210 */ /* 0x000fe20007ffe84d */
[----:B------:R-:W-:Y:S01]  /*8400*/  IMAD.MOV.U32 R101, RZ, RZ, R236 ;  /* 0x000000ffff657224 */ /* 0x000fe200078e00ec */
[----:B------:R-:W4:Y:S01]  /*8410*/  SHFL.IDX PT, R4, R8, 0x2, 0x181f ;  /* 0x00581f0008047f89 */ /* 0x000f2200000e0000 */
[----:B------:R-:W-:-:S02]  /*8420*/  IMAD R9, R102, c[0x0][0x1e4], R9 ;  /* 0x0000790066097a24 */ /* 0x000fc400078e0209 */
[----:B------:R-:W-:Y:S01]  /*8430*/  IMAD.MOV.U32 R29, RZ, RZ, 0x40 ;  /* 0x00000040ff1d7424 */ /* 0x000fe200078e00ff */
[----:B------:R-:W4:Y:S01]  /*8440*/  SHFL.IDX PT, R5, R7, 0x2, 0x181f ;  /* 0x00581f0007057f89 */ /* 0x000f2200000e0000 */
[----:B------:R-:W-:Y:S02]  /*8450*/  IMAD.IADD R9, R25, 0x1, R9 ;  /* 0x0000000119097824 */ /* 0x000fe400078e0209 */
[----:B------:R-:W-:Y:S01]  /*8460*/  IMAD.WIDE.U32 R24, R24, 0x60, R100 ;  /* 0x0000006018187825 */ /* 0x000fe200078e0064 */
[CC--:B-1----:R-:W-:Y:S01]  /*8470*/  @!P3 LEA R22, P0, R116.reuse, R20.reuse, 0x1 ;  /* 0x000000147416b211 */ /* 0x0c2fe200078008ff */
[----:B------:R-:W1:Y:S01]  /*8480*/  SHFL.IDX PT, R8, R8, 0x3, 0x181f ;  /* 0x00781f0008087f89 */ /* 0x000e6200000e0000 */
[----:B------:R-:W-:Y:S01]  /*8490*/  @!P3 LEA R20, P2, R63, R20, 0x1 ;  /* 0x000000143f14b211 */ /* 0x000fe200078408ff */
[----:B------:R-:W-:Y:S01]  /*84a0*/  IMAD R9, R9, 0x60, RZ ;  /* 0x0000006009097824 */ /* 0x000fe200078e02ff */
[-C--:B--2---:R-:W-:Y:S01]  /*84b0*/  @!P3 LEA.HI.X R23, R116, R16.reuse, R117, 0x1, P0 ;  /* 0x000000107417b211 */ /* 0x084fe200000f0c75 */
[----:B------:R-:W2:Y:S01]  /*84c0*/  SHFL.IDX PT, R7, R7, 0x3, 0x181f ;  /* 0x00781f0007077f89 */ /* 0x000ea200000e0000 */
[----:B------:R-:W-:Y:S01]  /*84d0*/  @!P3 LEA.HI.X R21, R63, R16, R3, 0x1, P2 ;  /* 0x000000103f15b211 */ /* 0x000fe200010f0c03 */
[----:B------:R-:W-:Y:S01]  /*84e0*/  IMAD.IADD R9, R25, 0x1, R9 ;  /* 0x0000000119097824 */ /* 0x000fe200078e0209 */
[----:B---3--:R-:W-:-:S02]  /*84f0*/  @!P4 LEA R16, P0, R63, R11, 0x1 ;  /* 0x0000000b3f10c211 */ /* 0x008fc400078008ff */
[----:B------:R-:W-:Y:S02]  /*8500*/  ISETP.GE.AND P2, PT, R28, 0x1, PT ;  /* 0x000000011c00780c */ /* 0x000fe40003f46270 */
[----:B----4-:R-:W-:Y:S02]  /*8510*/  @!P4 LEA.HI.X R17, R63, R6, R3, 0x1, P0 ;  /* 0x000000063f11c211 */ /* 0x010fe400000f0c03 */
[C---:B------:R-:W-:Y:S02]  /*8520*/  @!P4 LEA R18, P1, R116.reuse, R11, 0x1 ;  /* 0x0000000b7412c211 */ /* 0x040fe400078208ff */
[C---:B------:R-:W-:Y:S02]  /*8530*/  @!P5 LEA R26, P0, R116.reuse, R4, 0x1 ;  /* 0x00000004741ad211 */ /* 0x040fe400078008ff */
[C-C-:B------:R-:W-:Y:S02]  /*8540*/  @!P4 LEA.HI.X R19, R116.reuse, R6, R117.reuse, 0x1, P1 ;  /* 0x000000067413c211 */ /* 0x140fe400008f0c75 */
[----:B------:R-:W-:-:S02]  /*8550*/  @!P5 LEA.HI.X R27, R116, R5, R117, 0x1, P0 ;  /* 0x00000005741bd211 */ /* 0x000fc400000f0c75 */
[C---:B------:R-:W-:Y:S02]  /*8560*/  @!P5 LEA R32, P0, R63.reuse, R4, 0x1 ;  /* 0x000000043f20d211 */ /* 0x040fe400078008ff */
[----:B------:R-:W-:Y:S02]  /*8570*/  IADD3 R4, R0, 0x60, RZ ;  /* 0x0000006000047810 */ /* 0x000fe40007ffe0ff */
[----:B------:R-:W-:Y:S02]  /*8580*/  @!P5 LEA.HI.X R33, R63, R5, R3, 0x1, P0 ;  /* 0x000000053f21d211 */ /* 0x000fe400000f0c03 */
[----:B------:R-:W-:Y:S02]  /*8590*/  ISETP.GE.AND P6, PT, R4, R2, PT ;  /* 0x000000020400720c */ /* 0x000fe40003fc6270 */
[----:B------:R-:W-:Y:S02]  /*85a0*/  @P2 LEA R34, P0, R24, c[0x0][0x1c8], 0x1 ;  /* 0x0000720018222a11 */ /* 0x000fe400078008ff */
[----:B------:R-:W-:-:S02]  /*85b0*/  ISETP.GE.AND P1, PT, R116, c[0x0][0x198], PT ;  /* 0x0000660074007a0c */ /* 0x000fc40003f26270 */
[----:B------:R-:W-:-:S07]  /*85c0*/  @P2 LEA.HI.X R35, R24, c[0x0][0x1cc], R9, 0x1, P0 ;  /* 0x0000730018232a11 */ /* 0x000fce00000f0c09 */
[----:B-1----:R-:W-:-:S04]  /*85d0*/  @!P6 LEA R4, P0, R63, R8, 0x1 ;  /* 0x000000083f04e211 */ /* 0x002fc800078008ff */
[----:B--2---:R-:W-:Y:S01]  /*85e0*/  @!P6 LEA.HI.X R5, R63, R7, R3, 0x1, P0 ;  /* 0x000000073f05e211 */ /* 0x004fe200000f0c03 */
[----:B------:R1:W-:Y:S01]  /*85f0*/  @!P3 LDGSTS.E.BYPASS.LTC128B.128 [R234+0x100], [R22.64], !P1 ;  /* 0x0010000016eabfae */ /* 0x0003e2000c901d48 */
[----:B------:R-:W-:Y:S01]  /*8600*/  @!P6 LEA R6, P0, R116, R8, 0x1 ;  /* 0x000000087406e211 */ /* 0x000fe200078008ff */
[----:B------:R-:W-:-:S03]  /*8610*/  IMAD.MOV.U32 R3, RZ, RZ, 0x20 ;  /* 0x00000020ff037424 */ /* 0x000fc600078e00ff */
[----:B------:R-:W-:Y:S02]  /*8620*/  @!P6 LEA.HI.X R7, R116, R7, R117, 0x1, P0 ;  /* 0x000000077407e211 */ /* 0x000fe400000f0c75 */
[----:B------:R-:W-:-:S13]  /*8630*/  ISETP.GE.AND P0, PT, R63, c[0x0][0x198], PT ;  /* 0x000066003f007a0c */ /* 0x000fda0003f06270 */
        /* <DEDUP_REMOVED lines=11> */
[----:B------:R-:W-:Y:S01]  /*86f0*/  @P2 ISETP.GE.AND P0, PT, R63, c[0x0][0x1d4], PT ;  /* 0x000075003f002a0c */ /* 0x000fe20003f06270 */
[----:B---3--:R-:W-:-:S12]  /*8700*/  IMAD.WIDE.U32 R4, R3, c[0x0][0x1e0], RZ ;  /* 0x0000780003047a25 */ /* 0x008fd800078e00ff */
[----:B------:R1:W-:Y:S01]  /*8710*/  @P2 LDGSTS.E.BYPASS.LTC128B.128 [R234+0xb100], [R34.64+0x80], !P0 ;  /* 0x0b10008022ea2fae */ /* 0x0003e2000c101d48 */
[----:B------:R-:W-:Y:S01]  /*8720*/  IMAD R3, R3, c[0x0][0x1e4], RZ ;  /* 0x0000790003037a24 */ /* 0x000fe200078e02ff */
[----:B------:R-:W-:-:S04]  /*8730*/  @P1 IADD3 R4, P0, R24, R4, RZ ;  /* 0x0000000418041210 */ /* 0x000fc80007f1e0ff */
[----:B------:R-:W-:Y:S02]  /*8740*/  @P1 IADD3.X R3, R9, R5, R3, P0, !PT ;  /* 0x0000000509031210 */ /* 0x000fe400007fe403 */
[----:B--2---:R-:W-:-:S04]  /*8750*/  @P1 LEA R6, P0, R4, c[0x0][0x1c8], 0x1 ;  /* 0x0000720004061a11 */ /* 0x004fc800078008ff */
[----:B------:R-:W-:Y:S01]  /*8760*/  @P1 LEA.HI.X R7, R4, c[0x0][0x1cc], R3, 0x1, P0 ;  /* 0x0000730004071a11 */ /* 0x000fe200000f0c03 */
[----:B------:R-:W-:Y:S01]  /*8770*/  IMAD.WIDE.U32 R4, R29, c[0x0][0x1e0], RZ ;  /* 0x000078001d047a25 */ /* 0x000fe200078e00ff */
[----:B------:R-:W-:-:S03]  /*8780*/  @P1 ISETP.GE.AND P0, PT, R116, c[0x0][0x1d4], PT ;  /* 0x0000750074001a0c */ /* 0x000fc60003f06270 */
[----:B------:R-:W-:-:S10]  /*8790*/  IMAD R3, R29, c[0x0][0x1e4], RZ ;  /* 0x000079001d037a24 */ /* 0x000fd400078e02ff */
[----:B------:R1:W-:Y:S01]  /*87a0*/  @P1 LDGSTS.E.BYPASS.LTC128B.128 [R219+0x9100], [R6.64], !P0 ;  /* 0x0910000006db1fae */ /* 0x0003e2000c101d48 */
[----:B------:R-:W-:-:S13]  /*87b0*/  @P1 ISETP.GE.AND P0, PT, R63, c[0x0][0x1d4], PT ;  /* 0x000075003f001a0c */ /* 0x000fda0003f06270 */
[----:B------:R1:W-:Y:S01]  /*87c0*/  @P1 LDGSTS.E.BYPASS.LTC128B.128 [R219+0xc100], [R6.64+0x80], !P0 ;  /* 0x0c10008006db1fae */ /* 0x0003e2000c101d48 */
[----:B------:R-:W-:-:S13]  /*87d0*/  ISETP.GE.AND P1, PT, R28, 0x41, PT ;  /* 0x000000411c00780c */ /* 0x000fda0003f26270 */
        /* <DEDUP_REMOVED lines=13> */
.L_x_2091:
[----:B------:R-:W-:Y:S01]  /*88b0*/  ULDC.U8 UR4, c[0x0][0x298] ;  /* 0x0000a60000047ab9 */ /* 0x000fe20000000000 */
[----:B-1---5:R-:W-:Y:S01]  /*88c0*/  SHF.R.S32.HI R4, RZ, 0x1f, R65 ;  /* 0x0000001fff047819 */ /* 0x022fe20000011441 */
[----:B------:R-:W-:Y:S01]  /*88d0*/  IMAD.WIDE.U32 R16, R65, c[0x0][0x280], RZ ;  /* 0x0000a00041107a25 */ /* 0x000fe200078e00ff */
[----:B------:R-:W-:Y:S01]  /*88e0*/  ISETP.NE.AND P0, PT, RZ, UR4, PT ;  /* 0x00000004ff007c0c */ /* 0x000fe2000bf05270 */
[----:B------:R-:W-:Y:S01]  /*88f0*/  BSSY B2, `(.L_x_2092) ;  /* 0x00004c5000027945 */ /* 0x000fe20003800000 */
[----:B------:R-:W-:Y:S01]  /*8900*/  LEA R3, R64, R0, 0x5 ;  /* 0x0000000040037211 */ /* 0x000fe200078e28ff */
[C---:B------:R-:W-:Y:S01]  /*8910*/  IMAD R5, R4.reuse, c[0x0][0x280], RZ ;  /* 0x0000a00004057a24 */ /* 0x040fe200078e02ff */
[----:B------:R-:W-:Y:S01]  /*8920*/  IADD3 R0, R77, 0x60, RZ ;  /* 0x000000604d007810 */ /* 0x000fe20007ffe0ff */
        /* <DEDUP_REMOVED lines=10> */
[----:B------:R-:W-:Y:S01]  /*89d0*/  IMAD.MOV.U32 R9, RZ, RZ, R4 ;  /* 0x000000ffff097224 */ /* 0x000fe200078e0004 */
        /* <DEDUP_REMOVED lines=9> */
[C---:B------:R-:W-:Y:S02]  /*8a70*/  IMAD R6, R7.reuse, c[0x0][0x280], RZ ;  /* 0x0000a00007067a24 */ /* 0x040fe400078e02ff */
[----:B------:R-:W-:Y:S02]  /*8a80*/  IMAD R7, R7, c[0x0][0x290], RZ ;  /* 0x0000a40007077a24 */ /* 0x000fe400078e02ff */
[C---:B------:R-:W-:Y:S01]  /*8a90*/  IMAD R5, R3.reuse, c[0x0][0x284], R6 ;  /* 0x0000a10003057a24 */ /* 0x040fe200078e0206 */
[----:B------:R-:W-:Y:S01]  /*8aa0*/  LEA R6, P0, R16, c[0x0][0x270], 0x1 ;  /* 0x00009c0010067a11 */ /* 0x000fe200078008ff */
[----:B------:R-:W-:-:S03]  /*8ab0*/  IMAD.WIDE.U32 R8, R3, c[0x0][0x290], R8 ;  /* 0x0000a40003087a25 */ /* 0x000fc600078e0008 */
[----:B------:R-:W-:Y:S01]  /*8ac0*/  IADD3 R5, R17, R5, RZ ;  /* 0x0000000511057210 */ /* 0x000fe20007ffe0ff */
[----:B------:R-:W-:-:S03]  /*8ad0*/  IMAD R3, R3, c[0x0][0x294], R7 ;  /* 0x0000a50003037a24 */ /* 0x000fc600078e0207 */
[----:B------:R-:W-:Y:S02]  /*8ae0*/  LEA.HI.X R16, R16, c[0x0][0x274], R5, 0x1, P0 ;  /* 0x00009d0010107a11 */ /* 0x000fe400000f0c05 */
[C---:B------:R-:W-:Y:S02]  /*8af0*/  LEA R4, P0, R8.reuse, c[0x0][0x288], 0x1 ;  /* 0x0000a20008047a11 */ /* 0x040fe400078008ff */
[----:B------:R-:W-:Y:S01]  /*8b00*/  IADD3 R3, R9, R3, RZ ;  /* 0x0000000309037210 */ /* 0x000fe20007ffe0ff */
[----:B------:R1:W2:Y:S03]  /*8b10*/  SHFL.IDX PT, R11, R16, RZ, 0x181f ;  /* 0x00181fff100b7589 */ /* 0x0002a600000e0000 */
[----:B------:R-:W-:Y:S01]  /*8b20*/  LEA.HI.X R5, R8, c[0x0][0x28c], R3, 0x1, P0 ;  /* 0x0000a30008057a11 */ /* 0x000fe200000f0c03 */
[----:B------:R1:W3:Y:S01]  /*8b30*/  SHFL.IDX PT, R9, R6, RZ, 0x181f ;  /* 0x00181fff06097589 */ /* 0x0002e200000e0000 */
[----:B------:R-:W-:-:S03]  /*8b40*/  SHF.R.S32.HI R3, RZ, 0x1f, R10 ;  /* 0x0000001fff037819 */ /* 0x000fc6000001140a */
        /* <DEDUP_REMOVED lines=8> */
[----:B---3--:R-:W-:-:S05]  /*8bd0*/  @!P1 IADD3 R20, P0, R9, R18, RZ ;  /* 0x0000001209149210 */ /* 0x008fca0007f1e0ff */
[--C-:B--2---:R-:W-:Y:S01]  /*8be0*/  @!P1 IMAD.X R21, R11, 0x1, R17.reuse, P0 ;  /* 0x000000010b159824 */ /* 0x104fe200000e0611 */
[----:B----4-:R-:W-:Y:S01]  /*8bf0*/  @!P1 IADD3 R22, P0, R7, R18, RZ ;  /* 0x0000001207169210 */ /* 0x010fe20007f1e0ff */
        /* <DEDUP_REMOVED lines=14> */
.L_x_2095:
[----:B------:R-:W-:Y:S05]  /*8ce0*/  BSYNC B0 ;  /* 0x0000000000007941 */ /* 0x000fea0003800000 */
.L_x_2094:
[----:B--2--5:R-:W-:Y:S01]  /*8cf0*/  IMAD.MOV.U32 R20, RZ, RZ, R72 ;  /* 0x000000ffff147224 */ /* 0x024fe200078e0048 */
[----:B------:R2:W4:Y:S01]  /*8d00*/  SHFL.IDX PT, R11, R16, 0x1, 0x181f ;  /* 0x00381f00100b7f89 */ /* 0x00052200000e0000 */
[----:B------:R-:W-:Y:S01]  /*8d10*/  IMAD.MOV.U32 R19, RZ, RZ, R73 ;  /* 0x000000ffff137224 */ /* 0x000fe200078e0049 */
[----:B------:R-:W-:Y:S01]  /*8d20*/  BSSY B0, `(.L_x_2096) ;  /* 0x000002a000007945 */ /* 0x000fe20003800000 */
[----:B------:R-:W-:Y:S01]  /*8d30*/  IMAD.MOV.U32 R18, RZ, RZ, R54 ;  /* 0x000000ffff127224 */ /* 0x000fe200078e0036 */
[----:B---3--:R2:W3:Y:S01]  /*8d40*/  SHFL.IDX PT, R9, R6, 0x1, 0x181f ;  /* 0x00381f0006097f89 */ /* 0x0084e200000e0000 */
[----:B------:R-:W-:Y:S01]  /*8d50*/  IMAD.MOV.U32 R17, RZ, RZ, R55 ;  /* 0x000000ffff117224 */ /* 0x000fe200078e0037 */
[----:B------:R-:W-:Y:S01]  /*8d60*/  PRMT R44, R19, 0x5410, R20 ;  /* 0x00005410132c7816 */ /* 0x000fe20000000014 */
[----:B------:R-:W-:Y:S01]  /*8d70*/  IMAD.MOV.U32 R19, RZ, RZ, R69 ;  /* 0x000000ffff137224 */ /* 0x000fe200078e0045 */
[----:B------:R-:W-:Y:S01]  /*8d80*/  PRMT R52, R18, 0x7610, R52 ;  /* 0x0000761012347816 */ /* 0x000fe20000000034 */
[----:B------:R-:W-:Y:S01]  /*8d90*/  IMAD.MOV.U32 R18, RZ, RZ, R58 ;  /* 0x000000ffff127224 */ /* 0x000fe200078e003a */
[----:B------:R-:W-:Y:S01]  /*8da0*/  PRMT R51, R17, 0x7610, R51 ;  /* 0x0000761011337816 */ /* 0x000fe20000000033 */
[----:B-1----:R2:W1:Y:S01]  /*8db0*/  SHFL.IDX PT, R8, R5, 0x1, 0x181f ;  /* 0x00381f0005087f89 */ /* 0x00246200000e0000 */
[----:B------:R-:W-:Y:S01]  /*8dc0*/  MOV R20, R68 ;  /* 0x0000004400147202 */ /* 0x000fe20000000f00 */
[----:B------:R-:W-:Y:S01]  /*8dd0*/  CS2R R66, SRZ ;  /* 0x0000000000427805 */ /* 0x000fe2000001ff00 */
[----:B------:R-:W-:Y:S01]  /*8de0*/  MOV R17, R59 ;  /* 0x0000003b00117202 */ /* 0x000fe20000000f00 */
[----:B----4-:R2:W4:Y:S01]  /*8df0*/  SHFL.IDX PT, R7, R4, 0x1, 0x181f ;  /* 0x00381f0004077f89 */ /* 0x01052200000e0000 */
[----:B------:R-:W-:Y:S01]  /*8e00*/  PRMT R39, R19, 0x5410, R20 ;  /* 0x0000541013277816 */ /* 0x000fe20000000014 */
[----:B------:R-:W-:Y:S01]  /*8e10*/  CS2R R46, SRZ ;  /* 0x00000000002e7805 */ /* 0x000fe2000001ff00 */
[----:B------:R-:W-:Y:S01]  /*8e20*/  PRMT R50, R18, 0x7610, R50 ;  /* 0x0000761012327816 */ /* 0x000fe20000000032 */
[----:B------:R-:W-:Y:S01]  /*8e30*/  CS2R R60, SRZ ;  /* 0x00000000003c7805 */ /* 0x000fe2000001ff00 */
[----:B------:R-:W-:Y:S01]  /*8e40*/  PRMT R45, R17, 0x7610, R45 ;  /* 0x00007610112d7816 */ /* 0x000fe2000000002d */
        /* <DEDUP_REMOVED lines=8> */
[----:B---3--:R-:W-:-:S05]  /*8ed0*/  @!P1 IADD3 R20, P2, R9, R17, RZ ;  /* 0x0000001109149210 */ /* 0x008fca0007f5e0ff */
[----:B------:R-:W-:Y:S01]  /*8ee0*/  @!P1 IMAD.X R21, R11, 0x1, R19, P2 ;  /* 0x000000010b159824 */ /* 0x000fe200010e0613 */
[----:B----4-:R-:W-:Y:S02]  /*8ef0*/  @!P1 IADD3 R22, P2, R7, R17, RZ ;  /* 0x0000001107169210 */ /* 0x010fe40007f5e0ff */
[----:B------:R-:W-:Y:S01]  /*8f00*/  @!P0 SHF.L.U64.HI R17, R10, 0x1, R3 ;  /* 0x000000010a118819 */ /* 0x000fe20000010203 */
[----:B------:R-:W-:Y:S01]  /*8f10*/  CS2R R60, SRZ ;  /* 0x00000000003c7805 */ /* 0x000fe2000001ff00 */
[----:B------:R-:W-:Y:S01]  /*8f20*/  CS2R R46, SRZ ;  /* 0x00000000002e7805 */ /* 0x000fe2000001ff00 */
[C---:B-1----:R-:W-:Y:S01]  /*8f30*/  @!P1 IMAD.X R23, R8.reuse, 0x1, R19, P2 ;  /* 0x0000000108179824 */ /* 0x042fe200010e0613 */
        /* <DEDUP_REMOVED lines=8> */
.L_x_2097:
[----:B------:R-:W-:Y:S05]  /*8fc0*/  BSYNC B0 ;  /* 0x0000000000007941 */ /* 0x000fea0003800000 */
.L_x_2096:
[----:B-1---5:R-:W-:Y:S01]  /*8fd0*/  IMAD.MOV.U32 R20, RZ, RZ, R48 ;  /* 0x000000ffff147224 */ /* 0x022fe200078e0030 */
[----:B------:R-:W-:Y:S01]  /*8fe0*/  MOV R18, R66 ;  /* 0x0000004200127202 */ /* 0x000fe20000000f00 */
[----:B------:R-:W-:Y:S01]  /*8ff0*/  IMAD.MOV.U32 R19, RZ, RZ, R49 ;  /* 0x000000ffff137224 */ /* 0x000fe200078e0031 */
[----:B------:R1:W2:Y:S01]  /*9000*/  SHFL.IDX PT, R11, R16, 0x2, 0x181f ;  /* 0x00581f00100b7f89 */ /* 0x0002a200000e0000 */
        /* <DEDUP_REMOVED lines=8> */
[----:B---3--:R1:W3:Y:S01]  /*9090*/  SHFL.IDX PT, R9, R6, 0x2, 0x181f ;  /* 0x00581f0006097f89 */ /* 0x0082e200000e0000 */
[----:B------:R-:W-:Y:S01]  /*90a0*/  MOV R17, R61 ;  /* 0x0000003d00117202 */ /* 0x000fe20000000f00 */
[----:B------:R-:W-:Y:S01]  /*90b0*/  CS2R R36, SRZ ;  /* 0x0000000000247805 */ /* 0x000fe2000001ff00 */
[----:B------:R-:W-:Y:S01]  /*90c0*/  PRMT R24, R19, 0x5410, R20 ;  /* 0x0000541013187816 */ /* 0x000fe20000000014 */
[----:B------:R1:W4:Y:S01]  /*90d0*/  SHFL.IDX PT, R8, R5, 0x2, 0x181f ;  /* 0x00581f0005087f89 */ /* 0x00032200000e0000 */
[----:B------:R-:W-:Y:S01]  /*90e0*/  PRMT R31, R17, 0x5410, R18 ;  /* 0x00005410111f7816 */ /* 0x000fe20000000012 */
[----:B------:R-:W-:Y:S01]  /*90f0*/  CS2R R42, SRZ ;  /* 0x00000000002a7805 */ /* 0x000fe2000001ff00 */
[----:B------:R-:W-:Y:S01]  /*9100*/  CS2R R34, SRZ ;  /* 0x0000000000227805 */ /* 0x000fe2000001ff00 */
[----:B----4-:R1:W4:Y:S01]  /*9110*/  SHFL.IDX PT, R7, R4, 0x2, 0x181f ;  /* 0x00581f0004077f89 */ /* 0x01032200000e0000 */
        /* <DEDUP_REMOVED lines=9> */
[----:B------:R-:W-:Y:S02]  /*91b0*/  @!P1 SHF.L.U64.HI R20, R12, 0x1, R13 ;  /* 0x000000010c149819 */ /* 0x000fe4000001020d */
[C---:B---3--:R-:W-:Y:S02]  /*91c0*/  @!P0 IADD3 R34, P3, R9.reuse, R18, RZ ;  /* 0x0000001209228210 */ /* 0x048fe40007f7e0ff */
[-C--:B------:R-:W-:Y:S02]  /*91d0*/  @!P1 IADD3 R26, P2, R9, R19.reuse, RZ ;  /* 0x00000013091a9210 */ /* 0x080fe40007f5e0ff */
[----:B----4-:R-:W-:Y:S01]  /*91e0*/  @!P1 IADD3 R32, P4, R7, R19, RZ ;  /* 0x0000001307209210 */ /* 0x010fe20007f9e0ff */
[----:B--2---:R-:W-:-:S02]  /*91f0*/  @!P0 IMAD.X R35, R11, 0x1, R17, P3 ;  /* 0x000000010b238824 */ /* 0x004fc400018e0611 */
[--C-:B------:R-:W-:Y:S01]  /*9200*/  @!P1 IMAD.X R27, R11, 0x1, R20.reuse, P2 ;  /* 0x000000010b1b9824 */ /* 0x100fe200010e0614 */
[----:B------:R-:W-:Y:S01]  /*9210*/  @!P0 IADD3 R18, P2, R7, R18, RZ ;  /* 0x0000001207128210 */ /* 0x000fe20007f5e0ff */
[----:B------:R-:W-:Y:S01]  /*9220*/  CS2R R40, SRZ ;  /* 0x0000000000287805 */ /* 0x000fe2000001ff00 */
[----:B------:R2:W5:Y:S01]  /*9230*/  @!P0 LD.E.64 R36, [R34.64] ;  /* 0x0000000822248980 */ /* 0x000562000c101b00 */
[C---:B------:R-:W-:Y:S02]  /*9240*/  @!P1 IMAD.X R33, R8.reuse, 0x1, R20, P4 ;  /* 0x0000000108219824 */ /* 0x040fe400020e0614 */
[----:B------:R-:W-:Y:S01]  /*9250*/  @!P0 IMAD.X R19, R8, 0x1, R17, P2 ;  /* 0x0000000108138824 */ /* 0x000fe200010e0611 */
[----:B------:R3:W5:Y:S04]  /*9260*/  @!P1 LD.E.64 R42, [R26.64] ;  /* 0x000000081a2a9980 */ /* 0x000768000c101b00 */
[----:B------:R3:W5:Y:S01]  /*9270*/  @!P1 LD.E.64 R40, [R32.64] ;  /* 0x0000000820289980 */ /* 0x000762000c101b00 */
[----:B--2---:R-:W-:-:S06]  /*9280*/  CS2R R34, SRZ ;  /* 0x0000000000227805 */ /* 0x004fcc000001ff00 */
[----:B------:R3:W5:Y:S02]  /*9290*/  @!P0 LD.E.64 R34, [R18.64] ;  /* 0x0000000812228980 */ /* 0x000764000c101b00 */
.L_x_2099:
[----:B------:R-:W-:Y:S05]  /*92a0*/  BSYNC B0 ;  /* 0x0000000000007941 */ /* 0x000fea0003800000 */
.L_x_2098:
[----:B----4-:R4:W1:Y:S01]  /*92b0*/  SHFL.IDX PT, R7, R16, 0x3, 0x181f ;  /* 0x00781f0010077f89 */ /* 0x01086200000e0000 */
[----:B--2--5:R-:W-:Y:S01]  /*92c0*/  IMAD.MOV.U32 R11, RZ, RZ, R37 ;  /* 0x000000ffff0b7224 */ /* 0x024fe200078e0025 */
[----:B---3--:R-:W-:Y:S01]  /*92d0*/  MOV R9, R42 ;  /* 0x0000002a00097202 */ /* 0x008fe20000000f00 */
[----:B------:R-:W-:Y:S01]  /*92e0*/  IMAD.MOV.U32 R8, RZ, RZ, R43 ;  /* 0x000000ffff087224 */ /* 0x000fe200078e002b */
[----:B-1----:R-:W1:Y:S01]  /*92f0*/  SHFL.IDX PT, R6, R6, 0x3, 0x181f ;  /* 0x00781f0006067f89 */ /* 0x002e6200000e0000 */
[----:B------:R-:W-:Y:S01]  /*9300*/  BSSY B0, `(.L_x_2100) ;  /* 0x0000026000007945 */ /* 0x000fe20003800000 */
[----:B------:R-:W-:Y:S01]  /*9310*/  CS2R R32, SRZ ;  /* 0x0000000000207805 */ /* 0x000fe2000001ff00 */
[----:B------:R-:W-:Y:S01]  /*9320*/  CS2R R20, SRZ ;  /* 0x0000000000147805 */ /* 0x000fe2000001ff00 */
[----:B------:R-:W-:Y:S01]  /*9330*/  PRMT R19, R8, 0x5410, R9 ;  /* 0x0000541008137816 */ /* 0x000fe20000000009 */
[----:B------:R-:W-:Y:S01]  /*9340*/  IMAD.MOV.U32 R9, RZ, RZ, R40 ;  /* 0x000000ffff097224 */ /* 0x000fe200078e0028 */
[----:B------:R-:W-:Y:S01]  /*9350*/  MOV R8, R41 ;  /* 0x0000002900087202 */ /* 0x000fe20000000f00 */
[----:B------:R-:W2:Y:S01]  /*9360*/  SHFL.IDX PT, R5, R5, 0x3, 0x181f ;  /* 0x00781f0005057f89 */ /* 0x000ea200000e0000 */
[----:B------:R-:W-:-:S02]  /*9370*/  CS2R R26, SRZ ;  /* 0x00000000001a7805 */ /* 0x000fc4000001ff00 */
[----:B------:R-:W-:Y:S01]  /*9380*/  PRMT R18, R8, 0x5410, R9 ;  /* 0x0000541008127816 */ /* 0x000fe20000000009 */
[----:B------:R-:W3:Y:S01]  /*9390*/  SHFL.IDX PT, R4, R4, 0x3, 0x181f ;  /* 0x00781f0004047f89 */ /* 0x000ee200000e0000 */
[----:B----4-:R-:W-:-:S05]  /*93a0*/  IMAD.MOV.U32 R16, RZ, RZ, R36 ;  /* 0x000000ffff107224 */ /* 0x010fca00078e0024 */
[----:B------:R-:W-:Y:S01]  /*93b0*/  PRMT R17, R11, 0x5410, R16 ;  /* 0x000054100b117816 */ /* 0x000fe20000000010 */
[----:B------:R-:W-:Y:S01]  /*93c0*/  IMAD.MOV.U32 R16, RZ, RZ, R34 ;  /* 0x000000ffff107224 */ /* 0x000fe200078e0022 */
[----:B------:R-:W-:-:S04]  /*93d0*/  MOV R11, R35 ;  /* 0x00000023000b7202 */ /* 0x000fc80000000f00 */
[----:B------:R-:W-:Y:S01]  /*93e0*/  PRMT R16, R11, 0x5410, R16 ;  /* 0x000054100b107816 */ /* 0x000fe20000000010 */
[----:B------:R-:W-:Y:S05]  /*93f0*/  @P6 BRA `(.L_x_2101) ;  /* 0x0000016000006947 */ /* 0x000fea0003800000 */
[----:B-12---:R-:W-:Y:S01]  /*9400*/  ISETP.GE.AND P0, PT, R10, c[0x0][0x27c], PT ;  /* 0x00009f000a007a0c */ /* 0x006fe20003f06270 */
        /* <DEDUP_REMOVED lines=8> */
[-C--:B------:R-:W-:Y:S02]  /*9490*/  @!P1 IADD3 R56, P2, R6, R11.reuse, RZ ;  /* 0x0000000b06389210 */ /* 0x080fe40007f5e0ff */
[----:B---3--:R-:W-:Y:S01]  /*94a0*/  @!P1 IADD3 R6, P4, R4, R11, RZ ;  /* 0x0000000b04069210 */ /* 0x008fe20007f9e0ff */
[----:B------:R-:W-:-:S02]  /*94b0*/  @!P0 IMAD.X R21, R7, 0x1, R3, P3 ;  /* 0x0000000107158824 */ /* 0x000fc400018e0603 */
[--C-:B------:R-:W-:Y:S01]  /*94c0*/  @!P1 IMAD.X R57, R7, 0x1, R8.reuse, P2 ;  /* 0x0000000107399824 */ /* 0x100fe200010e0608 */
[----:B------:R-:W-:Y:S01]  /*94d0*/  @!P0 IADD3 R4, P2, R4, R9, RZ ;  /* 0x0000000904048210 */ /* 0x000fe20007f5e0ff */
[C---:B------:R-:W-:Y:S01]  /*94e0*/  @!P1 IMAD.X R7, R5.reuse, 0x1, R8, P4 ;  /* 0x0000000105079824 */ /* 0x040fe200020e0608 */
[----:B------:R1:W5:Y:S01]  /*94f0*/  @!P0 LD.E.64 R22, [R20.64] ;  /* 0x0000000814168980 */ /* 0x000362000c101b00 */
[----:B------:R-:W-:Y:S02]  /*9500*/  CS2R R26, SRZ ;  /* 0x00000000001a7805 */ /* 0x000fe4000001ff00 */
[----:B------:R-:W-:Y:S01]  /*9510*/  @!P0 IMAD.X R5, R5, 0x1, R3, P2 ;  /* 0x0000000105058824 */ /* 0x000fe200010e0603 */
[----:B------:R2:W5:Y:S04]  /*9520*/  @!P1 LD.E.64 R32, [R56.64] ;  /* 0x0000000838209980 */ /* 0x000568000c101b00 */
[----:B------:R2:W5:Y:S01]  /*9530*/  @!P1 LD.E.64 R26, [R6.64] ;  /* 0x00000008061a9980 */ /* 0x000562000c101b00 */
[----:B-1----:R-:W-:-:S06]  /*9540*/  CS2R R20, SRZ ;  /* 0x0000000000147805 */ /* 0x002fcc000001ff00 */
[----:B------:R2:W5:Y:S02]  /*9550*/  @!P0 LD.E.64 R20, [R4.64] ;  /* 0x0000000804148980 */ /* 0x000564000c101b00 */
.L_x_2101:
[----:B-12---:R-:W-:Y:S05]  /*9560*/  BSYNC B0 ;  /* 0x0000000000007941 */ /* 0x006fea0003800000 */
.L_x_2100:
[----:B------:R-:W-:Y:S01]  /*9570*/  IMAD.IADD R9, R2, 0x1, -R209 ;  /* 0x0000000102097824 */ /* 0x000fe200078e0ad1 */
[----:B------:R-:W-:-:S04]  /*9580*/  DEPBAR.LE SB0, 0x1 ;  /* 0x000080400000791a */ /* 0x000fc80000000000 */
[----:B------:R-:W-:Y:S01]  /*9590*/  IMNMX R9, R9, 0x80, PT ;  /* 0x0000008009097817 */ /* 0x000fe20003800200 */
[----:B-----5:R-:W-:Y:S01]  /*95a0*/  IMAD.MOV.U32 R3, RZ, RZ, R22 ;  /* 0x000000ffff037224 */ /* 0x020fe200078e0016 */
[----:B------:R-:W-:Y:S01]  /*95b0*/  BSSY B1, `(.L_x_2102) ;  /* 0x0000072000017945 */ /* 0x000fe20003800000 */
[----:B---3--:R-:W-:Y:S01]  /*95c0*/  IMAD.MOV.U32 R4, RZ, RZ, R32 ;  /* 0x000000ffff047224 */ /* 0x008fe200078e0020 */
[----:B------:R-:W-:Y:S01]  /*95d0*/  BAR.SYNC.DEFER_BLOCKING 0x0 ;  /* 0x0000000000007b1d */ /* 0x000fe20000010000 */
[----:B------:R-:W-:Y:S01]  /*95e0*/  ISETP.GE.AND P0, PT, R77, R9, PT ;  /* 0x000000094d00720c */ /* 0x000fe20003f06270 */
[----:B------:R-:W-:Y:S01]  /*95f0*/  IMAD.MOV.U32 R5, RZ, RZ, R23 ;  /* 0x000000ffff057224 */ /* 0x000fe200078e0017 */
[----:B------:R-:W-:Y:S01]  /*9600*/  PRMT R2, R2, 0x5410, R3 ;  /* 0x0000541002027816 */ /* 0x000fe20000000003 */
[----:B------:R-:W-:Y:S01]  /*9610*/  IMAD.MOV.U32 R6, RZ, RZ, R20 ;  /* 0x000000ffff067224 */ /* 0x000fe200078e0014 */
[----:B------:R-:W-:Y:S02]  /*9620*/  MOV R3, R33 ;  /* 0x0000002100037202 */ /* 0x000fe40000000f00 */
[----:B------:R-:W-:-:S02]  /*9630*/  PRMT R2, R5, 0x7610, R2 ;  /* 0x0000761005027816 */ /* 0x000fc40000000002 */
[----:B------:R-:W-:Y:S01]  /*9640*/  PRMT R8, R3, 0x5410, R4 ;  /* 0x0000541003087816 */ /* 0x000fe20000000004 */
[----:B------:R-:W-:Y:S01]  /*9650*/  IMAD.MOV.U32 R3, RZ, RZ, R21 ;  /* 0x000000ffff037224 */ /* 0x000fe200078e0015 */
[----:B------:R-:W-:Y:S01]  /*9660*/  MOV R5, R26 ;  /* 0x0000001a00057202 */ /* 0x000fe20000000f00 */
[----:B------:R-:W-:-:S03]  /*9670*/  IMAD.MOV.U32 R4, RZ, RZ, R27 ;  /* 0x000000ffff047224 */ /* 0x000fc600078e001b */
        /* <DEDUP_REMOVED lines=10> */
[----:B------:R-:W-:Y:S02]  /*9720*/  SHF.R.U64 R54, R58, 0x10, R59 ;  /* 0x000000103a367819 */ /* 0x000fe4000000123b */
[----:B------:R-:W-:Y:S02]  /*9730*/  PRMT R45, R45, 0x5410, R53 ;  /* 0x000054102d2d7816 */ /* 0x000fe40000000035 */
[----:B------:R-:W-:-:S02]  /*9740*/  PRMT R51, R51, 0x5410, R55 ;  /* 0x0000541033337816 */ /* 0x000fc40000000037 */
[----:B------:R-:W-:Y:S02]  /*9750*/  PRMT R50, R50, 0x5410, R54 ;  /* 0x0000541032327816 */ /* 0x000fe40000000036 */
[----:B------:R-:W-:Y:S02]  /*9760*/  LOP3.LUT R59, R51, 0xffff0000, RZ, 0xc0, !PT ;  /* 0xffff0000333b7812 */ /* 0x000fe400078ec0ff */
[----:B------:R-:W-:Y:S01]  /*9770*/  PRMT R52, R52, 0x5410, R56 ;  /* 0x0000541034347816 */ /* 0x000fe20000000038 */
[C---:B-1----:R-:W-:Y:S01]  /*9780*/  IMAD.U32 R54, R6.reuse, 0x10000, RZ ;  /* 0x0001000006367824 */ /* 0x042fe200078e00ff */
[----:B------:R-:W-:Y:S01]  /*9790*/  LOP3.LUT R53, R6, 0xffff0000, RZ, 0xc0, !PT ;  /* 0xffff000006357812 */ /* 0x000fe200078ec0ff */
[----:B------:R-:W-:Y:S01]  /*97a0*/  IMAD.U32 R6, R7, 0x10000, RZ ;  /* 0x0001000007067824 */ /* 0x000fe200078e00ff */
[C---:B------:R-:W-:Y:S02]  /*97b0*/  SHF.L.U32 R58, R4.reuse, 0x10, RZ ;  /* 0x00000010043a7819 */ /* 0x040fe400000006ff */
[----:B------:R-:W-:Y:S01]  /*97c0*/  LOP3.LUT R57, R4, 0xffff0000, RZ, 0xc0, !PT ;  /* 0xffff000004397812 */ /* 0x000fe200078ec0ff */
[----:B------:R-:W-:Y:S01]  /*97d0*/  IMAD.U32 R4, R45, 0x10000, RZ ;  /* 0x000100002d047824 */ /* 0x000fe200078e00ff */
[----:B------:R-:W-:Y:S01]  /*97e0*/  LOP3.LUT R55, R7, 0xffff0000, RZ, 0xc0, !PT ;  /* 0xffff000007377812 */ /* 0x000fe200078ec0ff */
[----:B------:R-:W-:Y:S01]  /*97f0*/  IMAD.U32 R7, R51, 0x10000, RZ ;  /* 0x0001000033077824 */ /* 0x000fe200078e00ff */
[----:B------:R-:W-:Y:S01]  /*9800*/  LOP3.LUT R45, R45, 0xffff0000, RZ, 0xc0, !PT ;  /* 0xffff00002d2d7812 */ /* 0x000fe200078ec0ff */
[----:B------:R-:W-:Y:S01]  /*9810*/  FMUL.FTZ R51, R53, R4 ;  /* 0x0000000435337220 */ /* 0x000fe20000410000 */
[----:B------:R-:W-:Y:S01]  /*9820*/  SHF.L.U32 R56, R5, 0x10, RZ ;  /* 0x0000001005387819 */ /* 0x000fe200000006ff */
[----:B------:R-:W-:Y:S01]  /*9830*/  FMUL.FTZ R53, R53, R7 ;  /* 0x0000000735357220 */ /* 0x000fe20000410000 */
[----:B------:R-:W-:Y:S01]  /*9840*/  LOP3.LUT R62, R5, 0xffff0000, RZ, 0xc0, !PT ;  /* 0xffff0000053e7812 */ /* 0x000fe200078ec0ff */
[----:B------:R-:W-:-:S02]  /*9850*/  FMUL.FTZ R5, R55, R45 ;  /* 0x0000002d37057220 */ /* 0x000fc40000410000 */
[C---:B------:R-:W-:Y:S02]  /*9860*/  FFMA.FTZ R53, R54.reuse, R4, R53 ;  /* 0x0000000436357223 */ /* 0x040fe40000010035 */
[----:B------:R-:W-:Y:S01]  /*9870*/  FFMA.FTZ R51, R54, R7, -R51 ;  /* 0x0000000736337223 */ /* 0x000fe20000010833 */
[----:B------:R-:W-:Y:S01]  /*9880*/  SHF.L.U32 R7, R52, 0x10, RZ ;  /* 0x0000001034077819 */ /* 0x000fe200000006ff */
[C---:B------:R-:W-:Y:S01]  /*9890*/  IMAD.U32 R4, R50.reuse, 0x10000, RZ ;  /* 0x0001000032047824 */ /* 0x040fe200078e00ff */
[----:B------:R-:W-:Y:S01]  /*98a0*/  LOP3.LUT R50, R50, 0xffff0000, RZ, 0xc0, !PT ;  /* 0xffff000032327812 */ /* 0x000fe200078ec0ff */
[-C--:B------:R-:W-:Y:S01]  /*98b0*/  FMUL.FTZ R55, R55, R59.reuse ;  /* 0x0000003b37377220 */ /* 0x080fe20000410000 */
[----:B------:R-:W-:Y:S01]  /*98c0*/  LOP3.LUT R52, R52, 0xffff0000, RZ, 0xc0, !PT ;  /* 0xffff000034347812 */ /* 0x000fe200078ec0ff */
[C---:B------:R-:W-:Y:S02]  /*98d0*/  FFMA.FTZ R5, R6.reuse, R59, -R5 ;  /* 0x0000003b06057223 */ /* 0x040fe40000010805 */
        /* <DEDUP_REMOVED lines=14> */
.L_x_2105:
[----:B------:R-:W-:Y:S05]  /*99c0*/  BSYNC B0 ;  /* 0x0000000000007941 */ /* 0x000fea0003800000 */
.L_x_2104:
[----:B------:R-:W-:-:S13]  /*99d0*/  ISETP.GE.AND P0, PT, R10, c[0x0][0x27c], PT ;  /* 0x00009f000a007a0c */ /* 0x000fda0003f06270 */
[----:B------:R-:W-:Y:S05]  /*99e0*/  @P0 BRA `(.L_x_2103) ;  /* 0x000002e000000947 */ /* 0x000fea0003800000 */
[----:B-1----:R-:W1:Y:S01]  /*99f0*/  LDS.128 R4, [R234+0x4100] ;  /* 0x00410000ea047984 */ /* 0x002e620000000c00 */
[----:B------:R-:W-:Y:S02]  /*9a00*/  SHF.R.U64 R50, R68, 0x10, R69 ;  /* 0x0000001044327819 */ /* 0x000fe40000001245 */
[----:B------:R-:W-:Y:S02]  /*9a10*/  SHF.R.U64 R45, R72, 0x10, R73 ;  /* 0x00000010482d7819 */ /* 0x000fe40000001249 */
[----:B------:R-:W-:Y:S02]  /*9a20*/  SHF.R.U32.HI R68, RZ, 0x10, R69 ;  /* 0x00000010ff447819 */ /* 0x000fe40000011645 */
[----:B------:R-:W-:Y:S02]  /*9a30*/  SHF.R.U32.HI R72, RZ, 0x10, R73 ;  /* 0x00000010ff487819 */ /* 0x000fe40000011649 */
[----:B------:R-:W-:Y:S02]  /*9a40*/  PRMT R50, R39, 0x5432, R50 ;  /* 0x0000543227327816 */ /* 0x000fe40000000032 */
[----:B------:R-:W-:-:S02]  /*9a50*/  PRMT R45, R44, 0x5432, R45 ;  /* 0x000054322c2d7816 */ /* 0x000fc4000000002d */
[----:B------:R-:W-:Y:S02]  /*9a60*/  PRMT R39, R39, 0x5410, R68 ;  /* 0x0000541027277816 */ /* 0x000fe40000000044 */
[----:B------:R-:W-:-:S04]  /*9a70*/  PRMT R44, R44, 0x5410, R72 ;  /* 0x000054102c2c7816 */ /* 0x000fc80000000048 */
[----:B------:R-:W-:Y:S01]  /*9a80*/  LOP3.LUT R57, R44, 0xffff0000, RZ, 0xc0, !PT ;  /* 0xffff00002c397812 */ /* 0x000fe200078ec0ff */
        /* <DEDUP_REMOVED lines=25> */
[----:B------:R-:W-:Y:S02]  /*9c20*/  FMUL.FTZ R55, R55, R7 ;  /* 0x0000000737377220 */ /* 0x000fe40000410000 */
        /* <DEDUP_REMOVED lines=10> */
.L_x_2103:
[----:B------:R-:W-:Y:S05]  /*9cd0*/  BSYNC B1 ;  /* 0x0000000000017941 */ /* 0x000fea0003800000 */
.L_x_2102:
        /* <DEDUP_REMOVED lines=52> */
.L_x_2109:
[----:B------:R-:W-:Y:S05]  /*a020*/  BSYNC B0 ;  /* 0x0000000000007941 */ /* 0x000fea0003800000 */
.L_x_2108:
        /* <DEDUP_REMOVED lines=14> */
[C---:B------:R-:W-:Y:S01]  /*a110*/  IMAD.U32 R6, R7.reuse, 0x10000, RZ ;  /* 0x0001000007067824 */ /* 0x040fe200078e00ff */
[C---:B------:R-:W-:Y:S02]  /*a120*/  SHF.L.U32 R48, R4.reuse, 0x10, RZ ;  /* 0x0000001004307819 */ /* 0x040fe400000006ff */
[----:B------:R-:W-:Y:S01]  /*a130*/  LOP3.LUT R47, R4, 0xffff0000, RZ, 0xc0, !PT ;  /* 0xffff0000042f7812 */ /* 0x000fe200078ec0ff */
[C---:B------:R-:W-:Y:S01]  /*a140*/  IMAD.U32 R4, R24.reuse, 0x10000, RZ ;  /* 0x0001000018047824 */ /* 0x040fe200078e00ff */
        /* <DEDUP_REMOVED lines=30> */
.L_x_2107:
[----:B------:R-:W-:Y:S05]  /*a330*/  BSYNC B1 ;  /* 0x0000000000017941 */ /* 0x000fea0003800000 */
.L_x_2106:
        /* <DEDUP_REMOVED lines=32> */
[C---:B------:R-:W-:Y:S01]  /*a540*/  SHF.L.U32 R7, R24.reuse, 0x10, RZ ;  /* 0x0000001018077819 */ /* 0x040fe200000006ff */
        /* <DEDUP_REMOVED lines=19> */
.L_x_2113:
[----:B------:R-:W-:Y:S05]  /*a680*/  BSYNC B0 ;  /* 0x0000000000007941 */ /* 0x000fea0003800000 */
.L_x_2112:
        /* <DEDUP_REMOVED lines=21> */
[C---:B------:R-:W-:Y:S01]  /*a7e0*/  FMUL.FTZ R17, R24.reuse, R4 ;  /* 0x0000000418117220 */ /* 0x040fe20000410000 */
[C---:B------:R-:W-:Y:S01]  /*a7f0*/  SHF.L.U32 R34, R5.reuse, 0x10, RZ ;  /* 0x0000001005227819 */ /* 0x040fe200000006ff */
        /* <DEDUP_REMOVED lines=25> */
.L_x_2111:
[----:B------:R-:W-:Y:S05]  /*a990*/  BSYNC B1 ;  /* 0x0000000000017941 */ /* 0x000fea0003800000 */
.L_x_2110:
[----:B------:R-:W-:-:S13]  /*a9a0*/  ISETP.GE.AND P0, PT, R0, R9, PT ;  /* 0x000000090000720c */ /* 0x000fda0003f06270 */
        /* <DEDUP_REMOVED lines=50> */
.L_x_2116:
[----:B------:R-:W-:Y:S05]  /*acd0*/  BSYNC B0 ;  /* 0x0000000000007941 */ /* 0x000fea0003800000 */
.L_x_2115:
        /* <DEDUP_REMOVED lines=41> */
[----:B------:R-:W-:-:S02]  /*af70*/  FFMA.FTZ R4, R16, R4, R13 ;  /* 0x0000000410047223 */ /* 0x000fc4000001000d */
[C---:B------:R-:W-:Y:S01]  /*af80*/  FFMA.FTZ R0, R12.reuse, R0, -R6 ;  /* 0x000000000c007223 */ /* 0x040fe20000010806 */
[----:B------:R-:W-:Y:S01]  /*af90*/  F2FP.BF16.PACK_AB R6, R9, R2 ;  /* 0x000000020906723e */ /* 0x000fe200000010ff */
[----:B------:R-:W-:Y:S01]  /*afa0*/  FFMA.FTZ R18, R12, R8, R18 ;  /* 0x000000080c127223 */ /* 0x000fe20000010012 */
[----:B------:R-:W-:-:S04]  /*afb0*/  F2FP.BF16.PACK_AB R4, R4, R3 ;  /* 0x000000030404723e */ /* 0x000fc800000010ff */
[----:B------:R-:W-:-:S05]  /*afc0*/  F2FP.BF16.PACK_AB R5, R18, R0 ;  /* 0x000000001205723e */ /* 0x000fca00000010ff */
[----:B------:R1:W-:Y:S01]  /*afd0*/  STS.128 [R234+0x7100], R4 ;  /* 0x00710004ea007388 */ /* 0x0003e20000000c00 */
[----:B------:R-:W-:Y:S05]  /*afe0*/  BRA `(.L_x_2114) ;  /* 0x0000255000007947 */ /* 0x000fea0003800000 */
.L_x_2093:
[----:B------:R-:W-:Y:S01]  /*aff0*/  ISETP.NE.AND P0, PT, R228, 0x1, PT ;  /* 0x00000001e400780c */ /* 0x000fe20003f05270 */
[----:B------:R-:W-:Y:S02]  /*b000*/  IMAD.MOV.U32 R10, RZ, RZ, R16 ;  /* 0x000000ffff0a7224 */ /* 0x000fe400078e0010 */
[----:B------:R-:W-:Y:S01]  /*b010*/  IMAD.MOV.U32 R11, RZ, RZ, R5 ;  /* 0x000000ffff0b7224 */ /* 0x000fe200078e0005 */
[----:B------:R-:W-:Y:S01]  /*b020*/  MOV R5, R4 ;  /* 0x0000000400057202 */ /* 0x000fe20000000f00 */
[----:B------:R-:W-:-:S08]  /*b030*/  IMAD.MOV.U32 R4, RZ, RZ, R8 ;  /* 0x000000ffff047224 */ /* 0x000fd000078e0008 */
[----:B------:R-:W-:-:S05]  /*b040*/  @P0 IMAD.HI.U32 R6, R3, c[0x0][0x2c8], RZ ;  /* 0x0000b20003060a27 */ /* 0x000fca00078e00ff */
[----:B------:R-:W-:-:S04]  /*b050*/  @P0 SHF.R.U32.HI R3, RZ, c[0x0][0x2cc], R6 ;  /* 0x0000b300ff030a19 */ /* 0x000fc80000011606 */
[----:B------:R-:W-:Y:S01]  /*b060*/  SHF.R.S32.HI R6, RZ, 0x1f, R3 ;  /* 0x0000001fff067819 */ /* 0x000fe20000011403 */
[----:B------:R-:W-:-:S04]  /*b070*/  IMAD.WIDE.U32 R10, R3, c[0x0][0x280], R10 ;  /* 0x0000a000030a7a25 */ /* 0x000fc800078e000a */
[----:B------:R-:W-:Y:S01]  /*b080*/  IMAD R7, R6, c[0x0][0x280], RZ ;  /* 0x0000a00006077a24 */ /* 0x000fe200078e02ff */
[----:B------:R-:W-:Y:S01]  /*b090*/  LEA R13, P0, R10, c[0x0][0x270], 0x1 ;  /* 0x00009c000a0d7a11 */ /* 0x000fe200078008ff */
[----:B------:R-:W-:Y:S02]  /*b0a0*/  IMAD R12, R6, c[0x0][0x290], RZ ;  /* 0x0000a400060c7a24 */ /* 0x000fe400078e02ff */
[C---:B------:R-:W-:Y:S02]  /*b0b0*/  IMAD R7, R3.reuse, c[0x0][0x284], R7 ;  /* 0x0000a10003077a24 */ /* 0x040fe400078e0207 */
[----:B------:R-:W1:Y:S01]  /*b0c0*/  SHFL.IDX PT, R9, R13, RZ, 0x181f ;  /* 0x00181fff0d097589 */ /* 0x000e6200000e0000 */
[----:B------:R-:W-:-:S04]  /*b0d0*/  IMAD.WIDE.U32 R4, R3, c[0x0][0x290], R4 ;  /* 0x0000a40003047a25 */ /* 0x000fc800078e0004 */
[----:B------:R-:W-:Y:S02]  /*b0e0*/  IMAD.IADD R31, R11, 0x1, R7 ;  /* 0x000000010b1f7824 */ /* 0x000fe400078e0207 */
[----:B------:R-:W-:Y:S01]  /*b0f0*/  IMAD R12, R3, c[0x0][0x294], R12 ;  /* 0x0000a500030c7a24 */ /* 0x000fe200078e020c */
[----:B------:R-:W-:Y:S02]  /*b100*/  LEA R3, P1, R4, c[0x0][0x288], 0x1 ;  /* 0x0000a20004037a11 */ /* 0x000fe400078208ff */
[----:B------:R-:W-:Y:S01]  /*b110*/  LEA.HI.X R31, R10, c[0x0][0x274], R31, 0x1, P0 ;  /* 0x00009d000a1f7a11 */ /* 0x000fe200000f0c1f */
[----:B------:R-:W-:Y:S01]  /*b120*/  IMAD.IADD R12, R5, 0x1, R12 ;  /* 0x00000001050c7824 */ /* 0x000fe200078e020c */
[----:B------:R-:W-:Y:S01]  /*b130*/  ISETP.GE.OR P0, PT, R116, c[0x0][0x27c], P3 ;  /* 0x00009f0074007a0c */ /* 0x000fe20001f06670 */
[----:B------:R-:W-:Y:S01]  /*b140*/  SHFL.IDX PT, R6, R3, RZ, 0x181f ;  /* 0x00181fff03067589 */ /* 0x000fe200000e0000 */
[----:B------:R-:W-:Y:S02]  /*b150*/  CS2R R10, SRZ ;  /* 0x00000000000a7805 */ /* 0x000fe4000001ff00 */
[----:B------:R-:W-:Y:S01]  /*b160*/  LEA.HI.X R12, R4, c[0x0][0x28c], R12, 0x1, P1 ;  /* 0x0000a300040c7a11 */ /* 0x000fe200008f0c0c */
[----:B------:R-:W2:Y:S04]  /*b170*/  SHFL.IDX PT, R8, R31, RZ, 0x181f ;  /* 0x00181fff1f087589 */ /* 0x000ea800000e0000 */
[----:B------:R-:W3:Y:S04]  /*b180*/  SHFL.IDX PT, R4, R12, RZ, 0x181f ;  /* 0x00181fff0c047589 */ /* 0x000ee800000e0000 */
[----:B------:R-:W-:-:S02]  /*b190*/  @!P0 SHF.L.U32 R7, R116, 0x1, RZ ;  /* 0x0000000174078819 */ /* 0x000fc400000006ff */
[----:B------:R-:W-:Y:S02]  /*b1a0*/  @!P0 SHF.L.U64.HI R5, R116, 0x1, R117 ;  /* 0x0000000174058819 */ /* 0x000fe40000010275 */
[----:B-1----:R-:W-:-:S05]  /*b1b0*/  @!P0 IADD3 R16, P1, R9, R7, RZ ;  /* 0x0000000709108210 */ /* 0x002fca0007f3e0ff */
[----:B--2---:R-:W-:Y:S02]  /*b1c0*/  @!P0 IMAD.X R17, R8, 0x1, R5, P1 ;  /* 0x0000000108118824 */ /* 0x004fe400008e0605 */
[----:B------:R-:W-:-:S06]  /*b1d0*/  CS2R R8, SRZ ;  /* 0x0000000000087805 */ /* 0x000fcc000001ff00 */
[----:B------:R1:W2:Y:S02]  /*b1e0*/  @!P0 LD.E.128 R8, [R16.64] ;  /* 0x0000000810088980 */ /* 0x0002a4000c101d00 */
[----:B-1----:R-:W-:Y:S02]  /*b1f0*/  @!P0 IADD3 R16, P1, R6, R7, RZ ;  /* 0x0000000706108210 */ /* 0x002fe40007f3e0ff */
[----:B------:R-:W-:-:S03]  /*b200*/  CS2R R6, SRZ ;  /* 0x0000000000067805 */ /* 0x000fc6000001ff00 */
[----:B---3--:R-:W-:Y:S02]  /*b210*/  @!P0 IMAD.X R17, R4, 0x1, R5, P1 ;  /* 0x0000000104118824 */ /* 0x008fe400008e0605 */
[----:B------:R-:W-:-:S06]  /*b220*/  CS2R R4, SRZ ;  /* 0x0000000000047805 */ /* 0x000fcc000001ff00 */
[----:B------:R1:W3:Y:S01]  /*b230*/  @!P0 LD.E.128 R4, [R16.64] ;  /* 0x0000000810048980 */ /* 0x0002e2000c101d00 */
[----:B------:R-:W-:Y:S01]  /*b240*/  BSSY B0, `(.L_x_2117) ;  /* 0x0000024000007945 */ /* 0x000fe20003800000 */
[----:B------:R-:W-:Y:S01]  /*b250*/  ISETP.GE.AND P2, PT, R116, c[0x0][0x27c], PT ;  /* 0x00009f0074007a0c */ /* 0x000fe20003f46270 */
[----:B------:R-:W-:Y:S01]  /*b260*/  CS2R R42, SRZ ;  /* 0x00000000002a7805 */ /* 0x000fe2000001ff00 */
[----:B------:R4:W2:Y:S01]  /*b270*/  SHFL.IDX PT, R18, R13, 0x1, 0x181f ;  /* 0x00381f000d127f89 */ /* 0x0008a200000e0000 */
[----:B------:R-:W-:Y:S01]  /*b280*/  CS2R R40, SRZ ;  /* 0x0000000000287805 */ /* 0x000fe2000001ff00 */
[----:B------:R-:W-:Y:S01]  /*b290*/  CS2R R38, SRZ ;  /* 0x0000000000267805 */ /* 0x000fe2000001ff00 */
[----:B------:R-:W-:Y:S01]  /*b2a0*/  CS2R R36, SRZ ;  /* 0x0000000000247805 */ /* 0x000fe2000001ff00 */
[----:B------:R4:W2:Y:S04]  /*b2b0*/  SHFL.IDX PT, R19, R31, 0x1, 0x181f ;  /* 0x00381f001f137f89 */ /* 0x0008a800000e0000 */
[----:B-1----:R4:W1:Y:S01]  /*b2c0*/  SHFL.IDX PT, R17, R12, 0x1, 0x181f ;  /* 0x00381f000c117f89 */ /* 0x00286200000e0000 */
[----:B--2---:R-:W-:Y:S01]  /*b2d0*/  MOV R16, R10 ;  /* 0x0000000a00107202 */ /* 0x004fe20000000f00 */
[----:B------:R-:W-:Y:S01]  /*b2e0*/  IMAD.MOV.U32 R20, RZ, RZ, R11 ;  /* 0x000000ffff147224 */ /* 0x000fe200078e000b */
[----:B------:R-:W-:Y:S01]  /*b2f0*/  MOV R21, R9 ;  /* 0x0000000900157202 */ /* 0x000fe20000000f00 */
[----:B------:R-:W-:Y:S01]  /*b300*/  IMAD.MOV.U32 R22, RZ, RZ, R8 ;  /* 0x000000ffff167224 */ /* 0x000fe200078e0008 */
[----:B------:R-:W-:-:S02]  /*b310*/  PRMT R80, R80, 0x5410, R16 ;  /* 0x0000541050507816 */ /* 0x000fc40000000010 */
[----:B------:R4:W2:Y:S02]  /*b320*/  SHFL.IDX PT, R16, R3, 0x1, 0x181f ;  /* 0x00381f0003107f89 */ /* 0x0008a400000e0000 */
[----:B------:R-:W-:Y:S02]  /*b330*/  PRMT R80, R20, 0x7610, R80 ;  /* 0x0000761014507816 */ /* 0x000fe40000000050 */
        /* <DEDUP_REMOVED lines=8> */
[----:B-12-4-:R-:W-:Y:S01]  /*b3c0*/  CS2R R40, SRZ ;  /* 0x0000000000287805 */ /* 0x016fe2000001ff00 */
        /* <DEDUP_REMOVED lines=11> */
.L_x_2118:
[----:B-12-4-:R-:W-:Y:S05]  /*b480*/  BSYNC B0 ;  /* 0x0000000000007941 */ /* 0x016fea0003800000 */
.L_x_2117:
[----:B------:R-:W1:Y:S01]  /*b490*/  SHFL.IDX PT, R21, R13, 0x2, 0x181f ;  /* 0x00581f000d157f89 */ /* 0x000e6200000e0000 */
        /* <DEDUP_REMOVED lines=18> */
[----:B------:R-:W-:Y:S01]  /*b5c0*/  IMAD.MOV.U32 R16, RZ, RZ, R41 ;  /* 0x000000ffff107224 */ /* 0x000fe200078e0029 */
[----:B------:R-:W2:Y:S01]  /*b5d0*/  SHFL.IDX PT, R31, R31, 0x3, 0x181f ;  /* 0x00781f001f1f7f89 */ /* 0x000ea200000e0000 */
[----:B------:R-:W-:-:S03]  /*b5e0*/  CS2R R20, SRZ ;  /* 0x0000000000147805 */ /* 0x000fc6000001ff00 */
[----:B------:R-:W-:Y:S01]  /*b5f0*/  PRMT R58, R16, 0x5410, R17 ;  /* 0x00005410103a7816 */ /* 0x000fe20000000011 */
[----:B------:R-:W-:Y:S01]  /*b600*/  IMAD.MOV.U32 R17, RZ, RZ, R36 ;  /* 0x000000ffff117224 */ /* 0x000fe200078e0024 */
[----:B------:R-:W2:Y:S01]  /*b610*/  SHFL.IDX PT, R13, R13, 0x3, 0x181f ;  /* 0x00781f000d0d7f89 */ /* 0x000ea200000e0000 */
[----:B------:R-:W-:-:S03]  /*b620*/  IMAD.MOV.U32 R16, RZ, RZ, R37 ;  /* 0x000000ffff107224 */ /* 0x000fc600078e0025 */
[----:B------:R-:W2:Y:S02]  /*b630*/  SHFL.IDX PT, R3, R3, 0x3, 0x181f ;  /* 0x00781f0003037f89 */ /* 0x000ea400000e0000 */
[----:B------:R-:W-:Y:S01]  /*b640*/  PRMT R56, R16, 0x5410, R17 ;  /* 0x0000541010387816 */ /* 0x000fe20000000011 */
[----:B-1----:R-:W-:Y:S01]  /*b650*/  CS2R R22, SRZ ;  /* 0x0000000000167805 */ /* 0x002fe2000001ff00 */
[----:B------:R-:W1:Y:S01]  /*b660*/  SHFL.IDX PT, R12, R12, 0x3, 0x181f ;  /* 0x00781f000c0c7f89 */ /* 0x000e6200000e0000 */
[----:B---3--:R-:W-:Y:S01]  /*b670*/  IMAD.MOV.U32 R18, RZ, RZ, R43 ;  /* 0x000000ffff127224 */ /* 0x008fe200078e002b */
[----:B------:R-:W-:-:S04]  /*b680*/  MOV R19, R42 ;  /* 0x0000002a00137202 */ /* 0x000fc80000000f00 */
[----:B------:R-:W-:Y:S01]  /*b690*/  PRMT R59, R18, 0x5410, R19 ;  /* 0x00005410123b7816 */ /* 0x000fe20000000013 */
[----:B------:R-:W-:Y:S01]  /*b6a0*/  IMAD.MOV.U32 R18, RZ, RZ, R39 ;  /* 0x000000ffff127224 */ /* 0x000fe200078e0027 */
[----:B------:R-:W-:-:S04]  /*b6b0*/  MOV R19, R38 ;  /* 0x0000002600137202 */ /* 0x000fc80000000f00 */
        /* <DEDUP_REMOVED lines=13> */
[----:B------:R-:W-:Y:S01]  /*b790*/  CS2R R18, SRZ ;  /* 0x0000000000127805 */ /* 0x000fe2000001ff00 */
[----:B------:R-:W-:Y:S01]  /*b7a0*/  CS2R R16, SRZ ;  /* 0x0000000000107805 */ /* 0x000fe2000001ff00 */
        /* <DEDUP_REMOVED lines=10> */
[----:B------:R-:W-:-:S04]  /*b850*/  IMAD.X R17, R12, 0x1, R17, P0 ;  /* 0x000000010c117824 */ /* 0x000fc800000e0611 */
[----:B------:R-:W5:Y:S04]  /*b860*/  LD.E.128 R20, [R20.64] ;  /* 0x0000000814147980 */ /* 0x000f68000c101d00 */
[----:B------:R-:W5:Y:S02]  /*b870*/  LD.E.128 R16, [R16.64] ;  /* 0x0000000810107980 */ /* 0x000f64000c101d00 */
.L_x_2120:
[----:B-1----:R-:W-:Y:S05]  /*b880*/  BSYNC B0 ;  /* 0x0000000000007941 */ /* 0x002fea0003800000 */
.L_x_2119:
[----:B------:R-:W-:Y:S01]  /*b890*/  IMAD.IADD R12, R2, 0x1, -R209 ;  /* 0x00000001020c7824 */ /* 0x000fe200078e0ad1 */
[----:B-----5:R-:W-:Y:S01]  /*b8a0*/  MOV R2, R21 ;  /* 0x0000001500027202 */ /* 0x020fe20000000f00 */
[----:B------:R-:W-:Y:S01]  /*b8b0*/  IMAD.MOV.U32 R3, RZ, RZ, R22 ;  /* 0x000000ffff037224 */ /* 0x000fe200078e0016 */
[----:B------:R-:W-:-:S04]  /*b8c0*/  DEPBAR.LE SB0, 0x1 ;  /* 0x000080400000791a */ /* 0x000fc80000000000 */
[----:B------:R-:W-:Y:S01]  /*b8d0*/  IMNMX R12, R12, 0x80, PT ;  /* 0x000000800c0c7817 */ /* 0x000fe20003800200 */
[----:B------:R-:W-:Y:S01]  /*b8e0*/  IMAD.MOV.U32 R31, RZ, RZ, R23 ;  /* 0x000000ffff1f7224 */ /* 0x000fe200078e0017 */
[----:B------:R-:W-:Y:S01]  /*b8f0*/  PRMT R3, R3, 0x5410, R3 ;  /* 0x0000541003037816 */ /* 0x000fe20000000003 */
[----:B------:R-:W-:Y:S01]  /*b900*/  IMAD.MOV.U32 R13, RZ, RZ, R20 ;  /* 0x000000ffff0d7224 */ /* 0x000fe200078e0014 */
[----:B------:R-:W-:Y:S01]  /*b910*/  BAR.SYNC.DEFER_BLOCKING 0x0 ;  /* 0x0000000000007b1d */ /* 0x000fe20000010000 */
[----:B------:R-:W-:Y:S01]  /*b920*/  ISETP.GE.OR P0, PT, R77, R12, P2 ;  /* 0x0000000c4d00720c */ /* 0x000fe20001706670 */
[----:B------:R-:W-:Y:S01]  /*b930*/  IMAD.MOV.U32 R45, RZ, RZ, R18 ;  /* 0x000000ffff2d7224 */ /* 0x000fe200078e0012 */
[----:B------:R-:W-:Y:S01]  /*b940*/  PRMT R3, R31, 0x7610, R3 ;  /* 0x000076101f037816 */ /* 0x000fe20000000003 */
[----:B------:R-:W-:Y:S01]  /*b950*/  IMAD.MOV.U32 R31, RZ, RZ, R19 ;  /* 0x000000ffff1f7224 */ /* 0x000fe200078e0013 */
[----:B------:R-:W-:Y:S01]  /*b960*/  PRMT R2, R2, 0x5410, R13 ;  /* 0x0000541002027816 */ /* 0x000fe2000000000d */
[----:B------:R-:W-:Y:S01]  /*b970*/  IMAD.MOV.U32 R13, RZ, RZ, R17 ;  /* 0x000000ffff0d7224 */ /* 0x000fe200078e0011 */
[----:B------:R-:W-:Y:S01]  /*b980*/  MOV R44, R16 ;  /* 0x00000010002c7202 */ /* 0x000fe20000000f00 */
[----:B------:R-:W-:Y:S01]  /*b990*/  BSSY B0, `(.L_x_2121) ;  /* 0x000006b000007945 */ /* 0x000fe20003800000 */
[----:B------:R-:W-:-:S02]  /*b9a0*/  PRMT R31, R31, 0x5410, R45 ;  /* 0x000054101f1f7816 */ /* 0x000fc4000000002d */
[----:B------:R-:W-:-:S03]  /*b9b0*/  PRMT R13, R13, 0x5410, R44 ;  /* 0x000054100d0d7816 */ /* 0x000fc6000000002c */
[----:B------:R-:W-:Y:S05]  /*b9c0*/  @P0 BRA `(.L_x_2122) ;  /* 0x0000067000000947 */ /* 0x000fea0003800000 */
[----:B------:R-:W-:Y:S01]  /*b9d0*/  IMAD.MOV.U32 R46, RZ, RZ, c[0x0][0x27c] ;  /* 0x00009f00ff2e7624 */ /* 0x000fe200078e00ff */
[----:B------:R-:W1:Y:S01]  /*b9e0*/  LDS.128 R48, [R234+0x100] ;  /* 0x00010000ea307984 */ /* 0x000e620000000c00 */
[----:B------:R-:W-:Y:S02]  /*b9f0*/  SHF.R.U64 R4, R4, 0x10, R5 ;  /* 0x0000001004047819 */ /* 0x000fe40000001205 */
[----:B------:R-:W-:Y:S02]  /*ba00*/  SHF.R.U64 R8, R8, 0x10, R9 ;  /* 0x0000001008087819 */ /* 0x000fe40000001209 */
[----:B------:R-:W-:Y:S02]  /*ba10*/  LEA.HI R46, R46, R64, RZ, 0x1d ;  /* 0x000000402e2e7211 */ /* 0x000fe400078fe8ff */
[----:B------:R-:W-:Y:S02]  /*ba20*/  PRMT R4, R61, 0x5432, R4 ;  /* 0x000054323d047816 */ /* 0x000fe40000000004 */
[----:B------:R-:W-:Y:S01]  /*ba30*/  SHF.R.S32.HI R44, RZ, 0x1f, R46 ;  /* 0x0000001fff2c7819 */ /* 0x000fe2000001142e */
[----:B------:R-:W-:Y:S01]  /*ba40*/  IMAD.SHL.U32 R45, R46, 0x8, RZ ;  /* 0x000000082e2d7824 */ /* 0x000fe200078e00ff */
[----:B------:R-:W-:Y:S01]  /*ba50*/  PRMT R8, R65, 0x5432, R8 ;  /* 0x0000543241087816 */ /* 0x000fe20000000008 */
[----:B------:R-:W-:Y:S01]  /*ba60*/  IMAD.U32 R84, R4, 0x10000, RZ ;  /* 0x0001000004547824 */ /* 0x000fe200078e00ff */
[----:B------:R-:W-:-:S02]  /*ba70*/  LEA.HI R44, R44, R46, RZ, 0x3 ;  /* 0x0000002e2c2c7211 */ /* 0x000fc400078f18ff */
[----:B------:R-:W-:Y:S01]  /*ba80*/  LOP3.LUT R45, R76, 0x38, R45, 0xf8, !PT ;  /* 0x000000384c2d7812 */ /* 0x000fe200078ef82d */
[----:B------:R-:W-:Y:S01]  /*ba90*/  IMAD.U32 R81, R8, 0x10000, RZ ;  /* 0x0001000008517824 */ /* 0x000fe200078e00ff */
[----:B------:R-:W-:Y:S01]  /*baa0*/  SHF.R.U32.HI R5, RZ, 0x10, R5 ;  /* 0x00000010ff057819 */ /* 0x000fe20000011605 */
[----:B------:R-:W-:Y:S01]  /*bab0*/  IMAD.SHL.U32 R44, R44, 0x400, RZ ;  /* 0x000004002c2c7824 */ /* 0x000fe200078e00ff */
[----:B------:R-:W-:Y:S02]  /*bac0*/  LOP3.LUT R45, R45, R75, RZ, 0x3c, !PT ;  /* 0x0000004b2d2d7212 */ /* 0x000fe400078e3cff */
[----:B------:R-:W-:Y:S02]  /*bad0*/  SHF.R.U64 R10, R10, 0x10, R11 ;  /* 0x000000100a0a7819 */ /* 0x000fe4000000120b */
[----:B------:R-:W-:Y:S02]  /*bae0*/  LOP3.LUT R44, R44, 0x7fffe000, RZ, 0xc0, !PT ;  /* 0x7fffe0002c2c7812 */ /* 0x000fe400078ec0ff */
[----:B------:R-:W-:-:S02]  /*baf0*/  SHF.R.U64 R6, R6, 0x10, R7 ;  /* 0x0000001006067819 */ /* 0x000fc40000001207 */
[----:B------:R-:W-:Y:S02]  /*bb00*/  IADD3 R60, R45, R44, R68 ;  /* 0x0000002c2d3c7210 */ /* 0x000fe40007ffe044 */
[----:B------:R-:W-:Y:S02]  /*bb10*/  SHF.R.U32.HI R11, RZ, 0x10, R11 ;  /* 0x00000010ff0b7819 */ /* 0x000fe4000001160b */
[----:B------:R-:W-:Y:S01]  /*bb20*/  SHF.R.U32.HI R7, RZ, 0x10, R7 ;  /* 0x00000010ff077819 */ /* 0x000fe20000011607 */
[----:B------:R-:W-:Y:S01]  /*bb30*/  IMAD.SHL.U32 R60, R60, 0x2, RZ ;  /* 0x000000023c3c7824 */ /* 0x000fe200078e00ff */
[----:B------:R-:W-:Y:S02]  /*bb40*/  SHF.R.U32.HI R9, RZ, 0x10, R9 ;  /* 0x00000010ff097819 */ /* 0x000fe40000011609 */
[----:B------:R-:W-:Y:S02]  /*bb50*/  PRMT R5, R61, 0x5410, R5 ;  /* 0x000054103d057816 */ /* 0x000fe40000000005 */
[----:B------:R-:W2:Y:S01]  /*bb60*/  LDS.128 R44, [R60+0x100] ;  /* 0x000100003c2c7984 */ /* 0x000ea20000000c00 */
[----:B------:R-:W-:-:S02]  /*bb70*/  PRMT R10, R80, 0x5432, R10 ;  /* 0x00005432500a7816 */ /* 0x000fc4000000000a */
[----:B------:R-:W-:Y:S01]  /*bb80*/  PRMT R11, R80, 0x5410, R11 ;  /* 0x00005410500b7816 */ /* 0x000fe2000000000b */
[----:B------:R-:W-:Y:S01]  /*bb90*/  IMAD.U32 R83, R5, 0x10000, RZ ;  /* 0x0001000005537824 */ /* 0x000fe200078e00ff */
[C---:B------:R-:W-:Y:S02]  /*bba0*/  PRMT R6, R62.reuse, 0x5432, R6 ;  /* 0x000054323e067816 */ /* 0x040fe40000000006 */
[----:B------:R-:W-:Y:S01]  /*bbb0*/  PRMT R7, R62, 0x5410, R7 ;  /* 0x000054103e077816 */ /* 0x000fe20000000007 */
[----:B-1----:R-:W-:Y:S01]  /*bbc0*/  IMAD.U32 R62, R48, 0x10000, RZ ;  /* 0x00010000303e7824 */ /* 0x002fe200078e00ff */
[C---:B------:R-:W-:Y:S02]  /*bbd0*/  SHF.L.U32 R61, R49.reuse, 0x10, RZ ;  /* 0x00000010313d7819 */ /* 0x040fe400000006ff */
[----:B------:R-:W-:Y:S01]  /*bbe0*/  LOP3.LUT R68, R49, 0xffff0000, RZ, 0xc0, !PT ;  /* 0xffff000031447812 */ /* 0x000fe200078ec0ff */
[C---:B------:R-:W-:Y:S01]  /*bbf0*/  IMAD.U32 R49, R51.reuse, 0x10000, RZ ;  /* 0x0001000033317824 */ /* 0x040fe200078e00ff */
[----:B------:R-:W-:-:S02]  /*bc00*/  LOP3.LUT R75, R51, 0xffff0000, RZ, 0xc0, !PT ;  /* 0xffff0000334b7812 */ /* 0x000fc400078ec0ff */
[----:B------:R-:W-:Y:S01]  /*bc10*/  PRMT R9, R65, 0x5410, R9 ;  /* 0x0000541041097816 */ /* 0x000fe20000000009 */
[----:B------:R-:W-:Y:S01]  /*bc20*/  IMAD.U32 R65, R50, 0x10000, RZ ;  /* 0x0001000032417824 */ /* 0x000fe200078e00ff */
[----:B------:R-:W-:Y:S02]  /*bc30*/  LOP3.LUT R4, R4, 0xffff0000, RZ, 0xc0, !PT ;  /* 0xffff000004047812 */ /* 0x000fe400078ec0ff */
[----:B------:R-:W-:Y:S01]  /*bc40*/  LOP3.LUT R48, R48, 0xffff0000, RZ, 0xc0, !PT ;  /* 0xffff000030307812 */ /* 0x000fe200078ec0ff */
[----:B------:R-:W-:Y:S01]  /*bc50*/  IMAD.U32 R85, R9, 0x10000, RZ ;  /* 0x0001000009557824 */ /* 0x000fe200078e00ff */
[----:B------:R-:W-:Y:S02]  /*bc60*/  LOP3.LUT R8, R8, 0xffff0000, RZ, 0xc0, !PT ;  /* 0xffff000008087812 */ /* 0x000fe400078ec0ff */
[----:B------:R-:W-:Y:S02]  /*bc70*/  LOP3.LUT R5, R5, 0xffff0000, RZ, 0xc0, !PT ;  /* 0xffff000005057812 */ /* 0x000fe400078ec0ff */
[----:B------:R-:W-:-:S02]  /*bc80*/  LOP3.LUT R9, R9, 0xffff0000, RZ, 0xc0, !PT ;  /* 0xffff000009097812 */ /* 0x000fc400078ec0ff */
[----:B------:R-:W-:Y:S01]  /*bc90*/  LOP3.LUT R50, R50, 0xffff0000, RZ, 0xc0, !PT ;  /* 0xffff000032327812 */ /* 0x000fe200078ec0ff */
[----:B--2---:R-:W-:Y:S01]  /*bca0*/  IMAD.U32 R86, R44, 0x10000, RZ ;  /* 0x000100002c567824 */ /* 0x004fe200078e00ff */
[C---:B------:R-:W-:Y:S02]  /*bcb0*/  SHF.L.U32 R51, R45.reuse, 0x10, RZ ;  /* 0x000000102d337819 */ /* 0x040fe400000006ff */
[----:B------:R-:W-:Y:S01]  /*bcc0*/  LOP3.LUT R77, R45, 0xffff0000, RZ, 0xc0, !PT ;  /* 0xffff00002d4d7812 */ /* 0x000fe200078ec0ff */
[CC--:B------:R-:W-:Y:S01]  /*bcd0*/  FMUL.FTZ R80, R86.reuse, R84.reuse ;  /* 0x0000005456507220 */ /* 0x0c0fe20000410000 */
[C---:B------:R-:W-:Y:S01]  /*bce0*/  LOP3.LUT R82, R47.reuse, 0xffff0000, RZ, 0xc0, !PT ;  /* 0xffff00002f527812 */ /* 0x040fe200078ec0ff */
[-C--:B------:R-:W-:Y:S01]  /*bcf0*/  FMUL.FTZ R86, R86, R81.reuse ;  /* 0x0000005156567220 */ /* 0x080fe20000410000 */
[----:B------:R-:W-:Y:S01]  /*bd00*/  LOP3.LUT R44, R44, 0xffff0000, RZ, 0xc0, !PT ;  /* 0xffff00002c2c7812 */ /* 0x000fe200078ec0ff */
[----:B------:R-:W-:Y:S01]  /*bd10*/  FFMA.FTZ R80, R62, R81, -R80 ;  /* 0x000000513e507223 */ /* 0x000fe20000010850 */
[C---:B------:R-:W-:Y:S01]  /*bd20*/  SHF.L.U32 R76, R46.reuse, 0x10, RZ ;  /* 0x000000102e4c7819 */ /* 0x040fe200000006ff */
[----:B------:R-:W-:Y:S01]  /*bd30*/  IMAD.U32 R45, R47, 0x10000, RZ ;  /* 0x000100002f2d7824 */ /* 0x000fe200078e00ff */
[----:B------:R-:W-:Y:S01]  /*bd40*/  LOP3.LUT R46, R46, 0xffff0000, RZ, 0xc0, !PT ;  /* 0xffff00002e2e7812 */ /* 0x000fe200078ec0ff */
[----:B------:R-:W-:Y:S01]  /*bd50*/  FFMA.FTZ R62, R62, R84, R86 ;  /* 0x000000543e3e7223 */ /* 0x000fe20000010056 */
[----:B------:R-:W-:Y:S01]  /*bd60*/  SHF.L.U32 R84, R11, 0x10, RZ ;  /* 0x000000100b547819 */ /* 0x000fe200000006ff */
[----:B------:R-:W-:Y:S01]  /*bd70*/  FMUL.FTZ R47, R51, R83 ;  /* 0x00000053332f7220 */ /* 0x000fe20000410000 */
[----:B------:R-:W-:Y:S01]  /*bd80*/  LOP3.LUT R11, R11, 0xffff0000, RZ, 0xc0, !PT ;  /* 0xffff00000b0b7812 */ /* 0x000fe200078ec0ff */
[C---:B------:R-:W-:Y:S01]  /*bd90*/  IMAD.U32 R81, R7.reuse, 0x10000, RZ ;  /* 0x0001000007517824 */ /* 0x040fe200078e00ff */
[----:B------:R-:W-:Y:S01]  /*bda0*/  LOP3.LUT R7, R7, 0xffff0000, RZ, 0xc0, !PT ;  /* 0xffff000007077812 */ /* 0x000fe200078ec0ff */
[----:B------:R-:W-:-:S02]  /*bdb0*/  FMUL.FTZ R86, R51, R85 ;  /* 0x0000005533567220 */ /* 0x000fc40000410000 */
[----:B------:R-:W-:Y:S02]  /*bdc0*/  FFMA.FTZ R47, R61, R85, -R47 ;  /* 0x000000553d2f7223 */ /* 0x000fe4000001082f */
[CC--:B------:R-:W-:Y:S02]  /*bdd0*/  FMUL.FTZ R51, R45.reuse, R81.reuse ;  /* 0x000000512d337220 */ /* 0x0c0fe40000410000 */
[-C--:B------:R-:W-:Y:S02]  /*bde0*/  FMUL.FTZ R85, R45, R84.reuse ;  /* 0x000000542d557220 */ /* 0x080fe40000410000 */
[C---:B------:R-:W-:Y:S02]  /*bdf0*/  FFMA.FTZ R45, R49.reuse, R84, -R51 ;  /* 0x00000054312d7223 */ /* 0x040fe40000010833 */
[----:B------:R-:W-:Y:S02]  /*be00*/  FFMA.FTZ R85, R49, R81, R85 ;  /* 0x0000005131557223 */ /* 0x000fe40000010055 */
[----:B------:R-:W-:-:S02]  /*be10*/  FMUL.FTZ R49, R44, R4 ;  /* 0x000000042c317220 */ /* 0x000fc40000410000 */
[-C--:B------:R-:W-:Y:S02]  /*be20*/  FMUL.FTZ R44, R44, R8.reuse ;  /* 0x000000082c2c7220 */ /* 0x080fe40000410000 */
[----:B------:R-:W-:Y:S02]  /*be30*/  FFMA.FTZ R49, R48, R8, -R49 ;  /* 0x0000000830317223 */ /* 0x000fe40000010831 */
[C---:B------:R-:W-:Y:S01]  /*be40*/  IMAD.U32 R51, R6.reuse, 0x10000, RZ ;  /* 0x0001000006337824 */ /* 0x040fe200078e00ff */
[----:B------:R-:W-:Y:S01]  /*be50*/  LOP3.LUT R6, R6, 0xffff0000, RZ, 0xc0, !PT ;  /* 0xffff000006067812 */ /* 0x000fe200078ec0ff */
[C---:B------:R-:W-:Y:S01]  /*be60*/  IMAD.U32 R81, R10.reuse, 0x10000, RZ ;  /* 0x000100000a517824 */ /* 0x040fe200078e00ff */
[----:B------:R-:W-:Y:S01]  /*be70*/  LOP3.LUT R10, R10, 0xffff0000, RZ, 0xc0, !PT ;  /* 0xffff00000a0a7812 */ /* 0x000fe200078ec0ff */
[C---:B------:R-:W-:Y:S02]  /*be80*/  FMUL.FTZ R8, R77.reuse, R5 ;  /* 0x000000054d087220 */ /* 0x040fe40000410000 */
[----:B------:R-:W-:-:S02]  /*be90*/  FMUL.FTZ R77, R77, R9 ;  /* 0x000000094d4d7220 */ /* 0x000fc40000410000 */
[----:B------:R-:W-:Y:S02]  /*bea0*/  FFMA.FTZ R4, R48, R4, R44 ;  /* 0x0000000430047223 */ /* 0x000fe4000001002c */
[----:B------:R-:W-:Y:S02]  /*beb0*/  FFMA.FTZ R9, R68, R9, -R8 ;  /* 0x0000000944097223 */ /* 0x000fe40000010808 */
[----:B------:R-:W-:Y:S01]  /*bec0*/  FMUL.FTZ R44, R76, R51 ;  /* 0x000000334c2c7220 */ /* 0x000fe20000410000 */
[----:B------:R-:W-:Y:S01]  /*bed0*/  F2FP.BF16.PACK_AB R4, R4, R62 ;  /* 0x0000003e0404723e */ /* 0x000fe200000010ff */
[----:B------:R-:W-:Y:S01]  /*bee0*/  FMUL.FTZ R48, R46, R6 ;  /* 0x000000062e307220 */ /* 0x000fe20000410000 */
[----:B------:R-:W-:Y:S01]  /*bef0*/  F2FP.BF16.PACK_AB R9, R9, R47 ;  /* 0x0000002f0909723e */ /* 0x000fe200000010ff */
[----:B------:R-:W-:Y:S02]  /*bf00*/  FMUL.FTZ R8, R82, R7 ;  /* 0x0000000752087220 */ /* 0x000fe40000410000 */
[----:B------:R-:W-:-:S02]  /*bf10*/  FMUL.FTZ R76, R76, R81 ;  /* 0x000000514c4c7220 */ /* 0x000fc40000410000 */
[-C--:B------:R-:W-:Y:S02]  /*bf20*/  FMUL.FTZ R46, R46, R10.reuse ;  /* 0x0000000a2e2e7220 */ /* 0x080fe40000410000 */
[----:B------:R-:W-:Y:S02]  /*bf30*/  FMUL.FTZ R82, R82, R11 ;  /* 0x0000000b52527220 */ /* 0x000fe40000410000 */
[----:B------:R-:W-:Y:S02]  /*bf40*/  FFMA.FTZ R44, R65, R81, -R44 ;  /* 0x00000051412c7223 */ /* 0x000fe4000001082c */
[----:B------:R-:W-:Y:S02]  /*bf50*/  FFMA.FTZ R10, R50, R10, -R48 ;  /* 0x0000000a320a7223 */ /* 0x000fe40000010830 */
[----:B------:R-:W-:Y:S01]  /*bf60*/  FFMA.FTZ R11, R75, R11, -R8 ;  /* 0x0000000b4b0b7223 */ /* 0x000fe20000010808 */
[----:B------:R-:W-:Y:S01]  /*bf70*/  F2FP.BF16.PACK_AB R8, R49, R80 ;  /* 0x000000503108723e */ /* 0x000fe200000010ff */
[----:B------:R-:W-:Y:S01]  /*bf80*/  FFMA.FTZ R61, R61, R83, R86 ;  /* 0x000000533d3d7223 */ /* 0x000fe20000010056 */
[----:B------:R-:W-:Y:S01]  /*bf90*/  F2FP.BF16.PACK_AB R10, R10, R44 ;  /* 0x0000002c0a0a723e */ /* 0x000fe200000010ff */
[----:B------:R-:W-:Y:S01]  /*bfa0*/  FFMA.FTZ R5, R68, R5, R77 ;  /* 0x0000000544057223 */ /* 0x000fe2000001004d */
[----:B------:R-:W-:Y:S01]  /*bfb0*/  F2FP.BF16.PACK_AB R11, R11, R45 ;  /* 0x0000002d0b0b723e */ /* 0x000fe200000010ff */
[----:B------:R-:W-:-:S02]  /*bfc0*/  FFMA.FTZ R76, R65, R51, R76 ;  /* 0x00000033414c7223 */ /* 0x000fc4000001004c */
[----:B------:R-:W-:Y:S01]  /*bfd0*/  FFMA.FTZ R6, R50, R6, R46 ;  /* 0x0000000632067223 */ /* 0x000fe2000001002e */
[----:B------:R-:W-:Y:S01]  /*bfe0*/  F2FP.BF16.PACK_AB R5, R5, R61 ;  /* 0x0000003d0505723e */ /* 0x000fe200000010ff */
[----:B------:R-:W-:Y:S01]  /*bff0*/  FFMA.FTZ R7, R75, R7, R82 ;  /* 0x000000074b077223 */ /* 0x000fe20000010052 */
[----:B------:R1:W-:Y:S02]  /*c000*/  STS.128 [R234+0x100], R8 ;  /* 0x00010008ea007388 */ /* 0x0003e40000000c00 */
[----:B------:R-:W-:Y:S02]  /*c010*/  F2FP.BF16.PACK_AB R6, R6, R76 ;  /* 0x0000004c0606723e */ /* 0x000fe400000010ff */
[----:B------:R-:W-:-:S05]  /*c020*/  F2FP.BF16.PACK_AB R7, R7, R85 ;  /* 0x000000550707723e */ /* 0x000fca00000010ff */
[----:B------:R1:W-:Y:S02]  /*c030*/  STS.128 [R60+0x100], R4 ;  /* 0x000100043c007388 */ /* 0x0003e40000000c00 */
.L_x_2122:
[----:B------:R-:W-:Y:S05]  /*c040*/  BSYNC B0 ;  /* 0x0000000000007941 */ /* 0x000fea0003800000 */
.L_x_2121:
[----:B------:R-:W-:Y:S01]  /*c050*/  ISETP.GE.OR P0, PT, R74, R12, P2 ;  /* 0x0000000c4a00720c */ /* 0x000fe20001706670 */
[----:B------:R-:W-:-:S12]  /*c060*/  BSSY B0, `(.L_x_2123) ;  /* 0x000006c000007945 */ /* 0x000fd80003800000 */
[----:B------:R-:W-:Y:S05]  /*c070*/  @P0 BRA `(.L_x_2124) ;  /* 0x000006a000000947 */ /* 0x000fea0003800000 */
[----:B-1----:R-:W-:Y:S01]  /*c080*/  IMAD.MOV.U32 R7, RZ, RZ, c[0x0][0x27c] ;  /* 0x00009f00ff077624 */ /* 0x002fe200078e00ff */
[----:B------:R-:W-:Y:S02]  /*c090*/  LOP3.LUT R4, R73, 0x38, R116, 0xf8, !PT ;  /* 0x0000003849047812 */ /* 0x000fe400078ef874 */
[----:B------:R-:W-:Y:S02]  /*c0a0*/  SHF.R.U64 R36, R36, 0x10, R37 ;  /* 0x0000001024247819 */ /* 0x000fe40000001225 */
[----:B------:R-:W-:Y:S02]  /*c0b0*/  LEA.HI R7, R7, R64, RZ, 0x1d ;  /* 0x0000004007077211 */ /* 0x000fe400078fe8ff */
[----:B------:R-:W-:Y:S02]  /*c0c0*/  LOP3.LUT R4, R67, R4, R72, 0xf6, !PT ;  /* 0x0000000443047212 */ /* 0x000fe400078ef648 */
[----:B------:R-:W-:Y:S01]  /*c0d0*/  SHF.R.S32.HI R5, RZ, 0x1f, R7 ;  /* 0x0000001fff057819 */ /* 0x000fe20000011407 */
        /* <DEDUP_REMOVED lines=8> */
[----:B------:R-:W-:Y:S02]  /*c160*/  SHF.R.U32.HI R37, RZ, 0x10, R37 ;  /* 0x00000010ff257819 */ /* 0x000fe40000011625 */
[----:B------:R-:W-:-:S02]  /*c170*/  LOP3.LUT R5, R5, 0x7fffe000, RZ, 0xc0, !PT ;  /* 0x7fffe00005057812 */ /* 0x000fc400078ec0ff */
[----:B------:R-:W-:Y:S02]  /*c180*/  SHF.R.U64 R38, R38, 0x10, R39 ;  /* 0x0000001026267819 */ /* 0x000fe40000001227 */
[----:B------:R-:W-:Y:S02]  /*c190*/  IADD3 R45, R6, R5, R67 ;  /* 0x00000005062d7210 */ /* 0x000fe40007ffe043 */
[----:B------:R-:W-:Y:S02]  /*c1a0*/  PRMT R36, R56, 0x5432, R36 ;  /* 0x0000543238247816 */ /* 0x000fe40000000024 */
[----:B------:R-:W-:Y:S01]  /*c1b0*/  SHF.R.U32.HI R39, RZ, 0x10, R39 ;  /* 0x00000010ff277819 */ /* 0x000fe20000011627 */
[----:B------:R-:W-:Y:S01]  /*c1c0*/  IMAD.SHL.U32 R45, R45, 0x2, RZ ;  /* 0x000000022d2d7824 */ /* 0x000fe200078e00ff */
[----:B------:R-:W-:Y:S02]  /*c1d0*/  PRMT R40, R58, 0x5432, R40 ;  /* 0x000054323a287816 */ /* 0x000fe40000000028 */
[----:B------:R-:W-:-:S02]  /*c1e0*/  PRMT R37, R56, 0x5410, R37 ;  /* 0x0000541038257816 */ /* 0x000fc40000000025 */
[----:B------:R-:W2:Y:S01]  /*c1f0*/  LDS.128 R4, [R45+0x100] ;  /* 0x000100002d047984 */ /* 0x000ea20000000c00 */
[----:B------:R-:W-:Y:S02]  /*c200*/  SHF.L.U32 R56, R36, 0x10, RZ ;  /* 0x0000001024387819 */ /* 0x000fe400000006ff */
[C---:B------:R-:W-:Y:S02]  /*c210*/  PRMT R38, R57.reuse, 0x5432, R38 ;  /* 0x0000543239267816 */ /* 0x040fe40000000026 */
[----:B------:R-:W-:Y:S01]  /*c220*/  PRMT R39, R57, 0x5410, R39 ;  /* 0x0000541039277816 */ /* 0x000fe20000000027 */
[----:B------:R-:W-:Y:S01]  /*c230*/  IMAD.U32 R57, R40, 0x10000, RZ ;  /* 0x0001000028397824 */ /* 0x000fe200078e00ff */
[----:B------:R-:W-:Y:S02]  /*c240*/  SHF.R.U32.HI R41, RZ, 0x10, R41 ;  /* 0x00000010ff297819 */ /* 0x000fe40000011629 */
[----:B------:R-:W-:Y:S02]  /*c250*/  LOP3.LUT R36, R36, 0xffff0000, RZ, 0xc0, !PT ;  /* 0xffff000024247812 */ /* 0x000fe400078ec0ff */
[----:B------:R-:W-:-:S02]  /*c260*/  PRMT R41, R58, 0x5410, R41 ;  /* 0x000054103a297816 */ /* 0x000fc40000000029 */
[--C-:B------:R-:W-:Y:S02]  /*c270*/  SHF.R.U64 R42, R42, 0x10, R43.reuse ;  /* 0x000000102a2a7819 */ /* 0x100fe4000000122b */
[----:B------:R-:W-:Y:S02]  /*c280*/  LOP3.LUT R61, R40, 0xffff0000, RZ, 0xc0, !PT ;  /* 0xffff0000283d7812 */ /* 0x000fe400078ec0ff */
[----:B------:R-:W-:Y:S01]  /*c290*/  SHF.R.U32.HI R43, RZ, 0x10, R43 ;  /* 0x00000010ff2b7819 */ /* 0x000fe2000001162b */
[C---:B-1----:R-:W-:Y:S01]  /*c2a0*/  IMAD.U32 R47, R8.reuse, 0x10000, RZ ;  /* 0x00010000082f7824 */ /* 0x042fe200078e00ff */
[----:B------:R-:W-:Y:S01]  /*c2b0*/  LOP3.LUT R46, R8, 0xffff0000, RZ, 0xc0, !PT ;  /* 0xffff0000082e7812 */ /* 0x000fe200078ec0ff */
[C---:B------:R-:W-:Y:S01]  /*c2c0*/  IMAD.U32 R8, R9.reuse, 0x10000, RZ ;  /* 0x0001000009087824 */ /* 0x040fe200078e00ff */
[----:B------:R-:W-:Y:S01]  /*c2d0*/  LOP3.LUT R49, R9, 0xffff0000, RZ, 0xc0, !PT ;  /* 0xffff000009317812 */ /* 0x000fe200078ec0ff */
[C---:B------:R-:W-:Y:S01]  /*c2e0*/  IMAD.U32 R9, R11.reuse, 0x10000, RZ ;  /* 0x000100000b097824 */ /* 0x040fe200078e00ff */
[----:B------:R-:W-:Y:S01]  /*c2f0*/  LOP3.LUT R51, R11, 0xffff0000, RZ, 0xc0, !PT ;  /* 0xffff00000b337812 */ /* 0x000fe200078ec0ff */
[----:B------:R-:W-:Y:S01]  /*c300*/  IMAD.U32 R48, R10, 0x10000, RZ ;  /* 0x000100000a307824 */ /* 0x000fe200078e00ff */
[----:B------:R-:W-:-:S02]  /*c310*/  PRMT R43, R59, 0x5410, R43 ;  /* 0x000054103b2b7816 */ /* 0x000fc4000000002b */
[----:B------:R-:W-:Y:S02]  /*c320*/  PRMT R42, R59, 0x5432, R42 ;  /* 0x000054323b2a7816 */ /* 0x000fe4000000002a */
[----:B------:R-:W-:Y:S01]  /*c330*/  LOP3.LUT R10, R10, 0xffff0000, RZ, 0xc0, !PT ;  /* 0xffff00000a0a7812 */ /* 0x000fe200078ec0ff */
[C---:B--2---:R-:W-:Y:S01]  /*c340*/  IMAD.U32 R50, R4.reuse, 0x10000, RZ ;  /* 0x0001000004327824 */ /* 0x044fe200078e00ff */
[----:B------:R-:W-:Y:S01]  /*c350*/  LOP3.LUT R11, R4, 0xffff0000, RZ, 0xc0, !PT ;  /* 0xffff0000040b7812 */ /* 0x000fe200078ec0ff */
[C---:B------:R-:W-:Y:S01]  /*c360*/  IMAD.U32 R4, R5.reuse, 0x10000, RZ ;  /* 0x0001000005047824 */ /* 0x040fe200078e00ff */
[----:B------:R-:W-:Y:S01]  /*c370*/  LOP3.LUT R60, R5, 0xffff0000, RZ, 0xc0, !PT ;  /* 0xffff0000053c7812 */ /* 0x000fe200078ec0ff */
[C---:B------:R-:W-:Y:S02]  /*c380*/  FMUL.FTZ R5, R50.reuse, R56 ;  /* 0x0000003832057220 */ /* 0x040fe40000410000 */
[-C--:B------:R-:W-:Y:S02]  /*c390*/  FMUL.FTZ R50, R50, R57.reuse ;  /* 0x0000003932327220 */ /* 0x080fe40000410000 */
[----:B------:R-:W-:-:S02]  /*c3a0*/  FFMA.FTZ R5, R47, R57, -R5 ;  /* 0x000000392f057223 */ /* 0x000fc40000010805 */
[----:B------:R-:W-:Y:S02]  /*c3b0*/  FMUL.FTZ R40, R11, R36 ;  /* 0x000000240b287220 */ /* 0x000fe40000410000 */
[C---:B------:R-:W-:Y:S01]  /*c3c0*/  IMAD.U32 R57, R37.reuse, 0x10000, RZ ;  /* 0x0001000025397824 */ /* 0x040fe200078e00ff */
[----:B------:R-:W-:Y:S01]  /*c3d0*/  LOP3.LUT R37, R37, 0xffff0000, RZ, 0xc0, !PT ;  /* 0xffff000025257812 */ /* 0x000fe200078ec0ff */
[----:B------:R-:W-:Y:S01]  /*c3e0*/  FFMA.FTZ R50, R47, R56, R50 ;  /* 0x000000382f327223 */ /* 0x000fe20000010032 */
[----:B------:R-:W-:Y:S01]  /*c3f0*/  SHF.L.U32 R56, R39, 0x10, RZ ;  /* 0x0000001027387819 */ /* 0x000fe200000006ff */
[C---:B------:R-:W-:Y:S01]  /*c400*/  IMAD.U32 R47, R41.reuse, 0x10000, RZ ;  /* 0x00010000292f7824 */ /* 0x040fe200078e00ff */
[----:B------:R-:W-:Y:S01]  /*c410*/  LOP3.LUT R41, R41, 0xffff0000, RZ, 0xc0, !PT ;  /* 0xffff000029297812 */ /* 0x000fe200078ec0ff */
[-C--:B------:R-:W-:Y:S01]  /*c420*/  FMUL.FTZ R11, R11, R61.reuse ;  /* 0x0000003d0b0b7220 */ /* 0x080fe20000410000 */
[----:B------:R-:W-:Y:S01]  /*c430*/  LOP3.LUT R39, R39, 0xffff0000, RZ, 0xc0, !PT ;  /* 0xffff000027277812 */ /* 0x000fe200078ec0ff */
[----:B------:R-:W-:-:S02]  /*c440*/  FFMA.FTZ R61, R46, R61, -R40 ;  /* 0x0000003d2e3d7223 */ /* 0x000fc40000010828 */
[C---:B------:R-:W-:Y:S02]  /*c450*/  FMUL.FTZ R40, R4.reuse, R57 ;  /* 0x0000003904287220 */ /* 0x040fe40000410000 */
[----:B------:R-:W-:Y:S02]  /*c460*/  FMUL.FTZ R4, R4, R47 ;  /* 0x0000002f04047220 */ /* 0x000fe40000410000 */
[C---:B------:R-:W-:Y:S01]  /*c470*/  IMAD.U32 R58, R7.reuse, 0x10000, RZ ;  /* 0x00010000073a7824 */ /* 0x040fe200078e00ff */
[----:B------:R-:W-:Y:S01]  /*c480*/  LOP3.LUT R7, R7, 0xffff0000, RZ, 0xc0, !PT ;  /* 0xffff000007077812 */ /* 0x000fe200078ec0ff */
[----:B------:R-:W-:Y:S02]  /*c490*/  FFMA.FTZ R11, R46, R36, R11 ;  /* 0x000000242e0b7223 */ /* 0x000fe4000001000b */
[C---:B------:R-:W-:Y:S01]  /*c4a0*/  IMAD.U32 R36, R43.reuse, 0x10000, RZ ;  /* 0x000100002b247824 */ /* 0x040fe200078e00ff */
[----:B------:R-:W-:Y:S01]  /*c4b0*/  LOP3.LUT R43, R43, 0xffff0000, RZ, 0xc0, !PT ;  /* 0xffff00002b2b7812 */ /* 0x000fe200078ec0ff */
[----:B------:R-:W-:-:S02]  /*c4c0*/  FFMA.FTZ R57, R8, R57, R4 ;  /* 0x0000003908397223 */ /* 0x000fc40000010004 */
[----:B------:R-:W-:Y:S02]  /*c4d0*/  FMUL.FTZ R4, R58, R56 ;  /* 0x000000383a047220 */ /* 0x000fe40000410000 */
[----:B------:R-:W-:Y:S02]  /*c4e0*/  FFMA.FTZ R40, R8, R47, -R40 ;  /* 0x0000002f08287223 */ /* 0x000fe40000010828 */
[-C--:B------:R-:W-:Y:S02]  /*c4f0*/  FMUL.FTZ R58, R58, R36.reuse ;  /* 0x000000243a3a7220 */ /* 0x080fe40000410000 */
[C---:B------:R-:W-:Y:S01]  /*c500*/  IMAD.U32 R59, R6.reuse, 0x10000, RZ ;  /* 0x00010000063b7824 */ /* 0x040fe200078e00ff */
[----:B------:R-:W-:Y:S01]  /*c510*/  LOP3.LUT R6, R6, 0xffff0000, RZ, 0xc0, !PT ;  /* 0xffff000006067812 */ /* 0x000fe200078ec0ff */
[C---:B------:R-:W-:Y:S01]  /*c520*/  IMAD.U32 R8, R38.reuse, 0x10000, RZ ;  /* 0x0001000026087824 */ /* 0x040fe200078e00ff */
[----:B------:R-:W-:Y:S01]  /*c530*/  LOP3.LUT R38, R38, 0xffff0000, RZ, 0xc0, !PT ;  /* 0xffff000026267812 */ /* 0x000fe200078ec0ff */
[C---:B------:R-:W-:Y:S01]  /*c540*/  IMAD.U32 R46, R42.reuse, 0x10000, RZ ;  /* 0x000100002a2e7824 */ /* 0x040fe200078e00ff */
[----:B------:R-:W-:Y:S01]  /*c550*/  LOP3.LUT R42, R42, 0xffff0000, RZ, 0xc0, !PT ;  /* 0xffff00002a2a7812 */ /* 0x000fe200078ec0ff */
[----:B------:R-:W-:-:S02]  /*c560*/  FFMA.FTZ R36, R9, R36, -R4 ;  /* 0x0000002409247223 */ /* 0x000fc40000010804 */
[----:B------:R-:W-:Y:S02]  /*c570*/  FFMA.FTZ R56, R9, R56, R58 ;  /* 0x0000003809387223 */ /* 0x000fe4000001003a */
[C---:B------:R-:W-:Y:S02]  /*c580*/  FMUL.FTZ R9, R59.reuse, R8 ;  /* 0x000000083b097220 */ /* 0x040fe40000410000 */
[C---:B------:R-:W-:Y:S02]  /*c590*/  FMUL.FTZ R4, R60.reuse, R37 ;  /* 0x000000253c047220 */ /* 0x040fe40000410000 */
[----:B------:R-:W-:Y:S02]  /*c5a0*/  FMUL.FTZ R59, R59, R46 ;  /* 0x0000002e3b3b7220 */ /* 0x000fe40000410000 */
[-C--:B------:R-:W-:Y:S02]  /*c5b0*/  FMUL.FTZ R60, R60, R41.reuse ;  /* 0x000000293c3c7220 */ /* 0x080fe40000410000 */
[----:B------:R-:W-:-:S02]  /*c5c0*/  FFMA.FTZ R41, R49, R41, -R4 ;  /* 0x0000002931297223 */ /* 0x000fc40000010804 */
[----:B------:R-:W-:Y:S02]  /*c5d0*/  FFMA.FTZ R59, R48, R8, R59 ;  /* 0x00000008303b7223 */ /* 0x000fe4000001003b */
[C---:B------:R-:W-:Y:S02]  /*c5e0*/  FMUL.FTZ R8, R6.reuse, R38 ;  /* 0x0000002606087220 */ /* 0x040fe40000410000 */
[C---:B------:R-:W-:Y:S02]  /*c5f0*/  FMUL.FTZ R4, R7.reuse, R39 ;  /* 0x0000002707047220 */ /* 0x040fe40000410000 */
[----:B------:R-:W-:Y:S02]  /*c600*/  FMUL.FTZ R6, R6, R42 ;  /* 0x0000002a06067220 */ /* 0x000fe40000410000 */
[----:B------:R-:W-:Y:S02]  /*c610*/  FMUL.FTZ R7, R7, R43 ;  /* 0x0000002b07077220 */ /* 0x000fe40000410000 */
[----:B------:R-:W-:Y:S01]  /*c620*/  FFMA.FTZ R46, R48, R46, -R9 ;  /* 0x0000002e302e7223 */ /* 0x000fe20000010809 */
[----:B------:R-:W-:Y:S01]  /*c630*/  F2FP.BF16.PACK_AB R9, R41, R40 ;  /* 0x000000282909723e */ /* 0x000fe200000010ff */
[----:B------:R-:W-:Y:S01]  /*c640*/  FFMA.FTZ R42, R10, R42, -R8 ;  /* 0x0000002a0a2a7223 */ /* 0x000fe20000010808 */
[----:B------:R-:W-:Y:S01]  /*c650*/  F2FP.BF16.PACK_AB R8, R61, R5 ;  /* 0x000000053d08723e */ /* 0x000fe200000010ff */
[----:B------:R-:W-:Y:S01]  /*c660*/  FFMA.FTZ R43, R51, R43, -R4 ;  /* 0x0000002b332b7223 */ /* 0x000fe20000010804 */
[----:B------:R-:W-:Y:S01]  /*c670*/  F2FP.BF16.PACK_AB R4, R11, R50 ;  /* 0x000000320b04723e */ /* 0x000fe200000010ff */
[----:B------:R-:W-:-:S02]  /*c680*/  FFMA.FTZ R60, R49, R37, R60 ;  /* 0x00000025313c7223 */ /* 0x000fc4000001003c */
[----:B------:R-:W-:Y:S01]  /*c690*/  FFMA.FTZ R6, R10, R38, R6 ;  /* 0x000000260a067223 */ /* 0x000fe20000010006 */
[----:B------:R-:W-:Y:S01]  /*c6a0*/  F2FP.BF16.PACK_AB R10, R42, R46 ;  /* 0x0000002e2a0a723e */ /* 0x000fe200000010ff */
[----:B------:R-:W-:Y:S01]  /*c6b0*/  FFMA.FTZ R7, R51, R39, R7 ;  /* 0x0000002733077223 */ /* 0x000fe20000010007 */
[----:B------:R-:W-:Y:S02]  /*c6c0*/  F2FP.BF16.PACK_AB R11, R43, R36 ;  /* 0x000000242b0b723e */ /* 0x000fe400000010ff */
[----:B------:R-:W-:Y:S02]  /*c6d0*/  F2FP.BF16.PACK_AB R5, R60, R57 ;  /* 0x000000393c05723e */ /* 0x000fe400000010ff */
[----:B------:R-:W-:Y:S01]  /*c6e0*/  F2FP.BF16.PACK_AB R6, R6, R59 ;  /* 0x0000003b0606723e */ /* 0x000fe200000010ff */
[----:B------:R1:W-:Y:S01]  /*c6f0*/  STS.128 [R44], R8 ;  /* 0x000000082c007388 */ /* 0x0003e20000000c00 */
[----:B------:R-:W-:-:S05]  /*c700*/  F2FP.BF16.PACK_AB R7, R7, R56 ;  /* 0x000000380707723e */ /* 0x000fca00000010ff */
[----:B------:R1:W-:Y:S02]  /*c710*/  STS.128 [R45+0x100], R4 ;  /* 0x000100042d007388 */ /* 0x0003e40000000c00 */
.L_x_2124:
[----:B------:R-:W-:Y:S05]  /*c720*/  BSYNC B0 ;  /* 0x0000000000007941 */ /* 0x000fea0003800000 */
.L_x_2123:
        /* <DEDUP_REMOVED lines=17> */
[----:B------:R-:W-:Y:S02]  /*c840*/  PRMT R24, R52, 0x5432, R24 ;  /* 0x0000543234187816 */ /* 0x000fe40000000018 */
[----:B------:R-:W-:-:S02]  /*c850*/  LOP3.LUT R5, R5, 0x7fffe000, RZ, 0xc0, !PT ;  /* 0x7fffe00005057812 */ /* 0x000fc400078ec0ff */
[----:B------:R-:W-:Y:S02]  /*c860*/  PRMT R32, R54, 0x5432, R32 ;  /* 0x0000543236207816 */ /* 0x000fe40000000020 */
[----:B------:R-:W-:Y:S02]  /*c870*/  IADD3 R37, R6, R5, R66 ;  /* 0x0000000506257210 */ /* 0x000fe40007ffe042 */
[----:B------:R-:W-:Y:S01]  /*c880*/  SHF.L.U32 R44, R24, 0x10, RZ ;  /* 0x00000010182c7819 */ /* 0x000fe200000006ff */
[----:B------:R-:W-:Y:S01]  /*c890*/  IMAD.U32 R45, R32, 0x10000, RZ ;  /* 0x00010000202d7824 */ /* 0x000fe200078e00ff */
[----:B------:R-:W-:Y:S01]  /*c8a0*/  SHF.R.U32.HI R25, RZ, 0x10, R25 ;  /* 0x00000010ff197819 */ /* 0x000fe20000011619 */
[----:B------:R-:W-:Y:S01]  /*c8b0*/  IMAD.SHL.U32 R37, R37, 0x2, RZ ;  /* 0x0000000225257824 */ /* 0x000fe200078e00ff */
[----:B------:R-:W-:Y:S02]  /*c8c0*/  SHF.R.U32.HI R33, RZ, 0x10, R33 ;  /* 0x00000010ff217819 */ /* 0x000fe40000011621 */
[----:B------:R-:W-:-:S02]  /*c8d0*/  LOP3.LUT R24, R24, 0xffff0000, RZ, 0xc0, !PT ;  /* 0xffff000018187812 */ /* 0x000fc400078ec0ff */
[----:B------:R-:W2:Y:S01]  /*c8e0*/  LDS.128 R4, [R37+0x100] ;  /* 0x0001000025047984 */ /* 0x000ea20000000c00 */
[----:B------:R-:W-:Y:S02]  /*c8f0*/  PRMT R25, R52, 0x5410, R25 ;  /* 0x0000541034197816 */ /* 0x000fe40000000019 */
[----:B------:R-:W-:Y:S02]  /*c900*/  SHF.R.U64 R26, R26, 0x10, R27 ;  /* 0x000000101a1a7819 */ /* 0x000fe4000000121b */
[----:B------:R-:W-:Y:S02]  /*c910*/  PRMT R33, R54, 0x5410, R33 ;  /* 0x0000541036217816 */ /* 0x000fe40000000021 */
[----:B------:R-:W-:Y:S02]  /*c920*/  SHF.R.U64 R34, R34, 0x10, R35 ;  /* 0x0000001022227819 */ /* 0x000fe40000001223 */
[----:B------:R-:W-:Y:S02]  /*c930*/  SHF.R.U32.HI R27, RZ, 0x10, R27 ;  /* 0x00000010ff1b7819 */ /* 0x000fe4000001161b */
[----:B------:R-:W-:-:S02]  /*c940*/  LOP3.LUT R49, R32, 0xffff0000, RZ, 0xc0, !PT ;  /* 0xffff000020317812 */ /* 0x000fc400078ec0ff */
[----:B------:R-:W-:Y:S02]  /*c950*/  SHF.R.U32.HI R35, RZ, 0x10, R35 ;  /* 0x00000010ff237819 */ /* 0x000fe40000011623 */
[----:B------:R-:W-:Y:S02]  /*c960*/  PRMT R27, R53, 0x5410, R27 ;  /* 0x00005410351b7816 */ /* 0x000fe4000000001b */
[----:B------:R-:W-:Y:S01]  /*c970*/  PRMT R35, R55, 0x5410, R35 ;  /* 0x0000541037237816 */ /* 0x000fe20000000023 */
        /* <DEDUP_REMOVED lines=72> */
.L_x_2126:
[----:B------:R-:W-:Y:S05]  /*ce00*/  BSYNC B0 ;  /* 0x0000000000007941 */ /* 0x000fea0003800000 */
.L_x_2125:
[----:B------:R-:W-:-:S13]  /*ce10*/  ISETP.GE.OR P0, PT, R0, R12, P2 ;  /* 0x0000000c0000720c */ /* 0x000fda0001706670 */
[----:B------:R-:W-:Y:S05]  /*ce20*/  @P0 BRA `(.L_x_2114) ;  /* 0x0000071000000947 */ /* 0x000fea0003800000 */
[----:B-1----:R-:W-:Y:S01]  /*ce30*/  IMAD.MOV.U32 R9, RZ, RZ, c[0x0][0x27c] ;  /* 0x00009f00ff097624 */ /* 0x002fe200078e00ff */
[----:B------:R-:W-:Y:S01]  /*ce40*/  SHF.R.S32.HI R4, RZ, 0x1f, R0 ;  /* 0x0000001fff047819 */ /* 0x000fe20000011400 */
[----:B------:R-:W-:Y:S01]  /*ce50*/  IMAD.SHL.U32 R6, R0, 0x40, RZ ;  /* 0x0000004000067824 */ /* 0x000fe200078e00ff */
[----:B------:R-:W-:Y:S02]  /*ce60*/  SHF.R.U64 R16, R16, 0x10, R17 ;  /* 0x0000001010107819 */ /* 0x000fe40000001211 */
[----:B------:R-:W-:Y:S02]  /*ce70*/  LEA.HI R9, R9, R64, RZ, 0x1d ;  /* 0x0000004009097211 */ /* 0x000fe400078fe8ff */
[----:B------:R-:W-:Y:S02]  /*ce80*/  LEA.HI R4, R4, R0, RZ, 0x3 ;  /* 0x0000000004047211 */ /* 0x000fe400078f18ff */
[----:B------:R-:W-:Y:S01]  /*ce90*/  SHF.R.S32.HI R7, RZ, 0x1f, R9 ;  /* 0x0000001fff077819 */ /* 0x000fe20000011409 */
[----:B------:R-:W-:Y:S01]  /*cea0*/  IMAD.SHL.U32 R8, R9, 0x8, RZ ;  /* 0x0000000809087824 */ /* 0x000fe200078e00ff */
[----:B------:R-:W-:Y:S01]  /*ceb0*/  LOP3.LUT R6, R6, 0x1c0, RZ, 0xc0, !PT ;  /* 0x000001c006067812 */ /* 0x000fe200078ec0ff */
[----:B------:R-:W-:Y:S01]  /*cec0*/  IMAD.SHL.U32 R4, R4, 0x40, RZ ;  /* 0x0000004004047824 */ /* 0x000fe200078e00ff */
[----:B------:R-:W-:-:S02]  /*ced0*/  LEA.HI R7, R7, R9, RZ, 0x3 ;  /* 0x0000000907077211 */ /* 0x000fc400078f18ff */
[----:B------:R-:W-:Y:S02]  /*cee0*/  SHF.R.U32.HI R5, RZ, 0x3, R6 ;  /* 0x00000003ff057819 */ /* 0x000fe40000011606 */
[C---:B------:R-:W-:Y:S01]  /*cef0*/  LOP3.LUT R8, R6.reuse, 0x38, R8, 0xf8, !PT ;  /* 0x0000003806087812 */ /* 0x040fe200078ef808 */
[----:B------:R-:W-:Y:S01]  /*cf00*/  IMAD.SHL.U32 R7, R7, 0x400, RZ ;  /* 0x0000040007077824 */ /* 0x000fe200078e00ff */
[----:B------:R-:W-:Y:S02]  /*cf10*/  LOP3.LUT R0, R6, 0x38, R116, 0xf8, !PT ;  /* 0x0000003806007812 */ /* 0x000fe400078ef874 */
[----:B------:R-:W-:Y:S02]  /*cf20*/  LOP3.LUT R4, R4, 0xfffffe00, RZ, 0xc0, !PT ;  /* 0xfffffe0004047812 */ /* 0x000fe400078ec0ff */
[----:B------:R-:W-:Y:S02]  /*cf30*/  LOP3.LUT R8, R8, R5, RZ, 0x3c, !PT ;  /* 0x0000000508087212 */ /* 0x000fe400078e3cff */
[----:B------:R-:W-:-:S02]  /*cf40*/  LOP3.LUT R7, R7, 0x7fffe000, RZ, 0xc0, !PT ;  /* 0x7fffe00007077812 */ /* 0x000fc400078ec0ff */
[----:B------:R-:W-:Y:S02]  /*cf50*/  LOP3.LUT R0, R4, R0, R5, 0xf6, !PT ;  /* 0x0000000004007212 */ /* 0x000fe400078ef605 */
[----:B------:R-:W-:Y:S02]  /*cf60*/  IADD3 R12, R8, R7, R4 ;  /* 0x00000007080c7210 */ /* 0x000fe40007ffe004 */
[----:B------:R-:W-:Y:S02]  /*cf70*/  LEA R0, R0, 0x100, 0x1 ;  /* 0x0000010000007811 */ /* 0x000fe400078e08ff */
[--C-:B------:R-:W-:Y:S01]  /*cf80*/  SHF.R.U64 R20, R20, 0x10, R21.reuse ;  /* 0x0000001014147819 */ /* 0x100fe20000001215 */
[----:B------:R-:W-:Y:S01]  /*cf90*/  IMAD.SHL.U32 R12, R12, 0x2, RZ ;  /* 0x000000020c0c7824 */ /* 0x000fe200078e00ff */
[----:B------:R-:W-:Y:S01]  /*cfa0*/  SHF.R.U32.HI R21, RZ, 0x10, R21 ;  /* 0x00000010ff157819 */ /* 0x000fe20000011615 */
[----:B------:R-:W1:Y:S01]  /*cfb0*/  LDS.128 R8, [R0] ;  /* 0x0000000000087984 */ /* 0x000e620000000c00 */
[----:B------:R-:W-:-:S02]  /*cfc0*/  SHF.R.U32.HI R17, RZ, 0x10, R17 ;  /* 0x00000010ff117819 */ /* 0x000fc40000011611 */
[--C-:B------:R-:W-:Y:S01]  /*cfd0*/  SHF.R.U64 R18, R18, 0x10, R19.reuse ;  /* 0x0000001012127819 */ /* 0x100fe20000001213 */
[----:B------:R-:W2:Y:S01]  /*cfe0*/  LDS.128 R4, [R12+0x100] ;  /* 0x000100000c047984 */ /* 0x000ea20000000c00 */
[C---:B------:R-:W-:Y:S02]  /*cff0*/  PRMT R16, R13.reuse, 0x5432, R16 ;  /* 0x000054320d107816 */ /* 0x040fe40000000010 */
[----:B------:R-:W-:Y:S02]  /*d000*/  SHF.R.U32.HI R19, RZ, 0x10, R19 ;  /* 0x00000010ff137819 */ /* 0x000fe40000011613 */
[----:B------:R-:W-:Y:S01]  /*d010*/  PRMT R20, R2, 0x5432, R20 ;  /* 0x0000543202147816 */ /* 0x000fe20000000014 */
[----:B------:R-:W-:Y:S01]  /*d020*/  IMAD.U32 R27, R16, 0x10000, RZ ;  /* 0x00010000101b7824 */ /* 0x000fe200078e00ff */
[----:B------:R-:W-:Y:S02]  /*d030*/  PRMT R2, R2, 0x5410, R21 ;  /* 0x0000541002027816 */ /* 0x000fe40000000015 */
[----:B------:R-:W-:-:S02]  /*d040*/  PRMT R13, R13, 0x5410, R17 ;  /* 0x000054100d0d7816 */ /* 0x000fc40000000011 */
[C---:B------:R-:W-:Y:S02]  /*d050*/  PRMT R18, R31.reuse, 0x5432, R18 ;  /* 0x000054321f127816 */ /* 0x040fe40000000012 */
[----:B------:R-:W-:Y:S01]  /*d060*/  PRMT R19, R31, 0x5410, R19 ;  /* 0x000054101f137816 */ /* 0x000fe20000000013 */
[----:B------:R-:W-:Y:S01]  /*d070*/  IMAD.U32 R31, R20, 0x10000, RZ ;  /* 0x00010000141f7824 */ /* 0x000fe200078e00ff */
[----:B------:R-:W-:Y:S02]  /*d080*/  LOP3.LUT R16, R16, 0xffff0000, RZ, 0xc0, !PT ;  /* 0xffff000010107812 */ /* 0x000fe400078ec0ff */
[----:B------:R-:W-:Y:S02]  /*d090*/  LOP3.LUT R35, R20, 0xffff0000, RZ, 0xc0, !PT ;  /* 0xffff000014237812 */ /* 0x000fe400078ec0ff */
[--C-:B------:R-:W-:Y:S02]  /*d0a0*/  SHF.R.U64 R22, R22, 0x10, R23.reuse ;  /* 0x0000001016167819 */ /* 0x100fe40000001217 */
[----:B------:R-:W-:-:S02]  /*d0b0*/  SHF.R.U32.HI R23, RZ, 0x10, R23 ;  /* 0x00000010ff177819 */ /* 0x000fc40000011617 */
[C---:B------:R-:W-:Y:S02]  /*d0c0*/  PRMT R22, R3.reuse, 0x5432, R22 ;  /* 0x0000543203167816 */ /* 0x040fe40000000016 */
[----:B------:R-:W-:Y:S01]  /*d0d0*/  PRMT R3, R3, 0x5410, R23 ;  /* 0x0000541003037816 */ /* 0x000fe20000000017 */
[C---:B-1----:R-:W-:Y:S01]  /*d0e0*/  IMAD.U32 R21, R8.reuse, 0x10000, RZ ;  /* 0x0001000008157824 */ /* 0x042fe200078e00ff */
[----:B------:R-:W-:Y:S01]  /*d0f0*/  LOP3.LUT R17, R8, 0xffff0000, RZ, 0xc0, !PT ;  /* 0xffff000008117812 */ /* 0x000fe200078ec0ff */
[C---:B------:R-:W-:Y:S01]  /*d100*/  IMAD.U32 R8, R9.reuse, 0x10000, RZ ;  /* 0x0001000009087824 */ /* 0x040fe200078e00ff */
[----:B------:R-:W-:Y:S01]  /*d110*/  LOP3.LUT R24, R9, 0xffff0000, RZ, 0xc0, !PT ;  /* 0xffff000009187812 */ /* 0x000fe200078ec0ff */
[C---:B--2---:R-:W-:Y:S01]  /*d120*/  IMAD.U32 R25, R4.reuse, 0x10000, RZ ;  /* 0x0001000004197824 */ /* 0x044fe200078e00ff */
[C---:B------:R-:W-:Y:S01]  /*d130*/  LOP3.LUT R26, R11.reuse, 0xffff0000, RZ, 0xc0, !PT ;  /* 0xffff00000b1a7812 */ /* 0x040fe200078ec0ff */
[----:B------:R-:W-:Y:S01]  /*d140*/  IMAD.U32 R9, R11, 0x10000, RZ ;  /* 0x000100000b097824 */ /* 0x000fe200078e00ff */
[----:B------:R-:W-:Y:S01]  /*d150*/  LOP3.LUT R11, R4, 0xffff0000, RZ, 0xc0, !PT ;  /* 0xffff0000040b7812 */ /* 0x000fe200078ec0ff */
[C---:B------:R-:W-:Y:S01]  /*d160*/  IMAD.U32 R4, R5.reuse, 0x10000, RZ ;  /* 0x0001000005047824 */ /* 0x040fe200078e00ff */
[----:B------:R-:W-:Y:S01]  /*d170*/  LOP3.LUT R34, R5, 0xffff0000, RZ, 0xc0, !PT ;  /* 0xffff000005227812 */ /* 0x000fe200078ec0ff */
[----:B------:R-:W-:-:S02]  /*d180*/  FMUL.FTZ R5, R25, R27 ;  /* 0x0000001b19057220 */ /* 0x000fc40000410000 */
[-C--:B------:R-:W-:Y:S02]  /*d190*/  FMUL.FTZ R25, R25, R31.reuse ;  /* 0x0000001f19197220 */ /* 0x080fe40000410000 */
[----:B------:R-:W-:Y:S02]  /*d1a0*/  FFMA.FTZ R5, R21, R31, -R5 ;  /* 0x0000001f15057223 */ /* 0x000fe40000010805 */
[----:B------:R-:W-:Y:S02]  /*d1b0*/  FMUL.FTZ R20, R11, R16 ;  /* 0x000000100b147220 */ /* 0x000fe40000410000 */
[C---:B------:R-:W-:Y:S01]  /*d1c0*/  IMAD.U32 R31, R13.reuse, 0x10000, RZ ;  /* 0x000100000d1f7824 */ /* 0x040fe200078e00ff */
[----:B------:R-:W-:Y:S01]  /*d1d0*/  LOP3.LUT R13, R13, 0xffff0000, RZ, 0xc0, !PT ;  /* 0xffff00000d0d7812 */ /* 0x000fe200078ec0ff */
[----:B------:R-:W-:Y:S02]  /*d1e0*/  FFMA.FTZ R25, R21, R27, R25 ;  /* 0x0000001b15197223 */ /* 0x000fe40000010019 */
[----:B------:R-:W-:-:S02]  /*d1f0*/  IMAD.U32 R21, R2, 0x10000, RZ ;  /* 0x0001000002157824 */ /* 0x000fc400078e00ff */
[-C--:B------:R-:W-:Y:S02]  /*d200*/  FMUL.FTZ R11, R11, R35.reuse ;  /* 0x000000230b0b7220 */ /* 0x080fe40000410000 */
[----:B------:R-:W-:Y:S02]  /*d210*/  FFMA.FTZ R35, R17, R35, -R20 ;  /* 0x0000002311237223 */ /* 0x000fe40000010814 */
[C---:B------:R-:W-:Y:S02]  /*d220*/  FMUL.FTZ R20, R4.reuse, R31 ;  /* 0x0000001f04147220 */ /* 0x040fe40000410000 */
[----:B------:R-:W-:Y:S02]  /*d230*/  FMUL.FTZ R4, R4, R21 ;  /* 0x0000001504047220 */ /* 0x000fe40000410000 */
[C---:B------:R-:W-:Y:S01]  /*d240*/  IMAD.U32 R32, R7.reuse, 0x10000, RZ ;  /* 0x0001000007207824 */ /* 0x040fe200078e00ff */
[----:B------:R-:W-:Y:S01]  /*d250*/  LOP3.LUT R7, R7, 0xffff0000, RZ, 0xc0, !PT ;  /* 0xffff000007077812 */ /* 0x000fe200078ec0ff */
[C---:B------:R-:W-:Y:S01]  /*d260*/  IMAD.U32 R27, R19.reuse, 0x10000, RZ ;  /* 0x00010000131b7824 */ /* 0x040fe200078e00ff */
[----:B------:R-:W-:Y:S01]  /*d270*/  LOP3.LUT R19, R19, 0xffff0000, RZ, 0xc0, !PT ;  /* 0xffff000013137812 */ /* 0x000fe200078ec0ff */
[----:B------:R-:W-:-:S02]  /*d280*/  FFMA.FTZ R11, R17, R16, R11 ;  /* 0x00000010110b7223 */ /* 0x000fc4000001000b */
[C---:B------:R-:W-:Y:S02]  /*d290*/  FFMA.FTZ R20, R8.reuse, R21, -R20 ;  /* 0x0000001508147223 */ /* 0x040fe40000010814 */
[----:B------:R-:W-:Y:S01]  /*d2a0*/  FFMA.FTZ R31, R8, R31, R4 ;  /* 0x0000001f081f7223 */ /* 0x000fe20000010004 */
[----:B------:R-:W-:Y:S01]  /*d2b0*/  LOP3.LUT R4, R2, 0xffff0000, RZ, 0xc0, !PT ;  /* 0xffff000002047812 */ /* 0x000fe200078ec0ff */
[C---:B------:R-:W-:Y:S01]  /*d2c0*/  IMAD.U32 R16, R3.reuse, 0x10000, RZ ;  /* 0x0001000003107824 */ /* 0x040fe200078e00ff */
[----:B------:R-:W-:Y:S01]  /*d2d0*/  LOP3.LUT R3, R3, 0xffff0000, RZ, 0xc0, !PT ;  /* 0xffff000003037812 */ /* 0x000fe200078ec0ff */
[C---:B------:R-:W-:Y:S02]  /*d2e0*/  FMUL.FTZ R8, R32.reuse, R27 ;  /* 0x0000001b20087220 */ /* 0x040fe40000410000 */
[-C--:B------:R-:W-:Y:S02]  /*d2f0*/  FMUL.FTZ R32, R32, R16.reuse ;  /* 0x0000001020207220 */ /* 0x080fe40000410000 */
[----:B------:R-:W-:-:S02]  /*d300*/  FFMA.FTZ R2, R9, R16, -R8 ;  /* 0x0000001009027223 */ /* 0x000fc40000010808 */
[C---:B------:R-:W-:Y:S01]  /*d310*/  IMAD.U32 R33, R6.reuse, 0x10000, RZ ;  /* 0x0001000006217824 */ /* 0x040fe200078e00ff */
[----:B------:R-:W-:Y:S01]  /*d320*/  LOP3.LUT R6, R6, 0xffff0000, RZ, 0xc0, !PT ;  /* 0xffff000006067812 */ /* 0x000fe200078ec0ff */
[C---:B------:R-:W-:Y:S01]  /*d330*/  IMAD.U32 R16, R18.reuse, 0x10000, RZ ;  /* 0x0001000012107824 */ /* 0x040fe200078e00ff */
[----:B------:R-:W-:Y:S01]  /*d340*/  LOP3.LUT R18, R18, 0xffff0000, RZ, 0xc0, !PT ;  /* 0xffff000012127812 */ /* 0x000fe200078ec0ff */
[C---:B------:R-:W-:Y:S01]  /*d350*/  IMAD.U32 R17, R22.reuse, 0x10000, RZ ;  /* 0x0001000016117824 */ /* 0x040fe200078e00ff */
[----:B------:R-:W-:Y:S01]  /*d360*/  LOP3.LUT R22, R22, 0xffff0000, RZ, 0xc0, !PT ;  /* 0xffff000016167812 */ /* 0x000fe200078ec0ff */
[----:B------:R-:W-:Y:S02]  /*d370*/  FMUL.FTZ R8, R34, R13 ;  /* 0x0000000d22087220 */ /* 0x000fe40000410000 */
[C---:B------:R-:W-:Y:S01]  /*d380*/  IMAD.U32 R23, R10.reuse, 0x10000, RZ ;  /* 0x000100000a177824 */ /* 0x040fe200078e00ff */
[----:B------:R-:W-:Y:S01]  /*d390*/  LOP3.LUT R10, R10, 0xffff0000, RZ, 0xc0, !PT ;  /* 0xffff00000a0a7812 */ /* 0x000fe200078ec0ff */
[----:B------:R-:W-:-:S02]  /*d3a0*/  FMUL.FTZ R34, R34, R4 ;  /* 0x0000000422227220 */ /* 0x000fc40000410000 */
[----:B------:R-:W-:Y:S02]  /*d3b0*/  FFMA.FTZ R27, R9, R27, R32 ;  /* 0x0000001b091b7223 */ /* 0x000fe40000010020 */
[----:B------:R-:W-:Y:S02]  /*d3c0*/  FFMA.FTZ R21, R24, R4, -R8 ;  /* 0x0000000418157223 */ /* 0x000fe40000010808 */
[----:B------:R-:W-:Y:S02]  /*d3d0*/  FMUL.FTZ R9, R33, R16 ;  /* 0x0000001021097220 */ /* 0x000fe40000410000 */
[----:B------:R-:W-:Y:S02]  /*d3e0*/  FMUL.FTZ R8, R6, R18 ;  /* 0x0000001206087220 */ /* 0x000fe40000410000 */
[----:B------:R-:W-:Y:S02]  /*d3f0*/  FMUL.FTZ R4, R7, R19 ;  /* 0x0000001307047220 */ /* 0x000fe40000410000 */
[----:B------:R-:W-:-:S02]  /*d400*/  FMUL.FTZ R33, R33, R17 ;  /* 0x0000001121217220 */ /* 0x000fc40000410000 */
        /* <DEDUP_REMOVED lines=12> */
[----:B------:R-:W-:Y:S01]  /*d4d0*/  F2FP.BF16.PACK_AB R10, R22, R17 ;  /* 0x00000011160a723e */ /* 0x000fe200000010ff */
[----:B------:R-:W-:Y:S01]  /*d4e0*/  FFMA.FTZ R7, R26, R19, R7 ;  /* 0x000000131a077223 */ /* 0x000fe20000010007 */
[----:B------:R-:W-:Y:S02]  /*d4f0*/  F2FP.BF16.PACK_AB R5, R34, R31 ;  /* 0x0000001f2205723e */ /* 0x000fe400000010ff */
[----:B------:R-:W-:Y:S01]  /*d500*/  F2FP.BF16.PACK_AB R6, R6, R33 ;  /* 0x000000210606723e */ /* 0x000fe200000010ff */
[----:B------:R1:W-:Y:S01]  /*d510*/  STS.128 [R0], R8 ;  /* 0x0000000800007388 */ /* 0x0003e20000000c00 */
[----:B------:R-:W-:-:S05]  /*d520*/  F2FP.BF16.PACK_AB R7, R7, R27 ;  /* 0x0000001b0707723e */ /* 0x000fca00000010ff */
[----:B------:R1:W-:Y:S02]  /*d530*/  STS.128 [R12+0x100], R4 ;  /* 0x000100040c007388 */ /* 0x0003e40000000c00 */
.L_x_2114:
[----:B------:R-:W-:Y:S05]  /*d540*/  BSYNC B2 ;  /* 0x0000000000027941 */ /* 0x000fea0003800000 */
.L_x_2092:
[----:B-1----:R-:W-:Y:S01]  /*d550*/  LEA.HI R0, R78, R79, RZ, 0x4 ;  /* 0x0000004f4e007211 */ /* 0x002fe200078f20ff */
[----:B------:R-:W-:Y:S01]  /*d560*/  BAR.SYNC.DEFER_BLOCKING 0x0 ;  /* 0x0000000000007b1d */ /* 0x000fe20000010000 */
[----:B------:R-:W-:Y:S01]  /*d570*/  IMAD.MOV.U32 R3, RZ, RZ, 0x20 ;  /* 0x00000020ff037424 */ /* 0x000fe200078e00ff */
[----:B------:R-:W-:Y:S01]  /*d580*/  IADD3 R207, R192, 0x20, RZ ;  /* 0x00000020c0cf7810 */ /* 0x000fe20007ffe0ff */
[----:B------:R-:W-:Y:S01]  /*d590*/  IMAD.MOV.U32 R12, RZ, RZ, R238 ;  /* 0x000000ffff0c7224 */ /* 0x000fe200078e00ee */
[----:B------:R-:W-:Y:S01]  /*d5a0*/  LOP3.LUT R0, R0, 0xfffffff0, RZ, 0xc0, !PT ;  /* 0xfffffff000007812 */ /* 0x000fe200078ec0ff */
[----:B------:R-:W-:Y:S01]  /*d5b0*/  IMAD.MOV.U32 R13, RZ, RZ, R235 ;  /* 0x000000ffff0d7224 */ /* 0x000fe200078e00eb */
[----:B------:R-:W-:Y:S01]  /*d5c0*/  ULDC.64 UR4, c[0x0][0x208] ;  /* 0x0000820000047ab9 */ /* 0x000fe20000000a00 */
[----:B------:R-:W-:Y:S01]  /*d5d0*/  LOP3.LUT R230, R230, 0xfffdffff, RZ, 0xc0, !PT ;  /* 0xfffdffffe6e67812 */ /* 0x000fe200078ec0ff */
[----:B------:R-:W-:Y:S01]  /*d5e0*/  USHF.L.U32 UR7, UR4, 0x6, URZ ;  /* 0x0000000604077899 */ /* 0x000fe2000800063f */
[----:B------:R-:W-:Y:S01]  /*d5f0*/  IMAD.IADD R79, R79, 0x1, -R0 ;  /* 0x000000014f4f7824 */ /* 0x000fe200078e0a00 */
[----:B------:R-:W-:Y:S01]  /*d600*/  UMOV UR6, 0x6 ;  /* 0x0000000600067882 */ /* 0x000fe20000000000 */
[----:B------:R-:W-:Y:S01]  /*d610*/  BSSY B0, `(.L_x_2127) ;  /* 0x00000fa000007945 */ /* 0x000fe20003800000 */
[----:B------:R-:W-:-:S02]  /*d620*/  USHF.L.U64.HI UR5, UR4, UR6, UR5 ;  /* 0x0000000604057299 */ /* 0x000fc40008010205 */
[----:B------:R-:W-:-:S04]  /*d630*/  SHF.R.S32.HI R0, RZ, 0x1f, R79 ;  /* 0x0000001fff007819 */ /* 0x000fc8000001144f */
[----:B------:R-:W-:-:S04]  /*d640*/  LEA.HI R0, R0, R79, RZ, 0x3 ;  /* 0x0000004f00007211 */ /* 0x000fc800078f18ff */
[----:B------:R-:W-:Y:S01]  /*d650*/  LOP3.LUT R0, R0, 0xfffffff8, RZ, 0xc0, !PT ;  /* 0xfffffff800007812 */ /* 0x000fe200078ec0ff */
[----:B------:R-:W-:Y:S04]  /*d660*/  LDSM.16.M88.4 R120, [R193] ;  /* 0x00000000c178783b */ /* 0x000fe80000000200 */
[----:B------:R-:W-:Y:S01]  /*d670*/  IMAD.IADD R0, R79, 0x1, -R0 ;  /* 0x000000014f007824 */ /* 0x000fe200078e0a00 */
[----:B------:R-:W-:Y:S04]  /*d680*/  LDSM.16.M88.4 R168, [R193+0x4000] ;  /* 0x00400000c1a8783b */ /* 0x000fe80000000200 */
[----:B------:R-:W-:-:S02]  /*d690*/  LOP3.LUT P0, RZ, R0, 0x2, RZ, 0xc0, !PT ;  /* 0x0000000200ff7812 */ /* 0x000fc4000780c0ff */
[----:B------:R-:W-:Y:S01]  /*d6a0*/  LOP3.LUT P1, RZ, R0, 0x4, RZ, 0xc0, !PT ;  /* 0x0000000400ff7812 */ /* 0x000fe2000782c0ff */
[----:B------:R-:W-:Y:S01]  /*d6b0*/  IMAD.MOV.U32 R0, RZ, RZ, 0x40 ;  /* 0x00000040ff007424 */ /* 0x000fe200078e00ff */
[----:B------:R-:W-:-:S04]  /*d6c0*/  SEL R3, R3, 0xffffffe0, !P0 ;  /* 0xffffffe003037807 */ /* 0x000fc80004000000 */
[----:B------:R-:W-:Y:S01]  /*d6d0*/  SEL R0, R0, 0xffffffc0, !P1 ;  /* 0xffffffc000007807 */ /* 0x000fe20004800000 */
[----:B------:R-:W-:Y:S01]  /*d6e0*/  IMAD.IADD R3, R193, 0x1, R3 ;  /* 0x00000001c1037824 */ /* 0x000fe200078e0203 */
[----:B------:R-:W-:Y:S02]  /*d6f0*/  R2P PR, R64, 0x6 ;  /* 0x0000000640007804 */ /* 0x000fe40000000000 */
[----:B------:R-:W-:Y:S01]  /*d700*/  ISETP.GE.AND P6, PT, R63, c[0x0][0x1d4], PT ;  /* 0x000075003f007a0c */ /* 0x000fe20003fc6270 */
[--C-:B------:R-:W-:Y:S01]  /*d710*/  IMAD.IADD R2, R193, 0x1, R0.reuse ;  /* 0x00000001c1027824 */ /* 0x100fe200078e0200 */
[----:B------:R-:W-:Y:S01]  /*d720*/  LDSM.16.M88.4 R124, [R3] ;  /* 0x00000000037c783b */ /* 0x000fe20000000200 */
[----:B------:R-:W-:Y:S01]  /*d730*/  IMAD.IADD R0, R3, 0x1, R0 ;  /* 0x0000000103007824 */ /* 0x000fe200078e0200 */
[----:B------:R-:W-:Y:S02]  /*d740*/  ISETP.LT.OR P4, PT, R28, 0x1, P6 ;  /* 0x000000011c00780c */ /* 0x000fe40003781670 */
[----:B------:R-:W-:Y:S04]  /*d750*/  LDSM.16.M88.4 R172, [R3+0x4000] ;  /* 0x0040000003ac783b */ /* 0x000fe80000000200 */
[----:B------:R-:W-:Y:S01]  /*d760*/  LDSM.16.M88.4 R144, [R2] ;  /* 0x000000000290783b */ /* 0x000fe20000000200 */
[----:B------:R-:W-:-:S02]  /*d770*/  @P1 IADD3 R207, R192, -0x20, RZ ;  /* 0xffffffe0c0cf1810 */ /* 0x000fc40007ffe0ff */
[----:B------:R-:W-:Y:S01]  /*d780*/  ISETP.GE.AND P1, PT, R116, c[0x0][0x1d4], PT ;  /* 0x0000750074007a0c */ /* 0x000fe20003f26270 */
[----:B------:R1:W-:Y:S01]  /*d790*/  LDSM.16.M88.4 R180, [R2+0x4000] ;  /* 0x0040000002b4783b */ /* 0x0003e20000000200 */
[----:B------:R-:W-:Y:S02]  /*d7a0*/  IADD3 R205, R207, 0x3000, RZ ;  /* 0x00003000cfcd7810 */ /* 0x000fe40007ffe0ff */
[C---:B------:R-:W-:Y:S01]  /*d7b0*/  ISETP.LT.OR P5, PT, R28.reuse, 0x1, P1 ;  /* 0x000000011c00780c */ /* 0x040fe20000fa1670 */
[----:B------:R-:W-:Y:S01]  /*d7c0*/  LDSM.16.M88.4 R160, [R0] ;  /* 0x0000000000a0783b */ /* 0x000fe20000000200 */
[C---:B------:R-:W-:Y:S02]  /*d7d0*/  ISETP.LT.OR P3, PT, R28.reuse, 0x21, P1 ;  /* 0x000000211c00780c */ /* 0x040fe40000f61670 */
[----:B------:R-:W-:Y:S01]  /*d7e0*/  ISETP.LT.OR P1, PT, R28, 0x41, P1 ;  /* 0x000000411c00780c */ /* 0x000fe20000f21670 */
[----:B------:R2:W-:Y:S01]  /*d7f0*/  LDSM.16.M88.4 R184, [R0+0x4000] ;  /* 0x0040000000b8783b */ /* 0x0005e20000000200 */
[----:B------:R-:W-:-:S02]  /*d800*/  @P6 LOP3.LUT R230, R230, 0x20000, RZ, 0xfc, !PT ;  /* 0x00020000e6e66812 */ /* 0x000fc400078efcff */
[C---:B------:R-:W-:Y:S01]  /*d810*/  IADD3 R203, R207.reuse, 0x5800, RZ ;  /* 0x00005800cfcb7810 */ /* 0x040fe20007ffe0ff */
[----:B------:R-:W-:Y:S01]  /*d820*/  BAR.SYNC.DEFER_BLOCKING 0x0 ;  /* 0x0000000000007b1d */ /* 0x000fe20000010000 */
[C---:B------:R-:W-:Y:S02]  /*d830*/  IADD3 R202, R207.reuse, 0x5000, RZ ;  /* 0x00005000cfca7810 */ /* 0x040fe40007ffe0ff */
[C---:B------:R-:W-:Y:S02]  /*d840*/  IADD3 R201, R207.reuse, 0x4800, RZ ;  /* 0x00004800cfc97810 */ /* 0x040fe40007ffe0ff */
[C---:B------:R-:W-:Y:S02]  /*d850*/  IADD3 R200, R207.reuse, 0x4000, RZ ;  /* 0x00004000cfc87810 */ /* 0x040fe40007ffe0ff */
[C---:B------:R-:W-:Y:S02]  /*d860*/  IADD3 R199, R207.reuse, 0x3800, RZ ;  /* 0x00003800cfc77810 */ /* 0x040fe40007ffe0ff */
[C---:B------:R-:W-:Y:S01]  /*d870*/  IADD3 R198, R207.reuse, 0x2800, RZ ;  /* 0x00002800cfc67810 */ /* 0x040fe20007ffe0ff */
[----:B-1----:R-:W-:Y:S01]  /*d880*/  IMAD.WIDE.U32 R2, R102, c[0x0][0x208], RZ ;  /* 0x0000820066027a25 */ /* 0x002fe200078e00ff */
[----:B------:R-:W-:-:S02]  /*d890*/  IADD3 R197, R207, 0x2000, RZ ;  /* 0x00002000cfc57810 */ /* 0x000fc40007ffe0ff */
[C---:B------:R-:W-:Y:S02]  /*d8a0*/  IADD3 R196, R207.reuse, 0x1800, RZ ;  /* 0x00001800cfc47810 */ /* 0x040fe40007ffe0ff */
[C---:B------:R-:W-:Y:S02]  /*d8b0*/  IADD3 R195, R207.reuse, 0x1000, RZ ;  /* 0x00001000cfc37810 */ /* 0x040fe40007ffe0ff */
[----:B------:R-:W-:Y:S01]  /*d8c0*/  IADD3 R194, R207, 0x800, RZ ;  /* 0x00000800cfc27810 */ /* 0x000fe20007ffe0ff */
[----:B--2---:R-:W-:-:S04]  /*d8d0*/  IMAD R0, R30, c[0x0][0x208], RZ ;  /* 0x000082001e007a24 */ /* 0x004fc800078e02ff */
[----:B------:R-:W-:Y:S01]  /*d8e0*/  IMAD R0, R102, c[0x0][0x20c], R0 ;  /* 0x0000830066007a24 */ /* 0x000fe200078e0200 */
[----:B------:R-:W-:-:S04]  /*d8f0*/  DEPBAR.LE SB0, 0x0 ;  /* 0x000080000000791a */ /* 0x000fc80000000000 */
[----:B------:R-:W-:Y:S01]  /*d900*/  BAR.SYNC.DEFER_BLOCKING 0x0 ;  /* 0x0000000000007b1d */ /* 0x000fe20000010000 */
[----:B------:R-:W-:Y:S02]  /*d910*/  IMAD.IADD R0, R3, 0x1, R0 ;  /* 0x0000000103007824 */ /* 0x000fe400078e0200 */
[----:B------:R-:W-:-:S04]  /*d920*/  IMAD.WIDE.U32 R2, R2, 0x60, R12 ;  /* 0x0000006002027825 */ /* 0x000fc800078e000c */
[----:B------:R-:W-:Y:S01]  /*d930*/  IMAD R0, R0, 0x60, RZ ;  /* 0x0000006000007824 */ /* 0x000fe200078e02ff */
[----:B------:R-:W-:-:S03]  /*d940*/  LEA R12, P0, R2, c[0x0][0x1f8], 0x1 ;  /* 0x00007e00020c7a11 */ /* 0x000fc600078008ff */
[----:B------:R-:W-:-:S05]  /*d950*/  IMAD.IADD R0, R3, 0x1, R0 ;  /* 0x0000000103007824 */ /* 0x000fca00078e0200 */
[----:B------:R-:W-:Y:S02]  /*d960*/  LEA.HI.X R13, R2, c[0x0][0x1fc], R0, 0x1, P0 ;  /* 0x00007f00020d7a11 */ /* 0x000fe400000f0c00 */
[----:B------:R-:W-:Y:S02]  /*d970*/  SEL R0, R29, 0xffffffc0, !P2 ;  /* 0xffffffc01d007807 */ /* 0x000fe40005000000 */
[----:B------:R-:W-:-:S03]  /*d980*/  ISETP.LT.OR P2, PT, R28, 0x21, P6 ;  /* 0x000000211c00780c */ /* 0x000fc60003741670 */
[--C-:B------:R-:W-:Y:S01]  /*d990*/  IMAD.IADD R206, R192, 0x1, R0.reuse ;  /* 0x00000001c0ce7824 */ /* 0x100fe200078e0200 */
[----:B------:R-:W1:Y:S01]  /*d9a0*/  LDSM.16.M88.4 R72, [R192+0x800] ;  /* 0x00080000c048783b */ /* 0x000e620000000200 */
[----:B------:R-:W-:-:S03]  /*d9b0*/  IMAD.IADD R204, R205, 0x1, R0 ;  /* 0x00000001cdcc7824 */ /* 0x000fc600078e0200 */
[----:B------:R-:W2:Y:S04]  /*d9c0*/  LDSM.16.M88.4 R4, [R192] ;  /* 0x00000000c004783b */ /* 0x000ea80000000200 */
[----:B------:R-:W3:Y:S04]  /*d9d0*/  LDSM.16.M88.4 R16, [R207+0x800] ;  /* 0x00080000cf10783b */ /* 0x000ee80000000200 */
[----:B------:R-:W4:Y:S04]  /*d9e0*/  LDSM.16.M88.4 R20, [R207] ;  /* 0x00000000cf14783b */ /* 0x000f280000000200 */
[----:B------:R-:W2:Y:S04]  /*d9f0*/  LDSM.16.M88.4 R56, [R192+0x1800] ;  /* 0x00180000c038783b */ /* 0x000ea80000000200 */
[----:B-----5:R-:W3:Y:S04]  /*da00*/  LDSM.16.M88.4 R64, [R192+0x1000] ;  /* 0x00100000c040783b */ /* 0x020ee80000000200 */
[----:B------:R-:W-:Y:S04]  /*da10*/  LDSM.16.M88.4 R48, [R192+0x2000] ;  /* 0x00200000c030783b */ /* 0x000fe80000000200 */
[----:B------:R-:W-:Y:S04]  /*da20*/  LDSM.16.M88.4 R40, [R192+0x2800] ;  /* 0x00280000c028783b */ /* 0x000fe80000000200 */
[----:B------:R-:W-:Y:S04]  /*da30*/  LDSM.16.M88.4 R24, [R207+0x1000] ;  /* 0x00100000cf18783b */ /* 0x000fe80000000200 */
[----:B------:R-:W-:Y:S01]  /*da40*/  LDSM.16.M88.4 R36, [R207+0x2800] ;  /* 0x00280000cf24783b */ /* 0x000fe20000000200 */
[C---:B-1----:R-:W-:Y:S08]  /*da50*/  HMMA.16816.F32.BF16 R76, R120.reuse, R72, RZ ;  /* 0x00000048784c723c */ /* 0x042ff000000418ff */
[C---:B------:R-:W-:Y:S08]  /*da60*/  HMMA.16816.F32.BF16 R72, R120.reuse, R74, RZ ;  /* 0x0000004a7848723c */ /* 0x040ff000000418ff */
[C---:B--2---:R-:W-:Y:S08]  /*da70*/  HMMA.16816.F32.BF16 R8, R120.reuse, R4, RZ ;  /* 0x000000047808723c */ /* 0x044ff000000418ff */
[----:B------:R-:W-:Y:S08]  /*da80*/  HMMA.16816.F32.BF16 R4, R120, R6, RZ ;  /* 0x000000067804723c */ /* 0x000ff000000418ff */
[C---:B---3--:R-:W-:Y:S08]  /*da90*/  HMMA.16816.F32.BF16 R76, R124.reuse, R16, R76 ;  /* 0x000000107c4c723c */ /* 0x048ff0000004184c */
[C---:B------:R-:W-:Y:S01]  /*daa0*/  HMMA.16816.F32.BF16 R72, R124.reuse, R18, R72 ;  /* 0x000000127c48723c */ /* 0x040fe20000041848 */
[----:B------:R-:W1:Y:S07]  /*dab0*/  LDSM.16.M88.4 R16, [R207+0x1800] ;  /* 0x00180000cf10783b */ /* 0x000e6e0000000200 */
[C---:B----4-:R-:W-:Y:S08]  /*dac0*/  HMMA.16816.F32.BF16 R8, R124.reuse, R20, R8 ;  /* 0x000000147c08723c */ /* 0x050ff00000041808 */
[----:B------:R-:W-:Y:S08]  /*dad0*/  HMMA.16816.F32.BF16 R4, R124, R22, R4 ;  /* 0x000000167c04723c */ /* 0x000ff00000041804 */
[C---:B------:R-:W-:Y:S08]  /*dae0*/  HMMA.16816.F32.BF16 R20, R120.reuse, R56, RZ ;  /* 0x000000387814723c */ /* 0x040ff000000418ff */
[C---:B------:R-:W-:Y:S08]  /*daf0*/  HMMA.16816.F32.BF16 R56, R120.reuse, R58, RZ ;  /* 0x0000003a7838723c */ /* 0x040ff000000418ff */
[----:B------:R-:W-:Y:S08]  /*db00*/  HMMA.16816.F32.BF16 R68, R120, R64, RZ ;  /* 0x000000407844723c */ /* 0x000ff000000418ff */
[C---:B-1----:R-:W-:Y:S07]  /*db10*/  HMMA.16816.F32.BF16 R60, R124.reuse, R16, R20 ;  /* 0x000000107c3c723c */ /* 0x042fee0000041814 */
[----:B------:R-:W-:Y:S01]  /*db20*/  IADD3 R20, P0, R12, UR7, RZ ;  /* 0x000000070c147c10 */ /* 0x000fe2000ff1e0ff */
[----:B------:R-:W-:Y:S01]  /*db30*/  HMMA.16816.F32.BF16 R56, R124, R18, R56 ;  /* 0x000000127c38723c */ /* 0x000fe20000041838 */
[----:B------:R-:W1:Y:S02]  /*db40*/  LDSM.16.M88.4 R16, [R207+0x2000] ;  /* 0x00200000cf10783b */ /* 0x000e640000000200 */
[----:B------:R-:W-:-:S02]  /*db50*/  IADD3.X R21, R13, UR5, RZ, P0, !PT ;  /* 0x000000050d157c10 */ /* 0x000fc400087fe4ff */
[----:B------:R-:W-:Y:S01]  /*db60*/  IADD3 R2, P0, R20, UR7, RZ ;  /* 0x0000000714027c10 */ /* 0x000fe2000ff1e0ff */
[----:B------:R-:W-:Y:S01]  /*db70*/  @!PT LDS RZ, [RZ] ;  /* 0x00000000fffff984 */ /* 0x000fe20000000800 */
[----:B------:R-:W-:Y:S01]  /*db80*/  @!PT LDS RZ, [RZ] ;  /* 0x00000000fffff984 */ /* 0x000fe20000000800 */
[----:B------:R-:W-:Y:S01]  /*db90*/  @!PT LDS RZ, [RZ] ;  /* 0x00000000fffff984 */ /* 0x000fe20000000800 */
[----:B------:R2:W-:Y:S02]  /*dba0*/  LDGSTS.E.BYPASS.LTC128B.128 [R234+0x100], [R12.64], !P5 ;  /* 0x001000000cea7fae */ /* 0x0005e4000e901d48 */
[----:B------:R-:W-:Y:S01]  /*dbb0*/  HMMA.16816.F32.BF16 R64, R120, R66, RZ ;  /* 0x000000427840723c */ /* 0x000fe200000418ff */
[----:B------:R-:W-:Y:S01]  /*dbc0*/  IADD3.X R3, R21, UR5, RZ, P0, !PT ;  /* 0x0000000515037c10 */ /* 0x000fe200087fe4ff */
[----:B------:R2:W-:Y:S01]  /*dbd0*/  LDGSTS.E.BYPASS.LTC128B.128 [R234+0x3100], [R12.64+0x80], !P4 ;  /* 0x031000800cea7fae */ /* 0x0005e2000e101d48 */
[----:B------:R-:W-:-:S03]  /*dbe0*/  ISETP.LT.OR P0, PT, R28, 0x41, P6 ;  /* 0x000000411c00780c */ /* 0x000fc60003701670 */
[----:B------:R3:W-:Y:S02]  /*dbf0*/  LDGSTS.E.BYPASS.LTC128B.128 [R234+0x1100], [R20.64], !P3 ;  /* 0x0110000014ea7fae */ /* 0x0007e4000d901d48 */
[C---:B------:R-:W-:Y:S02]  /*dc00*/  HMMA.16816.F32.BF16 R52, R120.reuse, R48, RZ ;  /* 0x000000307834723c */ /* 0x040fe400000418ff */
[----:B------:R3:W-:Y:S04]  /*dc10*/  LDGSTS.E.BYPASS.LTC128B.128 [R234+0x4100], [R20.64+0x80], !P2 ;  /* 0x0410008014ea7fae */ /* 0x0007e8000d101d48 */
[----:B------:R2:W-:Y:S02]  /*dc20*/  LDGSTS.E.BYPASS.LTC128B.128 [R234+0x2100], [R2.64], !P1 ;  /* 0x0210000002ea7fae */ /* 0x0005e4000c901d48 */
[----:B------:R-:W-:Y:S02]  /*dc30*/  HMMA.16816.F32.BF16 R48, R120, R50, RZ ;  /* 0x000000327830723c */ /* 0x000fe400000418ff */
[----:B------:R2:W-:Y:S01]  /*dc40*/  LDGSTS.E.BYPASS.LTC128B.128 [R234+0x5100], [R2.64+0x80], !P0 ;  /* 0x0510008002ea7fae */ /* 0x0005e2000c101d48 */
[----:B------:R-:W-:-:S03]  /*dc50*/  ISETP.GT.AND P0, PT, R102, R237, PT ;  /* 0x000000ed6600720c */ /* 0x000fc60003f04270 */
[----:B------:R-:W4:Y:S02]  /*dc60*/  LDSM.16.M88.4 R32, [R206] ;  /* 0x00000000ce20783b */ /* 0x000f240000000200 */
[----:B------:R-:W-:Y:S02]  /*dc70*/  HMMA.16816.F32.BF16 R44, R120, R40, RZ ;  /* 0x00000028782c723c */ /* 0x000fe400000418ff */
[----:B------:R-:W2:Y:S04]  /*dc80*/  LDSM.16.M88.4 R92, [R206+0x800] ;  /* 0x00080000ce5c783b */ /* 0x000ea80000000200 */
[----:B------:R-:W2:Y:S02]  /*dc90*/  LDSM.16.M88.4 R28, [R206+0x1000] ;  /* 0x00100000ce1c783b */ /* 0x000ea40000000200 */
[C---:B------:R-:W-:Y:S02]  /*dca0*/  HMMA.16816.F32.BF16 R68, R124.reuse, R24, R68 ;  /* 0x000000187c44723c */ /* 0x040fe40000041844 */
[----:B------:R-:W-:Y:S04]  /*dcb0*/  LDSM.16.M88.4 R88, [R204+-0x3000] ;  /* 0xffd00000cc58783b */ /* 0x000fe80000000200 */
[----:B---3--:R-:W-:Y:S02]  /*dcc0*/  LDSM.16.M88.4 R20, [R206+0x2000] ;  /* 0x00200000ce14783b */ /* 0x008fe40000000200 */
[----:B------:R-:W-:Y:S02]  /*dcd0*/  HMMA.16816.F32.BF16 R64, R124, R26, R64 ;  /* 0x0000001a7c40723c */ /* 0x000fe40000041840 */
[----:B------:R-:W3:Y:S04]  /*dce0*/  LDSM.16.M88.4 R24, [R206+0x1800] ;  /* 0x00180000ce18783b */ /* 0x000ee80000000200 */
[----:B------:R-:W-:Y:S02]  /*dcf0*/  LDSM.16.M88.4 R84, [R204+-0x2800] ;  /* 0xffd80000cc54783b */ /* 0x000fe40000000200 */
[----:B------:R-:W-:Y:S02]  /*dd00*/  HMMA.16816.F32.BF16 R40, R120, R42, RZ ;  /* 0x0000002a7828723c */ /* 0x000fe400000418ff */
[----:B------:R-:W-:Y:S04]  /*dd10*/  LDSM.16.M88.4 R80, [R204+-0x2000] ;  /* 0xffe00000cc50783b */ /* 0x000fe80000000200 */
[----:B------:R-:W-:Y:S02]  /*dd20*/  LDSM.16.M88.4 R96, [R206+0x3800] ;  /* 0x00380000ce60783b */ /* 0x000fe40000000200 */
[C---:B-1----:R-:W-:Y:S02]  /*dd30*/  HMMA.16816.F32.BF16 R52, R124.reuse, R16, R52 ;  /* 0x000000107c34723c */ /* 0x042fe40000041834 */
[----:B------:R-:W0:Y:S06]  /*dd40*/  LDGDEPBAR ;  /* 0x00000000000079af */ /* 0x000e2c0000000000 */
[C---:B------:R-:W-:Y:S01]  /*dd50*/  HMMA.16816.F32.BF16 R48, R124.reuse, R18, R48 ;  /* 0x000000127c30723c */ /* 0x040fe20000041830 */
[----:B------:R-:W1:Y:S07]  /*dd60*/  LDSM.16.M88.4 R16, [R206+0x2800] ;  /* 0x00280000ce10783b */ /* 0x000e6e0000000200 */
[C---:B------:R-:W-:Y:S08]  /*dd70*/  HMMA.16816.F32.BF16 R44, R124.reuse, R36, R44 ;  /* 0x000000247c2c723c */ /* 0x040ff0000004182c */
[----:B------:R-:W-:Y:S01]  /*dd80*/  HMMA.16816.F32.BF16 R40, R124, R38, R40 ;  /* 0x000000267c28723c */ /* 0x000fe20000041828 */
[----:B------:R-:W1:Y:S07]  /*dd90*/  LDSM.16.M88.4 R36, [R204+-0x1800] ;  /* 0xffe80000cc24783b */ /* 0x000e6e0000000200 */
[C---:B----4-:R-:W-:Y:S08]  /*dda0*/  HMMA.16816.F32.BF16 R8, R144.reuse, R32, R8 ;  /* 0x000000209008723c */ /* 0x050ff00000041808 */
[C---:B------:R-:W-:Y:S01]  /*ddb0*/  HMMA.16816.F32.BF16 R4, R144.reuse, R34, R4 ;  /* 0x000000229004723c */ /* 0x040fe20000041804 */
[----:B------:R-:W4:Y:S07]  /*ddc0*/  LDSM.16.M88.4 R32, [R204+-0x1000] ;  /* 0xfff00000cc20783b */ /* 0x000f2e0000000200 */
[C---:B--2---:R-:W-:Y:S08]  /*ddd0*/  HMMA.16816.F32.BF16 R76, R144.reuse, R92, R76 ;  /* 0x0000005c904c723c */ /* 0x044ff0000004184c */
[C---:B------:R-:W-:Y:S01]  /*dde0*/  HMMA.16816.F32.BF16 R72, R144.reuse, R94, R72 ;  /* 0x0000005e9048723c */ /* 0x040fe20000041848 */
[----:B------:R-:W2:Y:S07]  /*ddf0*/  LDSM.16.M88.4 R92, [R204+-0x800] ;  /* 0xfff80000cc5c783b */ /* 0x000eae0000000200 */
[C---:B------:R-:W-:Y:S08]  /*de00*/  HMMA.16816.F32.BF16 R68, R144.reuse, R28, R68 ;  /* 0x0000001c9044723c */ /* 0x040ff00000041844 */
        /* <DEDUP_REMOVED lines=27> */
[----:B------:R-:W-:Y:S01]  /*dfc0*/  HMMA.16816.F32.BF16 R40, R160, R94, R40 ;  /* 0x0000005ea028723c */ /* 0x000fe20000041828 */
[----:B------:R-:W-:Y:S07]  /*dfd0*/  LDSM.16.M88.4 R92, [R206+0x4000] ;  /* 0x00400000ce5c783b */ /* 0x000fee0000000200 */
        /* <DEDUP_REMOVED lines=52> */
[C---:B----4-:R-:W-:Y:S08]  /*e320*/  HMMA.16816.F32.BF16 R76, R184.reuse, R32, R76 ;  /* 0x00000020b84c723c */ /* 0x050ff0000004184c */
[C---:B------:R-:W-:Y:S08]  /*e330*/  HMMA.16816.F32.BF16 R72, R184.reuse, R34, R72 ;  /* 0x00000022b848723c */ /* 0x040ff00000041848 */
[C---:B--2---:R-:W-:Y:S08]  /*e340*/  HMMA.16816.F32.BF16 R68, R184.reuse, R28, R68 ;  /* 0x0000001cb844723c */ /* 0x044ff00000041844 */
[C---:B------:R-:W-:Y:S08]  /*e350*/  HMMA.16816.F32.BF16 R64, R184.reuse, R30, R64 ;  /* 0x0000001eb840723c */ /* 0x040ff00000041840 */
[C---:B---3--:R-:W-:Y:S08]  /*e360*/  HMMA.16816.F32.BF16 R60, R184.reuse, R24, R60 ;  /* 0x00000018b83c723c */ /* 0x048ff0000004183c */
[C---:B------:R-:W-:Y:S08]  /*e370*/  HMMA.16816.F32.BF16 R56, R184.reuse, R26, R56 ;  /* 0x0000001ab838723c */ /* 0x040ff00000041838 */
[C---:B------:R-:W-:Y:S08]  /*e380*/  HMMA.16816.F32.BF16 R52, R184.reuse, R20, R52 ;  /* 0x00000014b834723c */ /* 0x040ff00000041834 */
[C---:B------:R-:W-:Y:S08]  /*e390*/  HMMA.16816.F32.BF16 R48, R184.reuse, R22, R48 ;  /* 0x00000016b830723c */ /* 0x040ff00000041830 */
[C---:B-1----:R-:W-:Y:S08]  /*e3a0*/  HMMA.16816.F32.BF16 R44, R184.reuse, R16, R44 ;  /* 0x00000010b82c723c */ /* 0x042ff0000004182c */
        /* <DEDUP_REMOVED lines=32> */
.L_x_2128:
[----:B------:R-:W-:Y:S05]  /*e5b0*/  BSYNC B0 ;  /* 0x0000000000007941 */ /* 0x000fea0003800000 */
.L_x_2127:
[----:B------:R-:W-:Y:S01]  /*e5c0*/  ISETP.NE.AND P0, PT, R228, 0x1, PT ;  /* 0x00000001e400780c */ /* 0x000fe20003f05270 */
[----:B------:R-:W-:Y:S01]  /*e5d0*/  IMAD.IADD R21, R218, 0x1, R209 ;  /* 0x00000001da157824 */ /* 0x000fe200078e02d1 */
[----:B------:R-:W-:Y:S01]  /*e5e0*/  ULDC UR4, c[0x0][0x324] ;  /* 0x0000c90000047ab9 */ /* 0x000fe20000000800 */
[----:B------:R-:W-:Y:S01]  /*e5f0*/  IMAD.IADD R20, R231, 0x1, R15 ;  /* 0x00000001e7147824 */ /* 0x000fe200078e020f */
[----:B------:R-:W-:Y:S01]  /*e600*/  ULOP3.LUT UR4, URZ, UR4, URZ, 0x33, !UPT ;  /* 0x000000043f047292 */ /* 0x000fe2000f8e333f */
[----:B------:R-:W0:Y:S01]  /*e610*/  LDGDEPBAR ;  /* 0x00000000000079af */ /* 0x000e220000000000 */
[----:B-1----:R-:W-:-:S02]  /*e620*/  IMAD.IADD R16, R15, 0x1, -R217 ;  /* 0x000000010f107824 */ /* 0x002fc400078e0ad9 */
[C---:B------:R-:W-:Y:S02]  /*e630*/  IADD3 R18, -R217.reuse, 0x1, R20 ;  /* 0x00000001d9127810 */ /* 0x040fe40007ffe114 */
[----:B------:R-:W-:-:S03]  /*e640*/  IADD3 R20, -R217, R20, RZ ;  /* 0x00000014d9147210 */ /* 0x000fc60007ffe1ff */
[----:B------:R-:W-:-:S04]  /*e650*/  @P0 IMAD.HI.U32 R0, R21, c[0x0][0x2c8], RZ ;  /* 0x0000b20015000a27 */ /* 0x000fc800078e00ff */
[----:B------:R-:W-:Y:S01]  /*e660*/  IMAD.IADD R18, R18, 0x1, -R229 ;  /* 0x0000000112127824 */ /* 0x000fe200078e0ae5 */
[----:B------:R-:W-:Y:S02]  /*e670*/  @P0 SHF.R.U32.HI R21, RZ, c[0x0][0x2cc], R0 ;  /* 0x0000b300ff150a19 */ /* 0x000fe40000011600 */
[----:B------:R-:W-:Y:S02]  /*e680*/  ISETP.GE.AND P0, PT, R232, 0x1, PT ;  /* 0x00000001e800780c */ /* 0x000fe40003f06270 */
[C---:B------:R-:W-:Y:S01]  /*e690*/  IADD3 R19, R18.reuse, c[0x0][0x328], RZ ;  /* 0x0000ca0012137a10 */ /* 0x040fe20007ffe0ff */
[----:B------:R-:W1:Y:S01]  /*e6a0*/  SHFL.IDX PT, R2, R21, RZ, 0x1c1f ;  /* 0x001c1fff15027589 */ /* 0x000e6200000e0000 */
        /* <DEDUP_REMOVED lines=16> */
.L_x_2131:
[----:B------:R-:W-:-:S04]  /*e7b0*/  MOV R0, c[0x0][0x32c] ;  /* 0x0000cb0000007a02 */ /* 0x000fc80000000f00 */
[----:B------:R-:W-:-:S13]  /*e7c0*/  ISETP.NE.AND P0, PT, R0, 0x1, PT ;  /* 0x000000010000780c */ /* 0x000fda0003f05270 */
[----:B------:R-:W-:-:S05]  /*e7d0*/  @P0 IMAD.HI.U32 R0, R2, c[0x0][0x330], RZ ;  /* 0x0000cc0002000a27 */ /* 0x000fca00078e00ff */
[----:B------:R-:W-:Y:S02]  /*e7e0*/  @P0 SHF.R.U32.HI R2, RZ, c[0x0][0x334], R0 ;  /* 0x0000cd00ff020a19 */ /* 0x000fe40000011600 */
.L_x_2132:
[----:B------:R-:W-:Y:S05]  /*e7f0*/  BSYNC B0 ;  /* 0x0000000000007941 */ /* 0x000fea0003800000 */
.L_x_2130:
[----:B------:R-:W-:-:S05]  /*e800*/  IMAD R2, R2, c[0x0][0x32c], R16 ;  /* 0x0000cb0002027a24 */ /* 0x000fca00078e0210 */
[----:B------:R-:W-:Y:S02]  /*e810*/  IADD3 R0, R2, c[0x0][0x32c], RZ ;  /* 0x0000cb0002007a10 */ /* 0x000fe40007ffe0ff */
[----:B------:R-:W-:Y:S02]  /*e820*/  IMNMX R23, R23, R2, !PT ;  /* 0x0000000217177217 */ /* 0x000fe40007800200 */
[----:B------:R-:W-:Y:S02]  /*e830*/  IMNMX R24, R24, R0, PT ;  /* 0x0000000018187217 */ /* 0x000fe40003800200 */
.L_x_2129:
        /* <DEDUP_REMOVED lines=13> */
[----:B------:R-:W-:Y:S01]  /*e910*/  ISETP.LT.OR P0, PT, R24, 0xa, P0 ;  /* 0x0000000a1800780c */ /* 0x000fe20000701670 */
[--C-:B-1----:R-:W-:Y:S01]  /*e920*/  IMAD.IADD R19, R19, 0x1, R21.reuse ;  /* 0x0000000113137824 */ /* 0x102fe200078e0215 */
[----:B------:R-:W-:Y:S01]  /*e930*/  ISETP.GE.AND P1, PT, R15, 0x11, PT ;  /* 0x000000110f00780c */ /* 0x000fe20003f26270 */
[----:B------:R-:W-:Y:S01]  /*e940*/  IMAD.IADD R18, R18, 0x1, R21 ;  /* 0x0000000112127824 */ /* 0x000fe200078e0215 */
        /* <DEDUP_REMOVED lines=52> */
[C---:B------:R-:W-:Y:S02]  /*ec90*/  ISETP.GE.AND P6, PT, R15.reuse, 0x3a, PT ;  /* 0x0000003a0f00780c */ /* 0x040fe40003fc6270 */
[----:B------:R-:W-:Y:S02]  /*eca0*/  ISETP.LT.OR P0, PT, R24, 0x39, P0 ;  /* 0x000000391800780c */ /* 0x000fe40000701670 */
[----:B------:R-:W-:Y:S02]  /*ecb0*/  ISETP.GE.AND P5, PT, R15, 0x41, PT ;  /* 0x000000410f00780c */ /* 0x000fe40003fa6270 */
[----:B------:R-:W-:-:S02]  /*ecc0*/  FSEL R151, R56, -INF , !P0 ;  /* 0xff80000038977808 */ /* 0x000fc40004000000 */
[----:B------:R-:W-:Y:S02]  /*ecd0*/  ISETP.GT.AND P0, PT, R23, 0x39, !P6 ;  /* 0x000000391700780c */ /* 0x000fe40007704270 */
[C---:B------:R-:W-:Y:S02]  /*ece0*/  ISETP.GE.AND P4, PT, R15.reuse, 0x42, PT ;  /* 0x000000420f00780c */ /* 0x040fe40003f86270 */
        /* <DEDUP_REMOVED lines=16> */
[----:B------:R-:W-:Y:S02]  /*edf0*/  IMNMX R20, R20, R19, PT ;  /* 0x0000001314147217 */ /* 0x000fe40003800200 */
[----:B------:R-:W-:Y:S02]  /*ee00*/  FSEL R158, R48, -INF , !P0 ;  /* 0xff800000309e7808 */ /* 0x000fe40004000000 */
[----:B------:R-:W-:-:S04]  /*ee10*/  ISETP.GT.AND P0, PT, R23, 0x49, !P2 ;  /* 0x000000491700780c */ /* 0x000fc80005704270 */
[----:B------:R-:W-:-:S04]  /*ee20*/  ISETP.LT.OR P0, PT, R24, 0x4a, P0 ;  /* 0x0000004a1800780c */ /* 0x000fc80000701670 */
[----:B------:R-:W-:Y:S02]  /*ee30*/  FSEL R153, R49, -INF , !P0 ;  /* 0xff80000031997808 */ /* 0x000fe40004000000 */
[----:B------:R-:W-:Y:S02]  /*ee40*/  ISETP.GT.AND P0, PT, R23, 0x50, !P1 ;  /* 0x000000501700780c */ /* 0x000fe40004f04270 */
[----:B------:R-:W-:Y:S02]  /*ee50*/  ISETP.GE.AND P1, PT, R15, 0x52, PT ;  /* 0x000000520f00780c */ /* 0x000fe40003f26270 */
        /* <DEDUP_REMOVED lines=17> */
[----:B------:R-:W-:-:S04]  /*ef70*/  ISETP.GT.AND P0, PT, R23, 0x59, !P0 ;  /* 0x000000591700780c */ /* 0x000fc80004704270 */
[----:B------:R-:W-:-:S04]  /*ef80*/  ISETP.LT.OR P0, PT, R24, 0x5a, P0 ;  /* 0x0000005a1800780c */ /* 0x000fc80000701670 */
[----:B------:R-:W-:Y:S02]  /*ef90*/  FSEL R138, R41, -INF , !P0 ;  /* 0xff800000298a7808 */ /* 0x000fe40004000000 */
[----:B------:R-:W-:-:S13]  /*efa0*/  ISETP.GE.AND P0, PT, R232, 0x1, PT ;  /* 0x00000001e800780c */ /* 0x000fda0003f06270 */
        /* <DEDUP_REMOVED lines=12> */
.L_x_2135:
[----:B------:R-:W-:-:S04]  /*f070*/  MOV R8, c[0x0][0x32c] ;  /* 0x0000cb0000087a02 */ /* 0x000fc80000000f00 */
[----:B------:R-:W-:-:S13]  /*f080*/  ISETP.NE.AND P0, PT, R8, 0x1, PT ;  /* 0x000000010800780c */ /* 0x000fda0003f05270 */
[----:B------:R-:W-:-:S05]  /*f090*/  @P0 IMAD.HI.U32 R8, R21, c[0x0][0x330], RZ ;  /* 0x0000cc0015080a27 */ /* 0x000fca00078e00ff */
[----:B------:R-:W-:Y:S02]  /*f0a0*/  @P0 SHF.R.U32.HI R21, RZ, c[0x0][0x334], R8 ;  /* 0x0000cd00ff150a19 */ /* 0x000fe40000011608 */
.L_x_2136:
[----:B------:R-:W-:Y:S05]  /*f0b0*/  BSYNC B0 ;  /* 0x0000000000007941 */ /* 0x000fea0003800000 */
.L_x_2134:
[----:B------:R-:W-:-:S05]  /*f0c0*/  IMAD R16, R21, c[0x0][0x32c], R16 ;  /* 0x0000cb0015107a24 */ /* 0x000fca00078e0210 */
[----:B------:R-:W-:Y:S02]  /*f0d0*/  IADD3 R8, R16, c[0x0][0x32c], RZ ;  /* 0x0000cb0010087a10 */ /* 0x000fe40007ffe0ff */
[----:B------:R-:W-:Y:S02]  /*f0e0*/  IMNMX R18, R18, R16, !PT ;  /* 0x0000001012127217 */ /* 0x000fe40007800200 */
[----:B------:R-:W-:Y:S02]  /*f0f0*/  IMNMX R20, R20, R8, PT ;  /* 0x0000000814147217 */ /* 0x000fe40003800200 */
.L_x_2133:
[----:B------:R-:W-:Y:S01]  /*f100*/  ISETP.NE.AND P0, PT, R22, RZ, PT ;  /* 0x000000ff1600720c */ /* 0x000fe20003f05270 */
[----:B------:R-:W-:Y:S01]  /*f110*/  LDSM.16.MT88.4 R88, [R188] ;  /* 0x00000000bc58783b */ /* 0x000fe20000004200 */
[----:B------:R-:W-:Y:S02]  /*f120*/  FMNMX.FTZ R19, R17, R12, !PT ;  /* 0x0000000c11137209 */ /* 0x000fe40007810000 */
[----:B------:R-:W-:Y:S01]  /*f130*/  ISETP.GT.AND P0, PT, R18, 0x8, !P0 ;  /* 0x000000081200780c */ /* 0x000fe20004704270 */
[----:B------:R-:W-:Y:S01]  /*f140*/  LDSM.16.MT88.4 R96, [R191+0x3000] ;  /* 0x00300000bf60783b */ /* 0x000fe20000004200 */
[----:B------:R-:W-:-:S02]  /*f150*/  FMNMX.FTZ R19, R13, R19, !PT ;  /* 0x000000130d137209 */ /* 0x000fc40007810000 */
[----:B------:R-:W-:Y:S01]  /*f160*/  ISETP.LT.OR P0, PT, R20, 0x9, P0 ;  /* 0x000000091400780c */ /* 0x000fe20000701670 */
[----:B------:R-:W-:Y:S01]  /*f170*/  LDSM.16.MT88.4 R108, [R191] ;  /* 0x00000000bf6c783b */ /* 0x000fe20000004200 */
[----:B------:R-:W-:Y:S02]  /*f180*/  FMNMX.FTZ R19, R5, R19, !PT ;  /* 0x0000001305137209 */ /* 0x000fe40007810000 */
[----:B------:R-:W-:Y:S01]  /*f190*/  FSEL R6, R6, -INF , !P0 ;  /* 0xff80000006067808 */ /* 0x000fe20004000000 */
[----:B------:R-:W-:Y:S01]  /*f1a0*/  LDSM.16.MT88.4 R80, [R189] ;  /* 0x00000000bd50783b */ /* 0x000fe20000004200 */
[----:B------:R-:W-:Y:S02]  /*f1b0*/  ISETP.NE.AND P0, PT, R39, RZ, PT ;  /* 0x000000ff2700720c */ /* 0x000fe40003f05270 */
[----:B------:R-:W-:Y:S01]  /*f1c0*/  FMNMX.FTZ R19, R76, R19, !PT ;  /* 0x000000134c137209 */ /* 0x000fe20007810000 */
[----:B------:R-:W-:Y:S01]  /*f1d0*/  LDSM.16.MT88.4 R104, [R190+0x3000] ;  /* 0x00300000be68783b */ /* 0x000fe20000004200 */
        /* <DEDUP_REMOVED lines=27> */
[----:B------:R-:W-:Y:S01]  /*f390*/  FMNMX.FTZ R19, R164, R19, !PT ;  /* 0x00000013a4137209 */ /* 0x000fe20007810000 */
[----:B------:R-:W-:Y:S01]  /*f3a0*/  LDSM.16.MT88.4 R36, [R190+0x3800] ;  /* 0x00380000be24783b */ /* 0x000fe20000004200 */
[----:B------:R-:W-:Y:S02]  /*f3b0*/  ISETP.GT.AND P0, PT, R18, 0x19, !P0 ;  /* 0x000000191200780c */ /* 0x000fe40004704270 */
[----:B------:R-:W-:Y:S02]  /*f3c0*/  FMNMX.FTZ R19, R156, R19, !PT ;  /* 0x000000139c137209 */ /* 0x000fe40007810000 */
[----:B------:R-:W-:-:S02]  /*f3d0*/  ISETP.LT.OR P0, PT, R20, 0x1a, P0 ;  /* 0x0000001a1400780c */ /* 0x000fc40000701670 */
[----:B------:R-:W-:Y:S02]  /*f3e0*/  FMNMX.FTZ R19, R158, R19, !PT ;  /* 0x000000139e137209 */ /* 0x000fe40007810000 */
[----:B------:R-:W-:Y:S02]  /*f3f0*/  FSEL R8, R75, -INF , !P0 ;  /* 0xff8000004b087808 */ /* 0x000fe40004000000 */
[----:B------:R-:W-:Y:S01]  /*f400*/  ISETP.NE.AND P0, PT, R35, RZ, PT ;  /* 0x000000ff2300720c */ /* 0x000fe20003f05270 */
[----:B------:R-:W-:Y:S01]  /*f410*/  LDSM.16.MT88.4 R72, [R190] ;  /* 0x00000000be48783b */ /* 0x000fe20000004200 */
        /* <DEDUP_REMOVED lines=35> */
[----:B------:R-:W-:Y:S01]  /*f650*/  ISETP.LT.OR P0, PT, R20, 0x3a, P0 ;  /* 0x0000003a1400780c */ /* 0x000fe20000701670 */
[----:B------:R-:W1:Y:S03]  /*f660*/  SHFL.BFLY PT, R0, R19, 0x2, 0x1f ;  /* 0x0c401f0013007f89 */ /* 0x000e6600000e0000 */
[----:B------:R-:W-:-:S02]  /*f670*/  FSEL R166, R59, -INF , !P0 ;  /* 0xff8000003ba67808 */ /* 0x000fc40004000000 */
[----:B------:R-:W-:Y:S01]  /*f680*/  ISETP.GT.AND P0, PT, R18, 0x40, !P5 ;  /* 0x000000401200780c */ /* 0x000fe20006f04270 */
[----:B------:R-:W-:Y:S01]  /*f690*/  LDSM.16.MT88.4 R56, [R189+0x3000] ;  /* 0x00300000bd38783b */ /* 0x000fe20000004200 */
        /* <DEDUP_REMOVED lines=10> */
[----:B------:R-:W-:Y:S03]  /*f740*/  LDSM.16.MT88.4 R24, [R190+0x800] ;  /* 0x00080000be18783b */ /* 0x000fe60000004200 */
[----:B------:R-:W-:-:S02]  /*f750*/  FSEL R154, R50, -INF , !P0 ;  /* 0xff800000329a7808 */ /* 0x000fc40004000000 */
[----:B------:R-:W-:-:S04]  /*f760*/  ISETP.GT.AND P0, PT, R18, 0x49, !P2 ;  /* 0x000000491200780c */ /* 0x000fc80005704270 */
[----:B------:R-:W-:-:S04]  /*f770*/  ISETP.LT.OR P0, PT, R20, 0x4a, P0 ;  /* 0x0000004a1400780c */ /* 0x000fc80000701670 */
[----:B------:R-:W-:Y:S02]  /*f780*/  FSEL R152, R51, -INF , !P0 ;  /* 0xff80000033987808 */ /* 0x000fe40004000000 */
[----:B------:R-:W-:Y:S02]  /*f790*/  ISETP.GT.AND P0, PT, R18, 0x1, !P6 ;  /* 0x000000011200780c */ /* 0x000fe40007704270 */
[----:B------:R-:W-:Y:S02]  /*f7a0*/  ISETP.NE.AND P6, PT, R40, RZ, PT ;  /* 0x000000ff2800720c */ /* 0x000fe40003fc5270 */
[----:B------:R-:W-:-:S04]  /*f7b0*/  ISETP.LT.OR P0, PT, R20, 0x2, P0 ;  /* 0x000000021400780c */ /* 0x000fc80000701670 */
[----:B------:R-:W-:Y:S02]  /*f7c0*/  FSEL R11, R11, -INF , !P0 ;  /* 0xff8000000b0b7808 */ /* 0x000fe40004000000 */
[C---:B------:R-:W-:Y:S02]  /*f7d0*/  ISETP.GT.AND P0, PT, R18.reuse, RZ, !P1 ;  /* 0x000000ff1200720c */ /* 0x040fe40004f04270 */
[----:B------:R-:W-:Y:S02]  /*f7e0*/  ISETP.GT.AND P1, PT, R18, 0x50, !P3 ;  /* 0x000000501200780c */ /* 0x000fe40005f24270 */
[C---:B------:R-:W-:Y:S02]  /*f7f0*/  ISETP.LT.OR P0, PT, R20.reuse, 0x1, P0 ;  /* 0x000000011400780c */ /* 0x040fe40000701670 */
[----:B------:R-:W-:Y:S02]  /*f800*/  ISETP.LT.OR P2, PT, R20, 0x51, P1 ;  /* 0x000000511400780c */ /* 0x000fe40000f41670 */
[----:B------:R-:W-:-:S02]  /*f810*/  FSEL R10, R10, -INF , !P0 ;  /* 0xff8000000a0a7808 */ /* 0x000fc40004000000 */
[----:B------:R-:W-:Y:S02]  /*f820*/  ISETP.GT.AND P0, PT, R18, 0x51, !P4 ;  /* 0x000000511200780c */ /* 0x000fe40006704270 */
[----:B------:R-:W-:Y:S02]  /*f830*/  FMNMX.FTZ R21, R10, R11, !PT ;  /* 0x0000000b0a157209 */ /* 0x000fe40007810000 */
[----:B------:R-:W-:Y:S02]  /*f840*/  ISETP.LT.OR P1, PT, R20, 0x52, P0 ;  /* 0x000000521400780c */ /* 0x000fe40000721670 */
[----:B------:R-:W-:Y:S02]  /*f850*/  FMNMX.FTZ R21, R6, R21, !PT ;  /* 0x0000001506157209 */ /* 0x000fe40007810000 */
[----:B------:R-:W-:Y:S02]  /*f860*/  ISETP.GT.AND P3, PT, R18, 0x58, !P5 ;  /* 0x000000581200780c */ /* 0x000fe40006f64270 */
[----:B------:R-:W-:-:S02]  /*f870*/  FMNMX.FTZ R21, R7, R21, !PT ;  /* 0x0000001507157209 */ /* 0x000fc40007810000 */
[----:B------:R-:W-:Y:S02]  /*f880*/  FSEL R142, R46, -INF , !P2 ;  /* 0xff8000002e8e7808 */ /* 0x000fe40005000000 */
[----:B------:R-:W-:Y:S02]  /*f890*/  FMNMX.FTZ R21, R16, R21, !PT ;  /* 0x0000001510157209 */ /* 0x000fe40007810000 */
[----:B------:R-:W-:Y:S02]  /*f8a0*/  FSEL R137, R47, -INF , !P1 ;  /* 0xff8000002f897808 */ /* 0x000fe40004800000 */
[----:B------:R-:W-:Y:S02]  /*f8b0*/  FMNMX.FTZ R21, R15, R21, !PT ;  /* 0x000000150f157209 */ /* 0x000fe40007810000 */
[----:B------:R-:W-:Y:S02]  /*f8c0*/  ISETP.GT.AND P0, PT, R18, 0x59, !P6 ;  /* 0x000000591200780c */ /* 0x000fe40007704270 */
[----:B------:R-:W-:-:S02]  /*f8d0*/  FMNMX.FTZ R21, R9, R21, !PT ;  /* 0x0000001509157209 */ /* 0x000fc40007810000 */
[----:B------:R-:W-:Y:S02]  /*f8e0*/  ISETP.LT.OR P1, PT, R20, 0x59, P3 ;  /* 0x000000591400780c */ /* 0x000fe40001f21670 */
[----:B------:R-:W-:Y:S02]  /*f8f0*/  FMNMX.FTZ R21, R8, R21, !PT ;  /* 0x0000001508157209 */ /* 0x000fe40007810000 */
[----:B------:R-:W-:Y:S02]  /*f900*/  ISETP.LT.OR P0, PT, R20, 0x5a, P0 ;  /* 0x0000005a1400780c */ /* 0x000fe40000701670 */
[----:B------:R-:W-:Y:S02]  /*f910*/  FMNMX.FTZ R21, R130, R21, !PT ;  /* 0x0000001582157209 */ /* 0x000fe40007810000 */
[----:B------:R-:W-:Y:S02]  /*f920*/  FSEL R134, R42, -INF , !P1 ;  /* 0xff8000002a867808 */ /* 0x000fe40004800000 */
[----:B------:R-:W-:-:S02]  /*f930*/  FMNMX.FTZ R21, R131, R21, !PT ;  /* 0x0000001583157209 */ /* 0x000fc40007810000 */
[----:B------:R-:W-:Y:S02]  /*f940*/  FSEL R133, R43, -INF , !P0 ;  /* 0xff8000002b857808 */ /* 0x000fe40004000000 */
[----:B------:R-:W-:Y:S02]  /*f950*/  FMNMX.FTZ R21, R135, R21, !PT ;  /* 0x0000001587157209 */ /* 0x000fe40007810000 */
[----:B-1----:R-:W-:Y:S02]  /*f960*/  FMNMX.FTZ R20, R19, R0, !PT ;  /* 0x0000000013147209 */ /* 0x002fe40007810000 */
[----:B------:R-:W-:Y:S02]  /*f970*/  FMNMX.FTZ R21, R136, R21, !PT ;  /* 0x0000001588157209 */ /* 0x000fe40007810000 */
[----:B------:R-:W-:Y:S01]  /*f980*/  ISETP.NE.AND P6, PT, R228, 0x1, PT ;  /* 0x00000001e400780c */ /* 0x000fe20003fc5270 */
[----:B------:R-:W1:Y:S01]  /*f990*/  SHFL.BFLY PT, R0, R20, 0x1, 0x1f ;  /* 0x0c201f0014007f89 */ /* 0x000e6200000e0000 */
[----:B------:R-:W-:-:S04]  /*f9a0*/  FMNMX.FTZ R21, R155, R21, !PT ;  /* 0x000000159b157209 */ /* 0x000fc80007810000 */
[----:B------:R-:W-:-:S04]  /*f9b0*/  FMNMX.FTZ R21, R157, R21, !PT ;  /* 0x000000159d157209 */ /* 0x000fc80007810000 */
[----:B------:R-:W-:-:S04]  /*f9c0*/  FMNMX.FTZ R21, R159, R21, !PT ;  /* 0x000000159f157209 */ /* 0x000fc80007810000 */
[----:B------:R-:W-:-:S04]  /*f9d0*/  FMNMX.FTZ R21, R166, R21, !PT ;  /* 0x00000015a6157209 */ /* 0x000fc80007810000 */
[----:B------:R-:W-:-:S04]  /*f9e0*/  FMNMX.FTZ R21, R165, R21, !PT ;  /* 0x00000015a5157209 */ /* 0x000fc80007810000 */
[----:B------:R-:W-:Y:S02]  /*f9f0*/  FMNMX.FTZ R21, R167, R21, !PT ;  /* 0x00000015a7157209 */ /* 0x000fe40007810000 */
[----:B-1----:R-:W-:Y:S02]  /*fa00*/  FMNMX.FTZ R0, R20, R0, !PT ;  /* 0x0000000014007209 */ /* 0x002fe40007810000 */
[----:B------:R-:W-:Y:S02]  /*fa10*/  FMNMX.FTZ R21, R154, R21, !PT ;  /* 0x000000159a157209 */ /* 0x000fe40007810000 */
[C---:B------:R-:W-:Y:S01]  /*fa20*/  FSETP.NEU.FTZ.AND P0, PT, R0.reuse, -INF , PT ;  /* 0xff8000000000780b */ /* 0x040fe20003f1d000 */
[----:B------:R-:W-:Y:S01]  /*fa30*/  FMUL.FTZ R143, R0, c[0x0][0x2d0] ;  /* 0x0000b400008f7a20 */ /* 0x000fe20000410000 */
[----:B------:R-:W-:-:S04]  /*fa40*/  FMNMX.FTZ R21, R152, R21, !PT ;  /* 0x0000001598157209 */ /* 0x000fc80007810000 */
[----:B------:R-:W-:Y:S02]  /*fa50*/  FMNMX.FTZ R21, R142, R21, !PT ;  /* 0x000000158e157209 */ /* 0x000fe40007810000 */
[----:B------:R-:W-:Y:S02]  /*fa60*/  FSEL R143, R143, RZ, P0 ;  /* 0x000000ff8f8f7208 */ /* 0x000fe40000000000 */
[----:B------:R-:W-:-:S03]  /*fa70*/  FMNMX.FTZ R21, R137, R21, !PT ;  /* 0x0000001589157209 */ /* 0x000fc60007810000 */
[--C-:B------:R-:W-:Y:S01]  /*fa80*/  FFMA.FTZ R50, R12, c[0x0][0x2d0], -R143.reuse ;  /* 0x0000b4000c327a23 */ /* 0x100fe2000001088f */
[----:B------:R-:W-:Y:S01]  /*fa90*/  FMNMX.FTZ R18, R134, R21, !PT ;  /* 0x0000001586127209 */ /* 0x000fe20007810000 */
[--C-:B------:R-:W-:Y:S01]  /*faa0*/  FFMA.FTZ R51, R17, c[0x0][0x2d0], -R143.reuse ;  /* 0x0000b40011337a23 */ /* 0x100fe2000001088f */
[----:B------:R-:W-:Y:S01]  /*fab0*/  LDSM.16.MT88.4 R20, [R189+0x800] ;  /* 0x00080000bd14783b */ /* 0x000fe20000004200 */
[--C-:B------:R-:W-:Y:S01]  /*fac0*/  FFMA.FTZ R47, R13, c[0x0][0x2d0], -R143.reuse ;  /* 0x0000b4000d2f7a23 */ /* 0x100fe2000001088f */
[----:B------:R-:W-:Y:S01]  /*fad0*/  FMNMX.FTZ R18, R133, R18, !PT ;  /* 0x0000001285127209 */ /* 0x000fe20007810000 */
[--C-:B------:R-:W-:Y:S01]  /*fae0*/  FFMA.FTZ R46, R5, c[0x0][0x2d0], -R143.reuse ;  /* 0x0000b400052e7a23 */ /* 0x100fe2000001088f */
[----:B------:R-:W-:Y:S01]  /*faf0*/  MUFU.EX2 R50, R50 ;  /* 0x0000003200327308 */ /* 0x000fe20000000800 */
[--C-:B------:R-:W-:Y:S02]  /*fb00*/  FFMA.FTZ R42, R4, c[0x0][0x2d0], -R143.reuse ;  /* 0x0000b400042a7a23 */ /* 0x100fe4000001088f */
[----:B------:R-:W1:Y:S01]  /*fb10*/  SHFL.BFLY PT, R19, R18, 0x2, 0x1f ;  /* 0x0c401f0012137f89 */ /* 0x000e6200000e0000 */
[----:B------:R-:W-:-:S02]  /*fb20*/  FFMA.FTZ R13, R3, c[0x0][0x2d0], -R143 ;  /* 0x0000b400030d7a23 */ /* 0x000fc4000001088f */
[--C-:B------:R-:W-:Y:S02]  /*fb30*/  FFMA.FTZ R3, R2, c[0x0][0x2d0], -R143.reuse ;  /* 0x0000b40002037a23 */ /* 0x100fe4000001088f */
[----:B------:R-:W2:Y:S01]  /*fb40*/  MUFU.EX2 R51, R51 ;  /* 0x0000003300337308 */ /* 0x000ea20000000800 */
[--C-:B------:R-:W-:Y:S02]  /*fb50*/  FFMA.FTZ R43, R76, c[0x0][0x2d0], -R143.reuse ;  /* 0x0000b4004c2b7a23 */ /* 0x100fe4000001088f */
[--C-:B------:R-:W-:Y:S02]  /*fb60*/  FFMA.FTZ R118, R34, c[0x0][0x2d0], -R143.reuse ;  /* 0x0000b40022767a23 */ /* 0x100fe4000001088f */
[--C-:B------:R-:W-:Y:S02]  /*fb70*/  FFMA.FTZ R119, R33, c[0x0][0x2d0], -R143.reuse ;  /* 0x0000b40021777a23 */ /* 0x100fe4000001088f */
[--C-:B------:R-:W-:Y:S01]  /*fb80*/  FFMA.FTZ R129, R32, c[0x0][0x2d0], -R143.reuse ;  /* 0x0000b40020817a23 */ /* 0x100fe2000001088f */
[----:B------:R-:W-:Y:S01]  /*fb90*/  MUFU.EX2 R47, R47 ;  /* 0x0000002f002f7308 */ /* 0x000fe20000000800 */
[----:B------:R-:W-:Y:S01]  /*fba0*/  LDSM.16.MT88.4 R32, [R189+0x3800] ;  /* 0x00380000bd20783b */ /* 0x000fe20000004200 */
[----:B------:R-:W-:-:S02]  /*fbb0*/  FFMA.FTZ R128, R128, c[0x0][0x2d0], -R143 ;  /* 0x0000b40080807a23 */ /* 0x000fc4000001088f */
[--C-:B------:R-:W-:Y:S02]  /*fbc0*/  FFMA.FTZ R148, R148, c[0x0][0x2d0], -R143.reuse ;  /* 0x0000b40094947a23 */ /* 0x100fe4000001088f */
[--C-:B------:R-:W-:Y:S02]  /*fbd0*/  FFMA.FTZ R149, R149, c[0x0][0x2d0], -R143.reuse ;  /* 0x0000b40095957a23 */ /* 0x100fe4000001088f */
[----:B------:R-:W3:Y:S01]  /*fbe0*/  MUFU.EX2 R46, R46 ;  /* 0x0000002e002e7308 */ /* 0x000ee20000000800 */
[----:B--2---:R-:W-:Y:S01]  /*fbf0*/  F2FP.BF16.PACK_AB R64, R50, R51 ;  /* 0x000000333240723e */ /* 0x004fe200000010ff */
[--C-:B------:R-:W-:Y:S01]  /*fc00*/  FFMA.FTZ R151, R151, c[0x0][0x2d0], -R143.reuse ;  /* 0x0000b40097977a23 */ /* 0x100fe2000001088f */
[----:B-1----:R-:W-:Y:S01]  /*fc10*/  FMNMX.FTZ R19, R18, R19, !PT ;  /* 0x0000001312137209 */ /* 0x002fe20007810000 */
[--C-:B------:R-:W-:Y:S02]  /*fc20*/  FFMA.FTZ R150, R150, c[0x0][0x2d0], -R143.reuse ;  /* 0x0000b40096967a23 */ /* 0x100fe4000001088f */
[----:B------:R-:W-:-:S02]  /*fc30*/  FFMA.FTZ R164, R164, c[0x0][0x2d0], -R143 ;  /* 0x0000b400a4a47a23 */ /* 0x000fc4000001088f */
[----:B------:R-:W1:Y:S01]  /*fc40*/  SHFL.BFLY PT, R18, R19, 0x1, 0x1f ;  /* 0x0c201f0013127f89 */ /* 0x000e6200000e0000 */
[----:B------:R-:W2:Y:S01]  /*fc50*/  MUFU.EX2 R43, R43 ;  /* 0x0000002b002b7308 */ /* 0x000ea20000000800 */
[--C-:B------:R-:W-:Y:S02]  /*fc60*/  FFMA.FTZ R156, R156, c[0x0][0x2d0], -R143.reuse ;  /* 0x0000b4009c9c7a23 */ /* 0x100fe4000001088f */
[--C-:B------:R-:W-:Y:S02]  /*fc70*/  FFMA.FTZ R158, R158, c[0x0][0x2d0], -R143.reuse ;  /* 0x0000b4009e9e7a23 */ /* 0x100fe4000001088f */
[----:B------:R-:W-:Y:S01]  /*fc80*/  FFMA.FTZ R153, R153, c[0x0][0x2d0], -R143 ;  /* 0x0000b40099997a23 */ /* 0x000fe2000001088f */
[----:B---3--:R-:W-:Y:S02]  /*fc90*/  F2FP.BF16.PACK_AB R66, R46, R47 ;  /* 0x0000002f2e42723e */ /* 0x008fe400000010ff */
[----:B------:R-:W-:Y:S01]  /*fca0*/  MUFU.EX2 R42, R42 ;  /* 0x0000002a002a7308 */ /* 0x000fe20000000800 */
[----:B------:R-:W-:-:S02]  /*fcb0*/  FADD.FTZ R50, R51, R50 ;  /* 0x0000003233327221 */ /* 0x000fc40000010000 */
[--C-:B------:R-:W-:Y:S02]  /*fcc0*/  FFMA.FTZ R243, R138, c[0x0][0x2d0], -R143.reuse ;  /* 0x0000b4008af37a23 */ /* 0x100fe4000001088f */
[----:B------:R-:W-:Y:S02]  /*fcd0*/  FADD.FTZ R50, R47, R50 ;  /* 0x000000322f327221 */ /* 0x000fe40000010000 */
[--C-:B------:R-:W-:Y:S01]  /*fce0*/  FFMA.FTZ R141, R141, c[0x0][0x2d0], -R143.reuse ;  /* 0x0000b4008d8d7a23 */ /* 0x100fe2000001088f */
[----:B------:R-:W-:Y:S01]  /*fcf0*/  MUFU.EX2 R13, R13 ;  /* 0x0000000d000d7308 */ /* 0x000fe20000000800 */
[----:B------:R-:W-:Y:S02]  /*fd00*/  FADD.FTZ R46, R46, R50 ;  /* 0x000000322e2e7221 */ /* 0x000fe40000010000 */
[----:B------:R-:W-:Y:S02]  /*fd10*/  FFMA.FTZ R140, R140, c[0x0][0x2d0], -R143 ;  /* 0x0000b4008c8c7a23 */ /* 0x000fe4000001088f */
[----:B--2---:R-:W-:Y:S01]  /*fd20*/  FADD.FTZ R46, R43, R46 ;  /* 0x0000002e2b2e7221 */ /* 0x004fe20000010000 */
[----:B-1----:R-:W-:-:S02]  /*fd30*/  FMNMX.FTZ R12, R19, R18, !PT ;  /* 0x00000012130c7209 */ /* 0x002fc40007810000 */
[----:B------:R-:W-:Y:S01]  /*fd40*/  MUFU.EX2 R3, R3 ;  /* 0x0000000300037308 */ /* 0x000fe20000000800 */
[----:B------:R-:W-:Y:S01]  /*fd50*/  FFMA.FTZ R139, R139, c[0x0][0x2d0], -R143 ;  /* 0x0000b4008b8b7a23 */ /* 0x000fe2000001088f */
[C---:B------:R-:W-:Y:S01]  /*fd60*/  FSETP.NEU.FTZ.AND P0, PT, R12.reuse, -INF , PT ;  /* 0xff8000000c00780b */ /* 0x040fe20003f1d000 */
[----:B------:R-:W-:-:S05]  /*fd70*/  FMUL.FTZ R132, R12, c[0x0][0x2d0] ;  /* 0x0000b4000c847a20 */ /* 0x000fca0000410000 */
[----:B------:R-:W-:Y:S01]  /*fd80*/  MUFU.EX2 R118, R118 ;  /* 0x0000007600767308 */ /* 0x000fe20000000800 */
[----:B------:R-:W-:-:S05]  /*fd90*/  FSEL R132, R132, RZ, P0 ;  /* 0x000000ff84847208 */ /* 0x000fca0000000000 */
[--C-:B------:R-:W-:Y:S02]  /*fda0*/  FFMA.FTZ R49, R10, c[0x0][0x2d0], -R132.reuse ;  /* 0x0000b4000a317a23 */ /* 0x100fe40000010884 */
[--C-:B------:R-:W-:Y:S01]  /*fdb0*/  FFMA.FTZ R48, R11, c[0x0][0x2d0], -R132.reuse ;  /* 0x0000b4000b307a23 */ /* 0x100fe20000010884 */
[----:B------:R-:W-:Y:S01]  /*fdc0*/  MUFU.EX2 R119, R119 ;  /* 0x0000007700777308 */ /* 0x000fe20000000800 */
[--C-:B------:R-:W-:Y:S02]  /*fdd0*/  FFMA.FTZ R45, R6, c[0x0][0x2d0], -R132.reuse ;  /* 0x0000b400062d7a23 */ /* 0x100fe40000010884 */
[--C-:B------:R-:W-:Y:S02]  /*fde0*/  FFMA.FTZ R44, R7, c[0x0][0x2d0], -R132.reuse ;  /* 0x0000b400072c7a23 */ /* 0x100fe40000010884 */
[----:B------:R-:W1:Y:S01]  /*fdf0*/  LDSM.16.MT88.4 R4, [R188+0x3000] ;  /* 0x00300000bc04783b */ /* 0x000e620000004200 */
[--C-:B------:R-:W-:Y:S02]  /*fe00*/  FFMA.FTZ R41, R16, c[0x0][0x2d0], -R132.reuse ;  /* 0x0000b40010297a23 */ /* 0x100fe40000010884 */
[----:B------:R-:W-:Y:S01]  /*fe10*/  MUFU.EX2 R49, R49 ;  /* 0x0000003100317308 */ /* 0x000fe20000000800 */
[----:B------:R-:W2:Y:S01]  /*fe20*/  LDSM.16.MT88.4 R16, [R188+0x800] ;  /* 0x00080000bc10783b */ /* 0x000ea20000004200 */
[----:B------:R-:W-:-:S02]  /*fe30*/  FFMA.FTZ R40, R15, c[0x0][0x2d0], -R132 ;  /* 0x0000b4000f287a23 */ /* 0x000fc40000010884 */
[--C-:B------:R-:W-:Y:S02]  /*fe40*/  FFMA.FTZ R2, R9, c[0x0][0x2d0], -R132.reuse ;  /* 0x0000b40009027a23 */ /* 0x100fe40000010884 */
[--C-:B------:R-:W-:Y:S02]  /*fe50*/  FFMA.FTZ R15, R8, c[0x0][0x2d0], -R132.reuse ;  /* 0x0000b400080f7a23 */ /* 0x100fe40000010884 */
[----:B------:R-:W3:Y:S01]  /*fe60*/  MUFU.EX2 R48, R48 ;  /* 0x0000003000307308 */ /* 0x000ee20000000800 */
[----:B------:R-:W4:Y:S01]  /*fe70*/  LDSM.16.MT88.4 R8, [R191+0x3800] ;  /* 0x00380000bf08783b */ /* 0x000f220000004200 */
[--C-:B------:R-:W-:Y:S02]  /*fe80*/  FFMA.FTZ R130, R130, c[0x0][0x2d0], -R132.reuse ;  /* 0x0000b40082827a23 */ /* 0x100fe40000010884 */
[--C-:B------:R-:W-:Y:S02]  /*fe90*/  FFMA.FTZ R131, R131, c[0x0][0x2d0], -R132.reuse ;  /* 0x0000b40083837a23 */ /* 0x100fe40000010884 */
[----:B------:R-:W-:-:S02]  /*fea0*/  FFMA.FTZ R135, R135, c[0x0][0x2d0], -R132 ;  /* 0x0000b40087877a23 */ /* 0x000fc40000010884 */
[----:B------:R-:W-:Y:S01]  /*feb0*/  MUFU.EX2 R45, R45 ;  /* 0x0000002d002d7308 */ /* 0x000fe20000000800 */
[--C-:B------:R-:W-:Y:S02]  /*fec0*/  FFMA.FTZ R136, R136, c[0x0][0x2d0], -R132.reuse ;  /* 0x0000b40088887a23 */ /* 0x100fe40000010884 */
[--C-:B------:R-:W-:Y:S02]  /*fed0*/  FFMA.FTZ R155, R155, c[0x0][0x2d0], -R132.reuse ;  /* 0x0000b4009b9b7a23 */ /* 0x100fe40000010884 */
[--C-:B------:R-:W-:Y:S02]  /*fee0*/  FFMA.FTZ R157, R157, c[0x0][0x2d0], -R132.reuse ;  /* 0x0000b4009d9d7a23 */ /* 0x100fe40000010884 */
[--C-:B------:R-:W-:Y:S01]  /*fef0*/  FFMA.FTZ R159, R159, c[0x0][0x2d0], -R132.reuse ;  /* 0x0000b4009f9f7a23 */ /* 0x100fe20000010884 */
[----:B------:R-:W5:Y:S01]  /*ff00*/  MUFU.EX2 R44, R44 ;  /* 0x0000002c002c7308 */ /* 0x000f620000000800 */
[----:B---3--:R-:W-:Y:S01]  /*ff10*/  F2FP.BF16.PACK_AB R65, R48, R49 ;  /* 0x000000313041723e */ /* 0x008fe200000010ff */
[----:B------:R-:W-:-:S02]  /*ff20*/  FFMA.FTZ R166, R166, c[0x0][0x2d0], -R132 ;  /* 0x0000b400a6a67a23 */ /* 0x000fc40000010884 */
[--C-:B------:R-:W-:Y:S02]  /*ff30*/  FFMA.FTZ R165, R165, c[0x0][0x2d0], -R132.reuse ;  /* 0x0000b400a5a57a23 */ /* 0x100fe40000010884 */
[--C-:B------:R-:W-:Y:S02]  /*ff40*/  FFMA.FTZ R167, R167, c[0x0][0x2d0], -R132.reuse ;  /* 0x0000b400a7a77a23 */ /* 0x100fe40000010884 */
[----:B------:R-:W3:Y:S01]  /*ff50*/  MUFU.EX2 R41, R41 ;  /* 0x0000002900297308 */ /* 0x000ee20000000800 */
[--C-:B------:R-:W-:Y:S02]  /*ff60*/  FFMA.FTZ R154, R154, c[0x0][0x2d0], -R132.reuse ;  /* 0x0000b4009a9a7a23 */ /* 0x100fe40000010884 */
[----:B------:R-:W-:Y:S02]  /*ff70*/  FFMA.FTZ R152, R152, c[0x0][0x2d0], -R132 ;  /* 0x0000b40098987a23 */ /* 0x000fe40000010884 */
[----:B------:R-:W-:Y:S02]  /*ff80*/  FADD.FTZ R48, R49, R48 ;  /* 0x0000003031307221 */ /* 0x000fe40000010000 */
[----:B------:R-:W-:Y:S01]  /*ff90*/  FFMA.FTZ R138, R142, c[0x0][0x2d0], -R132 ;  /* 0x0000b4008e8a7a23 */ /* 0x000fe20000010884 */
[----:B-----5:R-:W-:Y:S01]  /*ffa0*/  F2FP.BF16.PACK_AB R67, R44, R45 ;  /* 0x0000002d2c43723e */ /* 0x020fe200000010ff */
[----:B------:R-:W5:Y:S01]  /*ffb0*/  MUFU.EX2 R40, R40 ;  /* 0x0000002800287308 */ /* 0x000f620000000800 */
[----:B------:R-:W-:-:S02]  /*ffc0*/  FADD.FTZ R48, R45, R48 ;  /* 0x000000302d307221 */ /* 0x000fc40000010000 */
[----:B------:R-:W-:Y:S02]  /*ffd0*/  FFMA.FTZ R137, R137, c[0x0][0x2d0], -R132 ;  /* 0x0000b40089897a23 */ /* 0x000fe40000010884 */
[----:B------:R-:W-:Y:S01]  /*ffe0*/  FADD.FTZ R44, R44, R48 ;  /* 0x000000302c2c7221 */ /* 0x000fe20000010000 */
[----:B------:R-:W-:Y:S01]  /*fff0*/  HMMA.16816.F32.BF16 R84, R64, R88, RZ ;  /* 0x000000584054723c */ /* 0x000fe200000418ff */
[----:B------:R-:W-:Y:S01]  /*10000*/  FFMA.FTZ R242, R133, c[0x0][0x2d0], -R132 ;  /* 0x0000b40085f27a23 */ /* 0x000fe20000010884 */
[----:B------:R-:W-:Y:S01]  /*10010*/  MUFU.EX2 R2, R2 ;  /* 0x0000000200027308 */ /* 0x000fe20000000800 */
[----:B---3--:R-:W-:-:S05]  /*10020*/  FADD.FTZ R44, R41, R44 ;  /* 0x0000002c292c7221 */ /* 0x008fca0000010000 */
[C---:B------:R-:W-:Y:S02]  /*10030*/  HMMA.16816.F32.BF16 R88, R64.reuse, R90, RZ ;  /* 0x0000005a4058723c */ /* 0x040fe400000418ff */
[----:B------:R-:W3:Y:S06]  /*10040*/  MUFU.EX2 R15, R15 ;  /* 0x0000000f000f7308 */ /* 0x000eec0000000800 */
        /* <DEDUP_REMOVED lines=17> */
[----:B------:R-:W-:Y:S06]  /*10160*/  MUFU.EX2 R151, R151 ;  /* 0x0000009700977308 */ /* 0x000fec0000000800 */
[C---:B------:R-:W-:Y:S02]  /*10170*/  HMMA.16816.F32.BF16 R80, R64.reuse, R82, RZ ;  /* 0x000000524050723c */ /* 0x040fe400000418ff */
[----:B------:R-:W-:Y:S06]  /*10180*/  MUFU.EX2 R150, R150 ;  /* 0x0000009600967308 */ /* 0x000fec0000000800 */
[C---:B------:R-:W-:Y:S02]  /*10190*/  HMMA.16816.F32.BF16 R104, R64.reuse, R106, RZ ;  /* 0x0000006a4068723c */ /* 0x040fe400000418ff */
[----:B------:R-:W2:Y:S06]  /*101a0*/  MUFU.EX2 R155, R155 ;  /* 0x0000009b009b7308 */ /* 0x000eac0000000800 */
[C---:B------:R-:W-:Y:S02]  /*101b0*/  HMMA.16816.F32.BF16 R56, R64.reuse, R58, RZ ;  /* 0x0000003a4038723c */ /* 0x040fe400000418ff */
[----:B------:R-:W2:Y:S06]  /*101c0*/  MUFU.EX2 R157, R157 ;  /* 0x0000009d009d7308 */ /* 0x000eac0000000800 */
[C---:B-1----:R-:W-:Y:S02]  /*101d0*/  HMMA.16816.F32.BF16 R60, R64.reuse, R4, RZ ;  /* 0x00000004403c723c */ /* 0x042fe400000418ff */
[----:B------:R-:W-:Y:S05]  /*101e0*/  MUFU.EX2 R159, R159 ;  /* 0x0000009f009f7308 */ /* 0x000fea0000000800 */
[----:B------:R-:W-:Y:S01]  /*101f0*/  F2FP.BF16.PACK_AB R4, R42, R43 ;  /* 0x0000002b2a04723e */ /* 0x000fe200000010ff */
[----:B------:R-:W-:Y:S01]  /*10200*/  HMMA.16816.F32.BF16 R64, R64, R6, RZ ;  /* 0x000000064040723c */ /* 0x000fe200000418ff */
[----:B-----5:R-:W-:Y:S01]  /*10210*/  F2FP.BF16.PACK_AB R5, R40, R41 ;  /* 0x000000292805723e */ /* 0x020fe200000010ff */
[----:B------:R-:W1:Y:S01]  /*10220*/  MUFU.EX2 R166, R166 ;  /* 0x000000a600a67308 */ /* 0x000e620000000800 */
[----:B------:R-:W-:-:S02]  /*10230*/  FADD.FTZ R42, R42, R46 ;  /* 0x0000002e2a2a7221 */ /* 0x000fc40000010000 */
[----:B------:R-:W-:Y:S02]  /*10240*/  FADD.FTZ R40, R40, R44 ;  /* 0x0000002c28287221 */ /* 0x000fe40000010000 */
[----:B------:R-:W-:Y:S01]  /*10250*/  F2FP.BF16.PACK_AB R6, R3, R13 ;  /* 0x0000000d0306723e */ /* 0x000fe200000010ff */
[----:B------:R-:W-:Y:S01]  /*10260*/  FADD.FTZ R42, R13, R42 ;  /* 0x0000002a0d2a7221 */ /* 0x000fe20000010000 */
[----:B---3--:R-:W-:Y:S01]  /*10270*/  F2FP.BF16.PACK_AB R7, R15, R2 ;  /* 0x000000020f07723e */ /* 0x008fe200000010ff */
[----:B------:R-:W3:Y:S01]  /*10280*/  MUFU.EX2 R164, R164 ;  /* 0x000000a400a47308 */ /* 0x000ee20000000800 */
[----:B------:R-:W-:Y:S02]  /*10290*/  FADD.FTZ R40, R2, R40 ;  /* 0x0000002802287221 */ /* 0x000fe40000010000 */
[----:B------:R-:W-:Y:S02]  /*102a0*/  FADD.FTZ R3, R3, R42 ;  /* 0x0000002a03037221 */ /* 0x000fe40000010000 */
[----:B------:R-:W-:Y:S01]  /*102b0*/  FADD.FTZ R15, R15, R40 ;  /* 0x000000280f0f7221 */ /* 0x000fe20000010000 */
[----:B--2---:R-:W-:Y:S01]  /*102c0*/  HMMA.16816.F32.BF16 R84, R4, R16, R84 ;  /* 0x000000100454723c */ /* 0x004fe20000041854 */
[----:B------:R-:W-:Y:S01]  /*102d0*/  FADD.FTZ R3, R118, R3 ;  /* 0x0000000376037221 */ /* 0x000fe20000010000 */
[----:B------:R-:W-:Y:S01]  /*102e0*/  MUFU.EX2 R156, R156 ;  /* 0x0000009c009c7308 */ /* 0x000fe20000000800 */
[----:B------:R-:W-:-:S02]  /*102f0*/  FADD.FTZ R15, R130, R15 ;  /* 0x0000000f820f7221 */ /* 0x000fc40000010000 */
[----:B------:R-:W-:-:S03]  /*10300*/  @P6 IMAD.HI.U32 R2, R209, c[0x0][0x2c8], RZ ;  /* 0x0000b200d1026a27 */ /* 0x000fc600078e00ff */
[C---:B------:R-:W-:Y:S01]  /*10310*/  HMMA.16816.F32.BF16 R88, R4.reuse, R18, R88 ;  /* 0x000000120458723c */ /* 0x040fe20000041858 */
[----:B------:R-:W2:Y:S01]  /*10320*/  LDSM.16.MT88.4 R16, [R188+0x3800] ;  /* 0x00380000bc10783b */ /* 0x000ea20000004200 */
[----:B------:R-:W-:Y:S06]  /*10330*/  MUFU.EX2 R158, R158 ;  /* 0x0000009e009e7308 */ /* 0x000fec0000000800 */
[C---:B----4-:R-:W-:Y:S02]  /*10340*/  HMMA.16816.F32.BF16 R92, R4.reuse, R8, R92 ;  /* 0x00000008045c723c */ /* 0x050fe4000004185c */
[----:B------:R-:W-:Y:S06]  /*10350*/  MUFU.EX2 R153, R153 ;  /* 0x0000009900997308 */ /* 0x000fec0000000800 */
[C---:B------:R-:W-:Y:S01]  /*10360*/  HMMA.16816.F32.BF16 R96, R4.reuse, R10, R96 ;  /* 0x0000000a0460723c */ /* 0x040fe20000041860 */
[----:B------:R-:W4:Y:S01]  /*10370*/  LDSM.16.MT88.4 R8, [R188+0x1000] ;  /* 0x00100000bc08783b */ /* 0x000f220000004200 */
[----:B------:R-:W5:Y:S06]  /*10380*/  MUFU.EX2 R165, R165 ;  /* 0x000000a500a57308 */ /* 0x000f6c0000000800 */
        /* <DEDUP_REMOVED lines=9> */
[----:B------:R-:W1:Y:S06]  /*10420*/  MUFU.EX2 R141, R141 ;  /* 0x0000008d008d7308 */ /* 0x000e6c0000000800 */
[C---:B------:R-:W-:Y:S02]  /*10430*/  HMMA.16816.F32.BF16 R76, R4.reuse, R20, R76 ;  /* 0x00000014044c723c */ /* 0x040fe4000004184c */
[----:B------:R-:W-:Y:S06]  /*10440*/  MUFU.EX2 R140, R140 ;  /* 0x0000008c008c7308 */ /* 0x000fec0000000800 */
[C---:B------:R-:W-:Y:S01]  /*10450*/  HMMA.16816.F32.BF16 R80, R4.reuse, R22, R80 ;  /* 0x000000160450723c */ /* 0x040fe20000041850 */
[----:B------:R-:W-:Y:S01]  /*10460*/  LDSM.16.MT88.4 R20, [R189+0x1000] ;  /* 0x00100000bd14783b */ /* 0x000fe20000004200 */
[----:B------:R-:W-:Y:S06]  /*10470*/  MUFU.EX2 R139, R139 ;  /* 0x0000008b008b7308 */ /* 0x000fec0000000800 */
[C---:B------:R-:W-:Y:S02]  /*10480*/  HMMA.16816.F32.BF16 R100, R4.reuse, R36, R100 ;  /* 0x000000240464723c */ /* 0x040fe40000041864 */
[----:B------:R-:W-:Y:S06]  /*10490*/  MUFU.EX2 R243, R243 ;  /* 0x000000f300f37308 */ /* 0x000fec0000000800 */
[C---:B------:R-:W-:Y:S01]  /*104a0*/  HMMA.16816.F32.BF16 R104, R4.reuse, R38, R104 ;  /* 0x000000260468723c */ /* 0x040fe20000041868 */
[----:B------:R-:W-:Y:S01]  /*104b0*/  LDSM.16.MT88.4 R36, [R190+0x4000] ;  /* 0x00400000be24783b */ /* 0x000fe20000004200 */
[----:B------:R-:W1:Y:S06]  /*104c0*/  MUFU.EX2 R138, R138 ;  /* 0x0000008a008a7308 */ /* 0x000e6c0000000800 */
[C---:B------:R-:W-:Y:S02]  /*104d0*/  HMMA.16816.F32.BF16 R52, R4.reuse, R32, R52 ;  /* 0x000000200434723c */ /* 0x040fe40000041834 */
[----:B------:R-:W1:Y:S06]  /*104e0*/  MUFU.EX2 R137, R137 ;  /* 0x0000008900897308 */ /* 0x000e6c0000000800 */
[C---:B------:R-:W-:Y:S01]  /*104f0*/  HMMA.16816.F32.BF16 R56, R4.reuse, R34, R56 ;  /* 0x000000220438723c */ /* 0x040fe20000041838 */
[----:B------:R-:W-:Y:S01]  /*10500*/  LDSM.16.MT88.4 R32, [R189+0x4000] ;  /* 0x00400000bd20783b */ /* 0x000fe20000004200 */
[----:B------:R-:W-:Y:S06]  /*10510*/  MUFU.EX2 R242, R242 ;  /* 0x000000f200f27308 */ /* 0x000fec0000000800 */
[C---:B--2---:R-:W-:Y:S08]  /*10520*/  HMMA.16816.F32.BF16 R60, R4.reuse, R16, R60 ;  /* 0x00000010043c723c */ /* 0x044ff0000004183c */
[----:B------:R-:W-:Y:S01]  /*10530*/  HMMA.16816.F32.BF16 R64, R4, R18, R64 ;  /* 0x000000120440723c */ /* 0x000fe20000041840 */
[----:B------:R-:W2:Y:S06]  /*10540*/  LDSM.16.MT88.4 R16, [R191+0x4000] ;  /* 0x00400000bf10783b */ /* 0x000eac0000004200 */
[C---:B------:R-:W-:Y:S01]  /*10550*/  F2FP.BF16.PACK_AB R4, R119.reuse, R118 ;  /* 0x000000767704723e */ /* 0x040fe200000010ff */
[----:B------:R-:W-:Y:S01]  /*10560*/  FADD.FTZ R119, R119, R3 ;  /* 0x0000000377777221 */ /* 0x000fe20000010000 */
[----:B------:R-:W-:Y:S01]  /*10570*/  F2FP.BF16.PACK_AB R6, R128, R129 ;  /* 0x000000818006723e */ /* 0x000fe200000010ff */
[----:B------:R-:W-:Y:S01]  /*10580*/  IMAD.MOV.U32 R3, RZ, RZ, R209 ;  /* 0x000000ffff037224 */ /* 0x000fe200078e00d1 */
[C---:B------:R-:W-:Y:S01]  /*10590*/  F2FP.BF16.PACK_AB R5, R131.reuse, R130 ;  /* 0x000000828305723e */ /* 0x040fe200000010ff */
[----:B------:R-:W-:Y:S01]  /*105a0*/  FADD.FTZ R131, R131, R15 ;  /* 0x0000000f83837221 */ /* 0x000fe20000010000 */
[----:B------:R-:W-:Y:S01]  /*105b0*/  F2FP.BF16.PACK_AB R7, R136, R135 ;  /* 0x000000878807723e */ /* 0x000fe200000010ff */
[----:B------:R-:W-:Y:S01]  /*105c0*/  FADD.FTZ R119, R129, R119 ;  /* 0x0000007781777221 */ /* 0x000fe20000010000 */
[----:B------:R-:W-:Y:S01]  /*105d0*/  @P6 SHF.R.U32.HI R3, RZ, c[0x0][0x2cc], R2 ;  /* 0x0000b300ff036a19 */ /* 0x000fe20000011602 */
[----:B------:R-:W-:Y:S01]  /*105e0*/  FADD.FTZ R131, R135, R131 ;  /* 0x0000008387837221 */ /* 0x000fe20000010000 */
[----:B------:R-:W-:Y:S01]  /*105f0*/  ISETP.GE.AND P6, PT, R232, 0x1, PT ;  /* 0x00000001e800780c */ /* 0x000fe20003fc6270 */
[----:B------:R-:W-:Y:S01]  /*10600*/  FADD.FTZ R128, R128, R119 ;  /* 0x0000007780807221 */ /* 0x000fe20000010000 */
[----:B------:R-:W-:Y:S01]  /*10610*/  IADD3 R119, R14, -0x2, RZ ;  /* 0xfffffffe0e777810 */ /* 0x000fe20007ffe0ff */
[----:B----4-:R-:W-:Y:S01]  /*10620*/  HMMA.16816.F32.BF16 R84, R4, R8, R84 ;  /* 0x000000080454723c */ /* 0x010fe20000041854 */
[----:B------:R-:W-:-:S02]  /*10630*/  FADD.FTZ R136, R136, R131 ;  /* 0x0000008388887221 */ /* 0x000fc40000010000 */
[----:B------:R-:W-:Y:S02]  /*10640*/  FADD.FTZ R128, R148, R128 ;  /* 0x0000008094807221 */ /* 0x000fe40000010000 */
[----:B------:R-:W-:Y:S02]  /*10650*/  FADD.FTZ R136, R155, R136 ;  /* 0x000000889b887221 */ /* 0x000fe40000010000 */
[----:B------:R-:W-:Y:S01]  /*10660*/  IMAD.IADD R2, R231, 0x1, -R229 ;  /* 0x00000001e7027824 */ /* 0x000fe200078e0ae5 */
[----:B------:R-:W-:Y:S01]  /*10670*/  HMMA.16816.F32.BF16 R88, R4, R10, R88 ;  /* 0x0000000a0458723c */ /* 0x000fe20000041858 */
[----:B------:R-:W4:Y:S02]  /*10680*/  LDSM.16.MT88.4 R8, [R188+0x4000] ;  /* 0x00400000bc08783b */ /* 0x000f240000004200 */
[----:B------:R-:W-:-:S05]  /*10690*/  IMAD.IADD R2, R2, 0x1, R3 ;  /* 0x0000000102027824 */ /* 0x000fca00078e0203 */
[C---:B-1----:R-:W-:Y:S08]  /*106a0*/  HMMA.16816.F32.BF16 R112, R4.reuse, R28, R112 ;  /* 0x0000001c0470723c */ /* 0x042ff00000041870 */
[C---:B--2---:R-:W-:Y:S08]  /*106b0*/  HMMA.16816.F32.BF16 R92, R4.reuse, R16, R92 ;  /* 0x00000010045c723c */ /* 0x044ff0000004185c */
[C---:B------:R-:W-:Y:S01]  /*106c0*/  HMMA.16816.F32.BF16 R96, R4.reuse, R18, R96 ;  /* 0x000000120460723c */ /* 0x040fe20000041860 */
[----:B------:R-:W1:Y:S07]  /*106d0*/  LDSM.16.MT88.4 R16, [R188+0x1800] ;  /* 0x00180000bc10783b */ /* 0x000e6e0000004200 */
[C---:B------:R-:W-:Y:S01]  /*106e0*/  HMMA.16816.F32.BF16 R108, R4.reuse, R30, R108 ;  /* 0x0000001e046c723c */ /* 0x040fe2000004186c */
[----:B------:R-:W-:Y:S07]  /*106f0*/  LDSM.16.MT88.4 R28, [R191+0x1800] ;  /* 0x00180000bf1c783b */ /* 0x000fee0000004200 */
[C---:B------:R-:W-:Y:S08]  /*10700*/  HMMA.16816.F32.BF16 R68, R4.reuse, R24, R68 ;  /* 0x000000180444723c */ /* 0x040ff00000041844 */
[C---:B----4-:R-:W-:Y:S08]  /*10710*/  HMMA.16816.F32.BF16 R60, R4.reuse, R8, R60 ;  /* 0x00000008043c723c */ /* 0x050ff0000004183c */
[C---:B------:R-:W-:Y:S01]  /*10720*/  HMMA.16816.F32.BF16 R64, R4.reuse, R10, R64 ;  /* 0x0000000a0440723c */ /* 0x040fe20000041840 */
[----:B------:R-:W2:Y:S07]  /*10730*/  LDSM.16.MT88.4 R8, [R191+0x4800] ;  /* 0x00480000bf08783b */ /* 0x000eae0000004200 */
[C---:B------:R-:W-:Y:S01]  /*10740*/  HMMA.16816.F32.BF16 R72, R4.reuse, R26, R72 ;  /* 0x0000001a0448723c */ /* 0x040fe20000041848 */
[----:B------:R-:W4:Y:S07]  /*10750*/  LDSM.16.MT88.4 R24, [R190+0x1800] ;  /* 0x00180000be18783b */ /* 0x000f2e0000004200 */
[C---:B------:R-:W-:Y:S08]  /*10760*/  HMMA.16816.F32.BF16 R76, R4.reuse, R20, R76 ;  /* 0x00000014044c723c */ /* 0x040ff0000004184c */
[C---:B------:R-:W-:Y:S01]  /*10770*/  HMMA.16816.F32.BF16 R80, R4.reuse, R22, R80 ;  /* 0x000000160450723c */ /* 0x040fe20000041850 */
[----:B------:R-:W1:Y:S07]  /*10780*/  LDSM.16.MT88.4 R20, [R189+0x1800] ;  /* 0x00180000bd14783b */ /* 0x000e6e0000004200 */
[C---:B------:R-:W-:Y:S08]  /*10790*/  HMMA.16816.F32.BF16 R100, R4.reuse, R36, R100 ;  /* 0x000000240464723c */ /* 0x040ff00000041864 */
[C---:B------:R-:W-:Y:S01]  /*107a0*/  HMMA.16816.F32.BF16 R104, R4.reuse, R38, R104 ;  /* 0x000000260468723c */ /* 0x040fe20000041868 */
[----:B------:R-:W2:Y:S07]  /*107b0*/  LDSM.16.MT88.4 R36, [R190+0x4800] ;  /* 0x00480000be24783b */ /* 0x000eae0000004200 */
[C---:B------:R-:W-:Y:S08]  /*107c0*/  HMMA.16816.F32.BF16 R52, R4.reuse, R32, R52 ;  /* 0x000000200434723c */ /* 0x040ff00000041834 */
[----:B------:R-:W-:Y:S01]  /*107d0*/  HMMA.16816.F32.BF16 R56, R4, R34, R56 ;  /* 0x000000220438723c */ /* 0x000fe20000041838 */
[----:B------:R-:W4:Y:S06]  /*107e0*/  LDSM.16.MT88.4 R32, [R189+0x4800] ;  /* 0x00480000bd20783b */ /* 0x000f2c0000004200 */
[C---:B------:R-:W-:Y:S01]  /*107f0*/  F2FP.BF16.PACK_AB R4, R149.reuse, R148 ;  /* 0x000000949504723e */ /* 0x040fe200000010ff */
[----:B------:R-:W-:Y:S01]  /*10800*/  FADD.FTZ R149, R149, R128 ;  /* 0x0000008095957221 */ /* 0x000fe20000010000 */
[----:B------:R-:W-:-:S02]  /*10810*/  F2FP.BF16.PACK_AB R6, R150, R151 ;  /* 0x000000979606723e */ /* 0x000fc400000010ff */
[C---:B------:R-:W-:Y:S01]  /*10820*/  F2FP.BF16.PACK_AB R5, R157.reuse, R155 ;  /* 0x0000009b9d05723e */ /* 0x040fe200000010ff */
[----:B------:R-:W-:Y:S01]  /*10830*/  FADD.FTZ R157, R157, R136 ;  /* 0x000000889d9d7221 */ /* 0x000fe20000010000 */
[----:B------:R-:W-:Y:S01]  /*10840*/  F2FP.BF16.PACK_AB R7, R166, R159 ;  /* 0x0000009fa607723e */ /* 0x000fe200000010ff */
[----:B------:R-:W-:Y:S02]  /*10850*/  FADD.FTZ R149, R151, R149 ;  /* 0x0000009597957221 */ /* 0x000fe40000010000 */
[----:B------:R-:W-:Y:S02]  /*10860*/  FADD.FTZ R157, R159, R157 ;  /* 0x0000009d9f9d7221 */ /* 0x000fe40000010000 */
[----:B------:R-:W-:Y:S02]  /*10870*/  FADD.FTZ R150, R150, R149 ;  /* 0x0000009596967221 */ /* 0x000fe40000010000 */
[----:B-1----:R-:W-:Y:S01]  /*10880*/  HMMA.16816.F32.BF16 R84, R4, R16, R84 ;  /* 0x000000100454723c */ /* 0x002fe20000041854 */
[----:B------:R-:W-:-:S02]  /*10890*/  FADD.FTZ R166, R166, R157 ;  /* 0x0000009da6a67221 */ /* 0x000fc40000010000 */
[----:B---3--:R-:W-:Y:S02]  /*108a0*/  FADD.FTZ R150, R164, R150 ;  /* 0x00000096a4967221 */ /* 0x008fe40000010000 */
[----:B-----5:R-:W-:-:S03]  /*108b0*/  FADD.FTZ R166, R165, R166 ;  /* 0x000000a6a5a67221 */ /* 0x020fc60000010000 */
        /* <DEDUP_REMOVED lines=10> */
[----:B------:R-:W-:Y:S07]  /*10960*/  LDSM.16.MT88.4 R24, [R190+0x2000] ;  /* 0x00200000be18783b */ /* 0x000fee0000004200 */
[C---:B------:R-:W-:Y:S08]  /*10970*/  HMMA.16816.F32.BF16 R76, R4.reuse, R20, R76 ;  /* 0x00000014044c723c */ /* 0x040ff0000004184c */
[C---:B------:R-:W-:Y:S01]  /*10980*/  HMMA.16816.F32.BF16 R80, R4.reuse, R22, R80 ;  /* 0x000000160450723c */ /* 0x040fe20000041850 */
[----:B------:R-:W3:Y:S07]  /*10990*/  LDSM.16.MT88.4 R20, [R189+0x2000] ;  /* 0x00200000bd14783b */ /* 0x000eee0000004200 */
[C---:B------:R-:W-:Y:S08]  /*109a0*/  HMMA.16816.F32.BF16 R100, R4.reuse, R36, R100 ;  /* 0x000000240464723c */ /* 0x040ff00000041864 */
[C---:B------:R-:W-:Y:S01]  /*109b0*/  HMMA.16816.F32.BF16 R104, R4.reuse, R38, R104 ;  /* 0x000000260468723c */ /* 0x040fe20000041868 */
[----:B------:R-:W-:Y:S07]  /*109c0*/  LDSM.16.MT88.4 R36, [R190+0x5000] ;  /* 0x00500000be24783b */ /* 0x000fee0000004200 */
[C---:B------:R-:W-:Y:S08]  /*109d0*/  HMMA.16816.F32.BF16 R52, R4.reuse, R32, R52 ;  /* 0x000000200434723c */ /* 0x040ff00000041834 */
[C---:B------:R-:W-:Y:S01]  /*109e0*/  HMMA.16816.F32.BF16 R56, R4.reuse, R34, R56 ;  /* 0x000000220438723c */ /* 0x040fe20000041838 */
[----:B------:R-:W-:Y:S07]  /*109f0*/  LDSM.16.MT88.4 R32, [R189+0x5000] ;  /* 0x00500000bd20783b */ /* 0x000fee0000004200 */
[C---:B-1----:R-:W-:Y:S08]  /*10a00*/  HMMA.16816.F32.BF16 R60, R4.reuse, R16, R60 ;  /* 0x00000010043c723c */ /* 0x042ff0000004183c */
[----:B------:R-:W-:Y:S01]  /*10a10*/  HMMA.16816.F32.BF16 R64, R4, R18, R64 ;  /* 0x000000120440723c */ /* 0x000fe20000041840 */
[----:B------:R-:W1:Y:S06]  /*10a20*/  LDSM.16.MT88.4 R16, [R191+0x5000] ;  /* 0x00500000bf10783b */ /* 0x000e6c0000004200 */
        /* <DEDUP_REMOVED lines=12> */
[----:B------:R-:W-:Y:S02]  /*10af0*/  FADD.FTZ R152, R138, R152 ;  /* 0x000000988a987221 */ /* 0x000fe40000010000 */
[----:B------:R-:W-:Y:S01]  /*10b00*/  FADD.FTZ R153, R140, R153 ;  /* 0x000000998c997221 */ /* 0x000fe20000010000 */
[----:B------:R-:W-:Y:S01]  /*10b10*/  HMMA.16816.F32.BF16 R88, R4, R10, R88 ;  /* 0x0000000a0458723c */ /* 0x000fe20000041858 */
[----:B------:R-:W2:Y:S01]  /*10b20*/  LDSM.16.MT88.4 R8, [R188+0x5000] ;  /* 0x00500000bc08783b */ /* 0x000ea20000004200 */
[----:B------:R-:W-:Y:S02]  /*10b30*/  FADD.FTZ R152, R137, R152 ;  /* 0x0000009889987221 */ /* 0x000fe40000010000 */
[----:B------:R-:W-:-:S04]  /*10b40*/  FADD.FTZ R153, R139, R153 ;  /* 0x000000998b997221 */ /* 0x000fc80000010000 */
[C---:B---3--:R-:W-:Y:S08]  /*10b50*/  HMMA.16816.F32.BF16 R76, R4.reuse, R20, R76 ;  /* 0x00000014044c723c */ /* 0x048ff0000004184c */
[C---:B------:R-:W-:Y:S01]  /*10b60*/  HMMA.16816.F32.BF16 R80, R4.reuse, R22, R80 ;  /* 0x000000160450723c */ /* 0x040fe20000041850 */
[----:B------:R-:W3:Y:S07]  /*10b70*/  LDSM.16.MT88.4 R20, [R189+0x2800] ;  /* 0x00280000bd14783b */ /* 0x000eee0000004200 */
[C---:B-1----:R-:W-:Y:S08]  /*10b80*/  HMMA.16816.F32.BF16 R92, R4.reuse, R16, R92 ;  /* 0x00000010045c723c */ /* 0x042ff0000004185c */
[C---:B------:R-:W-:Y:S01]  /*10b90*/  HMMA.16816.F32.BF16 R96, R4.reuse, R18, R96 ;  /* 0x000000120460723c */ /* 0x040fe20000041860 */
[----:B------:R-:W1:Y:S07]  /*10ba0*/  LDSM.16.MT88.4 R16, [R188+0x2800] ;  /* 0x00280000bc10783b */ /* 0x000e6e0000004200 */
[C---:B------:R-:W-:Y:S07]  /*10bb0*/  HMMA.16816.F32.BF16 R100, R4.reuse, R36, R100 ;  /* 0x000000240464723c */ /* 0x040fee0000041864 */
[----:B------:R-:W-:Y:S01]  /*10bc0*/  FFMA.FTZ R36, R134, c[0x0][0x2d0], -R132 ;  /* 0x0000b40086247a23 */ /* 0x000fe20000010884 */
[C---:B--2---:R-:W-:Y:S05]  /*10bd0*/  HMMA.16816.F32.BF16 R60, R4.reuse, R8, R60 ;  /* 0x00000008043c723c */ /* 0x044fea000004183c */
[----:B------:R-:W2:Y:S03]  /*10be0*/  MUFU.EX2 R36, R36 ;  /* 0x0000002400247308 */ /* 0x000ea60000000800 */
[C---:B------:R-:W-:Y:S01]  /*10bf0*/  HMMA.16816.F32.BF16 R64, R4.reuse, R10, R64 ;  /* 0x0000000a0440723c */ /* 0x040fe20000041840 */
[----:B------:R-:W4:Y:S07]  /*10c00*/  LDSM.16.MT88.4 R8, [R191+0x5800] ;  /* 0x00580000bf08783b */ /* 0x000f2e0000004200 */
[----:B------:R-:W-:Y:S01]  /*10c10*/  HMMA.16816.F32.BF16 R112, R4, R28, R112 ;  /* 0x0000001c0470723c */ /* 0x000fe20000041870 */
[----:B--2---:R-:W-:-:S07]  /*10c20*/  FADD.FTZ R152, R36, R152 ;  /* 0x0000009824987221 */ /* 0x004fce0000010000 */
[C---:B------:R-:W-:Y:S01]  /*10c30*/  HMMA.16816.F32.BF16 R108, R4.reuse, R30, R108 ;  /* 0x0000001e046c723c */ /* 0x040fe2000004186c */
[----:B------:R-:W2:Y:S07]  /*10c40*/  LDSM.16.MT88.4 R28, [R191+0x2800] ;  /* 0x00280000bf1c783b */ /* 0x000eae0000004200 */
[C---:B------:R-:W-:Y:S08]  /*10c50*/  HMMA.16816.F32.BF16 R68, R4.reuse, R24, R68 ;  /* 0x000000180444723c */ /* 0x040ff00000041844 */
[C---:B------:R-:W-:Y:S01]  /*10c60*/  HMMA.16816.F32.BF16 R72, R4.reuse, R26, R72 ;  /* 0x0000001a0448723c */ /* 0x040fe20000041848 */
[----:B------:R-:W5:Y:S07]  /*10c70*/  LDSM.16.MT88.4 R24, [R190+0x2800] ;  /* 0x00280000be18783b */ /* 0x000f6e0000004200 */
[C---:B------:R-:W-:Y:S08]  /*10c80*/  HMMA.16816.F32.BF16 R104, R4.reuse, R38, R104 ;  /* 0x000000260468723c */ /* 0x040ff00000041868 */
        /* <DEDUP_REMOVED lines=8> */
[C---:B---3--:R-:W-:Y:S08]  /*10d10*/  HMMA.16816.F32.BF16 R76, R4.reuse, R20, R76 ;  /* 0x00000014044c723c */ /* 0x048ff0000004184c */
[C---:B------:R-:W-:Y:S01]  /*10d20*/  HMMA.16816.F32.BF16 R80, R4.reuse, R22, R80 ;  /* 0x000000160450723c */ /* 0x040fe20000041850 */
[----:B------:R-:W3:Y:S07]  /*10d30*/  LDSM.16.MT88.4 R20, [R190+0x5800] ;  /* 0x00580000be14783b */ /* 0x000eee0000004200 */
[C---:B-1----:R-:W-:Y:S08]  /*10d40*/  HMMA.16816.F32.BF16 R84, R4.reuse, R16, R84 ;  /* 0x000000100454723c */ /* 0x042ff00000041854 */
[C---:B------:R-:W-:Y:S01]  /*10d50*/  HMMA.16816.F32.BF16 R88, R4.reuse, R18, R88 ;  /* 0x000000120458723c */ /* 0x040fe20000041858 */
[----:B------:R-:W1:Y:S07]  /*10d60*/  LDSM.16.MT88.4 R16, [R189+0x5800] ;  /* 0x00580000bd10783b */ /* 0x000e6e0000004200 */
[C---:B----4-:R-:W-:Y:S08]  /*10d70*/  HMMA.16816.F32.BF16 R92, R4.reuse, R8, R92 ;  /* 0x00000008045c723c */ /* 0x050ff0000004185c */
[C---:B------:R-:W-:Y:S01]  /*10d80*/  HMMA.16816.F32.BF16 R96, R4.reuse, R10, R96 ;  /* 0x0000000a0460723c */ /* 0x040fe20000041860 */
[----:B------:R-:W4:Y:S07]  /*10d90*/  LDSM.16.MT88.4 R8, [R188+0x5800] ;  /* 0x00580000bc08783b */ /* 0x000f2e0000004200 */
[C---:B--2---:R-:W-:Y:S08]  /*10da0*/  HMMA.16816.F32.BF16 R112, R4.reuse, R28, R112 ;  /* 0x0000001c0470723c */ /* 0x044ff00000041870 */
[C---:B------:R-:W-:Y:S08]  /*10db0*/  HMMA.16816.F32.BF16 R108, R4.reuse, R30, R108 ;  /* 0x0000001e046c723c */ /* 0x040ff0000004186c */
[C---:B-----5:R-:W-:Y:S08]  /*10dc0*/  HMMA.16816.F32.BF16 R68, R4.reuse, R24, R68 ;  /* 0x000000180444723c */ /* 0x060ff00000041844 */
[C---:B------:R-:W-:Y:S08]  /*10dd0*/  HMMA.16816.F32.BF16 R72, R4.reuse, R26, R72 ;  /* 0x0000001a0448723c */ /* 0x040ff00000041848 */
[C---:B---3--:R-:W-:Y:S08]  /*10de0*/  HMMA.16816.F32.BF16 R100, R4.reuse, R20, R100 ;  /* 0x000000140464723c */ /* 0x048ff00000041864 */
[C---:B------:R-:W-:Y:S08]  /*10df0*/  HMMA.16816.F32.BF16 R104, R4.reuse, R22, R104 ;  /* 0x000000160468723c */ /* 0x040ff00000041868 */
[C---:B-1----:R-:W-:Y:S08]  /*10e00*/  HMMA.16816.F32.BF16 R52, R4.reuse, R16, R52 ;  /* 0x000000100434723c */ /* 0x042ff00000041834 */
[C---:B------:R-:W-:Y:S08]  /*10e10*/  HMMA.16816.F32.BF16 R56, R4.reuse, R18, R56 ;  /* 0x000000120438723c */ /* 0x040ff00000041838 */
[C---:B----4-:R-:W-:Y:S08]  /*10e20*/  HMMA.16816.F32.BF16 R60, R4.reuse, R8, R60 ;  /* 0x00000008043c723c */ /* 0x050ff0000004183c */
[----:B------:R-:W-:Y:S07]  /*10e30*/  HMMA.16816.F32.BF16 R64, R4, R10, R64 ;  /* 0x0000000a0440723c */ /* 0x000fee0000041840 */
        /* <DEDUP_REMOVED lines=13> */
.L_x_2139:
[----:B------:R-:W-:-:S13]  /*10f10*/  ISETP.NE.AND P0, PT, R3, 0x1, PT ;  /* 0x000000010300780c */ /* 0x000fda0003f05270 */
[----:B------:R-:W-:-:S05]  /*10f20*/  @P0 IMAD.HI.U32 R2, R5, c[0x0][0x330], RZ ;  /* 0x0000cc0005020a27 */ /* 0x000fca00078e00ff */
[----:B------:R-:W-:Y:S02]  /*10f30*/  @P0 SHF.R.U32.HI R5, RZ, c[0x0][0x334], R2 ;  /* 0x0000cd00ff050a19 */ /* 0x000fe40000011602 */
.L_x_2140:
[----:B------:R-:W-:Y:S05]  /*10f40*/  BSYNC B0 ;  /* 0x0000000000007941 */ /* 0x000fea0003800000 */
.L_x_2138:
[----:B------:R-:W-:-:S05]  /*10f50*/  IMAD R3, R5, R3, c[0x0][0x32c] ;  /* 0x0000cb0005037624 */ /* 0x000fca00078e0203 */
[----:B------:R-:W-:-:S05]  /*10f60*/  IMNMX R4, R4, R3, PT ;  /* 0x0000000304047217 */ /* 0x000fca0003800200 */
.L_x_2137:
        /* <DEDUP_REMOVED lines=9> */
.L_x_2150:
[----:B------:R-:W-:Y:S04]  /*11000*/  DEPBAR.LE SB0, 0x0 ;  /* 0x000080000000791a */ /* 0x000fe80000000000 */
[----:B------:R-:W-:Y:S01]  /*11010*/  WARPSYNC 0xffffffff ;  /* 0xffffffff00007948 */ /* 0x000fe20003800000 */
[----:B------:R-:W-:Y:S01]  /*11020*/  BAR.SYNC.DEFER_BLOCKING 0x0 ;  /* 0x0000000000007b1d */ /* 0x000fe20000010000 */
[----:B------:R-:W-:Y:S02]  /*11030*/  ISETP.GT.AND P0, PT, R237, R245, PT ;  /* 0x000000f5ed00720c */ /* 0x000fe40003f04270 */
[----:B------:R-:W-:Y:S02]  /*11040*/  LOP3.LUT P5, RZ, R230, 0x20000, RZ, 0xc0, !PT ;  /* 0x00020000e6ff7812 */ /* 0x000fe400078ac0ff */
[----:B------:R-:W-:Y:S09]  /*11050*/  ISETP.NE.AND P6, PT, R228, 0x1, PT ;  /* 0x00000001e400780c */ /* 0x000ff20003fc5270 */
[C---:B------:R-:W-:Y:S01]  /*11060*/  @!P0 IMAD.WIDE.U32 R142, R245.reuse, c[0x0][0x208], RZ ;  /* 0x00008200f58e8a25 */ /* 0x040fe200078e00ff */
[----:B------:R-:W-:Y:S03]  /*11070*/  @!P0 SHF.R.S32.HI R0, RZ, 0x1f, R245 ;  /* 0x0000001fff008819 */ /* 0x000fe600000114f5 */
[----:B------:R-:W-:Y:S02]  /*11080*/  @!P0 IMAD.MOV.U32 R119, RZ, RZ, c[0x0][0x208] ;  /* 0x00008200ff778624 */ /* 0x000fe400078e00ff */
[----:B------:R-:W-:Y:S02]  /*11090*/  @!P0 IMAD R0, R0, c[0x0][0x208], RZ ;  /* 0x0000820000008a24 */ /* 0x000fe400078e02ff */
[----:B------:R-:W-:Y:S01]  /*110a0*/  @!P0 IMAD.MOV.U32 R118, RZ, RZ, 0x5 ;  /* 0x00000005ff768424 */ /* 0x000fe200078e00ff */
[----:B------:R-:W1:Y:S01]  /*110b0*/  LDSM.16.M88.4 R8, [R192] ;  /* 0x00000000c008783b */ /* 0x000e620000000200 */
[----:B------:R-:W-:Y:S01]  /*110c0*/  @!P0 IMAD R0, R245, c[0x0][0x20c], R0 ;  /* 0x00008300f5008a24 */ /* 0x000fe200078e0200 */
[----:B------:R-:W-:Y:S02]  /*110d0*/  ULDC UR4, c[0x0][0x324] ;  /* 0x0000c90000047ab9 */ /* 0x000fe40000000800 */
[----:B------:R-:W-:Y:S01]  /*110e0*/  @!P0 SHF.L.U64.HI R141, R119, R118, c[0x0][0x20c] ;  /* 0x00008300778d8619 */ /* 0x000fe20000010276 */
[----:B------:R-:W-:Y:S01]  /*110f0*/  @!P0 IMAD.MOV.U32 R148, RZ, RZ, R238 ;  /* 0x000000ffff948224 */ /* 0x000fe200078e00ee */
[----:B------:R-:W-:Y:S01]  /*11100*/  ULOP3.LUT UR4, URZ, UR4, URZ, 0x33, !UPT ;  /* 0x000000043f047292 */ /* 0x000fe2000f8e333f */
[----:B------:R-:W2:Y:S01]  /*11110*/  LDSM.16.M88.4 R16, [R192+0x800] ;  /* 0x00080000c010783b */ /* 0x000ea20000000200 */
[----:B------:R-:W-:Y:S02]  /*11120*/  @!P0 IMAD.MOV.U32 R149, RZ, RZ, R235 ;  /* 0x000000ffff958224 */ /* 0x000fe400078e00eb */
[----:B------:R-:W-:Y:S02]  /*11130*/  @!P0 IMAD.IADD R0, R143, 0x1, R0 ;  /* 0x000000018f008824 */ /* 0x000fe400078e0200 */
[----:B------:R-:W-:Y:S01]  /*11140*/  @!P0 IMAD.WIDE.U32 R148, R142, 0x60, R148 ;  /* 0x000000608e948825 */ /* 0x000fe200078e0094 */
[----:B------:R-:W3:Y:S03]  /*11150*/  LDSM.16.M88.4 R24, [R192+0x1000] ;  /* 0x00100000c018783b */ /* 0x000ee60000000200 */
[----:B------:R-:W-:Y:S01]  /*11160*/  @!P0 IMAD.SHL.U32 R140, R119, 0x20, RZ ;  /* 0x00000020778c8824 */ /* 0x000fe200078e00ff */
[----:B------:R-:W-:Y:S01]  /*11170*/  @!P0 LEA R118, P2, R148, c[0x0][0x1f8], 0x1 ;  /* 0x00007e0094768a11 */ /* 0x000fe200078408ff */
[----:B------:R-:W-:Y:S01]  /*11180*/  @!P0 IMAD R0, R0, 0x60, RZ ;  /* 0x0000006000008824 */ /* 0x000fe200078e02ff */
[----:B------:R-:W4:Y:S01]  /*11190*/  LDSM.16.M88.4 R32, [R192+0x1800] ;  /* 0x00180000c020783b */ /* 0x000f220000000200 */
[----:B------:R-:W-:Y:S01]  /*111a0*/  @!P0 IMAD.WIDE.U32 R150, R142, 0x60, R140 ;  /* 0x000000608e968825 */ /* 0x000fe200078e008c */
[----:B------:R-:W-:Y:S03]  /*111b0*/  @!P0 IADD3 R152, P1, R140, R140, RZ ;  /* 0x0000008c8c988210 */ /* 0x000fe60007f3e0ff */
[----:B------:R-:W-:Y:S01]  /*111c0*/  @!P0 IMAD.IADD R119, R149, 0x1, R0 ;  /* 0x0000000195778824 */ /* 0x000fe200078e0200 */
[----:B------:R-:W5:Y:S01]  /*111d0*/  LDSM.16.M88.4 R40, [R192+0x2000] ;  /* 0x00200000c028783b */ /* 0x000f620000000200 */
[----:B------:R-:W-:Y:S01]  /*111e0*/  @!P0 IMAD.X R153, R141, 0x1, R141, P1 ;  /* 0x000000018d998824 */ /* 0x000fe200008e068d */
[-C--:B------:R-:W-:Y:S02]  /*111f0*/  @!P0 IADD3 R143, P3, R238, R150.reuse, RZ ;  /* 0x00000096ee8f8210 */ /* 0x080fe40007f7e0ff */
[----:B------:R-:W-:Y:S01]  /*11200*/  @!P0 LEA.HI.X R119, R148, c[0x0][0x1fc], R119, 0x1, P2 ;  /* 0x00007f0094778a11 */ /* 0x000fe200010f0c77 */
[----:B------:R-:W-:Y:S01]  /*11210*/  @!P0 IMAD.WIDE.U32 R152, R142, 0x60, R152 ;  /* 0x000000608e988825 */ /* 0x000fe200078e0098 */
[----:B------:R-:W3:Y:S01]  /*11220*/  LDSM.16.M88.4 R48, [R192+0x2800] ;  /* 0x00280000c030783b */ /* 0x000ee20000000200 */
[----:B------:R-:W-:Y:S02]  /*11230*/  @!P0 IADD3 R148, P2, P1, R238, R150, R140 ;  /* 0x00000096ee948210 */ /* 0x000fe4000795e08c */
[----:B------:R-:W-:Y:S01]  /*11240*/  @!P0 LEA R154, P4, R143, c[0x0][0x1f8], 0x1 ;  /* 0x00007e008f9a8a11 */ /* 0x000fe200078808ff */
[----:B------:R-:W-:Y:S02]  /*11250*/  @!P0 IMAD.IADD R140, R0, 0x1, R151 ;  /* 0x00000001008c8824 */ /* 0x000fe400078e0297 */
[----:B------:R-:W4:Y:S03]  /*11260*/  LDSM.16.M88.4 R128, [R207] ;  /* 0x00000000cf80783b */ /* 0x000f260000000200 */
[----:B------:R-:W-:Y:S01]  /*11270*/  @!P0 IADD3.X R151, R235, R140, R141, P2, P1 ;  /* 0x0000008ceb978210 */ /* 0x000fe200017e248d */
[C---:B-1----:R-:W-:Y:S02]  /*11280*/  HMMA.16816.F32.BF16 R4, R120.reuse, R8, RZ ;  /* 0x000000087804723c */ /* 0x042fe400000418ff */
[----:B------:R-:W1:Y:S01]  /*11290*/  LDSM.16.M88.4 R132, [R194] ;  /* 0x00000000c284783b */ /* 0x000e620000000200 */
[----:B------:R-:W-:Y:S01]  /*112a0*/  @!P0 IMAD.X R140, R140, 0x1, R235, P3 ;  /* 0x000000018c8c8824 */ /* 0x000fe200018e06eb */
[----:B------:R-:W-:Y:S02]  /*112b0*/  @!P0 LEA R150, P3, R148, c[0x0][0x1f8], 0x1 ;  /* 0x00007e0094968a11 */ /* 0x000fe400078608ff */
[----:B------:R-:W-:Y:S02]  /*112c0*/  @!P0 IADD3 R149, P2, R238, R152, RZ ;  /* 0x00000098ee958210 */ /* 0x000fe40007f5e0ff */
[C---:B------:R-:W-:Y:S01]  /*112d0*/  HMMA.16816.F32.BF16 R8, R120.reuse, R10, RZ ;  /* 0x0000000a7808723c */ /* 0x040fe200000418ff */
[----:B------:R-:W1:Y:S01]  /*112e0*/  LDSM.16.M88.4 R136, [R195] ;  /* 0x00000000c388783b */ /* 0x000e620000000200 */
[----:B------:R-:W-:Y:S02]  /*112f0*/  @!P0 ISETP.GE.AND P1, PT, R116, c[0x0][0x1d4], PT ;  /* 0x0000750074008a0c */ /* 0x000fe40003f26270 */
[----:B------:R-:W-:Y:S02]  /*11300*/  @!P0 LEA.HI.X R155, R143, c[0x0][0x1fc], R140, 0x1, P4 ;  /* 0x00007f008f9b8a11 */ /* 0x000fe400020f0c8c */
[----:B------:R-:W-:Y:S01]  /*11310*/  @!P0 LEA.HI.X R151, R148, c[0x0][0x1fc], R151, 0x1, P3 ;  /* 0x00007f0094978a11 */ /* 0x000fe200018f0c97 */
[----:B------:R-:W-:Y:S01]  /*11320*/  LDSM.16.M88.4 R140, [R198] ;  /* 0x00000000c68c783b */ /* 0x000fe20000000200 */
[C---:B--2---:R-:W-:Y:S01]  /*11330*/  HMMA.16816.F32.BF16 R12, R120.reuse, R16, RZ ;  /* 0x00000010780c723c */ /* 0x044fe200000418ff */
[----:B------:R-:W-:Y:S03]  /*11340*/  @!P0 IADD3.X R0, R235, R0, R153, P2, !PT ;  /* 0x00000000eb008210 */ /* 0x000fe600017fe499 */
[C---:B------:R-:W-:Y:S04]  /*11350*/  @!P0 LEA R152, P2, R149.reuse, c[0x0][0x1f8], 0x1 ;  /* 0x00007e0095988a11 */ /* 0x040fe800078408ff */
[C---:B------:R-:W-:Y:S01]  /*11360*/  HMMA.16816.F32.BF16 R16, R120.reuse, R18, RZ ;  /* 0x000000127810723c */ /* 0x040fe200000418ff */
[----:B------:R-:W-:Y:S07]  /*11370*/  @!P0 LEA.HI.X R153, R149, c[0x0][0x1fc], R0, 0x1, P2 ;  /* 0x00007f0095998a11 */ /* 0x000fee00010f0c00 */
[C---:B---3--:R-:W-:Y:S08]  /*11380*/  HMMA.16816.F32.BF16 R20, R120.reuse, R24, RZ ;  /* 0x000000187814723c */ /* 0x048ff000000418ff */
[C---:B------:R-:W-:Y:S08]  /*11390*/  HMMA.16816.F32.BF16 R24, R120.reuse, R26, RZ ;  /* 0x0000001a7818723c */ /* 0x040ff000000418ff */
[C---:B----4-:R-:W-:Y:S08]  /*113a0*/  HMMA.16816.F32.BF16 R28, R120.reuse, R32, RZ ;  /* 0x00000020781c723c */ /* 0x050ff000000418ff */
[C---:B------:R-:W-:Y:S08]  /*113b0*/  HMMA.16816.F32.BF16 R32, R120.reuse, R34, RZ ;  /* 0x000000227820723c */ /* 0x040ff000000418ff */
[C---:B-----5:R-:W-:Y:S08]  /*113c0*/  HMMA.16816.F32.BF16 R36, R120.reuse, R40, RZ ;  /* 0x000000287824723c */ /* 0x060ff000000418ff */
[C---:B------:R-:W-:Y:S08]  /*113d0*/  HMMA.16816.F32.BF16 R40, R120.reuse, R42, RZ ;  /* 0x0000002a7828723c */ /* 0x040ff000000418ff */
[C---:B------:R-:W-:Y:S08]  /*113e0*/  HMMA.16816.F32.BF16 R44, R120.reuse, R48, RZ ;  /* 0x00000030782c723c */ /* 0x040ff000000418ff */
[----:B------:R-:W-:Y:S08]  /*113f0*/  HMMA.16816.F32.BF16 R48, R120, R50, RZ ;  /* 0x000000327830723c */ /* 0x000ff000000418ff */
[C---:B------:R-:W-:Y:S08]  /*11400*/  HMMA.16816.F32.BF16 R4, R124.reuse, R128, R4 ;  /* 0x000000807c04723c */ /* 0x040ff00000041804 */
[C---:B------:R-:W-:Y:S01]  /*11410*/  HMMA.16816.F32.BF16 R8, R124.reuse, R130, R8 ;  /* 0x000000827c08723c */ /* 0x040fe20000041808 */
[----:B------:R-:W2:Y:S07]  /*11420*/  LDSM.16.M88.4 R128, [R196] ;  /* 0x00000000c480783b */ /* 0x000eae0000000200 */
[C---:B-1----:R-:W-:Y:S08]  /*11430*/  HMMA.16816.F32.BF16 R12, R124.reuse, R132, R12 ;  /* 0x000000847c0c723c */ /* 0x042ff0000004180c */
[C---:B------:R-:W-:Y:S01]  /*11440*/  HMMA.16816.F32.BF16 R16, R124.reuse, R134, R16 ;  /* 0x000000867c10723c */ /* 0x040fe20000041810 */
[----:B------:R-:W1:Y:S06]  /*11450*/  LDSM.16.M88.4 R132, [R197] ;  /* 0x00000000c584783b */ /* 0x000e6c0000000200 */
[----:B------:R-:W-:Y:S01]  /*11460*/  @!PT LDS RZ, [RZ] ;  /* 0x00000000fffff984 */ /* 0x000fe20000000800 */
[----:B------:R-:W-:Y:S01]  /*11470*/  @!PT LDS RZ, [RZ] ;  /* 0x00000000fffff984 */ /* 0x000fe20000000800 */
[----:B------:R-:W-:Y:S01]  /*11480*/  @!PT LDS RZ, [RZ] ;  /* 0x00000000fffff984 */ /* 0x000fe20000000800 */
[----:B------:R3:W-:Y:S01]  /*11490*/  @!P0 LDGSTS.E.BYPASS.LTC128B.128 [R234+0x100], [R118.64], !P1 ;  /* 0x0010000076ea8fae */ /* 0x0007e2000c901d48 */
[C---:B------:R-:W-:Y:S05]  /*114a0*/  HMMA.16816.F32.BF16 R20, R124.reuse, R136, R20 ;  /* 0x000000887c14723c */ /* 0x040fea0000041814 */
[----:B------:R3:W-:Y:S03]  /*114b0*/  @!P0 LDGSTS.E.BYPASS.LTC128B.128 [R234+0x3100], [R118.64+0x80], !P5 ;  /* 0x0310008076ea8fae */ /* 0x0007e6000e901d48 */
[C---:B------:R-:W-:Y:S03]  /*114c0*/  HMMA.16816.F32.BF16 R24, R124.reuse, R138, R24 ;  /* 0x0000008a7c18723c */ /* 0x040fe60000041818 */
[----:B------:R4:W-:Y:S05]  /*114d0*/  @!P0 LDGSTS.E.BYPASS.LTC128B.128 [R234+0x1100], [R154.64], !P1 ;  /* 0x011000009aea8fae */ /* 0x0009ea000c901d48 */
[C---:B--2---:R-:W-:Y:S01]  /*114e0*/  HMMA.16816.F32.BF16 R28, R124.reuse, R128, R28 ;  /* 0x000000807c1c723c */ /* 0x044fe2000004181c */
[----:B------:R4:W-:Y:S06]  /*114f0*/  @!P0 LDGSTS.E.BYPASS.LTC128B.128 [R234+0x4100], [R154.64+0x80], !P5 ;  /* 0x041000809aea8fae */ /* 0x0009ec000e901d48 */
[----:B------:R2:W-:Y:S01]  /*11500*/  @!P0 LDGSTS.E.BYPASS.LTC128B.128 [R234+0x2100], [R150.64], !P1 ;  /* 0x0210000096ea8fae */ /* 0x0005e2000c901d48 */
[C---:B------:R-:W-:Y:S05]  /*11510*/  HMMA.16816.F32.BF16 R32, R124.reuse, R130, R32 ;  /* 0x000000827c20723c */ /* 0x040fea0000041820 */
[----:B------:R4:W-:Y:S01]  /*11520*/  @!P0 LDGSTS.E.BYPASS.LTC128B.128 [R234+0x5100], [R152.64+0x80], !P5 ;  /* 0x0510008098ea8fae */ /* 0x0009e2000e901d48 */
[C---:B------:R-:W-:Y:S02]  /*11530*/  ISETP.GT.AND P0, PT, R245.reuse, R237, PT ;  /* 0x000000edf500720c */ /* 0x040fe40003f04270 */
[C---:B-1----:R-:W-:Y:S03]  /*11540*/  HMMA.16816.F32.BF16 R36, R124.reuse, R132, R36 ;  /* 0x000000847c24723c */ /* 0x042fe60000041824 */
[----:B------:R-:W1:Y:S05]  /*11550*/  LDSM.16.M88.4 R136, [R206] ;  /* 0x00000000ce88783b */ /* 0x000e6a0000000200 */
[C---:B------:R-:W-:Y:S01]  /*11560*/  HMMA.16816.F32.BF16 R40, R124.reuse, R134, R40 ;  /* 0x000000867c28723c */ /* 0x040fe20000041828 */
[----:B------:R-:W0:Y:S03]  /*11570*/  LDGDEPBAR ;  /* 0x00000000000079af */ /* 0x000e260000000000 */
[----:B---3--:R-:W-:Y:S01]  /*11580*/  @P0 IMAD.MOV.U32 R119, RZ, RZ, 0x5 ;  /* 0x00000005ff770424 */ /* 0x008fe200078e00ff */
[----:B------:R-:W-:Y:S02]  /*11590*/  @P0 IADD3 R0, R245, -0x1, RZ ;  /* 0xfffffffff5000810 */ /* 0x000fe40007ffe0ff */
[----:B------:R-:W-:Y:S01]  /*115a0*/  LDSM.16.M88.4 R128, [R206+0x1800] ;  /* 0x00180000ce80783b */ /* 0x000fe20000000200 */
[C---:B------:R-:W-:Y:S05]  /*115b0*/  HMMA.16816.F32.BF16 R44, R124.reuse, R140, R44 ;  /* 0x0000008c7c2c723c */ /* 0x040fea000004182c */
[----:B--2---:R-:W2:Y:S03]  /*115c0*/  LDSM.16.M88.4 R148, [R206+0x800] ;  /* 0x00080000ce94783b */ /* 0x004ea60000000200 */
[----:B------:R-:W-:Y:S03]  /*115d0*/  HMMA.16816.F32.BF16 R48, R124, R142, R48 ;  /* 0x0000008e7c30723c */ /* 0x000fe60000041830 */
[----:B----4-:R-:W3:Y:S06]  /*115e0*/  LDSM.16.M88.4 R152, [R206+0x1000] ;  /* 0x00100000ce98783b */ /* 0x010eec0000000200 */
[----:B------:R-:W4:Y:S06]  /*115f0*/  LDSM.16.M88.4 R132, [R206+0x2000] ;  /* 0x00200000ce84783b */ /* 0x000f2c0000000200 */
[----:B------:R-:W5:Y:S01]  /*11600*/  LDSM.16.M88.4 R156, [R206+0x2800] ;  /* 0x00280000ce9c783b */ /* 0x000f620000000200 */
[C---:B-1----:R-:W-:Y:S05]  /*11610*/  HMMA.16816.F32.BF16 R4, R144.reuse, R136, R4 ;  /* 0x000000889004723c */ /* 0x042fea0000041804 */
[----:B------:R-:W1:Y:S03]  /*11620*/  LDSM.16.M88.4 R164, [R204+-0x3000] ;  /* 0xffd00000cca4783b */ /* 0x000e660000000200 */
[C---:B------:R-:W-:Y:S03]  /*11630*/  HMMA.16816.F32.BF16 R8, R144.reuse, R138, R8 ;  /* 0x0000008a9008723c */ /* 0x040fe60000041808 */
[----:B------:R-:W1:Y:S06]  /*11640*/  LDSM.16.M88.4 R140, [R204+-0x2800] ;  /* 0xffd80000cc8c783b */ /* 0x000e6c0000000200 */
[----:B------:R-:W1:Y:S01]  /*11650*/  LDSM.16.M88.4 R136, [R204+-0x2000] ;  /* 0xffe00000cc88783b */ /* 0x000e620000000200 */
[C---:B--2---:R-:W-:Y:S05]  /*11660*/  HMMA.16816.F32.BF16 R12, R144.reuse, R148, R12 ;  /* 0x00000094900c723c */ /* 0x044fea000004180c */
[----:B------:R-:W-:Y:S03]  /*11670*/  LDSM.16.M88.4 R176, [R200] ;  /* 0x00000000c8b0783b */ /* 0x000fe60000000200 */
[C---:B------:R-:W-:Y:S03]  /*11680*/  HMMA.16816.F32.BF16 R16, R144.reuse, R150, R16 ;  /* 0x000000969010723c */ /* 0x040fe60000041810 */
[----:B------:R-:W2:Y:S05]  /*11690*/  LDSM.16.M88.4 R148, [R204+-0x1800] ;  /* 0xffe80000cc94783b */ /* 0x000eaa0000000200 */
[C---:B---3--:R-:W-:Y:S08]  /*116a0*/  HMMA.16816.F32.BF16 R20, R144.reuse, R152, R20 ;  /* 0x000000989014723c */ /* 0x048ff00000041814 */
[C---:B------:R-:W-:Y:S01]  /*116b0*/  HMMA.16816.F32.BF16 R24, R144.reuse, R154, R24 ;  /* 0x0000009a9018723c */ /* 0x040fe20000041818 */
[----:B------:R-:W3:Y:S07]  /*116c0*/  LDSM.16.M88.4 R152, [R204+-0x1000] ;  /* 0xfff00000cc98783b */ /* 0x000eee0000000200 */
[C---:B------:R-:W-:Y:S08]  /*116d0*/  HMMA.16816.F32.BF16 R28, R144.reuse, R128, R28 ;  /* 0x00000080901c723c */ /* 0x040ff0000004181c */
[C---:B------:R-:W-:Y:S01]  /*116e0*/  HMMA.16816.F32.BF16 R32, R144.reuse, R130, R32 ;  /* 0x000000829020723c */ /* 0x040fe20000041820 */
[----:B------:R-:W2:Y:S07]  /*116f0*/  LDSM.16.M88.4 R128, [R204+-0x800] ;  /* 0xfff80000cc80783b */ /* 0x000eae0000000200 */
[C---:B----4-:R-:W-:Y:S08]  /*11700*/  HMMA.16816.F32.BF16 R36, R144.reuse, R132, R36 ;  /* 0x000000849024723c */ /* 0x050ff00000041824 */
[C---:B------:R-:W-:Y:S01]  /*11710*/  HMMA.16816.F32.BF16 R40, R144.reuse, R134, R40 ;  /* 0x000000869028723c */ /* 0x040fe20000041828 */
[----:B------:R-:W4:Y:S07]  /*11720*/  LDSM.16.M88.4 R132, [R192+0x3000] ;  /* 0x00300000c084783b */ /* 0x000f2e0000000200 */
        /* <DEDUP_REMOVED lines=20> */
[----:B------:R-:W5:Y:S07]  /*11870*/  LDSM.16.M88.4 R128, [R199] ;  /* 0x00000000c780783b */ /* 0x000f6e0000000200 */
[C---:B----4-:R-:W-:Y:S08]  /*11880*/  HMMA.16816.F32.BF16 R4, R168.reuse, R132, R4 ;  /* 0x00000084a804723c */ /* 0x050ff00000041804 */
[C---:B------:R-:W-:Y:S01]  /*11890*/  HMMA.16816.F32.BF16 R8, R168.reuse, R134, R8 ;  /* 0x00000086a808723c */ /* 0x040fe20000041808 */
[----:B------:R-:W4:Y:S07]  /*118a0*/  LDSM.16.M88.4 R132, [R201] ;  /* 0x00000000c984783b */ /* 0x000f2e0000000200 */
        /* <DEDUP_REMOVED lines=17> */
[----:B------:R-:W-:Y:S07]  /*119c0*/  LDSM.16.M88.4 R152, [R206+0x4000] ;  /* 0x00400000ce98783b */ /* 0x000fee0000000200 */
[C---:B-----5:R-:W-:Y:S08]  /*119d0*/  HMMA.16816.F32.BF16 R12, R172.reuse, R128, R12 ;  /* 0x00000080ac0c723c */ /* 0x060ff0000004180c */
[C---:B------:R-:W-:Y:S01]  /*119e0*/  HMMA.16816.F32.BF16 R16, R172.reuse, R130, R16 ;  /* 0x00000082ac10723c */ /* 0x040fe20000041810 */
[----:B------:R-:W2:Y:S07]  /*119f0*/  LDSM.16.M88.4 R128, [R206+0x3000] ;  /* 0x00300000ce80783b */ /* 0x000eae0000000200 */
[C---:B------:R-:W-:Y:S08]  /*11a00*/  HMMA.16816.F32.BF16 R20, R172.reuse, R176, R20 ;  /* 0x000000b0ac14723c */ /* 0x040ff00000041814 */
[C---:B------:R-:W-:Y:S01]  /*11a10*/  HMMA.16816.F32.BF16 R24, R172.reuse, R178, R24 ;  /* 0x000000b2ac18723c */ /* 0x040fe20000041818 */
[----:B------:R-:W-:Y:S07]  /*11a20*/  LDSM.16.M88.4 R176, [R204+0x800] ;  /* 0x00080000ccb0783b */ /* 0x000fee0000000200 */
[C---:B----4-:R-:W-:Y:S08]  /*11a30*/  HMMA.16816.F32.BF16 R28, R172.reuse, R132, R28 ;  /* 0x00000084ac1c723c */ /* 0x050ff0000004181c */
[C---:B------:R-:W-:Y:S01]  /*11a40*/  HMMA.16816.F32.BF16 R32, R172.reuse, R134, R32 ;  /* 0x00000086ac20723c */ /* 0x040fe20000041820 */
[----:B------:R-:W3:Y:S07]  /*11a50*/  LDSM.16.M88.4 R132, [R206+0x5800] ;  /* 0x00580000ce84783b */ /* 0x000eee0000000200 */
[C---:B-1----:R-:W-:Y:S08]  /*11a60*/  HMMA.16816.F32.BF16 R36, R172.reuse, R136, R36 ;  /* 0x00000088ac24723c */ /* 0x042ff00000041824 */
[C---:B------:R-:W-:Y:S01]  /*11a70*/  HMMA.16816.F32.BF16 R40, R172.reuse, R138, R40 ;  /* 0x0000008aac28723c */ /* 0x040fe20000041828 */
[----:B------:R-:W1:Y:S07]  /*11a80*/  LDSM.16.M88.4 R136, [R204] ;  /* 0x00000000cc88783b */ /* 0x000e6e0000000200 */
[C---:B------:R-:W-:Y:S07]  /*11a90*/  HMMA.16816.F32.BF16 R44, R172.reuse, R140, R44 ;  /* 0x0000008cac2c723c */ /* 0x040fee000004182c */
[----:B------:R-:W-:Y:S01]  /*11aa0*/  @P0 IMAD.MOV.U32 R140, RZ, RZ, c[0x0][0x1e0] ;  /* 0x00007800ff8c0624 */ /* 0x000fe200078e00ff */
[----:B------:R-:W-:Y:S04]  /*11ab0*/  HMMA.16816.F32.BF16 R48, R172, R142, R48 ;  /* 0x0000008eac30723c */ /* 0x000fe80000041830 */
[C---:B------:R-:W-:Y:S01]  /*11ac0*/  @P0 IMAD.SHL.U32 R118, R140.reuse, 0x20, RZ ;  /* 0x000000208c760824 */ /* 0x040fe200078e00ff */
[----:B------:R-:W-:Y:S02]  /*11ad0*/  @P0 SHF.L.U64.HI R119, R140, R119, c[0x0][0x1e4] ;  /* 0x000079008c770619 */ /* 0x000fe40000010277 */
[----:B------:R-:W-:Y:S01]  /*11ae0*/  @P0 SHF.R.S32.HI R141, RZ, 0x1f, R0 ;  /* 0x0000001fff8d0819 */ /* 0x000fe20000011400 */
[C---:B--2---:R-:W-:Y:S05]  /*11af0*/  HMMA.16816.F32.BF16 R4, R180.reuse, R128, R4 ;  /* 0x00000080b404723c */ /* 0x044fea0000041804 */
[----:B------:R-:W-:Y:S02]  /*11b00*/  @P0 IMAD R141, R141, c[0x0][0x1e0], RZ ;  /* 0x000078008d8d0a24 */ /* 0x000fe400078e02ff */
[C---:B------:R-:W-:Y:S01]  /*11b10*/  @P0 IMAD.WIDE.U32 R142, R0.reuse, c[0x0][0x1e0], RZ ;  /* 0x00007800008e0a25 */ /* 0x040fe200078e00ff */
[C---:B------:R-:W-:Y:S01]  /*11b20*/  HMMA.16816.F32.BF16 R8, R180.reuse, R130, R8 ;  /* 0x00000082b408723c */ /* 0x040fe20000041808 */
[----:B------:R-:W2:Y:S03]  /*11b30*/  LDSM.16.M88.4 R128, [R204+0x1000] ;  /* 0x00100000cc80783b */ /* 0x000ea60000000200 */
[----:B------:R-:W-:Y:S04]  /*11b40*/  @P0 IMAD R141, R0, c[0x0][0x1e4], R141 ;  /* 0x00007900008d0a24 */ /* 0x000fe800078e028d */
[C---:B------:R-:W-:Y:S04]  /*11b50*/  HMMA.16816.F32.BF16 R12, R180.reuse, R148, R12 ;  /* 0x00000094b40c723c */ /* 0x040fe8000004180c */
[----:B------:R-:W-:Y:S03]  /*11b60*/  @P0 IMAD.IADD R0, R143, 0x1, R141 ;  /* 0x000000018f000824 */ /* 0x000fe600078e028d */
[----:B------:R-:W-:Y:S01]  /*11b70*/  @P0 IADD3 R148, P1, R118, R118, RZ ;  /* 0x0000007676940210 */ /* 0x000fe20007f3e0ff */
[C---:B------:R-:W-:Y:S04]  /*11b80*/  HMMA.16816.F32.BF16 R16, R180.reuse, R150, R16 ;  /* 0x00000096b410723c */ /* 0x040fe80000041810 */
[----:B------:R-:W-:Y:S02]  /*11b90*/  @P0 IMAD.X R149, R119, 0x1, R119, P1 ;  /* 0x0000000177950824 */ /* 0x000fe400008e0677 */
[----:B------:R-:W-:Y:S02]  /*11ba0*/  @P0 IMAD R0, R0, 0x60, RZ ;  /* 0x0000006000000824 */ /* 0x000fe400078e02ff */
[C---:B------:R-:W-:Y:S04]  /*11bb0*/  HMMA.16816.F32.BF16 R20, R180.reuse, R152, R20 ;  /* 0x00000098b414723c */ /* 0x040fe80000041814 */
[----:B------:R-:W-:Y:S02]  /*11bc0*/  @P0 IMAD.MOV.U32 R150, RZ, RZ, R240 ;  /* 0x000000ffff960224 */ /* 0x000fe400078e00f0 */
[----:B------:R-:W-:Y:S02]  /*11bd0*/  @P0 IMAD.MOV.U32 R151, RZ, RZ, R236 ;  /* 0x000000ffff970224 */ /* 0x000fe400078e00ec */
[C---:B------:R-:W-:Y:S04]  /*11be0*/  HMMA.16816.F32.BF16 R24, R180.reuse, R154, R24 ;  /* 0x0000009ab418723c */ /* 0x040fe80000041818 */
[----:B------:R-:W-:Y:S04]  /*11bf0*/  @P0 IMAD.WIDE.U32 R150, R142, 0x60, R150 ;  /* 0x000000608e960825 */ /* 0x000fe800078e0096 */
[C---:B------:R-:W-:Y:S04]  /*11c00*/  HMMA.16816.F32.BF16 R28, R180.reuse, R156, R28 ;  /* 0x0000009cb41c723c */ /* 0x040fe8000004181c */
[----:B------:R-:W-:Y:S01]  /*11c10*/  @P0 LEA R140, P2, R150, c[0x0][0x1c8], 0x1 ;  /* 0x00007200968c0a11 */ /* 0x000fe200078408ff */
[C---:B------:R-:W-:Y:S03]  /*11c20*/  @P0 IMAD.WIDE.U32 R148, R142.reuse, 0x60, R148 ;  /* 0x000000608e940825 */ /* 0x040fe600078e0094 */
[C---:B------:R-:W-:Y:S04]  /*11c30*/  HMMA.16816.F32.BF16 R32, R180.reuse, R158, R32 ;  /* 0x0000009eb420723c */ /* 0x040fe80000041820 */
[----:B------:R-:W-:Y:S04]  /*11c40*/  @P0 IMAD.WIDE.U32 R142, R142, 0x60, R118 ;  /* 0x000000608e8e0825 */ /* 0x000fe800078e0076 */
[C---:B------:R-:W-:Y:S04]  /*11c50*/  HMMA.16816.F32.BF16 R36, R180.reuse, R164, R36 ;  /* 0x000000a4b424723c */ /* 0x040fe80000041824 */
[----:B------:R-:W-:Y:S04]  /*11c60*/  @P0 IMAD.IADD R143, R0, 0x1, R143 ;  /* 0x00000001008f0824 */ /* 0x000fe800078e028f */
[C---:B------:R-:W-:Y:S08]  /*11c70*/  HMMA.16816.F32.BF16 R40, R180.reuse, R166, R40 ;  /* 0x000000a6b428723c */ /* 0x040ff00000041828 */
[C---:B---3--:R-:W-:Y:S08]  /*11c80*/  HMMA.16816.F32.BF16 R44, R180.reuse, R132, R44 ;  /* 0x00000084b42c723c */ /* 0x048ff0000004182c */
[----:B------:R-:W-:Y:S01]  /*11c90*/  HMMA.16816.F32.BF16 R48, R180, R134, R48 ;  /* 0x00000086b430723c */ /* 0x000fe20000041830 */
[----:B------:R-:W3:Y:S07]  /*11ca0*/  LDSM.16.M88.4 R132, [R204+0x1800] ;  /* 0x00180000cc84783b */ /* 0x000eee0000000200 */
[C---:B-1----:R-:W-:Y:S08]  /*11cb0*/  HMMA.16816.F32.BF16 R4, R184.reuse, R136, R4 ;  /* 0x00000088b804723c */ /* 0x042ff00000041804 */
[C---:B------:R-:W-:Y:S01]  /*11cc0*/  HMMA.16816.F32.BF16 R8, R184.reuse, R138, R8 ;  /* 0x0000008ab808723c */ /* 0x040fe20000041808 */
[----:B------:R-:W1:Y:S07]  /*11cd0*/  LDSM.16.M88.4 R136, [R204+0x2000] ;  /* 0x00200000cc88783b */ /* 0x000e6e0000000200 */
[C---:B------:R-:W-:Y:S08]  /*11ce0*/  HMMA.16816.F32.BF16 R12, R184.reuse, R176, R12 ;  /* 0x000000b0b80c723c */ /* 0x040ff0000004180c */
[C---:B------:R-:W-:Y:S08]  /*11cf0*/  HMMA.16816.F32.BF16 R16, R184.reuse, R178, R16 ;  /* 0x000000b2b810723c */ /* 0x040ff00000041810 */
[C---:B--2---:R-:W-:Y:S08]  /*11d00*/  HMMA.16816.F32.BF16 R20, R184.reuse, R128, R20 ;  /* 0x00000080b814723c */ /* 0x044ff00000041814 */
[C---:B------:R-:W-:Y:S01]  /*11d10*/  HMMA.16816.F32.BF16 R24, R184.reuse, R130, R24 ;  /* 0x00000082b818723c */ /* 0x040fe20000041818 */
[----:B------:R-:W2:Y:S01]  /*11d20*/  LDSM.16.M88.4 R128, [R204+0x2800] ;  /* 0x00280000cc80783b */ /* 0x000ea20000000200 */
[----:B------:R-:W-:Y:S05]  /*11d30*/  DEPBAR.LE SB0, 0x0 ;  /* 0x000080000000791a */ /* 0x000fea0000000000 */
[----:B------:R-:W-:Y:S01]  /*11d40*/  BAR.SYNC.DEFER_BLOCKING 0x0 ;  /* 0x0000000000007b1d */ /* 0x000fe20000010000 */
[C---:B---3--:R-:W-:Y:S07]  /*11d50*/  HMMA.16816.F32.BF16 R28, R184.reuse, R132, R28 ;  /* 0x00000084b81c723c */ /* 0x048fee000004181c */
[----:B------:R-:W-:Y:S01]  /*11d60*/  @P0 IMAD.IADD R132, R151, 0x1, R0 ;  /* 0x0000000197840824 */ /* 0x000fe200078e0200 */
[----:B------:R-:W-:Y:S01]  /*11d70*/  @P0 IADD3 R133, P1, R240, R148, RZ ;  /* 0x00000094f0850210 */ /* 0x000fe20007f3e0ff */
[C---:B------:R-:W-:Y:S03]  /*11d80*/  HMMA.16816.F32.BF16 R32, R184.reuse, R134, R32 ;  /* 0x00000086b820723c */ /* 0x040fe60000041820 */
[----:B------:R-:W-:Y:S02]  /*11d90*/  @P0 LEA.HI.X R141, R150, c[0x0][0x1cc], R132, 0x1, P2 ;  /* 0x00007300968d0a11 */ /* 0x000fe400010f0c84 */
[----:B------:R-:W-:Y:S01]  /*11da0*/  @P0 IADD3.X R132, R236, R0, R149, P1, !PT ;  /* 0x00000000ec840210 */ /* 0x000fe20000ffe495 */
[----:B------:R-:W-:Y:S01]  /*11db0*/  IMAD.IADD R0, R218, 0x1, R209 ;  /* 0x00000001da007824 */ /* 0x000fe200078e02d1 */
[CC--:B------:R-:W-:Y:S01]  /*11dc0*/  @P0 IADD3 R148, P1, R240.reuse, R142.reuse, RZ ;  /* 0x0000008ef0940210 */ /* 0x0c0fe20007f3e0ff */
[C---:B-1----:R-:W-:Y:S04]  /*11dd0*/  HMMA.16816.F32.BF16 R36, R184.reuse, R136, R36 ;  /* 0x00000088b824723c */ /* 0x042fe80000041824 */
[----:B------:R-:W-:Y:S01]  /*11de0*/  @P0 IMAD.X R134, R143, 0x1, R236, P1 ;  /* 0x000000018f860824 */ /* 0x000fe200008e06ec */
[----:B------:R-:W-:Y:S01]  /*11df0*/  @P0 IADD3 R142, P3, P2, R240, R142, R118 ;  /* 0x0000008ef08e0210 */ /* 0x000fe20007a7e076 */
[----:B------:R-:W-:Y:S01]  /*11e00*/  @P6 IMAD.HI.U32 R135, R0, c[0x0][0x2c8], RZ ;  /* 0x0000b20000876a27 */ /* 0x000fe200078e00ff */
[----:B------:R-:W-:Y:S01]  /*11e10*/  @P0 LEA R118, P1, R148, c[0x0][0x1c8], 0x1 ;  /* 0x0000720094760a11 */ /* 0x000fe200078208ff */
[C---:B------:R-:W-:Y:S04]  /*11e20*/  HMMA.16816.F32.BF16 R40, R184.reuse, R138, R40 ;  /* 0x0000008ab828723c */ /* 0x040fe80000041828 */
[----:B------:R-:W-:Y:S02]  /*11e30*/  @P0 IADD3.X R143, R236, R143, R119, P3, P2 ;  /* 0x0000008fec8f0210 */ /* 0x000fe40001fe4477 */
[----:B------:R-:W-:Y:S02]  /*11e40*/  @P0 LEA.HI.X R119, R148, c[0x0][0x1cc], R134, 0x1, P1 ;  /* 0x0000730094770a11 */ /* 0x000fe400008f0c86 */
[----:B------:R-:W-:Y:S01]  /*11e50*/  @P0 ISETP.GE.AND P1, PT, R116, c[0x0][0x1d4], PT ;  /* 0x0000750074000a0c */ /* 0x000fe20003f26270 */
[C---:B--2---:R-:W-:Y:S03]  /*11e60*/  HMMA.16816.F32.BF16 R44, R184.reuse, R128, R44 ;  /* 0x00000080b82c723c */ /* 0x044fe6000004182c */
[C---:B------:R-:W-:Y:S02]  /*11e70*/  @P0 LEA R136, P3, R142.reuse, c[0x0][0x1c8], 0x1 ;  /* 0x000072008e880a11 */ /* 0x040fe400078608ff */
[C---:B------:R-:W-:Y:S02]  /*11e80*/  @P0 LEA R134, P2, R133.reuse, c[0x0][0x1c8], 0x1 ;  /* 0x0000720085860a11 */ /* 0x040fe400078408ff */
[----:B------:R-:W-:Y:S01]  /*11e90*/  @P0 LEA.HI.X R137, R142, c[0x0][0x1cc], R143, 0x1, P3 ;  /* 0x000073008e890a11 */ /* 0x000fe200018f0c8f */
[----:B------:R-:W-:Y:S04]  /*11ea0*/  HMMA.16816.F32.BF16 R48, R184, R130, R48 ;  /* 0x00000082b830723c */ /* 0x000fe80000041830 */
[----:B------:R-:W-:Y:S01]  /*11eb0*/  @!PT LDS RZ, [RZ] ;  /* 0x00000000fffff984 */ /* 0x000fe20000000800 */
[----:B------:R-:W-:Y:S01]  /*11ec0*/  @!PT LDS RZ, [RZ] ;  /* 0x00000000fffff984 */ /* 0x000fe20000000800 */
[----:B------:R-:W-:Y:S01]  /*11ed0*/  @!PT LDS RZ, [RZ] ;  /* 0x00000000fffff984 */ /* 0x000fe20000000800 */
[----:B------:R1:W-:Y:S01]  /*11ee0*/  @P0 LDGSTS.E.BYPASS.LTC128B.128 [R234+0x8100], [R140.64], !P1 ;  /* 0x081000008cea0fae */ /* 0x0003e2000c901d48 */
[----:B------:R-:W-:Y:S02]  /*11ef0*/  @P6 SHF.R.U32.HI R0, RZ, c[0x0][0x2cc], R135 ;  /* 0x0000b300ff006a19 */ /* 0x000fe40000011687 */
[----:B------:R-:W-:Y:S01]  /*11f00*/  @P0 LEA.HI.X R135, R133, c[0x0][0x1cc], R132, 0x1, P2 ;  /* 0x0000730085870a11 */ /* 0x000fe200010f0c84 */
[----:B------:R-:W-:Y:S02]  /*11f10*/  IMAD R130, R245, -0x60, RZ ;  /* 0xffffffa0f5827824 */ /* 0x000fe400078e02ff */
[----:B------:R1:W-:Y:S06]  /*11f20*/  @P0 LDGSTS.E.BYPASS.LTC128B.128 [R234+0xb100], [R140.64+0x80], !P5 ;  /* 0x0b1000808cea0fae */ /* 0x0003ec000e901d48 */
[----:B------:R2:W-:Y:S06]  /*11f30*/  @P0 LDGSTS.E.BYPASS.LTC128B.128 [R234+0x9100], [R118.64], !P1 ;  /* 0x0910000076ea0fae */ /* 0x0005ec000c901d48 */
[----:B------:R2:W-:Y:S06]  /*11f40*/  @P0 LDGSTS.E.BYPASS.LTC128B.128 [R234+0xc100], [R118.64+0x80], !P5 ;  /* 0x0c10008076ea0fae */ /* 0x0005ec000e901d48 */
[----:B------:R1:W-:Y:S06]  /*11f50*/  @P0 LDGSTS.E.BYPASS.LTC128B.128 [R234+0xa100], [R136.64], !P1 ;  /* 0x0a10000088ea0fae */ /* 0x0003ec000c901d48 */
[----:B------:R1:W-:Y:S01]  /*11f60*/  @P0 LDGSTS.E.BYPASS.LTC128B.128 [R234+0xd100], [R134.64+0x80], !P5 ;  /* 0x0d10008086ea0fae */ /* 0x0003e2000e901d48 */
[----:B------:R-:W-:Y:S05]  /*11f70*/  ISETP.GE.AND P5, PT, R232, 0x1, PT ;  /* 0x00000001e800780c */ /* 0x000fea0003fa6270 */
[----:B------:R-:W3:Y:S06]  /*11f80*/  SHFL.IDX PT, R128, R0, RZ, 0x1c1f ;  /* 0x001c1fff00807589 */ /* 0x000eec00000e0000 */
[----:B------:R-:W0:Y:S01]  /*11f90*/  LDGDEPBAR ;  /* 0x00000000000079af */ /* 0x000e220000000000 */
[----:B--2---:R-:W-:Y:S04]  /*11fa0*/  IADD3 R119, -R217, 0x1, R130 ;  /* 0x00000001d9777810 */ /* 0x004fe80007ffe182 */
[----:B------:R-:W-:Y:S04]  /*11fb0*/  IADD3 R119, -R229, R119, R231 ;  /* 0x00000077e5777210 */ /* 0x000fe80007ffe1e7 */
[C---:B------:R-:W-:Y:S02]  /*11fc0*/  IADD3 R129, R119.reuse, c[0x0][0x328], RZ ;  /* 0x0000ca0077817a10 */ /* 0x040fe40007ffe0ff */
[----:B------:R-:W-:Y:S03]  /*11fd0*/  IADD3 R119, R119, UR4, RZ ;  /* 0x0000000477777c10 */ /* 0x000fe6000fffe0ff */
[----:B---3--:R-:W-:Y:S02]  /*11fe0*/  IMAD.IADD R132, R129, 0x1, R128 ;  /* 0x0000000181847824 */ /* 0x008fe400078e0280 */
        /* <DEDUP_REMOVED lines=15> */
.L_x_2144:
[----:B------:R-:W-:Y:S04]  /*120e0*/  MOV R118, c[0x0][0x32c] ;  /* 0x0000cb0000767a02 */ /* 0x000fe80000000f00 */
[----:B------:R-:W-:Y:S11]  /*120f0*/  ISETP.NE.AND P0, PT, R118, 0x1, PT ;  /* 0x000000017600780c */ /* 0x000ff60003f05270 */
[----:B------:R-:W-:Y:S02]  /*12100*/  @!UPT UIADD3 URZ, URZ, URZ, URZ ;  /* 0x0000003f3f3ff290 */ /* 0x000fe4000fffe03f */
[----:B------:R-:W-:Y:S05]  /*12110*/  @P0 IMAD.HI.U32 R118, R128, c[0x0][0x330], RZ ;  /* 0x0000cc0080760a27 */ /* 0x000fea00078e00ff */
[----:B------:R-:W-:Y:S02]  /*12120*/  @P0 SHF.R.U32.HI R128, RZ, c[0x0][0x334], R118 ;  /* 0x0000cd00ff800a19 */ /* 0x000fe40000011676 */
.L_x_2145:
[----:B------:R-:W-:Y:S05]  /*12130*/  BSYNC B0 ;  /* 0x0000000000007941 */ /* 0x000fea0003800000 */
.L_x_2143:
[----:B------:R-:W-:Y:S04]  /*12140*/  IMAD.IADD R118, R130, 0x1, -R217 ;  /* 0x0000000182767824 */ /* 0x000fe800078e0ad9 */
[----:B------:R-:W-:Y:S05]  /*12150*/  IMAD R128, R128, c[0x0][0x32c], R118 ;  /* 0x0000cb0080807a24 */ /* 0x000fea00078e0276 */
[----:B------:R-:W-:Y:S02]  /*12160*/  IADD3 R118, R128, c[0x0][0x32c], RZ ;  /* 0x0000cb0080767a10 */ /* 0x000fe40007ffe0ff */
[----:B------:R-:W-:Y:S02]  /*12170*/  IMNMX R131, R131, R128, !PT ;  /* 0x0000008083837217 */ /* 0x000fe40007800200 */
[----:B------:R-:W-:Y:S02]  /*12180*/  IMNMX R132, R132, R118, PT ;  /* 0x0000007684847217 */ /* 0x000fe40003800200 */
.L_x_2142:
[C---:B-1----:R-:W-:Y:S01]  /*12190*/  ISETP.GE.AND P1, PT, R130.reuse, 0x1, PT ;  /* 0x000000018200780c */ /* 0x042fe20003f26270 */
[----:B------:R-:W1:Y:S01]  /*121a0*/  SHFL.IDX PT, R0, R0, 0x1, 0x1c1f ;  /* 0x003c1f0000007f89 */ /* 0x000e6200000e0000 */
[----:B------:R-:W-:Y:S02]  /*121b0*/  ISETP.GE.AND P0, PT, R130, 0x2, PT ;  /* 0x000000028200780c */ /* 0x000fe40003f06270 */
[----:B------:R-:W-:Y:S02]  /*121c0*/  LOP3.LUT R230, R230, 0xffffbfff, RZ, 0xc0, !PT ;  /* 0xffffbfffe6e67812 */ /* 0x000fe400078ec0ff */
[C---:B------:R-:W-:Y:S02]  /*121d0*/  ISETP.GE.AND P2, PT, R130.reuse, 0x9, PT ;  /* 0x000000098200780c */ /* 0x040fe40003f46270 */
[C---:B------:R-:W-:Y:S02]  /*121e0*/  ISETP.GE.AND P6, PT, R130.reuse, 0x42, PT ;  /* 0x000000428200780c */ /* 0x040fe40003fc6270 */
[C---:B------:R-:W-:Y:S02]  /*121f0*/  ISETP.GE.AND P5, PT, R130.reuse, 0x49, PT ;  /* 0x000000498200780c */ /* 0x040fe40003fa6270 */
[----:B------:R-:W-:Y:S02]  /*12200*/  ISETP.GE.AND P4, PT, R130, 0x4a, PT ;  /* 0x0000004a8200780c */ /* 0x000fe40003f86270 */
[----:B------:R-:W-:Y:S02]  /*12210*/  @P1 LOP3.LUT R230, R230, 0x4000, RZ, 0xfc, !PT ;  /* 0x00004000e6e61812 */ /* 0x000fe400078efcff */
[C---:B------:R-:W-:Y:S02]  /*12220*/  ISETP.GT.AND P1, PT, R131.reuse, RZ, !P1 ;  /* 0x000000ff8300720c */ /* 0x040fe40004f24270 */
[----:B------:R-:W-:Y:S02]  /*12230*/  LOP3.LUT R230, R230, 0xfffeffff, RZ, 0xc0, !PT ;  /* 0xfffeffffe6e67812 */ /* 0x000fe400078ec0ff */
[----:B------:R-:W-:Y:S02]  /*12240*/  ISETP.LT.OR P1, PT, R132, 0x1, P1 ;  /* 0x000000018400780c */ /* 0x000fe40000f21670 */
[----:B------:R-:W-:Y:S02]  /*12250*/  @P0 LOP3.LUT R230, R230, 0x10000, RZ, 0xfc, !PT ;  /* 0x00010000e6e60812 */ /* 0x000fe400078efcff */
[----:B------:R-:W-:Y:S01]  /*12260*/  ISETP.GT.AND P0, PT, R131, 0x1, !P0 ;  /* 0x000000018300780c */ /* 0x000fe20004704270 */
[--C-:B-1----:R-:W-:Y:S01]  /*12270*/  IMAD.IADD R129, R129, 0x1, R0.reuse ;  /* 0x0000000181817824 */ /* 0x102fe200078e0200 */
[----:B------:R-:W-:Y:S01]  /*12280*/  FSEL R128, R4, -INF , !P1 ;  /* 0xff80000004807808 */ /* 0x000fe20004800000 */
[----:B------:R-:W-:Y:S01]  /*12290*/  IMAD.IADD R119, R119, 0x1, R0 ;  /* 0x0000000177777824 */ /* 0x000fe200078e0200 */
[----:B------:R-:W-:Y:S02]  /*122a0*/  ISETP.GE.AND P1, PT, R130, 0xa, PT ;  /* 0x0000000a8200780c */ /* 0x000fe40003f26270 */
[----:B------:R-:W-:Y:S02]  /*122b0*/  ISETP.LT.OR P0, PT, R132, 0x2, P0 ;  /* 0x000000028400780c */ /* 0x000fe40000701670 */
[----:B------:R-:W-:Y:S02]  /*122c0*/  LOP3.LUT R230, R230, 0xffff7fff, RZ, 0xc0, !PT ;  /* 0xffff7fffe6e67812 */ /* 0x000fe400078ec0ff */
[----:B------:R-:W-:Y:S02]  /*122d0*/  FSEL R118, R5, -INF , !P0 ;  /* 0xff80000005767808 */ /* 0x000fe40004000000 */
[----:B------:R-:W-:Y:S02]  /*122e0*/  @P2 LOP3.LUT R230, R230, 0x8000, RZ, 0xfc, !PT ;  /* 0x00008000e6e62812 */ /* 0x000fe400078efcff */
[C---:B------:R-:W-:Y:S02]  /*122f0*/  ISETP.GT.AND P0, PT, R131.reuse, 0x8, !P2 ;  /* 0x000000088300780c */ /* 0x040fe40005704270 */
        /* <DEDUP_REMOVED lines=16> */
[----:B------:R-:W-:Y:S02]  /*12400*/  ISETP.GT.AND P0, PT, R131, 0x11, !P1 ;  /* 0x000000118300780c */ /* 0x000fe40004f04270 */
[----:B------:R-:W-:Y:S02]  /*12410*/  ISETP.GE.AND P3, PT, R130, 0x59, PT ;  /* 0x000000598200780c */ /* 0x000fe40003f66270 */
        /* <DEDUP_REMOVED lines=89> */
[----:B------:R-:W-:Y:S11]  /*129b0*/  ISETP.GE.AND P0, PT, R130, 0x5a, PT ;  /* 0x0000005a8200780c */ /* 0x000ff60003f06270 */
[----:B------:R-:W-:Y:S02]  /*129c0*/  @!UPT UIADD3 URZ, URZ, URZ, URZ ;  /* 0x0000003f3f3ff290 */ /* 0x000fe4000fffe03f */
[----:B------:R-:W-:Y:S02]  /*129d0*/  @P0 LOP3.LUT R230, R230, 0x40000, RZ, 0xfc, !PT ;  /* 0x00040000e6e60812 */ /* 0x000fe400078efcff */
[----:B------:R-:W-:Y:S04]  /*129e0*/  ISETP.GT.AND P0, PT, R131, 0x59, !P0 ;  /* 0x000000598300780c */ /* 0x000fe80004704270 */
[----:B------:R-:W-:Y:S04]  /*129f0*/  ISETP.LT.OR P0, PT, R132, 0x5a, P0 ;  /* 0x0000005a8400780c */ /* 0x000fe80000701670 */
        /* <DEDUP_REMOVED lines=17> */
.L_x_2148:
[----:B------:R-:W-:Y:S04]  /*12b10*/  MOV R0, c[0x0][0x32c] ;  /* 0x0000cb0000007a02 */ /* 0x000fe80000000f00 */
[----:B------:R-:W-:Y:S11]  /*12b20*/  ISETP.NE.AND P0, PT, R0, 0x1, PT ;  /* 0x000000010000780c */ /* 0x000ff60003f05270 */
[----:B------:R-:W-:Y:S02]  /*12b30*/  @!UPT UIADD3 URZ, URZ, URZ, URZ ;  /* 0x0000003f3f3ff290 */ /* 0x000fe4000fffe03f */
[----:B------:R-:W-:Y:S05]  /*12b40*/  @P0 IMAD.HI.U32 R0, R4, c[0x0][0x330], RZ ;  /* 0x0000cc0004000a27 */ /* 0x000fea00078e00ff */
[----:B------:R-:W-:Y:S02]  /*12b50*/  @P0 SHF.R.U32.HI R4, RZ, c[0x0][0x334], R0 ;  /* 0x0000cd00ff040a19 */ /* 0x000fe40000011600 */
.L_x_2149:
[----:B------:R-:W-:Y:S05]  /*12b60*/  BSYNC B0 ;  /* 0x0000000000007941 */ /* 0x000fea0003800000 */
.L_x_2147:
[----:B------:R-:W-:Y:S04]  /*12b70*/  IMAD.IADD R130, R130, 0x1, -R217 ;  /* 0x0000000182827824 */ /* 0x000fe800078e0ad9 */
[----:B------:R-:W-:Y:S05]  /*12b80*/  IMAD R130, R4, c[0x0][0x32c], R130 ;  /* 0x0000cb0004827a24 */ /* 0x000fea00078e0282 */
[----:B------:R-:W-:Y:S02]  /*12b90*/  IADD3 R0, R130, c[0x0][0x32c], RZ ;  /* 0x0000cb0082007a10 */ /* 0x000fe40007ffe0ff */
[----:B------:R-:W-:Y:S02]  /*12ba0*/  IMNMX R119, R119, R130, !PT ;  /* 0x0000008277777217 */ /* 0x000fe40007800200 */
[----:B------:R-:W-:Y:S02]  /*12bb0*/  IMNMX R129, R129, R0, PT ;  /* 0x0000000081817217 */ /* 0x000fe40003800200 */
.L_x_2146:
[----:B------:R-:W-:Y:S01]  /*12bc0*/  LOP3.LUT P0, RZ, R230, 0x4000, RZ, 0xc0, !PT ;  /* 0x00004000e6ff7812 */ /* 0x000fe2000780c0ff */
[----:B------:R-:W-:Y:S01]  /*12bd0*/  IMAD.MOV.U32 R32, RZ, RZ, R28 ;  /* 0x000000ffff207224 */ /* 0x000fe200078e001c */
[----:B------:R-:W-:Y:S01]  /*12be0*/  FMNMX.FTZ R0, R128, R3, !PT ;  /* 0x0000000380007209 */ /* 0x000fe20007810000 */
[----:B------:R-:W-:Y:S01]  /*12bf0*/  IMAD.MOV.U32 R41, RZ, RZ, R33 ;  /* 0x000000ffff297224 */ /* 0x000fe200078e0021 */
[----:B------:R-:W-:Y:S01]  /*12c00*/  ISETP.GT.AND P0, PT, R119, RZ, !P0 ;  /* 0x000000ff7700720c */ /* 0x000fe20004704270 */
[----:B------:R-:W-:Y:S01]  /*12c10*/  IMAD.MOV.U32 R36, RZ, RZ, R133 ;  /* 0x000000ffff247224 */ /* 0x000fe200078e0085 */
        /* <DEDUP_REMOVED lines=33> */
[----:B------:R-:W-:Y:S02]  /*12e30*/  MOV R33, R29 ;  /* 0x0000001d00217202 */ /* 0x000fe40000000f00 */
        /* <DEDUP_REMOVED lines=33> */
[----:B------:R-:W-:Y:S01]  /*13050*/  LOP3.LUT P0, RZ, R230, 0x40, RZ, 0xc0, !PT ;  /* 0x00000040e6ff7812 */ /* 0x000fe2000780c0ff */
[----:B------:R-:W-:Y:S01]  /*13060*/  LDSM.16.MT88.4 R20, [R190] ;  /* 0x00000000be14783b */ /* 0x000fe20000004200 */
        /* <DEDUP_REMOVED lines=14> */
[----:B------:R-:W1:Y:S01]  /*13150*/  SHFL.BFLY PT, R6, R0, 0x2, 0x1f ;  /* 0x0c401f0000067f89 */ /* 0x000e6200000e0000 */
[----:B------:R-:W-:Y:S02]  /*13160*/  FMNMX.FTZ R4, R48, R4, !PT ;  /* 0x0000000430047209 */ /* 0x000fe40007810000 */
[C---:B------:R-:W-:Y:S02]  /*13170*/  ISETP.GT.AND P0, PT, R119.reuse, 0x30, !P0 ;  /* 0x000000307700780c */ /* 0x040fe40004704270 */
[----:B------:R-:W-:Y:S02]  /*13180*/  ISETP.GT.AND P1, PT, R119, 0x50, !P1 ;  /* 0x000000507700780c */ /* 0x000fe40004f24270 */
[----:B------:R-:W-:Y:S02]  /*13190*/  ISETP.LT.OR P0, PT, R129, 0x31, P0 ;  /* 0x000000318100780c */ /* 0x000fe40000701670 */
[----:B------:R-:W-:Y:S02]  /*131a0*/  ISETP.GT.AND P3, PT, R119, 0x58, !P3 ;  /* 0x000000587700780c */ /* 0x000fe40005f64270 */
[----:B------:R-:W-:Y:S02]  /*131b0*/  FSEL R17, R30, -INF , !P0 ;  /* 0xff8000001e117808 */ /* 0x000fe40004000000 */
[----:B------:R-:W-:Y:S02]  /*131c0*/  LOP3.LUT P0, RZ, R230, 0x8, RZ, 0xc0, !PT ;  /* 0x00000008e6ff7812 */ /* 0x000fe4000780c0ff */
[----:B------:R-:W-:Y:S02]  /*131d0*/  FMNMX.FTZ R4, R17, R4, !PT ;  /* 0x0000000411047209 */ /* 0x000fe40007810000 */
[----:B------:R-:W-:Y:S04]  /*131e0*/  ISETP.GT.AND P0, PT, R119, 0x31, !P0 ;  /* 0x000000317700780c */ /* 0x000fe80004704270 */
[----:B------:R-:W-:Y:S02]  /*131f0*/  ISETP.LT.OR P0, PT, R129, 0x32, P0 ;  /* 0x000000328100780c */ /* 0x000fe40000701670 */
[----:B-1----:R-:W-:Y:S02]  /*13200*/  FMNMX.FTZ R6, R0, R6, !PT ;  /* 0x0000000600067209 */ /* 0x002fe40007810000 */
[----:B------:R-:W-:Y:S02]  /*13210*/  FSEL R25, R31, -INF , !P0 ;  /* 0xff8000001f197808 */ /* 0x000fe40004000000 */
[----:B------:R-:W-:Y:S01]  /*13220*/  LOP3.LUT P0, RZ, R230, 0x4, RZ, 0xc0, !PT ;  /* 0x00000004e6ff7812 */ /* 0x000fe2000780c0ff */
[----:B------:R-:W1:Y:S01]  /*13230*/  SHFL.BFLY PT, R13, R6, 0x1, 0x1f ;  /* 0x0c201f00060d7f89 */ /* 0x000e6200000e0000 */
[----:B------:R-:W-:Y:S02]  /*13240*/  FMNMX.FTZ R4, R25, R4, !PT ;  /* 0x0000000419047209 */ /* 0x000fe40007810000 */
[----:B------:R-:W-:Y:S04]  /*13250*/  ISETP.GT.AND P0, PT, R119, 0x38, !P0 ;  /* 0x000000387700780c */ /* 0x000fe80004704270 */
[----:B------:R-:W-:Y:S01]  /*13260*/  ISETP.LT.OR P0, PT, R129, 0x39, P0 ;  /* 0x000000398100780c */ /* 0x000fe20000701670 */
[----:B------:R-:W-:Y:S03]  /*13270*/  LDSM.16.MT88.4 R28, [R189] ;  /* 0x00000000bd1c783b */ /* 0x000fe60000004200 */
        /* <DEDUP_REMOVED lines=10> */
[----:B------:R-:W-:Y:S02]  /*13320*/  FSEL R249, R38, -INF , !P0 ;  /* 0xff80000026f97808 */ /* 0x000fe40004000000 */
[----:B------:R-:W-:Y:S02]  /*13330*/  ISETP.GT.AND P0, PT, R119, 0x41, !P6 ;  /* 0x000000417700780c */ /* 0x000fe40007704270 */
[----:B------:R-:W-:Y:S02]  /*13340*/  FMNMX.FTZ R4, R249, R4, !PT ;  /* 0x00000004f9047209 */ /* 0x000fe40007810000 */
[----:B------:R-:W-:Y:S02]  /*13350*/  ISETP.LT.OR P0, PT, R129, 0x42, P0 ;  /* 0x000000428100780c */ /* 0x000fe40000701670 */
[----:B------:R-:W-:Y:S02]  /*13360*/  LOP3.LUT P6, RZ, R230, 0x40000, RZ, 0xc0, !PT ;  /* 0x00040000e6ff7812 */ /* 0x000fe400078cc0ff */
[----:B------:R-:W-:Y:S02]  /*13370*/  FSEL R176, R39, -INF , !P0 ;  /* 0xff80000027b07808 */ /* 0x000fe40004000000 */
[----:B------:R-:W-:Y:S02]  /*13380*/  ISETP.GT.AND P0, PT, R119, 0x48, !P5 ;  /* 0x000000487700780c */ /* 0x000fe40006f04270 */
[----:B------:R-:W-:Y:S02]  /*13390*/  FMNMX.FTZ R4, R176, R4, !PT ;  /* 0x00000004b0047209 */ /* 0x000fe40007810000 */
[----:B------:R-:W-:Y:S04]  /*133a0*/  ISETP.LT.OR P0, PT, R129, 0x49, P0 ;  /* 0x000000498100780c */ /* 0x000fe80000701670 */
[----:B------:R-:W-:Y:S02]  /*133b0*/  FSEL R166, R42, -INF , !P0 ;  /* 0xff8000002aa67808 */ /* 0x000fe40004000000 */
[----:B------:R-:W-:Y:S02]  /*133c0*/  ISETP.GT.AND P0, PT, R119, 0x49, !P4 ;  /* 0x000000497700780c */ /* 0x000fe40006704270 */
[----:B------:R-:W-:Y:S02]  /*133d0*/  FMNMX.FTZ R4, R166, R4, !PT ;  /* 0x00000004a6047209 */ /* 0x000fe40007810000 */
[----:B------:R-:W-:Y:S04]  /*133e0*/  ISETP.LT.OR P0, PT, R129, 0x4a, P0 ;  /* 0x0000004a8100780c */ /* 0x000fe80000701670 */
[----:B------:R-:W-:Y:S02]  /*133f0*/  FSEL R165, R43, -INF , !P0 ;  /* 0xff8000002ba57808 */ /* 0x000fe40004000000 */
[----:B------:R-:W-:Y:S02]  /*13400*/  ISETP.GT.AND P0, PT, R119, 0x51, !P2 ;  /* 0x000000517700780c */ /* 0x000fe40005704270 */
[C---:B------:R-:W-:Y:S02]  /*13410*/  ISETP.LT.OR P2, PT, R129.reuse, 0x51, P1 ;  /* 0x000000518100780c */ /* 0x040fe40000f41670 */
[----:B------:R-:W-:Y:S02]  /*13420*/  ISETP.LT.OR P1, PT, R129, 0x52, P0 ;  /* 0x000000528100780c */ /* 0x000fe40000721670 */
[----:B------:R-:W-:Y:S02]  /*13430*/  FSEL R154, R46, -INF , !P2 ;  /* 0xff8000002e9a7808 */ /* 0x000fe40005000000 */
[----:B------:R-:W-:Y:S02]  /*13440*/  FMNMX.FTZ R4, R165, R4, !PT ;  /* 0x00000004a5047209 */ /* 0x000fe40007810000 */
[----:B------:R-:W-:Y:S02]  /*13450*/  FSEL R148, R47, -INF , !P1 ;  /* 0xff8000002f947808 */ /* 0x000fe40004800000 */
[----:B------:R-:W-:Y:S01]  /*13460*/  FMNMX.FTZ R4, R154, R4, !PT ;  /* 0x000000049a047209 */ /* 0x000fe20007810000 */
[----:B------:R-:W-:Y:S01]  /*13470*/  LDSM.16.MT88.4 R44, [R191+0x3000] ;  /* 0x00300000bf2c783b */ /* 0x000fe20000004200 */
[----:B------:R-:W-:Y:S02]  /*13480*/  ISETP.GT.AND P0, PT, R119, 0x59, !P6 ;  /* 0x000000597700780c */ /* 0x000fe40007704270 */
[C---:B------:R-:W-:Y:S02]  /*13490*/  ISETP.LT.OR P1, PT, R129.reuse, 0x59, P3 ;  /* 0x000000598100780c */ /* 0x040fe40001f21670 */
[----:B------:R-:W-:Y:S02]  /*134a0*/  ISETP.LT.OR P0, PT, R129, 0x5a, P0 ;  /* 0x0000005a8100780c */ /* 0x000fe40000701670 */
[----:B------:R-:W-:Y:S02]  /*134b0*/  FSEL R141, R50, -INF , !P1 ;  /* 0xff800000328d7808 */ /* 0x000fe40004800000 */
[----:B------:R-:W-:Y:S02]  /*134c0*/  FMNMX.FTZ R0, R148, R4, !PT ;  /* 0x0000000494007209 */ /* 0x000fe40007810000 */
[----:B------:R-:W-:Y:S02]  /*134d0*/  FSEL R119, R51, -INF , !P0 ;  /* 0xff80000033777808 */ /* 0x000fe40004000000 */
        /* <DEDUP_REMOVED lines=14> */
[----:B------:R-:W-:Y:S02]  /*135c0*/  FMUL.FTZ R3, R3, c[0x0][0x2d0] ;  /* 0x0000b40003037a20 */ /* 0x000fe40000410000 */
        /* <DEDUP_REMOVED lines=11> */
[----:B------:R-:W3:Y:S01]  /*13680*/  MUFU.EX2 R135, R135 ;  /* 0x0000008700877308 */ /* 0x000ee20000000800 */
[--C-:B------:R-:W-:Y:S02]  /*13690*/  FFMA.FTZ R250, R250, c[0x0][0x2d0], -R156.reuse ;  /* 0x0000b400fafa7a23 */ /* 0x100fe4000001089c */
[--C-:B------:R-:W-:Y:S02]  /*136a0*/  FFMA.FTZ R246, R246, c[0x0][0x2d0], -R156.reuse ;  /* 0x0000b400f6f67a23 */ /* 0x100fe4000001089c */
[--C-:B------:R-:W-:Y:S02]  /*136b0*/  FFMA.FTZ R177, R177, c[0x0][0x2d0], -R156.reuse ;  /* 0x0000b400b1b17a23 */ /* 0x100fe4000001089c */
[--C-:B------:R-:W-:Y:S02]  /*136c0*/  FFMA.FTZ R167, R167, c[0x0][0x2d0], -R156.reuse ;  /* 0x0000b400a7a77a23 */ /* 0x100fe4000001089c */
[--C-:B------:R-:W-:Y:S01]  /*136d0*/  FFMA.FTZ R152, R152, c[0x0][0x2d0], -R156.reuse ;  /* 0x0000b40098987a23 */ /* 0x100fe2000001089c */
[----:B------:R-:W-:Y:S01]  /*136e0*/  MUFU.EX2 R132, R132 ;  /* 0x0000008400847308 */ /* 0x000fe20000000800 */
[----:B------:R-:W-:Y:S01]  /*136f0*/  FFMA.FTZ R151, R151, c[0x0][0x2d0], -R156 ;  /* 0x0000b40097977a23 */ /* 0x000fe2000001089c */
[----:B-1----:R-:W-:Y:S01]  /*13700*/  FMNMX.FTZ R118, R5, R4, !PT ;  /* 0x0000000405767209 */ /* 0x002fe20007810000 */
[C---:B--2---:R-:W-:Y:S01]  /*13710*/  FMUL.FTZ R5, R3.reuse, R113 ;  /* 0x0000007103057220 */ /* 0x044fe20000410000 */
[----:B------:R-:W-:Y:S01]  /*13720*/  MOV R113, R24 ;  /* 0x0000001800717202 */ /* 0x000fe20000000f00 */
[C---:B------:R-:W-:Y:S01]  /*13730*/  FMUL.FTZ R8, R3.reuse, R108 ;  /* 0x0000006c03087220 */ /* 0x040fe20000410000 */
[C---:B------:R-:W-:Y:S01]  /*13740*/  FSETP.NEU.FTZ.AND P0, PT, R118.reuse, -INF , PT ;  /* 0xff8000007600780b */ /* 0x040fe20003f1d000 */
[C---:B------:R-:W-:Y:S03]  /*13750*/  FMUL.FTZ R140, R118.reuse, c[0x0][0x2d0] ;  /* 0x0000b400768c7a20 */ /* 0x040fe60000410000 */
[----:B------:R-:W1:Y:S01]  /*13760*/  MUFU.EX2 R134, R134 ;  /* 0x0000008600867308 */ /* 0x000e620000000800 */
[----:B------:R-:W-:Y:S01]  /*13770*/  FSEL R4, R118, RZ, P0 ;  /* 0x000000ff76047208 */ /* 0x000fe20000000000 */
[----:B------:R-:W-:Y:S01]  /*13780*/  FMUL.FTZ R9, R3, R109 ;  /* 0x0000006d03097220 */ /* 0x000fe20000410000 */
[----:B------:R-:W-:Y:S01]  /*13790*/  FSEL R140, R140, RZ, P0 ;  /* 0x000000ff8c8c7208 */ /* 0x000fe20000000000 */
[----:B------:R-:W-:Y:S01]  /*137a0*/  IMAD.MOV.U32 R109, RZ, RZ, R36 ;  /* 0x000000ffff6d7224 */ /* 0x000fe200078e0024 */
[----:B---3--:R-:W-:Y:S01]  /*137b0*/  F2FP.BF16.PACK_AB R128, R133, R135 ;  /* 0x000000878580723e */ /* 0x008fe200000010ff */
[----:B------:R-:W-:Y:S01]  /*137c0*/  FADD.FTZ R2, -R4, R2 ;  /* 0x0000000204027221 */ /* 0x000fe20000010100 */
[----:B------:R-:W-:Y:S01]  /*137d0*/  LDSM.16.MT88.4 R36, [R188] ;  /* 0x00000000bc24783b */ /* 0x000fe20000004200 */
[--C-:B------:R-:W-:Y:S01]  /*137e0*/  FFMA.FTZ R139, R12, c[0x0][0x2d0], -R140.reuse ;  /* 0x0000b4000c8b7a23 */ /* 0x100fe2000001088c */
[----:B------:R-:W-:Y:S01]  /*137f0*/  ISETP.GT.AND P0, PT, R245, R244, PT ;  /* 0x000000f4f500720c */ /* 0x000fe20003f04270 */
[--C-:B------:R-:W-:Y:S01]  /*13800*/  FFMA.FTZ R138, R7, c[0x0][0x2d0], -R140.reuse ;  /* 0x0000b400078a7a23 */ /* 0x100fe2000001088c */
[----:B------:R-:W-:Y:S01]  /*13810*/  MUFU.EX2 R143, R143 ;  /* 0x0000008f008f7308 */ /* 0x000fe20000000800 */
[--C-:B------:R-:W-:Y:S02]  /*13820*/  FFMA.FTZ R137, R10, c[0x0][0x2d0], -R140.reuse ;  /* 0x0000b4000a897a23 */ /* 0x100fe4000001088c */
[----:B------:R-:W-:Y:S01]  /*13830*/  FFMA.FTZ R136, R11, c[0x0][0x2d0], -R140 ;  /* 0x0000b4000b887a23 */ /* 0x000fe2000001088c */
[----:B------:R-:W2:Y:S01]  /*13840*/  LDSM.16.MT88.4 R12, [R191] ;  /* 0x00000000bf0c783b */ /* 0x000ea20000004200 */
[----:B------:R-:W-:Y:S02]  /*13850*/  FMUL.FTZ R2, R2, c[0x0][0x2d0] ;  /* 0x0000b40002027a20 */ /* 0x000fe40000410000 */
[C---:B------:R-:W-:Y:S02]  /*13860*/  FMUL.FTZ R4, R3.reuse, R112 ;  /* 0x0000007003047220 */ /* 0x040fe40000410000 */
[----:B------:R-:W-:Y:S01]  /*13870*/  IMAD.MOV.U32 R112, RZ, RZ, R16 ;  /* 0x000000ffff707224 */ /* 0x000fe200078e0010 */
[----:B------:R-:W-:Y:S01]  /*13880*/  MUFU.EX2 R139, R139 ;  /* 0x0000008b008b7308 */ /* 0x000fe20000000800 */
[C---:B------:R-:W-:Y:S01]  /*13890*/  FMUL.FTZ R16, R3.reuse, R72 ;  /* 0x0000004803107220 */ /* 0x040fe20000410000 */
[----:B-1----:R-:W-:Y:S01]  /*138a0*/  F2FP.BF16.PACK_AB R130, R134, R132 ;  /* 0x000000848682723e */ /* 0x002fe200000010ff */
[C---:B------:R-:W-:Y:S02]  /*138b0*/  FMUL.FTZ R24, R3.reuse, R80 ;  /* 0x0000005003187220 */ /* 0x040fe40000410000 */
[----:B------:R-:W-:Y:S02]  /*138c0*/  IMAD.MOV.U32 R108, RZ, RZ, R41 ;  /* 0x000000ffff6c7224 */ /* 0x000fe400078e0029 */
[C---:B------:R-:W-:Y:S03]  /*138d0*/  FMUL.FTZ R41, R3.reuse, R97 ;  /* 0x0000006103297220 */ /* 0x040fe60000410000 */
[----:B------:R-:W1:Y:S01]  /*138e0*/  MUFU.EX2 R2, R2 ;  /* 0x0000000200027308 */ /* 0x000e620000000800 */
[C---:B------:R-:W-:Y:S02]  /*138f0*/  FMUL.FTZ R49, R3.reuse, R105 ;  /* 0x0000006903317220 */ /* 0x040fe40000410000 */
[C---:B------:R-:W-:Y:S02]  /*13900*/  FMUL.FTZ R52, R3.reuse, R52 ;  /* 0x0000003403347220 */ /* 0x040fe40000410000 */
[----:B------:R-:W-:Y:S02]  /*13910*/  FMUL.FTZ R53, R3, R53 ;  /* 0x0000003503357220 */ /* 0x000fe40000410000 */
[--C-:B------:R-:W-:Y:S02]  /*13920*/  FFMA.FTZ R157, R157, c[0x0][0x2d0], -R140.reuse ;  /* 0x0000b4009d9d7a23 */ /* 0x100fe4000001088c */
[--C-:B------:R-:W-:Y:S01]  /*13930*/  FFMA.FTZ R158, R158, c[0x0][0x2d0], -R140.reuse ;  /* 0x0000b4009e9e7a23 */ /* 0x100fe2000001088c */
[----:B------:R-:W3:Y:S01]  /*13940*/  MUFU.EX2 R138, R138 ;  /* 0x0000008a008a7308 */ /* 0x000ee20000000800 */
[--C-:B------:R-:W-:Y:S02]  /*13950*/  FFMA.FTZ R159, R159, c[0x0][0x2d0], -R140.reuse ;  /* 0x0000b4009f9f7a23 */ /* 0x100fe4000001088c */
[----:B------:R-:W-:Y:S02]  /*13960*/  FFMA.FTZ R164, R164, c[0x0][0x2d0], -R140 ;  /* 0x0000b400a4a47a23 */ /* 0x000fe4000001088c */
        /* <DEDUP_REMOVED lines=10> */
[C---:B------:R-:W-:Y:S01]  /*13a10*/  FMUL.FTZ R11, R2.reuse, R111 ;  /* 0x0000006f020b7220 */ /* 0x040fe20000410000 */
[----:B------:R-:W-:Y:S01]  /*13a20*/  MOV R110, R33 ;  /* 0x00000021006e7202 */ /* 0x000fe20000000f00 */
[----:B------:R-:W-:Y:S01]  /*13a30*/  FMUL.FTZ R18, R2, R74 ;  /* 0x0000004a02127220 */ /* 0x000fe20000410000 */
[----:B---3--:R-:W-:Y:S01]  /*13a40*/  F2FP.BF16.PACK_AB R129, R138, R139 ;  /* 0x0000008b8a81723e */ /* 0x008fe200000010ff */
[C---:B------:R-:W-:Y:S02]  /*13a50*/  FMUL.FTZ R19, R2.reuse, R75 ;  /* 0x0000004b02137220 */ /* 0x040fe40000410000 */
[----:B------:R-:W-:Y:S02]  /*13a60*/  IMAD.MOV.U32 R115, RZ, RZ, R17 ;  /* 0x000000ffff737224 */ /* 0x000fe400078e0011 */
[C---:B------:R-:W-:Y:S01]  /*13a70*/  FMUL.FTZ R17, R3.reuse, R73 ;  /* 0x0000004903117220 */ /* 0x040fe20000410000 */
[----:B------:R-:W3:Y:S01]  /*13a80*/  MUFU.EX2 R150, R150 ;  /* 0x0000009600967308 */ /* 0x000ee20000000800 */
[C---:B------:R-:W-:Y:S01]  /*13a90*/  FMUL.FTZ R26, R2.reuse, R82 ;  /* 0x00000052021a7220 */ /* 0x040fe20000410000 */
[----:B------:R-:W-:Y:S01]  /*13aa0*/  LDSM.16.MT88.4 R72, [R189+0x3000] ;  /* 0x00300000bd48783b */ /* 0x000fe20000004200 */
[----:B------:R-:W-:Y:S02]  /*13ab0*/  FMUL.FTZ R27, R2, R83 ;  /* 0x00000053021b7220 */ /* 0x000fe40000410000 */
[----:B------:R-:W-:Y:S02]  /*13ac0*/  IMAD.MOV.U32 R114, RZ, RZ, R25 ;  /* 0x000000ffff727224 */ /* 0x000fe400078e0019 */
[C---:B------:R-:W-:Y:S02]  /*13ad0*/  FMUL.FTZ R25, R3.reuse, R81 ;  /* 0x0000005103197220 */ /* 0x040fe40000410000 */
[----:B------:R-:W-:Y:S01]  /*13ae0*/  IMAD.MOV.U32 R111, RZ, RZ, R32 ;  /* 0x000000ffff6f7224 */ /* 0x000fe200078e0020 */
[----:B------:R-:W-:Y:S01]  /*13af0*/  LDSM.16.MT88.4 R80, [R191+0x800] ;  /* 0x00080000bf50783b */ /* 0x000fe20000004200 */
[C---:B------:R-:W-:Y:S01]  /*13b00*/  FMUL.FTZ R32, R3.reuse, R88 ;  /* 0x0000005803207220 */ /* 0x040fe20000410000 */
[----:B------:R-:W-:Y:S01]  /*13b10*/  MUFU.EX2 R153, R153 ;  /* 0x0000009900997308 */ /* 0x000fe20000000800 */
[C---:B------:R-:W-:Y:S01]  /*13b20*/  FMUL.FTZ R33, R3.reuse, R89 ;  /* 0x0000005903217220 */ /* 0x040fe20000410000 */
[----:B-1----:R-:W-:Y:S01]  /*13b30*/  F2FP.BF16.PACK_AB R131, R136, R137 ;  /* 0x000000898883723e */ /* 0x002fe200000010ff */
[C---:B------:R-:W-:Y:S02]  /*13b40*/  FMUL.FTZ R34, R2.reuse, R90 ;  /* 0x0000005a02227220 */ /* 0x040fe40000410000 */
[C---:B------:R-:W-:Y:S02]  /*13b50*/  FMUL.FTZ R35, R2.reuse, R91 ;  /* 0x0000005b02237220 */ /* 0x040fe40000410000 */
[----:B------:R-:W-:Y:S01]  /*13b60*/  LDSM.16.MT88.4 R88, [R188+0x800] ;  /* 0x00080000bc58783b */ /* 0x000fe20000004200 */
[C---:B------:R-:W-:Y:S01]  /*13b70*/  FMUL.FTZ R42, R2.reuse, R98 ;  /* 0x00000062022a7220 */ /* 0x040fe20000410000 */
[C---:B--2---:R-:W-:Y:S01]  /*13b80*/  HMMA.16816.F32.BF16 R4, R128.reuse, R12, R4 ;  /* 0x0000000c8004723c */ /* 0x044fe20000041804 */
[----:B------:R-:W-:Y:S04]  /*13b90*/  MUFU.EX2 R155, R155 ;  /* 0x0000009b009b7308 */ /* 0x000fe80000000800 */
        /* <DEDUP_REMOVED lines=8> */
[----:B------:R-:W1:Y:S01]  /*13c20*/  MUFU.EX2 R158, R158 ;  /* 0x0000009e009e7308 */ /* 0x000e620000000800 */
[----:B------:R-:W2:Y:S01]  /*13c30*/  LDSM.16.MT88.4 R68, [R190+0x3000] ;  /* 0x00300000be44783b */ /* 0x000ea20000004200 */
[C---:B------:R-:W-:Y:S02]  /*13c40*/  FMUL.FTZ R51, R2.reuse, R107 ;  /* 0x0000006b02337220 */ /* 0x040fe40000410000 */
[C---:B------:R-:W-:Y:S02]  /*13c50*/  FMUL.FTZ R54, R2.reuse, R54 ;  /* 0x0000003602367220 */ /* 0x040fe40000410000 */
[C---:B------:R-:W-:Y:S03]  /*13c60*/  HMMA.16816.F32.BF16 R12, R128.reuse, R20, R12 ;  /* 0x00000014800c723c */ /* 0x040fe6000004180c */
[C---:B------:R-:W-:Y:S01]  /*13c70*/  FMUL.FTZ R55, R2.reuse, R55 ;  /* 0x0000003702377220 */ /* 0x040fe20000410000 */
[----:B------:R-:W-:Y:S01]  /*13c80*/  MUFU.EX2 R159, R159 ;  /* 0x0000009f009f7308 */ /* 0x000fe20000000800 */
[C---:B------:R-:W-:Y:S02]  /*13c90*/  FMUL.FTZ R58, R2.reuse, R58 ;  /* 0x0000003a023a7220 */ /* 0x040fe40000410000 */
[C---:B------:R-:W-:Y:S01]  /*13ca0*/  FMUL.FTZ R20, R3.reuse, R76 ;  /* 0x0000004c03147220 */ /* 0x040fe20000410000 */
[C---:B------:R-:W-:Y:S04]  /*13cb0*/  HMMA.16816.F32.BF16 R16, R128.reuse, R22, R16 ;  /* 0x000000168010723c */ /* 0x040fe80000041810 */
[C---:B------:R-:W-:Y:S02]  /*13cc0*/  FMUL.FTZ R21, R3.reuse, R77 ;  /* 0x0000004d03157220 */ /* 0x040fe40000410000 */
[C---:B------:R-:W-:Y:S01]  /*13cd0*/  FMUL.FTZ R59, R2.reuse, R59 ;  /* 0x0000003b023b7220 */ /* 0x040fe20000410000 */
[----:B------:R-:W4:Y:S01]  /*13ce0*/  MUFU.EX2 R164, R164 ;  /* 0x000000a400a47308 */ /* 0x000f220000000800 */
[C---:B------:R-:W-:Y:S04]  /*13cf0*/  FMUL.FTZ R22, R2.reuse, R78 ;  /* 0x0000004e02167220 */ /* 0x040fe80000410000 */
[C---:B------:R-:W-:Y:S02]  /*13d00*/  FMUL.FTZ R23, R2.reuse, R79 ;  /* 0x0000004f02177220 */ /* 0x040fe40000410000 */
[----:B------:R-:W5:Y:S01]  /*13d10*/  LDSM.16.MT88.4 R76, [R188+0x3000] ;  /* 0x00300000bc4c783b */ /* 0x000f620000004200 */
[C---:B------:R-:W-:Y:S02]  /*13d20*/  FMUL.FTZ R62, R2.reuse, R62 ;  /* 0x0000003e023e7220 */ /* 0x040fe40000410000 */
[C---:B------:R-:W-:Y:S01]  /*13d30*/  FMUL.FTZ R63, R2.reuse, R63 ;  /* 0x0000003f023f7220 */ /* 0x040fe20000410000 */
[----:B------:R-:W-:Y:S01]  /*13d40*/  MUFU.EX2 R179, R179 ;  /* 0x000000b300b37308 */ /* 0x000fe20000000800 */
[C---:B------:R-:W-:Y:S03]  /*13d50*/  HMMA.16816.F32.BF16 R20, R128.reuse, R28, R20 ;  /* 0x0000001c8014723c */ /* 0x040fe60000041814 */
[C---:B------:R-:W-:Y:S02]  /*13d60*/  FMUL.FTZ R65, R3.reuse, R65 ;  /* 0x0000004103417220 */ /* 0x040fe40000410000 */
[C---:B------:R-:W-:Y:S02]  /*13d70*/  FMUL.FTZ R66, R2.reuse, R66 ;  /* 0x0000004202427220 */ /* 0x040fe40000410000 */
[C---:B------:R-:W-:Y:S01]  /*13d80*/  FMUL.FTZ R28, R3.reuse, R84 ;  /* 0x00000054031c7220 */ /* 0x040fe20000410000 */
[C---:B------:R-:W-:Y:S01]  /*13d90*/  HMMA.16816.F32.BF16 R24, R128.reuse, R30, R24 ;  /* 0x0000001e8018723c */ /* 0x040fe20000041818 */
[----:B------:R-:W-:Y:S03]  /*13da0*/  MUFU.EX2 R178, R178 ;  /* 0x000000b200b27308 */ /* 0x000fe60000000800 */
[----:B------:R-:W-:Y:S02]  /*13db0*/  FMUL.FTZ R29, R3, R85 ;  /* 0x00000055031d7220 */ /* 0x000fe40000410000 */
[C---:B------:R-:W-:Y:S02]  /*13dc0*/  FMUL.FTZ R67, R2.reuse, R67 ;  /* 0x0000004302437220 */ /* 0x040fe40000410000 */
[C---:B------:R-:W-:Y:S03]  /*13dd0*/  FMUL.FTZ R30, R2.reuse, R86 ;  /* 0x00000056021e7220 */ /* 0x040fe60000410000 */
[----:B------:R-:W-:Y:S01]  /*13de0*/  MUFU.EX2 R247, R247 ;  /* 0x000000f700f77308 */ /* 0x000fe20000000800 */
[----:B------:R-:W-:Y:S02]  /*13df0*/  FMUL.FTZ R31, R2, R87 ;  /* 0x00000057021f7220 */ /* 0x000fe40000410000 */
[----:B------:R-:W-:Y:S01]  /*13e00*/  LDSM.16.MT88.4 R84, [R189+0x800] ;  /* 0x00080000bd54783b */ /* 0x000fe20000004200 */
[--C-:B------:R-:W-:Y:S02]  /*13e10*/  FFMA.FTZ R251, R251, c[0x0][0x2d0], -R140.reuse ;  /* 0x0000b400fbfb7a23 */ /* 0x100fe4000001088c */
[--C-:B------:R-:W-:Y:S02]  /*13e20*/  FFMA.FTZ R252, R252, c[0x0][0x2d0], -R140.reuse ;  /* 0x0000b400fcfc7a23 */ /* 0x100fe4000001088c */
[C---:B------:R-:W-:Y:S02]  /*13e30*/  HMMA.16816.F32.BF16 R28, R128.reuse, R36, R28 ;  /* 0x00000024801c723c */ /* 0x040fe4000004181c */
[----:B------:R-:W-:Y:S01]  /*13e40*/  MUFU.EX2 R248, R248 ;  /* 0x000000f800f87308 */ /* 0x000fe20000000800 */
[--C-:B------:R-:W-:Y:S02]  /*13e50*/  FFMA.FTZ R249, R249, c[0x0][0x2d0], -R140.reuse ;  /* 0x0000b400f9f97a23 */ /* 0x100fe4000001088c */
[----:B------:R-:W-:Y:S02]  /*13e60*/  FFMA.FTZ R176, R176, c[0x0][0x2d0], -R140 ;  /* 0x0000b400b0b07a23 */ /* 0x000fe4000001088c */
[C---:B------:R-:W-:Y:S01]  /*13e70*/  FMUL.FTZ R36, R3.reuse, R92 ;  /* 0x0000005c03247220 */ /* 0x040fe20000410000 */
[C---:B------:R-:W-:Y:S04]  /*13e80*/  HMMA.16816.F32.BF16 R32, R128.reuse, R38, R32 ;  /* 0x000000268020723c */ /* 0x040fe80000041820 */
[C---:B------:R-:W-:Y:S01]  /*13e90*/  FMUL.FTZ R37, R3.reuse, R93 ;  /* 0x0000005d03257220 */ /* 0x040fe20000410000 */
[----:B------:R-:W-:Y:S01]  /*13ea0*/  MOV R92, R48 ;  /* 0x00000030005c7202 */ /* 0x000fe20000000f00 */
[----:B------:R-:W-:Y:S01]  /*13eb0*/  IMAD.MOV.U32 R93, RZ, RZ, R40 ;  /* 0x000000ffff5d7224 */ /* 0x000fe200078e0028 */
[----:B------:R-:W1:Y:S01]  /*13ec0*/  MUFU.EX2 R251, R251 ;  /* 0x000000fb00fb7308 */ /* 0x000e620000000800 */
[C---:B------:R-:W-:Y:S04]  /*13ed0*/  FMUL.FTZ R38, R2.reuse, R94 ;  /* 0x0000005e02267220 */ /* 0x040fe80000410000 */
[----:B------:R-:W-:Y:S02]  /*13ee0*/  FMUL.FTZ R39, R2, R95 ;  /* 0x0000005f02277220 */ /* 0x000fe40000410000 */
[C---:B------:R-:W-:Y:S02]  /*13ef0*/  FMUL.FTZ R40, R3.reuse, R96 ;  /* 0x0000006003287220 */ /* 0x040fe40000410000 */
[----:B------:R-:W-:Y:S01]  /*13f00*/  FMUL.FTZ R48, R3, R104 ;  /* 0x0000006803307220 */ /* 0x000fe20000410000 */
[----:B------:R-:W-:Y:S01]  /*13f10*/  MUFU.EX2 R252, R252 ;  /* 0x000000fc00fc7308 */ /* 0x000fe20000000800 */
[--C-:B------:R-:W-:Y:S01]  /*13f20*/  FFMA.FTZ R166, R166, c[0x0][0x2d0], -R140.reuse ;  /* 0x0000b400a6a67a23 */ /* 0x100fe2000001088c */
[C---:B------:R-:W-:Y:S03]  /*13f30*/  HMMA.16816.F32.BF16 R36, R128.reuse, R44, R36 ;  /* 0x0000002c8024723c */ /* 0x040fe60000041824 */
[--C-:B------:R-:W-:Y:S02]  /*13f40*/  FFMA.FTZ R165, R165, c[0x0][0x2d0], -R140.reuse ;  /* 0x0000b400a5a57a23 */ /* 0x100fe4000001088c */
[--C-:B------:R-:W-:Y:S02]  /*13f50*/  FFMA.FTZ R148, R148, c[0x0][0x2d0], -R140.reuse ;  /* 0x0000b40094947a23 */ /* 0x100fe4000001088c */
[C---:B------:R-:W-:Y:S01]  /*13f60*/  FMUL.FTZ R44, R3.reuse, R100 ;  /* 0x00000064032c7220 */ /* 0x040fe20000410000 */
[C---:B------:R-:W-:Y:S01]  /*13f70*/  HMMA.16816.F32.BF16 R40, R128.reuse, R46, R40 ;  /* 0x0000002e8028723c */ /* 0x040fe20000041828 */
[----:B------:R-:W-:Y:S03]  /*13f80*/  MUFU.EX2 R250, R250 ;  /* 0x000000fa00fa7308 */ /* 0x000fe60000000800 */
[----:B------:R-:W-:Y:S02]  /*13f90*/  FMUL.FTZ R45, R3, R101 ;  /* 0x00000065032d7220 */ /* 0x000fe40000410000 */
[----:B------:R-:W-:Y:S02]  /*13fa0*/  FFMA.FTZ R141, R141, c[0x0][0x2d0], -R140 ;  /* 0x0000b4008d8d7a23 */ /* 0x000fe4000001088c */
[C---:B------:R-:W-:Y:S03]  /*13fb0*/  FMUL.FTZ R46, R2.reuse, R102 ;  /* 0x00000066022e7220 */ /* 0x040fe60000410000 */
[----:B------:R-:W-:Y:S01]  /*13fc0*/  MUFU.EX2 R246, R246 ;  /* 0x000000f600f67308 */ /* 0x000fe20000000800 */
[C---:B------:R-:W-:Y:S02]  /*13fd0*/  FMUL.FTZ R47, R2.reuse, R103 ;  /* 0x00000067022f7220 */ /* 0x040fe40000410000 */
[----:B------:R-:W-:Y:S02]  /*13fe0*/  FFMA.FTZ R149, R149, c[0x0][0x2d0], -R156 ;  /* 0x0000b40095957a23 */ /* 0x000fe4000001089c */
[----:B------:R-:W-:Y:S02]  /*13ff0*/  FFMA.FTZ R135, R3, R243, R135 ;  /* 0x000000f303877223 */ /* 0x000fe40000010087 */
[----:B------:R-:W-:Y:S01]  /*14000*/  FFMA.FTZ R139, R2, R242, R139 ;  /* 0x000000f2028b7223 */ /* 0x000fe2000001008b */
[C---:B--2---:R-:W-:Y:S02]  /*14010*/  HMMA.16816.F32.BF16 R44, R128.reuse, R68, R44 ;  /* 0x00000044802c723c */ /* 0x044fe4000004182c */
[----:B------:R-:W-:Y:S01]  /*14020*/  MUFU.EX2 R177, R177 ;  /* 0x000000b100b17308 */ /* 0x000fe20000000800 */
[----:B------:R-:W-:Y:S02]  /*14030*/  FADD.FTZ R135, R133, R135 ;  /* 0x0000008785877221 */ /* 0x000fe40000010000 */
[----:B------:R-:W-:Y:S02]  /*14040*/  FADD.FTZ R139, R138, R139 ;  /* 0x0000008b8a8b7221 */ /* 0x000fe40000010000 */
[----:B---3--:R-:W-:Y:S01]  /*14050*/  F2FP.BF16.PACK_AB R68, R150, R143 ;  /* 0x0000008f9644723e */ /* 0x008fe200000010ff */
[C---:B------:R-:W-:Y:S04]  /*14060*/  HMMA.16816.F32.BF16 R48, R128.reuse, R70, R48 ;  /* 0x000000468030723c */ /* 0x040fe80000041830 */
[----:B-1----:R-:W-:Y:S01]  /*14070*/  F2FP.BF16.PACK_AB R69, R158, R157 ;  /* 0x0000009d9e45723e */ /* 0x002fe200000010ff */
[----:B------:R-:W-:Y:S01]  /*14080*/  MUFU.EX2 R167, R167 ;  /* 0x000000a700a77308 */ /* 0x000fe20000000800 */
[----:B------:R-:W-:Y:S01]  /*14090*/  FADD.FTZ R132, R132, R135 ;  /* 0x0000008784847221 */ /* 0x000fe20000010000 */
[----:B------:R-:W-:Y:S01]  /*140a0*/  F2FP.BF16.PACK_AB R70, R155, R153 ;  /* 0x000000999b46723e */ /* 0x000fe200000010ff */
[C---:B------:R-:W-:Y:S04]  /*140b0*/  HMMA.16816.F32.BF16 R52, R128.reuse, R72, R52 ;  /* 0x000000488034723c */ /* 0x040fe80000041834 */
[----:B----4-:R-:W-:Y:S01]  /*140c0*/  F2FP.BF16.PACK_AB R71, R164, R159 ;  /* 0x0000009fa447723e */ /* 0x010fe200000010ff */
[----:B------:R-:W-:Y:S02]  /*140d0*/  FADD.FTZ R139, R137, R139 ;  /* 0x0000008b898b7221 */ /* 0x000fe40000010000 */
[----:B------:R-:W-:Y:S01]  /*140e0*/  MUFU.EX2 R249, R249 ;  /* 0x000000f900f97308 */ /* 0x000fe20000000800 */
[C---:B------:R-:W-:Y:S01]  /*140f0*/  HMMA.16816.F32.BF16 R56, R128.reuse, R74, R56 ;  /* 0x0000004a8038723c */ /* 0x040fe20000041838 */
[----:B------:R-:W1:Y:S03]  /*14100*/  LDSM.16.MT88.4 R72, [R190+0x800] ;  /* 0x00080000be48783b */ /* 0x000e660000004200 */
[----:B------:R-:W-:Y:S02]  /*14110*/  FADD.FTZ R132, R134, R132 ;  /* 0x0000008486847221 */ /* 0x000fe40000010000 */
[----:B------:R-:W-:Y:S02]  /*14120*/  FADD.FTZ R136, R136, R139 ;  /* 0x0000008b88887221 */ /* 0x000fe40000010000 */
[C---:B-----5:R-:W-:Y:S01]  /*14130*/  HMMA.16816.F32.BF16 R60, R128.reuse, R76, R60 ;  /* 0x0000004c803c723c */ /* 0x060fe2000004183c */
[----:B------:R-:W-:Y:S03]  /*14140*/  MUFU.EX2 R176, R176 ;  /* 0x000000b000b07308 */ /* 0x000fe60000000800 */
[----:B------:R-:W-:Y:S02]  /*14150*/  FADD.FTZ R143, R143, R132 ;  /* 0x000000848f8f7221 */ /* 0x000fe40000010000 */
[----:B------:R-:W-:Y:S02]  /*14160*/  FADD.FTZ R136, R157, R136 ;  /* 0x000000889d887221 */ /* 0x000fe40000010000 */
[----:B------:R-:W-:Y:S01]  /*14170*/  HMMA.16816.F32.BF16 R64, R128, R78, R64 ;  /* 0x0000004e8040723c */ /* 0x000fe20000041840 */
[----:B------:R-:W2:Y:S02]  /*14180*/  LDSM.16.MT88.4 R76, [R191+0x3800] ;  /* 0x00380000bf4c783b */ /* 0x000ea40000004200 */
[----:B------:R-:W-:Y:S01]  /*14190*/  MUFU.EX2 R166, R166 ;  /* 0x000000a600a67308 */ /* 0x000fe20000000800 */
[----:B------:R-:W-:Y:S02]  /*141a0*/  FADD.FTZ R143, R150, R143 ;  /* 0x0000008f968f7221 */ /* 0x000fe40000010000 */
[----:B------:R-:W-:Y:S02]  /*141b0*/  FADD.FTZ R158, R158, R136 ;  /* 0x000000889e9e7221 */ /* 0x000fe40000010000 */
[C---:B------:R-:W-:Y:S05]  /*141c0*/  HMMA.16816.F32.BF16 R4, R68.reuse, R80, R4 ;  /* 0x000000504404723c */ /* 0x040fea0000041804 */
[----:B------:R-:W-:Y:S01]  /*141d0*/  MUFU.EX2 R165, R165 ;  /* 0x000000a500a57308 */ /* 0x000fe20000000800 */
[----:B------:R-:W-:Y:S02]  /*141e0*/  FADD.FTZ R153, R153, R143 ;  /* 0x0000008f99997221 */ /* 0x000fe40000010000 */
[C---:B------:R-:W-:Y:S01]  /*141f0*/  HMMA.16816.F32.BF16 R8, R68.reuse, R82, R8 ;  /* 0x000000524408723c */ /* 0x040fe20000041808 */
[----:B------:R-:W-:Y:S03]  /*14200*/  LDSM.16.MT88.4 R80, [R189+0x3800] ;  /* 0x00380000bd50783b */ /* 0x000fe60000004200 */
[----:B------:R-:W-:Y:S02]  /*14210*/  FADD.FTZ R158, R159, R158 ;  /* 0x0000009e9f9e7221 */ /* 0x000fe40000010000 */
[----:B------:R-:W-:Y:S01]  /*14220*/  FADD.FTZ R153, R155, R153 ;  /* 0x000000999b997221 */ /* 0x000fe20000010000 */
[----:B------:R-:W-:Y:S01]  /*14230*/  MUFU.EX2 R152, R152 ;  /* 0x0000009800987308 */ /* 0x000fe20000000800 */
[----:B------:R-:W-:Y:S01]  /*14240*/  FADD.FTZ R164, R164, R158 ;  /* 0x0000009ea4a47221 */ /* 0x000fe20000010000 */
[C---:B-1----:R-:W-:Y:S03]  /*14250*/  HMMA.16816.F32.BF16 R12, R68.reuse, R72, R12 ;  /* 0x00000048440c723c */ /* 0x042fe6000004180c */
[----:B------:R-:W-:Y:S05]  /*14260*/  FADD.FTZ R164, R251, R164 ;  /* 0x000000a4fba47221 */ /* 0x000fea0000010000 */
[C---:B------:R-:W-:Y:S01]  /*14270*/  HMMA.16816.F32.BF16 R16, R68.reuse, R74, R16 ;  /* 0x0000004a4410723c */ /* 0x040fe20000041810 */
[----:B------:R-:W1:Y:S01]  /*14280*/  LDSM.16.MT88.4 R72, [R190+0x3800] ;  /* 0x00380000be48783b */ /* 0x000e620000004200 */
[----:B------:R-:W3:Y:S06]  /*14290*/  MUFU.EX2 R151, R151 ;  /* 0x0000009700977308 */ /* 0x000eec0000000800 */
[C---:B------:R-:W-:Y:S04]  /*142a0*/  HMMA.16816.F32.BF16 R20, R68.reuse, R84, R20 ;  /* 0x000000544414723c */ /* 0x040fe80000041814 */
[----:B------:R-:W-:Y:S04]  /*142b0*/  MUFU.EX2 R149, R149 ;  /* 0x0000009500957308 */ /* 0x000fe80000000800 */
[C---:B------:R-:W-:Y:S01]  /*142c0*/  HMMA.16816.F32.BF16 R24, R68.reuse, R86, R24 ;  /* 0x000000564418723c */ /* 0x040fe20000041818 */
[----:B------:R-:W4:Y:S05]  /*142d0*/  LDSM.16.MT88.4 R84, [R188+0x3800] ;  /* 0x00380000bc54783b */ /* 0x000f2a0000004200 */
[----:B------:R-:W-:Y:S02]  /*142e0*/  MUFU.EX2 R148, R148 ;  /* 0x0000009400947308 */ /* 0x000fe40000000800 */
[C---:B------:R-:W-:Y:S04]  /*142f0*/  HMMA.16816.F32.BF16 R28, R68.reuse, R88, R28 ;  /* 0x00000058441c723c */ /* 0x040fe8000004181c */
[----:B---3--:R-:W-:Y:S03]  /*14300*/  F2FP.BF16.PACK_AB R128, R151, R152 ;  /* 0x000000989780723e */ /* 0x008fe600000010ff */
[----:B------:R-:W-:Y:S01]  /*14310*/  FFMA.FTZ R88, R111, c[0x0][0x2d0], -R156 ;  /* 0x0000b4006f587a23 */ /* 0x000fe2000001089c */
[C---:B------:R-:W-:Y:S01]  /*14320*/  HMMA.16816.F32.BF16 R32, R68.reuse, R90, R32 ;  /* 0x0000005a4420723c */ /* 0x040fe20000041820 */
[----:B------:R-:W-:Y:S07]  /*14330*/  MUFU.EX2 R141, R141 ;  /* 0x0000008d008d7308 */ /* 0x000fee0000000800 */
[C---:B--2---:R-:W-:Y:S03]  /*14340*/  HMMA.16816.F32.BF16 R36, R68.reuse, R76, R36 ;  /* 0x0000004c4424723c */ /* 0x044fe60000041824 */
[----:B------:R2:W-:Y:S04]  /*14350*/  MUFU.EX2 R106, R88 ;  /* 0x00000058006a7308 */ /* 0x0005e80000000800 */
[--C-:B------:R-:W-:Y:S01]  /*14360*/  FFMA.FTZ R76, R92, c[0x0][0x2d0], -R140.reuse ;  /* 0x0000b4005c4c7a23 */ /* 0x100fe2000001088c */
[C---:B------:R-:W-:Y:S05]  /*14370*/  HMMA.16816.F32.BF16 R40, R68.reuse, R78, R40 ;  /* 0x0000004e4428723c */ /* 0x040fea0000041828 */
[----:B------:R3:W-:Y:S03]  /*14380*/  MUFU.EX2 R105, R76 ;  /* 0x0000004c00697308 */ /* 0x0007e60000000800 */
[C---:B-1----:R-:W-:Y:S07]  /*14390*/  HMMA.16816.F32.BF16 R44, R68.reuse, R72, R44 ;  /* 0x00000048442c723c */ /* 0x042fee000004182c */
[----:B------:R-:W-:Y:S01]  /*143a0*/  FFMA.FTZ R72, R93, c[0x0][0x2d0], -R140 ;  /* 0x0000b4005d487a23 */ /* 0x000fe2000001088c */
[C---:B------:R-:W-:Y:S01]  /*143b0*/  HMMA.16816.F32.BF16 R48, R68.reuse, R74, R48 ;  /* 0x0000004a4430723c */ /* 0x040fe20000041830 */
[----:B------:R-:W-:Y:S02]  /*143c0*/  LDSM.16.MT88.4 R92, [R188+0x4800] ;  /* 0x00480000bc5c783b */ /* 0x000fe40000004200 */
[----:B------:R1:W5:Y:S05]  /*143d0*/  MUFU.EX2 R104, R72 ;  /* 0x0000004800687308 */ /* 0x00036a0000000800 */
[C---:B------:R-:W-:Y:S01]  /*143e0*/  HMMA.16816.F32.BF16 R52, R68.reuse, R80, R52 ;  /* 0x000000504434723c */ /* 0x040fe20000041834 */
[----:B--2---:R-:W-:Y:S07]  /*143f0*/  LDSM.16.MT88.4 R88, [R188+0x4000] ;  /* 0x00400000bc58783b */ /* 0x004fee0000004200 */
[C---:B------:R-:W-:Y:S01]  /*14400*/  HMMA.16816.F32.BF16 R56, R68.reuse, R82, R56 ;  /* 0x000000524438723c */ /* 0x040fe20000041838 */
[----:B---3--:R-:W-:Y:S07]  /*14410*/  LDSM.16.MT88.4 R76, [R190+0x1000] ;  /* 0x00100000be4c783b */ /* 0x008fee0000004200 */
[C---:B----4-:R-:W-:Y:S01]  /*14420*/  HMMA.16816.F32.BF16 R60, R68.reuse, R84, R60 ;  /* 0x00000054443c723c */ /* 0x050fe2000004183c */
[----:B------:R-:W-:Y:S07]  /*14430*/  LDSM.16.MT88.4 R80, [R189+0x1000] ;  /* 0x00100000bd50783b */ /* 0x000fee0000004200 */
[----:B------:R-:W-:Y:S01]  /*14440*/  HMMA.16816.F32.BF16 R64, R68, R86, R64 ;  /* 0x000000564440723c */ /* 0x000fe20000041840 */
[----:B-1----:R-:W1:Y:S06]  /*14450*/  LDSM.16.MT88.4 R72, [R191+0x1000] ;  /* 0x00100000bf48783b */ /* 0x002e6c0000004200 */
[----:B-----5:R-:W-:Y:S02]  /*14460*/  F2FP.BF16.PACK_AB R71, R105, R104 ;  /* 0x000000686947723e */ /* 0x020fe400000010ff */
[----:B------:R-:W-:Y:S01]  /*14470*/  F2FP.BF16.PACK_AB R68, R178, R179 ;  /* 0x000000b3b244723e */ /* 0x000fe200000010ff */
[----:B------:R-:W2:Y:S02]  /*14480*/  LDSM.16.MT88.4 R84, [R188+0x1000] ;  /* 0x00100000bc54783b */ /* 0x000ea40000004200 */
[----:B------:R-:W-:Y:S01]  /*14490*/  F2FP.BF16.PACK_AB R70, R248, R247 ;  /* 0x000000f7f846723e */ /* 0x000fe200000010ff */
[----:B------:R-:W-:Y:S01]  /*144a0*/  FADD.FTZ R179, R179, R153 ;  /* 0x00000099b3b37221 */ /* 0x000fe20000010000 */
[C---:B------:R-:W-:Y:S01]  /*144b0*/  F2FP.BF16.PACK_AB R69, R252.reuse, R251 ;  /* 0x000000fbfc45723e */ /* 0x040fe200000010ff */
[----:B------:R-:W-:Y:S02]  /*144c0*/  FADD.FTZ R252, R252, R164 ;  /* 0x000000a4fcfc7221 */ /* 0x000fe40000010000 */
[----:B------:R-:W-:Y:S04]  /*144d0*/  FADD.FTZ R179, R178, R179 ;  /* 0x000000b3b2b37221 */ /* 0x000fe80000010000 */
[----:B------:R-:W-:Y:S04]  /*144e0*/  FADD.FTZ R247, R247, R179 ;  /* 0x000000b3f7f77221 */ /* 0x000fe80000010000 */
[----:B------:R-:W-:Y:S01]  /*144f0*/  FADD.FTZ R3, R248, R247 ;  /* 0x000000f7f8037221 */ /* 0x000fe20000010000 */
[C---:B-1----:R-:W-:Y:S07]  /*14500*/  HMMA.16816.F32.BF16 R4, R68.reuse, R72, R4 ;  /* 0x000000484404723c */ /* 0x042fee0000041804 */
[--C-:B------:R-:W-:Y:S01]  /*14510*/  FFMA.FTZ R72, R110, c[0x0][0x2d0], -R156.reuse ;  /* 0x0000b4006e487a23 */ /* 0x100fe2000001089c */
[C---:B------:R-:W-:Y:S03]  /*14520*/  HMMA.16816.F32.BF16 R8, R68.reuse, R74, R8 ;  /* 0x0000004a4408723c */ /* 0x040fe60000041808 */
[----:B------:R1:W-:Y:S05]  /*14530*/  MUFU.EX2 R98, R72 ;  /* 0x0000004800627308 */ /* 0x0003ea0000000800 */
[C---:B------:R-:W-:Y:S07]  /*14540*/  HMMA.16816.F32.BF16 R12, R68.reuse, R76, R12 ;  /* 0x0000004c440c723c */ /* 0x040fee000004180c */
[----:B------:R-:W-:Y:S01]  /*14550*/  FFMA.FTZ R76, R109, c[0x0][0x2d0], -R156 ;  /* 0x0000b4006d4c7a23 */ /* 0x000fe2000001089c */
[C---:B------:R-:W-:Y:S03]  /*14560*/  HMMA.16816.F32.BF16 R16, R68.reuse, R78, R16 ;  /* 0x0000004e4410723c */ /* 0x040fe60000041810 */
[----:B------:R3:W-:Y:S05]  /*14570*/  MUFU.EX2 R96, R76 ;  /* 0x0000004c00607308 */ /* 0x0007ea0000000800 */
[C---:B------:R-:W-:Y:S01]  /*14580*/  HMMA.16816.F32.BF16 R20, R68.reuse, R80, R20 ;  /* 0x000000504414723c */ /* 0x040fe20000041814 */
[----:B-1----:R-:W1:Y:S06]  /*14590*/  LDSM.16.MT88.4 R72, [R191+0x4000] ;  /* 0x00400000bf48783b */ /* 0x002e6c0000004200 */
[----:B------:R-:W-:Y:S01]  /*145a0*/  FFMA.FTZ R80, R115, c[0x0][0x2d0], -R140 ;  /* 0x0000b40073507a23 */ /* 0x000fe2000001088c */
[C---:B------:R-:W-:Y:S03]  /*145b0*/  HMMA.16816.F32.BF16 R24, R68.reuse, R82, R24 ;  /* 0x000000524418723c */ /* 0x040fe60000041818 */
[----:B------:R4:W-:Y:S05]  /*145c0*/  MUFU.EX2 R107, R80 ;  /* 0x00000050006b7308 */ /* 0x0009ea0000000800 */
[C---:B--2---:R-:W-:Y:S04]  /*145d0*/  HMMA.16816.F32.BF16 R28, R68.reuse, R84, R28 ;  /* 0x00000054441c723c */ /* 0x044fe8000004181c */
[----:B---3--:R-:W-:Y:S02]  /*145e0*/  FFMA.FTZ R76, R108, c[0x0][0x2d0], -R156 ;  /* 0x0000b4006c4c7a23 */ /* 0x008fe4000001089c */
[----:B------:R-:W-:Y:S01]  /*145f0*/  LDSM.16.MT88.4 R108, [R191+0x2800] ;  /* 0x00280000bf6c783b */ /* 0x000fe20000004200 */
[----:B------:R-:W-:Y:S01]  /*14600*/  FFMA.FTZ R84, R114, c[0x0][0x2d0], -R140 ;  /* 0x0000b40072547a23 */ /* 0x000fe2000001088c */
[C---:B------:R-:W-:Y:S01]  /*14610*/  HMMA.16816.F32.BF16 R32, R68.reuse, R86, R32 ;  /* 0x000000564420723c */ /* 0x040fe20000041820 */
[----:B------:R2:W3:Y:S03]  /*14620*/  MUFU.EX2 R100, R76 ;  /* 0x0000004c00647308 */ /* 0x0004e60000000800 */
[----:B------:R-:W-:Y:S02]  /*14630*/  FFMA.FTZ R156, R142, c[0x0][0x2d0], -R156 ;  /* 0x0000b4008e9c7a23 */ /* 0x000fe4000001089c */
[--C-:B------:R-:W-:Y:S05]  /*14640*/  FFMA.FTZ R142, R154, c[0x0][0x2d0], -R140.reuse ;  /* 0x0000b4009a8e7a23 */ /* 0x100fea000001088c */
[----:B------:R5:W-:Y:S01]  /*14650*/  MUFU.EX2 R99, R84 ;  /* 0x0000005400637308 */ /* 0x000be20000000800 */
[----:B----4-:R-:W-:Y:S01]  /*14660*/  LDSM.16.MT88.4 R80, [R189+0x4000] ;  /* 0x00400000bd50783b */ /* 0x010fe20000004200 */
[C---:B-1----:R-:W-:Y:S08]  /*14670*/  HMMA.16816.F32.BF16 R36, R68.reuse, R72, R36 ;  /* 0x000000484424723c */ /* 0x042ff00000041824 */
[----:B------:R-:W1:Y:S01]  /*14680*/  MUFU.EX2 R156, R156 ;  /* 0x0000009c009c7308 */ /* 0x000e620000000800 */
[----:B--2---:R-:W2:Y:S03]  /*14690*/  LDSM.16.MT88.4 R76, [R190+0x4000] ;  /* 0x00400000be4c783b */ /* 0x004ea60000004200 */
[--C-:B------:R-:W-:Y:S01]  /*146a0*/  FFMA.FTZ R72, R112, c[0x0][0x2d0], -R140.reuse ;  /* 0x0000b40070487a23 */ /* 0x100fe2000001088c */
[C---:B------:R-:W-:Y:S05]  /*146b0*/  HMMA.16816.F32.BF16 R40, R68.reuse, R74, R40 ;  /* 0x0000004a4428723c */ /* 0x040fea0000041828 */
[----:B------:R4:W4:Y:S01]  /*146c0*/  MUFU.EX2 R101, R72 ;  /* 0x0000004800657308 */ /* 0x0009220000000800 */
[--C-:B-----5:R-:W-:Y:S02]  /*146d0*/  FFMA.FTZ R84, R113, c[0x0][0x2d0], -R140.reuse ;  /* 0x0000b40071547a23 */ /* 0x120fe4000001088c */
[----:B------:R-:W-:Y:S07]  /*146e0*/  FFMA.FTZ R140, R119, c[0x0][0x2d0], -R140 ;  /* 0x0000b400778c7a23 */ /* 0x000fee000001088c */
[----:B------:R5:W-:Y:S01]  /*146f0*/  MUFU.EX2 R97, R84 ;  /* 0x0000005400617308 */ /* 0x000be20000000800 */
[----:B---3--:R-:W-:Y:S01]  /*14700*/  IMAD.MOV.U32 R119, RZ, RZ, R100 ;  /* 0x000000ffff777224 */ /* 0x008fe200078e0064 */
[----:B-1----:R-:W-:Y:S08]  /*14710*/  F2FP.BF16.PACK_AB R130, R156, R149 ;  /* 0x000000959c82723e */ /* 0x002ff000000010ff */
[----:B------:R-:W1:Y:S01]  /*14720*/  MUFU.EX2 R142, R142 ;  /* 0x0000008e008e7308 */ /* 0x000e620000000800 */
[----:B----4-:R-:W-:Y:S01]  /*14730*/  LDSM.16.MT88.4 R72, [R190+0x1800] ;  /* 0x00180000be48783b */ /* 0x010fe20000004200 */
[----:B------:R-:W-:Y:S08]  /*14740*/  MOV R154, R101 ;  /* 0x00000065009a7202 */ /* 0x000ff00000000f00 */
[----:B------:R-:W3:Y:S01]  /*14750*/  MUFU.EX2 R140, R140 ;  /* 0x0000008c008c7308 */ /* 0x000ee20000000800 */
[C---:B--2---:R-:W-:Y:S01]  /*14760*/  HMMA.16816.F32.BF16 R44, R68.reuse, R76, R44 ;  /* 0x0000004c442c723c */ /* 0x044fe2000004182c */
[----:B-----5:R-:W2:Y:S07]  /*14770*/  LDSM.16.MT88.4 R84, [R191+0x1800] ;  /* 0x00180000bf54783b */ /* 0x020eae0000004200 */
[C---:B------:R-:W-:Y:S01]  /*14780*/  HMMA.16816.F32.BF16 R48, R68.reuse, R78, R48 ;  /* 0x0000004e4430723c */ /* 0x040fe20000041830 */
[----:B------:R-:W4:Y:S03]  /*14790*/  LDSM.16.MT88.4 R76, [R189+0x1800] ;  /* 0x00180000bd4c783b */ /* 0x000f260000004200 */
[----:B-1----:R-:W-:Y:S04]  /*147a0*/  F2FP.BF16.PACK_AB R129, R148, R142 ;  /* 0x0000008e9481723e */ /* 0x002fe800000010ff */
[C---:B------:R-:W-:Y:S04]  /*147b0*/  HMMA.16816.F32.BF16 R52, R68.reuse, R80, R52 ;  /* 0x000000504434723c */ /* 0x040fe80000041834 */
[----:B---3--:R-:W-:Y:S04]  /*147c0*/  F2FP.BF16.PACK_AB R131, R140, R141 ;  /* 0x0000008d8c83723e */ /* 0x008fe800000010ff */
[C---:B------:R-:W-:Y:S01]  /*147d0*/  HMMA.16816.F32.BF16 R56, R68.reuse, R82, R56 ;  /* 0x000000524438723c */ /* 0x040fe20000041838 */
[----:B------:R-:W1:Y:S07]  /*147e0*/  LDSM.16.MT88.4 R80, [R188+0x1800] ;  /* 0x00180000bc50783b */ /* 0x000e6e0000004200 */
[C---:B------:R-:W-:Y:S08]  /*147f0*/  HMMA.16816.F32.BF16 R60, R68.reuse, R88, R60 ;  /* 0x00000058443c723c */ /* 0x040ff0000004183c */
[----:B------:R-:W-:Y:S01]  /*14800*/  HMMA.16816.F32.BF16 R64, R68, R90, R64 ;  /* 0x0000005a4440723c */ /* 0x000fe20000041840 */
[----:B------:R-:W-:Y:S06]  /*14810*/  LDSM.16.MT88.4 R88, [R189+0x4800] ;  /* 0x00480000bd58783b */ /* 0x000fec0000004200 */
[----:B------:R-:W-:Y:S02]  /*14820*/  F2FP.BF16.PACK_AB R68, R98, R106 ;  /* 0x0000006a6244723e */ /* 0x000fe400000010ff */
[----:B------:R-:W-:Y:S03]  /*14830*/  F2FP.BF16.PACK_AB R70, R100, R96 ;  /* 0x000000606446723e */ /* 0x000fe600000010ff */
[----:B------:R-:W-:Y:S02]  /*14840*/  F2FP.BF16.PACK_AB R69, R99, R107 ;  /* 0x0000006b6345723e */ /* 0x000fe400000010ff */
[----:B------:R-:W-:Y:S02]  /*14850*/  F2FP.BF16.PACK_AB R71, R101, R97 ;  /* 0x000000616547723e */ /* 0x000fe400000010ff */
[----:B------:R-:W-:Y:S05]  /*14860*/  LDSM.16.MT88.4 R100, [R191+0x5800] ;  /* 0x00580000bf64783b */ /* 0x000fea0000004200 */
[C---:B--2---:R-:W-:Y:S08]  /*14870*/  HMMA.16816.F32.BF16 R4, R68.reuse, R84, R4 ;  /* 0x000000544404723c */ /* 0x044ff00000041804 */
[C---:B------:R-:W-:Y:S01]  /*14880*/  HMMA.16816.F32.BF16 R8, R68.reuse, R86, R8 ;  /* 0x000000564408723c */ /* 0x040fe20000041808 */
[----:B------:R-:W2:Y:S07]  /*14890*/  LDSM.16.MT88.4 R84, [R191+0x4800] ;  /* 0x00480000bf54783b */ /* 0x000eae0000004200 */
[C---:B------:R-:W-:Y:S08]  /*148a0*/  HMMA.16816.F32.BF16 R12, R68.reuse, R72, R12 ;  /* 0x00000048440c723c */ /* 0x040ff0000004180c */
        /* <DEDUP_REMOVED lines=20> */
[----:B------:R-:W-:Y:S02]  /*149f0*/  F2FP.BF16.PACK_AB R68, R246, R250 ;  /* 0x000000faf644723e */ /* 0x000fe400000010ff */
[----:B------:R-:W-:Y:S03]  /*14a00*/  F2FP.BF16.PACK_AB R70, R167, R177 ;  /* 0x000000b1a746723e */ /* 0x000fe600000010ff */
[----:B------:R-:W-:Y:S02]  /*14a10*/  F2FP.BF16.PACK_AB R69, R176, R249 ;  /* 0x000000f9b045723e */ /* 0x000fe400000010ff */
[----:B------:R-:W-:Y:S07]  /*14a20*/  F2FP.BF16.PACK_AB R71, R165, R166 ;  /* 0x000000a6a547723e */ /* 0x000fee00000010ff */
[C---:B----4-:R-:W-:Y:S08]  /*14a30*/  HMMA.16816.F32.BF16 R4, R68.reuse, R76, R4 ;  /* 0x0000004c4404723c */ /* 0x050ff00000041804 */
        /* <DEDUP_REMOVED lines=11> */
[C---:B---3--:R-:W-:Y:S07]  /*14af0*/  HMMA.16816.F32.BF16 R36, R68.reuse, R76, R36 ;  /* 0x0000004c4424723c */ /* 0x048fee0000041824 */
[----:B------:R-:W-:Y:S01]  /*14b00*/  IMAD.MOV.U32 R76, RZ, RZ, R99 ;  /* 0x000000ffff4c7224 */ /* 0x000fe200078e0063 */
[C---:B------:R-:W-:Y:S04]  /*14b10*/  HMMA.16816.F32.BF16 R40, R68.reuse, R78, R40 ;  /* 0x0000004e4428723c */ /* 0x040fe80000041828 */
[----:B------:R-:W-:Y:S03]  /*14b20*/  MOV R77, R98 ;  /* 0x00000062004d7202 */ /* 0x000fe60000000f00 */
[----:B------:R-:W-:Y:S01]  /*14b30*/  IMAD.MOV.U32 R78, RZ, RZ, R97 ;  /* 0x000000ffff4e7224 */ /* 0x000fe200078e0061 */
[C---:B-1----:R-:W-:Y:S04]  /*14b40*/  HMMA.16816.F32.BF16 R44, R68.reuse, R80, R44 ;  /* 0x00000050442c723c */ /* 0x042fe8000004182c */
[----:B------:R-:W-:Y:S02]  /*14b50*/  MOV R79, R96 ;  /* 0x00000060004f7202 */ /* 0x000fe40000000f00 */
[----:B------:R-:W1:Y:S02]  /*14b60*/  LDSM.16.MT88.4 R96, [R188+0x2800] ;  /* 0x00280000bc60783b */ /* 0x000e640000004200 */
[C---:B------:R-:W-:Y:S08]  /*14b70*/  HMMA.16816.F32.BF16 R48, R68.reuse, R82, R48 ;  /* 0x000000524430723c */ /* 0x040ff00000041830 */
[C---:B------:R-:W-:Y:S08]  /*14b80*/  HMMA.16816.F32.BF16 R52, R68.reuse, R88, R52 ;  /* 0x000000584434723c */ /* 0x040ff00000041834 */
[C---:B------:R-:W-:Y:S08]  /*14b90*/  HMMA.16816.F32.BF16 R56, R68.reuse, R90, R56 ;  /* 0x0000005a4438723c */ /* 0x040ff00000041838 */
[C---:B--2---:R-:W-:Y:S08]  /*14ba0*/  HMMA.16816.F32.BF16 R60, R68.reuse, R72, R60 ;  /* 0x00000048443c723c */ /* 0x044ff0000004183c */
[----:B------:R-:W-:Y:S08]  /*14bb0*/  HMMA.16816.F32.BF16 R64, R68, R74, R64 ;  /* 0x0000004a4440723c */ /* 0x000ff00000041840 */
[C---:B------:R-:W-:Y:S01]  /*14bc0*/  HMMA.16816.F32.BF16 R112, R128.reuse, R108, R4 ;  /* 0x0000006c8070723c */ /* 0x040fe20000041804 */
[----:B------:R-:W-:Y:S07]  /*14bd0*/  LDSM.16.MT88.4 R4, [R189+0x5800] ;  /* 0x00580000bd04783b */ /* 0x000fee0000004200 */
[C---:B------:R-:W-:Y:S01]  /*14be0*/  HMMA.16816.F32.BF16 R108, R128.reuse, R110, R8 ;  /* 0x0000006e806c723c */ /* 0x040fe20000041808 */
[----:B------:R-:W-:Y:S07]  /*14bf0*/  LDSM.16.MT88.4 R8, [R188+0x5800] ;  /* 0x00580000bc08783b */ /* 0x000fee0000004200 */
[C---:B----4-:R-:W-:Y:S07]  /*14c00*/  HMMA.16816.F32.BF16 R68, R128.reuse, R84, R12 ;  /* 0x000000548044723c */ /* 0x050fee000004180c */
[----:B------:R-:W-:Y:S01]  /*14c10*/  IMAD.MOV.U32 R15, RZ, RZ, R78 ;  /* 0x000000ffff0f7224 */ /* 0x000fe200078e004e */
[C---:B------:R-:W-:Y:S04]  /*14c20*/  HMMA.16816.F32.BF16 R72, R128.reuse, R86, R16 ;  /* 0x000000568048723c */ /* 0x040fe80000041810 */
[----:B------:R-:W-:Y:S01]  /*14c30*/  MOV R14, R79 ;  /* 0x0000004f000e7202 */ /* 0x000fe20000000f00 */
[----:B------:R-:W-:Y:S01]  /*14c40*/  IMAD.MOV.U32 R13, RZ, RZ, R76 ;  /* 0x000000ffff0d7224 */ /* 0x000fe200078e004c */
[----:B------:R-:W-:Y:S01]  /*14c50*/  MOV R12, R77 ;  /* 0x0000004d000c7202 */ /* 0x000fe20000000f00 */
[----:B------:R-:W-:Y:S01]  /*14c60*/  IMAD.MOV.U32 R19, RZ, RZ, R107 ;  /* 0x000000ffff137224 */ /* 0x000fe200078e006b */
[C---:B------:R-:W-:Y:S04]  /*14c70*/  HMMA.16816.F32.BF16 R76, R128.reuse, R92, R20 ;  /* 0x0000005c804c723c */ /* 0x040fe80000041814 */
[----:B------:R-:W-:Y:S01]  /*14c80*/  MOV R18, R106 ;  /* 0x0000006a00127202 */ /* 0x000fe20000000f00 */
[----:B------:R-:W-:Y:S01]  /*14c90*/  IMAD.MOV.U32 R17, RZ, RZ, R105 ;  /* 0x000000ffff117224 */ /* 0x000fe200078e0069 */
[----:B------:R-:W-:Y:S02]  /*14ca0*/  MOV R16, R104 ;  /* 0x0000006800107202 */ /* 0x000fe40000000f00 */
[C---:B------:R-:W-:Y:S01]  /*14cb0*/  HMMA.16816.F32.BF16 R80, R128.reuse, R94, R24 ;  /* 0x0000005e8050723c */ /* 0x040fe20000041818 */
[----:B------:R-:W2:Y:S03]  /*14cc0*/  LDSM.16.MT88.4 R104, [R190+0x5800] ;  /* 0x00580000be68783b */ /* 0x000ea60000004200 */
[----:B------:R-:W-:Y:S02]  /*14cd0*/  FADD.FTZ R2, R16, R252 ;  /* 0x000000fc10027221 */ /* 0x000fe40000010000 */
[----:B------:R-:W-:Y:S02]  /*14ce0*/  FADD.FTZ R3, R18, R3 ;  /* 0x0000000312037221 */ /* 0x000fe40000010000 */
[C---:B-1----:R-:W-:Y:S04]  /*14cf0*/  HMMA.16816.F32.BF16 R84, R128.reuse, R96, R28 ;  /* 0x000000608054723c */ /* 0x042fe8000004181c */
[----:B------:R-:W-:Y:S02]  /*14d00*/  FADD.FTZ R2, R17, R2 ;  /* 0x0000000211027221 */ /* 0x000fe40000010000 */
[----:B------:R-:W-:Y:S01]  /*14d10*/  FADD.FTZ R3, R12, R3 ;  /* 0x000000030c037221 */ /* 0x000fe20000010000 */
[-C--:B------:R-:W-:Y:S01]  /*14d20*/  MOV R12, R118.reuse ;  /* 0x00000076000c7202 */ /* 0x080fe20000000f00 */
[C---:B------:R-:W-:Y:S04]  /*14d30*/  HMMA.16816.F32.BF16 R88, R128.reuse, R98, R32 ;  /* 0x000000628058723c */ /* 0x040fe80000041820 */
[----:B------:R-:W-:Y:S02]  /*14d40*/  FADD.FTZ R2, R19, R2 ;  /* 0x0000000213027221 */ /* 0x000fe40000010000 */
[----:B------:R-:W-:Y:S02]  /*14d50*/  FADD.FTZ R3, R14, R3 ;  /* 0x000000030e037221 */ /* 0x000fe40000010000 */
[C---:B------:R-:W-:Y:S04]  /*14d60*/  HMMA.16816.F32.BF16 R92, R128.reuse, R100, R36 ;  /* 0x00000064805c723c */ /* 0x040fe80000041824 */
[----:B------:R-:W-:Y:S02]  /*14d70*/  FADD.FTZ R2, R13, R2 ;  /* 0x000000020d027221 */ /* 0x000fe40000010000 */
[----:B------:R-:W-:Y:S01]  /*14d80*/  FADD.FTZ R3, R119, R3 ;  /* 0x0000000377037221 */ /* 0x000fe20000010000 */
[----:B------:R-:W-:Y:S01]  /*14d90*/  IADD3 R119, R245, -0x1, RZ ;  /* 0xfffffffff5777810 */ /* 0x000fe20007ffe0ff */
        /* <DEDUP_REMOVED lines=9> */
[----:B------:R-:W-:Y:S01]  /*14e30*/  FADD.FTZ R177, R177, R250 ;  /* 0x000000fab1b17221 */ /* 0x000fe20000010000 */
[----:B------:R-:W-:Y:S01]  /*14e40*/  MOV R2, R118 ;  /* 0x0000007600027202 */ /* 0x000fe20000000f00 */
        /* <DEDUP_REMOVED lines=15> */
[----:B------:R-:W-:Y:S03]  /*14f40*/  IMAD.MOV.U32 R245, RZ, RZ, R119 ;  /* 0x000000fffff57224 */ /* 0x000fe600078e0077 */
[----:B------:R-:W-:Y:S01]  /*14f50*/  IMAD.MOV.U32 R3, RZ, RZ, R0 ;  /* 0x000000ffff037224 */ /* 0x000fe200078e0000 */
[----:B------:R-:W-:-:S05]  /*14f60*/  @P0 BRA `(.L_x_2150) ;  /* 0xffffc09000000947 */ /* 0x000fca000383ffff */
.L_x_2141:
[----:B------:R-:W-:Y:S02]  /*14f70*/  ISETP.NE.AND P1, PT, R228, 0x1, PT ;  /* 0x00000001e400780c */ /* 0x000fe40003f25270 */
[----:B------:R-:W-:-:S02]  /*14f80*/  IADD3 R4, R209, 0x7f, RZ ;  /* 0x0000007fd1047810 */ /* 0x000fc40007ffe0ff */
[----:B------:R-:W-:Y:S02]  /*14f90*/  ISETP.GE.AND P0, PT, R232, 0x1, PT ;  /* 0x00000001e800780c */ /* 0x000fe40003f06270 */
[----:B------:R-:W-:-:S07]  /*14fa0*/  IADD3 R2, R231, 0x1, -R229 ;  /* 0x00000001e7027810 */ /* 0x000fce0007ffe8e5 */
[----:B------:R-:W-:-:S05]  /*14fb0*/  @P1 IMAD.HI.U32 R3, R4, c[0x0][0x2c8], RZ ;  /* 0x0000b20004031a27 */ /* 0x000fca00078e00ff */
        /* <DEDUP_REMOVED lines=14> */
.L_x_2153:
[----:B------:R-:W-:-:S04]  /*150a0*/  MOV R2, c[0x0][0x32c] ;  /* 0x0000cb0000027a02 */ /* 0x000fc80000000f00 */
[----:B------:R-:W-:-:S13]  /*150b0*/  ISETP.NE.AND P0, PT, R2, 0x1, PT ;  /* 0x000000010200780c */ /* 0x000fda0003f05270 */
[----:B------:R-:W-:-:S05]  /*150c0*/  @P0 IMAD.HI.U32 R2, R4, c[0x0][0x330], RZ ;  /* 0x0000cc0004020a27 */ /* 0x000fca00078e00ff */
[----:B------:R-:W-:Y:S02]  /*150d0*/  @P0 SHF.R.U32.HI R4, RZ, c[0x0][0x334], R2 ;  /* 0x0000cd00ff040a19 */ /* 0x000fe40000011602 */
.L_x_2154:
[----:B------:R-:W-:Y:S05]  /*150e0*/  BSYNC B0 ;  /* 0x0000000000007941 */ /* 0x000fea0003800000 */
.L_x_2152:
[----:B------:R-:W-:-:S05]  /*150f0*/  IMAD R4, R4, c[0x0][0x32c], RZ ;  /* 0x0000cb0004047a24 */ /* 0x000fca00078e02ff */
[----:B------:R-:W-:-:S04]  /*15100*/  IMNMX R3, R3, R4, !PT ;  /* 0x0000000403037217 */ /* 0x000fc80007800200 */
.L_x_2151:
        /* <DEDUP_REMOVED lines=10> */
.L_x_2156:
[----:B------:R-:W-:Y:S04]  /*151b0*/  DEPBAR.LE SB0, 0x0 ;  /* 0x000080000000791a */ /* 0x000fe80000000000 */
[----:B------:R-:W-:Y:S01]  /*151c0*/  WARPSYNC 0xffffffff ;  /* 0xffffffff00007948 */ /* 0x000fe20003800000 */
[----:B------:R-:W-:Y:S01]  /*151d0*/  BAR.SYNC.DEFER_BLOCKING 0x0 ;  /* 0x0000000000007b1d */ /* 0x000fe20000010000 */
[----:B------:R-:W-:Y:S02]  /*151e0*/  ISETP.GT.AND P0, PT, R237, R245, PT ;  /* 0x000000f5ed00720c */ /* 0x000fe40003f04270 */
[----:B------:R-:W-:Y:S11]  /*151f0*/  LOP3.LUT P5, RZ, R230, 0x20000, RZ, 0xc0, !PT ;  /* 0x00020000e6ff7812 */ /* 0x000ff600078ac0ff */
[----:B------:R-:W-:Y:S01]  /*15200*/  @!P0 SHF.R.S32.HI R37, RZ, 0x1f, R245 ;  /* 0x0000001fff258819 */ /* 0x000fe200000114f5 */
[----:B------:R-:W-:Y:S01]  /*15210*/  @!P0 IMAD.WIDE.U32 R30, R245, c[0x0][0x208], RZ ;  /* 0x00008200f51e8a25 */ /* 0x000fe200078e00ff */
[----:B------:R-:W-:Y:S02]  /*15220*/  @!P0 MOV R0, c[0x0][0x208] ;  /* 0x0000820000008a02 */ /* 0x000fe40000000f00 */
[----:B------:R-:W-:Y:S01]  /*15230*/  @!P0 MOV R28, 0x5 ;  /* 0x00000005001c8802 */ /* 0x000fe20000000f00 */
[----:B------:R-:W-:Y:S01]  /*15240*/  @!P0 IMAD R37, R37, c[0x0][0x208], RZ ;  /* 0x0000820025258a24 */ /* 0x000fe200078e02ff */
[----:B------:R-:W-:Y:S02]  /*15250*/  @!P0 MOV R118, R238 ;  /* 0x000000ee00768202 */ /* 0x000fe40000000f00 */
[C---:B------:R-:W-:Y:S01]  /*15260*/  @!P0 SHF.L.U64.HI R29, R0.reuse, R28, c[0x0][0x20c] ;  /* 0x00008300001d8619 */ /* 0x040fe2000001021c */
[----:B------:R-:W-:Y:S01]  /*15270*/  @!P0 IMAD R37, R245, c[0x0][0x20c], R37 ;  /* 0x00008300f5258a24 */ /* 0x000fe200078e0225 */
[----:B------:R-:W1:Y:S01]  /*15280*/  LDSM.16.M88.4 R8, [R192] ;  /* 0x00000000c008783b */ /* 0x000e620000000200 */
[----:B------:R-:W-:Y:S02]  /*15290*/  @!P0 SHF.L.U32 R28, R0, 0x5, RZ ;  /* 0x00000005001c8819 */ /* 0x000fe400000006ff */
[----:B------:R-:W-:Y:S02]  /*152a0*/  @!P0 MOV R119, R235 ;  /* 0x000000eb00778202 */ /* 0x000fe40000000f00 */
[----:B------:R-:W-:Y:S01]  /*152b0*/  @!P0 IADD3 R37, R31, R37, RZ ;  /* 0x000000251f258210 */ /* 0x000fe20007ffe0ff */
[----:B------:R-:W-:Y:S01]  /*152c0*/  @!P0 IMAD.WIDE.U32 R44, R30, 0x60, R28 ;  /* 0x000000601e2c8825 */ /* 0x000fe200078e001c */
[----:B------:R-:W-:Y:S01]  /*152d0*/  @!P0 IADD3 R132, P1, R28, R28, RZ ;  /* 0x0000001c1c848210 */ /* 0x000fe20007f3e0ff */
[----:B------:R-:W2:Y:S02]  /*152e0*/  LDSM.16.M88.4 R16, [R192+0x800] ;  /* 0x00080000c010783b */ /* 0x000ea40000000200 */
[----:B------:R-:W-:Y:S01]  /*152f0*/  @!P0 IMAD R37, R37, 0x60, RZ ;  /* 0x0000006025258824 */ /* 0x000fe200078e02ff */
[----:B------:R-:W-:Y:S01]  /*15300*/  @!P0 IADD3.X R133, R29, R29, RZ, P1, !PT ;  /* 0x0000001d1d858210 */ /* 0x000fe20000ffe4ff */
[----:B------:R-:W-:Y:S01]  /*15310*/  @!P0 IMAD.WIDE.U32 R118, R30, 0x60, R118 ;  /* 0x000000601e768825 */ /* 0x000fe200078e0076 */
[----:B------:R-:W-:Y:S02]  /*15320*/  @!P0 IADD3 R0, P2, P1, R238, R44, R28 ;  /* 0x0000002cee008210 */ /* 0x000fe4000795e01c */
[----:B------:R-:W-:Y:S01]  /*15330*/  @!P0 IADD3 R45, R37, R45, RZ ;  /* 0x0000002d252d8210 */ /* 0x000fe20007ffe0ff */
[----:B------:R-:W-:Y:S01]  /*15340*/  @!P0 IMAD.WIDE.U32 R132, R30, 0x60, R132 ;  /* 0x000000601e848825 */ /* 0x000fe200078e0084 */
[----:B------:R-:W3:Y:S01]  /*15350*/  LDSM.16.M88.4 R24, [R192+0x1000] ;  /* 0x00100000c018783b */ /* 0x000ee20000000200 */
[----:B------:R-:W-:Y:S02]  /*15360*/  @!P0 LEA R156, P4, R118, c[0x0][0x1f8], 0x1 ;  /* 0x00007e00769c8a11 */ /* 0x000fe400078808ff */
[----:B------:R-:W-:Y:S02]  /*15370*/  @!P0 IADD3.X R36, R235, R45, R29, P2, P1 ;  /* 0x0000002deb248210 */ /* 0x000fe400017e241d */
[----:B------:R-:W-:Y:S02]  /*15380*/  @!P0 IADD3 R38, P1, R238, R132, RZ ;  /* 0x00000084ee268210 */ /* 0x000fe40007f3e0ff */
[-C--:B------:R-:W-:Y:S01]  /*15390*/  @!P0 IADD3 R46, R119, R37.reuse, RZ ;  /* 0x00000025772e8210 */ /* 0x080fe20007ffe0ff */
[----:B------:R-:W4:Y:S01]  /*153a0*/  LDSM.16.M88.4 R32, [R192+0x1800] ;  /* 0x00180000c020783b */ /* 0x000f220000000200 */
[----:B------:R-:W-:Y:S02]  /*153b0*/  @!P0 IADD3.X R37, R235, R37, R133, P1, !PT ;  /* 0x00000025eb258210 */ /* 0x000fe40000ffe485 */
[----:B------:R-:W-:Y:S02]  /*153c0*/  @!P0 ISETP.GE.AND P1, PT, R116, c[0x0][0x1d4], PT ;  /* 0x0000750074008a0c */ /* 0x000fe40003f26270 */
[----:B------:R-:W-:Y:S02]  /*153d0*/  @!P0 LEA.HI.X R157, R118, c[0x0][0x1fc], R46, 0x1, P4 ;  /* 0x00007f00769d8a11 */ /* 0x000fe400020f0c2e */
[----:B------:R-:W-:Y:S01]  /*153e0*/  @!P0 IADD3 R39, P3, R238, R44, RZ ;  /* 0x0000002cee278210 */ /* 0x000fe20007f7e0ff */
[----:B------:R-:W5:Y:S03]  /*153f0*/  LDSM.16.M88.4 R40, [R192+0x2000] ;  /* 0x00200000c028783b */ /* 0x000f660000000200 */
[----:B------:R-:W-:Y:S02]  /*15400*/  @!P0 LEA R44, P2, R39, c[0x0][0x1f8], 0x1 ;  /* 0x00007e00272c8a11 */ /* 0x000fe400078408ff */
[----:B------:R-:W-:Y:S01]  /*15410*/  @!P0 IADD3.X R45, R45, R235, RZ, P3, !PT ;  /* 0x000000eb2d2d8210 */ /* 0x000fe20001ffe4ff */
[C---:B-1----:R-:W-:Y:S02]  /*15420*/  HMMA.16816.F32.BF16 R4, R120.reuse, R8, RZ ;  /* 0x000000087804723c */ /* 0x042fe400000418ff */
[----:B------:R-:W1:Y:S01]  /*15430*/  LDSM.16.M88.4 R48, [R192+0x2800] ;  /* 0x00280000c030783b */ /* 0x000e620000000200 */
[----:B------:R-:W-:Y:S02]  /*15440*/  @!P0 LEA.HI.X R45, R39, c[0x0][0x1fc], R45, 0x1, P2 ;  /* 0x00007f00272d8a11 */ /* 0x000fe400010f0c2d */
[----:B------:R-:W-:Y:S02]  /*15450*/  @!P0 LEA R118, P3, R0, c[0x0][0x1f8], 0x1 ;  /* 0x00007e0000768a11 */ /* 0x000fe400078608ff */
[----:B------:R-:W-:Y:S01]  /*15460*/  @!P0 LEA R46, P2, R38, c[0x0][0x1f8], 0x1 ;  /* 0x00007e00262e8a11 */ /* 0x000fe200078408ff */
[C---:B------:R-:W-:Y:S02]  /*15470*/  HMMA.16816.F32.BF16 R8, R120.reuse, R10, RZ ;  /* 0x0000000a7808723c */ /* 0x040fe400000418ff */
[----:B------:R-:W1:Y:S02]  /*15480*/  LDSM.16.M88.4 R128, [R207] ;  /* 0x00000000cf80783b */ /* 0x000e640000000200 */
[----:B------:R-:W-:Y:S02]  /*15490*/  @!P0 LEA.HI.X R119, R0, c[0x0][0x1fc], R36, 0x1, P3 ;  /* 0x00007f0000778a11 */ /* 0x000fe400018f0c24 */
[----:B------:R-:W-:Y:S02]  /*154a0*/  @!P0 LEA.HI.X R47, R38, c[0x0][0x1fc], R37, 0x1, P2 ;  /* 0x00007f00262f8a11 */ /* 0x000fe400010f0c25 */
[C---:B--2---:R-:W-:Y:S02]  /*154b0*/  HMMA.16816.F32.BF16 R12, R120.reuse, R16, RZ ;  /* 0x00000010780c723c */ /* 0x044fe400000418ff */
[----:B------:R-:W2:Y:S06]  /*154c0*/  LDSM.16.M88.4 R132, [R194] ;  /* 0x00000000c284783b */ /* 0x000eac0000000200 */
[C---:B------:R-:W-:Y:S02]  /*154d0*/  HMMA.16816.F32.BF16 R16, R120.reuse, R18, RZ ;  /* 0x000000127810723c */ /* 0x040fe400000418ff */
[----:B------:R-:W1:Y:S06]  /*154e0*/  LDSM.16.M88.4 R136, [R195] ;  /* 0x00000000c388783b */ /* 0x000e6c0000000200 */
[C---:B---3--:R-:W-:Y:S02]  /*154f0*/  HMMA.16816.F32.BF16 R20, R120.reuse, R24, RZ ;  /* 0x000000187814723c */ /* 0x048fe400000418ff */
[----:B------:R-:W3:Y:S06]  /*15500*/  LDSM.16.M88.4 R140, [R196] ;  /* 0x00000000c48c783b */ /* 0x000eec0000000200 */
[C---:B------:R-:W-:Y:S02]  /*15510*/  HMMA.16816.F32.BF16 R24, R120.reuse, R26, RZ ;  /* 0x0000001a7818723c */ /* 0x040fe400000418ff */
[----:B------:R-:W1:Y:S06]  /*15520*/  LDSM.16.M88.4 R148, [R197] ;  /* 0x00000000c594783b */ /* 0x000e6c0000000200 */
        /* <DEDUP_REMOVED lines=8> */
[----:B------:R1:W-:Y:S06]  /*155b0*/  @!P0 LDGSTS.E.BYPASS.LTC128B.128 [R234+0x3100], [R156.64+0x80], !P5 ;  /* 0x031000809cea8fae */ /* 0x0003ec000e901d48 */
[C---:B------:R-:W-:Y:S02]  /*155c0*/  HMMA.16816.F32.BF16 R40, R120.reuse, R42, RZ ;  /* 0x0000002a7828723c */ /* 0x040fe400000418ff */
[----:B------:R5:W-:Y:S08]  /*155d0*/  @!P0 LDGSTS.E.BYPASS.LTC128B.128 [R234+0x1100], [R44.64], !P1 ;  /* 0x011000002cea8fae */ /* 0x000bf0000c901d48 */
[----:B------:R5:W-:Y:S08]  /*155e0*/  @!P0 LDGSTS.E.BYPASS.LTC128B.128 [R234+0x4100], [R44.64+0x80], !P5 ;  /* 0x041000802cea8fae */ /* 0x000bf0000e901d48 */
[----:B------:R2:W-:Y:S08]  /*155f0*/  @!P0 LDGSTS.E.BYPASS.LTC128B.128 [R234+0x2100], [R118.64], !P1 ;  /* 0x0210000076ea8fae */ /* 0x0005f0000c901d48 */
[----:B------:R5:W-:Y:S01]  /*15600*/  @!P0 LDGSTS.E.BYPASS.LTC128B.128 [R234+0x5100], [R46.64+0x80], !P5 ;  /* 0x051000802eea8fae */ /* 0x000be2000e901d48 */
[----:B------:R-:W-:Y:S07]  /*15610*/  ISETP.GT.AND P0, PT, R245, R237, PT ;  /* 0x000000edf500720c */ /* 0x000fee0003f04270 */
[----:B-1----:R-:W1:Y:S08]  /*15620*/  LDSM.16.M88.4 R156, [R206] ;  /* 0x00000000ce9c783b */ /* 0x002e700000000200 */
[----:B------:R-:W0:Y:S08]  /*15630*/  LDGDEPBAR ;  /* 0x00000000000079af */ /* 0x000e300000000000 */
[----:B------:R-:W1:Y:S01]  /*15640*/  LDSM.16.M88.4 R164, [R206+0x800] ;  /* 0x00080000cea4783b */ /* 0x000e620000000200 */
[C---:B-----5:R-:W-:Y:S07]  /*15650*/  HMMA.16816.F32.BF16 R44, R120.reuse, R48, RZ ;  /* 0x00000030782c723c */ /* 0x060fee00000418ff */
[----:B------:R-:W-:Y:S01]  /*15660*/  LDSM.16.M88.4 R176, [R204] ;  /* 0x00000000ccb0783b */ /* 0x000fe20000000200 */
[----:B------:R-:W-:Y:S08]  /*15670*/  HMMA.16816.F32.BF16 R48, R120, R50, RZ ;  /* 0x000000327830723c */ /* 0x000ff000000418ff */
[C---:B------:R-:W-:Y:S08]  /*15680*/  HMMA.16816.F32.BF16 R4, R124.reuse, R128, R4 ;  /* 0x000000807c04723c */ /* 0x040ff00000041804 */
        /* <DEDUP_REMOVED lines=12> */
[C---:B------:R-:W-:Y:S01]  /*15750*/  HMMA.16816.F32.BF16 R40, R124.reuse, R150, R40 ;  /* 0x000000967c28723c */ /* 0x040fe20000041828 */
[----:B------:R-:W2:Y:S07]  /*15760*/  LDSM.16.M88.4 R148, [R204+-0x3000] ;  /* 0xffd00000cc94783b */ /* 0x000eae0000000200 */
[C---:B----4-:R-:W-:Y:S08]  /*15770*/  HMMA.16816.F32.BF16 R44, R124.reuse, R152, R44 ;  /* 0x000000987c2c723c */ /* 0x050ff0000004182c */
[----:B------:R-:W-:Y:S01]  /*15780*/  HMMA.16816.F32.BF16 R48, R124, R154, R48 ;  /* 0x0000009a7c30723c */ /* 0x000fe20000041830 */
[----:B------:R-:W4:Y:S07]  /*15790*/  LDSM.16.M88.4 R152, [R204+-0x2800] ;  /* 0xffd80000cc98783b */ /* 0x000f2e0000000200 */
[C---:B-1----:R-:W-:Y:S08]  /*157a0*/  HMMA.16816.F32.BF16 R4, R144.reuse, R156, R4 ;  /* 0x0000009c9004723c */ /* 0x042ff00000041804 */
[C---:B------:R-:W-:Y:S01]  /*157b0*/  HMMA.16816.F32.BF16 R8, R144.reuse, R158, R8 ;  /* 0x0000009e9008723c */ /* 0x040fe20000041808 */
[----:B------:R-:W-:Y:S07]  /*157c0*/  LDSM.16.M88.4 R156, [R204+-0x1000] ;  /* 0xfff00000cc9c783b */ /* 0x000fee0000000200 */
[C---:B------:R-:W-:Y:S08]  /*157d0*/  HMMA.16816.F32.BF16 R12, R144.reuse, R164, R12 ;  /* 0x000000a4900c723c */ /* 0x040ff0000004180c */
[C---:B------:R-:W-:Y:S01]  /*157e0*/  HMMA.16816.F32.BF16 R16, R144.reuse, R166, R16 ;  /* 0x000000a69010723c */ /* 0x040fe20000041810 */
[----:B------:R-:W-:Y:S07]  /*157f0*/  LDSM.16.M88.4 R164, [R204+-0x800] ;  /* 0xfff80000cca4783b */ /* 0x000fee0000000200 */
[C---:B-----5:R-:W-:Y:S08]  /*15800*/  HMMA.16816.F32.BF16 R20, R144.reuse, R128, R20 ;  /* 0x000000809014723c */ /* 0x060ff00000041814 */
[C---:B------:R-:W-:Y:S01]  /*15810*/  HMMA.16816.F32.BF16 R24, R144.reuse, R130, R24 ;  /* 0x000000829018723c */ /* 0x040fe20000041818 */
[----:B------:R-:W1:Y:S07]  /*15820*/  LDSM.16.M88.4 R128, [R204+-0x2000] ;  /* 0xffe00000cc80783b */ /* 0x000e6e0000000200 */
[C---:B--2---:R-:W-:Y:S08]  /*15830*/  HMMA.16816.F32.BF16 R28, R144.reuse, R132, R28 ;  /* 0x00000084901c723c */ /* 0x044ff0000004181c */
[C---:B------:R-:W-:Y:S01]  /*15840*/  HMMA.16816.F32.BF16 R32, R144.reuse, R134, R32 ;  /* 0x000000869020723c */ /* 0x040fe20000041820 */
[----:B------:R-:W2:Y:S07]  /*15850*/  LDSM.16.M88.4 R132, [R204+-0x1800] ;  /* 0xffe80000cc84783b */ /* 0x000eae0000000200 */
[C---:B------:R-:W-:Y:S08]  /*15860*/  HMMA.16816.F32.BF16 R36, R144.reuse, R136, R36 ;  /* 0x000000889024723c */ /* 0x040ff00000041824 */
[C---:B------:R-:W-:Y:S01]  /*15870*/  HMMA.16816.F32.BF16 R40, R144.reuse, R138, R40 ;  /* 0x0000008a9028723c */ /* 0x040fe20000041828 */
[----:B------:R-:W5:Y:S07]  /*15880*/  LDSM.16.M88.4 R136, [R192+0x3000] ;  /* 0x00300000c088783b */ /* 0x000f6e0000000200 */
[C---:B---3--:R-:W-:Y:S08]  /*15890*/  HMMA.16816.F32.BF16 R44, R144.reuse, R140, R44 ;  /* 0x0000008c902c723c */ /* 0x048ff0000004182c */
[----:B------:R-:W-:Y:S01]  /*158a0*/  HMMA.16816.F32.BF16 R48, R144, R142, R48 ;  /* 0x0000008e9030723c */ /* 0x000fe20000041830 */
[----:B------:R-:W3:Y:S07]  /*158b0*/  LDSM.16.M88.4 R140, [R192+0x3800] ;  /* 0x00380000c08c783b */ /* 0x000eee0000000200 */
        /* <DEDUP_REMOVED lines=18> */
[C---:B-----5:R-:W-:Y:S08]  /*159e0*/  HMMA.16816.F32.BF16 R4, R168.reuse, R136, R4 ;  /* 0x00000088a804723c */ /* 0x060ff00000041804 */
[C---:B------:R-:W-:Y:S01]  /*159f0*/  HMMA.16816.F32.BF16 R8, R168.reuse, R138, R8 ;  /* 0x0000008aa808723c */ /* 0x040fe20000041808 */
[----:B------:R-:W5:Y:S07]  /*15a00*/  LDSM.16.M88.4 R136, [R199] ;  /* 0x00000000c788783b */ /* 0x000f6e0000000200 */
[C---:B---3--:R-:W-:Y:S08]  /*15a10*/  HMMA.16816.F32.BF16 R12, R168.reuse, R140, R12 ;  /* 0x0000008ca80c723c */ /* 0x048ff0000004180c */
[C---:B------:R-:W-:Y:S01]  /*15a20*/  HMMA.16816.F32.BF16 R16, R168.reuse, R142, R16 ;  /* 0x0000008ea810723c */ /* 0x040fe20000041810 */
[----:B------:R-:W3:Y:S07]  /*15a30*/  LDSM.16.M88.4 R140, [R200] ;  /* 0x00000000c88c783b */ /* 0x000eee0000000200 */
[C---:B------:R-:W-:Y:S08]  /*15a40*/  HMMA.16816.F32.BF16 R20, R168.reuse, R148, R20 ;  /* 0x00000094a814723c */ /* 0x040ff00000041814 */
[C---:B------:R-:W-:Y:S01]  /*15a50*/  HMMA.16816.F32.BF16 R24, R168.reuse, R150, R24 ;  /* 0x00000096a818723c */ /* 0x040fe20000041818 */
[----:B------:R-:W3:Y:S07]  /*15a60*/  LDSM.16.M88.4 R148, [R201] ;  /* 0x00000000c994783b */ /* 0x000eee0000000200 */
[C---:B----4-:R-:W-:Y:S08]  /*15a70*/  HMMA.16816.F32.BF16 R28, R168.reuse, R152, R28 ;  /* 0x00000098a81c723c */ /* 0x050ff0000004181c */
        /* <DEDUP_REMOVED lines=11> */
[C---:B-----5:R-:W-:Y:S08]  /*15b30*/  HMMA.16816.F32.BF16 R12, R172.reuse, R136, R12 ;  /* 0x00000088ac0c723c */ /* 0x060ff0000004180c */
[C---:B------:R-:W-:Y:S01]  /*15b40*/  HMMA.16816.F32.BF16 R16, R172.reuse, R138, R16 ;  /* 0x0000008aac10723c */ /* 0x040fe20000041810 */
        /* <DEDUP_REMOVED lines=15> */
[C---:B----4-:R-:W-:Y:S08]  /*15c40*/  HMMA.16816.F32.BF16 R12, R180.reuse, R136, R12 ;  /* 0x00000088b40c723c */ /* 0x050ff0000004180c */
[C---:B------:R-:W-:Y:S01]  /*15c50*/  HMMA.16816.F32.BF16 R16, R180.reuse, R138, R16 ;  /* 0x0000008ab410723c */ /* 0x040fe20000041810 */
[----:B------:R-:W4:Y:S07]  /*15c60*/  LDSM.16.M88.4 R136, [R204+0x1800] ;  /* 0x00180000cc88783b */ /* 0x000f2e0000000200 */
[C---:B---3--:R-:W-:Y:S08]  /*15c70*/  HMMA.16816.F32.BF16 R20, R180.reuse, R140, R20 ;  /* 0x0000008cb414723c */ /* 0x048ff00000041814 */
        /* <DEDUP_REMOVED lines=21> */
[C---:B----4-:R-:W-:Y:S01]  /*15dd0*/  HMMA.16816.F32.BF16 R28, R184.reuse, R136, R28 ;  /* 0x00000088b81c723c */ /* 0x050fe2000004181c */
[----:B------:R-:W-:Y:S04]  /*15de0*/  BAR.SYNC.DEFER_BLOCKING 0x0 ;  /* 0x0000000000007b1d */ /* 0x000fe80000010000 */
[----:B------:R-:W-:Y:S02]  /*15df0*/  FMNMX.FTZ R0, R9, R0, !PT ;  /* 0x0000000009007209 */ /* 0x000fe40007810000 */
[----:B------:R-:W-:Y:S01]  /*15e00*/  FMNMX.FTZ R118, R10, R118, !PT ;  /* 0x000000760a767209 */ /* 0x000fe20007810000 */
        /* <DEDUP_REMOVED lines=8> */
[C---:B------:R-:W-:Y:S04]  /*15e90*/  HMMA.16816.F32.BF16 R40, R184.reuse, R130, R40 ;  /* 0x00000082b828723c */ /* 0x040fe80000041828 */
[----:B------:R-:W-:Y:S02]  /*15ea0*/  FMNMX.FTZ R0, R17, R0, !PT ;  /* 0x0000000011007209 */ /* 0x000fe40007810000 */
[----:B------:R-:W-:Y:S02]  /*15eb0*/  FMNMX.FTZ R118, R18, R118, !PT ;  /* 0x0000007612767209 */ /* 0x000fe40007810000 */
[C---:B--2---:R-:W-:Y:S01]  /*15ec0*/  HMMA.16816.F32.BF16 R44, R184.reuse, R132, R44 ;  /* 0x00000084b82c723c */ /* 0x044fe2000004182c */
[----:B------:R-:W-:Y:S03]  /*15ed0*/  @P0 MOV R130, c[0x0][0x1e0] ;  /* 0x0000780000820a02 */ /* 0x000fe60000000f00 */
[----:B------:R-:W-:Y:S02]  /*15ee0*/  FMNMX.FTZ R0, R20, R0, !PT ;  /* 0x0000000014007209 */ /* 0x000fe40007810000 */
[----:B------:R-:W-:Y:S02]  /*15ef0*/  FMNMX.FTZ R118, R19, R118, !PT ;  /* 0x0000007613767209 */ /* 0x000fe40007810000 */
[----:B------:R-:W-:Y:S01]  /*15f00*/  HMMA.16816.F32.BF16 R48, R184, R134, R48 ;  /* 0x00000086b830723c */ /* 0x000fe20000041830 */
[----:B------:R-:W-:Y:S03]  /*15f10*/  @P0 MOV R131, 0x5 ;  /* 0x0000000500830802 */ /* 0x000fe60000000f00 */
        /* <DEDUP_REMOVED lines=30> */
[C---:B------:R-:W-:Y:S01]  /*16100*/  @P0 SHF.L.U32 R134, R130.reuse, 0x5, RZ ;  /* 0x0000000582860819 */ /* 0x040fe200000006ff */
[----:B------:R-:W1:Y:S01]  /*16110*/  SHFL.BFLY PT, R118, R129, 0x2, 0x1f ;  /* 0x0c401f0081767f89 */ /* 0x000e6200000e0000 */
[----:B------:R-:W-:Y:S02]  /*16120*/  FMNMX.FTZ R119, R51, R0, !PT ;  /* 0x0000000033777209 */ /* 0x000fe40007810000 */
[----:B------:R-:W-:Y:S02]  /*16130*/  @P0 SHF.L.U64.HI R135, R130, R131, c[0x0][0x1e4] ;  /* 0x0000790082870619 */ /* 0x000fe40000010283 */
[----:B------:R-:W-:Y:S02]  /*16140*/  @P0 MOV R138, R240 ;  /* 0x000000f0008a0202 */ /* 0x000fe40000000f00 */
[----:B------:R-:W-:Y:S01]  /*16150*/  @P0 MOV R139, R236 ;  /* 0x000000ec008b0202 */ /* 0x000fe20000000f00 */
[----:B------:R-:W2:Y:S01]  /*16160*/  SHFL.BFLY PT, R0, R119, 0x2, 0x1f ;  /* 0x0c401f0077007f89 */ /* 0x000ea200000e0000 */
[----:B-1----:R-:W-:Y:S07]  /*16170*/  FMNMX.FTZ R129, R129, R118, !PT ;  /* 0x0000007681817209 */ /* 0x002fee0007810000 */
[----:B------:R-:W1:Y:S01]  /*16180*/  SHFL.BFLY PT, R128, R129, 0x1, 0x1f ;  /* 0x0c201f0081807f89 */ /* 0x000e6200000e0000 */
[----:B--2---:R-:W-:Y:S07]  /*16190*/  FMNMX.FTZ R119, R119, R0, !PT ;  /* 0x0000000077777209 */ /* 0x004fee0007810000 */
[----:B------:R-:W2:Y:S01]  /*161a0*/  SHFL.BFLY PT, R118, R119, 0x1, 0x1f ;  /* 0x0c201f0077767f89 */ /* 0x000ea200000e0000 */
[----:B-1----:R-:W-:Y:S05]  /*161b0*/  FMNMX.FTZ R0, R129, R128, !PT ;  /* 0x0000008081007209 */ /* 0x002fea0007810000 */
[C---:B------:R-:W-:Y:S02]  /*161c0*/  FMUL.FTZ R153, R0.reuse, c[0x0][0x2d0] ;  /* 0x0000b40000997a20 */ /* 0x040fe40000410000 */
[----:B------:R-:W-:Y:S01]  /*161d0*/  FADD.FTZ R3, -R0, R3 ;  /* 0x0000000300037221 */ /* 0x000fe20000010100 */
[----:B--2---:R-:W-:Y:S01]  /*161e0*/  FMNMX.FTZ R118, R119, R118, !PT ;  /* 0x0000007677767209 */ /* 0x004fe20007810000 */
[--C-:B------:R-:W-:Y:S01]  /*161f0*/  FFMA.FTZ R143, R4, c[0x0][0x2d0], -R153.reuse ;  /* 0x0000b400048f7a23 */ /* 0x100fe20000010899 */
[----:B------:R-:W-:Y:S01]  /*16200*/  IADD3 R119, R245, -0x1, RZ ;  /* 0xfffffffff5777810 */ /* 0x000fe20007ffe0ff */
[--C-:B------:R-:W-:Y:S02]  /*16210*/  FFMA.FTZ R141, R8, c[0x0][0x2d0], -R153.reuse ;  /* 0x0000b400088d7a23 */ /* 0x100fe40000010899 */
[----:B------:R-:W-:Y:S01]  /*16220*/  FFMA.FTZ R142, R9, c[0x0][0x2d0], -R153 ;  /* 0x0000b400098e7a23 */ /* 0x000fe20000010899 */
[----:B------:R-:W-:Y:S01]  /*16230*/  @P0 SHF.R.S32.HI R132, RZ, 0x1f, R119 ;  /* 0x0000001fff840819 */ /* 0x000fe20000011477 */
[----:B------:R-:W-:Y:S01]  /*16240*/  @P0 IMAD.WIDE.U32 R128, R119, c[0x0][0x1e0], RZ ;  /* 0x0000780077800a25 */ /* 0x000fe200078e00ff */
[----:B------:R-:W-:Y:S03]  /*16250*/  MUFU.EX2 R143, R143 ;  /* 0x0000008f008f7308 */ /* 0x000fe60000000800 */
[----:B------:R-:W-:Y:S01]  /*16260*/  @P0 IMAD R4, R132, c[0x0][0x1e0], RZ ;  /* 0x0000780084040a24 */ /* 0x000fe200078e02ff */
[----:B------:R-:W-:Y:S01]  /*16270*/  @P0 IADD3 R132, P1, R134, R134, RZ ;  /* 0x0000008686840210 */ /* 0x000fe20007f3e0ff */
[C---:B------:R-:W-:Y:S03]  /*16280*/  @P0 IMAD.WIDE.U32 R136, R128.reuse, 0x60, R134 ;  /* 0x0000006080880825 */ /* 0x040fe600078e0086 */
[----:B------:R-:W-:Y:S01]  /*16290*/  @P0 IADD3.X R133, R135, R135, RZ, P1, !PT ;  /* 0x0000008787850210 */ /* 0x000fe20000ffe4ff */
[----:B------:R-:W-:Y:S01]  /*162a0*/  @P0 IMAD R4, R119, c[0x0][0x1e4], R4 ;  /* 0x0000790077040a24 */ /* 0x000fe200078e0204 */
[----:B------:R-:W-:Y:S01]  /*162b0*/  MUFU.EX2 R141, R141 ;  /* 0x0000008d008d7308 */ /* 0x000fe20000000800 */
[C---:B------:R-:W-:Y:S03]  /*162c0*/  @P0 IMAD.WIDE.U32 R138, R128.reuse, 0x60, R138 ;  /* 0x00000060808a0825 */ /* 0x040fe600078e008a */
[----:B------:R-:W-:Y:S01]  /*162d0*/  @P0 IADD3 R4, R129, R4, RZ ;  /* 0x0000000481040210 */ /* 0x000fe20007ffe0ff */
[----:B------:R-:W-:Y:S01]  /*162e0*/  @P0 IMAD.WIDE.U32 R132, R128, 0x60, R132 ;  /* 0x0000006080840825 */ /* 0x000fe200078e0084 */
[----:B------:R-:W-:Y:S02]  /*162f0*/  @P0 IADD3 R128, P2, P1, R240, R136, R134 ;  /* 0x00000088f0800210 */ /* 0x000fe4000795e086 */
[----:B------:R-:W-:Y:S01]  /*16300*/  @P0 LEA R130, P3, R138, c[0x0][0x1c8], 0x1 ;  /* 0x000072008a820a11 */ /* 0x000fe200078608ff */
[----:B------:R-:W-:Y:S01]  /*16310*/  @P0 IMAD R4, R4, 0x60, RZ ;  /* 0x0000006004040824 */ /* 0x000fe200078e02ff */
[----:B------:R-:W-:Y:S01]  /*16320*/  MUFU.EX2 R142, R142 ;  /* 0x0000008e008e7308 */ /* 0x000fe20000000800 */
[----:B------:R-:W-:Y:S02]  /*16330*/  FFMA.FTZ R140, R5, c[0x0][0x2d0], -R153 ;  /* 0x0000b400058c7a23 */ /* 0x000fe40000010899 */
[----:B------:R-:W-:Y:S01]  /*16340*/  FMUL.FTZ R152, R118, c[0x0][0x2d0] ;  /* 0x0000b40076987a20 */ /* 0x000fe20000410000 */
[----:B------:R-:W-:Y:S01]  /*16350*/  @P0 IADD3 R129, R4, R137, RZ ;  /* 0x0000008904810210 */ /* 0x000fe20007ffe0ff */
[----:B------:R-:W-:Y:S01]  /*16360*/  FADD.FTZ R2, -R118, R2 ;  /* 0x0000000276027221 */ /* 0x000fe20000010100 */
[----:B------:R-:W-:Y:S01]  /*16370*/  @P0 IADD3 R5, R139, R4, RZ ;  /* 0x000000048b050210 */ /* 0x000fe20007ffe0ff */
[--C-:B------:R-:W-:Y:S01]  /*16380*/  FFMA.FTZ R149, R10, c[0x0][0x2d0], -R152.reuse ;  /* 0x0000b4000a957a23 */ /* 0x100fe20000010898 */
[----:B------:R-:W-:Y:S01]  /*16390*/  @P0 IADD3.X R8, R236, R129, R135, P2, P1 ;  /* 0x00000081ec080210 */ /* 0x000fe200017e2487 */
[--C-:B------:R-:W-:Y:S01]  /*163a0*/  FFMA.FTZ R150, R11, c[0x0][0x2d0], -R152.reuse ;  /* 0x0000b4000b967a23 */ /* 0x100fe20000010898 */
[----:B------:R-:W-:Y:S01]  /*163b0*/  @P0 IADD3 R9, P1, R240, R132, RZ ;  /* 0x00000084f0090210 */ /* 0x000fe20007f3e0ff */
[----:B------:R-:W-:Y:S01]  /*163c0*/  FMUL.FTZ R3, R3, c[0x0][0x2d0] ;  /* 0x0000b40003037a20 */ /* 0x000fe20000410000 */
[----:B------:R-:W-:Y:S01]  /*163d0*/  @P0 LEA.HI.X R131, R138, c[0x0][0x1cc], R5, 0x1, P3 ;  /* 0x000073008a830a11 */ /* 0x000fe200018f0c05 */
[----:B------:R-:W-:Y:S01]  /*163e0*/  FMUL.FTZ R2, R2, c[0x0][0x2d0] ;  /* 0x0000b40002027a20 */ /* 0x000fe20000410000 */
[----:B------:R-:W-:Y:S01]  /*163f0*/  @P0 IADD3.X R4, R236, R4, R133, P1, !PT ;  /* 0x00000004ec040210 */ /* 0x000fe20000ffe485 */
[--C-:B------:R-:W-:Y:S01]  /*16400*/  FFMA.FTZ R151, R6, c[0x0][0x2d0], -R152.reuse ;  /* 0x0000b40006977a23 */ /* 0x100fe20000010898 */
[----:B------:R-:W-:Y:S01]  /*16410*/  @P0 ISETP.GE.AND P1, PT, R116, c[0x0][0x1d4], PT ;  /* 0x0000750074000a0c */ /* 0x000fe20003f26270 */
[--C-:B------:R-:W-:Y:S01]  /*16420*/  FFMA.FTZ R148, R7, c[0x0][0x2d0], -R152.reuse ;  /* 0x0000b40007947a23 */ /* 0x100fe20000010898 */
[----:B------:R-:W-:Y:S01]  /*16430*/  @P0 IADD3 R5, P3, R240, R136, RZ ;  /* 0x00000088f0050210 */ /* 0x000fe20007f7e0ff */
[----:B------:R-:W1:Y:S01]  /*16440*/  MUFU.EX2 R3, R3 ;  /* 0x0000000300037308 */ /* 0x000e620000000800 */
[--C-:B------:R-:W-:Y:S02]  /*16450*/  FFMA.FTZ R154, R14, c[0x0][0x2d0], -R152.reuse ;  /* 0x0000b4000e9a7a23 */ /* 0x100fe40000010898 */
[----:B------:R-:W-:Y:S01]  /*16460*/  @P0 IADD3.X R129, R129, R236, RZ, P3, !PT ;  /* 0x000000ec81810210 */ /* 0x000fe20001ffe4ff */
[--C-:B------:R-:W-:Y:S01]  /*16470*/  FFMA.FTZ R155, R15, c[0x0][0x2d0], -R152.reuse ;  /* 0x0000b4000f9b7a23 */ /* 0x100fe20000010898 */
[----:B------:R-:W-:Y:S01]  /*16480*/  @P0 LEA R132, P2, R5, c[0x0][0x1c8], 0x1 ;  /* 0x0000720005840a11 */ /* 0x000fe200078408ff */
[--C-:B------:R-:W-:Y:S01]  /*16490*/  FFMA.FTZ R156, R18, c[0x0][0x2d0], -R152.reuse ;  /* 0x0000b400129c7a23 */ /* 0x100fe20000010898 */
[C---:B------:R-:W-:Y:S01]  /*164a0*/  @P0 LEA R134, P3, R128.reuse, c[0x0][0x1c8], 0x1 ;  /* 0x0000720080860a11 */ /* 0x040fe200078608ff */
[----:B------:R-:W-:Y:S01]  /*164b0*/  FFMA.FTZ R157, R19, c[0x0][0x2d0], -R152 ;  /* 0x0000b400139d7a23 */ /* 0x000fe20000010898 */
[----:B------:R-:W-:Y:S01]  /*164c0*/  @P0 LEA.HI.X R133, R5, c[0x0][0x1cc], R129, 0x1, P2 ;  /* 0x0000730005850a11 */ /* 0x000fe200010f0c81 */
[----:B------:R2:W-:Y:S01]  /*164d0*/  @P0 LDGSTS.E.BYPASS.LTC128B.128 [R234+0x8100], [R130.64], !P1 ;  /* 0x0810000082ea0fae */ /* 0x0005e2000c901d48 */
[----:B------:R-:W-:Y:S01]  /*164e0*/  @P0 LEA.HI.X R135, R128, c[0x0][0x1cc], R8, 0x1, P3 ;  /* 0x0000730080870a11 */ /* 0x000fe200018f0c08 */
[----:B------:R-:W3:Y:S01]  /*164f0*/  MUFU.EX2 R2, R2 ;  /* 0x0000000200027308 */ /* 0x000ee20000000800 */
[----:B------:R-:W-:Y:S01]  /*16500*/  @P0 LEA R136, P2, R9, c[0x0][0x1c8], 0x1 ;  /* 0x0000720009880a11 */ /* 0x000fe200078408ff */
[--C-:B------:R-:W-:Y:S02]  /*16510*/  FFMA.FTZ R159, R20, c[0x0][0x2d0], -R153.reuse ;  /* 0x0000b400149f7a23 */ /* 0x100fe40000010899 */
[--C-:B------:R-:W-:Y:S01]  /*16520*/  FFMA.FTZ R158, R21, c[0x0][0x2d0], -R153.reuse ;  /* 0x0000b400159e7a23 */ /* 0x100fe20000010899 */
[----:B------:R-:W-:Y:S01]  /*16530*/  @P0 LEA.HI.X R137, R9, c[0x0][0x1cc], R4, 0x1, P2 ;  /* 0x0000730009890a11 */ /* 0x000fe200010f0c04 */
[----:B------:R2:W-:Y:S01]  /*16540*/  @P0 LDGSTS.E.BYPASS.LTC128B.128 [R234+0xb100], [R130.64+0x80], !P5 ;  /* 0x0b10008082ea0fae */ /* 0x0005e2000e901d48 */
[--C-:B------:R-:W-:Y:S02]  /*16550*/  FFMA.FTZ R164, R24, c[0x0][0x2d0], -R153.reuse ;  /* 0x0000b40018a47a23 */ /* 0x100fe40000010899 */
[--C-:B------:R-:W-:Y:S01]  /*16560*/  FFMA.FTZ R165, R25, c[0x0][0x2d0], -R153.reuse ;  /* 0x0000b40019a57a23 */ /* 0x100fe20000010899 */
[----:B------:R-:W4:Y:S01]  /*16570*/  MUFU.EX2 R140, R140 ;  /* 0x0000008c008c7308 */ /* 0x000f220000000800 */
[--C-:B------:R-:W-:Y:S02]  /*16580*/  FFMA.FTZ R167, R22, c[0x0][0x2d0], -R152.reuse ;  /* 0x0000b40016a77a23 */ /* 0x100fe40000010898 */
[C---:B-1----:R-:W-:Y:S01]  /*16590*/  FMUL.FTZ R4, R3.reuse, R112 ;  /* 0x0000007003047220 */ /* 0x042fe20000410000 */
[----:B------:R1:W-:Y:S01]  /*165a0*/  @P0 LDGSTS.E.BYPASS.LTC128B.128 [R234+0x9100], [R132.64], !P1 ;  /* 0x0910000084ea0fae */ /* 0x0003e2000c901d48 */
[C---:B------:R-:W-:Y:S02]  /*165b0*/  FMUL.FTZ R5, R3.reuse, R113 ;  /* 0x0000007103057220 */ /* 0x040fe40000410000 */
[C---:B------:R-:W-:Y:S02]  /*165c0*/  FMUL.FTZ R8, R3.reuse, R108 ;  /* 0x0000006c03087220 */ /* 0x040fe40000410000 */
[C---:B------:R-:W-:Y:S01]  /*165d0*/  FMUL.FTZ R9, R3.reuse, R109 ;  /* 0x0000006d03097220 */ /* 0x040fe20000410000 */
[----:B------:R-:W-:Y:S01]  /*165e0*/  MUFU.EX2 R151, R151 ;  /* 0x0000009700977308 */ /* 0x000fe20000000800 */
[C---:B------:R-:W-:Y:S01]  /*165f0*/  FMUL.FTZ R68, R3.reuse, R68 ;  /* 0x0000004403447220 */ /* 0x040fe20000410000 */
[----:B------:R1:W-:Y:S01]  /*16600*/  @P0 LDGSTS.E.BYPASS.LTC128B.128 [R234+0xc100], [R132.64+0x80], !P5 ;  /* 0x0c10008084ea0fae */ /* 0x0003e2000e901d48 */
[C---:B------:R-:W-:Y:S02]  /*16610*/  FMUL.FTZ R69, R3.reuse, R69 ;  /* 0x0000004503457220 */ /* 0x040fe40000410000 */
[----:B---3--:R-:W-:Y:S01]  /*16620*/  FMUL.FTZ R6, R2, R114 ;  /* 0x0000007202067220 */ /* 0x008fe20000410000 */
[----:B------:R-:W-:Y:S01]  /*16630*/  F2FP.BF16.PACK_AB R114, R142, R141 ;  /* 0x0000008d8e72723e */ /* 0x000fe200000010ff */
[C---:B------:R-:W-:Y:S02]  /*16640*/  FMUL.FTZ R7, R2.reuse, R115 ;  /* 0x0000007302077220 */ /* 0x040fe40000410000 */
[C---:B------:R-:W-:Y:S01]  /*16650*/  FMUL.FTZ R10, R2.reuse, R110 ;  /* 0x0000006e020a7220 */ /* 0x040fe20000410000 */
[----:B------:R1:W-:Y:S01]  /*16660*/  @P0 LDGSTS.E.BYPASS.LTC128B.128 [R234+0xa100], [R134.64], !P1 ;  /* 0x0a10000086ea0fae */ /* 0x0003e2000c901d48 */
[----:B------:R-:W3:Y:S01]  /*16670*/  MUFU.EX2 R148, R148 ;  /* 0x0000009400947308 */ /* 0x000ee20000000800 */
[----:B------:R-:W-:Y:S01]  /*16680*/  FMUL.FTZ R11, R2, R111 ;  /* 0x0000006f020b7220 */ /* 0x000fe20000410000 */
[----:B----4-:R-:W-:Y:S01]  /*16690*/  F2FP.BF16.PACK_AB R112, R140, R143 ;  /* 0x0000008f8c70723e */ /* 0x010fe200000010ff */
[C---:B------:R-:W-:Y:S02]  /*166a0*/  FMUL.FTZ R70, R2.reuse, R70 ;  /* 0x0000004602467220 */ /* 0x040fe40000410000 */
[C---:B------:R-:W-:Y:S02]  /*166b0*/  FMUL.FTZ R71, R2.reuse, R71 ;  /* 0x0000004702477220 */ /* 0x040fe40000410000 */
[----:B------:R4:W-:Y:S01]  /*166c0*/  @P0 LDGSTS.E.BYPASS.LTC128B.128 [R234+0xd100], [R136.64+0x80], !P5 ;  /* 0x0d10008088ea0fae */ /* 0x0009e2000e901d48 */
[----:B------:R-:W-:Y:S01]  /*166d0*/  FMUL.FTZ R72, R3, R72 ;  /* 0x0000004803487220 */ /* 0x000fe20000410000 */
[----:B------:R-:W-:Y:S01]  /*166e0*/  ISETP.GT.AND P0, PT, R245, R244, PT ;  /* 0x000000f4f500720c */ /* 0x000fe20003f04270 */
[----:B------:R-:W-:Y:S01]  /*166f0*/  MUFU.EX2 R149, R149 ;  /* 0x0000009500957308 */ /* 0x000fe20000000800 */
[C---:B------:R-:W-:Y:S01]  /*16700*/  FMUL.FTZ R73, R3.reuse, R73 ;  /* 0x0000004903497220 */ /* 0x040fe20000410000 */
[----:B------:R-:W-:Y:S01]  /*16710*/  MOV R245, R119 ;  /* 0x0000007700f57202 */ /* 0x000fe20000000f00 */
[C---:B------:R-:W-:Y:S02]  /*16720*/  FMUL.FTZ R74, R2.reuse, R74 ;  /* 0x0000004a024a7220 */ /* 0x040fe40000410000 */
[----:B--2---:R-:W2:Y:S01]  /*16730*/  LDSM.16.MT88.4 R128, [R191] ;  /* 0x00000000bf80783b */ /* 0x004ea20000004200 */
[----:B------:R-:W-:Y:S02]  /*16740*/  FMUL.FTZ R75, R2, R75 ;  /* 0x0000004b024b7220 */ /* 0x000fe40000410000 */
[C---:B------:R-:W-:Y:S02]  /*16750*/  FMUL.FTZ R76, R3.reuse, R76 ;  /* 0x0000004c034c7220 */ /* 0x040fe40000410000 */
[----:B------:R-:W5:Y:S01]  /*16760*/  MUFU.EX2 R150, R150 ;  /* 0x0000009600967308 */ /* 0x000f620000000800 */
[C---:B------:R-:W-:Y:S02]  /*16770*/  FMUL.FTZ R77, R3.reuse, R77 ;  /* 0x0000004d034d7220 */ /* 0x040fe40000410000 */
[----:B------:R-:W-:Y:S01]  /*16780*/  LDSM.16.MT88.4 R108, [R188] ;  /* 0x00000000bc6c783b */ /* 0x000fe20000004200 */
[----:B---3--:R-:W-:Y:S01]  /*16790*/  F2FP.BF16.PACK_AB R113, R148, R151 ;  /* 0x000000979471723e */ /* 0x008fe200000010ff */
[C---:B------:R-:W-:Y:S02]  /*167a0*/  FMUL.FTZ R78, R2.reuse, R78 ;  /* 0x0000004e024e7220 */ /* 0x040fe40000410000 */
[C---:B------:R-:W-:Y:S02]  /*167b0*/  FMUL.FTZ R79, R2.reuse, R79 ;  /* 0x0000004f024f7220 */ /* 0x040fe40000410000 */
[C---:B------:R-:W-:Y:S01]  /*167c0*/  FMUL.FTZ R80, R3.reuse, R80 ;  /* 0x0000005003507220 */ /* 0x040fe20000410000 */
[----:B------:R-:W-:Y:S01]  /*167d0*/  MUFU.EX2 R154, R154 ;  /* 0x0000009a009a7308 */ /* 0x000fe20000000800 */
[----:B-1----:R-:W1:Y:S01]  /*167e0*/  LDSM.16.MT88.4 R132, [R190] ;  /* 0x00000000be84783b */ /* 0x002e620000004200 */
[C---:B------:R-:W-:Y:S02]  /*167f0*/  FMUL.FTZ R81, R3.reuse, R81 ;  /* 0x0000005103517220 */ /* 0x040fe40000410000 */
[C---:B------:R-:W-:Y:S02]  /*16800*/  FMUL.FTZ R82, R2.reuse, R82 ;  /* 0x0000005202527220 */ /* 0x040fe40000410000 */
[C---:B------:R-:W-:Y:S02]  /*16810*/  FMUL.FTZ R83, R2.reuse, R83 ;  /* 0x0000005302537220 */ /* 0x040fe40000410000 */
[C---:B------:R-:W-:Y:S01]  /*16820*/  FMUL.FTZ R84, R3.reuse, R84 ;  /* 0x0000005403547220 */ /* 0x040fe20000410000 */
[----:B----4-:R-:W3:Y:S01]  /*16830*/  LDSM.16.MT88.4 R136, [R189] ;  /* 0x00000000bd88783b */ /* 0x010ee20000004200 */
[----:B------:R-:W-:Y:S01]  /*16840*/  FMUL.FTZ R85, R3, R85 ;  /* 0x0000005503557220 */ /* 0x000fe20000410000 */
[----:B------:R-:W-:Y:S01]  /*16850*/  MUFU.EX2 R155, R155 ;  /* 0x0000009b009b7308 */ /* 0x000fe20000000800 */
[----:B------:R-:W-:Y:S01]  /*16860*/  FMUL.FTZ R86, R2, R86 ;  /* 0x0000005602567220 */ /* 0x000fe20000410000 */
[----:B-----5:R-:W-:Y:S01]  /*16870*/  F2FP.BF16.PACK_AB R115, R150, R149 ;  /* 0x000000959673723e */ /* 0x020fe200000010ff */
[--C-:B------:R-:W-:Y:S03]  /*16880*/  FFMA.FTZ R166, R23, c[0x0][0x2d0], -R152.reuse ;  /* 0x0000b40017a67a23 */ /* 0x100fe60000010898 */
[----:B------:R-:W-:Y:S01]  /*16890*/  LDSM.16.MT88.4 R20, [R190+0x1000] ;  /* 0x00100000be14783b */ /* 0x000fe20000004200 */
[--C-:B------:R-:W-:Y:S02]  /*168a0*/  FFMA.FTZ R176, R26, c[0x0][0x2d0], -R152.reuse ;  /* 0x0000b4001ab07a23 */ /* 0x100fe40000010898 */
[--C-:B------:R-:W-:Y:S01]  /*168b0*/  FFMA.FTZ R177, R27, c[0x0][0x2d0], -R152.reuse ;  /* 0x0000b4001bb17a23 */ /* 0x100fe20000010898 */
[----:B------:R-:W-:Y:S01]  /*168c0*/  MUFU.EX2 R156, R156 ;  /* 0x0000009c009c7308 */ /* 0x000fe20000000800 */
[--C-:B------:R-:W-:Y:S02]  /*168d0*/  FFMA.FTZ R178, R28, c[0x0][0x2d0], -R153.reuse ;  /* 0x0000b4001cb27a23 */ /* 0x100fe40000010899 */
[--C-:B------:R-:W-:Y:S01]  /*168e0*/  FFMA.FTZ R179, R29, c[0x0][0x2d0], -R153.reuse ;  /* 0x0000b4001db37a23 */ /* 0x100fe20000010899 */
[C---:B--2---:R-:W-:Y:S01]  /*168f0*/  HMMA.16816.F32.BF16 R4, R112.reuse, R128, R4 ;  /* 0x000000807004723c */ /* 0x044fe20000041804 */
[----:B------:R-:W-:Y:S04]  /*16900*/  LDSM.16.MT88.4 R24, [R189+0x1000] ;  /* 0x00100000bd18783b */ /* 0x000fe80000004200 */
[--C-:B------:R-:W-:Y:S01]  /*16910*/  FFMA.FTZ R246, R32, c[0x0][0x2d0], -R153.reuse ;  /* 0x0000b40020f67a23 */ /* 0x100fe20000010899 */
[----:B------:R-:W-:Y:S01]  /*16920*/  MUFU.EX2 R157, R157 ;  /* 0x0000009d009d7308 */ /* 0x000fe20000000800 */
[--C-:B------:R-:W-:Y:S01]  /*16930*/  FFMA.FTZ R247, R33, c[0x0][0x2d0], -R153.reuse ;  /* 0x0000b40021f77a23 */ /* 0x100fe20000010899 */
[C---:B------:R-:W-:Y:S01]  /*16940*/  HMMA.16816.F32.BF16 R8, R112.reuse, R130, R8 ;  /* 0x000000827008723c */ /* 0x040fe20000041808 */
[----:B------:R-:W2:Y:S03]  /*16950*/  LDSM.16.MT88.4 R128, [R191+0x3000] ;  /* 0x00300000bf80783b */ /* 0x000ea60000004200 */
[--C-:B------:R-:W-:Y:S02]  /*16960*/  FFMA.FTZ R248, R30, c[0x0][0x2d0], -R152.reuse ;  /* 0x0000b4001ef87a23 */ /* 0x100fe40000010898 */
[--C-:B------:R-:W-:Y:S02]  /*16970*/  FFMA.FTZ R249, R31, c[0x0][0x2d0], -R152.reuse ;  /* 0x0000b4001ff97a23 */ /* 0x100fe40000010898 */
[C---:B-1----:R-:W-:Y:S01]  /*16980*/  HMMA.16816.F32.BF16 R68, R112.reuse, R132, R68 ;  /* 0x000000847044723c */ /* 0x042fe20000041844 */
[----:B------:R-:W-:Y:S01]  /*16990*/  LDSM.16.MT88.4 R28, [R190+0x1800] ;  /* 0x00180000be1c783b */ /* 0x000fe20000004200 */
[----:B------:R-:W-:Y:S02]  /*169a0*/  MUFU.EX2 R159, R159 ;  /* 0x0000009f009f7308 */ /* 0x000fe40000000800 */
[--C-:B------:R-:W-:Y:S02]  /*169b0*/  FFMA.FTZ R250, R34, c[0x0][0x2d0], -R152.reuse ;  /* 0x0000b40022fa7a23 */ /* 0x100fe40000010898 */
[--C-:B------:R-:W-:Y:S02]  /*169c0*/  FFMA.FTZ R251, R35, c[0x0][0x2d0], -R152.reuse ;  /* 0x0000b40023fb7a23 */ /* 0x100fe40000010898 */
[C---:B------:R-:W-:Y:S01]  /*169d0*/  HMMA.16816.F32.BF16 R72, R112.reuse, R134, R72 ;  /* 0x000000867048723c */ /* 0x040fe20000041848 */
[----:B------:R-:W1:Y:S03]  /*169e0*/  LDSM.16.MT88.4 R132, [R190+0x3000] ;  /* 0x00300000be84783b */ /* 0x000e660000004200 */
[C---:B------:R-:W-:Y:S01]  /*169f0*/  FMUL.FTZ R87, R2.reuse, R87 ;  /* 0x0000005702577220 */ /* 0x040fe20000410000 */
[----:B------:R-:W-:Y:S01]  /*16a00*/  MUFU.EX2 R158, R158 ;  /* 0x0000009e009e7308 */ /* 0x000fe20000000800 */
[C---:B------:R-:W-:Y:S02]  /*16a10*/  FMUL.FTZ R88, R3.reuse, R88 ;  /* 0x0000005803587220 */ /* 0x040fe40000410000 */
[C---:B---3--:R-:W-:Y:S01]  /*16a20*/  HMMA.16816.F32.BF16 R76, R112.reuse, R136, R76 ;  /* 0x00000088704c723c */ /* 0x048fe2000004184c */
[----:B------:R-:W-:Y:S03]  /*16a30*/  LDSM.16.MT88.4 R32, [R188+0x5000] ;  /* 0x00500000bc20783b */ /* 0x000fe60000004200 */
[----:B------:R-:W-:Y:S02]  /*16a40*/  FMUL.FTZ R89, R3, R89 ;  /* 0x0000005903597220 */ /* 0x000fe40000410000 */
[----:B------:R-:W-:Y:S01]  /*16a50*/  FMUL.FTZ R90, R2, R90 ;  /* 0x0000005a025a7220 */ /* 0x000fe20000410000 */
[----:B------:R-:W-:Y:S01]  /*16a60*/  MUFU.EX2 R164, R164 ;  /* 0x000000a400a47308 */ /* 0x000fe20000000800 */
[C---:B------:R-:W-:Y:S01]  /*16a70*/  HMMA.16816.F32.BF16 R80, R112.reuse, R138, R80 ;  /* 0x0000008a7050723c */ /* 0x040fe20000041850 */
[----:B------:R-:W0:Y:S03]  /*16a80*/  LDGDEPBAR ;  /* 0x00000000000079af */ /* 0x000e260000000000 */
[--C-:B------:R-:W-:Y:S02]  /*16a90*/  FFMA.FTZ R136, R12, c[0x0][0x2d0], -R153.reuse ;  /* 0x0000b4000c887a23 */ /* 0x100fe40000010899 */
[--C-:B------:R-:W-:Y:S02]  /*16aa0*/  FFMA.FTZ R137, R13, c[0x0][0x2d0], -R153.reuse ;  /* 0x0000b4000d897a23 */ /* 0x100fe40000010899 */
[C---:B------:R-:W-:Y:S01]  /*16ab0*/  HMMA.16816.F32.BF16 R84, R112.reuse, R108, R84 ;  /* 0x0000006c7054723c */ /* 0x040fe20000041854 */
[----:B------:R-:W-:Y:S01]  /*16ac0*/  LDSM.16.MT88.4 R12, [R188+0x3000] ;  /* 0x00300000bc0c783b */ /* 0x000fe20000004200 */
[----:B------:R-:W-:Y:S02]  /*16ad0*/  MUFU.EX2 R136, R136 ;  /* 0x0000008800887308 */ /* 0x000fe40000000800 */
[----:B------:R-:W-:Y:S02]  /*16ae0*/  FMUL.FTZ R91, R2, R91 ;  /* 0x0000005b025b7220 */ /* 0x000fe40000410000 */
[--C-:B------:R-:W-:Y:S02]  /*16af0*/  FFMA.FTZ R138, R16, c[0x0][0x2d0], -R153.reuse ;  /* 0x0000b400108a7a23 */ /* 0x100fe40000010899 */
[--C-:B------:R-:W-:Y:S02]  /*16b00*/  FFMA.FTZ R139, R17, c[0x0][0x2d0], -R153.reuse ;  /* 0x0000b400118b7a23 */ /* 0x100fe40000010899 */
[----:B------:R-:W-:Y:S01]  /*16b10*/  LDSM.16.MT88.4 R16, [R190+0x800] ;  /* 0x00080000be10783b */ /* 0x000fe20000004200 */
[C---:B------:R-:W-:Y:S01]  /*16b20*/  HMMA.16816.F32.BF16 R88, R112.reuse, R110, R88 ;  /* 0x0000006e7058723c */ /* 0x040fe20000041858 */
[----:B------:R-:W3:Y:S02]  /*16b30*/  MUFU.EX2 R137, R137 ;  /* 0x0000008900897308 */ /* 0x000ee40000000800 */
[C---:B------:R-:W-:Y:S02]  /*16b40*/  FMUL.FTZ R92, R3.reuse, R92 ;  /* 0x0000005c035c7220 */ /* 0x040fe40000410000 */
[C---:B------:R-:W-:Y:S02]  /*16b50*/  FMUL.FTZ R93, R3.reuse, R93 ;  /* 0x0000005d035d7220 */ /* 0x040fe40000410000 */
[----:B------:R-:W4:Y:S01]  /*16b60*/  LDSM.16.MT88.4 R108, [R189+0x3000] ;  /* 0x00300000bd6c783b */ /* 0x000f220000004200 */
[C---:B------:R-:W-:Y:S03]  /*16b70*/  FMUL.FTZ R94, R2.reuse, R94 ;  /* 0x0000005e025e7220 */ /* 0x040fe60000410000 */
[----:B------:R-:W-:Y:S01]  /*16b80*/  MUFU.EX2 R138, R138 ;  /* 0x0000008a008a7308 */ /* 0x000fe20000000800 */
[C---:B------:R-:W-:Y:S02]  /*16b90*/  FMUL.FTZ R95, R2.reuse, R95 ;  /* 0x0000005f025f7220 */ /* 0x040fe40000410000 */
[C---:B------:R-:W-:Y:S02]  /*16ba0*/  FMUL.FTZ R96, R3.reuse, R96 ;  /* 0x0000006003607220 */ /* 0x040fe40000410000 */
[C---:B------:R-:W-:Y:S02]  /*16bb0*/  FMUL.FTZ R97, R3.reuse, R97 ;  /* 0x0000006103617220 */ /* 0x040fe40000410000 */
[C---:B------:R-:W-:Y:S01]  /*16bc0*/  FMUL.FTZ R98, R2.reuse, R98 ;  /* 0x0000006202627220 */ /* 0x040fe20000410000 */
[C---:B--2---:R-:W-:Y:S02]  /*16bd0*/  HMMA.16816.F32.BF16 R92, R112.reuse, R128, R92 ;  /* 0x00000080705c723c */ /* 0x044fe4000004185c */
[----:B------:R-:W2:Y:S01]  /*16be0*/  MUFU.EX2 R139, R139 ;  /* 0x0000008b008b7308 */ /* 0x000ea20000000800 */
[C---:B------:R-:W-:Y:S02]  /*16bf0*/  FMUL.FTZ R99, R2.reuse, R99 ;  /* 0x0000006302637220 */ /* 0x040fe40000410000 */
[C---:B------:R-:W-:Y:S02]  /*16c00*/  FMUL.FTZ R100, R3.reuse, R100 ;  /* 0x0000006403647220 */ /* 0x040fe40000410000 */
[C---:B------:R-:W-:Y:S02]  /*16c10*/  FMUL.FTZ R101, R3.reuse, R101 ;  /* 0x0000006503657220 */ /* 0x040fe40000410000 */
[C---:B------:R-:W-:Y:S01]  /*16c20*/  FMUL.FTZ R102, R2.reuse, R102 ;  /* 0x0000006602667220 */ /* 0x040fe20000410000 */
[C---:B------:R-:W-:Y:S01]  /*16c30*/  HMMA.16816.F32.BF16 R96, R112.reuse, R130, R96 ;  /* 0x000000827060723c */ /* 0x040fe20000041860 */
[----:B------:R-:W5:Y:S01]  /*16c40*/  LDSM.16.MT88.4 R128, [R191+0x800] ;  /* 0x00080000bf80783b */ /* 0x000f620000004200 */
[----:B------:R-:W2:Y:S01]  /*16c50*/  MUFU.EX2 R165, R165 ;  /* 0x000000a500a57308 */ /* 0x000ea20000000800 */
[C---:B------:R-:W-:Y:S02]  /*16c60*/  FMUL.FTZ R103, R2.reuse, R103 ;  /* 0x0000006702677220 */ /* 0x040fe40000410000 */
[C---:B------:R-:W-:Y:S02]  /*16c70*/  FMUL.FTZ R104, R3.reuse, R104 ;  /* 0x0000006803687220 */ /* 0x040fe40000410000 */
[C---:B------:R-:W-:Y:S02]  /*16c80*/  FMUL.FTZ R105, R3.reuse, R105 ;  /* 0x0000006903697220 */ /* 0x040fe40000410000 */
[C---:B------:R-:W-:Y:S01]  /*16c90*/  FMUL.FTZ R106, R2.reuse, R106 ;  /* 0x0000006a026a7220 */ /* 0x040fe20000410000 */
[C---:B-1----:R-:W-:Y:S02]  /*16ca0*/  HMMA.16816.F32.BF16 R100, R112.reuse, R132, R100 ;  /* 0x000000847064723c */ /* 0x042fe40000041864 */
[----:B------:R-:W-:Y:S01]  /*16cb0*/  MUFU.EX2 R167, R167 ;  /* 0x000000a700a77308 */ /* 0x000fe20000000800 */
[C---:B------:R-:W-:Y:S02]  /*16cc0*/  FMUL.FTZ R107, R2.reuse, R107 ;  /* 0x0000006b026b7220 */ /* 0x040fe40000410000 */
[C---:B------:R-:W-:Y:S02]  /*16cd0*/  FMUL.FTZ R52, R3.reuse, R52 ;  /* 0x0000003403347220 */ /* 0x040fe40000410000 */
[C---:B------:R-:W-:Y:S02]  /*16ce0*/  FMUL.FTZ R53, R3.reuse, R53 ;  /* 0x0000003503357220 */ /* 0x040fe40000410000 */
[C---:B------:R-:W-:Y:S01]  /*16cf0*/  FMUL.FTZ R54, R2.reuse, R54 ;  /* 0x0000003602367220 */ /* 0x040fe20000410000 */
[C---:B------:R-:W-:Y:S01]  /*16d00*/  HMMA.16816.F32.BF16 R104, R112.reuse, R134, R104 ;  /* 0x000000867068723c */ /* 0x040fe20000041868 */
[----:B------:R-:W-:Y:S01]  /*16d10*/  LDSM.16.MT88.4 R132, [R188+0x800] ;  /* 0x00080000bc84783b */ /* 0x000fe20000004200 */
[----:B------:R-:W1:Y:S01]  /*16d20*/  MUFU.EX2 R166, R166 ;  /* 0x000000a600a67308 */ /* 0x000e620000000800 */
[C---:B------:R-:W-:Y:S02]  /*16d30*/  FMUL.FTZ R55, R2.reuse, R55 ;  /* 0x0000003702377220 */ /* 0x040fe40000410000 */
[C---:B------:R-:W-:Y:S02]  /*16d40*/  FMUL.FTZ R56, R3.reuse, R56 ;  /* 0x0000003803387220 */ /* 0x040fe40000410000 */
[C---:B------:R-:W-:Y:S02]  /*16d50*/  FMUL.FTZ R57, R3.reuse, R57 ;  /* 0x0000003903397220 */ /* 0x040fe40000410000 */
[C---:B------:R-:W-:Y:S01]  /*16d60*/  FMUL.FTZ R58, R2.reuse, R58 ;  /* 0x0000003a023a7220 */ /* 0x040fe20000410000 */
[C---:B----4-:R-:W-:Y:S02]  /*16d70*/  HMMA.16816.F32.BF16 R52, R112.reuse, R108, R52 ;  /* 0x0000006c7034723c */ /* 0x050fe40000041834 */
[----:B------:R-:W-:Y:S01]  /*16d80*/  MUFU.EX2 R176, R176 ;  /* 0x000000b000b07308 */ /* 0x000fe20000000800 */
[C---:B------:R-:W-:Y:S02]  /*16d90*/  FMUL.FTZ R59, R2.reuse, R59 ;  /* 0x0000003b023b7220 */ /* 0x040fe40000410000 */
[C---:B------:R-:W-:Y:S02]  /*16da0*/  FMUL.FTZ R60, R3.reuse, R60 ;  /* 0x0000003c033c7220 */ /* 0x040fe40000410000 */
[C---:B------:R-:W-:Y:S02]  /*16db0*/  FMUL.FTZ R61, R3.reuse, R61 ;  /* 0x0000003d033d7220 */ /* 0x040fe40000410000 */
[C---:B------:R-:W-:Y:S01]  /*16dc0*/  FMUL.FTZ R62, R2.reuse, R62 ;  /* 0x0000003e023e7220 */ /* 0x040fe20000410000 */
[C---:B------:R-:W-:Y:S01]  /*16dd0*/  HMMA.16816.F32.BF16 R56, R112.reuse, R110, R56 ;  /* 0x0000006e7038723c */ /* 0x040fe20000041838 */
[----:B------:R-:W4:Y:S01]  /*16de0*/  LDSM.16.MT88.4 R108, [R189+0x800] ;  /* 0x00080000bd6c783b */ /* 0x000f220000004200 */
[----:B------:R-:W1:Y:S01]  /*16df0*/  MUFU.EX2 R177, R177 ;  /* 0x000000b100b17308 */ /* 0x000e620000000800 */
[C---:B------:R-:W-:Y:S02]  /*16e00*/  FMUL.FTZ R63, R2.reuse, R63 ;  /* 0x0000003f023f7220 */ /* 0x040fe40000410000 */
[C---:B------:R-:W-:Y:S02]  /*16e10*/  FMUL.FTZ R64, R3.reuse, R64 ;  /* 0x0000004003407220 */ /* 0x040fe40000410000 */
[----:B------:R-:W-:Y:S02]  /*16e20*/  FMUL.FTZ R65, R3, R65 ;  /* 0x0000004103417220 */ /* 0x000fe40000410000 */
[C---:B------:R-:W-:Y:S01]  /*16e30*/  FMUL.FTZ R66, R2.reuse, R66 ;  /* 0x0000004202427220 */ /* 0x040fe20000410000 */
[C---:B------:R-:W-:Y:S02]  /*16e40*/  HMMA.16816.F32.BF16 R60, R112.reuse, R12, R60 ;  /* 0x0000000c703c723c */ /* 0x040fe4000004183c */
[----:B------:R-:W-:Y:S01]  /*16e50*/  MUFU.EX2 R178, R178 ;  /* 0x000000b200b27308 */ /* 0x000fe20000000800 */
[----:B------:R-:W-:Y:S02]  /*16e60*/  FMUL.FTZ R67, R2, R67 ;  /* 0x0000004302437220 */ /* 0x000fe40000410000 */
[--C-:B------:R-:W-:Y:S02]  /*16e70*/  FFMA.FTZ R40, R40, c[0x0][0x2d0], -R153.reuse ;  /* 0x0000b40028287a23 */ /* 0x100fe40000010899 */
[----:B---3--:R-:W-:Y:S01]  /*16e80*/  F2FP.BF16.PACK_AB R12, R137, R136 ;  /* 0x00000088890c723e */ /* 0x008fe200000010ff */
[--C-:B------:R-:W-:Y:S01]  /*16e90*/  FFMA.FTZ R41, R41, c[0x0][0x2d0], -R153.reuse ;  /* 0x0000b40029297a23 */ /* 0x100fe20000010899 */
[----:B------:R-:W-:Y:S01]  /*16ea0*/  F2FP.BF16.PACK_AB R13, R155, R154 ;  /* 0x0000009a9b0d723e */ /* 0x000fe200000010ff */
[----:B------:R-:W-:Y:S01]  /*16eb0*/  HMMA.16816.F32.BF16 R64, R112, R14, R64 ;  /* 0x0000000e7040723c */ /* 0x000fe20000041840 */
[----:B------:R-:W3:Y:S01]  /*16ec0*/  LDSM.16.MT88.4 R112, [R191+0x3800] ;  /* 0x00380000bf70783b */ /* 0x000ee20000004200 */
[----:B------:R-:W1:Y:S01]  /*16ed0*/  MUFU.EX2 R179, R179 ;  /* 0x000000b300b37308 */ /* 0x000e620000000800 */
[--C-:B------:R-:W-:Y:S02]  /*16ee0*/  FFMA.FTZ R42, R42, c[0x0][0x2d0], -R152.reuse ;  /* 0x0000b4002a2a7a23 */ /* 0x100fe40000010898 */
[--C-:B------:R-:W-:Y:S02]  /*16ef0*/  FFMA.FTZ R43, R43, c[0x0][0x2d0], -R152.reuse ;  /* 0x0000b4002b2b7a23 */ /* 0x100fe40000010898 */
[----:B--2---:R-:W-:Y:S01]  /*16f00*/  F2FP.BF16.PACK_AB R14, R139, R138 ;  /* 0x0000008a8b0e723e */ /* 0x004fe200000010ff */
[--C-:B------:R-:W-:Y:S01]  /*16f10*/  FFMA.FTZ R44, R44, c[0x0][0x2d0], -R153.reuse ;  /* 0x0000b4002c2c7a23 */ /* 0x100fe20000010899 */
[----:B------:R-:W-:Y:S03]  /*16f20*/  F2FP.BF16.PACK_AB R15, R157, R156 ;  /* 0x0000009c9d0f723e */ /* 0x000fe600000010ff */
[----:B------:R-:W-:Y:S01]  /*16f30*/  MUFU.EX2 R246, R246 ;  /* 0x000000f600f67308 */ /* 0x000fe20000000800 */
[--C-:B------:R-:W-:Y:S02]  /*16f40*/  FFMA.FTZ R45, R45, c[0x0][0x2d0], -R153.reuse ;  /* 0x0000b4002d2d7a23 */ /* 0x100fe40000010899 */
[----:B------:R-:W-:Y:S01]  /*16f50*/  FFMA.FTZ R48, R48, c[0x0][0x2d0], -R153 ;  /* 0x0000b40030307a23 */ /* 0x000fe20000010899 */
[C---:B-----5:R-:W-:Y:S05]  /*16f60*/  HMMA.16816.F32.BF16 R4, R12.reuse, R128, R4 ;  /* 0x000000800c04723c */ /* 0x060fea0000041804 */
[--C-:B------:R-:W-:Y:S01]  /*16f70*/  FFMA.FTZ R46, R46, c[0x0][0x2d0], -R152.reuse ;  /* 0x0000b4002e2e7a23 */ /* 0x100fe20000010898 */
[----:B------:R-:W2:Y:S01]  /*16f80*/  MUFU.EX2 R247, R247 ;  /* 0x000000f700f77308 */ /* 0x000ea20000000800 */
[----:B------:R-:W-:Y:S01]  /*16f90*/  FFMA.FTZ R47, R47, c[0x0][0x2d0], -R152 ;  /* 0x0000b4002f2f7a23 */ /* 0x000fe20000010898 */
[C---:B------:R-:W-:Y:S01]  /*16fa0*/  HMMA.16816.F32.BF16 R8, R12.reuse, R130, R8 ;  /* 0x000000820c08723c */ /* 0x040fe20000041808 */
[----:B------:R-:W-:Y:S03]  /*16fb0*/  LDSM.16.MT88.4 R128, [R188+0x3800] ;  /* 0x00380000bc80783b */ /* 0x000fe60000004200 */
[----:B------:R-:W-:Y:S01]  /*16fc0*/  FFMA.FTZ R143, R3, R243, R143 ;  /* 0x000000f3038f7223 */ /* 0x000fe2000001008f */
[----:B------:R-:W-:Y:S01]  /*16fd0*/  MOV R3, R0 ;  /* 0x0000000000037202 */ /* 0x000fe20000000f00 */
[----:B------:R-:W-:Y:S01]  /*16fe0*/  FFMA.FTZ R151, R2, R242, R151 ;  /* 0x000000f202977223 */ /* 0x000fe20000010097 */
[----:B------:R-:W-:Y:S01]  /*16ff0*/  MOV R2, R118 ;  /* 0x0000007600027202 */ /* 0x000fe20000000f00 */
[C---:B------:R-:W-:Y:S01]  /*17000*/  HMMA.16816.F32.BF16 R68, R12.reuse, R16, R68 ;  /* 0x000000100c44723c */ /* 0x040fe20000041844 */
[----:B------:R-:W-:Y:S03]  /*17010*/  MUFU.EX2 R248, R248 ;  /* 0x000000f800f87308 */ /* 0x000fe60000000800 */
[----:B------:R-:W-:Y:S02]  /*17020*/  FADD.FTZ R143, R140, R143 ;  /* 0x0000008f8c8f7221 */ /* 0x000fe40000010000 */
[----:B------:R-:W-:Y:S02]  /*17030*/  FADD.FTZ R151, R148, R151 ;  /* 0x0000009794977221 */ /* 0x000fe40000010000 */
[C---:B------:R-:W-:Y:S01]  /*17040*/  HMMA.16816.F32.BF16 R72, R12.reuse, R18, R72 ;  /* 0x000000120c48723c */ /* 0x040fe20000041848 */
[----:B------:R-:W5:Y:S02]  /*17050*/  LDSM.16.MT88.4 R16, [R190+0x3800] ;  /* 0x00380000be10783b */ /* 0x000f640000004200 */
[----:B------:R-:W1:Y:S01]  /*17060*/  MUFU.EX2 R249, R249 ;  /* 0x000000f900f97308 */ /* 0x000e620000000800 */
[----:B------:R-:W-:Y:S02]  /*17070*/  FADD.FTZ R141, R141, R143 ;  /* 0x0000008f8d8d7221 */ /* 0x000fe40000010000 */
[----:B------:R-:W-:Y:S02]  /*17080*/  FADD.FTZ R149, R149, R151 ;  /* 0x0000009795957221 */ /* 0x000fe40000010000 */
[C---:B----4-:R-:W-:Y:S04]  /*17090*/  HMMA.16816.F32.BF16 R76, R12.reuse, R108, R76 ;  /* 0x0000006c0c4c723c */ /* 0x050fe8000004184c */
[----:B------:R-:W-:Y:S01]  /*170a0*/  FADD.FTZ R141, R142, R141 ;  /* 0x0000008d8e8d7221 */ /* 0x000fe20000010000 */
[----:B------:R-:W-:Y:S01]  /*170b0*/  MUFU.EX2 R250, R250 ;  /* 0x000000fa00fa7308 */ /* 0x000fe20000000800 */
[----:B------:R-:W-:Y:S02]  /*170c0*/  FADD.FTZ R149, R150, R149 ;  /* 0x0000009596957221 */ /* 0x000fe40000010000 */
[C---:B------:R-:W-:Y:S01]  /*170d0*/  HMMA.16816.F32.BF16 R80, R12.reuse, R110, R80 ;  /* 0x0000006e0c50723c */ /* 0x040fe20000041850 */
[----:B------:R-:W4:Y:S03]  /*170e0*/  LDSM.16.MT88.4 R108, [R189+0x3800] ;  /* 0x00380000bd6c783b */ /* 0x000f260000004200 */
[----:B------:R-:W-:Y:S02]  /*170f0*/  FADD.FTZ R136, R136, R141 ;  /* 0x0000008d88887221 */ /* 0x000fe40000010000 */
[----:B------:R-:W-:Y:S01]  /*17100*/  FADD.FTZ R154, R154, R149 ;  /* 0x000000959a9a7221 */ /* 0x000fe20000010000 */
[----:B------:R-:W1:Y:S01]  /*17110*/  MUFU.EX2 R251, R251 ;  /* 0x000000fb00fb7308 */ /* 0x000e620000000800 */
        /* <DEDUP_REMOVED lines=8> */
[C---:B---3--:R-:W-:Y:S04]  /*171a0*/  HMMA.16816.F32.BF16 R92, R12.reuse, R112, R92 ;  /* 0x000000700c5c723c */ /* 0x048fe8000004185c */
[----:B------:R-:W-:Y:S01]  /*171b0*/  MUFU.EX2 R41, R41 ;  /* 0x0000002900297308 */ /* 0x000fe20000000800 */
[----:B------:R-:W-:Y:S02]  /*171c0*/  FADD.FTZ R138, R139, R138 ;  /* 0x0000008a8b8a7221 */ /* 0x000fe40000010000 */
[----:B------:R-:W-:Y:S01]  /*171d0*/  FADD.FTZ R156, R157, R156 ;  /* 0x0000009c9d9c7221 */ /* 0x000fe20000010000 */
[C---:B------:R-:W-:Y:S01]  /*171e0*/  HMMA.16816.F32.BF16 R96, R12.reuse, R114, R96 ;  /* 0x000000720c60723c */ /* 0x040fe20000041860 */
[----:B------:R-:W-:Y:S05]  /*171f0*/  LDSM.16.MT88.4 R112, [R190+0x4000] ;  /* 0x00400000be70783b */ /* 0x000fea0000004200 */
[----:B------:R-:W-:Y:S02]  /*17200*/  MUFU.EX2 R42, R42 ;  /* 0x0000002a002a7308 */ /* 0x000fe40000000800 */
[C---:B-----5:R-:W-:Y:S08]  /*17210*/  HMMA.16816.F32.BF16 R100, R12.reuse, R16, R100 ;  /* 0x000000100c64723c */ /* 0x060ff00000041864 */
[C---:B------:R-:W-:Y:S01]  /*17220*/  HMMA.16816.F32.BF16 R104, R12.reuse, R18, R104 ;  /* 0x000000120c68723c */ /* 0x040fe20000041868 */
[----:B------:R-:W3:Y:S01]  /*17230*/  LDSM.16.MT88.4 R16, [R191+0x1000] ;  /* 0x00100000bf10783b */ /* 0x000ee20000004200 */
[----:B------:R-:W-:Y:S06]  /*17240*/  MUFU.EX2 R43, R43 ;  /* 0x0000002b002b7308 */ /* 0x000fec0000000800 */
[C---:B----4-:R-:W-:Y:S04]  /*17250*/  HMMA.16816.F32.BF16 R52, R12.reuse, R108, R52 ;  /* 0x0000006c0c34723c */ /* 0x050fe80000041834 */
[----:B------:R-:W-:Y:S04]  /*17260*/  MUFU.EX2 R44, R44 ;  /* 0x0000002c002c7308 */ /* 0x000fe80000000800 */
[C---:B------:R-:W-:Y:S01]  /*17270*/  HMMA.16816.F32.BF16 R56, R12.reuse, R110, R56 ;  /* 0x0000006e0c38723c */ /* 0x040fe20000041838 */
[----:B------:R-:W4:Y:S05]  /*17280*/  LDSM.16.MT88.4 R108, [R188+0x1000] ;  /* 0x00100000bc6c783b */ /* 0x000f2a0000004200 */
[----:B------:R-:W-:Y:S02]  /*17290*/  MUFU.EX2 R45, R45 ;  /* 0x0000002d002d7308 */ /* 0x000fe40000000800 */
[C---:B------:R-:W-:Y:S08]  /*172a0*/  HMMA.16816.F32.BF16 R60, R12.reuse, R128, R60 ;  /* 0x000000800c3c723c */ /* 0x040ff0000004183c */
[----:B------:R-:W-:Y:S01]  /*172b0*/  HMMA.16816.F32.BF16 R64, R12, R130, R64 ;  /* 0x000000820c40723c */ /* 0x000fe20000041840 */
[----:B------:R-:W-:Y:S01]  /*172c0*/  LDSM.16.MT88.4 R128, [R189+0x4000] ;  /* 0x00400000bd80783b */ /* 0x000fe20000004200 */
[----:B------:R-:W-:Y:S05]  /*172d0*/  MUFU.EX2 R48, R48 ;  /* 0x0000003000307308 */ /* 0x000fea0000000800 */
[----:B------:R-:W-:Y:S01]  /*172e0*/  F2FP.BF16.PACK_AB R12, R158, R159 ;  /* 0x0000009f9e0c723e */ /* 0x000fe200000010ff */
[----:B------:R-:W-:Y:S01]  /*172f0*/  FADD.FTZ R159, R159, R138 ;  /* 0x0000008a9f9f7221 */ /* 0x000fe20000010000 */
[----:B------:R-:W-:Y:S03]  /*17300*/  F2FP.BF16.PACK_AB R14, R165, R164 ;  /* 0x000000a4a50e723e */ /* 0x000fe600000010ff */
[----:B-1----:R-:W-:Y:S01]  /*17310*/  F2FP.BF16.PACK_AB R13, R166, R167 ;  /* 0x000000a7a60d723e */ /* 0x002fe200000010ff */
[----:B------:R-:W-:Y:S01]  /*17320*/  MUFU.EX2 R46, R46 ;  /* 0x0000002e002e7308 */ /* 0x000fe20000000800 */
[----:B------:R-:W-:Y:S01]  /*17330*/  F2FP.BF16.PACK_AB R15, R177, R176 ;  /* 0x000000b0b10f723e */ /* 0x000fe200000010ff */
[----:B------:R-:W-:Y:S02]  /*17340*/  FADD.FTZ R167, R167, R156 ;  /* 0x0000009ca7a77221 */ /* 0x000fe40000010000 */
[----:B------:R-:W-:Y:S02]  /*17350*/  FADD.FTZ R159, R158, R159 ;  /* 0x0000009f9e9f7221 */ /* 0x000fe40000010000 */
[----:B------:R-:W-:Y:S02]  /*17360*/  FADD.FTZ R167, R166, R167 ;  /* 0x000000a7a6a77221 */ /* 0x000fe40000010000 */
[C---:B---3--:R-:W-:Y:S02]  /*17370*/  HMMA.16816.F32.BF16 R4, R12.reuse, R16, R4 ;  /* 0x000000100c04723c */ /* 0x048fe40000041804 */
[----:B------:R-:W-:Y:S01]  /*17380*/  MUFU.EX2 R47, R47 ;  /* 0x0000002f002f7308 */ /* 0x000fe20000000800 */
[----:B------:R-:W-:Y:S02]  /*17390*/  FADD.FTZ R164, R164, R159 ;  /* 0x0000009fa4a47221 */ /* 0x000fe40000010000 */
[----:B------:R-:W-:Y:S02]  /*173a0*/  FADD.FTZ R176, R176, R167 ;  /* 0x000000a7b0b07221 */ /* 0x000fe40000010000 */
[----:B------:R-:W-:Y:S01]  /*173b0*/  FADD.FTZ R164, R165, R164 ;  /* 0x000000a4a5a47221 */ /* 0x000fe20000010000 */
[C---:B------:R-:W-:Y:S01]  /*173c0*/  HMMA.16816.F32.BF16 R8, R12.reuse, R18, R8 ;  /* 0x000000120c08723c */ /* 0x040fe20000041808 */
[----:B------:R-:W1:Y:S03]  /*173d0*/  LDSM.16.MT88.4 R16, [R191+0x4000] ;  /* 0x00400000bf10783b */ /* 0x000e660000004200 */
[----:B------:R-:W-:Y:S04]  /*173e0*/  FADD.FTZ R176, R177, R176 ;  /* 0x000000b0b1b07221 */ /* 0x000fe80000010000 */
[C---:B------:R-:W-:Y:S08]  /*173f0*/  HMMA.16816.F32.BF16 R68, R12.reuse, R20, R68 ;  /* 0x000000140c44723c */ /* 0x040ff00000041844 */
[C---:B------:R-:W-:Y:S01]  /*17400*/  HMMA.16816.F32.BF16 R72, R12.reuse, R22, R72 ;  /* 0x000000160c48723c */ /* 0x040fe20000041848 */
[----:B------:R-:W3:Y:S07]  /*17410*/  LDSM.16.MT88.4 R20, [R191+0x1800] ;  /* 0x00180000bf14783b */ /* 0x000eee0000004200 */
[C---:B------:R-:W-:Y:S08]  /*17420*/  HMMA.16816.F32.BF16 R76, R12.reuse, R24, R76 ;  /* 0x000000180c4c723c */ /* 0x040ff0000004184c */
[C---:B------:R-:W-:Y:S01]  /*17430*/  HMMA.16816.F32.BF16 R80, R12.reuse, R26, R80 ;  /* 0x0000001a0c50723c */ /* 0x040fe20000041850 */
[----:B------:R-:W5:Y:S07]  /*17440*/  LDSM.16.MT88.4 R24, [R189+0x1800] ;  /* 0x00180000bd18783b */ /* 0x000f6e0000004200 */
[C---:B----4-:R-:W-:Y:S08]  /*17450*/  HMMA.16816.F32.BF16 R84, R12.reuse, R108, R84 ;  /* 0x0000006c0c54723c */ /* 0x050ff00000041854 */
[C---:B------:R-:W-:Y:S01]  /*17460*/  HMMA.16816.F32.BF16 R88, R12.reuse, R110, R88 ;  /* 0x0000006e0c58723c */ /* 0x040fe20000041858 */
[----:B------:R-:W-:Y:S07]  /*17470*/  LDSM.16.MT88.4 R108, [R191+0x2800] ;  /* 0x00280000bf6c783b */ /* 0x000fee0000004200 */
[C---:B-1----:R-:W-:Y:S08]  /*17480*/  HMMA.16816.F32.BF16 R92, R12.reuse, R16, R92 ;  /* 0x000000100c5c723c */ /* 0x042ff0000004185c */
        /* <DEDUP_REMOVED lines=13> */
[----:B------:R-:W4:Y:S01]  /*17560*/  MUFU.EX2 R129, R129 ;  /* 0x0000008100817308 */ /* 0x000f220000000800 */
[----:B------:R-:W-:Y:S01]  /*17570*/  HMMA.16816.F32.BF16 R64, R12, R134, R64 ;  /* 0x000000860c40723c */ /* 0x000fe20000041840 */
[----:B------:R-:W-:Y:S03]  /*17580*/  LDSM.16.MT88.4 R36, [R189+0x2800] ;  /* 0x00280000bd24783b */ /* 0x000fe60000004200 */
[--C-:B------:R-:W-:Y:S02]  /*17590*/  FFMA.FTZ R49, R50, c[0x0][0x2d0], -R152.reuse ;  /* 0x0000b40032317a23 */ /* 0x100fe40000010898 */
[----:B------:R-:W-:Y:S01]  /*175a0*/  FFMA.FTZ R152, R51, c[0x0][0x2d0], -R152 ;  /* 0x0000b40033987a23 */ /* 0x000fe20000010898 */
[----:B------:R-:W-:Y:S01]  /*175b0*/  F2FP.BF16.PACK_AB R12, R179, R178 ;  /* 0x000000b2b30c723e */ /* 0x000fe200000010ff */
[----:B------:R-:W-:Y:S01]  /*175c0*/  FADD.FTZ R178, R178, R164 ;  /* 0x000000a4b2b27221 */ /* 0x000fe20000010000 */
[----:B--2---:R-:W-:Y:S01]  /*175d0*/  F2FP.BF16.PACK_AB R14, R247, R246 ;  /* 0x000000f6f70e723e */ /* 0x004fe200000010ff */
[----:B------:R-:W-:Y:S02]  /*175e0*/  MUFU.EX2 R130, R130 ;  /* 0x0000008200827308 */ /* 0x000fe40000000800 */
[----:B------:R-:W-:Y:S01]  /*175f0*/  F2FP.BF16.PACK_AB R13, R249, R248 ;  /* 0x000000f8f90d723e */ /* 0x000fe200000010ff */
[----:B------:R-:W-:Y:S01]  /*17600*/  FADD.FTZ R248, R248, R176 ;  /* 0x000000b0f8f87221 */ /* 0x000fe20000010000 */
[----:B------:R-:W-:Y:S01]  /*17610*/  F2FP.BF16.PACK_AB R15, R251, R250 ;  /* 0x000000fafb0f723e */ /* 0x000fe200000010ff */
[----:B------:R-:W-:Y:S02]  /*17620*/  FADD.FTZ R178, R179, R178 ;  /* 0x000000b2b3b27221 */ /* 0x000fe40000010000 */
[----:B------:R-:W-:Y:S02]  /*17630*/  FADD.FTZ R248, R249, R248 ;  /* 0x000000f8f9f87221 */ /* 0x000fe40000010000 */
[----:B------:R-:W-:Y:S01]  /*17640*/  FADD.FTZ R246, R246, R178 ;  /* 0x000000b2f6f67221 */ /* 0x000fe20000010000 */
[----:B------:R-:W2:Y:S01]  /*17650*/  MUFU.EX2 R131, R131 ;  /* 0x0000008300837308 */ /* 0x000ea20000000800 */
[C---:B---3--:R-:W-:Y:S03]  /*17660*/  HMMA.16816.F32.BF16 R4, R12.reuse, R20, R4 ;  /* 0x000000140c04723c */ /* 0x048fe60000041804 */
[----:B------:R-:W-:Y:S02]  /*17670*/  FADD.FTZ R250, R250, R248 ;  /* 0x000000f8fafa7221 */ /* 0x000fe40000010000 */
[----:B------:R-:W-:Y:S02]  /*17680*/  FADD.FTZ R246, R247, R246 ;  /* 0x000000f6f7f67221 */ /* 0x000fe40000010000 */
[----:B------:R-:W-:Y:S01]  /*17690*/  FADD.FTZ R250, R251, R250 ;  /* 0x000000fafbfa7221 */ /* 0x000fe20000010000 */
[C---:B------:R-:W-:Y:S01]  /*176a0*/  HMMA.16816.F32.BF16 R8, R12.reuse, R22, R8 ;  /* 0x000000160c08723c */ /* 0x040fe20000041808 */
[----:B------:R-:W3:Y:S01]  /*176b0*/  LDSM.16.MT88.4 R20, [R191+0x4800] ;  /* 0x00480000bf14783b */ /* 0x000ee20000004200 */
[----:B------:R-:W1:Y:S06]  /*176c0*/  MUFU.EX2 R153, R153 ;  /* 0x0000009900997308 */ /* 0x000e6c0000000800 */
[C---:B------:R-:W-:Y:S04]  /*176d0*/  HMMA.16816.F32.BF16 R68, R12.reuse, R28, R68 ;  /* 0x0000001c0c44723c */ /* 0x040fe80000041844 */
[----:B------:R-:W-:Y:S04]  /*176e0*/  MUFU.EX2 R49, R49 ;  /* 0x0000003100317308 */ /* 0x000fe80000000800 */
[C---:B------:R-:W-:Y:S01]  /*176f0*/  HMMA.16816.F32.BF16 R72, R12.reuse, R30, R72 ;  /* 0x0000001e0c48723c */ /* 0x040fe20000041848 */
[----:B------:R-:W2:Y:S05]  /*17700*/  LDSM.16.MT88.4 R28, [R190+0x4800] ;  /* 0x00480000be1c783b */ /* 0x000eaa0000004200 */
[----:B------:R-:W2:Y:S02]  /*17710*/  MUFU.EX2 R152, R152 ;  /* 0x0000009800987308 */ /* 0x000ea40000000800 */
[C---:B-----5:R-:W-:Y:S08]  /*17720*/  HMMA.16816.F32.BF16 R76, R12.reuse, R24, R76 ;  /* 0x000000180c4c723c */ /* 0x060ff0000004184c */
[C---:B------:R-:W-:Y:S01]  /*17730*/  HMMA.16816.F32.BF16 R80, R12.reuse, R26, R80 ;  /* 0x0000001a0c50723c */ /* 0x040fe20000041850 */
[----:B------:R-:W5:Y:S07]  /*17740*/  LDSM.16.MT88.4 R24, [R189+0x4800] ;  /* 0x00480000bd18783b */ /* 0x000f6e0000004200 */
        /* <DEDUP_REMOVED lines=9> */
[C---:B-----5:R-:W-:Y:S08]  /*177e0*/  HMMA.16816.F32.BF16 R52, R12.reuse, R24, R52 ;  /* 0x000000180c34723c */ /* 0x060ff00000041834 */
[C---:B------:R-:W-:Y:S01]  /*177f0*/  HMMA.16816.F32.BF16 R56, R12.reuse, R26, R56 ;  /* 0x0000001a0c38723c */ /* 0x040fe20000041838 */
[----:B------:R-:W5:Y:S07]  /*17800*/  LDSM.16.MT88.4 R24, [R189+0x2000] ;  /* 0x00200000bd18783b */ /* 0x000f6e0000004200 */
[C---:B-1----:R-:W-:Y:S08]  /*17810*/  HMMA.16816.F32.BF16 R60, R12.reuse, R16, R60 ;  /* 0x000000100c3c723c */ /* 0x042ff0000004183c */
[----:B------:R-:W-:Y:S01]  /*17820*/  HMMA.16816.F32.BF16 R64, R12, R18, R64 ;  /* 0x000000120c40723c */ /* 0x000fe20000041840 */
[----:B------:R-:W1:Y:S06]  /*17830*/  LDSM.16.MT88.4 R16, [R188+0x2000] ;  /* 0x00200000bc10783b */ /* 0x000e6c0000004200 */
[----:B----4-:R-:W-:Y:S01]  /*17840*/  F2FP.BF16.PACK_AB R12, R129, R128 ;  /* 0x00000080810c723e */ /* 0x010fe200000010ff */
        /* <DEDUP_REMOVED lines=17> */
[C---:B-----5:R-:W-:Y:S08]  /*17960*/  HMMA.16816.F32.BF16 R76, R12.reuse, R24, R76 ;  /* 0x000000180c4c723c */ /* 0x060ff0000004184c */
        /* <DEDUP_REMOVED lines=48> */
.L_x_2155:
[----:B------:R-:W-:-:S13]  /*17c70*/  ISETP.GE.AND P0, PT, R119, R237, PT ;  /* 0x000000ed7700720c */ /* 0x000fda0003f06270 */
[----:B------:R-:W-:Y:S05]  /*17c80*/  @!P0 BRA `(.L_x_2157) ;  /* 0x00003d9000008947 */ /* 0x000fea0003800000 */
[----:B------:R-:W-:Y:S02]  /*17c90*/  MOV R2, R12 ;  /* 0x0000000c00027202 */ /* 0x000fe40000000f00 */
[----:B------:R-:W-:Y:S02]  /*17ca0*/  MOV R3, R0 ;  /* 0x0000000000037202 */ /* 0x000fe40000000f00 */
.L_x_2166:
[----:B------:R-:W-:Y:S04]  /*17cb0*/  DEPBAR.LE SB0, 0x0 ;  /* 0x000080000000791a */ /* 0x000fe80000000000 */
[----:B------:R-:W-:Y:S01]  /*17cc0*/  WARPSYNC 0xffffffff ;  /* 0xffffffff00007948 */ /* 0x000fe20003800000 */
[----:B------:R-:W-:Y:S01]  /*17cd0*/  BAR.SYNC.DEFER_BLOCKING 0x0 ;  /* 0x0000000000007b1d */ /* 0x000fe20000010000 */
[----:B------:R-:W-:Y:S01]  /*17ce0*/  IMAD.MOV.U32 R21, RZ, RZ, c[0x0][0x208] ;  /* 0x00008200ff157624 */ /* 0x000fe200078e00ff */
[----:B------:R-:W-:Y:S01]  /*17cf0*/  SHF.R.S32.HI R20, RZ, 0x1f, R119 ;  /* 0x0000001fff147819 */ /* 0x000fe20000011477 */
[----:B------:R-:W-:Y:S01]  /*17d00*/  IMAD.MOV.U32 R0, RZ, RZ, 0x5 ;  /* 0x00000005ff007424 */ /* 0x000fe200078e00ff */
[----:B------:R-:W-:Y:S01]  /*17d10*/  ISETP.GE.AND P4, PT, R116, c[0x0][0x1d4], PT ;  /* 0x0000750074007a0c */ /* 0x000fe20003f86270 */
[C---:B------:R-:W-:Y:S01]  /*17d20*/  IMAD.SHL.U32 R148, R21.reuse, 0x20, RZ ;  /* 0x0000002015947824 */ /* 0x040fe200078e00ff */
[----:B------:R-:W-:Y:S01]  /*17d30*/  LOP3.LUT P5, RZ, R230, 0x20000, RZ, 0xc0, !PT ;  /* 0x00020000e6ff7812 */ /* 0x000fe200078ac0ff */
[----:B------:R-:W-:Y:S01]  /*17d40*/  IMAD R20, R20, c[0x0][0x208], RZ ;  /* 0x0000820014147a24 */ /* 0x000fe200078e02ff */
[----:B------:R-:W-:Y:S01]  /*17d50*/  SHF.L.U64.HI R149, R21, R0, c[0x0][0x20c] ;  /* 0x0000830015957619 */ /* 0x000fe20000010200 */
[C---:B------:R-:W-:Y:S01]  /*17d60*/  IMAD.WIDE.U32 R46, R119.reuse, c[0x0][0x208], RZ ;  /* 0x00008200772e7a25 */ /* 0x040fe200078e00ff */
[----:B------:R-:W-:Y:S02]  /*17d70*/  IADD3 R30, P0, R148, R148, RZ ;  /* 0x00000094941e7210 */ /* 0x000fe40007f1e0ff */
[----:B------:R-:W-:Y:S01]  /*17d80*/  ISETP.NE.AND P6, PT, R228, 0x1, PT ;  /* 0x00000001e400780c */ /* 0x000fe20003fc5270 */
[----:B------:R-:W-:Y:S02]  /*17d90*/  IMAD R20, R119, c[0x0][0x20c], R20 ;  /* 0x0000830077147a24 */ /* 0x000fe400078e0214 */
[----:B------:R-:W-:Y:S02]  /*17da0*/  IMAD.X R31, R149, 0x1, R149, P0 ;  /* 0x00000001951f7824 */ /* 0x000fe400000e0695 */
[----:B------:R-:W-:Y:S02]  /*17db0*/  IMAD.IADD R20, R47, 0x1, R20 ;  /* 0x000000012f147824 */ /* 0x000fe400078e0214 */
[----:B------:R-:W-:Y:S02]  /*17dc0*/  IMAD.MOV.U32 R36, RZ, RZ, R238 ;  /* 0x000000ffff247224 */ /* 0x000fe400078e00ee */
[----:B------:R-:W-:Y:S02]  /*17dd0*/  IMAD.MOV.U32 R37, RZ, RZ, R235 ;  /* 0x000000ffff257224 */ /* 0x000fe400078e00eb */
[C---:B------:R-:W-:Y:S01]  /*17de0*/  IMAD.WIDE.U32 R30, R46.reuse, 0x60, R30 ;  /* 0x000000602e1e7825 */ /* 0x040fe200078e001e */
[----:B------:R-:W1:Y:S01]  /*17df0*/  LDSM.16.M88.4 R8, [R192] ;  /* 0x00000000c008783b */ /* 0x000e620000000200 */
[----:B------:R-:W-:Y:S02]  /*17e00*/  ULDC UR4, c[0x0][0x324] ;  /* 0x0000c90000047ab9 */ /* 0x000fe40000000800 */
[C---:B------:R-:W-:Y:S01]  /*17e10*/  IMAD.WIDE.U32 R36, R46.reuse, 0x60, R36 ;  /* 0x000000602e247825 */ /* 0x040fe200078e0024 */
[----:B------:R-:W-:Y:S02]  /*17e20*/  ULOP3.LUT UR4, URZ, UR4, URZ, 0x33, !UPT ;  /* 0x000000043f047292 */ /* 0x000fe4000f8e333f */
[----:B------:R-:W2:Y:S01]  /*17e30*/  LDSM.16.M88.4 R16, [R192+0x800] ;  /* 0x00080000c010783b */ /* 0x000ea20000000200 */
[----:B------:R-:W-:Y:S01]  /*17e40*/  IMAD.WIDE.U32 R46, R46, 0x60, R148 ;  /* 0x000000602e2e7825 */ /* 0x000fe200078e0094 */
[----:B------:R-:W-:Y:S03]  /*17e50*/  LEA R44, P0, R36, c[0x0][0x1f8], 0x1 ;  /* 0x00007e00242c7a11 */ /* 0x000fe600078008ff */
[----:B------:R-:W-:Y:S01]  /*17e60*/  IMAD R38, R20, 0x60, RZ ;  /* 0x0000006014267824 */ /* 0x000fe200078e02ff */
[----:B------:R-:W3:Y:S03]  /*17e70*/  LDSM.16.M88.4 R24, [R192+0x1000] ;  /* 0x00100000c018783b */ /* 0x000ee60000000200 */
[----:B------:R-:W-:Y:S02]  /*17e80*/  IMAD.IADD R47, R38, 0x1, R47 ;  /* 0x00000001262f7824 */ /* 0x000fe400078e022f */
[----:B------:R-:W-:Y:S01]  /*17e90*/  IMAD.IADD R28, R37, 0x1, R38 ;  /* 0x00000001251c7824 */ /* 0x000fe200078e0226 */
[----:B------:R-:W4:Y:S01]  /*17ea0*/  LDSM.16.M88.4 R32, [R192+0x1800] ;  /* 0x00180000c020783b */ /* 0x000f220000000200 */
[-C--:B------:R-:W-:Y:S03]  /*17eb0*/  IADD3 R37, P2, P1, R238, R46.reuse, R148 ;  /* 0x0000002eee257210 */ /* 0x080fe6000795e094 */
[----:B------:R-:W-:Y:S02]  /*17ec0*/  LEA.HI.X R45, R36, c[0x0][0x1fc], R28, 0x1, P0 ;  /* 0x00007f00242d7a11 */ /* 0x000fe400000f0c1c */
[----:B------:R-:W5:Y:S01]  /*17ed0*/  LDSM.16.M88.4 R40, [R192+0x2000] ;  /* 0x00200000c028783b */ /* 0x000f620000000200 */
[----:B------:R-:W-:Y:S02]  /*17ee0*/  IADD3.X R118, R235, R47, R149, P2, P1 ;  /* 0x0000002feb767210 */ /* 0x000fe400017e2495 */
[C---:B------:R-:W-:Y:S02]  /*17ef0*/  LEA R156, P1, R37.reuse, c[0x0][0x1f8], 0x1 ;  /* 0x00007e00259c7a11 */ /* 0x040fe400078208ff */
[----:B------:R-:W-:Y:S01]  /*17f00*/  IADD3 R36, P3, R238, R46, RZ ;  /* 0x0000002eee247210 */ /* 0x000fe20007f7e0ff */
[----:B------:R-:W3:Y:S01]  /*17f10*/  LDSM.16.M88.4 R48, [R192+0x2800] ;  /* 0x00280000c030783b */ /* 0x000ee20000000200 */
[----:B------:R-:W-:Y:S02]  /*17f20*/  LEA.HI.X R157, R37, c[0x0][0x1fc], R118, 0x1, P1 ;  /* 0x00007f00259d7a11 */ /* 0x000fe400008f0c76 */
[----:B------:R-:W-:Y:S01]  /*17f30*/  LEA R158, P2, R36, c[0x0][0x1f8], 0x1 ;  /* 0x00007e00249e7a11 */ /* 0x000fe200078408ff */
[----:B------:R-:W-:Y:S01]  /*17f40*/  IMAD.X R47, R47, 0x1, R235, P3 ;  /* 0x000000012f2f7824 */ /* 0x000fe200018e06eb */
[----:B------:R-:W-:Y:S01]  /*17f50*/  IADD3 R39, P0, R238, R30, RZ ;  /* 0x0000001eee277210 */ /* 0x000fe20007f1e0ff */
[----:B------:R-:W4:Y:S03]  /*17f60*/  LDSM.16.M88.4 R128, [R207] ;  /* 0x00000000cf80783b */ /* 0x000f260000000200 */
[----:B------:R-:W-:Y:S01]  /*17f70*/  LEA.HI.X R159, R36, c[0x0][0x1fc], R47, 0x1, P2 ;  /* 0x00007f00249f7a11 */ /* 0x000fe200010f0c2f */
[C---:B-1----:R-:W-:Y:S02]  /*17f80*/  HMMA.16816.F32.BF16 R4, R120.reuse, R8, RZ ;  /* 0x000000087804723c */ /* 0x042fe400000418ff */
[----:B------:R-:W1:Y:S01]  /*17f90*/  LDSM.16.M88.4 R132, [R194] ;  /* 0x00000000c284783b */ /* 0x000e620000000200 */
[----:B------:R-:W-:Y:S02]  /*17fa0*/  IADD3.X R38, R235, R38, R31, P0, !PT ;  /* 0x00000026eb267210 */ /* 0x000fe400007fe41f */
[C---:B------:R-:W-:Y:S03]  /*17fb0*/  LEA R46, P0, R39.reuse, c[0x0][0x1f8], 0x1 ;  /* 0x00007e00272e7a11 */ /* 0x040fe600078008ff */
[C---:B------:R-:W-:Y:S01]  /*17fc0*/  HMMA.16816.F32.BF16 R8, R120.reuse, R10, RZ ;  /* 0x0000000a7808723c */ /* 0x040fe200000418ff */
[----:B------:R-:W1:Y:S03]  /*17fd0*/  LDSM.16.M88.4 R136, [R195] ;  /* 0x00000000c388783b */ /* 0x000e660000000200 */
[----:B------:R-:W-:Y:S02]  /*17fe0*/  LEA.HI.X R47, R39, c[0x0][0x1fc], R38, 0x1, P0 ;  /* 0x00007f00272f7a11 */ /* 0x000fe400000f0c26 */
[C---:B------:R-:W-:Y:S01]  /*17ff0*/  ISETP.GT.AND P0, PT, R119.reuse, R237, PT ;  /* 0x000000ed7700720c */ /* 0x040fe20003f04270 */
[----:B------:R-:W1:Y:S01]  /*18000*/  LDSM.16.M88.4 R140, [R196] ;  /* 0x00000000c48c783b */ /* 0x000e620000000200 */
[C---:B--2---:R-:W-:Y:S05]  /*18010*/  HMMA.16816.F32.BF16 R12, R120.reuse, R16, RZ ;  /* 0x00000010780c723c */ /* 0x044fea00000418ff */
[----:B------:R-:W2:Y:S03]  /*18020*/  LDSM.16.M88.4 R148, [R197] ;  /* 0x00000000c594783b */ /* 0x000ea60000000200 */
[C---:B------:R-:W-:Y:S03]  /*18030*/  HMMA.16816.F32.BF16 R16, R120.reuse, R18, RZ ;  /* 0x000000127810723c */ /* 0x040fe600000418ff */
[----:B------:R-:W1:Y:S01]  /*18040*/  LDSM.16.M88.4 R152, [R198] ;  /* 0x00000000c698783b */ /* 0x000e620000000200 */
[----:B------:R-:W-:Y:S04]  /*18050*/  @P0 IMAD.MOV.U32 R118, RZ, RZ, c[0x0][0x1e0] ;  /* 0x00007800ff760624 */ /* 0x000fe800078e00ff */
[C---:B---3--:R-:W-:Y:S01]  /*18060*/  HMMA.16816.F32.BF16 R20, R120.reuse, R24, RZ ;  /* 0x000000187814723c */ /* 0x048fe200000418ff */
[----:B------:R-:W-:Y:S01]  /*18070*/  @!PT LDS RZ, [RZ] ;  /* 0x00000000fffff984 */ /* 0x000fe20000000800 */
[----:B------:R-:W-:Y:S01]  /*18080*/  @!PT LDS RZ, [RZ] ;  /* 0x00000000fffff984 */ /* 0x000fe20000000800 */
[----:B------:R-:W-:Y:S01]  /*18090*/  @!PT LDS RZ, [RZ] ;  /* 0x00000000fffff984 */ /* 0x000fe20000000800 */
[----:B------:R3:W-:Y:S06]  /*180a0*/  LDGSTS.E.BYPASS.LTC128B.128 [R219+0x100], [R44.64], !P4 ;  /* 0x001000002cdb7fae */ /* 0x0007ec000e101d48 */
[----:B------:R3:W-:Y:S01]  /*180b0*/  LDGSTS.E.BYPASS.LTC128B.128 [R219+0x3100], [R44.64+0x80], !P5 ;  /* 0x031000802cdb7fae */ /* 0x0007e2000e901d48 */
[C---:B------:R-:W-:Y:S05]  /*180c0*/  HMMA.16816.F32.BF16 R24, R120.reuse, R26, RZ ;  /* 0x0000001a7818723c */ /* 0x040fea00000418ff */
[----:B------:R1:W-:Y:S03]  /*180d0*/  LDGSTS.E.BYPASS.LTC128B.128 [R219+0x1100], [R158.64], !P4 ;  /* 0x011000009edb7fae */ /* 0x0003e6000e101d48 */
[C---:B----4-:R-:W-:Y:S03]  /*180e0*/  HMMA.16816.F32.BF16 R28, R120.reuse, R32, RZ ;  /* 0x00000020781c723c */ /* 0x050fe600000418ff */
[----:B------:R1:W-:Y:S05]  /*180f0*/  LDGSTS.E.BYPASS.LTC128B.128 [R219+0x4100], [R158.64+0x80], !P5 ;  /* 0x041000809edb7fae */ /* 0x0003ea000e901d48 */
[C---:B------:R-:W-:Y:S01]  /*18100*/  HMMA.16816.F32.BF16 R32, R120.reuse, R34, RZ ;  /* 0x000000227820723c */ /* 0x040fe200000418ff */
[----:B------:R1:W-:Y:S06]  /*18110*/  LDGSTS.E.BYPASS.LTC128B.128 [R219+0x2100], [R156.64], !P4 ;  /* 0x021000009cdb7fae */ /* 0x0003ec000e101d48 */
[----:B------:R3:W-:Y:S01]  /*18120*/  LDGSTS.E.BYPASS.LTC128B.128 [R219+0x5100], [R46.64+0x80], !P5 ;  /* 0x051000802edb7fae */ /* 0x0007e2000e901d48 */
[C---:B-----5:R-:W-:Y:S05]  /*18130*/  HMMA.16816.F32.BF16 R36, R120.reuse, R40, RZ ;  /* 0x000000287824723c */ /* 0x060fea00000418ff */
[----:B------:R-:W-:Y:S03]  /*18140*/  LDSM.16.M88.4 R164, [R206+0x800] ;  /* 0x00080000cea4783b */ /* 0x000fe60000000200 */
[C---:B------:R-:W-:Y:S03]  /*18150*/  HMMA.16816.F32.BF16 R40, R120.reuse, R42, RZ ;  /* 0x0000002a7828723c */ /* 0x040fe600000418ff */
[----:B------:R-:W0:Y:S06]  /*18160*/  LDGDEPBAR ;  /* 0x00000000000079af */ /* 0x000e2c0000000000 */
[----:B------:R-:W-:Y:S06]  /*18170*/  LDSM.16.M88.4 R176, [R206+0x1000] ;  /* 0x00100000ceb0783b */ /* 0x000fec0000000200 */
[----:B-1----:R-:W1:Y:S01]  /*18180*/  LDSM.16.M88.4 R156, [R206] ;  /* 0x00000000ce9c783b */ /* 0x002e620000000200 */
[C---:B---3--:R-:W-:Y:S08]  /*18190*/  HMMA.16816.F32.BF16 R44, R120.reuse, R48, RZ ;  /* 0x00000030782c723c */ /* 0x048ff000000418ff */
[----:B------:R-:W-:Y:S08]  /*181a0*/  HMMA.16816.F32.BF16 R48, R120, R50, RZ ;  /* 0x000000327830723c */ /* 0x000ff000000418ff */
        /* <DEDUP_REMOVED lines=11> */
[----:B------:R-:W3:Y:S07]  /*18260*/  LDSM.16.M88.4 R140, [R204+-0x3000] ;  /* 0xffd00000cc8c783b */ /* 0x000eee0000000200 */
[C---:B--2---:R-:W-:Y:S08]  /*18270*/  HMMA.16816.F32.BF16 R36, R124.reuse, R148, R36 ;  /* 0x000000947c24723c */ /* 0x044ff00000041824 */
[C---:B------:R-:W-:Y:S01]  /*18280*/  HMMA.16816.F32.BF16 R40, R124.reuse, R150, R40 ;  /* 0x000000967c28723c */ /* 0x040fe20000041828 */
[----:B------:R-:W2:Y:S07]  /*18290*/  LDSM.16.M88.4 R148, [R204+-0x2800] ;  /* 0xffd80000cc94783b */ /* 0x000eae0000000200 */
[C---:B------:R-:W-:Y:S08]  /*182a0*/  HMMA.16816.F32.BF16 R44, R124.reuse, R152, R44 ;  /* 0x000000987c2c723c */ /* 0x040ff0000004182c */
[----:B------:R-:W-:Y:S01]  /*182b0*/  HMMA.16816.F32.BF16 R48, R124, R154, R48 ;  /* 0x0000009a7c30723c */ /* 0x000fe20000041830 */
[----:B------:R-:W2:Y:S07]  /*182c0*/  LDSM.16.M88.4 R152, [R204+-0x2000] ;  /* 0xffe00000cc98783b */ /* 0x000eae0000000200 */
[C---:B-1----:R-:W-:Y:S08]  /*182d0*/  HMMA.16816.F32.BF16 R4, R144.reuse, R156, R4 ;  /* 0x0000009c9004723c */ /* 0x042ff00000041804 */
[C---:B------:R-:W-:Y:S01]  /*182e0*/  HMMA.16816.F32.BF16 R8, R144.reuse, R158, R8 ;  /* 0x0000009e9008723c */ /* 0x040fe20000041808 */
[----:B------:R-:W-:Y:S07]  /*182f0*/  LDSM.16.M88.4 R156, [R204+-0x1000] ;  /* 0xfff00000cc9c783b */ /* 0x000fee0000000200 */
[C---:B------:R-:W-:Y:S08]  /*18300*/  HMMA.16816.F32.BF16 R12, R144.reuse, R164, R12 ;  /* 0x000000a4900c723c */ /* 0x040ff0000004180c */
[C---:B------:R-:W-:Y:S01]  /*18310*/  HMMA.16816.F32.BF16 R16, R144.reuse, R166, R16 ;  /* 0x000000a69010723c */ /* 0x040fe20000041810 */
[----:B------:R-:W-:Y:S07]  /*18320*/  LDSM.16.M88.4 R164, [R204+-0x800] ;  /* 0xfff80000cca4783b */ /* 0x000fee0000000200 */
[C---:B------:R-:W-:Y:S08]  /*18330*/  HMMA.16816.F32.BF16 R20, R144.reuse, R176, R20 ;  /* 0x000000b09014723c */ /* 0x040ff00000041814 */
[C---:B------:R-:W-:Y:S01]  /*18340*/  HMMA.16816.F32.BF16 R24, R144.reuse, R178, R24 ;  /* 0x000000b29018723c */ /* 0x040fe20000041818 */
[----:B------:R-:W-:Y:S07]  /*18350*/  LDSM.16.M88.4 R176, [R204] ;  /* 0x00000000ccb0783b */ /* 0x000fee0000000200 */
[C---:B---3--:R-:W-:Y:S08]  /*18360*/  HMMA.16816.F32.BF16 R28, R144.reuse, R128, R28 ;  /* 0x00000080901c723c */ /* 0x048ff0000004181c */
[C---:B------:R-:W-:Y:S01]  /*18370*/  HMMA.16816.F32.BF16 R32, R144.reuse, R130, R32 ;  /* 0x000000829020723c */ /* 0x040fe20000041820 */
[----:B------:R-:W1:Y:S07]  /*18380*/  LDSM.16.M88.4 R128, [R204+-0x1800] ;  /* 0xffe80000cc80783b */ /* 0x000e6e0000000200 */
[C---:B----4-:R-:W-:Y:S08]  /*18390*/  HMMA.16816.F32.BF16 R36, R144.reuse, R132, R36 ;  /* 0x000000849024723c */ /* 0x050ff00000041824 */
[C---:B------:R-:W-:Y:S01]  /*183a0*/  HMMA.16816.F32.BF16 R40, R144.reuse, R134, R40 ;  /* 0x000000869028723c */ /* 0x040fe20000041828 */
[----:B------:R-:W3:Y:S07]  /*183b0*/  LDSM.16.M88.4 R132, [R192+0x3000] ;  /* 0x00300000c084783b */ /* 0x000eee0000000200 */
[C---:B-----5:R-:W-:Y:S08]  /*183c0*/  HMMA.16816.F32.BF16 R44, R144.reuse, R136, R44 ;  /* 0x00000088902c723c */ /* 0x060ff0000004182c */
[----:B------:R-:W-:Y:S01]  /*183d0*/  HMMA.16816.F32.BF16 R48, R144, R138, R48 ;  /* 0x0000008a9030723c */ /* 0x000fe20000041830 */
[----:B------:R-:W4:Y:S07]  /*183e0*/  LDSM.16.M88.4 R136, [R192+0x3800] ;  /* 0x00380000c088783b */ /* 0x000f2e0000000200 */
        /* <DEDUP_REMOVED lines=27> */
[C---:B--2---:R-:W-:Y:S08]  /*185a0*/  HMMA.16816.F32.BF16 R28, R168.reuse, R148, R28 ;  /* 0x00000094a81c723c */ /* 0x044ff0000004181c */
[C---:B------:R-:W-:Y:S01]  /*185b0*/  HMMA.16816.F32.BF16 R32, R168.reuse, R150, R32 ;  /* 0x00000096a820723c */ /* 0x040fe20000041820 */
[----:B------:R-:W2:Y:S07]  /*185c0*/  LDSM.16.M88.4 R148, [R201] ;  /* 0x00000000c994783b */ /* 0x000eae0000000200 */
[C---:B-1----:R-:W-:Y:S08]  /*185d0*/  HMMA.16816.F32.BF16 R36, R168.reuse, R128, R36 ;  /* 0x00000080a824723c */ /* 0x042ff00000041824 */
[C---:B------:R-:W-:Y:S01]  /*185e0*/  HMMA.16816.F32.BF16 R40, R168.reuse, R130, R40 ;  /* 0x00000082a828723c */ /* 0x040fe20000041828 */
[----:B------:R-:W1:Y:S07]  /*185f0*/  LDSM.16.M88.4 R128, [R202] ;  /* 0x00000000ca80783b */ /* 0x000e6e0000000200 */
[C---:B---3--:R-:W-:Y:S08]  /*18600*/  HMMA.16816.F32.BF16 R44, R168.reuse, R132, R44 ;  /* 0x00000084a82c723c */ /* 0x048ff0000004182c */
[----:B------:R-:W-:Y:S01]  /*18610*/  HMMA.16816.F32.BF16 R48, R168, R134, R48 ;  /* 0x00000086a830723c */ /* 0x000fe20000041830 */
[----:B------:R-:W3:Y:S07]  /*18620*/  LDSM.16.M88.4 R132, [R203] ;  /* 0x00000000cb84783b */ /* 0x000eee0000000200 */
[C---:B------:R-:W-:Y:S08]  /*18630*/  HMMA.16816.F32.BF16 R4, R172.reuse, R152, R4 ;  /* 0x00000098ac04723c */ /* 0x040ff00000041804 */
[C---:B------:R-:W-:Y:S01]  /*18640*/  HMMA.16816.F32.BF16 R8, R172.reuse, R154, R8 ;  /* 0x0000009aac08723c */ /* 0x040fe20000041808 */
[----:B------:R-:W-:Y:S07]  /*18650*/  LDSM.16.M88.4 R152, [R206+0x4000] ;  /* 0x00400000ce98783b */ /* 0x000fee0000000200 */
        /* <DEDUP_REMOVED lines=18> */
[C---:B-----5:R-:W-:Y:S07]  /*18780*/  HMMA.16816.F32.BF16 R12, R180.reuse, R140, R12 ;  /* 0x0000008cb40c723c */ /* 0x060fee000004180c */
[C---:B------:R-:W-:Y:S01]  /*18790*/  @P0 IMAD.SHL.U32 R140, R118.reuse, 0x20, RZ ;  /* 0x00000020768c0824 */ /* 0x040fe200078e00ff */
[C---:B------:R-:W-:Y:S04]  /*187a0*/  HMMA.16816.F32.BF16 R16, R180.reuse, R142, R16 ;  /* 0x0000008eb410723c */ /* 0x040fe80000041810 */
[----:B------:R-:W-:Y:S03]  /*187b0*/  @P0 SHF.L.U64.HI R141, R118, R0, c[0x0][0x1e4] ;  /* 0x00007900768d0619 */ /* 0x000fe60000010200 */
[----:B------:R-:W-:Y:S01]  /*187c0*/  @P0 IADD3 R142, R119, -0x1, RZ ;  /* 0xffffffff778e0810 */ /* 0x000fe20007ffe0ff */
[C---:B------:R-:W-:Y:S04]  /*187d0*/  HMMA.16816.F32.BF16 R20, R180.reuse, R152, R20 ;  /* 0x00000098b414723c */ /* 0x040fe80000041814 */
[----:B------:R-:W-:Y:S03]  /*187e0*/  @P0 SHF.R.S32.HI R143, RZ, 0x1f, R142 ;  /* 0x0000001fff8f0819 */ /* 0x000fe6000001148e */
[----:B------:R-:W-:Y:S01]  /*187f0*/  @P0 IMAD.MOV.U32 R152, RZ, RZ, R240 ;  /* 0x000000ffff980224 */ /* 0x000fe200078e00f0 */
[C---:B------:R-:W-:Y:S04]  /*18800*/  HMMA.16816.F32.BF16 R24, R180.reuse, R154, R24 ;  /* 0x0000009ab418723c */ /* 0x040fe80000041818 */
[----:B------:R-:W-:Y:S02]  /*18810*/  @P0 IMAD R143, R143, c[0x0][0x1e0], RZ ;  /* 0x000078008f8f0a24 */ /* 0x000fe400078e02ff */
[----:B------:R-:W-:Y:S02]  /*18820*/  @P0 IMAD.MOV.U32 R153, RZ, RZ, R236 ;  /* 0x000000ffff990224 */ /* 0x000fe400078e00ec */
[C---:B------:R-:W-:Y:S04]  /*18830*/  HMMA.16816.F32.BF16 R28, R180.reuse, R156, R28 ;  /* 0x0000009cb41c723c */ /* 0x040fe8000004181c */
[C---:B------:R-:W-:Y:S02]  /*18840*/  @P0 IMAD R0, R142.reuse, c[0x0][0x1e4], R143 ;  /* 0x000079008e000a24 */ /* 0x040fe400078e028f */
[----:B------:R-:W-:Y:S02]  /*18850*/  @P0 IMAD.WIDE.U32 R142, R142, c[0x0][0x1e0], RZ ;  /* 0x000078008e8e0a25 */ /* 0x000fe400078e00ff */
[C---:B------:R-:W-:Y:S04]  /*18860*/  HMMA.16816.F32.BF16 R32, R180.reuse, R158, R32 ;  /* 0x0000009eb420723c */ /* 0x040fe80000041820 */
[----:B------:R-:W-:Y:S02]  /*18870*/  @P0 IMAD.IADD R0, R143, 0x1, R0 ;  /* 0x000000018f000824 */ /* 0x000fe400078e0200 */
[----:B------:R-:W-:Y:S02]  /*18880*/  @P0 IMAD.WIDE.U32 R152, R142, 0x60, R152 ;  /* 0x000000608e980825 */ /* 0x000fe400078e0098 */
[C---:B------:R-:W-:Y:S04]  /*18890*/  HMMA.16816.F32.BF16 R36, R180.reuse, R164, R36 ;  /* 0x000000a4b424723c */ /* 0x040fe80000041824 */
[----:B------:R-:W-:Y:S04]  /*188a0*/  @P0 IMAD R0, R0, 0x60, RZ ;  /* 0x0000006000000824 */ /* 0x000fe800078e02ff */
[C---:B------:R-:W-:Y:S08]  /*188b0*/  HMMA.16816.F32.BF16 R40, R180.reuse, R166, R40 ;  /* 0x000000a6b428723c */ /* 0x040ff00000041828 */
[C---:B--2---:R-:W-:Y:S07]  /*188c0*/  HMMA.16816.F32.BF16 R44, R180.reuse, R148, R44 ;  /* 0x00000094b42c723c */ /* 0x044fee000004182c */
[--C-:B------:R-:W-:Y:S01]  /*188d0*/  @P0 IMAD.WIDE.U32 R148, R142, 0x60, R140.reuse ;  /* 0x000000608e940825 */ /* 0x100fe200078e008c */
[----:B------:R-:W-:Y:S07]  /*188e0*/  HMMA.16816.F32.BF16 R48, R180, R150, R48 ;  /* 0x00000096b430723c */ /* 0x000fee0000041830 */
[----:B------:R-:W-:Y:S01]  /*188f0*/  @P0 IADD3 R150, P1, R140, R140, RZ ;  /* 0x0000008c8c960210 */ /* 0x000fe20007f3e0ff */
[C---:B------:R-:W-:Y:S05]  /*18900*/  HMMA.16816.F32.BF16 R4, R184.reuse, R176, R4 ;  /* 0x000000b0b804723c */ /* 0x040fea0000041804 */
[----:B------:R-:W-:Y:S01]  /*18910*/  @P0 IMAD.X R151, R141, 0x1, R141, P1 ;  /* 0x000000018d970824 */ /* 0x000fe200008e068d */
[----:B------:R-:W-:Y:S01]  /*18920*/  @P0 IADD3 R118, P2, P1, R240, R148, R140 ;  /* 0x00000094f0760210 */ /* 0x000fe2000795e08c */
[----:B------:R-:W-:Y:S01]  /*18930*/  @P0 IMAD.IADD R140, R0, 0x1, R149 ;  /* 0x00000001008c0824 */ /* 0x000fe200078e0295 */
[C---:B------:R-:W-:Y:S04]  /*18940*/  HMMA.16816.F32.BF16 R8, R184.reuse, R178, R8 ;  /* 0x000000b2b808723c */ /* 0x040fe80000041808 */
[----:B------:R-:W-:Y:S01]  /*18950*/  @P0 IMAD.WIDE.U32 R150, R142, 0x60, R150 ;  /* 0x000000608e960825 */ /* 0x000fe200078e0096 */
[----:B------:R-:W-:Y:S02]  /*18960*/  @P0 LEA R142, P3, R152, c[0x0][0x1c8], 0x1 ;  /* 0x00007200988e0a11 */ /* 0x000fe400078608ff */
[----:B------:R-:W-:Y:S01]  /*18970*/  @P0 IADD3.X R141, R236, R140, R141, P2, P1 ;  /* 0x0000008cec8d0210 */ /* 0x000fe200017e248d */
[C---:B-1----:R-:W-:Y:S04]  /*18980*/  HMMA.16816.F32.BF16 R12, R184.reuse, R128, R12 ;  /* 0x00000080b80c723c */ /* 0x042fe8000004180c */
[----:B------:R-:W-:Y:S04]  /*18990*/  @P0 IADD3 R148, P2, R240, R148, RZ ;  /* 0x00000094f0940210 */ /* 0x000fe80007f5e0ff */
[C---:B------:R-:W-:Y:S01]  /*189a0*/  HMMA.16816.F32.BF16 R16, R184.reuse, R130, R16 ;  /* 0x00000082b810723c */ /* 0x040fe20000041810 */
[----:B------:R-:W1:Y:S03]  /*189b0*/  LDSM.16.M88.4 R128, [R204+0x2000] ;  /* 0x00200000cc80783b */ /* 0x000e660000000200 */
[----:B------:R-:W-:Y:S04]  /*189c0*/  @P0 IMAD.X R140, R140, 0x1, R236, P2 ;  /* 0x000000018c8c0824 */ /* 0x000fe800010e06ec */
[C---:B---3--:R-:W-:Y:S08]  /*189d0*/  HMMA.16816.F32.BF16 R20, R184.reuse, R132, R20 ;  /* 0x00000084b814723c */ /* 0x048ff00000041814 */
[C---:B------:R-:W-:Y:S01]  /*189e0*/  HMMA.16816.F32.BF16 R24, R184.reuse, R134, R24 ;  /* 0x00000086b818723c */ /* 0x040fe20000041818 */
[----:B------:R-:W2:Y:S01]  /*189f0*/  LDSM.16.M88.4 R132, [R204+0x2800] ;  /* 0x00280000cc84783b */ /* 0x000ea20000000200 */
[----:B------:R-:W-:Y:S05]  /*18a00*/  DEPBAR.LE SB0, 0x0 ;  /* 0x000080000000791a */ /* 0x000fea0000000000 */
[----:B------:R-:W-:Y:S01]  /*18a10*/  BAR.SYNC.DEFER_BLOCKING 0x0 ;  /* 0x0000000000007b1d */ /* 0x000fe20000010000 */
[C---:B----4-:R-:W-:Y:S07]  /*18a20*/  HMMA.16816.F32.BF16 R28, R184.reuse, R136, R28 ;  /* 0x00000088b81c723c */ /* 0x050fee000004181c */
[----:B------:R-:W-:Y:S01]  /*18a30*/  @P0 IADD3 R136, P1, R240, R150, RZ ;  /* 0x00000096f0880210 */ /* 0x000fe20007f3e0ff */
[C---:B------:R-:W-:Y:S04]  /*18a40*/  HMMA.16816.F32.BF16 R32, R184.reuse, R138, R32 ;  /* 0x0000008ab820723c */ /* 0x040fe80000041820 */
[----:B------:R-:W-:Y:S03]  /*18a50*/  @P0 IADD3.X R137, R236, R0, R151, P1, !PT ;  /* 0x00000000ec890210 */ /* 0x000fe60000ffe497 */
[----:B------:R-:W-:Y:S01]  /*18a60*/  @P0 IMAD.IADD R139, R153, 0x1, R0 ;  /* 0x00000001998b0824 */ /* 0x000fe200078e0200 */
[----:B------:R-:W-:Y:S01]  /*18a70*/  @P0 LEA R138, P1, R148, c[0x0][0x1c8], 0x1 ;  /* 0x00007200948a0a11 */ /* 0x000fe200078208ff */
[C---:B-1----:R-:W-:Y:S03]  /*18a80*/  HMMA.16816.F32.BF16 R36, R184.reuse, R128, R36 ;  /* 0x00000080b824723c */ /* 0x042fe60000041824 */
[----:B------:R-:W-:Y:S01]  /*18a90*/  @P0 LEA.HI.X R143, R152, c[0x0][0x1cc], R139, 0x1, P3 ;  /* 0x00007300988f0a11 */ /* 0x000fe200018f0c8b */
[----:B------:R-:W-:Y:S01]  /*18aa0*/  IMAD.IADD R0, R218, 0x1, R209 ;  /* 0x00000001da007824 */ /* 0x000fe200078e02d1 */
[----:B------:R-:W-:Y:S02]  /*18ab0*/  @P0 LEA.HI.X R139, R148, c[0x0][0x1cc], R140, 0x1, P1 ;  /* 0x00007300948b0a11 */ /* 0x000fe400008f0c8c */
[----:B------:R-:W-:Y:S01]  /*18ac0*/  @P0 LEA R140, P2, R118, c[0x0][0x1c8], 0x1 ;  /* 0x00007200768c0a11 */ /* 0x000fe200078408ff */
[----:B------:R-:W-:Y:S01]  /*18ad0*/  @!PT LDS RZ, [RZ] ;  /* 0x00000000fffff984 */ /* 0x000fe20000000800 */
[----:B------:R-:W-:Y:S01]  /*18ae0*/  @!PT LDS RZ, [RZ] ;  /* 0x00000000fffff984 */ /* 0x000fe20000000800 */
[----:B------:R-:W-:Y:S01]  /*18af0*/  @!PT LDS RZ, [RZ] ;  /* 0x00000000fffff984 */ /* 0x000fe20000000800 */
[----:B------:R1:W-:Y:S01]  /*18b00*/  @P0 LDGSTS.E.BYPASS.LTC128B.128 [R234+0x8100], [R142.64], !P4 ;  /* 0x081000008eea0fae */ /* 0x0003e2000e101d48 */
[----:B------:R-:W-:Y:S01]  /*18b10*/  @P0 LEA R128, P1, R136, c[0x0][0x1c8], 0x1 ;  /* 0x0000720088800a11 */ /* 0x000fe200078208ff */
[C---:B------:R-:W-:Y:S03]  /*18b20*/  HMMA.16816.F32.BF16 R40, R184.reuse, R130, R40 ;  /* 0x00000082b828723c */ /* 0x040fe60000041828 */
[----:B------:R-:W-:Y:S01]  /*18b30*/  @P0 LEA.HI.X R141, R118, c[0x0][0x1cc], R141, 0x1, P2 ;  /* 0x00007300768d0a11 */ /* 0x000fe200010f0c8d */
[----:B------:R1:W-:Y:S01]  /*18b40*/  @P0 LDGSTS.E.BYPASS.LTC128B.128 [R234+0xb100], [R142.64+0x80], !P5 ;  /* 0x0b1000808eea0fae */ /* 0x0003e2000e901d48 */
[----:B------:R-:W-:Y:S03]  /*18b50*/  @P6 IMAD.HI.U32 R129, R0, c[0x0][0x2c8], RZ ;  /* 0x0000b20000816a27 */ /* 0x000fe600078e00ff */
[C---:B--2---:R-:W-:Y:S02]  /*18b60*/  HMMA.16816.F32.BF16 R44, R184.reuse, R132, R44 ;  /* 0x00000084b82c723c */ /* 0x044fe4000004182c */
[----:B------:R1:W-:Y:S02]  /*18b70*/  @P0 LDGSTS.E.BYPASS.LTC128B.128 [R234+0x9100], [R138.64], !P4 ;  /* 0x091000008aea0fae */ /* 0x0003e4000e101d48 */
[----:B------:R-:W-:Y:S02]  /*18b80*/  @P6 SHF.R.U32.HI R0, RZ, c[0x0][0x2cc], R129 ;  /* 0x0000b300ff006a19 */ /* 0x000fe40000011681 */
[----:B------:R-:W-:Y:S02]  /*18b90*/  @P0 LEA.HI.X R129, R136, c[0x0][0x1cc], R137, 0x1, P1 ;  /* 0x0000730088810a11 */ /* 0x000fe400008f0c89 */
[----:B------:R1:W-:Y:S01]  /*18ba0*/  @P0 LDGSTS.E.BYPASS.LTC128B.128 [R234+0xc100], [R138.64+0x80], !P5 ;  /* 0x0c1000808aea0fae */ /* 0x0003e2000e901d48 */
[----:B------:R-:W-:Y:S05]  /*18bb0*/  HMMA.16816.F32.BF16 R48, R184, R134, R48 ;  /* 0x00000086b830723c */ /* 0x000fea0000041830 */
[----:B------:R1:W-:Y:S02]  /*18bc0*/  @P0 LDGSTS.E.BYPASS.LTC128B.128 [R234+0xa100], [R140.64], !P4 ;  /* 0x0a1000008cea0fae */ /* 0x0003e4000e101d48 */
[----:B------:R-:W-:Y:S04]  /*18bd0*/  IMAD R135, R119, -0x60, RZ ;  /* 0xffffffa077877824 */ /* 0x000fe800078e02ff */
[----:B------:R2:W-:Y:S01]  /*18be0*/  @P0 LDGSTS.E.BYPASS.LTC128B.128 [R234+0xd100], [R128.64+0x80], !P5 ;  /* 0x0d10008080ea0fae */ /* 0x0005e2000e901d48 */
[----:B------:R-:W-:Y:S02]  /*18bf0*/  ISETP.GE.AND P5, PT, R232, 0x1, PT ;  /* 0x00000001e800780c */ /* 0x000fe40003fa6270 */
[----:B------:R-:W-:Y:S03]  /*18c00*/  IADD3 R118, -R217, 0x1, R135 ;  /* 0x00000001d9767810 */ /* 0x000fe60007ffe187 */
[----:B------:R-:W3:Y:S01]  /*18c10*/  SHFL.IDX PT, R130, R0, RZ, 0x1c1f ;  /* 0x001c1fff00827589 */ /* 0x000ee200000e0000 */
[----:B------:R-:W-:Y:S05]  /*18c20*/  IADD3 R118, -R229, R118, R231 ;  /* 0x00000076e5767210 */ /* 0x000fea0007ffe1e7 */
[----:B------:R-:W0:Y:S01]  /*18c30*/  LDGDEPBAR ;  /* 0x00000000000079af */ /* 0x000e220000000000 */
[C---:B--2---:R-:W-:Y:S02]  /*18c40*/  IADD3 R129, R118.reuse, c[0x0][0x328], RZ ;  /* 0x0000ca0076817a10 */ /* 0x044fe40007ffe0ff */
        /* <DEDUP_REMOVED lines=17> */
.L_x_2160:
[----:B------:R-:W-:Y:S04]  /*18d60*/  MOV R130, c[0x0][0x32c] ;  /* 0x0000cb0000827a02 */ /* 0x000fe80000000f00 */
[----:B------:R-:W-:Y:S11]  /*18d70*/  ISETP.NE.AND P0, PT, R130, 0x1, PT ;  /* 0x000000018200780c */ /* 0x000ff60003f05270 */
[----:B------:R-:W-:Y:S02]  /*18d80*/  @!UPT UIADD3 URZ, URZ, URZ, URZ ;  /* 0x0000003f3f3ff290 */ /* 0x000fe4000fffe03f */
[----:B------:R-:W-:Y:S05]  /*18d90*/  @P0 IMAD.HI.U32 R130, R131, c[0x0][0x330], RZ ;  /* 0x0000cc0083820a27 */ /* 0x000fea00078e00ff */
[----:B------:R-:W-:Y:S02]  /*18da0*/  @P0 SHF.R.U32.HI R131, RZ, c[0x0][0x334], R130 ;  /* 0x0000cd00ff830a19 */ /* 0x000fe40000011682 */
.L_x_2161:
[----:B------:R-:W-:Y:S05]  /*18db0*/  BSYNC B0 ;  /* 0x0000000000007941 */ /* 0x000fea0003800000 */
.L_x_2159:
[----:B------:R-:W-:Y:S04]  /*18dc0*/  IMAD.IADD R130, R135, 0x1, -R217 ;  /* 0x0000000187827824 */ /* 0x000fe800078e0ad9 */
[----:B------:R-:W-:Y:S05]  /*18dd0*/  IMAD R131, R131, c[0x0][0x32c], R130 ;  /* 0x0000cb0083837a24 */ /* 0x000fea00078e0282 */
[----:B------:R-:W-:Y:S02]  /*18de0*/  IADD3 R130, R131, c[0x0][0x32c], RZ ;  /* 0x0000cb0083827a10 */ /* 0x000fe40007ffe0ff */
[----:B------:R-:W-:Y:S02]  /*18df0*/  IMNMX R128, R128, R131, !PT ;  /* 0x0000008380807217 */ /* 0x000fe40007800200 */
[----:B------:R-:W-:Y:S02]  /*18e00*/  IMNMX R137, R137, R130, PT ;  /* 0x0000008289897217 */ /* 0x000fe40003800200 */
.L_x_2158:
[C---:B-1----:R-:W-:Y:S02]  /*18e10*/  ISETP.GE.AND P1, PT, R135.reuse, 0x1, PT ;  /* 0x000000018700780c */ /* 0x042fe40003f26270 */
[C---:B------:R-:W-:Y:S02]  /*18e20*/  ISETP.GE.AND P0, PT, R135.reuse, 0x2, PT ;  /* 0x000000028700780c */ /* 0x040fe40003f06270 */
[----:B------:R-:W-:Y:S02]  /*18e30*/  LOP3.LUT R230, R230, 0xffffbfff, RZ, 0xc0, !PT ;  /* 0xffffbfffe6e67812 */ /* 0x000fe400078ec0ff */
[C---:B------:R-:W-:Y:S02]  /*18e40*/  ISETP.GE.AND P2, PT, R135.reuse, 0x9, PT ;  /* 0x000000098700780c */ /* 0x040fe40003f46270 */
[C---:B------:R-:W-:Y:S02]  /*18e50*/  ISETP.GE.AND P6, PT, R135.reuse, 0x42, PT ;  /* 0x000000428700780c */ /* 0x040fe40003fc6270 */
[C---:B------:R-:W-:Y:S02]  /*18e60*/  ISETP.GE.AND P5, PT, R135.reuse, 0x49, PT ;  /* 0x000000498700780c */ /* 0x040fe40003fa6270 */
[----:B------:R-:W-:Y:S02]  /*18e70*/  ISETP.GE.AND P4, PT, R135, 0x4a, PT ;  /* 0x0000004a8700780c */ /* 0x000fe40003f86270 */
[----:B------:R-:W-:Y:S02]  /*18e80*/  @P1 LOP3.LUT R230, R230, 0x4000, RZ, 0xfc, !PT ;  /* 0x00004000e6e61812 */ /* 0x000fe400078efcff */
[----:B------:R-:W-:Y:S02]  /*18e90*/  ISETP.GT.AND P1, PT, R128, RZ, !P1 ;  /* 0x000000ff8000720c */ /* 0x000fe40004f24270 */
[----:B------:R-:W-:Y:S02]  /*18ea0*/  LOP3.LUT R230, R230, 0xfffeffff, RZ, 0xc0, !PT ;  /* 0xfffeffffe6e67812 */ /* 0x000fe400078ec0ff */
[----:B------:R-:W-:Y:S02]  /*18eb0*/  ISETP.LT.OR P1, PT, R137, 0x1, P1 ;  /* 0x000000018900780c */ /* 0x000fe40000f21670 */
[----:B------:R-:W-:Y:S02]  /*18ec0*/  @P0 LOP3.LUT R230, R230, 0x10000, RZ, 0xfc, !PT ;  /* 0x00010000e6e60812 */ /* 0x000fe400078efcff */
[----:B------:R-:W-:Y:S02]  /*18ed0*/  ISETP.GT.AND P0, PT, R128, 0x1, !P0 ;  /* 0x000000018000780c */ /* 0x000fe40004704270 */
[----:B------:R-:W-:Y:S02]  /*18ee0*/  FSEL R140, R4, -INF , !P1 ;  /* 0xff800000048c7808 */ /* 0x000fe40004800000 */
[----:B------:R-:W-:Y:S01]  /*18ef0*/  ISETP.GE.AND P1, PT, R135, 0xa, PT ;  /* 0x0000000a8700780c */ /* 0x000fe20003f26270 */
[----:B------:R-:W1:Y:S01]  /*18f00*/  SHFL.IDX PT, R4, R0, 0x1, 0x1c1f ;  /* 0x003c1f0000047f89 */ /* 0x000e6200000e0000 */
[----:B------:R-:W-:Y:S02]  /*18f10*/  ISETP.LT.OR P0, PT, R137, 0x2, P0 ;  /* 0x000000028900780c */ /* 0x000fe40000701670 */
        /* <DEDUP_REMOVED lines=10> */
[----:B------:R-:W-:Y:S01]  /*18fc0*/  ISETP.LT.OR P0, PT, R137, 0xa, P0 ;  /* 0x0000000a8900780c */ /* 0x000fe20000701670 */
[--C-:B-1----:R-:W-:Y:S01]  /*18fd0*/  IMAD.IADD R0, R129, 0x1, R4.reuse ;  /* 0x0000000181007824 */ /* 0x102fe200078e0204 */
[----:B------:R-:W-:Y:S01]  /*18fe0*/  LOP3.LUT R230, R230, 0xffffefff, RZ, 0xc0, !PT ;  /* 0xffffefffe6e67812 */ /* 0x000fe200078ec0ff */
[----:B------:R-:W-:Y:S01]  /*18ff0*/  IMAD.IADD R118, R118, 0x1, R4 ;  /* 0x0000000176767824 */ /* 0x000fe200078e0204 */
[----:B------:R-:W-:Y:S02]  /*19000*/  FSEL R9, R9, -INF , !P0 ;  /* 0xff80000009097808 */ /* 0x000fe40004000000 */
[----:B------:R-:W-:Y:S02]  /*19010*/  ISETP.GT.AND P0, PT, R128, 0x10, !P1 ;  /* 0x000000108000780c */ /* 0x000fe40004f04270 */
[----:B------:R-:W-:Y:S02]  /*19020*/  ISETP.GE.AND P2, PT, R135, 0x52, PT ;  /* 0x000000528700780c */ /* 0x000fe40003f46270 */
[----:B------:R-:W-:Y:S02]  /*19030*/  ISETP.LT.OR P0, PT, R137, 0x11, P0 ;  /* 0x000000118900780c */ /* 0x000fe40000701670 */
[----:B------:R-:W-:Y:S02]  /*19040*/  @P1 LOP3.LUT R230, R230, 0x1000, RZ, 0xfc, !PT ;  /* 0x00001000e6e61812 */ /* 0x000fe400078efcff */
[C---:B------:R-:W-:Y:S02]  /*19050*/  ISETP.GE.AND P1, PT, R135.reuse, 0x12, PT ;  /* 0x000000128700780c */ /* 0x040fe40003f26270 */
        /* <DEDUP_REMOVED lines=115> */
.L_x_2164:
[----:B------:R-:W-:Y:S04]  /*19790*/  MOV R4, c[0x0][0x32c] ;  /* 0x0000cb0000047a02 */ /* 0x000fe80000000f00 */
[----:B------:R-:W-:Y:S11]  /*197a0*/  ISETP.NE.AND P0, PT, R4, 0x1, PT ;  /* 0x000000010400780c */ /* 0x000ff60003f05270 */
[----:B------:R-:W-:Y:S02]  /*197b0*/  @!UPT UIADD3 URZ, URZ, URZ, URZ ;  /* 0x0000003f3f3ff290 */ /* 0x000fe4000fffe03f */
[----:B------:R-:W-:Y:S05]  /*197c0*/  @P0 IMAD.HI.U32 R4, R5, c[0x0][0x330], RZ ;  /* 0x0000cc0005040a27 */ /* 0x000fea00078e00ff */
[----:B------:R-:W-:Y:S02]  /*197d0*/  @P0 SHF.R.U32.HI R5, RZ, c[0x0][0x334], R4 ;  /* 0x0000cd00ff050a19 */ /* 0x000fe40000011604 */
.L_x_2165:
[----:B------:R-:W-:Y:S05]  /*197e0*/  BSYNC B0 ;  /* 0x0000000000007941 */ /* 0x000fea0003800000 */
.L_x_2163:
[----:B------:R-:W-:Y:S04]  /*197f0*/  IMAD.IADD R135, R135, 0x1, -R217 ;  /* 0x0000000187877824 */ /* 0x000fe800078e0ad9 */
[----:B------:R-:W-:Y:S05]  /*19800*/  IMAD R135, R5, c[0x0][0x32c], R135 ;  /* 0x0000cb0005877a24 */ /* 0x000fea00078e0287 */
[----:B------:R-:W-:Y:S02]  /*19810*/  IADD3 R4, R135, c[0x0][0x32c], RZ ;  /* 0x0000cb0087047a10 */ /* 0x000fe40007ffe0ff */
[----:B------:R-:W-:Y:S02]  /*19820*/  IMNMX R118, R118, R135, !PT ;  /* 0x0000008776767217 */ /* 0x000fe40007800200 */
[----:B------:R-:W-:Y:S02]  /*19830*/  IMNMX R0, R0, R4, PT ;  /* 0x0000000400007217 */ /* 0x000fe40003800200 */
.L_x_2162:
[----:B------:R-:W-:Y:S02]  /*19840*/  LOP3.LUT P0, RZ, R230, 0x4000, RZ, 0xc0, !PT ;  /* 0x00004000e6ff7812 */ /* 0x000fe4000780c0ff */
[----:B------:R-:W-:Y:S02]  /*19850*/  FMNMX.FTZ R4, R140, R3, !PT ;  /* 0x000000038c047209 */ /* 0x000fe40007810000 */
[----:B------:R-:W-:Y:S02]  /*19860*/  ISETP.GT.AND P0, PT, R118, RZ, !P0 ;  /* 0x000000ff7600720c */ /* 0x000fe40004704270 */
        /* <DEDUP_REMOVED lines=85> */
[C---:B------:R-:W-:Y:S01]  /*19dc0*/  ISETP.GT.AND P0, PT, R118.reuse, 0x30, !P0 ;  /* 0x000000307600780c */ /* 0x040fe20004704270 */
[----:B------:R-:W-:Y:S01]  /*19dd0*/  LDSM.16.MT88.4 R24, [R190] ;  /* 0x00000000be18783b */ /* 0x000fe20000004200 */
[----:B------:R-:W-:Y:S02]  /*19de0*/  ISETP.GT.AND P3, PT, R118, 0x58, !P3 ;  /* 0x000000587600780c */ /* 0x000fe40005f64270 */
[----:B------:R-:W-:Y:S04]  /*19df0*/  ISETP.LT.OR P0, PT, R0, 0x31, P0 ;  /* 0x000000310000780c */ /* 0x000fe80000701670 */
[----:B------:R-:W-:Y:S02]  /*19e00*/  FSEL R179, R30, -INF , !P0 ;  /* 0xff8000001eb37808 */ /* 0x000fe40004000000 */
[----:B------:R-:W-:Y:S02]  /*19e10*/  LOP3.LUT P0, RZ, R230, 0x8, RZ, 0xc0, !PT ;  /* 0x00000008e6ff7812 */ /* 0x000fe4000780c0ff */
[----:B------:R-:W-:Y:S02]  /*19e20*/  FMNMX.FTZ R5, R179, R5, !PT ;  /* 0x00000005b3057209 */ /* 0x000fe40007810000 */
[----:B------:R-:W-:Y:S04]  /*19e30*/  ISETP.GT.AND P0, PT, R118, 0x31, !P0 ;  /* 0x000000317600780c */ /* 0x000fe80004704270 */
[----:B------:R-:W-:Y:S04]  /*19e40*/  ISETP.LT.OR P0, PT, R0, 0x32, P0 ;  /* 0x000000320000780c */ /* 0x000fe80000701670 */
[----:B------:R-:W-:Y:S02]  /*19e50*/  FSEL R178, R31, -INF , !P0 ;  /* 0xff8000001fb27808 */ /* 0x000fe40004000000 */
[----:B------:R-:W-:Y:S01]  /*19e60*/  LOP3.LUT P0, RZ, R230, 0x4, RZ, 0xc0, !PT ;  /* 0x00000004e6ff7812 */ /* 0x000fe2000780c0ff */
[----:B------:R-:W-:Y:S01]  /*19e70*/  LDSM.16.MT88.4 R28, [R189] ;  /* 0x00000000bd1c783b */ /* 0x000fe20000004200 */
        /* <DEDUP_REMOVED lines=21> */
[----:B------:R-:W-:Y:S02]  /*19fd0*/  ISETP.LT.OR P0, PT, R0, 0x49, P0 ;  /* 0x000000490000780c */ /* 0x000fe40000701670 */
[----:B-1----:R-:W-:Y:S02]  /*19fe0*/  FMNMX.FTZ R6, R4, R6, !PT ;  /* 0x0000000604067209 */ /* 0x002fe40007810000 */
[----:B------:R-:W-:Y:S02]  /*19ff0*/  FSEL R143, R42, -INF , !P0 ;  /* 0xff8000002a8f7808 */ /* 0x000fe40004000000 */
[----:B------:R-:W-:Y:S01]  /*1a000*/  ISETP.GT.AND P0, PT, R118, 0x49, !P4 ;  /* 0x000000497600780c */ /* 0x000fe20006704270 */
[----:B------:R-:W1:Y:S01]  /*1a010*/  SHFL.BFLY PT, R12, R6, 0x1, 0x1f ;  /* 0x0c201f00060c7f89 */ /* 0x000e6200000e0000 */
        /* <DEDUP_REMOVED lines=9> */
[----:B------:R-:W-:Y:S02]  /*1a0b0*/  ISETP.GT.AND P0, PT, R118, 0x59, !P6 ;  /* 0x000000597600780c */ /* 0x000fe40007704270 */
[C---:B------:R-:W-:Y:S02]  /*1a0c0*/  ISETP.LT.OR P1, PT, R0.reuse, 0x59, P3 ;  /* 0x000000590000780c */ /* 0x040fe40001f21670 */
[----:B------:R-:W-:Y:S02]  /*1a0d0*/  FMNMX.FTZ R5, R135, R5, !PT ;  /* 0x0000000587057209 */ /* 0x000fe40007810000 */
        /* <DEDUP_REMOVED lines=22> */
[----:B------:R-:W-:Y:S01]  /*1a240*/  LDSM.16.MT88.4 R40, [R188+0x4800] ;  /* 0x00480000bc28783b */ /* 0x000fe20000004200 */
[--C-:B------:R-:W-:Y:S02]  /*1a250*/  FFMA.FTZ R51, R138, c[0x0][0x2d0], -R137.reuse ;  /* 0x0000b4008a337a23 */ /* 0x100fe40000010889 */
[----:B------:R-:W1:Y:S01]  /*1a260*/  MUFU.EX2 R3, R3 ;  /* 0x0000000300037308 */ /* 0x000e620000000800 */
[--C-:B------:R-:W-:Y:S02]  /*1a270*/  FFMA.FTZ R131, R131, c[0x0][0x2d0], -R137.reuse ;  /* 0x0000b40083837a23 */ /* 0x100fe40000010889 */
[--C-:B------:R-:W-:Y:S02]  /*1a280*/  FFMA.FTZ R134, R134, c[0x0][0x2d0], -R137.reuse ;  /* 0x0000b40086867a23 */ /* 0x100fe40000010889 */
[--C-:B------:R-:W-:Y:S01]  /*1a290*/  FFMA.FTZ R136, R136, c[0x0][0x2d0], -R137.reuse ;  /* 0x0000b40088887a23 */ /* 0x100fe20000010889 */
[----:B------:R-:W2:Y:S01]  /*1a2a0*/  SHFL.BFLY PT, R4, R5, 0x1, 0x1f ;  /* 0x0c201f0005047f89 */ /* 0x000ea200000e0000 */
        /* <DEDUP_REMOVED lines=11> */
[C---:B-1----:R-:W-:Y:S02]  /*1a360*/  FMUL.FTZ R8, R3.reuse, R108 ;  /* 0x0000006c03087220 */ /* 0x042fe40000410000 */
[C---:B------:R-:W-:Y:S02]  /*1a370*/  FMUL.FTZ R9, R3.reuse, R109 ;  /* 0x0000006d03097220 */ /* 0x040fe40000410000 */
[----:B------:R-:W-:Y:S01]  /*1a380*/  FMUL.FTZ R68, R3, R68 ;  /* 0x0000004403447220 */ /* 0x000fe20000410000 */
[----:B--2---:R-:W-:Y:S01]  /*1a390*/  FMNMX.FTZ R12, R5, R4, !PT ;  /* 0x00000004050c7209 */ /* 0x004fe20007810000 */
[----:B------:R-:W1:Y:S01]  /*1a3a0*/  MUFU.EX2 R44, R44 ;  /* 0x0000002c002c7308 */ /* 0x000e620000000800 */
[C---:B------:R-:W-:Y:S02]  /*1a3b0*/  FMUL.FTZ R5, R3.reuse, R113 ;  /* 0x0000007103057220 */ /* 0x040fe40000410000 */
[C---:B------:R-:W-:Y:S01]  /*1a3c0*/  FSETP.NEU.FTZ.AND P0, PT, R12.reuse, -INF , PT ;  /* 0xff8000000c00780b */ /* 0x040fe20003f1d000 */
[C---:B------:R-:W-:Y:S02]  /*1a3d0*/  FMUL.FTZ R50, R12.reuse, c[0x0][0x2d0] ;  /* 0x0000b4000c327a20 */ /* 0x040fe40000410000 */
[C---:B------:R-:W-:Y:S01]  /*1a3e0*/  FMUL.FTZ R69, R3.reuse, R69 ;  /* 0x0000004503457220 */ /* 0x040fe20000410000 */
[----:B------:R-:W-:Y:S01]  /*1a3f0*/  FSEL R4, R12, RZ, P0 ;  /* 0x000000ff0c047208 */ /* 0x000fe20000000000 */
[C---:B------:R-:W-:Y:S01]  /*1a400*/  FMUL.FTZ R72, R3.reuse, R72 ;  /* 0x0000004803487220 */ /* 0x040fe20000410000 */
[----:B------:R-:W-:Y:S01]  /*1a410*/  FSEL R50, R50, RZ, P0 ;  /* 0x000000ff32327208 */ /* 0x000fe20000000000 */
[----:B------:R-:W-:Y:S01]  /*1a420*/  FMUL.FTZ R73, R3, R73 ;  /* 0x0000004903497220 */ /* 0x000fe20000410000 */
[----:B------:R-:W-:Y:S01]  /*1a430*/  MUFU.EX2 R51, R51 ;  /* 0x0000003300337308 */ /* 0x000fe20000000800 */
[----:B------:R-:W-:Y:S01]  /*1a440*/  FADD.FTZ R2, -R4, R2 ;  /* 0x0000000204027221 */ /* 0x000fe20000010100 */
[----:B------:R-:W-:Y:S01]  /*1a450*/  ISETP.GT.AND P0, PT, R119, R237, PT ;  /* 0x000000ed7700720c */ /* 0x000fe20003f04270 */
[--C-:B------:R-:W-:Y:S02]  /*1a460*/  FFMA.FTZ R47, R10, c[0x0][0x2d0], -R50.reuse ;  /* 0x0000b4000a2f7a23 */ /* 0x100fe40000010832 */
[--C-:B------:R-:W-:Y:S02]  /*1a470*/  FFMA.FTZ R46, R11, c[0x0][0x2d0], -R50.reuse ;  /* 0x0000b4000b2e7a23 */ /* 0x100fe40000010832 */
[--C-:B------:R-:W-:Y:S01]  /*1a480*/  FFMA.FTZ R49, R16, c[0x0][0x2d0], -R50.reuse ;  /* 0x0000b40010317a23 */ /* 0x100fe20000010832 */
[----:B---3--:R-:W-:Y:S01]  /*1a490*/  F2FP.BF16.PACK_AB R16, R15, R45 ;  /* 0x0000002d0f10723e */ /* 0x008fe200000010ff */
[--C-:B------:R-:W-:Y:S01]  /*1a4a0*/  FFMA.FTZ R48, R7, c[0x0][0x2d0], -R50.reuse ;  /* 0x0000b40007307a23 */ /* 0x100fe20000010832 */
[----:B------:R-:W-:Y:S01]  /*1a4b0*/  MUFU.EX2 R47, R47 ;  /* 0x0000002f002f7308 */ /* 0x000fe20000000800 */
[----:B------:R-:W-:Y:S01]  /*1a4c0*/  FMUL.FTZ R2, R2, c[0x0][0x2d0] ;  /* 0x0000b40002027a20 */ /* 0x000fe20000410000 */
[----:B-1----:R-:W-:Y:S01]  /*1a4d0*/  F2FP.BF16.PACK_AB R18, R44, R14 ;  /* 0x0000000e2c12723e */ /* 0x002fe200000010ff */
[C---:B------:R-:W-:Y:S02]  /*1a4e0*/  FMUL.FTZ R4, R3.reuse, R112 ;  /* 0x0000007003047220 */ /* 0x040fe40000410000 */
[C---:B------:R-:W-:Y:S02]  /*1a4f0*/  FMUL.FTZ R76, R3.reuse, R76 ;  /* 0x0000004c034c7220 */ /* 0x040fe40000410000 */
[C---:B------:R-:W-:Y:S03]  /*1a500*/  FMUL.FTZ R77, R3.reuse, R77 ;  /* 0x0000004d034d7220 */ /* 0x040fe60000410000 */
[----:B------:R-:W1:Y:S01]  /*1a510*/  MUFU.EX2 R2, R2 ;  /* 0x0000000200027308 */ /* 0x000e620000000800 */
[C---:B------:R-:W-:Y:S02]  /*1a520*/  FMUL.FTZ R80, R3.reuse, R80 ;  /* 0x0000005003507220 */ /* 0x040fe40000410000 */
[C---:B------:R-:W-:Y:S02]  /*1a530*/  FMUL.FTZ R81, R3.reuse, R81 ;  /* 0x0000005103517220 */ /* 0x040fe40000410000 */
[C---:B------:R-:W-:Y:S02]  /*1a540*/  FMUL.FTZ R84, R3.reuse, R84 ;  /* 0x0000005403547220 */ /* 0x040fe40000410000 */
[----:B------:R-:W-:Y:S02]  /*1a550*/  FMUL.FTZ R85, R3, R85 ;  /* 0x0000005503557220 */ /* 0x000fe40000410000 */
[--C-:B------:R-:W-:Y:S01]  /*1a560*/  FFMA.FTZ R138, R37, c[0x0][0x2d0], -R50.reuse ;  /* 0x0000b400258a7a23 */ /* 0x100fe20000010832 */
[----:B------:R-:W-:Y:S01]  /*1a570*/  MUFU.EX2 R49, R49 ;  /* 0x0000003100317308 */ /* 0x000fe20000000800 */
[--C-:B------:R-:W-:Y:S02]  /*1a580*/  FFMA.FTZ R139, R36, c[0x0][0x2d0], -R50.reuse ;  /* 0x0000b400248b7a23 */ /* 0x100fe40000010832 */
[----:B------:R-:W-:Y:S01]  /*1a590*/  LDSM.16.MT88.4 R36, [R188+0x800] ;  /* 0x00080000bc24783b */ /* 0x000fe20000004200 */
[--C-:B------:R-:W-:Y:S02]  /*1a5a0*/  FFMA.FTZ R140, R33, c[0x0][0x2d0], -R50.reuse ;  /* 0x0000b400218c7a23 */ /* 0x100fe40000010832 */
[--C-:B------:R-:W-:Y:S02]  /*1a5b0*/  FFMA.FTZ R141, R32, c[0x0][0x2d0], -R50.reuse ;  /* 0x0000b400208d7a23 */ /* 0x100fe40000010832 */
[C---:B------:R-:W-:Y:S02]  /*1a5c0*/  FMUL.FTZ R88, R3.reuse, R88 ;  /* 0x0000005803587220 */ /* 0x040fe40000410000 */
[----:B------:R-:W2:Y:S01]  /*1a5d0*/  MUFU.EX2 R48, R48 ;  /* 0x0000003000307308 */ /* 0x000ea20000000800 */
[----:B------:R-:W-:Y:S01]  /*1a5e0*/  LDSM.16.MT88.4 R32, [R189+0x800] ;  /* 0x00080000bd20783b */ /* 0x000fe20000004200 */
[C---:B------:R-:W-:Y:S02]  /*1a5f0*/  FMUL.FTZ R89, R3.reuse, R89 ;  /* 0x0000005903597220 */ /* 0x040fe40000410000 */
[C---:B-1----:R-:W-:Y:S02]  /*1a600*/  FMUL.FTZ R6, R2.reuse, R114 ;  /* 0x0000007202067220 */ /* 0x042fe40000410000 */
[C---:B------:R-:W-:Y:S02]  /*1a610*/  FMUL.FTZ R7, R2.reuse, R115 ;  /* 0x0000007302077220 */ /* 0x040fe40000410000 */
[C---:B------:R-:W-:Y:S02]  /*1a620*/  FMUL.FTZ R10, R2.reuse, R110 ;  /* 0x0000006e020a7220 */ /* 0x040fe40000410000 */
[----:B------:R-:W1:Y:S01]  /*1a630*/  MUFU.EX2 R46, R46 ;  /* 0x0000002e002e7308 */ /* 0x000e620000000800 */
[C---:B------:R-:W-:Y:S02]  /*1a640*/  FMUL.FTZ R11, R2.reuse, R111 ;  /* 0x0000006f020b7220 */ /* 0x040fe40000410000 */
[C---:B------:R-:W-:Y:S01]  /*1a650*/  FMUL.FTZ R70, R2.reuse, R70 ;  /* 0x0000004602467220 */ /* 0x040fe20000410000 */
[----:B------:R-:W-:Y:S01]  /*1a660*/  LDSM.16.MT88.4 R108, [R191+0x2800] ;  /* 0x00280000bf6c783b */ /* 0x000fe20000004200 */
[C---:B------:R-:W-:Y:S02]  /*1a670*/  FMUL.FTZ R71, R2.reuse, R71 ;  /* 0x0000004702477220 */ /* 0x040fe40000410000 */
[C---:B------:R-:W-:Y:S02]  /*1a680*/  FMUL.FTZ R74, R2.reuse, R74 ;  /* 0x0000004a024a7220 */ /* 0x040fe40000410000 */
[C---:B------:R-:W-:Y:S01]  /*1a690*/  FMUL.FTZ R75, R2.reuse, R75 ;  /* 0x0000004b024b7220 */ /* 0x040fe20000410000 */
[----:B------:R-:W3:Y:S01]  /*1a6a0*/  MUFU.EX2 R131, R131 ;  /* 0x0000008300837308 */ /* 0x000ee20000000800 */
[C---:B------:R-:W-:Y:S02]  /*1a6b0*/  FMUL.FTZ R78, R2.reuse, R78 ;  /* 0x0000004e024e7220 */ /* 0x040fe40000410000 */
[----:B------:R-:W-:Y:S01]  /*1a6c0*/  FMUL.FTZ R79, R2, R79 ;  /* 0x0000004f024f7220 */ /* 0x000fe20000410000 */
[----:B--2---:R-:W-:Y:S01]  /*1a6d0*/  F2FP.BF16.PACK_AB R17, R48, R49 ;  /* 0x000000313011723e */ /* 0x004fe200000010ff */
[C---:B------:R-:W-:Y:S02]  /*1a6e0*/  FMUL.FTZ R82, R2.reuse, R82 ;  /* 0x0000005202527220 */ /* 0x040fe40000410000 */
[C---:B------:R-:W-:Y:S02]  /*1a6f0*/  FMUL.FTZ R83, R2.reuse, R83 ;  /* 0x0000005302537220 */ /* 0x040fe40000410000 */
[C---:B------:R-:W-:Y:S01]  /*1a700*/  FMUL.FTZ R86, R2.reuse, R86 ;  /* 0x0000005602567220 */ /* 0x040fe20000410000 */
[----:B------:R-:W-:Y:S01]  /*1a710*/  MUFU.EX2 R134, R134 ;  /* 0x0000008600867308 */ /* 0x000fe20000000800 */
[C---:B------:R-:W-:Y:S02]  /*1a720*/  FMUL.FTZ R87, R2.reuse, R87 ;  /* 0x0000005702577220 */ /* 0x040fe40000410000 */
[----:B------:R-:W-:Y:S01]  /*1a730*/  FMUL.FTZ R90, R2, R90 ;  /* 0x0000005a025a7220 */ /* 0x000fe20000410000 */
[----:B-1----:R-:W-:Y:S01]  /*1a740*/  F2FP.BF16.PACK_AB R19, R46, R47 ;  /* 0x0000002f2e13723e */ /* 0x002fe200000010ff */
[C---:B------:R-:W-:Y:S02]  /*1a750*/  FMUL.FTZ R91, R2.reuse, R91 ;  /* 0x0000005b025b7220 */ /* 0x040fe40000410000 */
[C---:B------:R-:W-:Y:S02]  /*1a760*/  FMUL.FTZ R92, R3.reuse, R92 ;  /* 0x0000005c035c7220 */ /* 0x040fe40000410000 */
[C---:B------:R-:W-:Y:S01]  /*1a770*/  FMUL.FTZ R93, R3.reuse, R93 ;  /* 0x0000005d035d7220 */ /* 0x040fe20000410000 */
[----:B------:R-:W1:Y:S01]  /*1a780*/  MUFU.EX2 R136, R136 ;  /* 0x0000008800887308 */ /* 0x000e620000000800 */
[C---:B------:R-:W-:Y:S05]  /*1a790*/  HMMA.16816.F32.BF16 R4, R16.reuse, R20, R4 ;  /* 0x000000141004723c */ /* 0x040fea0000041804 */
[C---:B------:R-:W-:Y:S02]  /*1a7a0*/  FMUL.FTZ R94, R2.reuse, R94 ;  /* 0x0000005e025e7220 */ /* 0x040fe40000410000 */
[C---:B------:R-:W-:Y:S01]  /*1a7b0*/  FMUL.FTZ R95, R2.reuse, R95 ;  /* 0x0000005f025f7220 */ /* 0x040fe20000410000 */
[C---:B------:R-:W-:Y:S01]  /*1a7c0*/  HMMA.16816.F32.BF16 R8, R16.reuse, R22, R8 ;  /* 0x000000161008723c */ /* 0x040fe20000041808 */
[----:B------:R-:W2:Y:S01]  /*1a7d0*/  LDSM.16.MT88.4 R20, [R188] ;  /* 0x00000000bc14783b */ /* 0x000ea20000004200 */
[----:B------:R-:W-:Y:S02]  /*1a7e0*/  MUFU.EX2 R138, R138 ;  /* 0x0000008a008a7308 */ /* 0x000fe40000000800 */
[C---:B------:R-:W-:Y:S02]  /*1a7f0*/  FMUL.FTZ R96, R3.reuse, R96 ;  /* 0x0000006003607220 */ /* 0x040fe40000410000 */
[C---:B------:R-:W-:Y:S02]  /*1a800*/  FMUL.FTZ R97, R3.reuse, R97 ;  /* 0x0000006103617220 */ /* 0x040fe40000410000 */
[C---:B------:R-:W-:Y:S04]  /*1a810*/  HMMA.16816.F32.BF16 R68, R16.reuse, R24, R68 ;  /* 0x000000181044723c */ /* 0x040fe80000041844 */
[C---:B------:R-:W-:Y:S01]  /*1a820*/  FMUL.FTZ R98, R2.reuse, R98 ;  /* 0x0000006202627220 */ /* 0x040fe20000410000 */
[----:B------:R-:W4:Y:S01]  /*1a830*/  MUFU.EX2 R139, R139 ;  /* 0x0000008b008b7308 */ /* 0x000f220000000800 */
[C---:B------:R-:W-:Y:S02]  /*1a840*/  FMUL.FTZ R99, R2.reuse, R99 ;  /* 0x0000006302637220 */ /* 0x040fe40000410000 */
[C---:B------:R-:W-:Y:S01]  /*1a850*/  HMMA.16816.F32.BF16 R72, R16.reuse, R26, R72 ;  /* 0x0000001a1048723c */ /* 0x040fe20000041848 */
[----:B------:R-:W5:Y:S03]  /*1a860*/  LDSM.16.MT88.4 R24, [R191+0x3000] ;  /* 0x00300000bf18783b */ /* 0x000f660000004200 */
[C---:B------:R-:W-:Y:S02]  /*1a870*/  FMUL.FTZ R100, R3.reuse, R100 ;  /* 0x0000006403647220 */ /* 0x040fe40000410000 */
[C---:B------:R-:W-:Y:S01]  /*1a880*/  FMUL.FTZ R101, R3.reuse, R101 ;  /* 0x0000006503657220 */ /* 0x040fe20000410000 */
[----:B------:R-:W-:Y:S01]  /*1a890*/  MUFU.EX2 R140, R140 ;  /* 0x0000008c008c7308 */ /* 0x000fe20000000800 */
[C---:B------:R-:W-:Y:S04]  /*1a8a0*/  HMMA.16816.F32.BF16 R76, R16.reuse, R28, R76 ;  /* 0x0000001c104c723c */ /* 0x040fe8000004184c */
[C---:B------:R-:W-:Y:S02]  /*1a8b0*/  FMUL.FTZ R102, R2.reuse, R102 ;  /* 0x0000006602667220 */ /* 0x040fe40000410000 */
[C---:B------:R-:W-:Y:S02]  /*1a8c0*/  FMUL.FTZ R103, R2.reuse, R103 ;  /* 0x0000006702677220 */ /* 0x040fe40000410000 */
[C---:B------:R-:W-:Y:S01]  /*1a8d0*/  HMMA.16816.F32.BF16 R80, R16.reuse, R30, R80 ;  /* 0x0000001e1050723c */ /* 0x040fe20000041850 */
[----:B------:R-:W1:Y:S01]  /*1a8e0*/  LDSM.16.MT88.4 R28, [R190+0x3000] ;  /* 0x00300000be1c783b */ /* 0x000e620000004200 */
[----:B------:R-:W1:Y:S02]  /*1a8f0*/  MUFU.EX2 R141, R141 ;  /* 0x0000008d008d7308 */ /* 0x000e640000000800 */
        /* <DEDUP_REMOVED lines=13> */
[C---:B-----5:R-:W-:Y:S04]  /*1a9d0*/  HMMA.16816.F32.BF16 R92, R16.reuse, R24, R92 ;  /* 0x00000018105c723c */ /* 0x060fe8000004185c */
[C---:B------:R-:W-:Y:S02]  /*1a9e0*/  FMUL.FTZ R56, R3.reuse, R56 ;  /* 0x0000003803387220 */ /* 0x040fe40000410000 */
[C---:B------:R-:W-:Y:S02]  /*1a9f0*/  FMUL.FTZ R57, R3.reuse, R57 ;  /* 0x0000003903397220 */ /* 0x040fe40000410000 */
[C---:B------:R-:W-:Y:S01]  /*1aa00*/  HMMA.16816.F32.BF16 R96, R16.reuse, R26, R96 ;  /* 0x0000001a1060723c */ /* 0x040fe20000041860 */
[----:B------:R-:W5:Y:S01]  /*1aa10*/  LDSM.16.MT88.4 R24, [R188+0x3000] ;  /* 0x00300000bc18783b */ /* 0x000f620000004200 */
[----:B------:R-:W-:Y:S02]  /*1aa20*/  MUFU.EX2 R152, R152 ;  /* 0x0000009800987308 */ /* 0x000fe40000000800 */
[C---:B------:R-:W-:Y:S02]  /*1aa30*/  FMUL.FTZ R58, R2.reuse, R58 ;  /* 0x0000003a023a7220 */ /* 0x040fe40000410000 */
[C---:B------:R-:W-:Y:S02]  /*1aa40*/  FMUL.FTZ R59, R2.reuse, R59 ;  /* 0x0000003b023b7220 */ /* 0x040fe40000410000 */
[C---:B-1----:R-:W-:Y:S04]  /*1aa50*/  HMMA.16816.F32.BF16 R100, R16.reuse, R28, R100 ;  /* 0x0000001c1064723c */ /* 0x042fe80000041864 */
[C---:B------:R-:W-:Y:S01]  /*1aa60*/  FMUL.FTZ R60, R3.reuse, R60 ;  /* 0x0000003c033c7220 */ /* 0x040fe20000410000 */
[----:B------:R-:W-:Y:S01]  /*1aa70*/  MUFU.EX2 R153, R153 ;  /* 0x0000009900997308 */ /* 0x000fe20000000800 */
[C---:B------:R-:W-:Y:S02]  /*1aa80*/  FMUL.FTZ R61, R3.reuse, R61 ;  /* 0x0000003d033d7220 */ /* 0x040fe40000410000 */
[C---:B------:R-:W-:Y:S01]  /*1aa90*/  HMMA.16816.F32.BF16 R104, R16.reuse, R30, R104 ;  /* 0x0000001e1068723c */ /* 0x040fe20000041868 */
[----:B------:R-:W1:Y:S03]  /*1aaa0*/  LDSM.16.MT88.4 R28, [R191+0x800] ;  /* 0x00080000bf1c783b */ /* 0x000e660000004200 */
[C---:B------:R-:W-:Y:S02]  /*1aab0*/  FMUL.FTZ R62, R2.reuse, R62 ;  /* 0x0000003e023e7220 */ /* 0x040fe40000410000 */
[C---:B------:R-:W-:Y:S01]  /*1aac0*/  FMUL.FTZ R63, R2.reuse, R63 ;  /* 0x0000003f023f7220 */ /* 0x040fe20000410000 */
[----:B------:R-:W-:Y:S01]  /*1aad0*/  MUFU.EX2 R164, R164 ;  /* 0x000000a400a47308 */ /* 0x000fe20000000800 */
[C---:B------:R-:W-:Y:S01]  /*1aae0*/  FMUL.FTZ R64, R3.reuse, R64 ;  /* 0x0000004003407220 */ /* 0x040fe20000410000 */
[C---:B--2---:R-:W-:Y:S03]  /*1aaf0*/  HMMA.16816.F32.BF16 R52, R16.reuse, R20, R52 ;  /* 0x000000141034723c */ /* 0x044fe60000041834 */
[----:B------:R-:W-:Y:S02]  /*1ab00*/  FMUL.FTZ R65, R3, R65 ;  /* 0x0000004103417220 */ /* 0x000fe40000410000 */
[C---:B------:R-:W-:Y:S02]  /*1ab10*/  FMUL.FTZ R66, R2.reuse, R66 ;  /* 0x0000004202427220 */ /* 0x040fe40000410000 */
[----:B------:R-:W-:Y:S01]  /*1ab20*/  FMUL.FTZ R67, R2, R67 ;  /* 0x0000004302437220 */ /* 0x000fe20000410000 */
[C---:B------:R-:W-:Y:S01]  /*1ab30*/  HMMA.16816.F32.BF16 R56, R16.reuse, R22, R56 ;  /* 0x000000161038723c */ /* 0x040fe20000041838 */
[----:B------:R-:W2:Y:S01]  /*1ab40*/  LDSM.16.MT88.4 R20, [R190+0x800] ;  /* 0x00080000be14783b */ /* 0x000ea20000004200 */
[----:B------:R-:W-:Y:S02]  /*1ab50*/  MUFU.EX2 R165, R165 ;  /* 0x000000a500a57308 */ /* 0x000fe40000000800 */
[--C-:B------:R-:W-:Y:S02]  /*1ab60*/  FFMA.FTZ R156, R156, c[0x0][0x2d0], -R50.reuse ;  /* 0x0000b4009c9c7a23 */ /* 0x100fe40000010832 */
[--C-:B------:R-:W-:Y:S02]  /*1ab70*/  FFMA.FTZ R157, R157, c[0x0][0x2d0], -R50.reuse ;  /* 0x0000b4009d9d7a23 */ /* 0x100fe40000010832 */
[C---:B-----5:R-:W-:Y:S04]  /*1ab80*/  HMMA.16816.F32.BF16 R60, R16.reuse, R24, R60 ;  /* 0x00000018103c723c */ /* 0x060fe8000004183c */
[----:B------:R-:W5:Y:S01]  /*1ab90*/  MUFU.EX2 R156, R156 ;  /* 0x0000009c009c7308 */ /* 0x000f620000000800 */
[--C-:B------:R-:W-:Y:S02]  /*1aba0*/  FFMA.FTZ R158, R158, c[0x0][0x2d0], -R50.reuse ;  /* 0x0000b4009e9e7a23 */ /* 0x100fe40000010832 */
[--C-:B------:R-:W-:Y:S01]  /*1abb0*/  FFMA.FTZ R159, R159, c[0x0][0x2d0], -R50.reuse ;  /* 0x0000b4009f9f7a23 */ /* 0x100fe20000010832 */
[----:B------:R-:W-:Y:S01]  /*1abc0*/  HMMA.16816.F32.BF16 R64, R16, R26, R64 ;  /* 0x0000001a1040723c */ /* 0x000fe20000041840 */
[----:B------:R-:W5:Y:S03]  /*1abd0*/  LDSM.16.MT88.4 R24, [R191+0x3800] ;  /* 0x00380000bf18783b */ /* 0x000f660000004200 */
[--C-:B------:R-:W-:Y:S02]  /*1abe0*/  FFMA.FTZ R179, R179, c[0x0][0x2d0], -R50.reuse ;  /* 0x0000b400b3b37a23 */ /* 0x100fe40000010832 */
[----:B------:R-:W2:Y:S01]  /*1abf0*/  MUFU.EX2 R157, R157 ;  /* 0x0000009d009d7308 */ /* 0x000ea20000000800 */
[----:B---3--:R-:W-:Y:S01]  /*1ac00*/  F2FP.BF16.PACK_AB R16, R131, R51 ;  /* 0x000000338310723e */ /* 0x008fe200000010ff */
[--C-:B------:R-:W-:Y:S01]  /*1ac10*/  FFMA.FTZ R178, R178, c[0x0][0x2d0], -R50.reuse ;  /* 0x0000b400b2b27a23 */ /* 0x100fe20000010832 */
[----:B------:R-:W-:Y:S03]  /*1ac20*/  F2FP.BF16.PACK_AB R18, R136, R134 ;  /* 0x000000868812723e */ /* 0x000fe600000010ff */
[----:B----4-:R-:W-:Y:S01]  /*1ac30*/  F2FP.BF16.PACK_AB R17, R139, R138 ;  /* 0x0000008a8b11723e */ /* 0x010fe200000010ff */
[--C-:B------:R-:W-:Y:S01]  /*1ac40*/  FFMA.FTZ R177, R177, c[0x0][0x2d0], -R50.reuse ;  /* 0x0000b400b1b17a23 */ /* 0x100fe20000010832 */
[----:B------:R-:W-:Y:S01]  /*1ac50*/  F2FP.BF16.PACK_AB R19, R141, R140 ;  /* 0x0000008c8d13723e */ /* 0x000fe200000010ff */
[--C-:B------:R-:W-:Y:S01]  /*1ac60*/  FFMA.FTZ R167, R167, c[0x0][0x2d0], -R50.reuse ;  /* 0x0000b400a7a77a23 */ /* 0x100fe20000010832 */
[----:B------:R-:W-:Y:S01]  /*1ac70*/  MUFU.EX2 R158, R158 ;  /* 0x0000009e009e7308 */ /* 0x000fe20000000800 */
[--C-:B------:R-:W-:Y:S02]  /*1ac80*/  FFMA.FTZ R151, R151, c[0x0][0x2d0], -R137.reuse ;  /* 0x0000b40097977a23 */ /* 0x100fe40000010889 */
[--C-:B------:R-:W-:Y:S02]  /*1ac90*/  FFMA.FTZ R154, R154, c[0x0][0x2d0], -R50.reuse ;  /* 0x0000b4009a9a7a23 */ /* 0x100fe40000010832 */
[C---:B-1----:R-:W-:Y:S03]  /*1aca0*/  HMMA.16816.F32.BF16 R4, R16.reuse, R28, R4 ;  /* 0x0000001c1004723c */ /* 0x042fe60000041804 */
[--C-:B------:R-:W-:Y:S02]  /*1acb0*/  FFMA.FTZ R148, R148, c[0x0][0x2d0], -R50.reuse ;  /* 0x0000b40094947a23 */ /* 0x100fe40000010832 */
[----:B------:R-:W1:Y:S01]  /*1acc0*/  MUFU.EX2 R159, R159 ;  /* 0x0000009f009f7308 */ /* 0x000e620000000800 */
[--C-:B------:R-:W-:Y:S02]  /*1acd0*/  FFMA.FTZ R143, R143, c[0x0][0x2d0], -R50.reuse ;  /* 0x0000b4008f8f7a23 */ /* 0x100fe40000010832 */
[C---:B------:R-:W-:Y:S01]  /*1ace0*/  HMMA.16816.F32.BF16 R8, R16.reuse, R30, R8 ;  /* 0x0000001e1008723c */ /* 0x040fe20000041808 */
[----:B------:R-:W-:Y:S03]  /*1acf0*/  LDSM.16.MT88.4 R28, [R189+0x3800] ;  /* 0x00380000bd1c783b */ /* 0x000fe60000004200 */
[--C-:B------:R-:W-:Y:S02]  /*1ad00*/  FFMA.FTZ R142, R142, c[0x0][0x2d0], -R50.reuse ;  /* 0x0000b4008e8e7a23 */ /* 0x100fe40000010832 */
[--C-:B------:R-:W-:Y:S01]  /*1ad10*/  FFMA.FTZ R133, R133, c[0x0][0x2d0], -R137.reuse ;  /* 0x0000b40085857a23 */ /* 0x100fe20000010889 */
[----:B------:R-:W-:Y:S01]  /*1ad20*/  MUFU.EX2 R166, R166 ;  /* 0x000000a600a67308 */ /* 0x000fe20000000800 */
[C---:B--2---:R-:W-:Y:S04]  /*1ad30*/  HMMA.16816.F32.BF16 R68, R16.reuse, R20, R68 ;  /* 0x000000141044723c */ /* 0x044fe80000041844 */
[--C-:B------:R-:W-:Y:S02]  /*1ad40*/  FFMA.FTZ R132, R132, c[0x0][0x2d0], -R137.reuse ;  /* 0x0000b40084847a23 */ /* 0x100fe40000010889 */
[--C-:B------:R-:W-:Y:S02]  /*1ad50*/  FFMA.FTZ R130, R130, c[0x0][0x2d0], -R137.reuse ;  /* 0x0000b40082827a23 */ /* 0x100fe40000010889 */
[C---:B------:R-:W-:Y:S01]  /*1ad60*/  HMMA.16816.F32.BF16 R72, R16.reuse, R22, R72 ;  /* 0x000000161048723c */ /* 0x040fe20000041848 */
[----:B------:R-:W2:Y:S01]  /*1ad70*/  LDSM.16.MT88.4 R20, [R190+0x3800] ;  /* 0x00380000be14783b */ /* 0x000ea20000004200 */
[----:B------:R-:W-:Y:S02]  /*1ad80*/  MUFU.EX2 R176, R176 ;  /* 0x000000b000b07308 */ /* 0x000fe40000000800 */
[----:B------:R-:W-:Y:S02]  /*1ad90*/  FFMA.FTZ R137, R128, c[0x0][0x2d0], -R137 ;  /* 0x0000b40080897a23 */ /* 0x000fe40000010889 */
[--C-:B------:R-:W-:Y:S02]  /*1ada0*/  FFMA.FTZ R128, R135, c[0x0][0x2d0], -R50.reuse ;  /* 0x0000b40087807a23 */ /* 0x100fe40000010832 */
[C---:B------:R-:W-:Y:S04]  /*1adb0*/  HMMA.16816.F32.BF16 R76, R16.reuse, R32, R76 ;  /* 0x00000020104c723c */ /* 0x040fe8000004184c */
[----:B------:R-:W3:Y:S01]  /*1adc0*/  MUFU.EX2 R179, R179 ;  /* 0x000000b300b37308 */ /* 0x000ee20000000800 */
[--C-:B------:R-:W-:Y:S02]  /*1add0*/  FFMA.FTZ R129, R129, c[0x0][0x2d0], -R50.reuse ;  /* 0x0000b40081817a23 */ /* 0x100fe40000010832 */
[--C-:B------:R-:W-:Y:S01]  /*1ade0*/  FFMA.FTZ R118, R118, c[0x0][0x2d0], -R50.reuse ;  /* 0x0000b40076767a23 */ /* 0x100fe20000010832 */
[C---:B------:R-:W-:Y:S01]  /*1adf0*/  HMMA.16816.F32.BF16 R80, R16.reuse, R34, R80 ;  /* 0x000000221050723c */ /* 0x040fe20000041850 */
[----:B------:R-:W4:Y:S03]  /*1ae00*/  LDSM.16.MT88.4 R32, [R188+0x3800] ;  /* 0x00380000bc20783b */ /* 0x000f260000004200 */
[----:B------:R-:W-:Y:S02]  /*1ae10*/  FFMA.FTZ R50, R13, c[0x0][0x2d0], -R50 ;  /* 0x0000b4000d327a23 */ /* 0x000fe40000010832 */
[----:B------:R-:W1:Y:S01]  /*1ae20*/  MUFU.EX2 R178, R178 ;  /* 0x000000b200b27308 */ /* 0x000e620000000800 */
[----:B------:R-:W-:Y:S01]  /*1ae30*/  FFMA.FTZ R45, R3, R243, R45 ;  /* 0x000000f3032d7223 */ /* 0x000fe2000001002d */
[C---:B------:R-:W-:Y:S04]  /*1ae40*/  HMMA.16816.F32.BF16 R84, R16.reuse, R36, R84 ;  /* 0x000000241054723c */ /* 0x040fe80000041854 */
[----:B------:R-:W-:Y:S01]  /*1ae50*/  FFMA.FTZ R49, R2, R242, R49 ;  /* 0x000000f202317223 */ /* 0x000fe20000010031 */
[----:B------:R-:W-:Y:S01]  /*1ae60*/  IADD3 R2, R119, -0x1, RZ ;  /* 0xffffffff77027810 */ /* 0x000fe20007ffe0ff */
[----:B------:R-:W-:Y:S02]  /*1ae70*/  FADD.FTZ R45, R15, R45 ;  /* 0x0000002d0f2d7221 */ /* 0x000fe40000010000 */
[C---:B------:R-:W-:Y:S01]  /*1ae80*/  HMMA.16816.F32.BF16 R88, R16.reuse, R38, R88 ;  /* 0x000000261058723c */ /* 0x040fe20000041858 */
[----:B------:R-:W-:Y:S01]  /*1ae90*/  LDSM.16.MT88.4 R36, [R188+0x4000] ;  /* 0x00400000bc24783b */ /* 0x000fe20000004200 */
[----:B------:R-:W-:Y:S02]  /*1aea0*/  MUFU.EX2 R177, R177 ;  /* 0x000000b100b17308 */ /* 0x000fe40000000800 */
[----:B------:R-:W-:Y:S02]  /*1aeb0*/  FADD.FTZ R49, R48, R49 ;  /* 0x0000003130317221 */ /* 0x000fe40000010000 */
[----:B------:R-:W-:Y:S02]  /*1aec0*/  FADD.FTZ R14, R14, R45 ;  /* 0x0000002d0e0e7221 */ /* 0x000fe40000010000 */
[C---:B-----5:R-:W-:Y:S04]  /*1aed0*/  HMMA.16816.F32.BF16 R92, R16.reuse, R24, R92 ;  /* 0x00000018105c723c */ /* 0x060fe8000004185c */
[----:B------:R-:W5:Y:S01]  /*1aee0*/  MUFU.EX2 R167, R167 ;  /* 0x000000a700a77308 */ /* 0x000f620000000800 */
[----:B------:R-:W-:Y:S02]  /*1aef0*/  FADD.FTZ R49, R47, R49 ;  /* 0x000000312f317221 */ /* 0x000fe40000010000 */
[----:B------:R-:W-:Y:S01]  /*1af00*/  FADD.FTZ R14, R44, R14 ;  /* 0x0000000e2c0e7221 */ /* 0x000fe20000010000 */
[C---:B------:R-:W-:Y:S01]  /*1af10*/  HMMA.16816.F32.BF16 R96, R16.reuse, R26, R96 ;  /* 0x0000001a1060723c */ /* 0x040fe20000041860 */
[----:B------:R-:W-:Y:S03]  /*1af20*/  LDSM.16.MT88.4 R24, [R190+0x1000] ;  /* 0x00100000be18783b */ /* 0x000fe60000004200 */
[----:B------:R-:W-:Y:S02]  /*1af30*/  FADD.FTZ R46, R46, R49 ;  /* 0x000000312e2e7221 */ /* 0x000fe40000010000 */
[----:B------:R-:W-:Y:S01]  /*1af40*/  MUFU.EX2 R155, R155 ;  /* 0x0000009b009b7308 */ /* 0x000fe20000000800 */
[----:B------:R-:W-:Y:S01]  /*1af50*/  FADD.FTZ R51, R51, R14 ;  /* 0x0000000e33337221 */ /* 0x000fe20000010000 */
[C---:B--2---:R-:W-:Y:S04]  /*1af60*/  HMMA.16816.F32.BF16 R100, R16.reuse, R20, R100 ;  /* 0x000000141064723c */ /* 0x044fe80000041864 */
[----:B------:R-:W-:Y:S02]  /*1af70*/  FADD.FTZ R46, R138, R46 ;  /* 0x0000002e8a2e7221 */ /* 0x000fe40000010000 */
[----:B------:R-:W-:Y:S02]  /*1af80*/  FADD.FTZ R51, R131, R51 ;  /* 0x0000003383337221 */ /* 0x000fe40000010000 */
[C---:B------:R-:W-:Y:S01]  /*1af90*/  HMMA.16816.F32.BF16 R104, R16.reuse, R22, R104 ;  /* 0x000000161068723c */ /* 0x040fe20000041868 */
[----:B------:R-:W2:Y:S01]  /*1afa0*/  LDSM.16.MT88.4 R20, [R191+0x1000] ;  /* 0x00100000bf14783b */ /* 0x000ea20000004200 */
        /* <DEDUP_REMOVED lines=8> */
[----:B------:R-:W3:Y:S03]  /*1b030*/  LDSM.16.MT88.4 R28, [R189+0x1000] ;  /* 0x00100000bd1c783b */ /* 0x000ee60000004200 */
[----:B------:R-:W-:Y:S02]  /*1b040*/  FADD.FTZ R141, R141, R139 ;  /* 0x0000008b8d8d7221 */ /* 0x000fe40000010000 */
[----:B------:R-:W-:Y:S01]  /*1b050*/  MUFU.EX2 R245, R245 ;  /* 0x000000f500f57308 */ /* 0x000fe20000000800 */
[----:B------:R-:W-:Y:S01]  /*1b060*/  IMAD.MOV.U32 R119, RZ, RZ, R2 ;  /* 0x000000ffff777224 */ /* 0x000fe200078e0002 */
[C---:B----4-:R-:W-:Y:S04]  /*1b070*/  HMMA.16816.F32.BF16 R60, R16.reuse, R32, R60 ;  /* 0x00000020103c723c */ /* 0x050fe8000004183c */
[----:B------:R-:W-:Y:S02]  /*1b080*/  FADD.FTZ R141, R156, R141 ;  /* 0x0000008d9c8d7221 */ /* 0x000fe40000010000 */
[----:B------:R-:W-:Y:S02]  /*1b090*/  IMAD.MOV.U32 R3, RZ, RZ, R0 ;  /* 0x000000ffff037224 */ /* 0x000fe400078e0000 */
[----:B------:R-:W-:Y:S01]  /*1b0a0*/  HMMA.16816.F32.BF16 R64, R16, R34, R64 ;  /* 0x000000221040723c */ /* 0x000fe20000041840 */
[----:B------:R-:W4:Y:S01]  /*1b0b0*/  LDSM.16.MT88.4 R32, [R188+0x1000] ;  /* 0x00100000bc20783b */ /* 0x000f220000004200 */
[----:B------:R-:W3:Y:S02]  /*1b0c0*/  MUFU.EX2 R154, R154 ;  /* 0x0000009a009a7308 */ /* 0x000ee40000000800 */
[----:B------:R-:W-:Y:S03]  /*1b0d0*/  IMAD.MOV.U32 R2, RZ, RZ, R12 ;  /* 0x000000ffff027224 */ /* 0x000fe600078e000c */
[----:B------:R-:W-:Y:S01]  /*1b0e0*/  F2FP.BF16.PACK_AB R16, R149, R150 ;  /* 0x000000969510723e */ /* 0x000fe200000010ff */
[----:B------:R-:W-:Y:S01]  /*1b0f0*/  FADD.FTZ R150, R150, R134 ;  /* 0x0000008696967221 */ /* 0x000fe20000010000 */
[----:B------:R-:W-:Y:S03]  /*1b100*/  F2FP.BF16.PACK_AB R18, R153, R152 ;  /* 0x000000989912723e */ /* 0x000fe600000010ff */
[----:B------:R-:W-:Y:S01]  /*1b110*/  F2FP.BF16.PACK_AB R17, R157, R156 ;  /* 0x0000009c9d11723e */ /* 0x000fe200000010ff */
[----:B------:R-:W4:Y:S01]  /*1b120*/  MUFU.EX2 R148, R148 ;  /* 0x0000009400947308 */ /* 0x000f220000000800 */
[----:B-1----:R-:W-:Y:S01]  /*1b130*/  F2FP.BF16.PACK_AB R19, R159, R158 ;  /* 0x0000009e9f13723e */ /* 0x002fe200000010ff */
[----:B------:R-:W-:Y:S02]  /*1b140*/  FADD.FTZ R150, R149, R150 ;  /* 0x0000009695967221 */ /* 0x000fe40000010000 */
[----:B------:R-:W-:Y:S02]  /*1b150*/  FADD.FTZ R157, R157, R141 ;  /* 0x0000008d9d9d7221 */ /* 0x000fe40000010000 */
[----:B------:R-:W-:Y:S02]  /*1b160*/  FADD.FTZ R152, R152, R150 ;  /* 0x0000009698987221 */ /* 0x000fe40000010000 */
[C---:B--2---:R-:W-:Y:S02]  /*1b170*/  HMMA.16816.F32.BF16 R4, R16.reuse, R20, R4 ;  /* 0x000000141004723c */ /* 0x044fe40000041804 */
[----:B------:R-:W-:Y:S01]  /*1b180*/  MUFU.EX2 R143, R143 ;  /* 0x0000008f008f7308 */ /* 0x000fe20000000800 */
[----:B------:R-:W-:Y:S02]  /*1b190*/  FADD.FTZ R157, R158, R157 ;  /* 0x0000009d9e9d7221 */ /* 0x000fe40000010000 */
[----:B------:R-:W-:Y:S02]  /*1b1a0*/  FADD.FTZ R152, R153, R152 ;  /* 0x0000009899987221 */ /* 0x000fe40000010000 */
[----:B------:R-:W-:Y:S01]  /*1b1b0*/  FADD.FTZ R159, R159, R157 ;  /* 0x0000009d9f9f7221 */ /* 0x000fe20000010000 */
[C---:B------:R-:W-:Y:S01]  /*1b1c0*/  HMMA.16816.F32.BF16 R8, R16.reuse, R22, R8 ;  /* 0x000000161008723c */ /* 0x040fe20000041808 */
[----:B------:R-:W1:Y:S03]  /*1b1d0*/  LDSM.16.MT88.4 R20, [R191+0x4000] ;  /* 0x00400000bf14783b */ /* 0x000e660000004200 */
[----:B------:R-:W2:Y:S01]  /*1b1e0*/  MUFU.EX2 R142, R142 ;  /* 0x0000008e008e7308 */ /* 0x000ea20000000800 */
[----:B---3--:R-:W-:Y:S03]  /*1b1f0*/  FADD.FTZ R159, R179, R159 ;  /* 0x0000009fb39f7221 */ /* 0x008fe60000010000 */
[C---:B------:R-:W-:Y:S06]  /*1b200*/  HMMA.16816.F32.BF16 R68, R16.reuse, R24, R68 ;  /* 0x000000181044723c */ /* 0x040fec0000041844 */
[----:B------:R-:W-:Y:S02]  /*1b210*/  MUFU.EX2 R133, R133 ;  /* 0x0000008500857308 */ /* 0x000fe40000000800 */
[C---:B------:R-:W-:Y:S01]  /*1b220*/  HMMA.16816.F32.BF16 R72, R16.reuse, R26, R72 ;  /* 0x0000001a1048723c */ /* 0x040fe20000041848 */
[----:B------:R-:W3:Y:S07]  /*1b230*/  LDSM.16.MT88.4 R24, [R190+0x4000] ;  /* 0x00400000be18783b */ /* 0x000eee0000004200 */
[C---:B------:R-:W-:Y:S01]  /*1b240*/  HMMA.16816.F32.BF16 R76, R16.reuse, R28, R76 ;  /* 0x0000001c104c723c */ /* 0x040fe2000004184c */
[----:B------:R-:W-:Y:S07]  /*1b250*/  MUFU.EX2 R132, R132 ;  /* 0x0000008400847308 */ /* 0x000fee0000000800 */
[C---:B------:R-:W-:Y:S01]  /*1b260*/  HMMA.16816.F32.BF16 R80, R16.reuse, R30, R80 ;  /* 0x0000001e1050723c */ /* 0x040fe20000041850 */
[----:B------:R-:W2:Y:S02]  /*1b270*/  LDSM.16.MT88.4 R28, [R189+0x4000] ;  /* 0x00400000bd1c783b */ /* 0x000ea40000004200 */
[----:B------:R-:W-:Y:S05]  /*1b280*/  MUFU.EX2 R130, R130 ;  /* 0x0000008200827308 */ /* 0x000fea0000000800 */
[C---:B----4-:R-:W-:Y:S05]  /*1b290*/  HMMA.16816.F32.BF16 R84, R16.reuse, R32, R84 ;  /* 0x000000201054723c */ /* 0x050fea0000041854 */
[----:B------:R-:W-:Y:S03]  /*1b2a0*/  MUFU.EX2 R137, R137 ;  /* 0x0000008900897308 */ /* 0x000fe60000000800 */
[C---:B------:R-:W-:Y:S01]  /*1b2b0*/  HMMA.16816.F32.BF16 R88, R16.reuse, R34, R88 ;  /* 0x000000221058723c */ /* 0x040fe20000041858 */
[----:B------:R-:W4:Y:S06]  /*1b2c0*/  LDSM.16.MT88.4 R32, [R191+0x1800] ;  /* 0x00180000bf20783b */ /* 0x000f2c0000004200 */
[----:B------:R-:W2:Y:S01]  /*1b2d0*/  MUFU.EX2 R128, R128 ;  /* 0x0000008000807308 */ /* 0x000ea20000000800 */
[C---:B-1----:R-:W-:Y:S08]  /*1b2e0*/  HMMA.16816.F32.BF16 R92, R16.reuse, R20, R92 ;  /* 0x00000014105c723c */ /* 0x042ff0000004185c */
[C---:B------:R-:W-:Y:S01]  /*1b2f0*/  HMMA.16816.F32.BF16 R96, R16.reuse, R22, R96 ;  /* 0x000000161060723c */ /* 0x040fe20000041860 */
[----:B------:R-:W1:Y:S01]  /*1b300*/  LDSM.16.MT88.4 R20, [R190+0x1800] ;  /* 0x00180000be14783b */ /* 0x000e620000004200 */
[----:B------:R-:W1:Y:S06]  /*1b310*/  MUFU.EX2 R129, R129 ;  /* 0x0000008100817308 */ /* 0x000e6c0000000800 */
[C---:B---3--:R-:W-:Y:S04]  /*1b320*/  HMMA.16816.F32.BF16 R100, R16.reuse, R24, R100 ;  /* 0x000000181064723c */ /* 0x048fe80000041864 */
[----:B------:R-:W3:Y:S04]  /*1b330*/  MUFU.EX2 R118, R118 ;  /* 0x0000007600767308 */ /* 0x000ee80000000800 */
[C---:B------:R-:W-:Y:S01]  /*1b340*/  HMMA.16816.F32.BF16 R104, R16.reuse, R26, R104 ;  /* 0x0000001a1068723c */ /* 0x040fe20000041868 */
[----:B------:R-:W1:Y:S05]  /*1b350*/  LDSM.16.MT88.4 R24, [R189+0x1800] ;  /* 0x00180000bd18783b */ /* 0x000e6a0000004200 */
[----:B------:R-:W1:Y:S02]  /*1b360*/  MUFU.EX2 R50, R50 ;  /* 0x0000003200327308 */ /* 0x000e640000000800 */
[C---:B--2---:R-:W-:Y:S08]  /*1b370*/  HMMA.16816.F32.BF16 R52, R16.reuse, R28, R52 ;  /* 0x0000001c1034723c */ /* 0x044ff00000041834 */
[C---:B------:R-:W-:Y:S01]  /*1b380*/  HMMA.16816.F32.BF16 R56, R16.reuse, R30, R56 ;  /* 0x0000001e1038723c */ /* 0x040fe20000041838 */
[----:B------:R-:W2:Y:S07]  /*1b390*/  LDSM.16.MT88.4 R28, [R188+0x1800] ;  /* 0x00180000bc1c783b */ /* 0x000eae0000004200 */
[C---:B------:R-:W-:Y:S08]  /*1b3a0*/  HMMA.16816.F32.BF16 R60, R16.reuse, R36, R60 ;  /* 0x00000024103c723c */ /* 0x040ff0000004183c */
[----:B------:R-:W-:Y:S01]  /*1b3b0*/  HMMA.16816.F32.BF16 R64, R16, R38, R64 ;  /* 0x000000261040723c */ /* 0x000fe20000041840 */
[----:B------:R-:W-:Y:S06]  /*1b3c0*/  LDSM.16.MT88.4 R36, [R189+0x4800] ;  /* 0x00480000bd24783b */ /* 0x000fec0000004200 */
[C---:B------:R-:W-:Y:S01]  /*1b3d0*/  F2FP.BF16.PACK_AB R16, R165.reuse, R164 ;  /* 0x000000a4a510723e */ /* 0x040fe200000010ff */
[----:B------:R-:W-:Y:S01]  /*1b3e0*/  FADD.FTZ R164, R164, R152 ;  /* 0x00000098a4a47221 */ /* 0x000fe20000010000 */
[----:B------:R-:W-:Y:S03]  /*1b3f0*/  F2FP.BF16.PACK_AB R18, R176, R166 ;  /* 0x000000a6b012723e */ /* 0x000fe600000010ff */
[C---:B------:R-:W-:Y:S01]  /*1b400*/  F2FP.BF16.PACK_AB R17, R178.reuse, R179 ;  /* 0x000000b3b211723e */ /* 0x040fe200000010ff */
[----:B------:R-:W-:Y:S01]  /*1b410*/  FADD.FTZ R164, R165, R164 ;  /* 0x000000a4a5a47221 */ /* 0x000fe20000010000 */
[----:B-----5:R-:W-:Y:S01]  /*1b420*/  F2FP.BF16.PACK_AB R19, R167, R177 ;  /* 0x000000b1a713723e */ /* 0x020fe200000010ff */
[----:B------:R-:W-:Y:S02]  /*1b430*/  FADD.FTZ R178, R178, R159 ;  /* 0x0000009fb2b27221 */ /* 0x000fe40000010000 */
[----:B------:R-:W-:Y:S02]  /*1b440*/  FADD.FTZ R166, R166, R164 ;  /* 0x000000a4a6a67221 */ /* 0x000fe40000010000 */
[----:B------:R-:W-:Y:S02]  /*1b450*/  FADD.FTZ R178, R177, R178 ;  /* 0x000000b2b1b27221 */ /* 0x000fe40000010000 */
[C---:B----4-:R-:W-:Y:S03]  /*1b460*/  HMMA.16816.F32.BF16 R4, R16.reuse, R32, R4 ;  /* 0x000000201004723c */ /* 0x050fe60000041804 */
[----:B------:R-:W-:Y:S02]  /*1b470*/  FADD.FTZ R166, R176, R166 ;  /* 0x000000a6b0a67221 */ /* 0x000fe40000010000 */
[----:B------:R-:W-:Y:S03]  /*1b480*/  FADD.FTZ R167, R167, R178 ;  /* 0x000000b2a7a77221 */ /* 0x000fe60000010000 */
[C---:B------:R-:W-:Y:S01]  /*1b490*/  HMMA.16816.F32.BF16 R8, R16.reuse, R34, R8 ;  /* 0x000000221008723c */ /* 0x040fe20000041808 */
[----:B------:R-:W4:Y:S03]  /*1b4a0*/  LDSM.16.MT88.4 R32, [R191+0x4800] ;  /* 0x00480000bf20783b */ /* 0x000f260000004200 */
[----:B------:R-:W-:Y:S04]  /*1b4b0*/  FADD.FTZ R167, R154, R167 ;  /* 0x000000a79aa77221 */ /* 0x000fe80000010000 */
[C---:B-1----:R-:W-:Y:S08]  /*1b4c0*/  HMMA.16816.F32.BF16 R68, R16.reuse, R20, R68 ;  /* 0x000000141044723c */ /* 0x042ff00000041844 */
[C---:B------:R-:W-:Y:S01]  /*1b4d0*/  HMMA.16816.F32.BF16 R72, R16.reuse, R22, R72 ;  /* 0x000000161048723c */ /* 0x040fe20000041848 */
[----:B------:R-:W1:Y:S07]  /*1b4e0*/  LDSM.16.MT88.4 R20, [R190+0x4800] ;  /* 0x00480000be14783b */ /* 0x000e6e0000004200 */
[C---:B------:R-:W-:Y:S08]  /*1b4f0*/  HMMA.16816.F32.BF16 R76, R16.reuse, R24, R76 ;  /* 0x00000018104c723c */ /* 0x040ff0000004184c */
[C---:B------:R-:W-:Y:S01]  /*1b500*/  HMMA.16816.F32.BF16 R80, R16.reuse, R26, R80 ;  /* 0x0000001a1050723c */ /* 0x040fe20000041850 */
[----:B------:R-:W5:Y:S07]  /*1b510*/  LDSM.16.MT88.4 R24, [R191+0x2000] ;  /* 0x00200000bf18783b */ /* 0x000f6e0000004200 */
[C---:B--2---:R-:W-:Y:S08]  /*1b520*/  HMMA.16816.F32.BF16 R84, R16.reuse, R28, R84 ;  /* 0x0000001c1054723c */ /* 0x044ff00000041854 */
[C---:B------:R-:W-:Y:S01]  /*1b530*/  HMMA.16816.F32.BF16 R88, R16.reuse, R30, R88 ;  /* 0x0000001e1058723c */ /* 0x040fe20000041858 */
[----:B------:R-:W2:Y:S07]  /*1b540*/  LDSM.16.MT88.4 R28, [R190+0x2000] ;  /* 0x00200000be1c783b */ /* 0x000eae0000004200 */
        /* <DEDUP_REMOVED lines=21> */
[C---:B-----5:R-:W-:Y:S03]  /*1b6a0*/  HMMA.16816.F32.BF16 R4, R16.reuse, R24, R4 ;  /* 0x000000181004723c */ /* 0x060fe60000041804 */
[----:B------:R-:W-:Y:S02]  /*1b6b0*/  FADD.FTZ R244, R245, R244 ;  /* 0x000000f4f5f47221 */ /* 0x000fe40000010000 */
[----:B------:R-:W-:Y:S03]  /*1b6c0*/  FADD.FTZ R142, R142, R148 ;  /* 0x000000948e8e7221 */ /* 0x000fe60000010000 */
[C---:B------:R-:W-:Y:S01]  /*1b6d0*/  HMMA.16816.F32.BF16 R8, R16.reuse, R26, R8 ;  /* 0x0000001a1008723c */ /* 0x040fe20000041808 */
[----:B------:R-:W4:Y:S03]  /*1b6e0*/  LDSM.16.MT88.4 R24, [R191+0x5000] ;  /* 0x00500000bf18783b */ /* 0x000f260000004200 */
[----:B------:R-:W-:Y:S04]  /*1b6f0*/  FADD.FTZ R142, R128, R142 ;  /* 0x0000008e808e7221 */ /* 0x000fe80000010000 */
[C---:B--2---:R-:W-:Y:S04]  /*1b700*/  HMMA.16816.F32.BF16 R68, R16.reuse, R28, R68 ;  /* 0x0000001c1044723c */ /* 0x044fe80000041844 */
[----:B------:R-:W-:Y:S04]  /*1b710*/  FADD.FTZ R142, R129, R142 ;  /* 0x0000008e818e7221 */ /* 0x000fe80000010000 */
[C---:B------:R-:W-:Y:S01]  /*1b720*/  HMMA.16816.F32.BF16 R72, R16.reuse, R30, R72 ;  /* 0x0000001e1048723c */ /* 0x040fe20000041848 */
[----:B------:R-:W2:Y:S03]  /*1b730*/  LDSM.16.MT88.4 R28, [R190+0x5000] ;  /* 0x00500000be1c783b */ /* 0x000ea60000004200 */
[----:B---3--:R-:W-:Y:S04]  /*1b740*/  FADD.FTZ R142, R118, R142 ;  /* 0x0000008e768e7221 */ /* 0x008fe80000010000 */
[C---:B-1----:R-:W-:Y:S04]  /*1b750*/  HMMA.16816.F32.BF16 R76, R16.reuse, R20, R76 ;  /* 0x00000014104c723c */ /* 0x042fe8000004184c */
[----:B------:R-:W-:Y:S04]  /*1b760*/  FADD.FTZ R242, R50, R142 ;  /* 0x0000008e32f27221 */ /* 0x000fe80000010000 */
[C---:B------:R-:W-:Y:S01]  /*1b770*/  HMMA.16816.F32.BF16 R80, R16.reuse, R22, R80 ;  /* 0x000000161050723c */ /* 0x040fe20000041850 */
[----:B------:R-:W1:Y:S07]  /*1b780*/  LDSM.16.MT88.4 R20, [R188+0x5000] ;  /* 0x00500000bc14783b */ /* 0x000e6e0000004200 */
[C---:B------:R-:W-:Y:S08]  /*1b790*/  HMMA.16816.F32.BF16 R84, R16.reuse, R32, R84 ;  /* 0x000000201054723c */ /* 0x040ff00000041854 */
[C---:B------:R-:W-:Y:S01]  /*1b7a0*/  HMMA.16816.F32.BF16 R88, R16.reuse, R34, R88 ;  /* 0x000000221058723c */ /* 0x040fe20000041858 */
[----:B------:R-:W3:Y:S07]  /*1b7b0*/  LDSM.16.MT88.4 R32, [R190+0x2800] ;  /* 0x00280000be20783b */ /* 0x000eee0000004200 */
[C---:B----4-:R-:W-:Y:S08]  /*1b7c0*/  HMMA.16816.F32.BF16 R92, R16.reuse, R24, R92 ;  /* 0x00000018105c723c */ /* 0x050ff0000004185c */
[C---:B------:R-:W-:Y:S01]  /*1b7d0*/  HMMA.16816.F32.BF16 R96, R16.reuse, R26, R96 ;  /* 0x0000001a1060723c */ /* 0x040fe20000041860 */
[----:B------:R-:W4:Y:S07]  /*1b7e0*/  LDSM.16.MT88.4 R24, [R188+0x2800] ;  /* 0x00280000bc18783b */ /* 0x000f2e0000004200 */
[C---:B--2---:R-:W-:Y:S08]  /*1b7f0*/  HMMA.16816.F32.BF16 R100, R16.reuse, R28, R100 ;  /* 0x0000001c1064723c */ /* 0x044ff00000041864 */
[C---:B------:R-:W-:Y:S08]  /*1b800*/  HMMA.16816.F32.BF16 R104, R16.reuse, R30, R104 ;  /* 0x0000001e1068723c */ /* 0x040ff00000041868 */
[C---:B------:R-:W-:Y:S08]  /*1b810*/  HMMA.16816.F32.BF16 R52, R16.reuse, R36, R52 ;  /* 0x000000241034723c */ /* 0x040ff00000041834 */
[C---:B------:R-:W-:Y:S08]  /*1b820*/  HMMA.16816.F32.BF16 R56, R16.reuse, R38, R56 ;  /* 0x000000261038723c */ /* 0x040ff00000041838 */
[C---:B-1----:R-:W-:Y:S08]  /*1b830*/  HMMA.16816.F32.BF16 R60, R16.reuse, R20, R60 ;  /* 0x00000014103c723c */ /* 0x042ff0000004183c */
[----:B------:R-:W-:Y:S01]  /*1b840*/  HMMA.16816.F32.BF16 R64, R16, R22, R64 ;  /* 0x000000161040723c */ /* 0x000fe20000041840 */
[----:B------:R-:W1:Y:S06]  /*1b850*/  LDSM.16.MT88.4 R20, [R191+0x5800] ;  /* 0x00580000bf14783b */ /* 0x000e6c0000004200 */
[C---:B------:R-:W-:Y:S01]  /*1b860*/  F2FP.BF16.PACK_AB R16, R132.reuse, R133 ;  /* 0x000000858410723e */ /* 0x040fe200000010ff */
[----:B------:R-:W-:Y:S01]  /*1b870*/  FADD.FTZ R133, R133, R244 ;  /* 0x000000f485857221 */ /* 0x000fe20000010000 */
[----:B------:R-:W-:Y:S03]  /*1b880*/  F2FP.BF16.PACK_AB R18, R137, R130 ;  /* 0x000000828912723e */ /* 0x000fe600000010ff */
[----:B------:R-:W-:Y:S01]  /*1b890*/  F2FP.BF16.PACK_AB R17, R129, R128 ;  /* 0x000000808111723e */ /* 0x000fe200000010ff */
[----:B------:R-:W-:Y:S01]  /*1b8a0*/  FADD.FTZ R133, R132, R133 ;  /* 0x0000008584857221 */ /* 0x000fe20000010000 */
[----:B------:R-:W-:Y:S03]  /*1b8b0*/  F2FP.BF16.PACK_AB R19, R50, R118 ;  /* 0x000000763213723e */ /* 0x000fe600000010ff */
[----:B------:R-:W-:Y:S04]  /*1b8c0*/  FADD.FTZ R133, R130, R133 ;  /* 0x0000008582857221 */ /* 0x000fe80000010000 */
[C---:B------:R-:W-:Y:S01]  /*1b8d0*/  HMMA.16816.F32.BF16 R112, R16.reuse, R108, R4 ;  /* 0x0000006c1070723c */ /* 0x040fe20000041804 */
[----:B------:R-:W2:Y:S02]  /*1b8e0*/  LDSM.16.MT88.4 R4, [R190+0x5800] ;  /* 0x00580000be04783b */ /* 0x000ea40000004200 */
[----:B------:R-:W-:Y:S05]  /*1b8f0*/  FADD.FTZ R243, R137, R133 ;  /* 0x0000008589f37221 */ /* 0x000fea0000010000 */
[C---:B------:R-:W-:Y:S01]  /*1b900*/  HMMA.16816.F32.BF16 R108, R16.reuse, R110, R8 ;  /* 0x0000006e106c723c */ /* 0x040fe20000041808 */
[----:B------:R-:W5:Y:S07]  /*1b910*/  LDSM.16.MT88.4 R8, [R189+0x5800] ;  /* 0x00580000bd08783b */ /* 0x000f6e0000004200 */
[C---:B---3--:R-:W-:Y:S08]  /*1b920*/  HMMA.16816.F32.BF16 R68, R16.reuse, R32, R68 ;  /* 0x000000201044723c */ /* 0x048ff00000041844 */
[C---:B------:R-:W-:Y:S08]  /*1b930*/  HMMA.16816.F32.BF16 R72, R16.reuse, R34, R72 ;  /* 0x000000221048723c */ /* 0x040ff00000041848 */
[C---:B------:R-:W-:Y:S08]  /*1b940*/  HMMA.16816.F32.BF16 R76, R16.reuse, R40, R76 ;  /* 0x00000028104c723c */ /* 0x040ff0000004184c */
[C---:B------:R-:W-:Y:S08]  /*1b950*/  HMMA.16816.F32.BF16 R80, R16.reuse, R42, R80 ;  /* 0x0000002a1050723c */ /* 0x040ff00000041850 */
[C---:B----4-:R-:W-:Y:S08]  /*1b960*/  HMMA.16816.F32.BF16 R84, R16.reuse, R24, R84 ;  /* 0x000000181054723c */ /* 0x050ff00000041854 */
[C---:B------:R-:W-:Y:S08]  /*1b970*/  HMMA.16816.F32.BF16 R88, R16.reuse, R26, R88 ;  /* 0x0000001a1058723c */ /* 0x040ff00000041858 */
[C---:B-1----:R-:W-:Y:S08]  /*1b980*/  HMMA.16816.F32.BF16 R92, R16.reuse, R20, R92 ;  /* 0x00000014105c723c */ /* 0x042ff0000004185c */
[C---:B------:R-:W-:Y:S01]  /*1b990*/  HMMA.16816.F32.BF16 R96, R16.reuse, R22, R96 ;  /* 0x000000161060723c */ /* 0x040fe20000041860 */
[----:B------:R-:W1:Y:S07]  /*1b9a0*/  LDSM.16.MT88.4 R20, [R188+0x5800] ;  /* 0x00580000bc14783b */ /* 0x000e6e0000004200 */
[C---:B--2---:R-:W-:Y:S08]  /*1b9b0*/  HMMA.16816.F32.BF16 R100, R16.reuse, R4, R100 ;  /* 0x000000041064723c */ /* 0x044ff00000041864 */
[C---:B------:R-:W-:Y:S08]  /*1b9c0*/  HMMA.16816.F32.BF16 R104, R16.reuse, R6, R104 ;  /* 0x000000061068723c */ /* 0x040ff00000041868 */
[C---:B-----5:R-:W-:Y:S08]  /*1b9d0*/  HMMA.16816.F32.BF16 R52, R16.reuse, R8, R52 ;  /* 0x000000081034723c */ /* 0x060ff00000041834 */
[C---:B------:R-:W-:Y:S08]  /*1b9e0*/  HMMA.16816.F32.BF16 R56, R16.reuse, R10, R56 ;  /* 0x0000000a1038723c */ /* 0x040ff00000041838 */
[C---:B-1----:R-:W-:Y:S08]  /*1b9f0*/  HMMA.16816.F32.BF16 R60, R16.reuse, R20, R60 ;  /* 0x00000014103c723c */ /* 0x042ff0000004183c */
[----:B------:R-:W-:Y:S01]  /*1ba00*/  HMMA.16816.F32.BF16 R64, R16, R22, R64 ;  /* 0x000000161040723c */ /* 0x000fe20000041840 */
[----:B------:R-:W-:-:S07]  /*1ba10*/  @P0 BRA `(.L_x_2166) ;  /* 0xffffc29000000947 */ /* 0x000fce000383ffff */
.L_x_2157:
[----:B------:R-:W-:Y:S07]  /*1ba20*/  @!UPT UIADD3 URZ, URZ, URZ, URZ ;  /* 0x0000003f3f3ff290 */ /* 0x000fee000fffe03f */
[----:B------:R-:W-:Y:S02]  /*1ba30*/  MOV R4, 0x1f ;  /* 0x0000001f00047802 */ /* 0x000fe40000000f00 */
[----:B------:R-:W-:Y:S01]  /*1ba40*/  MOV R3, 0xffffffff ;  /* 0xffffffff00037802 */ /* 0x000fe20000000f00 */
[----:B------:R-:W-:Y:S06]  /*1ba50*/  BRA.DIV ~URZ, `(.L_x_2167) ;  /* 0x000043c27f007947 */ /* 0x000fec000b800000 */
[----:B------:R1:W2:Y:S02]  /*1ba60*/  SHFL.BFLY PT, R2, R243, 0x2, 0x1f ;  /* 0x0c401f00f3027f89 */ /* 0x0002a400000e0000 */
.L_x_2234:
[----:B--2---:R-:W-:Y:S01]  /*1ba70*/  FADD.FTZ R2, R2, R243 ;  /* 0x000000f302027221 */ /* 0x004fe20000010000 */
[----:B------:R-:W-:Y:S05]  /*1ba80*/  BRA.DIV ~URZ, `(.L_x_2168) ;  /* 0x000043f27f007947 */ /* 0x000fea000b800000 */
[----:B------:R-:W2:Y:S04]  /*1ba90*/  SHFL.BFLY PT, R4, R242, 0x2, 0x1f ;  /* 0x0c401f00f2047f89 */ /* 0x000ea800000e0000 */
[----:B------:R-:W3:Y:S01]  /*1baa0*/  SHFL.BFLY PT, R3, R2, 0x1, 0x1f ;  /* 0x0c201f0002037f89 */ /* 0x000ee200000e0000 */
[----:B--2---:R-:W-:-:S02]  /*1bab0*/  FADD.FTZ R242, R4, R242 ;  /* 0x000000f204f27221 */ /* 0x004fc40000010000 */
[----:B---3--:R-:W-:-:S03]  /*1bac0*/  FADD.FTZ R2, R2, R3 ;  /* 0x0000000302027221 */ /* 0x008fc60000010000 */
[----:B------:R2:W3:Y:S04]  /*1bad0*/  SHFL.BFLY PT, R10, R242, 0x1, 0x1f ;  /* 0x0c201f00f20a7f89 */ /* 0x0004e800000e0000 */
.L_x_2235:
[----:B---3--:R-:W-:Y:S01]  /*1bae0*/  FADD.FTZ R10, R10, R242 ;  /* 0x000000f20a0a7221 */ /* 0x008fe20000010000 */
[----:B------:R-:W-:Y:S02]  /*1baf0*/  FSETP.NE.FTZ.AND P1, PT, R2, RZ, PT ;  /* 0x000000ff0200720b */ /* 0x000fe40003f35000 */
[----:B------:R-:W-:Y:S02]  /*1bb00*/  MOV R27, RZ ;  /* 0x000000ff001b7202 */ /* 0x000fe40000000f00 */
[----:B------:R-:W-:Y:S02]  /*1bb10*/  FSETP.NE.FTZ.AND P0, PT, R10, RZ, PT ;  /* 0x000000ff0a00720b */ /* 0x000fe40003f15000 */
[----:B------:R-:W-:Y:S02]  /*1bb20*/  MOV R17, RZ ;  /* 0x000000ff00117202 */ /* 0x000fe40000000f00 */
[----:B------:R-:W-:Y:S02]  /*1bb30*/  MOV R11, 0xff800000 ;  /* 0xff800000000b7802 */ /* 0x000fe40000000f00 */
[----:B------:R-:W-:-:S03]  /*1bb40*/  MOV R28, 0x1 ;  /* 0x00000001001c7802 */ /* 0x000fc60000000f00 */
[----:B------:R-:W3:Y:S04]  /*1bb50*/  @P1 MUFU.LG2 R3, R2 ;  /* 0x0000000200031308 */ /* 0x000ee80000000c00 */
[----:B------:R-:W-:-:S04]  /*1bb60*/  @P0 MOV R14, 0x3f317218 ;  /* 0x3f317218000e0802 */ /* 0x000fc80000000f00 */
[----:B------:R-:W4:Y:S08]  /*1bb70*/  @P0 MUFU.RCP R27, R10 ;  /* 0x0000000a001b0308 */ /* 0x000f300000001000 */
[----:B------:R-:W5:Y:S01]  /*1bb80*/  @P0 MUFU.LG2 R10, R10 ;  /* 0x0000000a000a0308 */ /* 0x000f620000000c00 */
[----:B---3--:R-:W-:-:S07]  /*1bb90*/  @P1 FMUL.FTZ R3, R3, 0.69314718246459960938 ;  /* 0x3f31721803031820 */ /* 0x008fce0000410000 */
[----:B------:R3:W1:Y:S01]  /*1bba0*/  @P1 MUFU.RCP R17, R2 ;  /* 0x0000000200111308 */ /* 0x0006620000001000 */
[C---:B----4-:R-:W-:Y:S02]  /*1bbb0*/  FMUL.FTZ R114, R27.reuse, R114 ;  /* 0x000000721b727220 */ /* 0x050fe40000410000 */
[C---:B------:R-:W-:Y:S02]  /*1bbc0*/  FMUL.FTZ R115, R27.reuse, R115 ;  /* 0x000000731b737220 */ /* 0x040fe40000410000 */
[C---:B------:R-:W-:Y:S02]  /*1bbd0*/  FMUL.FTZ R110, R27.reuse, R110 ;  /* 0x0000006e1b6e7220 */ /* 0x040fe40000410000 */
[----:B------:R-:W-:Y:S02]  /*1bbe0*/  FMUL.FTZ R111, R27, R111 ;  /* 0x0000006f1b6f7220 */ /* 0x000fe40000410000 */
[----:B-----5:R-:W-:Y:S02]  /*1bbf0*/  @P0 FMUL.FTZ R13, R10, 0.69314718246459960938 ;  /* 0x3f3172180a0d0820 */ /* 0x020fe40000410000 */
[----:B------:R-:W-:-:S02]  /*1bc00*/  @P0 FMUL.FTZ R10, R14, c[0x0][0x2d0] ;  /* 0x0000b4000e0a0a20 */ /* 0x000fc40000410000 */
[C---:B------:R-:W-:Y:S02]  /*1bc10*/  FMUL.FTZ R18, R27.reuse, R70 ;  /* 0x000000461b127220 */ /* 0x040fe40000410000 */
[----:B------:R-:W-:Y:S01]  /*1bc20*/  FMUL.FTZ R19, R27, R71 ;  /* 0x000000471b137220 */ /* 0x000fe20000410000 */
[----:B---3--:R-:W-:Y:S01]  /*1bc30*/  @P1 MOV R2, 0x3f317218 ;  /* 0x3f31721800021802 */ /* 0x008fe20000000f00 */
[C---:B-1----:R-:W-:Y:S02]  /*1bc40*/  FMUL.FTZ R112, R17.reuse, R112 ;  /* 0x0000007011707220 */ /* 0x042fe40000410000 */
[C---:B------:R-:W-:Y:S02]  /*1bc50*/  FMUL.FTZ R113, R17.reuse, R113 ;  /* 0x0000007111717220 */ /* 0x040fe40000410000 */
[----:B------:R-:W-:Y:S02]  /*1bc60*/  @P1 FMUL.FTZ R2, R2, c[0x0][0x2d0] ;  /* 0x0000b40002021a20 */ /* 0x000fe40000410000 */
[----:B------:R-:W-:-:S02]  /*1bc70*/  FMUL.FTZ R108, R17, R108 ;  /* 0x0000006c116c7220 */ /* 0x000fc40000410000 */
[----:B------:R-:W-:Y:S01]  /*1bc80*/  @P1 FFMA.FTZ R11, R2, R0, R3 ;  /* 0x00000000020b1223 */ /* 0x000fe20000010003 */
[----:B------:R-:W-:Y:S01]  /*1bc90*/  MOV R0, 0xff800000 ;  /* 0xff80000000007802 */ /* 0x000fe20000000f00 */
        /* <DEDUP_REMOVED lines=27> */
[----:B------:R-:W-:Y:S02]  /*1be50*/  FMUL.FTZ R16, R17, R64 ;  /* 0x0000004011107220 */ /* 0x000fe40000410000 */
        /* <DEDUP_REMOVED lines=26> */
[----:B------:R-:W-:Y:S02]  /*1c000*/  FMUL.FTZ R27, R27, R67 ;  /* 0x000000431b1b7220 */ /* 0x000fe40000410000 */
[----:B------:R-:W-:Y:S02]  /*1c010*/  @P0 FFMA.FTZ R0, R10, R12, R13 ;  /* 0x0000000c0a000223 */ /* 0x000fe4000001000d */
.L_x_2090:
[----:B------:R-:W1:Y:S01]  /*1c020*/  S2R R10, SR_TID.X ;  /* 0x00000000000a7919 */ /* 0x000e620000002100 */
[----:B------:R-:W-:Y:S01]  /*1c030*/  BSSY B0, `(.L_x_2169) ;  /* 0x0000010000007945 */ /* 0x000fe20003800000 */
[----:B-1----:R-:W-:-:S13]  /*1c040*/  LOP3.LUT P0, RZ, R10, 0xff, RZ, 0xc0, !PT ;  /* 0x000000ff0aff7812 */ /* 0x002fda000780c0ff */
        /* <DEDUP_REMOVED lines=14> */
.L_x_2170:
[----:B------:R-:W-:Y:S05]  /*1c130*/  BSYNC B0 ;  /* 0x0000000000007941 */ /* 0x000fea0003800000 */
.L_x_2169:
[----:B------:R-:W-:Y:S01]  /*1c140*/  PRMT R12, R28, 0x9910, RZ ;  /* 0x000099101c0c7816 */ /* 0x000fe200000000ff */
[----:B------:R-:W-:Y:S01]  /*1c150*/  BSSY B1, `(.L_x_2171) ;  /* 0x00002a0000017945 */ /* 0x000fe20003800000 */
[----:B------:R-:W-:Y:S02]  /*1c160*/  SHF.R.S32.HI R32, RZ, 0x1f, R10 ;  /* 0x0000001fff207819 */ /* 0x000fe4000001140a */
[----:B------:R-:W-:Y:S01]  /*1c170*/  ISETP.NE.AND P0, PT, R12, RZ, PT ;  /* 0x000000ff0c00720c */ /* 0x000fe20003f05270 */
[----:B------:R-:W-:Y:S01]  /*1c180*/  IMAD.MOV.U32 R12, RZ, RZ, R208 ;  /* 0x000000ffff0c7224 */ /* 0x000fe200078e00d0 */
[----:B------:R-:W-:Y:S02]  /*1c190*/  LEA.HI R29, R32, R10, RZ, 0x3 ;  /* 0x0000000a201d7211 */ /* 0x000fe400078f18ff */
[----:B------:R-:W-:-:S02]  /*1c1a0*/  IADD3 R13, R116, 0x40, RZ ;  /* 0x00000040740d7810 */ /* 0x000fc40007ffe0ff */
[----:B------:R-:W-:Y:S02]  /*1c1b0*/  LOP3.LUT R28, R29, 0xfffffff8, RZ, 0xc0, !PT ;  /* 0xfffffff81d1c7812 */ /* 0x000fe400078ec0ff */
[----:B------:R-:W-:Y:S02]  /*1c1c0*/  SHF.R.S32.HI R15, RZ, 0x1f, R116 ;  /* 0x0000001fff0f7819 */ /* 0x000fe40000011474 */
[----:B------:R-:W-:Y:S01]  /*1c1d0*/  SHF.R.S32.HI R14, RZ, 0x1f, R13 ;  /* 0x0000001fff0e7819 */ /* 0x000fe2000001140d */
[----:B------:R-:W-:Y:S01]  /*1c1e0*/  IMAD.IADD R28, R10, 0x1, -R28 ;  /* 0x000000010a1c7824 */ /* 0x000fe200078e0a1c */
[----:B------:R-:W-:Y:S01]  /*1c1f0*/  SHF.R.S32.HI R29, RZ, 0x3, R29 ;  /* 0x00000003ff1d7819 */ /* 0x000fe2000001141d */
[----:B------:R-:W-:Y:S05]  /*1c200*/  @!P0 BRA `(.L_x_2172) ;  /* 0x00001e6000008947 */ /* 0x000fea0003800000 */
[CC--:B------:R-:W-:Y:S01]  /*1c210*/  LEA.HI R33, R32.reuse, R10.reuse, RZ, 0x2 ;  /* 0x0000000a20217211 */ /* 0x0c0fe200078f10ff */
[----:B------:R-:W-:Y:S01]  /*1c220*/  WARPSYNC 0xffffffff ;  /* 0xffffffff00007948 */ /* 0x000fe20003800000 */
[----:B------:R-:W-:Y:S01]  /*1c230*/  LEA.HI R32, R32, R10, RZ, 0x5 ;  /* 0x0000000a20207211 */ /* 0x000fe200078f28ff */
[----:B------:R-:W-:Y:S01]  /*1c240*/  BAR.SYNC.DEFER_BLOCKING 0x1, 0x100 ;  /* 0x0044000000007b1d */ /* 0x000fe20000010000 */
[--C-:B------:R-:W-:Y:S01]  /*1c250*/  SHF.R.S32.HI R30, RZ, 0x2, R33.reuse ;  /* 0x00000002ff1e7819 */ /* 0x100fe20000011421 */
[----:B------:R-:W-:Y:S01]  /*1c260*/  IMAD.MOV.U32 R36, RZ, RZ, c[0x0][0x388] ;  /* 0x0000e200ff247624 */ /* 0x000fe200078e00ff */
        /* <DEDUP_REMOVED lines=14> */
[----:B------:R-:W-:Y:S01]  /*1c350*/  IMAD R33, R33, 0x2, R30 ;  /* 0x0000000221217824 */ /* 0x000fe200078e021e */
[----:B------:R-:W-:-:S02]  /*1c360*/  F2FP.BF16.PACK_AB R30, R113, R112 ;  /* 0x00000070711e723e */ /* 0x000fc400000010ff */
[----:B------:R-:W-:-:S04]  /*1c370*/  LOP3.LUT R34, R34, 0x1c0, RZ, 0xc0, !PT ;  /* 0x000001c022227812 */ /* 0x000fc800078ec0ff */
[----:B------:R-:W-:-:S05]  /*1c380*/  LEA.HI R34, R34, R34, RZ, 0x1d ;  /* 0x0000002222227211 */ /* 0x000fca00078fe8ff */
[----:B------:R-:W-:Y:S01]  /*1c390*/  IMAD.IADD R33, R33, 0x1, R34 ;  /* 0x0000000121217824 */ /* 0x000fe200078e0222 */
[----:B------:R-:W-:-:S03]  /*1c3a0*/  F2FP.BF16.PACK_AB R34, R115, R114 ;  /* 0x000000727322723e */ /* 0x000fc600000010ff */
        /* <DEDUP_REMOVED lines=46> */
[----:B------:R4:W-:Y:S04]  /*1c690*/  STS [R224+0x4400], R34 ;  /* 0x00440022e0007388 */ /* 0x0009e80000000800 */
[----:B------:R2:W-:Y:S01]  /*1c6a0*/  STS [R221+0x4080], R33 ;  /* 0x00408021dd007388 */ /* 0x0005e20000000800 */
[----:B-1----:R-:W-:Y:S02]  /*1c6b0*/  F2FP.BF16.PACK_AB R30, R55, R54 ;  /* 0x00000036371e723e */ /* 0x002fe400000010ff */
[----:B---3--:R-:W-:-:S03]  /*1c6c0*/  F2FP.BF16.PACK_AB R35, R57, R56 ;  /* 0x000000383923723e */ /* 0x008fc600000010ff */
[----:B------:R1:W-:Y:S01]  /*1c6d0*/  STS [R221+0x4480], R30 ;  /* 0x0044801edd007388 */ /* 0x0003e20000000800 */
[----:B----4-:R-:W-:-:S03]  /*1c6e0*/  F2FP.BF16.PACK_AB R34, R59, R58 ;  /* 0x0000003a3b22723e */ /* 0x010fc600000010ff */
[----:B------:R3:W-:Y:S01]  /*1c6f0*/  STS [R223+0x4000], R35 ;  /* 0x00400023df007388 */ /* 0x0007e20000000800 */
[----:B--2---:R-:W-:-:S03]  /*1c700*/  F2FP.BF16.PACK_AB R33, R61, R60 ;  /* 0x0000003c3d21723e */ /* 0x004fc600000010ff */
[----:B------:R2:W-:Y:S04]  /*1c710*/  STS [R223+0x4400], R34 ;  /* 0x00440022df007388 */ /* 0x0005e80000000800 */
[----:B------:R4:W-:Y:S01]  /*1c720*/  STS [R225+0x4080], R33 ;  /* 0x00408021e1007388 */ /* 0x0009e20000000800 */
[----:B-1----:R-:W-:Y:S02]  /*1c730*/  F2FP.BF16.PACK_AB R30, R25, R24 ;  /* 0x00000018191e723e */ /* 0x002fe400000010ff */
[----:B---3--:R-:W-:-:S03]  /*1c740*/  F2FP.BF16.PACK_AB R35, R17, R16 ;  /* 0x000000101123723e */ /* 0x008fc600000010ff */
[----:B------:R1:W-:Y:S01]  /*1c750*/  STS [R225+0x4480], R30 ;  /* 0x0044801ee1007388 */ /* 0x0003e20000000800 */
[----:B--2---:R-:W-:-:S03]  /*1c760*/  F2FP.BF16.PACK_AB R34, R27, R26 ;  /* 0x0000001a1b22723e */ /* 0x004fc600000010ff */
[----:B------:R2:W-:Y:S01]  /*1c770*/  STS [R226+0x4000], R35 ;  /* 0x00400023e2007388 */ /* 0x0005e20000000800 */
[----:B----4-:R-:W-:-:S03]  /*1c780*/  IMAD.MOV.U32 R33, RZ, RZ, 0x4 ;  /* 0x00000004ff217424 */ /* 0x010fc600078e00ff */
[----:B------:R2:W-:Y:S01]  /*1c790*/  STS [R226+0x4400], R34 ;  /* 0x00440022e2007388 */ /* 0x0005e20000000800 */
[----:B------:R-:W-:-:S03]  /*1c7a0*/  @P1 IMAD.WIDE R38, R211, R33, c[0x0][0x508] ;  /* 0x00014200d3261625 */ /* 0x000fc600078e0221 */
[----:B------:R-:W-:Y:S01]  /*1c7b0*/  BAR.SYNC.DEFER_BLOCKING 0x1, 0x100 ;  /* 0x0044000000007b1d */ /* 0x000fe20000010000 */
[----:B------:R-:W-:-:S04]  /*1c7c0*/  IMAD.WIDE R40, R211, R33, c[0x0][0x500] ;  /* 0x00014000d3287625 */ /* 0x000fc800078e0221 */
[----:B-1----:R-:W-:Y:S01]  /*1c7d0*/  IMAD.MOV.U32 R30, RZ, RZ, RZ ;  /* 0x000000ffff1e7224 */ /* 0x002fe200078e00ff */
[----:B------:R2:W5:Y:S05]  /*1c7e0*/  @P1 LDG.E R36, [R38.64] ;  /* 0x0000000826241981 */ /* 0x00056a000c1e1900 */
[----:B------:R2:W5:Y:S01]  /*1c7f0*/  @P2 LDG.E R30, [R40.64] ;  /* 0x00000008281e2981 */ /* 0x000562000c1e1900 */
[----:B------:R-:W-:-:S04]  /*1c800*/  ISETP.NE.AND P0, PT, R210, RZ, PT ;  /* 0x000000ffd200720c */ /* 0x000fc80003f05270 */
[----:B------:R-:W-:Y:S01]  /*1c810*/  SEL R210, R210, c[0x0][0x3d4], P0 ;  /* 0x0000f500d2d27a07 */ /* 0x000fe20000000000 */
[----:B------:R-:W-:Y:S05]  /*1c820*/  @P1 BRA `(.L_x_2173) ;  /* 0x0000004000001947 */ /* 0x000fea0003800000 */
[----:B------:R-:W-:Y:S05]  /*1c830*/  @!P2 BRA `(.L_x_2173) ;  /* 0x000000300000a947 */ /* 0x000fea0003800000 */
[----:B-----5:R1:W3:Y:S04]  /*1c840*/  LDG.E R36, [R40.64] ;  /* 0x0000000828247981 */ /* 0x0202e8000c1e1900 */
[----:B-12---:R-:W3:Y:S02]  /*1c850*/  LDG.E R40, [R40.64+0x4] ;  /* 0x0000040828287981 */ /* 0x006ee4000c1e1900 */
[----:B---3--:R-:W-:Y:S02]  /*1c860*/  IADD3 R36, -R36, R40, RZ ;  /* 0x0000002824247210 */ /* 0x008fe40007ffe1ff */
.L_x_2173:
[----:B------:R-:W-:Y:S01]  /*1c870*/  IMAD.MOV.U32 R43, RZ, RZ, 0x368 ;  /* 0x00000368ff2b7424 */ /* 0x000fe200078e00ff */
[----:B------:R-:W-:Y:S01]  /*1c880*/  ISETP.GT.AND P2, PT, R210, 0x1, PT ;  /* 0x00000001d200780c */ /* 0x000fe20003f44270 */
[----:B------:R-:W-:Y:S01]  /*1c890*/  IMAD.MOV.U32 R33, RZ, RZ, c[0x0][0x4e8] ;  /* 0x00013a00ff217624 */ /* 0x000fe200078e00ff */
[----:B------:R-:W-:-:S02]  /*1c8a0*/  ISETP.NE.U32.AND P0, PT, RZ, c[0x0][0x500], PT ;  /* 0x00014000ff007a0c */ /* 0x000fc40003f05070 */
[----:B------:R-:W-:Y:S02]  /*1c8b0*/  SEL R43, R43, 0x328, P2 ;  /* 0x000003282b2b7807 */ /* 0x000fe40001000000 */
[----:B------:R-:W-:Y:S02]  /*1c8c0*/  ISETP.NE.AND.EX P0, PT, RZ, c[0x0][0x504], PT, P0 ;  /* 0x00014100ff007a0c */ /* 0x000fe40003f05300 */
[----:B--2---:R-:W1:Y:S01]  /*1c8d0*/  LDC.64 R40, c[0x0][R43+0x170] ;  /* 0x00005c002b287b82 */ /* 0x004e620000000a00 */
[----:B------:R-:W-:Y:S01]  /*1c8e0*/  ISETP.NE.AND P3, PT, R33, 0x1, PT ;  /* 0x000000012100780c */ /* 0x000fe20003f65270 */
[----:B------:R-:W-:Y:S01]  /*1c8f0*/  IMAD.IADD R33, R218, 0x1, R209 ;  /* 0x00000001da217824 */ /* 0x000fe200078e02d1 */
[----:B------:R-:W-:Y:S02]  /*1c900*/  SHF.R.S32.HI R34, RZ, 0x1f, R211 ;  /* 0x0000001fff227819 */ /* 0x000fe400000114d3 */
[----:B------:R-:W-:Y:S01]  /*1c910*/  SEL R35, R211, RZ, !P0 ;  /* 0x000000ffd3237207 */ /* 0x000fe20004000000 */
[----:B------:R-:W-:Y:S01]  /*1c920*/  IMAD.MOV.U32 R42, RZ, RZ, R33 ;  /* 0x000000ffff2a7224 */ /* 0x000fe200078e0021 */
[----:B------:R-:W-:Y:S01]  /*1c930*/  SEL R34, R34, RZ, !P0 ;  /* 0x000000ff22227207 */ /* 0x000fe20004000000 */
[----:B------:R-:W2:Y:S01]  /*1c940*/  LDC.64 R38, c[0x0][R43+0x168] ;  /* 0x00005a002b267b82 */ /* 0x000ea20000000a00 */
[----:B------:R-:W-:-:S07]  /*1c950*/  SEL R44, R233, RZ, P2 ;  /* 0x000000ffe92c7207 */ /* 0x000fce0001000000 */
[----:B------:R-:W3:Y:S08]  /*1c960*/  LDC.64 R48, c[0x0][R43+0x178] ;  /* 0x00005e002b307b82 */ /* 0x000ef00000000a00 */
[----:B------:R-:W4:Y:S01]  /*1c970*/  LDC.64 R46, c[0x0][R43+0x160] ;  /* 0x000058002b2e7b82 */ /* 0x000f220000000a00 */
[----:B-1----:R-:W-:-:S04]  /*1c980*/  IMAD R37, R41, R35, RZ ;  /* 0x0000002329257224 */ /* 0x002fc800078e02ff */
[C---:B------:R-:W-:Y:S02]  /*1c990*/  IMAD R37, R40.reuse, R34, R37 ;  /* 0x0000002228257224 */ /* 0x040fe400078e0225 */
[----:B------:R-:W-:-:S04]  /*1c9a0*/  IMAD.WIDE.U32 R40, R40, R35, RZ ;  /* 0x0000002328287225 */ /* 0x000fc800078e00ff */
[----:B--2---:R-:W-:-:S04]  /*1c9b0*/  IMAD.WIDE.U32 R50, R38, R227, RZ ;  /* 0x000000e326327225 */ /* 0x004fc800078e00ff */
[----:B------:R-:W-:-:S04]  /*1c9c0*/  @P3 IMAD.HI.U32 R34, R33, c[0x0][0x4ec], RZ ;  /* 0x00013b0021223a27 */ /* 0x000fc800078e00ff */
[----:B------:R-:W-:Y:S01]  /*1c9d0*/  IMAD R38, R39, R227, RZ ;  /* 0x000000e327267224 */ /* 0x000fe200078e02ff */
[----:B------:R-:W-:Y:S01]  /*1c9e0*/  @P3 SHF.R.U32.HI R42, RZ, c[0x0][0x4f0], R34 ;  /* 0x00013c00ff2a3a19 */ /* 0x000fe20000011622 */
[----:B------:R-:W-:Y:S01]  /*1c9f0*/  IMAD.IADD R37, R41, 0x1, R37 ;  /* 0x0000000129257824 */ /* 0x000fe200078e0225 */
[----:B-----5:R-:W-:Y:S01]  /*1ca00*/  IADD3 R41, P1, P0, R40, R50, R30 ;  /* 0x0000003228297210 */ /* 0x020fe2000783e01e */
[----:B------:R-:W-:Y:S01]  /*1ca10*/  IMAD.IADD R38, R51, 0x1, R38 ;  /* 0x0000000133267824 */ /* 0x000fe200078e0226 */
[----:B------:R-:W-:Y:S01]  /*1ca20*/  SHF.R.S32.HI R34, RZ, 0x1f, R30 ;  /* 0x0000001fff227819 */ /* 0x000fe2000001141e */
[-C--:B---3--:R-:W-:Y:S02]  /*1ca30*/  IMAD R40, R49, R44.reuse, RZ ;  /* 0x0000002c31287224 */ /* 0x088fe400078e02ff */
        /* <DEDUP_REMOVED lines=8> */
[-C--:B----4-:R-:W-:Y:S01]  /*1cac0*/  IMAD R38, R47, R39.reuse, RZ ;  /* 0x000000272f267224 */ /* 0x090fe200078e02ff */
[----:B------:R-:W-:Y:S01]  /*1cad0*/  LOP3.LUT R37, R32, 0xffffffe0, RZ, 0xc0, !PT ;  /* 0xffffffe020257812 */ /* 0x000fe200078ec0ff */
[----:B------:R-:W-:Y:S01]  /*1cae0*/  IMAD.MOV.U32 R40, RZ, RZ, c[0x0][0x4a8] ;  /* 0x00012a00ff287624 */ /* 0x000fe200078e00ff */
[----:B------:R-:W-:Y:S01]  /*1caf0*/  SHF.R.S32.HI R42, RZ, 0x1f, R39 ;  /* 0x0000001fff2a7819 */ /* 0x000fe20000011427 */
[----:B------:R-:W-:Y:S01]  /*1cb00*/  IMAD.WIDE.U32 R44, R46, R39, R44 ;  /* 0x000000272e2c7225 */ /* 0x000fe200078e002c */
[----:B------:R-:W-:Y:S02]  /*1cb10*/  SHF.R.S32.HI R32, RZ, 0x1f, R32 ;  /* 0x0000001fff207819 */ /* 0x000fe40000011420 */
[----:B------:R-:W-:Y:S01]  /*1cb20*/  SEL R40, R40, c[0x0][0x450], P2 ;  /* 0x0001140028287a07 */ /* 0x000fe20001000000 */
[----:B------:R-:W-:Y:S01]  /*1cb30*/  IMAD.IADD R37, R10, 0x1, -R37 ;  /* 0x000000010a257824 */ /* 0x000fe200078e0a25 */
[----:B------:R-:W-:Y:S01]  /*1cb40*/  LEA.HI R41, R32, R31, RZ, 0x3 ;  /* 0x0000001f20297211 */ /* 0x000fe200078f18ff */
[----:B------:R-:W-:Y:S01]  /*1cb50*/  IMAD R38, R46, R42, R38 ;  /* 0x0000002a2e267224 */ /* 0x000fe200078e0226 */
[----:B------:R-:W-:Y:S01]  /*1cb60*/  LEA R40, P0, R44, R40, 0x2 ;  /* 0x000000282c287211 */ /* 0x000fe200078010ff */
[----:B------:R-:W-:Y:S01]  /*1cb70*/  IMAD.MOV.U32 R39, RZ, RZ, c[0x0][0x4ac] ;  /* 0x00012b00ff277624 */ /* 0x000fe200078e00ff */
[----:B------:R-:W-:Y:S01]  /*1cb80*/  SHF.R.S32.HI R32, RZ, 0x1f, R37 ;  /* 0x0000001fff207819 */ /* 0x000fe20000011425 */
[----:B------:R-:W-:Y:S01]  /*1cb90*/  IMAD.IADD R38, R45, 0x1, R38 ;  /* 0x000000012d267824 */ /* 0x000fe200078e0226 */
[----:B------:R-:W-:Y:S01]  /*1cba0*/  LOP3.LUT R41, R41, 0xffffff8, RZ, 0xc0, !PT ;  /* 0x0ffffff829297812 */ /* 0x000fe200078ec0ff */
[----:B------:R-:W-:Y:S01]  /*1cbb0*/  SHFL.IDX PT, R42, R40, RZ, 0x1c1f ;  /* 0x001c1fff282a7589 */ /* 0x000fe200000e0000 */
[----:B------:R-:W-:-:S02]  /*1cbc0*/  SEL R39, R39, c[0x0][0x454], P2 ;  /* 0x0001150027277a07 */ /* 0x000fc40001000000 */
[----:B------:R-:W-:Y:S01]  /*1cbd0*/  LEA.HI R32, R32, R37, RZ, 0x2 ;  /* 0x0000002520207211 */ /* 0x000fe200078f10ff */
[----:B------:R-:W-:Y:S01]  /*1cbe0*/  IMAD.IADD R41, R31, 0x1, -R41 ;  /* 0x000000011f297824 */ /* 0x000fe200078e0a29 */
[----:B------:R-:W-:Y:S01]  /*1cbf0*/  LEA.HI.X R38, R44, R39, R38, 0x2, P0 ;  /* 0x000000272c267211 */ /* 0x000fe200000f1426 */
[----:B------:R-:W-:Y:S01]  /*1cc00*/  IMAD R31, R36, c[0x0][0x4e8], RZ ;  /* 0x00013a00241f7a24 */ /* 0x000fe200078e02ff */
[----:B------:R-:W-:Y:S01]  /*1cc10*/  SHF.R.S32.HI R32, RZ, 0x2, R32 ;  /* 0x00000002ff207819 */ /* 0x000fe20000011420 */
[----:B------:R-:W-:Y:S01]  /*1cc20*/  SHFL.IDX PT, R44, R40, 0x1, 0x1c1f ;  /* 0x003c1f00282c7f89 */ /* 0x000fe200000e0000 */
[----:B------:R-:W-:-:S03]  /*1cc30*/  LOP3.LUT P0, RZ, R37, 0x3, RZ, 0xc0, !PT ;  /* 0x0000000325ff7812 */ /* 0x000fc6000780c0ff */
[----:B------:R-:W1:Y:S01]  /*1cc40*/  SHFL.IDX PT, R43, R38, RZ, 0x1c1f ;  /* 0x001c1fff262b7589 */ /* 0x000e6200000e0000 */
[----:B------:R-:W-:-:S03]  /*1cc50*/  IMAD R32, R41, 0x10, R32 ;  /* 0x0000001029207824 */ /* 0x000fc600078e0220 */
[----:B------:R-:W2:Y:S01]  /*1cc60*/  SHFL.IDX PT, R45, R38, 0x1, 0x1c1f ;  /* 0x003c1f00262d7f89 */ /* 0x000ea200000e0000 */
[----:B------:R-:W-:-:S05]  /*1cc70*/  IMAD.IADD R32, R32, 0x1, R209 ;  /* 0x0000000120207824 */ /* 0x000fca00078e02d1 */
[C---:B------:R-:W-:Y:S02]  /*1cc80*/  IADD3 R36, R32.reuse, 0x8, RZ ;  /* 0x0000000820247810 */ /* 0x040fe40007ffe0ff */
[-C--:B------:R-:W-:Y:S02]  /*1cc90*/  ISETP.GE.OR P1, PT, R32, R31.reuse, P0 ;  /* 0x0000001f2000720c */ /* 0x080fe40000726670 */
[----:B------:R-:W-:-:S11]  /*1cca0*/  ISETP.GE.OR P0, PT, R36, R31, P0 ;  /* 0x0000001f2400720c */ /* 0x000fd60000706670 */
[----:B-1----:R-:W-:Y:S01]  /*1ccb0*/  @!P1 ST.E [R42.64], R11 ;  /* 0x0000000b2a009985 */ /* 0x002fe2000c101908 */
[----:B------:R-:W-:-:S03]  /*1ccc0*/  ISETP.GE.AND P1, PT, R36, R31, PT ;  /* 0x0000001f2400720c */ /* 0x000fc60003f26270 */
[----:B--2---:R1:W-:Y:S01]  /*1ccd0*/  @!P0 ST.E [R44.64], R0 ;  /* 0x000000002c008985 */ /* 0x0043e2000c101908 */
[----:B------:R-:W-:Y:S02]  /*1cce0*/  ISETP.GE.AND P0, PT, R32, R31, PT ;  /* 0x0000001f2000720c */ /* 0x000fe40003f06270 */
[----:B-1----:R-:W-:Y:S01]  /*1ccf0*/  P2R R0, PR, RZ, 0x2 ;  /* 0x00000002ff007803 */ /* 0x002fe20000000000 */
[----:B------:R-:W-:Y:S05]  /*1cd00*/  @P2 BRA `(.L_x_2174) ;  /* 0x0000069000002947 */ /* 0x000fea0003800000 */
[----:B------:R-:W-:Y:S01]  /*1cd10*/  IMAD R34, R34, c[0x0][0x3a0], RZ ;  /* 0x0000e80022227a24 */ /* 0x000fe200078e02ff */
[----:B------:R-:W-:Y:S01]  /*1cd20*/  LEA R0, R28, R29, 0x5 ;  /* 0x0000001d1c007211 */ /* 0x000fe200078e28ff */
[C---:B------:R-:W-:Y:S01]  /*1cd30*/  IMAD.WIDE.U32 R2, R30.reuse, c[0x0][0x3a0], RZ ;  /* 0x0000e8001e027a25 */ /* 0x040fe200078e00ff */
[----:B------:R1:W2:Y:S01]  /*1cd40*/  LDS.128 R40, [R234+0x80] ;  /* 0x00008000ea287984 */ /* 0x0002a20000000c00 */
[----:B------:R-:W-:Y:S02]  /*1cd50*/  IADD3 R29, R29, R209, RZ ;  /* 0x000000d11d1d7210 */ /* 0x000fe40007ffe0ff */
[----:B------:R-:W-:Y:S01]  /*1cd60*/  IMAD R30, R30, c[0x0][0x3a4], R34 ;  /* 0x0000e9001e1e7a24 */ /* 0x000fe200078e0222 */
[----:B------:R-:W-:Y:S01]  /*1cd70*/  MOV R6, R2 ;  /* 0x0000000200067202 */ /* 0x000fe20000000f00 */
[----:B------:R1:W3:Y:S01]  /*1cd80*/  LDS.128 R36, [R234+0x1080] ;  /* 0x00108000ea247984 */ /* 0x0002e20000000c00 */
[----:B------:R-:W-:-:S02]  /*1cd90*/  IADD3 R0, R209, R0, RZ ;  /* 0x00000000d1007210 */ /* 0x000fc40007ffe0ff */
[----:B------:R-:W-:Y:S01]  /*1cda0*/  IADD3 R7, R3, R30, RZ ;  /* 0x0000001e03077210 */ /* 0x000fe20007ffe0ff */
[----:B------:R1:W4:Y:S01]  /*1cdb0*/  LDS.128 R24, [R234+0x3080] ;  /* 0x00308000ea187984 */ /* 0x0003220000000c00 */
[----:B------:R-:W-:Y:S01]  /*1cdc0*/  SHF.R.S32.HI R3, RZ, 0x1f, R35 ;  /* 0x0000001fff037819 */ /* 0x000fe20000011423 */
[----:B------:R-:W-:Y:S01]  /*1cdd0*/  @P3 IMAD.HI.U32 R4, R0, c[0x0][0x4ec], RZ ;  /* 0x00013b0000043a27 */ /* 0x000fe200078e00ff */
[----:B------:R-:W-:Y:S01]  /*1cde0*/  MOV R2, R0 ;  /* 0x0000000000027202 */ /* 0x000fe20000000f00 */
[----:B------:R1:W1:Y:S02]  /*1cdf0*/  LDS.128 R20, [R234+0x4080] ;  /* 0x00408000ea147984 */ /* 0x0002640000000c00 */
[C---:B------:R-:W-:Y:S01]  /*1ce00*/  IMAD.WIDE.U32 R6, R227.reuse, c[0x0][0x3e8], R6 ;  /* 0x0000fa00e3067a25 */ /* 0x040fe200078e0006 */
[----:B------:R-:W-:Y:S01]  /*1ce10*/  @P3 SHF.R.U32.HI R2, RZ, c[0x0][0x4f0], R4 ;  /* 0x00013c00ff023a19 */ /* 0x000fe20000011604 */
[----:B------:R1:W1:Y:S02]  /*1ce20*/  LDS.128 R16, [R234+0x5080] ;  /* 0x00508000ea107984 */ /* 0x0002640000000c00 */
[----:B------:R-:W-:Y:S01]  /*1ce30*/  IMAD R7, R227, c[0x0][0x3ec], R7 ;  /* 0x0000fb00e3077a24 */ /* 0x000fe200078e0207 */
[----:B------:R-:W-:Y:S01]  /*1ce40*/  SHF.R.S32.HI R9, RZ, 0x1f, R2 ;  /* 0x0000001fff097819 */ /* 0x000fe20000011402 */
[----:B------:R-:W-:Y:S01]  /*1ce50*/  IMAD R3, R3, c[0x0][0x3f0], RZ ;  /* 0x0000fc0003037a24 */ /* 0x000fe200078e02ff */
[----:B------:R-:W-:Y:S01]  /*1ce60*/  IADD3 R8, -R2, RZ, RZ ;  /* 0x000000ff02087210 */ /* 0x000fe20007ffe1ff */
[----:B------:R-:W-:-:S02]  /*1ce70*/  IMAD.WIDE.U32 R44, R35, c[0x0][0x3f0], R6 ;  /* 0x0000fc00232c7a25 */ /* 0x000fc400078e0006 */
[----:B------:R1:W1:Y:S02]  /*1ce80*/  LDS.128 R4, [R234+0x6080] ;  /* 0x00608000ea047984 */ /* 0x0002640000000c00 */
[----:B------:R-:W-:Y:S02]  /*1ce90*/  IMAD R3, R35, c[0x0][0x3f4], R3 ;  /* 0x0000fd0023037a24 */ /* 0x000fe400078e0203 */
[----:B------:R1:W1:Y:S01]  /*1cea0*/  LDS.128 R32, [R234+0x2080] ;  /* 0x00208000ea207984 */ /* 0x0002620000000c00 */
[----:B------:R-:W-:Y:S02]  /*1ceb0*/  IMAD R9, R9, c[0x0][0x3e0], RZ ;  /* 0x0000f80009097a24 */ /* 0x000fe400078e02ff */
[----:B------:R-:W-:Y:S01]  /*1cec0*/  IADD3 R45, R45, R3, RZ ;  /* 0x000000032d2d7210 */ /* 0x000fe20007ffe0ff */
[----:B------:R-:W1:Y:S01]  /*1ced0*/  LDS.128 R232, [R234+0x7080] ;  /* 0x00708000eae87984 */ /* 0x000e620000000c00 */
[----:B------:R-:W-:Y:S02]  /*1cee0*/  IMAD R8, R8, c[0x0][0x4e8], R0 ;  /* 0x00013a0008087a24 */ /* 0x000fe400078e0200 */
        /* <DEDUP_REMOVED lines=12> */
.L_x_2236:
[----:B------:R-:W-:Y:S05]  /*1cfb0*/  BRA.DIV ~URZ, `(.L_x_2176) ;  /* 0x000030327f007947 */ /* 0x000fea000b800000 */
[----:B------:R4:W2:Y:S02]  /*1cfc0*/  SHFL.IDX PT, R8, R0, RZ, 0x181f ;  /* 0x00181fff00087589 */ /* 0x0008a400000e0000 */
.L_x_2237:
        /* <DEDUP_REMOVED lines=11> */
.L_x_2178:
[----:B------:R-:W-:Y:S05]  /*1d080*/  BSYNC B0 ;  /* 0x0000000000007941 */ /* 0x000fea0003800000 */
.L_x_2177:
[----:B------:R-:W-:Y:S05]  /*1d090*/  BRA.DIV ~URZ, `(.L_x_2179) ;  /* 0x00002fc27f007947 */ /* 0x000fea000b800000 */
[----:B---3--:R3:W4:Y:S04]  /*1d0a0*/  SHFL.IDX PT, R3, R2, 0x1, 0x181f ;  /* 0x00381f0002037f89 */ /* 0x00872800000e0000 */
[----:B--2---:R3:W2:Y:S02]  /*1d0b0*/  SHFL.IDX PT, R9, R0, 0x1, 0x181f ;  /* 0x00381f0000097f89 */ /* 0x0046a400000e0000 */
.L_x_2238:
[----:B------:R-:W-:Y:S01]  /*1d0c0*/  IADD3 R8, R29, 0x20, RZ ;  /* 0x000000201d087810 */ /* 0x000fe20007ffe0ff */
[----:B------:R-:W-:Y:S03]  /*1d0d0*/  BSSY B0, `(.L_x_2180) ;  /* 0x000000b000007945 */ /* 0x000fe60003800000 */
[----:B------:R-:W-:-:S13]  /*1d0e0*/  ISETP.GE.AND P0, PT, R8, R31, PT ;  /* 0x0000001f0800720c */ /* 0x000fda0003f06270 */
[----:B------:R-:W-:Y:S05]  /*1d0f0*/  @P0 BRA `(.L_x_2181) ;  /* 0x0000008000000947 */ /* 0x000fea0003800000 */
[----:B------:R-:W-:Y:S02]  /*1d100*/  ISETP.GE.AND P1, PT, R116, c[0x0][0x3c8], PT ;  /* 0x0000f20074007a0c */ /* 0x000fe40003f26270 */
[----:B------:R-:W-:-:S11]  /*1d110*/  ISETP.GE.AND P0, PT, R13, c[0x0][0x3c8], PT ;  /* 0x0000f2000d007a0c */ /* 0x000fd60003f06270 */
[CC--:B--2---:R-:W-:Y:S02]  /*1d120*/  @!P1 LEA R8, P3, R116.reuse, R9.reuse, 0x1 ;  /* 0x0000000974089211 */ /* 0x0c4fe400078608ff */
[C---:B-1----:R-:W-:Y:S02]  /*1d130*/  @!P0 LEA R20, P2, R13.reuse, R9, 0x1 ;  /* 0x000000090d148211 */ /* 0x042fe400078408ff */
[-C--:B----4-:R-:W-:Y:S02]  /*1d140*/  @!P1 LEA.HI.X R9, R116, R3.reuse, R15, 0x1, P3 ;  /* 0x0000000374099211 */ /* 0x090fe400018f0c0f */
[----:B------:R-:W-:-:S03]  /*1d150*/  @!P0 LEA.HI.X R21, R13, R3, R14, 0x1, P2 ;  /* 0x000000030d158211 */ /* 0x000fc600010f0c0e */
[----:B------:R1:W-:Y:S04]  /*1d160*/  @!P1 ST.E.128 [R8.64], R36 ;  /* 0x0000002408009985 */ /* 0x0003e8000c101d08 */
[----:B------:R1:W-:Y:S02]  /*1d170*/  @!P0 ST.E.128 [R20.64], R16 ;  /* 0x0000001014008985 */ /* 0x0003e4000c101d08 */
.L_x_2181:
[----:B------:R-:W-:Y:S05]  /*1d180*/  BSYNC B0 ;  /* 0x0000000000007941 */ /* 0x000fea0003800000 */
.L_x_2180:
[----:B------:R-:W-:Y:S05]  /*1d190*/  BRA.DIV ~URZ, `(.L_x_2182) ;  /* 0x00002f927f007947 */ /* 0x000fea000b800000 */
[----:B----4-:R4:W3:Y:S02]  /*1d1a0*/  SHFL.IDX PT, R3, R2, 0x2, 0x181f ;  /* 0x00581f0002037f89 */ /* 0x0108e400000e0000 */
.L_x_2239:
[----:B------:R-:W-:Y:S05]  /*1d1b0*/  BRA.DIV ~URZ, `(.L_x_2183) ;  /* 0x00002fe27f007947 */ /* 0x000fea000b800000 */
[----:B-12---:R1:W2:Y:S02]  /*1d1c0*/  SHFL.IDX PT, R9, R0, 0x2, 0x181f ;  /* 0x00581f0000097f89 */ /* 0x0062a400000e0000 */
.L_x_2240:
        /* <DEDUP_REMOVED lines=11> */
[----:B------:R2:W-:Y:S02]  /*1d280*/  @!P0 ST.E.128 [R16.64], R4 ;  /* 0x0000000410008985 */ /* 0x0005e4000c101d08 */
.L_x_2185:
[----:B------:R-:W-:Y:S05]  /*1d290*/  BSYNC B0 ;  /* 0x0000000000007941 */ /* 0x000fea0003800000 */
.L_x_2184:
[----:B------:R-:W-:Y:S05]  /*1d2a0*/  BRA.DIV ~URZ, `(.L_x_2186) ;  /* 0x00002f627f007947 */ /* 0x000fea000b800000 */
[----:B---34-:R-:W3:Y:S04]  /*1d2b0*/  SHFL.IDX PT, R2, R2, 0x3, 0x181f ;  /* 0x00781f0002027f89 */ /* 0x018ee800000e0000 */
[----:B-1----:R-:W1:Y:S02]  /*1d2c0*/  SHFL.IDX PT, R0, R0, 0x3, 0x181f ;  /* 0x00781f0000007f89 */ /* 0x002e6400000e0000 */
.L_x_2241:
[----:B------:R-:W-:-:S04]  /*1d2d0*/  IADD3 R29, R29, 0x60, RZ ;  /* 0x000000601d1d7810 */ /* 0x000fc80007ffe0ff */
[----:B------:R-:W-:-:S13]  /*1d2e0*/  ISETP.GE.AND P0, PT, R29, R31, PT ;  /* 0x0000001f1d00720c */ /* 0x000fda0003f06270 */
[----:B------:R-:W-:Y:S05]  /*1d2f0*/  @P0 BRA `(.L_x_2187) ;  /* 0x0000185000000947 */ /* 0x000fea0003800000 */
[----:B------:R-:W-:-:S13]  /*1d300*/  ISETP.GE.AND P0, PT, R116, c[0x0][0x3c8], PT ;  /* 0x0000f20074007a0c */ /* 0x000fda0003f06270 */
[----:B-12---:R-:W-:-:S04]  /*1d310*/  @!P0 LEA R4, P1, R116, R0, 0x1 ;  /* 0x0000000074048211 */ /* 0x006fc800078208ff */
        /* <DEDUP_REMOVED lines=8> */
.L_x_2174:
[----:B------:R-:W-:Y:S01]  /*1d3a0*/  IMAD R34, R34, c[0x0][0x408], RZ ;  /* 0x0001020022227a24 */ /* 0x000fe200078e02ff */
[----:B------:R-:W-:Y:S01]  /*1d3b0*/  SHF.R.S32.HI R11, RZ, 0x1f, R35 ;  /* 0x0000001fff0b7819 */ /* 0x000fe20000011423 */
[----:B------:R-:W-:-:S04]  /*1d3c0*/  IMAD.WIDE.U32 R14, R30, c[0x0][0x408], RZ ;  /* 0x000102001e0e7a25 */ /* 0x000fc800078e00ff */
[----:B------:R-:W-:Y:S02]  /*1d3d0*/  IMAD R34, R30, c[0x0][0x40c], R34 ;  /* 0x000103001e227a24 */ /* 0x000fe400078e0222 */
[----:B------:R-:W-:Y:S02]  /*1d3e0*/  IMAD R11, R11, c[0x0][0x440], RZ ;  /* 0x000110000b0b7a24 */ /* 0x000fe400078e02ff */
[----:B------:R-:W-:Y:S01]  /*1d3f0*/  @P3 IMAD.HI.U32 R13, R33, c[0x0][0x4ec], RZ ;  /* 0x00013b00210d3a27 */ /* 0x000fe200078e00ff */
[----:B------:R-:W-:-:S03]  /*1d400*/  IADD3 R15, R15, R34, RZ ;  /* 0x000000220f0f7210 */ /* 0x000fc60007ffe0ff */
[----:B------:R-:W-:Y:S02]  /*1d410*/  IMAD R11, R35, c[0x0][0x444], R11 ;  /* 0x00011100230b7a24 */ /* 0x000fe400078e020b */
[----:B------:R-:W-:-:S04]  /*1d420*/  IMAD.WIDE.U32 R14, R227, c[0x0][0x438], R14 ;  /* 0x00010e00e30e7a25 */ /* 0x000fc800078e000e */
[----:B------:R-:W-:-:S04]  /*1d430*/  IMAD R15, R227, c[0x0][0x43c], R15 ;  /* 0x00010f00e30f7a24 */ /* 0x000fc800078e020f */
[----:B------:R-:W-:Y:S01]  /*1d440*/  IMAD.WIDE.U32 R28, R35, c[0x0][0x440], R14 ;  /* 0x00011000231c7a25 */ /* 0x000fe200078e000e */
[----:B------:R-:W-:Y:S02]  /*1d450*/  MOV R14, R33 ;  /* 0x00000021000e7202 */ /* 0x000fe40000000f00 */
[----:B------:R-:W-:Y:S02]  /*1d460*/  @P3 SHF.R.U32.HI R14, RZ, c[0x0][0x4f0], R13 ;  /* 0x00013c00ff0e3a19 */ /* 0x000fe4000001160d */
[----:B------:R-:W-:Y:S02]  /*1d470*/  IADD3 R29, R29, R11, RZ ;  /* 0x0000000b1d1d7210 */ /* 0x000fe40007ffe0ff */
[----:B------:R-:W-:Y:S02]  /*1d480*/  SHF.R.S32.HI R13, RZ, 0x1f, R14 ;  /* 0x0000001fff0d7819 */ /* 0x000fe4000001140e */
[----:B------:R-:W-:Y:S01]  /*1d490*/  IADD3 R11, -R14, RZ, RZ ;  /* 0x000000ff0e0b7210 */ /* 0x000fe20007ffe1ff */
[----:B------:R-:W-:-:S04]  /*1d4a0*/  IMAD.WIDE.U32 R28, R233, c[0x0][0x448], R28 ;  /* 0x00011200e91c7a25 */ /* 0x000fc800078e001c */
[----:B------:R-:W-:Y:S02]  /*1d4b0*/  IMAD R13, R13, c[0x0][0x430], RZ ;  /* 0x00010c000d0d7a24 */ /* 0x000fe400078e02ff */
[----:B------:R-:W-:Y:S02]  /*1d4c0*/  IMAD R29, R233, c[0x0][0x44c], R29 ;  /* 0x00011300e91d7a24 */ /* 0x000fe400078e021d */
        /* <DEDUP_REMOVED lines=13> */
[----:B------:R1:W2:Y:S02]  /*1d5a0*/  SHFL.IDX PT, R70, R64, RZ, 0x1c1f ;  /* 0x001c1fff40467589 */ /* 0x0002a400000e0000 */
.L_x_2242:
[----:B------:R-:W-:Y:S05]  /*1d5b0*/  BRA.DIV ~URZ, `(.L_x_2189) ;  /* 0x00002d927f007947 */ /* 0x000fea000b800000 */
[----:B------:R3:W4:Y:S02]  /*1d5c0*/  SHFL.IDX PT, R66, R65, RZ, 0x1c1f ;  /* 0x001c1fff41427589 */ /* 0x00072400000e0000 */
.L_x_2243:
        /* <DEDUP_REMOVED lines=38> */
[----:B----4-:R-:W-:Y:S02]  /*1d830*/  @!P0 LEA R68, P2, R15, R66, 0x2 ;  /* 0x000000420f448211 */ /* 0x010fe400078410ff */
[----:B------:R-:W-:Y:S02]  /*1d840*/  @!P1 IMAD.WIDE R72, R217, 0x4, R66 ;  /* 0x00000004d9489825 */ /* 0x000fe400078e0242 */
[----:B------:R-:W-:Y:S02]  /*1d850*/  @!P0 LEA.HI.X R69, R15, R70, R14, 0x2, P2 ;  /* 0x000000460f458211 */ /* 0x000fe400010f140e */
[----:B------:R-:W-:Y:S01]  /*1d860*/  ISETP.GE.AND P2, PT, R46, c[0x0][0x3c8], PT ;  /* 0x0000f2002e007a0c */ /* 0x000fe20003f46270 */
        /* <DEDUP_REMOVED lines=19> */
[----:B--2---:R-:W-:-:S04]  /*1d9a0*/  @!P3 LEA R2, P5, R40, R66, 0x2 ;  /* 0x000000422802b211 */ /* 0x004fc800078a10ff */
[----:B------:R-:W-:Y:S02]  /*1d9b0*/  @!P3 LEA.HI.X R3, R40, R70, R39, 0x2, P5 ;  /* 0x000000462803b211 */ /* 0x000fe400028f1427 */
[C---:B----4-:R-:W-:Y:S02]  /*1d9c0*/  @!P4 LEA R4, P0, R38.reuse, R66, 0x2 ;  /* 0x000000422604c211 */ /* 0x050fe400078010ff */
[----:B------:R-:W-:Y:S01]  /*1d9d0*/  ISETP.GE.AND P5, PT, R29, c[0x0][0x3c8], PT ;  /* 0x0000f2001d007a0c */ /* 0x000fe20003fa6270 */
[----:B------:R2:W-:Y:S01]  /*1d9e0*/  @!P3 ST.E.64 [R2.64], R84 ;  /* 0x000000540200b985 */ /* 0x0005e2000c101b08 */
[----:B------:R-:W-:Y:S02]  /*1d9f0*/  @!P4 LEA.HI.X R5, R38, R70, R37, 0x2, P0 ;  /* 0x000000462605c211 */ /* 0x000fe400000f1425 */
[----:B------:R-:W-:-:S03]  /*1da00*/  @!P1 LEA R6, P3, R34, R66, 0x2 ;  /* 0x0000004222069211 */ /* 0x000fc600078610ff */
[----:B------:R4:W-:Y:S01]  /*1da10*/  @!P4 ST.E.64 [R4.64], R88 ;  /* 0x000000580400c985 */ /* 0x0009e2000c101b08 */
[----:B------:R-:W-:Y:S02]  /*1da20*/  @!P1 LEA.HI.X R7, R34, R70, R11, 0x2, P3 ;  /* 0x0000004622079211 */ /* 0x000fe400018f140b */
[----:B------:R-:W-:Y:S02]  /*1da30*/  ISETP.GE.AND P4, PT, R63, c[0x0][0x3c8], PT ;  /* 0x0000f2003f007a0c */ /* 0x000fe40003f86270 */
[----:B--2---:R-:W-:-:S04]  /*1da40*/  @!P2 LEA R2, P0, R31, R66, 0x2 ;  /* 0x000000421f02a211 */ /* 0x004fc800078010ff */
[----:B------:R-:W-:Y:S02]  /*1da50*/  @!P2 LEA.HI.X R3, R31, R70, R30, 0x2, P0 ;  /* 0x000000461f03a211 */ /* 0x000fe400000f141e */
[----:B----4-:R-:W-:-:S03]  /*1da60*/  @!P6 LEA R4, P0, R33, R66, 0x2 ;  /* 0x000000422104e211 */ /* 0x010fc600078010ff */
[----:B------:R2:W-:Y:S01]  /*1da70*/  @!P2 ST.E.64 [R2.64], R92 ;  /* 0x0000005c0200a985 */ /* 0x0005e2000c101b08 */
[----:B------:R-:W-:Y:S02]  /*1da80*/  ISETP.GE.AND P2, PT, R48, c[0x0][0x3c8], PT ;  /* 0x0000f20030007a0c */ /* 0x000fe40003f46270 */
[----:B------:R-:W-:Y:S01]  /*1da90*/  @!P6 LEA.HI.X R5, R33, R70, R32, 0x2, P0 ;  /* 0x000000462105e211 */ /* 0x000fe200000f1420 */
[----:B------:R4:W-:Y:S01]  /*1daa0*/  @!P1 ST.E.64 [R6.64], R96 ;  /* 0x0000006006009985 */ /* 0x0009e2000c101b08 */
[----:B------:R-:W-:Y:S02]  /*1dab0*/  ISETP.GE.AND P1, PT, R44, c[0x0][0x3c8], PT ;  /* 0x0000f2002c007a0c */ /* 0x000fe40003f26270 */
[----:B------:R-:W-:Y:S01]  /*1dac0*/  ISETP.GE.AND P0, PT, R36, c[0x0][0x3c8], PT ;  /* 0x0000f20024007a0c */ /* 0x000fe20003f06270 */
[----:B------:R5:W-:Y:S01]  /*1dad0*/  @!P6 ST.E.64 [R4.64], R100 ;  /* 0x000000640400e985 */ /* 0x000be2000c101b08 */
[----:B--2---:R-:W-:-:S04]  /*1dae0*/  @!P5 LEA R2, P3, R29, R66, 0x2 ;  /* 0x000000421d02d211 */ /* 0x004fc800078610ff */
[----:B------:R-:W-:Y:S02]  /*1daf0*/  @!P5 LEA.HI.X R3, R29, R70, R28, 0x2, P3 ;  /* 0x000000461d03d211 */ /* 0x000fe400018f141c */
[CC--:B----4-:R-:W-:Y:S02]  /*1db00*/  @!P2 LEA R6, P3, R48.reuse, R66.reuse, 0x2 ;  /* 0x000000423006a211 */ /* 0x0d0fe400078610ff */
[C---:B-----5:R-:W-:Y:S01]  /*1db10*/  @!P4 LEA R4, P6, R63.reuse, R66, 0x2 ;  /* 0x000000423f04c211 */ /* 0x060fe200078c10ff */
        /* <DEDUP_REMOVED lines=11> */
.L_x_2191:
[----:B------:R-:W-:Y:S05]  /*1dbd0*/  BSYNC B0 ;  /* 0x0000000000007941 */ /* 0x000fea0003800000 */
.L_x_2190:
[----:B------:R-:W-:Y:S05]  /*1dbe0*/  BRA.DIV ~URZ, `(.L_x_2192) ;  /* 0x000027d27f007947 */ /* 0x000fea000b800000 */
[----:B-1----:R-:W1:Y:S04]  /*1dbf0*/  SHFL.IDX PT, R64, R64, 0x1, 0x1c1f ;  /* 0x003c1f0040407f89 */ /* 0x002e6800000e0000 */
[----:B---3--:R-:W3:Y:S02]  /*1dc00*/  SHFL.IDX PT, R65, R65, 0x1, 0x1c1f ;  /* 0x003c1f0041417f89 */ /* 0x008ee400000e0000 */
.L_x_2244:
[----:B------:R-:W-:-:S13]  /*1dc10*/  ISETP.NE.AND P0, PT, R0, RZ, PT ;  /* 0x000000ff0000720c */ /* 0x000fda0003f05270 */
[----:B------:R-:W-:Y:S05]  /*1dc20*/  @P0 BRA `(.L_x_2187) ;  /* 0x00000f2000000947 */ /* 0x000fea0003800000 */
[----:B------:R-:W-:Y:S02]  /*1dc30*/  ISETP.GE.AND P1, PT, R15, c[0x0][0x3c8], PT ;  /* 0x0000f2000f007a0c */ /* 0x000fe40003f26270 */
[----:B------:R-:W-:Y:S02]  /*1dc40*/  ISETP.GE.AND P2, PT, R217, c[0x0][0x3c8], PT ;  /* 0x0000f200d9007a0c */ /* 0x000fe40003f46270 */
[----:B------:R-:W-:Y:S02]  /*1dc50*/  ISETP.GE.AND P0, PT, R51, c[0x0][0x3c8], PT ;  /* 0x0000f20033007a0c */ /* 0x000fe40003f06270 */
[----:B------:R-:W-:Y:S02]  /*1dc60*/  ISETP.GE.AND P5, PT, R50, c[0x0][0x3c8], PT ;  /* 0x0000f20032007a0c */ /* 0x000fe40003fa6270 */
[----:B------:R-:W-:-:S05]  /*1dc70*/  ISETP.GE.AND P6, PT, R46, c[0x0][0x3c8], PT ;  /* 0x0000f2002e007a0c */ /* 0x000fca0003fc6270 */
[-C--:B---34-:R-:W-:Y:S02]  /*1dc80*/  @!P1 LEA R4, P4, R15, R65.reuse, 0x2 ;  /* 0x000000410f049211 */ /* 0x098fe400078810ff */
[----:B------:R-:W-:Y:S02]  /*1dc90*/  @!P2 IMAD.MOV.U32 R6, RZ, RZ, R65 ;  /* 0x000000ffff06a224 */ /* 0x000fe400078e0041 */
[----:B-1----:R-:W-:Y:S01]  /*1dca0*/  @!P2 IMAD.MOV.U32 R7, RZ, RZ, R64 ;  /* 0x000000ffff07a224 */ /* 0x002fe200078e0040 */
[----:B------:R-:W-:Y:S02]  /*1dcb0*/  @!P0 LEA R2, P3, R51, R65, 0x2 ;  /* 0x0000004133028211 */ /* 0x000fe400078610ff */
[-C--:B------:R-:W-:Y:S01]  /*1dcc0*/  @!P1 LEA.HI.X R5, R15, R64.reuse, R14, 0x2, P4 ;  /* 0x000000400f059211 */ /* 0x080fe200020f140e */
[----:B------:R-:W-:Y:S01]  /*1dcd0*/  @!P2 IMAD.WIDE R6, R217, 0x4, R6 ;  /* 0x00000004d906a825 */ /* 0x000fe200078e0206 */
[----:B------:R-:W-:Y:S02]  /*1dce0*/  ISETP.GE.AND P4, PT, R42, c[0x0][0x3c8], PT ;  /* 0x0000f2002a007a0c */ /* 0x000fe40003f86270 */
[----:B------:R-:W-:-:S02]  /*1dcf0*/  @!P0 LEA.HI.X R3, R51, R64, R13, 0x2, P3 ;  /* 0x0000004033038211 */ /* 0x000fc400018f140d */
[----:B------:R-:W-:Y:S01]  /*1dd00*/  @!P2 ST.E.64 [R6.64], R114 ;  /* 0x000000720600a985 */ /* 0x000fe2000c101b08 */
[----:B------:R-:W-:Y:S02]  /*1dd10*/  ISETP.GE.AND P3, PT, R40, c[0x0][0x3c8], PT ;  /* 0x0000f20028007a0c */ /* 0x000fe40003f66270 */
[----:B------:R-:W-:Y:S01]  /*1dd20*/  ISETP.GE.AND P2, PT, R38, c[0x0][0x3c8], PT ;  /* 0x0000f20026007a0c */ /* 0x000fe20003f46270 */
[----:B------:R1:W-:Y:S04]  /*1dd30*/  @!P1 ST.E.64 [R4.64], R110 ;  /* 0x0000006e04009985 */ /* 0x0003e8000c101b08 */
[----:B------:R3:W-:Y:S01]  /*1dd40*/  @!P0 ST.E.64 [R2.64], R18 ;  /* 0x0000001202008985 */ /* 0x0007e2000c101b08 */
[-C--:B-1----:R-:W-:Y:S02]  /*1dd50*/  @!P5 LEA R4, P0, R50, R65.reuse, 0x2 ;  /* 0x000000413204d211 */ /* 0x082fe400078010ff */
[----:B---3--:R-:W-:-:S02]  /*1dd60*/  @!P6 LEA R2, P1, R46, R65, 0x2 ;  /* 0x000000412e02e211 */ /* 0x008fc400078210ff */
[-C--:B------:R-:W-:Y:S02]  /*1dd70*/  @!P5 LEA.HI.X R5, R50, R64.reuse, R49, 0x2, P0 ;  /* 0x000000403205d211 */ /* 0x080fe400000f1431 */
[-C--:B------:R-:W-:Y:S02]  /*1dd80*/  @!P4 LEA R6, P0, R42, R65.reuse, 0x2 ;  /* 0x000000412a06c211 */ /* 0x080fe400078010ff */
[-C--:B------:R-:W-:Y:S01]  /*1dd90*/  @!P6 LEA.HI.X R3, R46, R64.reuse, R45, 0x2, P1 ;  /* 0x000000402e03e211 */ /* 0x080fe200008f142d */
[----:B------:R1:W-:Y:S01]  /*1dda0*/  @!P5 ST.E.64 [R4.64], R20 ;  /* 0x000000140400d985 */ /* 0x0003e2000c101b08 */
[----:B------:R-:W-:Y:S02]  /*1ddb0*/  ISETP.GE.AND P1, PT, R31, c[0x0][0x3c8], PT ;  /* 0x0000f2001f007a0c */ /* 0x000fe40003f26270 */
[----:B------:R-:W-:Y:S02]  /*1ddc0*/  @!P4 LEA.HI.X R7, R42, R64, R41, 0x2, P0 ;  /* 0x000000402a07c211 */ /* 0x000fe400000f1429 */
[----:B------:R-:W-:-:S02]  /*1ddd0*/  @!P3 LEA R8, P0, R40, R65, 0x2 ;  /* 0x000000412808b211 */ /* 0x000fc400078010ff */
[----:B------:R-:W-:Y:S02]  /*1dde0*/  ISETP.GE.AND P6, PT, R34, c[0x0][0x3c8], PT ;  /* 0x0000f20022007a0c */ /* 0x000fe40003fc6270 */
[-C--:B------:R-:W-:Y:S02]  /*1ddf0*/  @!P3 LEA.HI.X R9, R40, R64.reuse, R39, 0x2, P0 ;  /* 0x000000402809b211 */ /* 0x080fe400000f1427 */
[CC--:B------:R-:W-:Y:S02]  /*1de00*/  @!P2 LEA R14, P0, R38.reuse, R65.reuse, 0x2 ;  /* 0x00000041260ea211 */ /* 0x0c0fe400078010ff */
[----:B------:R-:W-:Y:S02]  /*1de10*/  ISETP.GE.AND P5, PT, R33, c[0x0][0x3c8], PT ;  /* 0x0000f20021007a0c */ /* 0x000fe40003fa6270 */
[----:B------:R-:W-:Y:S02]  /*1de20*/  @!P2 LEA.HI.X R15, R38, R64, R37, 0x2, P0 ;  /* 0x00000040260fa211 */ /* 0x000fe400000f1425 */
[----:B------:R-:W-:-:S04]  /*1de30*/  @!P1 LEA R16, P0, R31, R65, 0x2 ;  /* 0x000000411f109211 */ /* 0x000fc800078010ff */
[----:B------:R-:W-:Y:S02]  /*1de40*/  @!P1 LEA.HI.X R17, R31, R64, R30, 0x2, P0 ;  /* 0x000000401f119211 */ /* 0x000fe400000f141e */
[----:B------:R-:W-:-:S13]  /*1de50*/  ISETP.GE.AND P0, PT, R46, c[0x0][0x3c8], PT ;  /* 0x0000f2002e007a0c */ /* 0x000fda0003f06270 */
[----:B------:R3:W-:Y:S01]  /*1de60*/  @!P0 ST.E.64 [R2.64], R22 ;  /* 0x0000001602008985 */ /* 0x0007e2000c101b08 */
[----:B-1----:R-:W-:-:S03]  /*1de70*/  @!P6 LEA R4, P0, R34, R65, 0x2 ;  /* 0x000000412204e211 */ /* 0x002fc600078010ff */
        /* <DEDUP_REMOVED lines=9> */
[-C--:B---3--:R-:W-:Y:S02]  /*1df10*/  @!P5 LEA R2, P1, R33, R65.reuse, 0x2 ;  /* 0x000000412102d211 */ /* 0x088fe400078210ff */
[----:B-1----:R-:W-:Y:S02]  /*1df20*/  @!P4 LEA R6, P0, R29, R65, 0x2 ;  /* 0x000000411d06c211 */ /* 0x002fe400078010ff */
        /* <DEDUP_REMOVED lines=10> */
[----:B--2---:R-:W-:-:S03]  /*1dfd0*/  @!P1 LEA R16, P0, R44, R65, 0x2 ;  /* 0x000000412c109211 */ /* 0x004fc600078010ff */
        /* <DEDUP_REMOVED lines=9> */
.L_x_2172:
[----:B------:R-:W-:Y:S01]  /*1e070*/  ISETP.NE.U32.AND P0, PT, RZ, c[0x0][0x508], PT ;  /* 0x00014200ff007a0c */ /* 0x000fe20003f05070 */
[----:B------:R-:W-:Y:S01]  /*1e080*/  IMAD.MOV.U32 R3, RZ, RZ, 0x4 ;  /* 0x00000004ff037424 */ /* 0x000fe200078e00ff */
[----:B------:R-:W-:Y:S01]  /*1e090*/  ISETP.NE.U32.AND P2, PT, RZ, c[0x0][0x500], PT ;  /* 0x00014000ff007a0c */ /* 0x000fe20003f45070 */
[----:B------:R-:W-:Y:S01]  /*1e0a0*/  IMAD.MOV.U32 R0, RZ, RZ, c[0x0][0x388] ;  /* 0x0000e200ff007624 */ /* 0x000fe200078e00ff */
[----:B------:R-:W-:Y:S01]  /*1e0b0*/  ISETP.NE.AND.EX P0, PT, RZ, c[0x0][0x50c], PT, P0 ;  /* 0x00014300ff007a0c */ /* 0x000fe20003f05300 */
[----:B------:R-:W-:Y:S01]  /*1e0c0*/  IMAD.MOV.U32 R2, RZ, RZ, RZ ;  /* 0x000000ffff027224 */ /* 0x000fe200078e00ff */
[----:B------:R-:W-:Y:S01]  /*1e0d0*/  ISETP.NE.AND.EX P2, PT, RZ, c[0x0][0x504], PT, P2 ;  /* 0x00014100ff007a0c */ /* 0x000fe20003f45320 */
[----:B------:R-:W-:-:S10]  /*1e0e0*/  IMAD.WIDE R4, R211, R3, c[0x0][0x500] ;  /* 0x00014000d3047625 */ /* 0x000fd400078e0203 */
[----:B------:R-:W-:Y:S02]  /*1e0f0*/  @P0 IMAD.WIDE R6, R211, R3, c[0x0][0x508] ;  /* 0x00014200d3060625 */ /* 0x000fe400078e0203 */
[----:B------:R1:W5:Y:S04]  /*1e100*/  @P2 LDG.E R2, [R4.64] ;  /* 0x0000000804022981 */ /* 0x000368000c1e1900 */
        /* <DEDUP_REMOVED lines=8> */
.L_x_2193:
[----:B------:R-:W-:Y:S01]  /*1e190*/  ISETP.GT.AND P0, PT, R10, 0x7f, PT ;  /* 0x0000007f0a00780c */ /* 0x000fe20003f04270 */
[----:B------:R-:W-:Y:S01]  /*1e1a0*/  BSSY B0, `(.L_x_2194) ;  /* 0x0000035000007945 */ /* 0x000fe20003800000 */
[----:B-1----:R-:W-:Y:S02]  /*1e1b0*/  SHF.R.S32.HI R4, RZ, 0x1f, R211 ;  /* 0x0000001fff047819 */ /* 0x002fe400000114d3 */
[----:B-----5:R-:W-:-:S02]  /*1e1c0*/  SHF.R.S32.HI R6, RZ, 0x1f, R2 ;  /* 0x0000001fff067819 */ /* 0x020fc40000011402 */
[----:B------:R-:W-:Y:S02]  /*1e1d0*/  SEL R5, R211, RZ, !P2 ;  /* 0x000000ffd3057207 */ /* 0x000fe40005000000 */
[----:B------:R-:W-:-:S05]  /*1e1e0*/  SEL R4, R4, RZ, !P2 ;  /* 0x000000ff04047207 */ /* 0x000fca0005000000 */
[----:B------:R-:W-:Y:S05]  /*1e1f0*/  @P0 BRA `(.L_x_2195) ;  /* 0x000002f000000947 */ /* 0x000fea0003800000 */
[----:B------:R-:W-:Y:S01]  /*1e200*/  IMAD R7, R0, c[0x0][0x4e8], RZ ;  /* 0x00013a0000077a24 */ /* 0x000fe200078e02ff */
[----:B------:R-:W-:-:S04]  /*1e210*/  IADD3 R3, R209, R10, RZ ;  /* 0x0000000ad1037210 */ /* 0x000fc80007ffe0ff */
        /* <DEDUP_REMOVED lines=45> */
.L_x_2195:
[----:B------:R-:W-:Y:S05]  /*1e4f0*/  BSYNC B0 ;  /* 0x0000000000007941 */ /* 0x000fea0003800000 */
.L_x_2194:
[----:B------:R-:W-:-:S13]  /*1e500*/  ISETP.GT.AND P0, PT, R210, 0x1, PT ;  /* 0x00000001d200780c */ /* 0x000fda0003f04270 */
[----:B------:R-:W-:Y:S05]  /*1e510*/  @P0 BRA `(.L_x_2187) ;  /* 0x0000063000000947 */ /* 0x000fea0003800000 */
[----:B-1----:R-:W-:Y:S01]  /*1e520*/  MOV R3, c[0x0][0x4e8] ;  /* 0x00013a0000037a02 */ /* 0x002fe20000000f00 */
[----:B------:R-:W-:Y:S01]  /*1e530*/  IMAD R6, R6, c[0x0][0x3a0], RZ ;  /* 0x0000e80006067a24 */ /* 0x000fe200078e02ff */
[----:B------:R-:W-:Y:S01]  /*1e540*/  LEA R28, R28, R29, 0x5 ;  /* 0x0000001d1c1c7211 */ /* 0x000fe200078e28ff */
[----:B------:R-:W-:Y:S01]  /*1e550*/  IMAD R4, R4, c[0x0][0x3f0], RZ ;  /* 0x0000fc0004047a24 */ /* 0x000fe200078e02ff */
[----:B------:R-:W-:Y:S01]  /*1e560*/  ISETP.NE.AND P0, PT, R3, 0x1, PT ;  /* 0x000000010300780c */ /* 0x000fe20003f05270 */
[C---:B------:R-:W-:Y:S01]  /*1e570*/  IMAD R6, R2.reuse, c[0x0][0x3a4], R6 ;  /* 0x0000e90002067a24 */ /* 0x040fe200078e0206 */
[----:B------:R-:W-:Y:S01]  /*1e580*/  IADD3 R28, R209, R28, RZ ;  /* 0x0000001cd11c7210 */ /* 0x000fe20007ffe0ff */
[----:B------:R-:W-:Y:S01]  /*1e590*/  IMAD.WIDE.U32 R2, R2, c[0x0][0x3a0], RZ ;  /* 0x0000e80002027a25 */ /* 0x000fe200078e00ff */
[----:B------:R-:W-:-:S03]  /*1e5a0*/  IADD3 R29, R29, R209, RZ ;  /* 0x000000d11d1d7210 */ /* 0x000fc60007ffe0ff */
[----:B------:R-:W-:Y:S01]  /*1e5b0*/  IMAD R4, R5, c[0x0][0x3f4], R4 ;  /* 0x0000fd0005047a24 */ /* 0x000fe200078e0204 */
[----:B------:R-:W-:Y:S02]  /*1e5c0*/  IADD3 R9, R3, R6, RZ ;  /* 0x0000000603097210 */ /* 0x000fe40007ffe0ff */
[----:B------:R-:W-:Y:S02]  /*1e5d0*/  MOV R8, R2 ;  /* 0x0000000200087202 */ /* 0x000fe40000000f00 */
[----:B------:R-:W-:Y:S01]  /*1e5e0*/  MOV R6, R28 ;  /* 0x0000001c00067202 */ /* 0x000fe20000000f00 */
        /* <DEDUP_REMOVED lines=9> */
[----:B------:R-:W-:Y:S01]  /*1e680*/  IMAD R3, R3, c[0x0][0x4e8], R28 ;  /* 0x00013a0003037a24 */ /* 0x000fe200078e021c */
[----:B------:R-:W-:Y:S01]  /*1e690*/  MOV R4, R8 ;  /* 0x0000000800047202 */ /* 0x000fe20000000f00 */
[----:B------:R-:W-:-:S04]  /*1e6a0*/  IMAD R2, R6, c[0x0][0x3e4], R2 ;  /* 0x0000f90006027a24 */ /* 0x000fc800078e0202 */
        /* <DEDUP_REMOVED lines=11> */
[----:B------:R1:W3:Y:S02]  /*1e760*/  SHFL.IDX PT, R4, R3, RZ, 0x181f ;  /* 0x00181fff03047589 */ /* 0x0002e400000e0000 */
.L_x_2245:
[----:B------:R-:W-:Y:S05]  /*1e770*/  BRA.DIV ~URZ, `(.L_x_2197) ;  /* 0x00001d827f007947 */ /* 0x000fea000b800000 */
[----:B------:R4:W1:Y:S02]  /*1e780*/  SHFL.IDX PT, R5, R2, RZ, 0x181f ;  /* 0x00181fff02057589 */ /* 0x00086400000e0000 */
.L_x_2246:
[----:B------:R-:W-:Y:S01]  /*1e790*/  IMAD R0, R0, c[0x0][0x4e8], RZ ;  /* 0x00013a0000007a24 */ /* 0x000fe200078e02ff */
[----:B------:R-:W-:Y:S04]  /*1e7a0*/  BSSY B0, `(.L_x_2198) ;  /* 0x000000b000007945 */ /* 0x000fe80003800000 */
[----:B------:R-:W-:-:S13]  /*1e7b0*/  ISETP.GE.AND P0, PT, R29, R0, PT ;  /* 0x000000001d00720c */ /* 0x000fda0003f06270 */
[----:B------:R-:W-:Y:S05]  /*1e7c0*/  @P0 BRA `(.L_x_2199) ;  /* 0x0000008000000947 */ /* 0x000fea0003800000 */
[----:B------:R-:W-:Y:S02]  /*1e7d0*/  ISETP.GE.AND P1, PT, R116, c[0x0][0x3c8], PT ;  /* 0x0000f20074007a0c */ /* 0x000fe40003f26270 */
[----:B------:R-:W-:-:S11]  /*1e7e0*/  ISETP.GE.AND P0, PT, R13, c[0x0][0x3c8], PT ;  /* 0x0000f2000d007a0c */ /* 0x000fd60003f06270 */
[CC--:B-1----:R-:W-:Y:S02]  /*1e7f0*/  @!P1 LEA R6, P3, R116.reuse, R5.reuse, 0x1 ;  /* 0x0000000574069211 */ /* 0x0c2fe400078608ff */
[C---:B------:R-:W-:Y:S02]  /*1e800*/  @!P0 LEA R8, P2, R13.reuse, R5, 0x1 ;  /* 0x000000050d088211 */ /* 0x040fe400078408ff */
[-C--:B---3--:R-:W-:Y:S02]  /*1e810*/  @!P1 LEA.HI.X R7, R116, R4.reuse, R15, 0x1, P3 ;  /* 0x0000000474079211 */ /* 0x088fe400018f0c0f */
[----:B------:R-:W-:-:S03]  /*1e820*/  @!P0 LEA.HI.X R9, R13, R4, R14, 0x1, P2 ;  /* 0x000000040d098211 */ /* 0x000fc600010f0c0e */
[----:B------:R1:W-:Y:S04]  /*1e830*/  @!P1 ST.E.128 [R6.64], RZ ;  /* 0x000000ff06009985 */ /* 0x0003e8000c101d08 */
[----:B------:R1:W-:Y:S02]  /*1e840*/  @!P0 ST.E.128 [R8.64], RZ ;  /* 0x000000ff08008985 */ /* 0x0003e4000c101d08 */
.L_x_2199:
[----:B------:R-:W-:Y:S05]  /*1e850*/  BSYNC B0 ;  /* 0x0000000000007941 */ /* 0x000fea0003800000 */
.L_x_2198:
[----:B------:R-:W-:Y:S05]  /*1e860*/  BRA.DIV ~URZ, `(.L_x_2200) ;  /* 0x00001d027f007947 */ /* 0x000fea000b800000 */
[----:B---3--:R3:W2:Y:S04]  /*1e870*/  SHFL.IDX PT, R4, R3, 0x1, 0x181f ;  /* 0x00381f0003047f89 */ /* 0x0086a800000e0000 */
[----:B-1----:R3:W1:Y:S02]  /*1e880*/  SHFL.IDX PT, R6, R2, 0x1, 0x181f ;  /* 0x00381f0002067f89 */ /* 0x00266400000e0000 */
.L_x_2247:
        /* <DEDUP_REMOVED lines=12> */
.L_x_2202:
[----:B------:R-:W-:Y:S05]  /*1e950*/  BSYNC B0 ;  /* 0x0000000000007941 */ /* 0x000fea0003800000 */
.L_x_2201:
[----:B------:R-:W-:Y:S05]  /*1e960*/  BRA.DIV ~URZ, `(.L_x_2203) ;  /* 0x00001cd27f007947 */ /* 0x000fea000b800000 */
[----:B--2---:R2:W3:Y:S02]  /*1e970*/  SHFL.IDX PT, R4, R3, 0x2, 0x181f ;  /* 0x00581f0003047f89 */ /* 0x0044e400000e0000 */
.L_x_2248:
[----:B------:R-:W-:Y:S05]  /*1e980*/  BRA.DIV ~URZ, `(.L_x_2204) ;  /* 0x00001d227f007947 */ /* 0x000fea000b800000 */
[----:B-1----:R1:W2:Y:S02]  /*1e990*/  SHFL.IDX PT, R6, R2, 0x2, 0x181f ;  /* 0x00581f0002067f89 */ /* 0x0022a400000e0000 */
.L_x_2249:
        /* <DEDUP_REMOVED lines=10> */
[----:B------:R2:W-:Y:S04]  /*1ea40*/  @!P1 ST.E.128 [R8.64], RZ ;  /* 0x000000ff08009985 */ /* 0x0005e8000c101d08 */
[----:B------:R2:W-:Y:S02]  /*1ea50*/  @!P0 ST.E.128 [R6.64], RZ ;  /* 0x000000ff06008985 */ /* 0x0005e4000c101d08 */
.L_x_2206:
[----:B------:R-:W-:Y:S05]  /*1ea60*/  BSYNC B0 ;  /* 0x0000000000007941 */ /* 0x000fea0003800000 */
.L_x_2205:
[----:B------:R-:W-:Y:S05]  /*1ea70*/  BRA.DIV ~URZ, `(.L_x_2207) ;  /* 0x00001ca27f007947 */ /* 0x000fea000b800000 */
[----:B--23--:R-:W2:Y:S04]  /*1ea80*/  SHFL.IDX PT, R3, R3, 0x3, 0x181f ;  /* 0x00781f0003037f89 */ /* 0x00cea800000e0000 */
[----:B-1--4-:R-:W1:Y:S02]  /*1ea90*/  SHFL.IDX PT, R2, R2, 0x3, 0x181f ;  /* 0x00781f0002027f89 */ /* 0x012e6400000e0000 */
.L_x_2250:
[----:B------:R-:W-:-:S04]  /*1eaa0*/  IADD3 R29, R29, 0x60, RZ ;  /* 0x000000601d1d7810 */ /* 0x000fc80007ffe0ff */
        /* <DEDUP_REMOVED lines=10> */
.L_x_2187:
[----:B------:R-:W-:Y:S05]  /*1eb50*/  BSYNC B1 ;  /* 0x0000000000017941 */ /* 0x000fea0003800000 */
.L_x_2171:
[----:B------:R-:W-:-:S13]  /*1eb60*/  ISETP.NE.AND P0, PT, R220, RZ, PT ;  /* 0x000000ffdc00720c */ /* 0x000fda0003f05270 */
[----:B------:R-:W-:Y:S01]  /*1eb70*/  @P0 WARPSYNC 0xffffffff ;  /* 0xffffffff00000948 */ /* 0x000fe20003800000 */
[----:B------:R-:W-:Y:S06]  /*1eb80*/  @P0 BAR.SYNC.DEFER_BLOCKING 0x5, 0x100 ;  /* 0x0144000000000b1d */ /* 0x000fec0000010000 */
[----:B------:R-:W4:Y:S04]  /*1eb90*/  @P0 LDS.128 R208, [0xe100] ;  /* 0x00e10000ffd00984 */ /* 0x000f280000000c00 */
[----:B------:R-:W-:Y:S06]  /*1eba0*/  @P0 BAR.ARV 0x4, 0x100 ;  /* 0x0104000000000b1d */ /* 0x000fec0000002000 */
[----:B------:R-:W-:Y:S05]  /*1ebb0*/  @P0 BRA `(.L_x_2208) ;  /* 0x00000ea000000947 */ /* 0x000fea0003800000 */
[----:B------:R-:W-:Y:S01]  /*1ebc0*/  LOP3.LUT R10, R10, 0x1f, RZ, 0xc0, !PT ;  /* 0x0000001f0a0a7812 */ /* 0x000fe200078ec0ff */
[----:B-1-34-:R-:W-:-:S03]  /*1ebd0*/  IMAD.MOV.U32 R2, RZ, RZ, RZ ;  /* 0x000000ffff027224 */ /* 0x01afc600078e00ff */
[----:B------:R-:W-:Y:S01]  /*1ebe0*/  ISETP.NE.AND P6, PT, R10, 0x1f, PT ;  /* 0x0000001f0a00780c */ /* 0x000fe20003fc5270 */
[----:B------:R-:W-:Y:S10]  /*1ebf0*/  BRA.DIV ~URZ, `(.L_x_2209) ;  /* 0x00001bf27f007947 */ /* 0x000ff4000b800000 */
[----:B------:R1:W3:Y:S02]  /*1ec00*/  SHFL.IDX PT, R0, R12, RZ, 0x1f ;  /* 0x00001fff0c007589 */ /* 0x0002e400000e0000 */
.L_x_2251:
[----:B------:R-:W-:Y:S05]  /*1ec10*/  BRA.DIV ~URZ, `(.L_x_2210) ;  /* 0x00001c427f007947 */ /* 0x000fea000b800000 */
[----:B-1----:R-:W1:Y:S02]  /*1ec20*/  SHFL.IDX PT, R12, R12, 0x1, 0x1f ;  /* 0x00201f000c0c7f89 */ /* 0x002e6400000e0000 */
.L_x_2252:
[----:B--2---:R-:W-:Y:S02]  /*1ec30*/  IMAD.IADD R5, R211, 0x1, R10 ;  /* 0x00000001d3057824 */ /* 0x004fe400078e020a */
[----:B------:R-:W-:-:S03]  /*1ec40*/  IMAD.MOV.U32 R209, RZ, RZ, RZ ;  /* 0x000000ffffd17224 */ /* 0x000fc600078e00ff */
[----:B------:R-:W-:-:S13]  /*1ec50*/  ISETP.GE.OR P0, PT, R5, c[0x0][0x53c], !P6 ;  /* 0x00014f0005007a0c */ /* 0x000fda0007706670 */
[----:B------:R-:W-:Y:S01]  /*1ec60*/  @!P0 IMAD.MOV.U32 R4, RZ, RZ, 0x4 ;  /* 0x00000004ff048424 */ /* 0x000fe200078e00ff */
[----:B------:R-:W-:-:S03]  /*1ec70*/  @!P0 MOV R3, 0x4 ;  /* 0x0000000400038802 */ /* 0x000fc60000000f00 */
[----:B------:R-:W-:-:S04]  /*1ec80*/  @!P0 IMAD.WIDE R6, R5, R4, c[0x0][0x580] ;  /* 0x0001600005068625 */ /* 0x000fc800078e0204 */
[----:B------:R-:W-:Y:S01]  /*1ec90*/  @!P0 IMAD.WIDE R4, R5, R3, c[0x0][0x578] ;  /* 0x00015e0005048625 */ /* 0x000fe200078e0203 */
[----:B------:R-:W2:Y:S04]  /*1eca0*/  @!P0 LDG.E R209, [R6.64] ;  /* 0x0000000806d18981 */ /* 0x000ea8000c1e1900 */
[----:B------:R4:W2:Y:S01]  /*1ecb0*/  @!P0 LDG.E R2, [R4.64] ;  /* 0x0000000804028981 */ /* 0x0008a2000c1e1900 */
[C---:B------:R-:W-:Y:S02]  /*1ecc0*/  ISETP.GE.U32.AND P4, PT, R10.reuse, 0x10, PT ;  /* 0x000000100a00780c */ /* 0x040fe40003f86070 */
[C---:B------:R-:W-:Y:S02]  /*1ecd0*/  ISETP.GE.U32.AND P3, PT, R10.reuse, 0x8, PT ;  /* 0x000000080a00780c */ /* 0x040fe40003f66070 */
[----:B------:R-:W-:-:S02]  /*1ece0*/  ISETP.GE.U32.AND P2, PT, R10, 0x4, PT ;  /* 0x000000040a00780c */ /* 0x000fc40003f46070 */
[C---:B------:R-:W-:Y:S02]  /*1ecf0*/  ISETP.GE.U32.AND P1, PT, R10.reuse, 0x2, PT ;  /* 0x000000020a00780c */ /* 0x040fe40003f26070 */
[----:B------:R-:W-:Y:S02]  /*1ed00*/  ISETP.NE.AND P5, PT, R10, RZ, PT ;  /* 0x000000ff0a00720c */ /* 0x000fe40003fa5270 */
[----:B----4-:R-:W-:Y:S01]  /*1ed10*/  MOV R5, RZ ;  /* 0x000000ff00057202 */ /* 0x010fe20000000f00 */
[----:B--2---:R-:W-:Y:S01]  /*1ed20*/  IMAD R6, R2, R209, RZ ;  /* 0x000000d102067224 */ /* 0x004fe200078e02ff */
[----:B------:R-:W-:Y:S07]  /*1ed30*/  BRA.DIV ~URZ, `(.L_x_2211) ;  /* 0x00001b927f007947 */ /* 0x000fee000b800000 */
[----:B------:R2:W4:Y:S02]  /*1ed40*/  SHFL.UP PT, R3, R6, 0x1, RZ ;  /* 0x0420000006037989 */ /* 0x00052400000e00ff */
.L_x_2253:
[----:B----4-:R-:W-:-:S04]  /*1ed50*/  SEL R3, R3, RZ, P5 ;  /* 0x000000ff03037207 */ /* 0x010fc80002800000 */
[----:B--2---:R-:W-:Y:S01]  /*1ed60*/  IADD3 R6, R6, R3, RZ ;  /* 0x0000000306067210 */ /* 0x004fe20007ffe0ff */
[----:B------:R-:W-:Y:S05]  /*1ed70*/  BRA.DIV ~URZ, `(.L_x_2212) ;  /* 0x00001ba27f007947 */ /* 0x000fea000b800000 */
        /* <DEDUP_REMOVED lines=12> */
[----:B------:R2:W4:Y:S02]  /*1ee40*/  SHFL.IDX PT, R3, R4, 0x1f, 0x1f ;  /* 0x03e01f0004037f89 */ /* 0x00052400000e0000 */
.L_x_2254:
[----:B----4-:R-:W-:Y:S01]  /*1ee50*/  IMAD R3, R3, c[0x0][0x538], RZ ;  /* 0x00014e0003037a24 */ /* 0x010fe200078e02ff */
[----:B------:R-:W-:Y:S04]  /*1ee60*/  BSSY B1, `(.L_x_2213) ;  /* 0x00000ba000017945 */ /* 0x000fe80003800000 */
[----:B-1----:R-:W-:-:S04]  /*1ee70*/  IADD3 R208, R3, R12, RZ ;  /* 0x0000000c03d07210 */ /* 0x002fc80007ffe0ff */
[----:B---3--:R-:W-:-:S13]  /*1ee80*/  ISETP.GT.AND P0, PT, R208, R0, PT ;  /* 0x00000000d000720c */ /* 0x008fda0003f04270 */
[----:B------:R-:W-:Y:S05]  /*1ee90*/  @P0 BRA `(.L_x_2214) ;  /* 0x0000024000000947 */ /* 0x000fea0003800000 */
.L_x_2218:
[----:B------:R-:W-:-:S04]  /*1eea0*/  IADD3 R211, R211, 0x1f, RZ ;  /* 0x0000001fd3d37810 */ /* 0x000fc80007ffe0ff */
[----:B------:R-:W-:-:S13]  /*1eeb0*/  ISETP.GE.AND P0, PT, R211, c[0x0][0x53c], PT ;  /* 0x00014f00d3007a0c */ /* 0x000fda0003f06270 */
[----:B------:R-:W-:Y:S05]  /*1eec0*/  @P0 BRA `(.L_x_2215) ;  /* 0x00000af000000947 */ /* 0x000fea0003800000 */
[----:B------:R-:W-:Y:S02]  /*1eed0*/  IADD3 R6, R211, R10, RZ ;  /* 0x0000000ad3067210 */ /* 0x000fe40007ffe0ff */
[----:B------:R-:W-:Y:S02]  /*1eee0*/  MOV R209, RZ ;  /* 0x000000ff00d17202 */ /* 0x000fe40000000f00 */
[----:B------:R-:W-:Y:S02]  /*1eef0*/  ISETP.GE.OR P0, PT, R6, c[0x0][0x53c], !P6 ;  /* 0x00014f0006007a0c */ /* 0x000fe40007706670 */
[----:B------:R-:W-:-:S11]  /*1ef00*/  MOV R2, RZ ;  /* 0x000000ff00027202 */ /* 0x000fd60000000f00 */
[----:B--2---:R-:W-:Y:S02]  /*1ef10*/  @!P0 MOV R4, 0x4 ;  /* 0x0000000400048802 */ /* 0x004fe40000000f00 */
        /* <DEDUP_REMOVED lines=8> */
.L_x_2255:
        /* <DEDUP_REMOVED lines=16> */
.L_x_2256:
[----:B--2---:R-:W-:-:S05]  /*1f0a0*/  IMAD R3, R3, c[0x0][0x538], RZ ;  /* 0x00014e0003037a24 */ /* 0x004fca00078e02ff */
[----:B------:R-:W-:-:S04]  /*1f0b0*/  IADD3 R208, R3, R208, RZ ;  /* 0x000000d003d07210 */ /* 0x000fc80007ffe0ff */
[----:B------:R-:W-:-:S13]  /*1f0c0*/  ISETP.GT.AND P0, PT, R208, R0, PT ;  /* 0x00000000d000720c */ /* 0x000fda0003f04270 */
[----:B-1----:R-:W-:Y:S05]  /*1f0d0*/  @!P0 BRA `(.L_x_2218) ;  /* 0xfffffdc000008947 */ /* 0x002fea000383ffff */
.L_x_2214:
[----:B------:R-:W-:-:S05]  /*1f0e0*/  IADD3 R208, -R3, R208, RZ ;  /* 0x000000d003d07210 */ /* 0x000fca0007ffe1ff */
[----:B------:R-:W-:-:S05]  /*1f0f0*/  IMAD R3, R4, c[0x0][0x538], R208 ;  /* 0x00014e0004037a24 */ /* 0x000fca00078e02d0 */
[----:B------:R-:W-:Y:S01]  /*1f100*/  ISETP.GT.AND P0, PT, R3, R0, PT ;  /* 0x000000000300720c */ /* 0x000fe20003f04270 */
[----:B------:R-:W-:-:S12]  /*1f110*/  BRA.DIV ~URZ, `(.L_x_2219) ;  /* 0x00001bb27f007947 */ /* 0x000fd8000b800000 */
[----:B------:R-:W-:-:S04]  /*1f120*/  VOTE.ANY R3, PT, !P0 ;  /* 0x0000000000037806 */ /* 0x000fc800040e0100 */
.L_x_2257:
[----:B------:R-:W1:Y:S02]  /*1f130*/  POPC R6, R3 ;  /* 0x0000000300067309 */ /* 0x000e640000000000 */
[----:B-1----:R-:W-:Y:S01]  /*1f140*/  IADD3 R211, R6, R211, RZ ;  /* 0x000000d306d37210 */ /* 0x002fe20007ffe0ff */
[----:B------:R-:W-:Y:S05]  /*1f150*/  BRA.DIV ~URZ, `(.L_x_2220) ;  /* 0x00001bc27f007947 */ /* 0x000fea000b800000 */
[----:B------:R1:W3:Y:S04]  /*1f160*/  SHFL.IDX PT, R209, R209, R6, 0x1f ;  /* 0x00001f06d1d17589 */ /* 0x0002e800000e0000 */
[----:B------:R1:W4:Y:S02]  /*1f170*/  SHFL.IDX PT, R2, R2, R6, 0x1f ;  /* 0x00001f0602027589 */ /* 0x00032400000e0000 */
.L_x_2258:
[----:B------:R-:W-:Y:S01]  /*1f180*/  ISETP.NE.AND P0, PT, R3, RZ, PT ;  /* 0x000000ff0300720c */ /* 0x000fe20003f05270 */
[----:B------:R-:W-:-:S12]  /*1f190*/  BSSY B0, `(.L_x_2221) ;  /* 0x0000005000007945 */ /* 0x000fd80003800000 */
[----:B------:R-:W-:Y:S05]  /*1f1a0*/  @!P0 BRA `(.L_x_2222) ;  /* 0x0000003000008947 */ /* 0x000fea0003800000 */
[----:B------:R-:W-:Y:S01]  /*1f1b0*/  IADD3 R5, R6, -0x1, RZ ;  /* 0xffffffff06057810 */ /* 0x000fe20007ffe0ff */
[----:B------:R-:W-:Y:S05]  /*1f1c0*/  BRA.DIV ~URZ, `(.L_x_2223) ;  /* 0x00001c227f007947 */ /* 0x000fea000b800000 */
[----:B------:R1:W2:Y:S02]  /*1f1d0*/  SHFL.IDX PT, R5, R4, R5, 0x1f ;  /* 0x00001f0504057589 */ /* 0x0002a400000e0000 */
.L_x_2222:
[----:B------:R-:W-:Y:S05]  /*1f1e0*/  BSYNC B0 ;  /* 0x0000000000007941 */ /* 0x000fea0003800000 */
.L_x_2221:
[----:B----4-:R-:W-:Y:S01]  /*1f1f0*/  ISETP.NE.AND P0, PT, R2, 0x1, PT ;  /* 0x000000010200780c */ /* 0x010fe20003f05270 */
[----:B--2---:R-:W-:Y:S01]  /*1f200*/  IMAD R208, R5, c[0x0][0x538], R208 ;  /* 0x00014e0005d07a24 */ /* 0x004fe200078e02d0 */
[----:B------:R-:W-:Y:S04]  /*1f210*/  BSSY B0, `(.L_x_2224) ;  /* 0x0000077000007945 */ /* 0x000fe80003800000 */
[----:B------:R-:W-:-:S07]  /*1f220*/  IADD3 R5, -R208, R0, RZ ;  /* 0x00000000d0057210 */ /* 0x000fce0007ffe1ff */
[----:B------:R-:W-:Y:S05]  /*1f230*/  @!P0 BRA `(.L_x_2225) ;  /* 0x0000037000008947 */ /* 0x000fea0003800000 */
[----:B-1-3--:R-:W-:Y:S02]  /*1f240*/  IABS R6, R209 ;  /* 0x000000d100067213 */ /* 0x00afe40000000000 */
[----:B------:R-:W-:Y:S02]  /*1f250*/  IABS R7, R2 ;  /* 0x0000000200077213 */ /* 0x000fe40000000000 */
[----:B------:R-:W1:Y:S01]  /*1f260*/  I2F.RP R12, R6 ;  /* 0x00000006000c7306 */ /* 0x000e620000209400 */
[----:B------:R-:W-:Y:S02]  /*1f270*/  IABS R3, R5 ;  /* 0x0000000500037213 */ /* 0x000fe40000000000 */
[----:B------:R-:W-:-:S05]  /*1f280*/  IABS R0, R209 ;  /* 0x000000d100007213 */ /* 0x000fca0000000000 */
[----:B------:R-:W2:Y:S01]  /*1f290*/  I2F.RP R8, R7 ;  /* 0x0000000700087306 */ /* 0x000ea20000209400 */
[----:B------:R-:W-:-:S07]  /*1f2a0*/  IMAD.MOV R0, RZ, RZ, -R0 ;  /* 0x000000ffff007224 */ /* 0x000fce00078e0a00 */
        /* <DEDUP_REMOVED lines=9> */
[----:B------:R-:W-:-:S04]  /*1f340*/  IMAD.HI.U32 R4, R13, R4, R12 ;  /* 0x000000040d047227 */ /* 0x000fc800078e000c */
[----:B--2---:R-:W-:Y:S02]  /*1f350*/  IMAD.MOV.U32 R8, RZ, RZ, RZ ;  /* 0x000000ffff087224 */ /* 0x004fe400078e00ff */
[----:B------:R-:W-:-:S04]  /*1f360*/  IMAD.HI.U32 R4, R4, R3, RZ ;  /* 0x0000000304047227 */ /* 0x000fc800078e00ff */
[----:B------:R-:W-:-:S05]  /*1f370*/  IMAD R0, R4, R0, R3 ;  /* 0x0000000004007224 */ /* 0x000fca00078e0203 */
[----:B------:R-:W-:-:S13]  /*1f380*/  ISETP.GT.U32.AND P0, PT, R6, R0, PT ;  /* 0x000000000600720c */ /* 0x000fda0003f04070 */
[----:B------:R-:W-:Y:S01]  /*1f390*/  @!P0 IMAD.IADD R0, R0, 0x1, -R6 ;  /* 0x0000000100008824 */ /* 0x000fe200078e0a06 */
[----:B------:R-:W-:Y:S02]  /*1f3a0*/  @!P0 IADD3 R4, R4, 0x1, RZ ;  /* 0x0000000104048810 */ /* 0x000fe40007ffe0ff */
[----:B------:R-:W-:Y:S02]  /*1f3b0*/  ISETP.NE.AND P0, PT, R209, RZ, PT ;  /* 0x000000ffd100720c */ /* 0x000fe40003f05270 */
[----:B------:R-:W-:Y:S01]  /*1f3c0*/  ISETP.GE.U32.AND P2, PT, R0, R6, PT ;  /* 0x000000060000720c */ /* 0x000fe20003f46070 */
[----:B---3--:R-:W-:Y:S01]  /*1f3d0*/  IMAD.MOV R6, RZ, RZ, -R9 ;  /* 0x000000ffff067224 */ /* 0x008fe200078e0a09 */
        /* <DEDUP_REMOVED lines=29> */
.L_x_2225:
[----:B------:R-:W-:-:S04]  /*1f5b0*/  IMAD.MOV.U32 R0, RZ, RZ, 0x4 ;  /* 0x00000004ff007424 */ /* 0x000fc800078e00ff */
[----:B------:R-:W-:-:S06]  /*1f5c0*/  IMAD.WIDE R2, R211, R0, c[0x0][0x590] ;  /* 0x00016400d3027625 */ /* 0x000fcc00078e0200 */
[----:B------:R-:W2:Y:S01]  /*1f5d0*/  LDG.E R3, [R2.64] ;  /* 0x0000000802037981 */ /* 0x000ea2000c1e1900 */
        /* <DEDUP_REMOVED lines=31> */
[----:B------:R-:W-:Y:S01]  /*1f7d0*/  IABS R7, R3 ;  /* 0x0000000300077213 */ /* 0x000fe20000000000 */
[----:B------:R-:W-:Y:S01]  /*1f7e0*/  IMAD.MOV R210, RZ, RZ, -R3 ;  /* 0x000000ffffd27224 */ /* 0x000fe200078e0a03 */
[----:B------:R-:W-:Y:S02]  /*1f7f0*/  IADD3 R4, R4, 0x1000000, R5 ;  /* 0x0100000004047810 */ /* 0x000fe40007ffe005 */
[----:B------:R-:W1:Y:S08]  /*1f800*/  I2F.RP R8, R7 ;  /* 0x0000000700087306 */ /* 0x000e700000209400 */
[----:B-1----:R-:W1:Y:S02]  /*1f810*/  MUFU.RCP R8, R8 ;  /* 0x0000000800087308 */ /* 0x002e640000001000 */
[----:B-1----:R-:W-:-:S06]  /*1f820*/  IADD3 R8, R8, 0xffffffe, RZ ;  /* 0x0ffffffe08087810 */ /* 0x002fcc0007ffe0ff */
[----:B------:R-:W1:Y:S02]  /*1f830*/  F2I.FTZ.U32.TRUNC.NTZ R9, R8 ;  /* 0x0000000800097305 */ /* 0x000e64000021f000 */
[----:B-1----:R-:W-:Y:S02]  /*1f840*/  IMAD.MOV R0, RZ, RZ, -R9 ;  /* 0x000000ffff007224 */ /* 0x002fe400078e0a09 */
[----:B------:R-:W-:Y:S02]  /*1f850*/  IMAD.MOV.U32 R8, RZ, RZ, RZ ;  /* 0x000000ffff087224 */ /* 0x000fe400078e00ff */
        /* <DEDUP_REMOVED lines=16> */
[----:B------:R-:W-:Y:S02]  /*1f960*/  IMAD R210, R6, R210, R4 ;  /* 0x000000d206d27224 */ /* 0x000fe400078e0204 */
[----:B------:R-:W-:Y:S02]  /*1f970*/  IMAD.MOV.U32 R3, RZ, RZ, R6 ;  /* 0x000000ffff037224 */ /* 0x000fe400078e0006 */
.L_x_2226:
[----:B------:R-:W-:Y:S05]  /*1f980*/  BSYNC B0 ;  /* 0x0000000000007941 */ /* 0x000fea0003800000 */
.L_x_2224:
[----:B------:R-:W-:-:S04]  /*1f990*/  LOP3.LUT R3, RZ, R3, RZ, 0x33, !PT ;  /* 0x00000003ff037212 */ /* 0x000fc800078e33ff */
[----:B------:R-:W-:Y:S01]  /*1f9a0*/  IADD3 R209, R3, R209, RZ ;  /* 0x000000d103d17210 */ /* 0x000fe20007ffe0ff */
[----:B------:R-:W-:Y:S05]  /*1f9b0*/  BRA `(.L_x_2227) ;  /* 0x0000004000007947 */ /* 0x000fea0003800000 */
.L_x_2215:
[----:B------:R-:W-:Y:S01]  /*1f9c0*/  IMAD.MOV.U32 R208, RZ, RZ, R0 ;  /* 0x000000ffffd07224 */ /* 0x000fe200078e0000 */
[----:B------:R-:W-:Y:S01]  /*1f9d0*/  MOV R210, RZ ;  /* 0x000000ff00d27202 */ /* 0x000fe20000000f00 */
[----:B------:R-:W-:Y:S01]  /*1f9e0*/  IMAD.MOV.U32 R209, RZ, RZ, RZ ;  /* 0x000000ffffd17224 */ /* 0x000fe200078e00ff */
[----:B------:R-:W-:Y:S02]  /*1f9f0*/  MOV R211, c[0x0][0x53c] ;  /* 0x00014f0000d37a02 */ /* 0x000fe40000000f00 */
.L_x_2227:
[----:B------:R-:W-:Y:S05]  /*1fa00*/  BSYNC B1 ;  /* 0x0000000000017941 */ /* 0x000fea0003800000 */
.L_x_2213:
[----:B------:R-:W-:Y:S01]  /*1fa10*/  WARPSYNC 0xffffffff ;  /* 0xffffffff00007948 */ /* 0x000fe20003800000 */
[----:B------:R-:W-:Y:S01]  /*1fa20*/  BAR.SYNC.DEFER_BLOCKING 0x4, 0x100 ;  /* 0x0104000000007b1d */ /* 0x000fe20000010000 */
[----:B------:R-:W-:-:S13]  /*1fa30*/  ISETP.NE.AND P0, PT, R10, RZ, PT ;  /* 0x000000ff0a00720c */ /* 0x000fda0003f05270 */
[----:B------:R1:W-:Y:S04]  /*1fa40*/  @!P0 STS.128 [0xe100], R208 ;  /* 0x00e100d0ff008388 */ /* 0x0003e80000000c00 */
[----:B------:R-:W-:Y:S06]  /*1fa50*/  BAR.ARV 0x5, 0x100 ;  /* 0x0144000000007b1d */ /* 0x000fec0000002000 */
.L_x_2208:
[----:B----4-:R-:W-:-:S13]  /*1fa60*/  ISETP.GE.AND P0, PT, R211, c[0x0][0x53c], PT ;  /* 0x00014f00d3007a0c */ /* 0x010fda0003f06270 */
[----:B-123--:R-:W-:Y:S01]  /*1fa70*/  @P0 CALL.REL.NOINC `(.L_x_2228) ;  /* 0x0000001000000944 */ /* 0x00efe20003c00000 */
[----:B------:R-:W-:Y:S05]  /*1fa80*/  BRA `(.L_x_2229) ;  /* 0xfffe1b2000007947 */ /* 0x000fea000383ffff */
.L_x_2228:
[----:B------:R-:W-:Y:S05]  /*1fa90*/  EXIT ;  /* 0x000000000000794d */ /* 0x000fea0003800000 */
.L_x_2019:
[----:B------:R-:W-:Y:S02]  /*1faa0*/  MOV R4, 0x1 ;  /* 0x0000000100047802 */ /* 0x000fe40000000f00 */
[----:B------:R-:W-:Y:S02]  /*1fab0*/  MOV R3, 0x1fad0 ;  /* 0x0001fad000037802 */ /* 0x000fe40000000f00 */
[----:B------:R-:W-:Y:S05]  /*1fac0*/  CALL.REL.NOINC `($__internal_44_$__cuda_sm70_shflsync_up_p) ;  /* 0x0000143000007944 */ /* 0x000fea0003c00000 */
[----:B--2---:R-:W-:Y:S01]  /*1fad0*/  MOV R3, R4 ;  /* 0x0000000400037202 */ /* 0x004fe20000000f00 */
[----:B-1----:R-:W-:Y:S05]  /*1fae0*/  BRA `(.L_x_2230) ;  /* 0xfffe098000007947 */ /* 0x002fea000383ffff */
.L_x_2020:
[----:B------:R-:W-:Y:S02]  /*1faf0*/  MOV R4, 0x2 ;  /* 0x0000000200047802 */ /* 0x000fe40000000f00 */
[----:B------:R-:W-:Y:S02]  /*1fb00*/  MOV R3, 0x1fb20 ;  /* 0x0001fb2000037802 */ /* 0x000fe40000000f00 */
[----:B------:R-:W-:Y:S05]  /*1fb10*/  CALL.REL.NOINC `($__internal_44_$__cuda_sm70_shflsync_up_p) ;  /* 0x000013e000007944 */ /* 0x000fea0003c00000 */
[----:B--2---:R-:W-:Y:S02]  /*1fb20*/  SEL R4, R4, RZ, P4 ;  /* 0x000000ff04047207 */ /* 0x004fe40002000000 */
[----:B------:R-:W-:-:S03]  /*1fb30*/  MOV R3, 0x1fb70 ;  /* 0x0001fb7000037802 */ /* 0x000fc60000000f00 */
[----:B-1----:R-:W-:Y:S02]  /*1fb40*/  IMAD.IADD R6, R6, 0x1, R4 ;  /* 0x0000000106067824 */ /* 0x002fe400078e0204 */
[----:B------:R-:W-:Y:S02]  /*1fb50*/  IMAD.MOV.U32 R4, RZ, RZ, 0x4 ;  /* 0x00000004ff047424 */ /* 0x000fe400078e00ff */
        /* <DEDUP_REMOVED lines=11> */
[----:B--2---:R-:W-:Y:S01]  /*1fc10*/  SEL R4, R4, RZ, P1 ;  /* 0x000000ff04047207 */ /* 0x004fe20000800000 */
[----:B------:R-:W-:Y:S01]  /*1fc20*/  IMAD.MOV.U32 R68, RZ, RZ, 0x1f ;  /* 0x0000001fff447424 */ /* 0x000fe200078e00ff */
[----:B------:R-:W-:Y:S02]  /*1fc30*/  MOV R67, 0x1f ;  /* 0x0000001f00437802 */ /* 0x000fe40000000f00 */
[----:B------:R-:W-:Y:S01]  /*1fc40*/  MOV R66, 0x1fc80 ;  /* 0x0001fc8000427802 */ /* 0x000fe20000000f00 */
[----:B------:R-:W-:-:S04]  /*1fc50*/  IMAD.IADD R4, R6, 0x1, R4 ;  /* 0x0000000106047824 */ /* 0x000fc800078e0204 */
[----:B------:R-:W-:Y:S02]  /*1fc60*/  IMAD.MOV.U32 R69, RZ, RZ, R4 ;  /* 0x000000ffff457224 */ /* 0x000fe400078e0004 */
[----:B-1----:R-:W-:Y:S05]  /*1fc70*/  CALL.REL.NOINC `($__internal_43_$__cuda_sm70_shflsync_idx_p) ;  /* 0x0000123000007944 */ /* 0x002fea0003c00000 */
[----:B------:R-:W-:Y:S05]  /*1fc80*/  BRA `(.L_x_2231) ;  /* 0xfffe08e000007947 */ /* 0x000fea000383ffff */
.L_x_2022:
[----:B------:R-:W-:Y:S02]  /*1fc90*/  SEL R6, RZ, 0x1, P0 ;  /* 0x00000001ff067807 */ /* 0x000fe40000000000 */
[----:B------:R-:W-:Y:S02]  /*1fca0*/  MOV R3, 0x1fcc0 ;  /* 0x0001fcc000037802 */ /* 0x000fe40000000f00 */
[----:B------:R-:W-:Y:S05]  /*1fcb0*/  CALL.REL.NOINC `($__internal_45_$__cuda_sm70_votesync_ballot) ;  /* 0x0000129000007944 */ /* 0x000fea0003c00000 */
[----:B------:R-:W-:Y:S05]  /*1fcc0*/  BRA `(.L_x_2232) ;  /* 0xfffe093000007947 */ /* 0x000fea000383ffff */
.L_x_2023:
[----:B------:R-:W-:Y:S01]  /*1fcd0*/  IMAD.MOV.U32 R69, RZ, RZ, R7 ;  /* 0x000000ffff457224 */ /* 0x000fe200078e0007 */
[----:B------:R-:W-:Y:S01]  /*1fce0*/  MOV R68, R3 ;  /* 0x0000000300447202 */ /* 0x000fe20000000f00 */
[----:B------:R-:W-:Y:S01]  /*1fcf0*/  IMAD.MOV.U32 R67, RZ, RZ, 0x1f ;  /* 0x0000001fff437424 */ /* 0x000fe200078e00ff */
[----:B------:R-:W-:Y:S02]  /*1fd00*/  MOV R66, 0x1fd20 ;  /* 0x0001fd2000427802 */ /* 0x000fe40000000f00 */
[----:B------:R-:W-:Y:S05]  /*1fd10*/  CALL.REL.NOINC `($__internal_43_$__cuda_sm70_shflsync_idx_p) ;  /* 0x0000119000007944 */ /* 0x000fea0003c00000 */
[----:B------:R-:W-:Y:S01]  /*1fd20*/  IMAD.MOV.U32 R7, RZ, RZ, R67 ;  /* 0x000000ffff077224 */ /* 0x000fe200078e0043 */
[----:B------:R-:W-:Y:S01]  /*1fd30*/  MOV R69, R5 ;  /* 0x0000000500457202 */ /* 0x000fe20000000f00 */
[----:B------:R-:W-:Y:S01]  /*1fd40*/  IMAD.MOV.U32 R8, RZ, RZ, RZ ;  /* 0x000000ffff087224 */ /* 0x000fe200078e00ff */
[----:B------:R-:W-:Y:S01]  /*1fd50*/  MOV R68, R3 ;  /* 0x0000000300447202 */ /* 0x000fe20000000f00 */
[----:B------:R-:W-:Y:S01]  /*1fd60*/  IMAD.MOV.U32 R67, RZ, RZ, 0x1f ;  /* 0x0000001fff437424 */ /* 0x000fe200078e00ff */
[----:B------:R-:W-:-:S02]  /*1fd70*/  MOV R66, 0x1fd90 ;  /* 0x0001fd9000427802 */ /* 0x000fc40000000f00 */
[----:B------:R-:W-:Y:S05]  /*1fd80*/  CALL.REL.NOINC `($__internal_43_$__cuda_sm70_shflsync_idx_p) ;  /* 0x0000112000007944 */ /* 0x000fea0003c00000 */
[----:B------:R-:W-:Y:S01]  /*1fd90*/  MOV R5, R67 ;  /* 0x0000004300057202 */ /* 0x000fe20000000f00 */
[----:B------:R-:W-:Y:S05]  /*1fda0*/  BRA `(.L_x_2233) ;  /* 0xfffe08b000007947 */ /* 0x000fea000383ffff */
.L_x_2026:
[----:B------:R-:W-:Y:S01]  /*1fdb0*/  IMAD.MOV.U32 R69, RZ, RZ, R4 ;  /* 0x000000ffff457224 */ /* 0x000fe200078e0004 */
[----:B------:R-:W-:Y:S01]  /*1fdc0*/  MOV R68, R3 ;  /* 0x0000000300447202 */ /* 0x000fe20000000f00 */
[----:B------:R-:W-:Y:S01]  /*1fdd0*/  IMAD.MOV.U32 R67, RZ, RZ, 0x1f ;  /* 0x0000001fff437424 */ /* 0x000fe200078e00ff */
[----:B------:R-:W-:-:S02]  /*1fde0*/  MOV R66, 0x1fe00 ;  /* 0x0001fe0000427802 */ /* 0x000fc40000000f00 */
[----:B--23--:R-:W-:Y:S05]  /*1fdf0*/  CALL.REL.NOINC `($__internal_43_$__cuda_sm70_shflsync_idx_p) ;  /* 0x000010b000007944 */ /* 0x00cfea0003c00000 */
[----:B------:R-:W-:Y:S01]  /*1fe00*/  MOV R8, R67 ;  /* 0x0000004300087202 */ /* 0x000fe20000000f00 */
[----:B------:R-:W-:Y:S05]  /*1fe10*/  BRA `(.L_x_2025) ;  /* 0xfffe08a000007947 */ /* 0x000fea000383ffff */
.L_x_2167:
[----:B------:R-:W-:Y:S01]  /*1fe20*/  IMAD.MOV.U32 R7, RZ, RZ, R243 ;  /* 0x000000ffff077224 */ /* 0x000fe200078e00f3 */
[----:B------:R-:W-:-:S02]  /*1fe30*/  MOV R6, 0x2 ;  /* 0x0000000200067802 */ /* 0x000fc40000000f00 */
[----:B------:R-:W-:Y:S02]  /*1fe40*/  MOV R5, 0x1fe60 ;  /* 0x0001fe6000057802 */ /* 0x000fe40000000f00 */
[----:B------:R-:W-:Y:S05]  /*1fe50*/  CALL.REL.NOINC `($__internal_42_$__cuda_sm70_shflsync_bfly_p) ;  /* 0x0000100000007944 */ /* 0x000fea0003c00000 */
[----:B--2---:R-:W-:Y:S01]  /*1fe60*/  MOV R2, R6 ;  /* 0x0000000600027202 */ /* 0x004fe20000000f00 */
[----:B-1----:R-:W-:Y:S05]  /*1fe70*/  BRA `(.L_x_2234) ;  /* 0xffffbbf000007947 */ /* 0x002fea000383ffff */
.L_x_2168:
[----:B------:R-:W-:Y:S01]  /*1fe80*/  IMAD.MOV.U32 R7, RZ, RZ, R2 ;  /* 0x000000ffff077224 */ /* 0x000fe200078e0002 */
[----:B------:R-:W-:Y:S02]  /*1fe90*/  MOV R6, 0x1 ;  /* 0x0000000100067802 */ /* 0x000fe40000000f00 */
[----:B------:R-:W-:Y:S02]  /*1fea0*/  MOV R5, 0x1fec0 ;  /* 0x0001fec000057802 */ /* 0x000fe40000000f00 */
[----:B-1----:R-:W-:Y:S05]  /*1feb0*/  CALL.REL.NOINC `($__internal_42_$__cuda_sm70_shflsync_bfly_p) ;  /* 0x00000fa000007944 */ /* 0x002fea0003c00000 */
[----:B--2---:R-:W-:Y:S01]  /*1fec0*/  FADD.FTZ R2, R2, R6 ;  /* 0x0000000602027221 */ /* 0x004fe20000010000 */
[----:B-1----:R-:W-:Y:S02]  /*1fed0*/  MOV R7, R242 ;  /* 0x000000f200077202 */ /* 0x002fe40000000f00 */
[----:B------:R-:W-:Y:S02]  /*1fee0*/  MOV R6, 0x2 ;  /* 0x0000000200067802 */ /* 0x000fe40000000f00 */
[----:B------:R-:W-:Y:S02]  /*1fef0*/  MOV R5, 0x1ff10 ;  /* 0x0001ff1000057802 */ /* 0x000fe40000000f00 */
[----:B------:R-:W-:Y:S05]  /*1ff00*/  CALL.REL.NOINC `($__internal_42_$__cuda_sm70_shflsync_bfly_p) ;  /* 0x00000f5000007944 */ /* 0x000fea0003c00000 */
[----:B--2---:R-:W-:Y:S01]  /*1ff10*/  FADD.FTZ R242, R242, R6 ;  /* 0x00000006f2f27221 */ /* 0x004fe20000010000 */
[----:B------:R-:W-:-:S02]  /*1ff20*/  MOV R6, 0x1 ;  /* 0x0000000100067802 */ /* 0x000fc40000000f00 */
[----:B------:R-:W-:Y:S02]  /*1ff30*/  MOV R5, 0x1ff60 ;  /* 0x0001ff6000057802 */ /* 0x000fe40000000f00 */
[----:B-1----:R-:W-:Y:S02]  /*1ff40*/  MOV R7, R242 ;  /* 0x000000f200077202 */ /* 0x002fe40000000f00 */
[----:B------:R-:W-:Y:S05]  /*1ff50*/  CALL.REL.NOINC `($__internal_42_$__cuda_sm70_shflsync_bfly_p) ;  /* 0x00000f0000007944 */ /* 0x000fea0003c00000 */
[----:B--2---:R-:W-:Y:S01]  /*1ff60*/  MOV R10, R6 ;  /* 0x00000006000a7202 */ /* 0x004fe20000000f00 */
[----:B-1----:R-:W-:Y:S05]  /*1ff70*/  BRA `(.L_x_2235) ;  /* 0xffffbb6000007947 */ /* 0x002fea000383ffff */
.L_x_2175:
[----:B--234-:R-:W-:Y:S01]  /*1ff80*/  IMAD.MOV.U32 R69, RZ, RZ, R2 ;  /* 0x000000ffff457224 */ /* 0x01cfe200078e0002 */
[----:B------:R-:W-:Y:S01]  /*1ff90*/  MOV R68, RZ ;  /* 0x000000ff00447202 */ /* 0x000fe20000000f00 */
[----:B------:R-:W-:Y:S01]  /*1ffa0*/  IMAD.MOV.U32 R67, RZ, RZ, 0x181f ;  /* 0x0000181fff437424 */ /* 0x000fe200078e00ff */
[----:B------:R-:W-:Y:S02]  /*1ffb0*/  MOV R66, 0x1ffd0 ;  /* 0x0001ffd000427802 */ /* 0x000fe40000000f00 */
[----:B-1----:R-:W-:Y:S05]  /*1ffc0*/  CALL.REL.NOINC `($__internal_43_$__cuda_sm70_shflsync_idx_p) ;  /* 0x00000ee000007944 */ /* 0x002fea0003c00000 */
[----:B------:R-:W-:Y:S01]  /*1ffd0*/  MOV R3, R67 ;  /* 0x0000004300037202 */ /* 0x000fe20000000f00 */
[----:B------:R-:W-:Y:S05]  /*1ffe0*/  BRA `(.L_x_2236) ;  /* 0xffffcfc000007947 */ /* 0x000fea000383ffff */
.L_x_2176:
[----:B------:R-:W-:Y:S01]  /*1fff0*/  IMAD.MOV.U32 R69, RZ, RZ, R0 ;  /* 0x000000ffff457224 */ /* 0x000fe200078e0000 */
[----:B------:R-:W-:Y:S01]  /*20000*/  MOV R68, RZ ;  /* 0x000000ff00447202 */ /* 0x000fe20000000f00 */
[----:B------:R-:W-:Y:S01]  /*20010*/  IMAD.MOV.U32 R67, RZ, RZ, 0x181f ;  /* 0x0000181fff437424 */ /* 0x000fe200078e00ff */
[----:B------:R-:W-:-:S02]  /*20020*/  MOV R66, 0x20040 ;  /* 0x0002004000427802 */ /* 0x000fc40000000f00 */
[----:B-123--:R-:W-:Y:S05]  /*20030*/  CALL.REL.NOINC `($__internal_43_$__cuda_sm70_shflsync_idx_p) ;  /* 0x00000e7000007944 */ /* 0x00efea0003c00000 */
[----:B------:R-:W-:Y:S01]  /*20040*/  MOV R8, R67 ;  /* 0x0000004300087202 */ /* 0x000fe20000000f00 */
[----:B------:R-:W-:Y:S05]  /*20050*/  BRA `(.L_x_2237) ;  /* 0xffffcf7000007947 */ /* 0x000fea000383ffff */
.L_x_2179:
[----:B------:R-:W-:Y:S01]  /*20060*/  IMAD.MOV.U32 R69, RZ, RZ, R2 ;  /* 0x000000ffff457224 */ /* 0x000fe200078e0002 */
[----:B------:R-:W-:Y:S01]  /*20070*/  MOV R68, 0x1 ;  /* 0x0000000100447802 */ /* 0x000fe20000000f00 */
[----:B------:R-:W-:Y:S01]  /*20080*/  IMAD.MOV.U32 R67, RZ, RZ, 0x181f ;  /* 0x0000181fff437424 */ /* 0x000fe200078e00ff */
[----:B------:R-:W-:-:S02]  /*20090*/  MOV R66, 0x200b0 ;  /* 0x000200b000427802 */ /* 0x000fc40000000f00 */
[----:B-1234-:R-:W-:Y:S05]  /*200a0*/  CALL.REL.NOINC `($__internal_43_$__cuda_sm70_shflsync_idx_p) ;  /* 0x00000e0000007944 */ /* 0x01efea0003c00000 */
[----:B------:R-:W-:Y:S01]  /*200b0*/  IMAD.MOV.U32 R3, RZ, RZ, R67 ;  /* 0x000000ffff037224 */ /* 0x000fe200078e0043 */
[----:B------:R-:W-:Y:S01]  /*200c0*/  MOV R68, 0x1 ;  /* 0x0000000100447802 */ /* 0x000fe20000000f00 */
[----:B------:R-:W-:Y:S01]  /*200d0*/  IMAD.MOV.U32 R69, RZ, RZ, R0 ;  /* 0x000000ffff457224 */ /* 0x000fe200078e0000 */
[----:B------:R-:W-:-:S02]  /*200e0*/  MOV R67, 0x181f ;  /* 0x0000181f00437802 */ /* 0x000fc40000000f00 */
[----:B------:R-:W-:Y:S02]  /*200f0*/  MOV R66, 0x20110 ;  /* 0x0002011000427802 */ /* 0x000fe40000000f00 */
[----:B------:R-:W-:Y:S05]  /*20100*/  CALL.REL.NOINC `($__internal_43_$__cuda_sm70_shflsync_idx_p) ;  /* 0x00000da000007944 */ /* 0x000fea0003c00000 */
[----:B------:R-:W-:Y:S01]  /*20110*/  MOV R9, R67 ;  /* 0x0000004300097202 */ /* 0x000fe20000000f00 */
[----:B------:R-:W-:Y:S05]  /*20120*/  BRA `(.L_x_2238) ;  /* 0xffffcf9000007947 */ /* 0x000fea000383ffff */
.L_x_2182:
[----:B------:R-:W-:Y:S01]  /*20130*/  IMAD.MOV.U32 R69, RZ, RZ, R2 ;  /* 0x000000ffff457224 */ /* 0x000fe200078e0002 */
[----:B------:R-:W-:Y:S01]  /*20140*/  MOV R68, 0x2 ;  /* 0x0000000200447802 */ /* 0x000fe20000000f00 */
[----:B------:R-:W-:Y:S01]  /*20150*/  IMAD.MOV.U32 R67, RZ, RZ, 0x181f ;  /* 0x0000181fff437424 */ /* 0x000fe200078e00ff */
[----:B------:R-:W-:Y:S02]  /*20160*/  MOV R66, 0x20180 ;  /* 0x0002018000427802 */ /* 0x000fe40000000f00 */
[----:B-1234-:R-:W-:Y:S05]  /*20170*/  CALL.REL.NOINC `($__internal_43_$__cuda_sm70_shflsync_idx_p) ;  /* 0x00000d3000007944 */ /* 0x01efea0003c00000 */
[----:B------:R-:W-:Y:S01]  /*20180*/  MOV R3, R67 ;  /* 0x0000004300037202 */ /* 0x000fe20000000f00 */
[----:B------:R-:W-:Y:S05]  /*20190*/  BRA `(.L_x_2239) ;  /* 0xffffd01000007947 */ /* 0x000fea000383ffff */
.L_x_2183:
[----:B------:R-:W-:Y:S01]  /*201a0*/  IMAD.MOV.U32 R69, RZ, RZ, R0 ;  /* 0x000000ffff457224 */ /* 0x000fe200078e0000 */
[----:B------:R-:W-:Y:S01]  /*201b0*/  MOV R68, 0x2 ;  /* 0x0000000200447802 */ /* 0x000fe20000000f00 */
[----:B------:R-:W-:Y:S01]  /*201c0*/  IMAD.MOV.U32 R67, RZ, RZ, 0x181f ;  /* 0x0000181fff437424 */ /* 0x000fe200078e00ff */
[----:B------:R-:W-:Y:S02]  /*201d0*/  MOV R66, 0x201f0 ;  /* 0x000201f000427802 */ /* 0x000fe40000000f00 */
[----:B-1234-:R-:W-:Y:S05]  /*201e0*/  CALL.REL.NOINC `($__internal_43_$__cuda_sm70_shflsync_idx_p) ;  /* 0x00000cc000007944 */ /* 0x01efea0003c00000 */
[----:B------:R-:W-:Y:S01]  /*201f0*/  MOV R9, R67 ;  /* 0x0000004300097202 */ /* 0x000fe20000000f00 */
[----:B------:R-:W-:Y:S05]  /*20200*/  BRA `(.L_x_2240) ;  /* 0xffffcfc000007947 */ /* 0x000fea000383ffff */
.L_x_2186:
        /* <DEDUP_REMOVED lines=13> */
.L_x_2188:
[----:B------:R-:W-:Y:S01]  /*202e0*/  IMAD.MOV.U32 R69, RZ, RZ, R64 ;  /* 0x000000ffff457224 */ /* 0x000fe200078e0040 */
[----:B------:R-:W-:Y:S01]  /*202f0*/  MOV R68, RZ ;  /* 0x000000ff00447202 */ /* 0x000fe20000000f00 */
[----:B------:R-:W-:Y:S01]  /*20300*/  IMAD.MOV.U32 R67, RZ, RZ, 0x1c1f ;  /* 0x00001c1fff437424 */ /* 0x000fe200078e00ff */
[----:B------:R-:W-:Y:S02]  /*20310*/  MOV R66, 0x20330 ;  /* 0x0002033000427802 */ /* 0x000fe40000000f00 */
[----:B------:R-:W-:Y:S05]  /*20320*/  CALL.REL.NOINC `($__internal_43_$__cuda_sm70_shflsync_idx_p) ;  /* 0x00000b8000007944 */ /* 0x000fea0003c00000 */
[----:B------:R-:W-:Y:S01]  /*20330*/  MOV R70, R67 ;  /* 0x0000004300467202 */ /* 0x000fe20000000f00 */
[----:B------:R-:W-:Y:S05]  /*20340*/  BRA `(.L_x_2242) ;  /* 0xffffd26000007947 */ /* 0x000fea000383ffff */
.L_x_2189:
[----:B------:R-:W-:Y:S01]  /*20350*/  IMAD.MOV.U32 R69, RZ, RZ, R65 ;  /* 0x000000ffff457224 */ /* 0x000fe200078e0041 */
[----:B------:R-:W-:Y:S01]  /*20360*/  MOV R68, RZ ;  /* 0x000000ff00447202 */ /* 0x000fe20000000f00 */
[----:B------:R-:W-:Y:S01]  /*20370*/  IMAD.MOV.U32 R67, RZ, RZ, 0x1c1f ;  /* 0x00001c1fff437424 */ /* 0x000fe200078e00ff */
[----:B------:R-:W-:Y:S02]  /*20380*/  MOV R66, 0x203a0 ;  /* 0x000203a000427802 */ /* 0x000fe40000000f00 */
[----:B-12---:R-:W-:Y:S05]  /*20390*/  CALL.REL.NOINC `($__internal_43_$__cuda_sm70_shflsync_idx_p) ;  /* 0x00000b1000007944 */ /* 0x006fea0003c00000 */
[----:B------:R-:W-:Y:S01]  /*203a0*/  MOV R66, R67 ;  /* 0x0000004300427202 */ /* 0x000fe20000000f00 */
[----:B------:R-:W-:Y:S05]  /*203b0*/  BRA `(.L_x_2243) ;  /* 0xffffd21000007947 */ /* 0x000fea000383ffff */
.L_x_2192:
[----:B------:R-:W-:Y:S01]  /*203c0*/  IMAD.MOV.U32 R69, RZ, RZ, R64 ;  /* 0x000000ffff457224 */ /* 0x000fe200078e0040 */
[----:B------:R-:W-:Y:S01]  /*203d0*/  MOV R68, 0x1 ;  /* 0x0000000100447802 */ /* 0x000fe20000000f00 */
[----:B----4-:R-:W-:Y:S01]  /*203e0*/  IMAD.MOV.U32 R67, RZ, RZ, 0x1c1f ;  /* 0x00001c1fff437424 */ /* 0x010fe200078e00ff */
[----:B------:R-:W-:-:S02]  /*203f0*/  MOV R66, 0x20410 ;  /* 0x0002041000427802 */ /* 0x000fc40000000f00 */
[----:B-123--:R-:W-:Y:S05]  /*20400*/  CALL.REL.NOINC `($__internal_43_$__cuda_sm70_shflsync_idx_p) ;  /* 0x00000aa000007944 */ /* 0x00efea0003c00000 */
        /* <DEDUP_REMOVED lines=8> */
.L_x_2196:
[----:B------:R-:W-:Y:S01]  /*20490*/  IMAD.MOV.U32 R69, RZ, RZ, R3 ;  /* 0x000000ffff457224 */ /* 0x000fe200078e0003 */
[----:B------:R-:W-:Y:S01]  /*204a0*/  MOV R68, RZ ;  /* 0x000000ff00447202 */ /* 0x000fe20000000f00 */
[----:B------:R-:W-:Y:S01]  /*204b0*/  IMAD.MOV.U32 R67, RZ, RZ, 0x181f ;  /* 0x0000181fff437424 */ /* 0x000fe200078e00ff */
[----:B------:R-:W-:Y:S02]  /*204c0*/  MOV R66, 0x204e0 ;  /* 0x000204e000427802 */ /* 0x000fe40000000f00 */
[----:B--2---:R-:W-:Y:S05]  /*204d0*/  CALL.REL.NOINC `($__internal_43_$__cuda_sm70_shflsync_idx_p) ;  /* 0x000009d000007944 */ /* 0x004fea0003c00000 */
[----:B------:R-:W-:Y:S01]  /*204e0*/  MOV R4, R67 ;  /* 0x0000004300047202 */ /* 0x000fe20000000f00 */
[----:B------:R-:W-:Y:S05]  /*204f0*/  BRA `(.L_x_2245) ;  /* 0xffffe27000007947 */ /* 0x000fea000383ffff */
.L_x_2197:
[----:B------:R-:W-:Y:S01]  /*20500*/  IMAD.MOV.U32 R69, RZ, RZ, R2 ;  /* 0x000000ffff457224 */ /* 0x000fe200078e0002 */
[----:B------:R-:W-:Y:S01]  /*20510*/  MOV R68, RZ ;  /* 0x000000ff00447202 */ /* 0x000fe20000000f00 */
[----:B------:R-:W-:Y:S01]  /*20520*/  IMAD.MOV.U32 R67, RZ, RZ, 0x181f ;  /* 0x0000181fff437424 */ /* 0x000fe200078e00ff */
[----:B------:R-:W-:Y:S02]  /*20530*/  MOV R66, 0x20550 ;  /* 0x0002055000427802 */ /* 0x000fe40000000f00 */
[----:B-123--:R-:W-:Y:S05]  /*20540*/  CALL.REL.NOINC `($__internal_43_$__cuda_sm70_shflsync_idx_p) ;  /* 0x0000096000007944 */ /* 0x00efea0003c00000 */
[----:B------:R-:W-:Y:S01]  /*20550*/  MOV R5, R67 ;  /* 0x0000004300057202 */ /* 0x000fe20000000f00 */
[----:B------:R-:W-:Y:S05]  /*20560*/  BRA `(.L_x_2246) ;  /* 0xffffe22000007947 */ /* 0x000fea000383ffff */
.L_x_2200:
        /* <DEDUP_REMOVED lines=13> */
.L_x_2203:
[----:B------:R-:W-:Y:S01]  /*20640*/  IMAD.MOV.U32 R69, RZ, RZ, R3 ;  /* 0x000000ffff457224 */ /* 0x000fe200078e0003 */
[----:B------:R-:W-:Y:S01]  /*20650*/  MOV R68, 0x2 ;  /* 0x0000000200447802 */ /* 0x000fe20000000f00 */
[----:B------:R-:W-:Y:S01]  /*20660*/  IMAD.MOV.U32 R67, RZ, RZ, 0x181f ;  /* 0x0000181fff437424 */ /* 0x000fe200078e00ff */
[----:B------:R-:W-:Y:S02]  /*20670*/  MOV R66, 0x20690 ;  /* 0x0002069000427802 */ /* 0x000fe40000000f00 */
[----:B-1234-:R-:W-:Y:S05]  /*20680*/  CALL.REL.NOINC `($__internal_43_$__cuda_sm70_shflsync_idx_p) ;  /* 0x0000082000007944 */ /* 0x01efea0003c00000 */
[----:B------:R-:W-:Y:S01]  /*20690*/  MOV R4, R67 ;  /* 0x0000004300047202 */ /* 0x000fe20000000f00 */
[----:B------:R-:W-:Y:S05]  /*206a0*/  BRA `(.L_x_2248) ;  /* 0xffffe2d000007947 */ /* 0x000fea000383ffff */
.L_x_2204:
[----:B------:R-:W-:Y:S01]  /*206b0*/  IMAD.MOV.U32 R69, RZ, RZ, R2 ;  /* 0x000000ffff457224 */ /* 0x000fe200078e0002 */
[----:B------:R-:W-:Y:S01]  /*206c0*/  MOV R68, 0x2 ;  /* 0x0000000200447802 */ /* 0x000fe20000000f00 */
[----:B------:R-:W-:Y:S01]  /*206d0*/  IMAD.MOV.U32 R67, RZ, RZ, 0x181f ;  /* 0x0000181fff437424 */ /* 0x000fe200078e00ff */
[----:B------:R-:W-:Y:S02]  /*206e0*/  MOV R66, 0x20700 ;  /* 0x0002070000427802 */ /* 0x000fe40000000f00 */
[----:B-1234-:R-:W-:Y:S05]  /*206f0*/  CALL.REL.NOINC `($__internal_43_$__cuda_sm70_shflsync_idx_p) ;  /* 0x000007b000007944 */ /* 0x01efea0003c00000 */
[----:B------:R-:W-:Y:S01]  /*20700*/  MOV R6, R67 ;  /* 0x0000004300067202 */ /* 0x000fe20000000f00 */
[----:B------:R-:W-:Y:S05]  /*20710*/  BRA `(.L_x_2249) ;  /* 0xffffe28000007947 */ /* 0x000fea000383ffff */
.L_x_2207:
        /* <DEDUP_REMOVED lines=13> */
.L_x_2209:
[----:B------:R-:W-:Y:S01]  /*207f0*/  IMAD.MOV.U32 R69, RZ, RZ, R12 ;  /* 0x000000ffff457224 */ /* 0x000fe200078e000c */
[----:B------:R-:W-:Y:S01]  /*20800*/  MOV R68, RZ ;  /* 0x000000ff00447202 */ /* 0x000fe20000000f00 */
[----:B------:R-:W-:Y:S01]  /*20810*/  IMAD.MOV.U32 R67, RZ, RZ, 0x1f ;  /* 0x0000001fff437424 */ /* 0x000fe200078e00ff */
[----:B------:R-:W-:Y:S02]  /*20820*/  MOV R66, 0x20840 ;  /* 0x0002084000427802 */ /* 0x000fe40000000f00 */
[----:B--2---:R-:W-:Y:S05]  /*20830*/  CALL.REL.NOINC `($__internal_43_$__cuda_sm70_shflsync_idx_p) ;  /* 0x0000067000007944 */ /* 0x004fea0003c00000 */
[----:B------:R-:W-:Y:S01]  /*20840*/  MOV R0, R67 ;  /* 0x0000004300007202 */ /* 0x000fe20000000f00 */
[----:B------:R-:W-:Y:S05]  /*20850*/  BRA `(.L_x_2251) ;  /* 0xffffe3b000007947 */ /* 0x000fea000383ffff */
.L_x_2210:
[----:B------:R-:W-:Y:S01]  /*20860*/  IMAD.MOV.U32 R69, RZ, RZ, R12 ;  /* 0x000000ffff457224 */ /* 0x000fe200078e000c */
[----:B------:R-:W-:Y:S01]  /*20870*/  MOV R68, 0x1 ;  /* 0x0000000100447802 */ /* 0x000fe20000000f00 */
[----:B------:R-:W-:Y:S01]  /*20880*/  IMAD.MOV.U32 R67, RZ, RZ, 0x1f ;  /* 0x0000001fff437424 */ /* 0x000fe200078e00ff */
[----:B------:R-:W-:Y:S02]  /*20890*/  MOV R66, 0x208b0 ;  /* 0x000208b000427802 */ /* 0x000fe40000000f00 */
[----:B-123--:R-:W-:Y:S05]  /*208a0*/  CALL.REL.NOINC `($__internal_43_$__cuda_sm70_shflsync_idx_p) ;  /* 0x0000060000007944 */ /* 0x00efea0003c00000 */
[----:B------:R-:W-:Y:S01]  /*208b0*/  MOV R12, R67 ;  /* 0x00000043000c7202 */ /* 0x000fe20000000f00 */
[----:B------:R-:W-:Y:S05]  /*208c0*/  BRA `(.L_x_2252) ;  /* 0xffffe36000007947 */ /* 0x000fea000383ffff */
.L_x_2211:
[----:B------:R-:W-:Y:S02]  /*208d0*/  MOV R4, 0x1 ;  /* 0x0000000100047802 */ /* 0x000fe40000000f00 */
[----:B------:R-:W-:-:S02]  /*208e0*/  MOV R3, 0x20900 ;  /* 0x0002090000037802 */ /* 0x000fc40000000f00 */
[----:B-1-3--:R-:W-:Y:S05]  /*208f0*/  CALL.REL.NOINC `($__internal_44_$__cuda_sm70_shflsync_up_p) ;  /* 0x0000060000007944 */ /* 0x00afea0003c00000 */
[----:B--2---:R-:W-:Y:S01]  /*20900*/  MOV R3, R4 ;  /* 0x0000000400037202 */ /* 0x004fe20000000f00 */
[----:B-1----:R-:W-:Y:S05]  /*20910*/  BRA `(.L_x_2253) ;  /* 0xffffe43000007947 */ /* 0x002fea000383ffff */
.L_x_2212:
[----:B------:R-:W-:Y:S02]  /*20920*/  MOV R4, 0x2 ;  /* 0x0000000200047802 */ /* 0x000fe40000000f00 */
[----:B------:R-:W-:-:S02]  /*20930*/  MOV R3, 0x20950 ;  /* 0x0002095000037802 */ /* 0x000fc40000000f00 */
[----:B-1-3--:R-:W-:Y:S05]  /*20940*/  CALL.REL.NOINC `($__internal_44_$__cuda_sm70_shflsync_up_p) ;  /* 0x000005b000007944 */ /* 0x00afea0003c00000 */
        /* <DEDUP_REMOVED lines=22> */
[----:B------:R-:W-:Y:S01]  /*20ab0*/  MOV R3, R67 ;  /* 0x0000004300037202 */ /* 0x000fe20000000f00 */
[----:B------:R-:W-:Y:S05]  /*20ac0*/  BRA `(.L_x_2254) ;  /* 0xffffe38000007947 */ /* 0x000fea000383ffff */
.L_x_2216:
[----:B------:R-:W-:Y:S02]  /*20ad0*/  MOV R4, 0x1 ;  /* 0x0000000100047802 */ /* 0x000fe40000000f00 */
[----:B------:R-:W-:Y:S02]  /*20ae0*/  MOV R3, 0x20b00 ;  /* 0x00020b0000037802 */ /* 0x000fe40000000f00 */
[----:B------:R-:W-:Y:S05]  /*20af0*/  CALL.REL.NOINC `($__internal_44_$__cuda_sm70_shflsync_up_p) ;  /* 0x0000040000007944 */ /* 0x000fea0003c00000 */
[----:B--2---:R-:W-:Y:S01]  /*20b00*/  MOV R3, R4 ;  /* 0x0000000400037202 */ /* 0x004fe20000000f00 */
[----:B-1----:R-:W-:Y:S05]  /*20b10*/  BRA `(.L_x_2255) ;  /* 0xffffe48000007947 */ /* 0x002fea000383ffff */
.L_x_2217:
        /* <DEDUP_REMOVED lines=27> */
.L_x_2219:
[----:B------:R-:W-:Y:S02]  /*20cd0*/  SEL R6, RZ, 0x1, P0 ;  /* 0x00000001ff067807 */ /* 0x000fe40000000000 */
[----:B------:R-:W-:Y:S02]  /*20ce0*/  MOV R3, 0x20d00 ;  /* 0x00020d0000037802 */ /* 0x000fe40000000f00 */
[----:B--2---:R-:W-:Y:S05]  /*20cf0*/  CALL.REL.NOINC `($__internal_45_$__cuda_sm70_votesync_ballot) ;  /* 0x0000025000007944 */ /* 0x004fea0003c00000 */
[----:B------:R-:W-:Y:S01]  /*20d00*/  MOV R3, R6 ;  /* 0x0000000600037202 */ /* 0x000fe20000000f00 */
[----:B------:R-:W-:Y:S05]  /*20d10*/  BRA `(.L_x_2257) ;  /* 0xffffe41000007947 */ /* 0x000fea000383ffff */
.L_x_2220:
[----:B------:R-:W-:Y:S01]  /*20d20*/  IMAD.MOV.U32 R69, RZ, RZ, R209 ;  /* 0x000000ffff457224 */ /* 0x000fe200078e00d1 */
[----:B------:R-:W-:Y:S01]  /*20d30*/  MOV R68, R6 ;  /* 0x0000000600447202 */ /* 0x000fe20000000f00 */
[----:B------:R-:W-:Y:S01]  /*20d40*/  IMAD.MOV.U32 R67, RZ, RZ, 0x1f ;  /* 0x0000001fff437424 */ /* 0x000fe200078e00ff */
[----:B------:R-:W-:Y:S02]  /*20d50*/  MOV R66, 0x20d70 ;  /* 0x00020d7000427802 */ /* 0x000fe40000000f00 */
[----:B--2---:R-:W-:Y:S05]  /*20d60*/  CALL.REL.NOINC `($__internal_43_$__cuda_sm70_shflsync_idx_p) ;  /* 0x0000014000007944 */ /* 0x004fea0003c00000 */
[----:B------:R-:W-:Y:S01]  /*20d70*/  IMAD.MOV.U32 R209, RZ, RZ, R67 ;  /* 0x000000ffffd17224 */ /* 0x000fe200078e0043 */
[----:B------:R-:W-:Y:S01]  /*20d80*/  MOV R68, R6 ;  /* 0x0000000600447202 */ /* 0x000fe20000000f00 */
[----:B------:R-:W-:Y:S01]  /*20d90*/  IMAD.MOV.U32 R69, RZ, RZ, R2 ;  /* 0x000000ffff457224 */ /* 0x000fe200078e0002 */
[----:B------:R-:W-:-:S02]  /*20da0*/  MOV R67, 0x1f ;  /* 0x0000001f00437802 */ /* 0x000fc40000000f00 */
[----:B------:R-:W-:Y:S02]  /*20db0*/  MOV R66, 0x20dd0 ;  /* 0x00020dd000427802 */ /* 0x000fe40000000f00 */
[----:B------:R-:W-:Y:S05]  /*20dc0*/  CALL.REL.NOINC `($__internal_43_$__cuda_sm70_shflsync_idx_p) ;  /* 0x000000e000007944 */ /* 0x000fea0003c00000 */
[----:B------:R-:W-:Y:S01]  /*20dd0*/  MOV R2, R67 ;  /* 0x0000004300027202 */ /* 0x000fe20000000f00 */
[----:B------:R-:W-:Y:S05]  /*20de0*/  BRA `(.L_x_2258) ;  /* 0xffffe39000007947 */ /* 0x000fea000383ffff */
.L_x_2223:
[----:B------:R-:W-:Y:S01]  /*20df0*/  IMAD.MOV.U32 R69, RZ, RZ, R4 ;  /* 0x000000ffff457224 */ /* 0x000fe200078e0004 */
[----:B------:R-:W-:Y:S01]  /*20e00*/  MOV R68, R5 ;  /* 0x0000000500447202 */ /* 0x000fe20000000f00 */
[----:B------:R-:W-:Y:S01]  /*20e10*/  IMAD.MOV.U32 R67, RZ, RZ, 0x1f ;  /* 0x0000001fff437424 */ /* 0x000fe200078e00ff */
[----:B------:R-:W-:Y:S02]  /*20e20*/  MOV R66, 0x20e40 ;  /* 0x00020e4000427802 */ /* 0x000fe40000000f00 */
[----:B-1234-:R-:W-:Y:S05]  /*20e30*/  CALL.REL.NOINC `($__internal_43_$__cuda_sm70_shflsync_idx_p) ;  /* 0x0000007000007944 */ /* 0x01efea0003c00000 */
[----:B------:R-:W-:Y:S01]  /*20e40*/  MOV R5, R67 ;  /* 0x0000004300057202 */ /* 0x000fe20000000f00 */
[----:B------:R-:W-:Y:S05]  /*20e50*/  BRA `(.L_x_2222) ;  /* 0xffffe38000007947 */ /* 0x000fea000383ffff */
        .weak           $__internal_42_$__cuda_sm70_shflsync_bfly_p
        .type           $__internal_42_$__cuda_sm70_shflsync_bfly_p,@function
        .size           $__internal_42_$__cuda_sm70_shflsync_bfly_p,($__internal_43_$__cuda_sm70_shflsync_idx_p - $__internal_42_$__cuda_sm70_shflsync_bfly_p)
$__internal_42_$__cuda_sm70_shflsync_bfly_p:
[----:B------:R-:W-:Y:S01]  /*20e60*/  MOV R8, R5 ;  /* 0x0000000500087202 */ /* 0x000fe20000000f00 */
[----:B------:R-:W-:Y:S04]  /*20e70*/  WARPSYNC R3 ;  /* 0x0000000300007348 */ /* 0x000fe80003800000 */
[----:B------:R-:W-:Y:S01]  /*20e80*/  MOV R9, 0x0 ;  /* 0x0000000000097802 */ /* 0x000fe20000000f00 */
[----:B------:R1:W2:Y:S03]  /*20e90*/  SHFL.BFLY PT, R6, R7, R6, R4 ;  /* 0x0c00000607067389 */ /* 0x0002a600000e0004 */
[----:B------:R-:W-:Y:S05]  /*20ea0*/  RET.REL.NODEC R8 `(_ZN7cutlass13device_kernelIN5flash19enable_sm80_to_sm89INS1_16FlashAttnFwdSm80INS1_25CollectiveMainloopFwdSm80ILi8ELi1ELb1EN4cute5tupleIJNS5_1CILi128EEENS7_ILi96EEES8_EEELi128ENS_10bfloat16_tEfNS_4arch4Sm80ELb0ELb1ELb0ELb1ELb0ELb1ELb1ELb1EEENS1_21CollectiveEpilogueFwdINS6_IJS8_S8_S9_EEENS6_IJNS7_ILi1EEESH_SH_EEESB_SD_Li256ELb1ELb1ELb1ELb0EEENS1_36VarlenDynamicPersistentTileSchedulerILi128ELi96ELi256ELi256ELb1ELb1ELb0ELb1ELb0ELb1EEEEEEEEEvNT_6ParamsE) ;  /* 0xfffdf15008007950 */ /* 0x000fea0003c3ffff */
        .weak           $__internal_43_$__cuda_sm70_shflsync_idx_p
        .type           $__internal_43_$__cuda_sm70_shflsync_idx_p,@function
        .size           $__internal_43_$__cuda_sm70_shflsync_idx_p,($__internal_44_$__cuda_sm70_shflsync_up_p - $__internal_43_$__cuda_sm70_shflsync_idx_p)
$__internal_43_$__cuda_sm70_shflsync_idx_p:
[----:B------:R-:W-:Y:S04]  /*20eb0*/  WARPSYNC R213 ;  /* 0x000000d500007348 */ /* 0x000fe80003800000 */
[----:B------:R1:W2:Y:S02]  /*20ec0*/  SHFL.IDX PT, R67, R69, R68, R67 ;  /* 0x0000004445437389 */ /* 0x0002a400000e0043 */
[----:B-1----:R-:W-:-:S02]  /*20ed0*/  MOV R68, R66 ;  /* 0x0000004200447202 */ /* 0x002fc40000000f00 */
[----:B------:R-:W-:-:S04]  /*20ee0*/  MOV R69, 0x0 ;  /* 0x0000000000457802 */ /* 0x000fc80000000f00 */
[----:B--2---:R-:W-:Y:S05]  /*20ef0*/  RET.REL.NODEC R68 `(_ZN7cutlass13device_kernelIN5flash19enable_sm80_to_sm89INS1_16FlashAttnFwdSm80INS1_25CollectiveMainloopFwdSm80ILi8ELi1ELb1EN4cute5tupleIJNS5_1CILi128EEENS7_ILi96EEES8_EEELi128ENS_10bfloat16_tEfNS_4arch4Sm80ELb0ELb1ELb0ELb1ELb0ELb1ELb1ELb1EEENS1_21CollectiveEpilogueFwdINS6_IJS8_S8_S9_EEENS6_IJNS7_ILi1EEESH_SH_EEESB_SD_Li256ELb1ELb1ELb1ELb0EEENS1_36VarlenDynamicPersistentTileSchedulerILi128ELi96ELi256ELi256ELb1ELb1ELb0ELb1ELb0ELb1EEEEEEEEEvNT_6ParamsE) ;  /* 0xfffdf10044007950 */ /* 0x004fea0003c3ffff */
        .weak           $__internal_44_$__cuda_sm70_shflsync_up_p
        .type           $__internal_44_$__cuda_sm70_shflsync_up_p,@function
        .size           $__internal_44_$__cuda_sm70_shflsync_up_p,($__internal_45_$__cuda_sm70_votesync_ballot - $__internal_44_$__cuda_sm70_shflsync_up_p)
$__internal_44_$__cuda_sm70_shflsync_up_p:
[----:B------:R-:W-:Y:S01]  /*20f00*/  MOV R8, R3 ;  /* 0x0000000300087202 */ /* 0x000fe20000000f00 */
[----:B------:R-:W-:Y:S04]  /*20f10*/  WARPSYNC R214 ;  /* 0x000000d600007348 */ /* 0x000fe80003800000 */
[----:B------:R-:W-:Y:S01]  /*20f20*/  MOV R9, 0x0 ;  /* 0x0000000000097802 */ /* 0x000fe20000000f00 */
[----:B------:R1:W2:Y:S03]  /*20f30*/  SHFL.UP PT, R4, R6, R4, R215 ;  /* 0x0400000406047389 */ /* 0x0002a600000e00d7 */
[----:B------:R-:W-:Y:S05]  /*20f40*/  RET.REL.NODEC R8 `(_ZN7cutlass13device_kernelIN5flash19enable_sm80_to_sm89INS1_16FlashAttnFwdSm80INS1_25CollectiveMainloopFwdSm80ILi8ELi1ELb1EN4cute5tupleIJNS5_1CILi128EEENS7_ILi96EEES8_EEELi128ENS_10bfloat16_tEfNS_4arch4Sm80ELb0ELb1ELb0ELb1ELb0ELb1ELb1ELb1EEENS1_21CollectiveEpilogueFwdINS6_IJS8_S8_S9_EEENS6_IJNS7_ILi1EEESH_SH_EEESB_SD_Li256ELb1ELb1ELb1ELb0EEENS1_36VarlenDynamicPersistentTileSchedulerILi128ELi96ELi256ELi256ELb1ELb1ELb0ELb1ELb0ELb1EEEEEEEEEvNT_6ParamsE) ;  /* 0xfffdf0b008007950 */ /* 0x000fea0003c3ffff */
        .weak           $__internal_45_$__cuda_sm70_votesync_ballot
        .type           $__internal_45_$__cuda_sm70_votesync_ballot,@function
        .size           $__internal_45_$__cuda_sm70_votesync_ballot,(.L_x_2734 - $__internal_45_$__cuda_sm70_votesync_ballot)
$__internal_45_$__cuda_sm70_votesync_ballot:
[----:B------:R-:W-:Y:S01]  /*20f50*/  ISETP.NE.U32.AND P0, PT, R6, 0x1, PT ;  /* 0x000000010600780c */ /* 0x000fe20003f05070 */
[----:B------:R-:W-:Y:S01]  /*20f60*/  IMAD.MOV.U32 R8, RZ, RZ, R3 ;  /* 0x000000ffff087224 */ /* 0x000fe200078e0003 */
[----:B------:R-:W-:Y:S04]  /*20f70*/  WARPSYNC R212 ;  /* 0x000000d400007348 */ /* 0x000fe80003800000 */
[----:B------:R-:W-:-:S07]  /*20f80*/  IMAD.MOV.U32 R9, RZ, RZ, 0x0 ;  /* 0x00000000ff097424 */ /* 0x000fce00078e00ff */
[----:B------:R-:W-:-:S04]  /*20f90*/  VOTE.ANY R6, PT, !P0 ;  /* 0x0000000000067806 */ /* 0x000fc800040e0100 */
[----:B------:R-:W-:Y:S01]  /*20fa0*/  LOP3.LUT R6, R6, R212, RZ, 0xc0, !PT ;  /* 0x000000d406067212 */ /* 0x000fe200078ec0ff */
[----:B------:R-:W-:Y:S06]  /*20fb0*/  RET.REL.NODEC R8 `(_ZN7cutlass13device_kernelIN5flash19enable_sm80_to_sm89INS1_16FlashAttnFwdSm80INS1_25CollectiveMainloopFwdSm80ILi8ELi1ELb1EN4cute5tupleIJNS5_1CILi128EEENS7_ILi96EEES8_EEELi128ENS_10bfloat16_tEfNS_4arch4Sm80ELb0ELb1ELb0ELb1ELb0ELb1ELb1ELb1EEENS1_21CollectiveEpilogueFwdINS6_IJS8_S8_S9_EEENS6_IJNS7_ILi1EEESH_SH_EEESB_SD_Li256ELb1ELb1ELb1ELb0EEENS1_36VarlenDynamicPersistentTileSchedulerILi128ELi96ELi256ELi256ELb1ELb1ELb0ELb1ELb0ELb1EEEEEEEEEvNT_6ParamsE) ;  /* 0xfffdf04008007950 */ /* 0x000fec0003c3ffff */
.L_x_2259:
        /* <DEDUP_REMOVED lines=12> */
.L_x_2734:


//--------------------- .text._ZN7cutlass13device_kernelIN5flash19enable_sm80_to_sm89INS1_16FlashAttnFwdSm80INS1_25CollectiveMainloopFwdSm80ILi4ELi1ELb0EN4cute5tupleIJNS5_1CILi128EEENS7_ILi64EEES8_EEELi128ENS_10bfloat16_tEfNS_4arch4Sm80ELb1ELb0ELb0ELb0ELb0ELb0ELb1ELb1EEENS1_21CollectiveEpilogueFwdINS6_IJS8_S8_S9_EEENS6_IJNS7_ILi1EEESH_SH_EEESB_SD_Li128ELb0ELb1ELb1ELb0EEENS1_30DynamicPersistentTileSchedulerILi128ELi128ELb1ELb1ELb0EEEEEEEEEvNT_6ParamsE --------------------------
	.section	.text._ZN7cutlass13device_kernelIN5flash19enable_sm80_to_sm89INS1_16FlashAttnFwdSm80INS1_25CollectiveMainloopFwdSm80ILi4ELi1ELb0EN4cute5tupleIJNS5_1CILi128EEENS7_ILi64EEES8_EEELi128ENS_10bfloat16_tEfNS_4arch4Sm80ELb1ELb0ELb0ELb0ELb0ELb0ELb1ELb1EEENS1_21CollectiveEpilogueFwdINS6_IJS8_S8_S9_EEENS6_IJNS7_ILi1EEESH_SH_EEESB_SD_Li128ELb0ELb1ELb1ELb0EEENS1_30DynamicPersistentTileSchedulerILi128ELi128ELb1ELb1ELb0EEEEEEEEEvNT_6ParamsE,"ax",@progbits
	.sectioninfo	@"SHI_REGISTERS=255"
	.align	128
.text._ZN7cutlass13device_kernelIN5flash19enable_sm80_to_sm89INS1_16FlashAttnFwdSm80INS1_25CollectiveMainloopFwdSm80ILi4ELi1ELb0EN4cute5tupleIJNS5_1CILi128EEENS7_ILi64EEES8_EEELi128ENS_10bfloat16_tEfNS_4arch4Sm80ELb1ELb0ELb0ELb0ELb0ELb0ELb1ELb1EEENS1_21CollectiveEpilogueFwdINS6_IJS8_S8_S9_EEENS6_IJNS7_ILi1EEESH_SH_EEESB_SD_Li128ELb0ELb1ELb1ELb0EEENS1_30DynamicPersistentTileSchedulerILi128ELi128ELb1ELb1ELb0EEEEEEEEEvNT_6ParamsE:
        .type           _ZN7cutlass13device_kernelIN5flash19enable_sm80_to_sm89INS1_16FlashAttnFwdSm80INS1_25CollectiveMainloopFwdSm80ILi4ELi1ELb0EN4cute5tupleIJNS5_1CILi128EEENS7_ILi64EEES8_EEELi128ENS_10bfloat16_tEfNS_4arch4Sm80ELb1ELb0ELb0ELb0ELb0ELb0ELb1ELb1EEENS1_21CollectiveEpilogueFwdINS6_IJS8_S8_S9_EEENS6_IJNS7_ILi1EEESH_SH_EEESB_SD_Li128ELb0ELb1ELb1ELb0EEENS1_30DynamicPersistentTileSchedulerILi128ELi128ELb1ELb1ELb0EEEEEEEEEvNT_6ParamsE,@function
        .size           _ZN7cutlass13device_kernelIN5flash19enable_sm80_to_sm89INS1_16FlashAttnFwdSm80INS1_25CollectiveMainloopFwdSm80ILi4ELi1ELb0EN4cute5tupleIJNS5_1CILi128EEENS7_ILi64EEES8_EEELi128ENS_10bfloat16_tEfNS_4arch4Sm80ELb1ELb0ELb0ELb0ELb0ELb0ELb1ELb1EEENS1_21CollectiveEpilogueFwdINS6_IJS8_S8_S9_EEENS6_IJNS7_ILi1EEESH_SH_EEESB_SD_Li128ELb0ELb1ELb1ELb0EEENS1_30DynamicPersistentTileSchedulerILi128ELi128ELb1ELb1ELb0EEEEEEEEEvNT_6ParamsE,(.L_x_2739 - _ZN7cutlass13device_kernelIN5flash19enable_sm80_to_sm89INS1_16FlashAttnFwdSm80INS1_25CollectiveMainloopFwdSm80ILi4ELi1ELb0EN4cute5tupleIJNS5_1CILi128EEENS7_ILi64EEES8_EEELi128ENS_10bfloat16_tEfNS_4arch4Sm80ELb1ELb0ELb0ELb0ELb0ELb0ELb1ELb1EEENS1_21CollectiveEpilogueFwdINS6_IJS8_S8_S9_EEENS6_IJNS7_ILi1EEESH_SH_EEESB_SD_Li128ELb0ELb1ELb1ELb0EEENS1_30DynamicPersistentTileSchedulerILi128ELi128ELb1ELb1ELb0EEEEEEEEEvNT_6ParamsE)
        .other          _ZN7cutlass13device_kernelIN5flash19enable_sm80_to_sm89INS1_16FlashAttnFwdSm80INS1_25CollectiveMainloopFwdSm80ILi4ELi1ELb0EN4cute5tupleIJNS5_1CILi128EEENS7_ILi64EEES8_EEELi128ENS_10bfloat16_tEfNS_4arch4Sm80ELb1ELb0ELb0ELb0ELb0ELb0ELb1ELb1EEENS1_21CollectiveEpilogueFwdINS6_IJS8_S8_S9_EEENS6_IJNS7_ILi1EEESH_SH_EEESB_SD_Li128ELb0ELb1ELb1ELb0EEENS1_30DynamicPersistentTileSchedulerILi128ELi128ELb1ELb1ELb0EEEEEEEEEvNT_6ParamsE,@"STO_CUDA_ENTRY STV_DEFAULT"
_ZN7cutlass13device_kernelIN5flash19enable_sm80_to_sm89INS1_16FlashAttnFwdSm80INS1_25CollectiveMainloopFwdSm80ILi4ELi1ELb0EN4cute5tupleIJNS5_1CILi128EEENS7_ILi64EEES8_EEELi128ENS_10bfloat16_tEfNS_4arch4Sm80ELb1ELb0ELb0ELb0ELb0ELb0ELb1ELb1EEENS1_21CollectiveEpilogueFwdINS6_IJS8_S8_S9_EEENS6_IJNS7_ILi1EEESH_SH_EEESB_SD_Li128ELb0ELb1ELb1ELb0EEENS1_30DynamicPersistentTileSchedulerILi128ELi128ELb1ELb1ELb0EEEEEEEEEvNT_6ParamsE:
        /* <DEDUP_REMOVED lines=120> */
.L_x_2315:
        /* <DEDUP_REMOVED lines=19> */
.L_x_2261:
[----:B------:R-:W-:-:S04]  /*08b0*/  MOV R0, c[0x0][0x554] ;  /* 0x0001550000007a02 */ /* 0x000fc80000000f00 */
[----:B------:R-:W-:Y:S02]  /*08c0*/  ISETP.NE.AND P0, PT, R0, 0x1, PT ;  /* 0x000000010000780c */ /* 0x000fe40003f05270 */
[----:B------:R-:W-:-:S11]  /*08d0*/  MOV R0, R2 ;  /* 0x0000000200007202 */ /* 0x000fd60000000f00 */
[----:B------:R-:W-:-:S05]  /*08e0*/  @P0 IMAD.HI.U32 R4, R2, c[0x0][0x558], RZ ;  /* 0x0001560002040a27 */ /* 0x000fca00078e00ff */
[----:B------:R-:W-:-:S05]  /*08f0*/  @P0 SHF.R.U32.HI R0, RZ, c[0x0][0x55c], R4 ;  /* 0x00015700ff000a19 */ /* 0x000fca0000011604 */
[----:B------:R-:W-:Y:S02]  /*0900*/  IMAD R4, R0, c[0x0][0x554], RZ ;  /* 0x0001550000047a24 */ /* 0x000fe400078e02ff */
.L_x_2262:
[----:B------:R-:W-:Y:S05]  /*0910*/  BSYNC B0 ;  /* 0x0000000000007941 */ /* 0x000fea0003800000 */
.L_x_2260:
        /* <DEDUP_REMOVED lines=74> */
.L_x_2264:
[----:B------:R-:W-:Y:S05]  /*0dc0*/  BSYNC B0 ;  /* 0x0000000000007941 */ /* 0x000fea0003800000 */
.L_x_2263:
        /* <DEDUP_REMOVED lines=165> */
.L_x_2316:
[----:B------:R-:W-:Y:S05]  /*1820*/  BRA.DIV ~URZ, `(.L_x_2267) ;  /* 0x000108b27f007947 */ /* 0x000fea000b800000 */
[----:B-1----:R1:W4:Y:S02]  /*1830*/  SHFL.IDX PT, R3, R6, RZ, 0x181f ;  /* 0x00181fff06037589 */ /* 0x00232400000e0000 */
.L_x_2317:
        /* <DEDUP_REMOVED lines=17> */
.L_x_2269:
[----:B------:R-:W-:Y:S05]  /*1950*/  BSYNC B0 ;  /* 0x0000000000007941 */ /* 0x000fea0003800000 */
.L_x_2268:
[----:B------:R-:W-:Y:S05]  /*1960*/  BRA.DIV ~URZ, `(.L_x_2270) ;  /* 0x000107e27f007947 */ /* 0x000fea000b800000 */
[----:B---3--:R3:W1:Y:S04]  /*1970*/  SHFL.IDX PT, R7, R5, 0x1, 0x181f ;  /* 0x00381f0005077f89 */ /* 0x00866800000e0000 */
[----:B--2-4-:R3:W2:Y:S02]  /*1980*/  SHFL.IDX PT, R3, R6, 0x1, 0x181f ;  /* 0x00381f0006037f89 */ /* 0x0146a400000e0000 */
.L_x_2318:
        /* <DEDUP_REMOVED lines=16> */
.L_x_2272:
[----:B------:R-:W-:Y:S05]  /*1a90*/  BSYNC B0 ;  /* 0x0000000000007941 */ /* 0x000fea0003800000 */
.L_x_2271:
[----:B------:R-:W-:Y:S05]  /*1aa0*/  BRA.DIV ~URZ, `(.L_x_2273) ;  /* 0x000107727f007947 */ /* 0x000fea000b800000 */
[----:B-1----:R1:W4:Y:S02]  /*1ab0*/  SHFL.IDX PT, R7, R5, 0x2, 0x181f ;  /* 0x00581f0005077f89 */ /* 0x00232400000e0000 */
.L_x_2319:
[----:B------:R-:W-:Y:S05]  /*1ac0*/  BRA.DIV ~URZ, `(.L_x_2274) ;  /* 0x000107c27f007947 */ /* 0x000fea000b800000 */
[----:B--2---:R2:W1:Y:S02]  /*1ad0*/  SHFL.IDX PT, R3, R6, 0x2, 0x181f ;  /* 0x00581f0006037f89 */ /* 0x00446400000e0000 */
.L_x_2320:
        /* <DEDUP_REMOVED lines=16> */
.L_x_2276:
[----:B------:R-:W-:Y:S05]  /*1be0*/  BSYNC B0 ;  /* 0x0000000000007941 */ /* 0x000fea0003800000 */
.L_x_2275:
[----:B------:R-:W-:Y:S05]  /*1bf0*/  BRA.DIV ~URZ, `(.L_x_2277) ;  /* 0x000107027f007947 */ /* 0x000fea000b800000 */
[----:B----4-:R4:W2:Y:S04]  /*1c00*/  SHFL.IDX PT, R7, R5, 0x3, 0x181f ;  /* 0x00781f0005077f89 */ /* 0x0108a800000e0000 */
[----:B-1----:R4:W1:Y:S02]  /*1c10*/  SHFL.IDX PT, R3, R6, 0x3, 0x181f ;  /* 0x00781f0006037f89 */ /* 0x00286400000e0000 */
.L_x_2321:
        /* <DEDUP_REMOVED lines=16> */
.L_x_2279:
[----:B------:R-:W-:Y:S05]  /*1d20*/  BSYNC B0 ;  /* 0x0000000000007941 */ /* 0x000fea0003800000 */
.L_x_2278:
[----:B------:R-:W-:Y:S05]  /*1d30*/  BRA.DIV ~URZ, `(.L_x_2280) ;  /* 0x000106927f007947 */ /* 0x000fea000b800000 */
[----:B--2---:R2:W3:Y:S02]  /*1d40*/  SHFL.IDX PT, R7, R5, 0x4, 0x181f ;  /* 0x00981f0005077f89 */ /* 0x0044e400000e0000 */
.L_x_2322:
[----:B------:R-:W-:Y:S05]  /*1d50*/  BRA.DIV ~URZ, `(.L_x_2281) ;  /* 0x000106e27f007947 */ /* 0x000fea000b800000 */
[----:B-1----:R1:W2:Y:S02]  /*1d60*/  SHFL.IDX PT, R3, R6, 0x4, 0x181f ;  /* 0x00981f0006037f89 */ /* 0x0022a400000e0000 */
.L_x_2323:
        /* <DEDUP_REMOVED lines=16> */
.L_x_2283:
[----:B------:R-:W-:Y:S05]  /*1e70*/  BSYNC B0 ;  /* 0x0000000000007941 */ /* 0x000fea0003800000 */
.L_x_2282:
[----:B------:R-:W-:Y:S05]  /*1e80*/  BRA.DIV ~URZ, `(.L_x_2284) ;  /* 0x000106227f007947 */ /* 0x000fea000b800000 */
[----:B---3--:R3:W1:Y:S04]  /*1e90*/  SHFL.IDX PT, R7, R5, 0x5, 0x181f ;  /* 0x00b81f0005077f89 */ /* 0x00866800000e0000 */
[----:B--2---:R3:W2:Y:S02]  /*1ea0*/  SHFL.IDX PT, R3, R6, 0x5, 0x181f ;  /* 0x00b81f0006037f89 */ /* 0x0046a400000e0000 */
.L_x_2324:
        /* <DEDUP_REMOVED lines=16> */
.L_x_2286:
[----:B------:R-:W-:Y:S05]  /*1fb0*/  BSYNC B0 ;  /* 0x0000000000007941 */ /* 0x000fea0003800000 */
.L_x_2285:
[----:B------:R-:W-:Y:S05]  /*1fc0*/  BRA.DIV ~URZ, `(.L_x_2287) ;  /* 0x000105b27f007947 */ /* 0x000fea000b800000 */
[----:B-1----:R1:W3:Y:S02]  /*1fd0*/  SHFL.IDX PT, R7, R5, 0x6, 0x181f ;  /* 0x00d81f0005077f89 */ /* 0x0022e400000e0000 */
.L_x_2325:
[----:B------:R-:W-:Y:S05]  /*1fe0*/  BRA.DIV ~URZ, `(.L_x_2288) ;  /* 0x000106027f007947 */ /* 0x000fea000b800000 */
[----:B--2---:R2:W1:Y:S02]  /*1ff0*/  SHFL.IDX PT, R3, R6, 0x6, 0x181f ;  /* 0x00d81f0006037f89 */ /* 0x00446400000e0000 */
.L_x_2326:
        /* <DEDUP_REMOVED lines=16> */
.L_x_2290:
[----:B------:R-:W-:Y:S05]  /*2100*/  BSYNC B0 ;  /* 0x0000000000007941 */ /* 0x000fea0003800000 */
.L_x_2289:
[----:B------:R-:W-:Y:S05]  /*2110*/  BRA.DIV ~URZ, `(.L_x_2291) ;  /* 0x000105427f007947 */ /* 0x000fea000b800000 */
[----:B-1-34-:R-:W1:Y:S04]  /*2120*/  SHFL.IDX PT, R5, R5, 0x7, 0x181f ;  /* 0x00f81f0005057f89 */ /* 0x01ae6800000e0000 */
[----:B--2---:R-:W2:Y:S02]  /*2130*/  SHFL.IDX PT, R6, R6, 0x7, 0x181f ;  /* 0x00f81f0006067f89 */ /* 0x004ea400000e0000 */
.L_x_2327:
        /* <DEDUP_REMOVED lines=21> */
[----:B------:R-:W-:-:S02]  /*2290*/  IMAD.WIDE.U32 R4, R60, c[0x0][0x1e0], RZ ;  /* 0x000078003c047a25 */ /* 0x000fc400078e00ff */
[----:B------:R-:W4:Y:S02]  /*22a0*/  LDL R209, [R1+0x18] ;  /* 0x0000180001d17983 */ /* 0x000f240000100800 */
[----:B------:R-:W-:Y:S02]  /*22b0*/  IMAD.MOV.U32 R62, RZ, RZ, c[0x0][0x1e0] ;  /* 0x00007800ff3e7624 */ /* 0x000fe400078e00ff */
[----:B------:R-:W-:Y:S01]  /*22c0*/  IMAD.MOV.U32 R63, RZ, RZ, c[0x0][0x1e4] ;  /* 0x00007900ff3f7624 */ /* 0x000fe200078e00ff */
        /* <DEDUP_REMOVED lines=9> */
[----:B------:R-:W-:-:S03]  /*2360*/  ISETP.GE.AND P4, PT, R0, 0x11, PT ;  /* 0x000000110000780c */ /* 0x000fc60003f86270 */
[----:B------:R-:W-:Y:S01]  /*2370*/  IMAD.IADD R3, R5, 0x1, R3 ;  /* 0x0000000105037824 */ /* 0x000fe200078e0203 */
[----:B------:R-:W-:Y:S07]  /*2380*/  BAR.SYNC.DEFER_BLOCKING 0x0 ;  /* 0x0000000000007b1d */ /* 0x000fee0000010000 */
[----:B------:R-:W-:Y:S02]  /*2390*/  @P1 ISETP.GE.AND P6, PT, R154, c[0x0][0x1d4], PT ;  /* 0x000075009a001a0c */ /* 0x000fe40003fc6270 */
[----:B------:R-:W-:Y:S01]  /*23a0*/  ISETP.GE.AND P2, PT, R0, 0x21, PT ;  /* 0x000000210000780c */ /* 0x000fe20003f46270 */
[----:B------:R-:W-:-:S04]  /*23b0*/  IMAD.WIDE.U32 R10, R62, 0x20, RZ ;  /* 0x000000203e0a7825 */ /* 0x000fc800078e00ff */
[----:B------:R-:W-:Y:S02]  /*23c0*/  IMAD.MOV.U32 R52, RZ, RZ, c[0x0][0x208] ;  /* 0x00008200ff347624 */ /* 0x000fe400078e00ff */
[----:B------:R-:W-:Y:S02]  /*23d0*/  IMAD.MOV.U32 R152, RZ, RZ, -0x40 ;  /* 0xffffffc0ff987424 */ /* 0x000fe400078e00ff */
[----:B------:R-:W-:Y:S02]  /*23e0*/  IMAD.SHL.U32 R53, R52, 0x20, RZ ;  /* 0x0000002034357824 */ /* 0x000fe400078e00ff */
        /* <DEDUP_REMOVED lines=20> */
[----:B-1----:R-:W-:-:S05]  /*2530*/  IMAD.SHL.U32 R4, R63, 0x20, RZ ;  /* 0x000000203f047824 */ /* 0x002fca00078e00ff */
[----:B------:R-:W-:Y:S02]  /*2540*/  @P2 IADD3.X R4, R3, R11, R4, P0, !PT ;  /* 0x0000000b03042210 */ /* 0x000fe400007fe404 */
[----:B------:R-:W-:-:S04]  /*2550*/  @P2 LEA R6, P0, R0, c[0x0][0x1c8], 0x1 ;  /* 0x0000720000062a11 */ /* 0x000fc800078008ff */
[----:B------:R-:W-:Y:S01]  /*2560*/  @P2 LEA.HI.X R7, R0, c[0x0][0x1cc], R4, 0x1, P0 ;  /* 0x0000730000072a11 */ /* 0x000fe200000f0c04 */
[----:B------:R-:W-:Y:S02]  /*2570*/  @P1 IMAD R0, R63, 0x30, RZ ;  /* 0x000000303f001824 */ /* 0x000fe400078e02ff */
[----:B------:R-:W-:Y:S02]  /*2580*/  @P1 IMAD.WIDE.U32 R2, R62, 0x30, R2 ;  /* 0x000000303e021825 */ /* 0x000fe400078e0002 */
[----:B------:R1:W-:Y:S01]  /*2590*/  @P2 LDGSTS.E.BYPASS.LTC128B.128 [R244+0x5100], [R6.64], !P6 ;  /* 0x0510000006f42fae */ /* 0x0003e2000f101d48 */
[----:B------:R-:W-:Y:S01]  /*25a0*/  @P1 ISETP.GE.AND P6, PT, R154, c[0x0][0x1d4], PT ;  /* 0x000075009a001a0c */ /* 0x000fe20003fc6270 */
[----:B------:R-:W-:Y:S01]  /*25b0*/  @P1 IMAD.IADD R0, R3, 0x1, R0 ;  /* 0x0000000103001824 */ /* 0x000fe200078e0200 */
[C---:B------:R-:W-:Y:S01]  /*25c0*/  @P1 LEA R4, P0, R2.reuse, c[0x0][0x1c8], 0x1 ;  /* 0x0000720002041a11 */ /* 0x040fe200078008ff */
[----:B------:R1:W-:Y:S03]  /*25d0*/  @P2 LDGSTS.E.BYPASS.LTC128B.128 [R244+0x7100], [R6.64+0x80], !P5 ;  /* 0x0710008006f42fae */ /* 0x0003e6000e901d48 */
[----:B------:R-:W-:-:S07]  /*25e0*/  @P1 LEA.HI.X R5, R2, c[0x0][0x1cc], R0, 0x1, P0 ;  /* 0x0000730002051a11 */ /* 0x000fce00000f0c00 */
[----:B------:R1:W-:Y:S04]  /*25f0*/  @P1 LDGSTS.E.BYPASS.LTC128B.128 [R244+0x5900], [R4.64], !P6 ;  /* 0x0590000004f41fae */ /* 0x0003e8000f101d48 */
[----:B------:R1:W-:Y:S04]  /*2600*/  @P1 LDGSTS.E.BYPASS.LTC128B.128 [R244+0x7900], [R4.64+0x80], !P5 ;  /* 0x0790008004f41fae */ /* 0x0003e8000e901d48 */
[----:B------:R-:W0:Y:S01]  /*2610*/  LDGDEPBAR ;  /* 0x00000000000079af */ /* 0x000e220000000000 */
[----:B------:R-:W-:-:S04]  /*2620*/  DEPBAR.LE SB0, 0x1 ;  /* 0x000080400000791a */ /* 0x000fc80000000000 */
[----:B------:R-:W-:-:S04]  /*2630*/  DEPBAR.LE SB0, 0x0 ;  /* 0x000080000000791a */ /* 0x000fc80000000000 */
[----:B------:R-:W-:Y:S06]  /*2640*/  BAR.SYNC.DEFER_BLOCKING 0x0 ;  /* 0x0000000000007b1d */ /* 0x000fec0000010000 */
[----:B-1----:R-:W-:Y:S04]  /*2650*/  LDSM.16.M88.4 R4, [R231+0x2000] ;  /* 0x00200000e704783b */ /* 0x002fe80000000200 */
[----:B--2---:R-:W1:Y:S04]  /*2660*/  LDSM.16.M88.4 R8, [R224] ;  /* 0x00000000e008783b */ /* 0x004e680000000200 */
[----:B------:R-:W2:Y:S04]  /*2670*/  LDSM.16.M88.4 R20, [R224+0x800] ;  /* 0x00080000e014783b */ /* 0x000ea80000000200 */
[----:B------:R-:W3:Y:S04]  /*2680*/  LDSM.16.M88.4 R24, [R224+0x1000] ;  /* 0x00100000e018783b */ /* 0x000ee80000000200 */
[----:B------:R-:W3:Y:S04]  /*2690*/  LDSM.16.M88.4 R40, [R224+0x1800] ;  /* 0x00180000e028783b */ /* 0x000ee80000000200 */
[----:B------:R-:W3:Y:S01]  /*26a0*/  LDSM.16.M88.4 R12, [R231] ;  /* 0x00000000e70c783b */ /* 0x000ee20000000200 */
[----:B------:R-:W-:-:S02]  /*26b0*/  IMAD R0, R16, c[0x0][0x208], RZ ;  /* 0x0000820010007a24 */ /* 0x000fc400078e02ff */
[C---:B------:R-:W-:Y:S01]  /*26c0*/  IMAD.WIDE.U32 R2, R60.reuse, c[0x0][0x208], RZ ;  /* 0x000082003c027a25 */ /* 0x040fe200078e00ff */
[----:B------:R-:W-:Y:S04]  /*26d0*/  LDSM.16.M88.4 R32, [R243] ;  /* 0x00000000f320783b */ /* 0x000fe80000000200 */
[----:B------:R-:W-:Y:S01]  /*26e0*/  LDSM.16.M88.4 R36, [R235] ;  /* 0x00000000eb24783b */ /* 0x000fe20000000200 */
[C---:B-1----:R-:W-:Y:S08]  /*26f0*/  HMMA.16816.F32.BF16 R44, R4.reuse, R8, RZ ;  /* 0x00000008042c723c */ /* 0x042ff000000418ff */
[C---:B--2---:R-:W-:Y:S08]  /*2700*/  HMMA.16816.F32.BF16 R48, R4.reuse, R20, RZ ;  /* 0x000000140430723c */ /* 0x044ff000000418ff */
[C---:B---3--:R-:W-:Y:S08]  /*2710*/  HMMA.16816.F32.BF16 R68, R4.reuse, R24, RZ ;  /* 0x000000180444723c */ /* 0x048ff000000418ff */
[C---:B------:R-:W-:Y:S08]  /*2720*/  HMMA.16816.F32.BF16 R80, R4.reuse, R40, RZ ;  /* 0x000000280450723c */ /* 0x040ff000000418ff */
[C---:B------:R-:W-:Y:S08]  /*2730*/  HMMA.16816.F32.BF16 R96, R4.reuse, R10, RZ ;  /* 0x0000000a0460723c */ /* 0x040ff000000418ff */
[C---:B------:R-:W-:Y:S08]  /*2740*/  HMMA.16816.F32.BF16 R108, R4.reuse, R22, RZ ;  /* 0x00000016046c723c */ /* 0x040ff000000418ff */
[C---:B------:R-:W-:Y:S08]  /*2750*/  HMMA.16816.F32.BF16 R112, R4.reuse, R26, RZ ;  /* 0x0000001a0470723c */ /* 0x040ff000000418ff */
[----:B------:R-:W-:Y:S07]  /*2760*/  HMMA.16816.F32.BF16 R104, R4, R42, RZ ;  /* 0x0000002a0468723c */ /* 0x000fee00000418ff */
[----:B------:R-:W-:Y:S01]  /*2770*/  IMAD R4, R60, c[0x0][0x20c], R0 ;  /* 0x000083003c047a24 */ /* 0x000fe200078e0200 */
[----:B----4-:R-:W-:-:S03]  /*2780*/  LEA R0, P0, R2, R30, 0x6 ;  /* 0x0000001e02007211 */ /* 0x010fc600078030ff */
[----:B------:R-:W-:Y:S02]  /*2790*/  IMAD.IADD R3, R3, 0x1, R4 ;  /* 0x0000000103037824 */ /* 0x000fe400078e0204 */
[----:B------:R-:W-:-:S03]  /*27a0*/  IMAD.MOV.U32 R5, RZ, RZ, 0x5 ;  /* 0x00000005ff057424 */ /* 0x000fc600078e00ff */
[----:B------:R-:W-:Y:S02]  /*27b0*/  LEA.HI.X R3, R2, R18, R3, 0x6, P0 ;  /* 0x0000001202037211 */ /* 0x000fe400000f3403 */
[----:B------:R-:W-:Y:S02]  /*27c0*/  LEA R2, P0, R0, c[0x0][0x1f8], 0x1 ;  /* 0x00007e0000027a11 */ /* 0x000fe400078008ff */
[----:B------:R-:W-:Y:S01]  /*27d0*/  LOP3.LUT R4, R28, 0x1, RZ, 0xc0, !PT ;  /* 0x000000011c047812 */ /* 0x000fe200078ec0ff */
[----:B------:R-:W-:Y:S01]  /*27e0*/  HMMA.16816.F32.BF16 R88, R12, R20, RZ ;  /* 0x000000140c58723c */ /* 0x000fe200000418ff */
[----:B------:R-:W-:Y:S02]  /*27f0*/  SHF.L.U64.HI R52, R52, R5, c[0x0][0x20c] ;  /* 0x0000830034347619 */ /* 0x000fe40000010205 */
[----:B------:R-:W-:Y:S02]  /*2800*/  LEA.HI.X R3, R0, c[0x0][0x1fc], R3, 0x1, P0 ;  /* 0x00007f0000037a11 */ /* 0x000fe400000f0c03 */
[----:B------:R-:W-:Y:S01]  /*2810*/  IADD3 R18, P4, R53, R2, RZ ;  /* 0x0000000235127210 */ /* 0x000fe20007f9e0ff */
[----:B------:R-:W-:Y:S01]  /*2820*/  IMAD.IADD R0, R61, 0x1, -R17 ;  /* 0x000000013d007824 */ /* 0x000fe200078e0a11 */
[----:B------:R-:W-:-:S02]  /*2830*/  IADD3 R20, P1, P0, R53, 0x80, R2 ;  /* 0x0000008035147810 */ /* 0x000fc4000783e002 */
[----:B------:R-:W-:Y:S01]  /*2840*/  ISETP.NE.U32.AND P2, PT, R4, 0x1, PT ;  /* 0x000000010400780c */ /* 0x000fe20003f45070 */
[--C-:B------:R-:W-:Y:S01]  /*2850*/  IMAD.X R19, R52, 0x1, R3.reuse, P4 ;  /* 0x0000000134137824 */ /* 0x100fe200020e0603 */
[----:B------:R-:W-:Y:S01]  /*2860*/  IADD3 R16, P4, R18, R53, RZ ;  /* 0x0000003512107210 */ /* 0x000fe20007f9e0ff */
[----:B------:R-:W1:Y:S01]  /*2870*/  LDSM.16.M88.4 R4, [R233+0x2000] ;  /* 0x00200000e904783b */ /* 0x000e620000000200 */
[----:B------:R-:W-:Y:S02]  /*2880*/  IADD3.X R21, R52, RZ, R3, P1, P0 ;  /* 0x000000ff34157210 */ /* 0x000fe40000fe0403 */
[----:B------:R-:W-:Y:S02]  /*2890*/  ISETP.LT.OR P0, PT, R0, 0x1, P2 ;  /* 0x000000010000780c */ /* 0x000fe40001701670 */
[----:B------:R-:W-:Y:S01]  /*28a0*/  LOP3.LUT P1, RZ, R28, 0x2, RZ, 0xc0, !PT ;  /* 0x000000021cff7812 */ /* 0x000fe2000782c0ff */
[----:B------:R-:W-:Y:S01]  /*28b0*/  IMAD.X R17, R19, 0x1, R52, P4 ;  /* 0x0000000113117824 */ /* 0x000fe200020e0634 */
[----:B------:R-:W-:Y:S01]  /*28c0*/  HMMA.16816.F32.BF16 R100, R12, R8, RZ ;  /* 0x000000080c64723c */ /* 0x000fe200000418ff */
[----:B------:R-:W2:Y:S01]  /*28d0*/  LDSM.16.M88.4 R28, [R242] ;  /* 0x00000000f21c783b */ /* 0x000ea20000000200 */
[----:B------:R-:W-:-:S06]  /*28e0*/  ISETP.LT.OR P4, PT, R0, 0x1, !P1 ;  /* 0x000000010000780c */ /* 0x000fcc0004f81670 */
[C---:B------:R-:W-:Y:S01]  /*28f0*/  HMMA.16816.F32.BF16 R92, R12.reuse, R10, RZ ;  /* 0x0000000a0c5c723c */ /* 0x040fe200000418ff */
[----:B------:R-:W3:Y:S07]  /*2900*/  LDSM.16.M88.4 R8, [R233] ;  /* 0x00000000e908783b */ /* 0x000eee0000000200 */
[C---:B------:R-:W-:Y:S08]  /*2910*/  HMMA.16816.F32.BF16 R72, R12.reuse, R24, RZ ;  /* 0x000000180c48723c */ /* 0x040ff000000418ff */
[----:B------:R-:W-:Y:S01]  /*2920*/  HMMA.16816.F32.BF16 R76, R12, R26, RZ ;  /* 0x0000001a0c4c723c */ /* 0x000fe200000418ff */
[----:B------:R-:W4:Y:S04]  /*2930*/  LDSM.16.M88.4 R24, [R241] ;  /* 0x00000000f118783b */ /* 0x000f280000000200 */
        /* <DEDUP_REMOVED lines=11> */
[----:B-1----:R-:W-:Y:S01]  /*29f0*/  IADD3 R2, P0, R16, R53, RZ ;  /* 0x0000003510027210 */ /* 0x002fe20007f1e0ff */
[----:B------:R-:W-:Y:S08]  /*2a00*/  HMMA.16816.F32.BF16 R64, R12, R40, RZ ;  /* 0x000000280c40723c */ /* 0x000ff000000418ff */
[----:B------:R1:W-:Y:S01]  /*2a10*/  LDGSTS.E.BYPASS.LTC128B.128 [R244+0x1100], [R16.64], !P4 ;  /* 0x0110000010f47fae */ /* 0x0003e2000e101d48 */
[----:B------:R-:W-:Y:S01]  /*2a20*/  IMAD.X R3, R17, 0x1, R52, P0 ;  /* 0x0000000111037824 */ /* 0x000fe200000e0634 */
[----:B------:R-:W-:-:S02]  /*2a30*/  ISETP.LT.OR P0, PT, R0, 0x21, !P1 ;  /* 0x000000210000780c */ /* 0x000fc40004f01670 */
[----:B------:R-:W-:Y:S01]  /*2a40*/  ISETP.LT.OR P1, PT, R0, 0x31, !P1 ;  /* 0x000000310000780c */ /* 0x000fe20004f21670 */
[C---:B------:R-:W-:Y:S08]  /*2a50*/  HMMA.16816.F32.BF16 R84, R12.reuse, R22, RZ ;  /* 0x000000160c54723c */ /* 0x040ff000000418ff */
[----:B------:R-:W-:Y:S02]  /*2a60*/  HMMA.16816.F32.BF16 R56, R12, R42, RZ ;  /* 0x0000002a0c38723c */ /* 0x000fe400000418ff */
[----:B------:R1:W-:Y:S04]  /*2a70*/  LDGSTS.E.BYPASS.LTC128B.128 [R244+0x3100], [R16.64+0x80], !P0 ;  /* 0x0310008010f47fae */ /* 0x0003e8000c101d48 */
[----:B------:R3:W-:Y:S02]  /*2a80*/  LDGSTS.E.BYPASS.LTC128B.128 [R244+0x1900], [R2.64], !P2 ;  /* 0x0190000002f47fae */ /* 0x0007e4000d101d48 */
[C---:B--2---:R-:W-:Y:S02]  /*2a90*/  HMMA.16816.F32.BF16 R20, R4.reuse, R32, R48 ;  /* 0x000000200414723c */ /* 0x044fe40000041830 */
[----:B------:R2:W-:Y:S04]  /*2aa0*/  LDGSTS.E.BYPASS.LTC128B.128 [R244+0x3900], [R2.64+0x80], !P1 ;  /* 0x0390008002f47fae */ /* 0x0005e8000c901d48 */
[----:B------:R-:W-:Y:S04]  /*2ab0*/  LDSM.16.M88.4 R52, [R230] ;  /* 0x00000000e634783b */ /* 0x000fe80000000200 */
[----:B------:R-:W-:Y:S01]  /*2ac0*/  LDSM.16.M88.4 R48, [R230+0x800] ;  /* 0x00080000e630783b */ /* 0x000fe20000000200 */
[C---:B------:R-:W-:Y:S03]  /*2ad0*/  HMMA.16816.F32.BF16 R136, R4.reuse, R38, R96 ;  /* 0x000000260488723c */ /* 0x040fe60000041860 */
[----:B------:R-:W-:Y:S04]  /*2ae0*/  LDSM.16.M88.4 R40, [R230+0x1800] ;  /* 0x00180000e628783b */ /* 0x000fe80000000200 */
[----:B------:R-:W0:Y:S04]  /*2af0*/  LDGDEPBAR ;  /* 0x00000000000079af */ /* 0x000e280000000000 */
[----:B-1----:R-:W1:Y:S01]  /*2b00*/  LDSM.16.M88.4 R16, [R232+0x2000] ;  /* 0x00200000e810783b */ /* 0x002e620000000200 */
[C---:B------:R-:W-:Y:S08]  /*2b10*/  HMMA.16816.F32.BF16 R128, R4.reuse, R34, R108 ;  /* 0x000000220480723c */ /* 0x040ff0000004186c */
[----:B------:R-:W-:Y:S08]  /*2b20*/  HMMA.16816.F32.BF16 R124, R4, R30, R112 ;  /* 0x0000001e047c723c */ /* 0x000ff00000041870 */
[C---:B---3--:R-:W-:Y:S08]  /*2b30*/  HMMA.16816.F32.BF16 R132, R8.reuse, R32, R88 ;  /* 0x000000200884723c */ /* 0x048ff00000041858 */
[C---:B----4-:R-:W-:Y:S08]  /*2b40*/  HMMA.16816.F32.BF16 R144, R8.reuse, R24, R64 ;  /* 0x000000180890723c */ /* 0x050ff00000041840 */
[C---:B------:R-:W-:Y:S08]  /*2b50*/  HMMA.16816.F32.BF16 R96, R8.reuse, R36, R100 ;  /* 0x000000240860723c */ /* 0x040ff00000041864 */
[C---:B------:R-:W-:Y:S08]  /*2b60*/  HMMA.16816.F32.BF16 R140, R8.reuse, R28, R72 ;  /* 0x0000001c088c723c */ /* 0x040ff00000041848 */
[C---:B------:R-:W-:Y:S08]  /*2b70*/  HMMA.16816.F32.BF16 R64, R8.reuse, R38, R92 ;  /* 0x000000260840723c */ /* 0x040ff0000004185c */
[C---:B------:R-:W-:Y:S08]  /*2b80*/  HMMA.16816.F32.BF16 R32, R8.reuse, R34, R84 ;  /* 0x000000220820723c */ /* 0x040ff00000041854 */
[C---:B------:R-:W-:Y:S08]  /*2b90*/  HMMA.16816.F32.BF16 R116, R8.reuse, R30, R76 ;  /* 0x0000001e0874723c */ /* 0x040ff0000004184c */
[----:B------:R-:W-:Y:S01]  /*2ba0*/  HMMA.16816.F32.BF16 R112, R8, R26, R56 ;  /* 0x0000001a0870723c */ /* 0x000fe20000041838 */
[----:B------:R-:W3:Y:S07]  /*2bb0*/  LDSM.16.M88.4 R8, [R232] ;  /* 0x00000000e808783b */ /* 0x000eee0000000200 */
[C---:B------:R-:W-:Y:S01]  /*2bc0*/  HMMA.16816.F32.BF16 R12, R4.reuse, R36, R44 ;  /* 0x00000024040c723c */ /* 0x040fe2000004182c */
[----:B------:R-:W4:Y:S04]  /*2bd0*/  LDSM.16.M88.4 R44, [R230+0x1000] ;  /* 0x00100000e62c783b */ /* 0x000f280000000200 */
[----:B------:R-:W-:Y:S03]  /*2be0*/  LDSM.16.M88.4 R36, [R227+0x1800] ;  /* 0x00180000e324783b */ /* 0x000fe60000000200 */
[C---:B------:R-:W-:Y:S01]  /*2bf0*/  HMMA.16816.F32.BF16 R68, R4.reuse, R28, R68 ;  /* 0x0000001c0444723c */ /* 0x040fe20000041844 */
[----:B------:R-:W-:Y:S07]  /*2c00*/  LDSM.16.M88.4 R28, [R227] ;  /* 0x00000000e31c783b */ /* 0x000fee0000000200 */
[C---:B------:R-:W-:Y:S08]  /*2c10*/  HMMA.16816.F32.BF16 R80, R4.reuse, R24, R80 ;  /* 0x000000180450723c */ /* 0x040ff00000041850 */
[----:B------:R-:W-:Y:S01]  /*2c20*/  HMMA.16816.F32.BF16 R120, R4, R26, R104 ;  /* 0x0000001a0478723c */ /* 0x000fe20000041868 */
[----:B------:R-:W2:Y:S04]  /*2c30*/  LDSM.16.M88.4 R4, [R234+0x2000] ;  /* 0x00200000ea04783b */ /* 0x000ea80000000200 */
[----:B------:R-:W2:Y:S03]  /*2c40*/  LDSM.16.M88.4 R24, [R227+0x800] ;  /* 0x00080000e318783b */ /* 0x000ea60000000200 */
[C---:B-1----:R-:W-:Y:S01]  /*2c50*/  HMMA.16816.F32.BF16 R108, R16.reuse, R52, R12 ;  /* 0x00000034106c723c */ /* 0x042fe2000004180c */
[----:B------:R-:W1:Y:S07]  /*2c60*/  LDSM.16.M88.4 R12, [R234] ;  /* 0x00000000ea0c783b */ /* 0x000e6e0000000200 */
[----:B------:R-:W-:Y:S01]  /*2c70*/  HMMA.16816.F32.BF16 R104, R16, R48, R20 ;  /* 0x000000301068723c */ /* 0x000fe20000041814 */
[----:B------:R-:W1:Y:S07]  /*2c80*/  LDSM.16.M88.4 R20, [R227+0x1000] ;  /* 0x00100000e314783b */ /* 0x000e6e0000000200 */
[----:B---3--:R-:W-:Y:S08]  /*2c90*/  HMMA.16816.F32.BF16 R76, R8, R54, R64 ;  /* 0x00000036084c723c */ /* 0x008ff00000041840 */
[C---:B----4-:R-:W-:Y:S08]  /*2ca0*/  HMMA.16816.F32.BF16 R100, R16.reuse, R44, R68 ;  /* 0x0000002c1064723c */ /* 0x050ff00000041844 */
        /* <DEDUP_REMOVED lines=9> */
[C---:B------:R-:W-:Y:S01]  /*2d40*/  HMMA.16816.F32.BF16 R32, R8.reuse, R46, R116 ;  /* 0x0000002e0820723c */ /* 0x040fe20000041874 */
[----:B------:R-:W-:Y:S07]  /*2d50*/  LDSM.16.M88.4 R44, [R224+0x2000] ;  /* 0x00200000e02c783b */ /* 0x000fee0000000200 */
[C---:B------:R-:W-:Y:S08]  /*2d60*/  HMMA.16816.F32.BF16 R48, R8.reuse, R40, R144 ;  /* 0x000000280830723c */ /* 0x040ff00000041890 */
[----:B------:R-:W-:Y:S01]  /*2d70*/  HMMA.16816.F32.BF16 R16, R8, R42, R112 ;  /* 0x0000002a0810723c */ /* 0x000fe20000041870 */
[----:B------:R-:W-:Y:S04]  /*2d80*/  LDSM.16.M88.4 R40, [R224+0x2800] ;  /* 0x00280000e028783b */ /* 0x000fe80000000200 */
[----:B------:R-:W3:Y:S03]  /*2d90*/  LDSM.16.M88.4 R8, [R231+0x6000] ;  /* 0x00600000e708783b */ /* 0x000ee60000000200 */
[C---:B--2---:R-:W-:Y:S08]  /*2da0*/  HMMA.16816.F32.BF16 R68, R4.reuse, R28, R108 ;  /* 0x0000001c0444723c */ /* 0x044ff0000004186c */
[C---:B------:R-:W-:Y:S08]  /*2db0*/  HMMA.16816.F32.BF16 R116, R4.reuse, R30, R92 ;  /* 0x0000001e0474723c */ /* 0x040ff0000004185c */
[C---:B------:R-:W-:Y:S08]  /*2dc0*/  HMMA.16816.F32.BF16 R124, R4.reuse, R24, R104 ;  /* 0x00000018047c723c */ /* 0x040ff00000041868 */
[----:B------:R-:W-:Y:S08]  /*2dd0*/  HMMA.16816.F32.BF16 R136, R4, R36, R80 ;  /* 0x000000240488723c */ /* 0x000ff00000041850 */
[C---:B-1----:R-:W-:Y:S08]  /*2de0*/  HMMA.16816.F32.BF16 R132, R12.reuse, R28, R96 ;  /* 0x0000001c0c84723c */ /* 0x042ff00000041860 */
[C---:B------:R-:W-:Y:S01]  /*2df0*/  HMMA.16816.F32.BF16 R128, R12.reuse, R30, R76 ;  /* 0x0000001e0c80723c */ /* 0x040fe2000004184c */
[----:B------:R-:W-:Y:S07]  /*2e00*/  LDSM.16.M88.4 R28, [R240] ;  /* 0x00000000f01c783b */ /* 0x000fee0000000200 */
[C---:B------:R-:W-:Y:S08]  /*2e10*/  HMMA.16816.F32.BF16 R120, R12.reuse, R24, R64 ;  /* 0x000000180c78723c */ /* 0x040ff00000041840 */
[C---:B------:R-:W-:Y:S01]  /*2e20*/  HMMA.16816.F32.BF16 R112, R12.reuse, R26, R56 ;  /* 0x0000001a0c70723c */ /* 0x040fe20000041838 */
[----:B------:R-:W-:Y:S07]  /*2e30*/  LDSM.16.M88.4 R56, [R237] ;  /* 0x00000000ed38783b */ /* 0x000fee0000000200 */
[C---:B------:R-:W-:Y:S08]  /*2e40*/  HMMA.16816.F32.BF16 R108, R12.reuse, R20, R52 ;  /* 0x000000140c6c723c */ /* 0x040ff00000041834 */
[C---:B------:R-:W-:Y:S01]  /*2e50*/  HMMA.16816.F32.BF16 R104, R12.reuse, R22, R32 ;  /* 0x000000160c68723c */ /* 0x040fe20000041820 */
[----:B------:R-:W-:Y:S07]  /*2e60*/  LDSM.16.M88.4 R32, [R224+0x3000] ;  /* 0x00300000e020783b */ /* 0x000fee0000000200 */
[C---:B------:R-:W-:Y:S01]  /*2e70*/  HMMA.16816.F32.BF16 R92, R12.reuse, R36, R48 ;  /* 0x000000240c5c723c */ /* 0x040fe20000041830 */
[----:B------:R-:W-:Y:S07]  /*2e80*/  LDSM.16.M88.4 R48, [R238] ;  /* 0x00000000ee30783b */ /* 0x000fee0000000200 */
[----:B------:R-:W-:Y:S01]  /*2e90*/  HMMA.16816.F32.BF16 R80, R12, R38, R16 ;  /* 0x000000260c50723c */ /* 0x000fe20000041810 */
[----:B------:R-:W1:Y:S04]  /*2ea0*/  LDSM.16.M88.4 R12, [R231+0x4000] ;  /* 0x00400000e70c783b */ /* 0x000e680000000200 */
[----:B------:R-:W2:Y:S03]  /*2eb0*/  LDSM.16.M88.4 R16, [R224+0x3800] ;  /* 0x00380000e010783b */ /* 0x000ea60000000200 */
[C---:B------:R-:W-:Y:S01]  /*2ec0*/  HMMA.16816.F32.BF16 R88, R4.reuse, R26, R88 ;  /* 0x0000001a0458723c */ /* 0x040fe20000041858 */
[----:B------:R-:W-:Y:S07]  /*2ed0*/  LDSM.16.M88.4 R24, [R239] ;  /* 0x00000000ef18783b */ /* 0x000fee0000000200 */
[C---:B------:R-:W-:Y:S08]  /*2ee0*/  HMMA.16816.F32.BF16 R140, R4.reuse, R20, R100 ;  /* 0x00000014048c723c */ /* 0x040ff00000041864 */
[C---:B------:R-:W-:Y:S01]  /*2ef0*/  HMMA.16816.F32.BF16 R100, R4.reuse, R22, R84 ;  /* 0x000000160464723c */ /* 0x040fe20000041854 */
[----:B------:R-:W4:Y:S07]  /*2f00*/  LDSM.16.M88.4 R20, [R233+0x4000] ;  /* 0x00400000e914783b */ /* 0x000f2e0000000200 */
[----:B------:R-:W-:Y:S01]  /*2f10*/  HMMA.16816.F32.BF16 R84, R4, R38, R72 ;  /* 0x000000260454723c */ /* 0x000fe20000041848 */
[----:B------:R-:W2:Y:S07]  /*2f20*/  LDSM.16.M88.4 R4, [R233+0x6000] ;  /* 0x00600000e904783b */ /* 0x000eae0000000200 */
[----:B---3--:R-:W-:Y:S08]  /*2f30*/  HMMA.16816.F32.BF16 R72, R8, R44, R68 ;  /* 0x0000002c0848723c */ /* 0x008ff00000041844 */
[----:B-1----:R-:W-:Y:S08]  /*2f40*/  HMMA.16816.F32.BF16 R36, R12, R40, R120 ;  /* 0x000000280c24723c */ /* 0x002ff00000041878 */
[C---:B------:R-:W-:Y:S08]  /*2f50*/  HMMA.16816.F32.BF16 R52, R8.reuse, R42, R88 ;  /* 0x0000002a0834723c */ /* 0x040ff00000041858 */
[C---:B------:R-:W-:Y:S08]  /*2f60*/  HMMA.16816.F32.BF16 R68, R8.reuse, R46, R116 ;  /* 0x0000002e0844723c */ /* 0x040ff00000041874 */
[----:B------:R-:W-:Y:S08]  /*2f70*/  HMMA.16816.F32.BF16 R64, R8, R40, R124 ;  /* 0x000000280840723c */ /* 0x000ff0000004187c */
[C---:B------:R-:W-:Y:S08]  /*2f80*/  HMMA.16816.F32.BF16 R76, R12.reuse, R44, R132 ;  /* 0x0000002c0c4c723c */ /* 0x040ff00000041884 */
[C---:B------:R-:W-:Y:S08]  /*2f90*/  HMMA.16816.F32.BF16 R44, R12.reuse, R46, R128 ;  /* 0x0000002e0c2c723c */ /* 0x040ff00000041880 */
[----:B------:R-:W-:Y:S08]  /*2fa0*/  HMMA.16816.F32.BF16 R40, R12, R42, R112 ;  /* 0x0000002a0c28723c */ /* 0x000ff00000041870 */
[C---:B--2---:R-:W-:Y:S08]  /*2fb0*/  HMMA.16816.F32.BF16 R84, R8.reuse, R18, R84 ;  /* 0x000000120854723c */ /* 0x044ff00000041854 */
[C---:B------:R-:W-:Y:S08]  /*2fc0*/  HMMA.16816.F32.BF16 R88, R8.reuse, R32, R140 ;  /* 0x000000200858723c */ /* 0x040ff0000004188c */
[C---:B------:R-:W-:Y:S08]  /*2fd0*/  HMMA.16816.F32.BF16 R100, R8.reuse, R34, R100 ;  /* 0x000000220864723c */ /* 0x040ff00000041864 */
[----:B------:R-:W-:Y:S08]  /*2fe0*/  HMMA.16816.F32.BF16 R96, R8, R16, R136 ;  /* 0x000000100860723c */ /* 0x000ff00000041888 */
[C---:B------:R-:W-:Y:S08]  /*2ff0*/  HMMA.16816.F32.BF16 R8, R12.reuse, R32, R108 ;  /* 0x000000200c08723c */ /* 0x040ff0000004186c */
[C---:B------:R-:W-:Y:S08]  /*3000*/  HMMA.16816.F32.BF16 R32, R12.reuse, R34, R104 ;  /* 0x000000220c20723c */ /* 0x040ff00000041868 */
[C---:B------:R-:W-:Y:S08]  /*3010*/  HMMA.16816.F32.BF16 R92, R12.reuse, R16, R92 ;  /* 0x000000100c5c723c */ /* 0x040ff0000004185c */
[----:B------:R-:W-:Y:S01]  /*3020*/  HMMA.16816.F32.BF16 R80, R12, R18, R80 ;  /* 0x000000120c50723c */ /* 0x000fe20000041850 */
[----:B------:R-:W-:Y:S04]  /*3030*/  LDSM.16.M88.4 R16, [R232+0x6000] ;  /* 0x00600000e810783b */ /* 0x000fe80000000200 */
[----:B------:R-:W-:Y:S03]  /*3040*/  LDSM.16.M88.4 R12, [R232+0x4000] ;  /* 0x00400000e80c783b */ /* 0x000fe60000000200 */
[----:B----4-:R-:W-:Y:S01]  /*3050*/  HMMA.16816.F32.BF16 R116, R20, R24, R36 ;  /* 0x000000181474723c */ /* 0x010fe20000041824 */
[----:B------:R-:W1:Y:S07]  /*3060*/  LDSM.16.M88.4 R36, [R230+0x3800] ;  /* 0x00380000e624783b */ /* 0x000e6e0000000200 */
[----:B------:R-:W-:Y:S01]  /*3070*/  HMMA.16816.F32.BF16 R140, R4, R26, R52 ;  /* 0x0000001a048c723c */ /* 0x000fe20000041834 */
[----:B------:R-:W2:Y:S07]  /*3080*/  LDSM.16.M88.4 R52, [R230+0x2000] ;  /* 0x00200000e634783b */ /* 0x000eae0000000200 */
[C---:B------:R-:W-:Y:S01]  /*3090*/  HMMA.16816.F32.BF16 R120, R20.reuse, R30, R44 ;  /* 0x0000001e1478723c */ /* 0x040fe2000004182c */
[----:B------:R-:W3:Y:S07]  /*30a0*/  LDSM.16.M88.4 R44, [R230+0x2800] ;  /* 0x00280000e62c783b */ /* 0x000eee0000000200 */
[----:B------:R-:W-:Y:S01]  /*30b0*/  HMMA.16816.F32.BF16 R112, R20, R26, R40 ;  /* 0x0000001a1470723c */ /* 0x000fe20000041828 */
[----:B------:R-:W4:Y:S07]  /*30c0*/  LDSM.16.M88.4 R40, [R230+0x3000] ;  /* 0x00300000e628783b */ /* 0x000f2e0000000200 */
[C---:B------:R-:W-:Y:S01]  /*30d0*/  HMMA.16816.F32.BF16 R144, R4.reuse, R24, R64 ;  /* 0x000000180490723c */ /* 0x040fe20000041840 */
[----:B------:R-:W-:Y:S07]  /*30e0*/  LDSM.16.M88.4 R24, [R227+0x3000] ;  /* 0x00300000e318783b */ /* 0x000fee0000000200 */
[C---:B------:R-:W-:Y:S08]  /*30f0*/  HMMA.16816.F32.BF16 R64, R4.reuse, R58, R84 ;  /* 0x0000003a0440723c */ /* 0x040ff00000041854 */
[C---:B------:R-:W-:Y:S08]  /*3100*/  HMMA.16816.F32.BF16 R72, R4.reuse, R28, R72 ;  /* 0x0000001c0448723c */ /* 0x040ff00000041848 */
[----:B------:R-:W-:Y:S08]  /*3110*/  HMMA.16816.F32.BF16 R148, R4, R30, R68 ;  /* 0x0000001e0494723c */ /* 0x000ff00000041844 */
[----:B------:R-:W-:Y:S01]  /*3120*/  HMMA.16816.F32.BF16 R124, R20, R28, R76 ;  /* 0x0000001c147c723c */ /* 0x000fe2000004184c */
[----:B------:R-:W-:Y:S07]  /*3130*/  LDSM.16.M88.4 R28, [R227+0x2800] ;  /* 0x00280000e31c783b */ /* 0x000fee0000000200 */
[C---:B------:R-:W-:Y:S08]  /*3140*/  HMMA.16816.F32.BF16 R136, R4.reuse, R48, R88 ;  /* 0x000000300488723c */ /* 0x040ff00000041858 */
[C---:B------:R-:W-:Y:S08]  /*3150*/  HMMA.16816.F32.BF16 R132, R4.reuse, R50, R100 ;  /* 0x000000320484723c */ /* 0x040ff00000041864 */
[----:B------:R-:W-:Y:S01]  /*3160*/  HMMA.16816.F32.BF16 R128, R4, R56, R96 ;  /* 0x000000380480723c */ /* 0x000fe20000041860 */
[----:B------:R-:W-:Y:S07]  /*3170*/  LDSM.16.M88.4 R4, [R236+0x6000] ;  /* 0x00600000ec04783b */ /* 0x000fee0000000200 */
[C---:B------:R-:W-:Y:S01]  /*3180*/  HMMA.16816.F32.BF16 R108, R20.reuse, R48, R8 ;  /* 0x00000030146c723c */ /* 0x040fe20000041808 */
[----:B------:R-:W-:Y:S07]  /*3190*/  LDSM.16.M88.4 R8, [R234+0x4000] ;  /* 0x00400000ea08783b */ /* 0x000fee0000000200 */
[C---:B------:R-:W-:Y:S01]  /*31a0*/  HMMA.16816.F32.BF16 R104, R20.reuse, R50, R32 ;  /* 0x000000321468723c */ /* 0x040fe20000041820 */
[----:B------:R-:W-:Y:S07]  /*31b0*/  LDSM.16.M88.4 R32, [R227+0x2000] ;  /* 0x00200000e320783b */ /* 0x000fee0000000200 */
[C---:B------:R-:W-:Y:S08]  /*31c0*/  HMMA.16816.F32.BF16 R100, R20.reuse, R56, R92 ;  /* 0x000000381464723c */ /* 0x040ff0000004185c */
[----:B------:R-:W-:Y:S01]  /*31d0*/  HMMA.16816.F32.BF16 R68, R20, R58, R80 ;  /* 0x0000003a1444723c */ /* 0x000fe20000041850 */
[----:B------:R-:W3:Y:S01]  /*31e0*/  LDSM.16.M88.4 R20, [R227+0x3800] ;  /* 0x00380000e314783b */ /* 0x000ee20000000200 */
[----:B------:R-:W-:Y:S01]  /*31f0*/  ISETP.GT.AND P0, PT, R60, R209, PT ;  /* 0x000000d13c00720c */ /* 0x000fe20003f04270 */
[----:B------:R-:W-:-:S05]  /*3200*/  DEPBAR.LE SB0, 0x0 ;  /* 0x000080000000791a */ /* 0x000fca0000000000 */
[C---:B-1----:R-:W-:Y:S08]  /*3210*/  HMMA.16816.F32.BF16 R64, R16.reuse, R38, R64 ;  /* 0x000000261040723c */ /* 0x042ff00000041840 */
[C---:B--2---:R-:W-:Y:S08]  /*3220*/  HMMA.16816.F32.BF16 R96, R16.reuse, R52, R72 ;  /* 0x000000341060723c */ /* 0x044ff00000041848 */
[----:B------:R-:W-:Y:S08]  /*3230*/  HMMA.16816.F32.BF16 R92, R16, R54, R148 ;  /* 0x00000036105c723c */ /* 0x000ff00000041894 */
[C---:B------:R-:W-:Y:S08]  /*3240*/  HMMA.16816.F32.BF16 R56, R12.reuse, R52, R124 ;  /* 0x000000340c38723c */ /* 0x040ff0000004187c */
[----:B------:R-:W-:Y:S08]  /*3250*/  HMMA.16816.F32.BF16 R52, R12, R54, R120 ;  /* 0x000000360c34723c */ /* 0x000ff00000041878 */
[C---:B---3--:R-:W-:Y:S08]  /*3260*/  HMMA.16816.F32.BF16 R88, R16.reuse, R44, R144 ;  /* 0x0000002c1058723c */ /* 0x048ff00000041890 */
[C---:B------:R-:W-:Y:S08]  /*3270*/  HMMA.16816.F32.BF16 R84, R16.reuse, R46, R140 ;  /* 0x0000002e1054723c */ /* 0x040ff0000004188c */
[C---:B----4-:R-:W-:Y:S08]  /*3280*/  HMMA.16816.F32.BF16 R80, R16.reuse, R40, R136 ;  /* 0x000000281050723c */ /* 0x050ff00000041888 */
[C---:B------:R-:W-:Y:S08]  /*3290*/  HMMA.16816.F32.BF16 R76, R16.reuse, R42, R132 ;  /* 0x0000002a104c723c */ /* 0x040ff00000041884 */
[----:B------:R-:W-:Y:S08]  /*32a0*/  HMMA.16816.F32.BF16 R72, R16, R36, R128 ;  /* 0x000000241048723c */ /* 0x000ff00000041880 */
[C---:B------:R-:W-:Y:S08]  /*32b0*/  HMMA.16816.F32.BF16 R48, R12.reuse, R44, R116 ;  /* 0x0000002c0c30723c */ /* 0x040ff00000041874 */
[C---:B------:R-:W-:Y:S08]  /*32c0*/  HMMA.16816.F32.BF16 R44, R12.reuse, R46, R112 ;  /* 0x0000002e0c2c723c */ /* 0x040ff00000041870 */
[C---:B------:R-:W-:Y:S08]  /*32d0*/  HMMA.16816.F32.BF16 R16, R12.reuse, R40, R108 ;  /* 0x000000280c10723c */ /* 0x040ff0000004186c */
[C---:B------:R-:W-:Y:S08]  /*32e0*/  HMMA.16816.F32.BF16 R104, R12.reuse, R42, R104 ;  /* 0x0000002a0c68723c */ /* 0x040ff00000041868 */
[C---:B------:R-:W-:Y:S08]  /*32f0*/  HMMA.16816.F32.BF16 R100, R12.reuse, R36, R100 ;  /* 0x000000240c64723c */ /* 0x040ff00000041864 */
[----:B------:R-:W-:Y:S01]  /*3300*/  HMMA.16816.F32.BF16 R12, R12, R38, R68 ;  /* 0x000000260c0c723c */ /* 0x000fe20000041844 */
[----:B------:R-:W-:Y:S07]  /*3310*/  BSSY B0, `(.L_x_2292) ;  /* 0x0000034000007945 */ /* 0x000fee0003800000 */
[----:B------:R-:W-:Y:S08]  /*3320*/  HMMA.16816.F32.BF16 R68, R4, R22, R64 ;  /* 0x000000160444723c */ /* 0x000ff00000041840 */
[C---:B------:R-:W-:Y:S08]  /*3330*/  HMMA.16816.F32.BF16 R64, R8.reuse, R32, R56 ;  /* 0x000000200840723c */ /* 0x040ff00000041838 */
[C---:B------:R-:W-:Y:S08]  /*3340*/  HMMA.16816.F32.BF16 R56, R8.reuse, R34, R52 ;  /* 0x000000220838723c */ /* 0x040ff00000041834 */
[----:B------:R-:W-:Y:S08]  /*3350*/  HMMA.16816.F32.BF16 R52, R8, R28, R48 ;  /* 0x0000001c0834723c */ /* 0x000ff00000041830 */
[C---:B------:R-:W-:Y:S08]  /*3360*/  HMMA.16816.F32.BF16 R96, R4.reuse, R32, R96 ;  /* 0x000000200460723c */ /* 0x040ff00000041860 */
[----:B------:R-:W-:Y:S08]  /*3370*/  HMMA.16816.F32.BF16 R92, R4, R34, R92 ;  /* 0x00000022045c723c */ /* 0x000ff0000004185c */
[----:B------:R-:W-:Y:S08]  /*3380*/  HMMA.16816.F32.BF16 R48, R8, R30, R44 ;  /* 0x0000001e0830723c */ /* 0x000ff0000004182c */
        /* <DEDUP_REMOVED lines=10> */
[----:B------:R-:W-:Y:S01]  /*3430*/  @!UPT UIADD3 URZ, URZ, URZ, URZ ;  /* 0x0000003f3f3ff290 */ /* 0x000fe2000fffe03f */
[----:B------:R-:W-:Y:S11]  /*3440*/  @!P0 BRA `(.L_x_2293) ;  /* 0x0000020000008947 */ /* 0x000ff60003800000 */
[----:B-----5:R-:W-:Y:S01]  /*3450*/  IADD3 R0, R208, -0x2, RZ ;  /* 0xfffffffed0007810 */ /* 0x020fe20007ffe0ff */
        /* <DEDUP_REMOVED lines=31> */
.L_x_2293:
[----:B------:R-:W-:Y:S05]  /*3650*/  BSYNC B0 ;  /* 0x0000000000007941 */ /* 0x000fea0003800000 */
.L_x_2292:
[----:B------:R-:W2:Y:S04]  /*3660*/  LDL R0, [R1+0x60] ;  /* 0x0000600001007983 */ /* 0x000ea80000100800 */
[----:B------:R-:W2:Y:S04]  /*3670*/  LDL R180, [R1+0x54] ;  /* 0x0000540001b47983 */ /* 0x000ea80000100800 */
[----:B-1----:R-:W3:Y:S04]  /*3680*/  LDL R4, [R1+0x3c] ;  /* 0x00003c0001047983 */ /* 0x002ee80000100800 */
[----:B------:R-:W-:Y:S04]  /*3690*/  STL [R1+0x84], R234 ;  /* 0x000084ea01007387 */ /* 0x000fe80000100800 */
[----:B------:R-:W-:Y:S04]  /*36a0*/  STL [R1+0x80], R233 ;  /* 0x000080e901007387 */ /* 0x000fe80000100800 */
[----:B------:R-:W-:Y:S04]  /*36b0*/  STL [R1+0x7c], R232 ;  /* 0x00007ce801007387 */ /* 0x000fe80000100800 */
[----:B------:R-:W-:Y:S04]  /*36c0*/  STL [R1+0x78], R231 ;  /* 0x000078e701007387 */ /* 0x000fe80000100800 */
[----:B------:R-:W-:Y:S04]  /*36d0*/  STL [R1+0x74], R230 ;  /* 0x000074e601007387 */ /* 0x000fe80000100800 */
[----:B------:R-:W-:Y:S04]  /*36e0*/  STL [R1+0x70], R227 ;  /* 0x000070e301007387 */ /* 0x000fe80000100800 */
[----:B------:R-:W-:Y:S04]  /*36f0*/  STL [R1+0x6c], R224 ;  /* 0x00006ce001007387 */ /* 0x000fe80000100800 */
[----:B------:R-:W-:Y:S04]  /*3700*/  LDSM.16.MT88.4 R104, [R228+0x2000] ;  /* 0x00200000e468783b */ /* 0x000fe80000004200 */
[----:B------:R-:W0:Y:S01]  /*3710*/  LDGDEPBAR ;  /* 0x00000000000079af */ /* 0x000e220000000000 */
[----:B--2---:R-:W-:-:S04]  /*3720*/  IMAD.IADD R0, R0, 0x1, R180 ;  /* 0x0000000100007824 */ /* 0x004fc800078e02b4 */
[----:B------:R-:W-:Y:S01]  /*3730*/  @P3 IMAD.HI.U32 R2, R0, c[0x0][0x2c8], RZ ;  /* 0x0000b20000023a27 */ /* 0x000fe200078e00ff */
[----:B------:R1:W-:Y:S04]  /*3740*/  STL [R1+0x1c], R0 ;  /* 0x00001c0001007387 */ /* 0x0003e80000100800 */
[----:B-1----:R-:W-:-:S05]  /*3750*/  @P3 SHF.R.U32.HI R0, RZ, c[0x0][0x2cc], R2 ;  /* 0x0000b300ff003a19 */ /* 0x002fca0000011602 */
[----:B------:R-:W1:Y:S04]  /*3760*/  SHFL.IDX PT, R2, R0, RZ, 0x1c1f ;  /* 0x001c1fff00027589 */ /* 0x000e6800000e0000 */
[----:B------:R-:W2:Y:S04]  /*3770*/  SHFL.IDX PT, R3, R0, 0x1, 0x1c1f ;  /* 0x003c1f0000037f89 */ /* 0x000ea800000e0000 */
[----:B------:R-:W4:Y:S04]  /*3780*/  SHFL.IDX PT, R7, R0, 0x2, 0x1c1f ;  /* 0x005c1f0000077f89 */ /* 0x000f2800000e0000 */
[----:B------:R1:W2:Y:S02]  /*3790*/  SHFL.IDX PT, R5, R0, 0x3, 0x1c1f ;  /* 0x007c1f0000057f89 */ /* 0x0002a400000e0000 */
[----:B-1----:R-:W-:-:S05]  /*37a0*/  IMAD R0, R60, R152, 0x1 ;  /* 0x000000013c007424 */ /* 0x002fca00078e0298 */
[----:B---3--:R-:W-:-:S04]  /*37b0*/  IADD3 R0, -R4, c[0x0][0x1d0], R0 ;  /* 0x0000740004007a10 */ /* 0x008fc80007ffe100 */
[----:B------:R-:W-:Y:S01]  /*37c0*/  IADD3 R0, R0, -c[0x0][0x168], RZ ;  /* 0x80005a0000007a10 */ /* 0x000fe20007ffe0ff */
[----:B------:R-:W-:Y:S02]  /*37d0*/  IMAD.IADD R4, R61, 0x1, -R4 ;  /* 0x000000013d047824 */ /* 0x000fe400078e0a04 */
[----:B------:R-:W-:Y:S02]  /*37e0*/  LDSM.16.MT88.4 R60, [R225+0x2000] ;  /* 0x00200000e13c783b */ /* 0x000fe40000004200 */
[----:B------:R-:W-:-:S05]  /*37f0*/  IMAD.IADD R2, R0, 0x1, R2 ;  /* 0x0000000100027824 */ /* 0x000fca00078e0202 */
[----:B------:R-:W-:Y:S01]  /*3800*/  IMNMX R2, R4, R2, PT ;  /* 0x0000000204027217 */ /* 0x000fe20003800200 */
[C---:B--2---:R-:W-:Y:S02]  /*3810*/  IMAD.IADD R6, R0.reuse, 0x1, R3 ;  /* 0x0000000100067824 */ /* 0x044fe400078e0203 */
[----:B----4-:R-:W-:Y:S01]  /*3820*/  IMAD.IADD R3, R0, 0x1, R7 ;  /* 0x0000000100037824 */ /* 0x010fe200078e0207 */
[C---:B------:R-:W-:Y:S02]  /*3830*/  ISETP.GT.AND P2, PT, R2.reuse, RZ, PT ;  /* 0x000000ff0200720c */ /* 0x040fe40003f44270 */
[----:B------:R-:W-:Y:S01]  /*3840*/  ISETP.GT.AND P0, PT, R2, 0x1, PT ;  /* 0x000000010200780c */ /* 0x000fe20003f04270 */
[----:B------:R-:W-:Y:S01]  /*3850*/  IMAD.IADD R5, R0, 0x1, R5 ;  /* 0x0000000100057824 */ /* 0x000fe200078e0205 */
[----:B------:R-:W-:Y:S02]  /*3860*/  ISETP.GT.AND P1, PT, R2, 0x8, PT ;  /* 0x000000080200780c */ /* 0x000fe40003f24270 */
[----:B------:R-:W-:-:S02]  /*3870*/  FSEL R7, R64, -INF , P2 ;  /* 0xff80000040077808 */ /* 0x000fc40001000000 */
[----:B------:R-:W-:Y:S02]  /*3880*/  FSEL R8, R65, -INF , P0 ;  /* 0xff80000041087808 */ /* 0x000fe40000000000 */
[C---:B------:R-:W-:Y:S02]  /*3890*/  IMNMX R0, R4.reuse, R6, PT ;  /* 0x0000000604007217 */ /* 0x040fe40003800200 */
[C---:B------:R-:W-:Y:S02]  /*38a0*/  IMNMX R3, R4.reuse, R3, PT ;  /* 0x0000000304037217 */ /* 0x040fe40003800200 */
[----:B------:R-:W-:Y:S02]  /*38b0*/  IMNMX R4, R4, R5, PT ;  /* 0x0000000504047217 */ /* 0x000fe40003800200 */
[----:B------:R-:W-:Y:S02]  /*38c0*/  ISETP.GT.AND P0, PT, R2, 0x9, PT ;  /* 0x000000090200780c */ /* 0x000fe40003f04270 */
[----:B------:R-:W-:-:S02]  /*38d0*/  FSEL R9, R56, -INF , P1 ;  /* 0xff80000038097808 */ /* 0x000fc40000800000 */
[----:B------:R-:W-:Y:S02]  /*38e0*/  FMNMX.FTZ R5, R7, R8, !PT ;  /* 0x0000000807057209 */ /* 0x000fe40007810000 */
[C---:B------:R-:W-:Y:S02]  /*38f0*/  ISETP.GT.AND P1, PT, R2.reuse, 0x10, PT ;  /* 0x000000100200780c */ /* 0x040fe40003f24270 */
[----:B------:R-:W-:Y:S02]  /*3900*/  FSEL R10, R57, -INF , P0 ;  /* 0xff800000390a7808 */ /* 0x000fe40000000000 */
[----:B------:R-:W-:Y:S02]  /*3910*/  FMNMX.FTZ R5, R9, R5, !PT ;  /* 0x0000000509057209 */ /* 0x000fe40007810000 */
[----:B------:R-:W-:Y:S02]  /*3920*/  ISETP.GT.AND P4, PT, R2, 0x11, PT ;  /* 0x000000110200780c */ /* 0x000fe40003f84270 */
[----:B------:R-:W-:-:S02]  /*3930*/  FSEL R11, R52, -INF , P1 ;  /* 0xff800000340b7808 */ /* 0x000fc40000800000 */
[----:B------:R-:W-:Y:S02]  /*3940*/  FMNMX.FTZ R5, R10, R5, !PT ;  /* 0x000000050a057209 */ /* 0x000fe40007810000 */
[----:B------:R-:W-:Y:S02]  /*3950*/  ISETP.GT.AND P2, PT, R0, RZ, PT ;  /* 0x000000ff0000720c */ /* 0x000fe40003f44270 */
[----:B------:R-:W-:Y:S02]  /*3960*/  ISETP.GT.AND P0, PT, R2, 0x18, PT ;  /* 0x000000180200780c */ /* 0x000fe40003f04270 */
[----:B------:R-:W-:Y:S02]  /*3970*/  FSEL R12, R53, -INF , P4 ;  /* 0xff800000350c7808 */ /* 0x000fe40002000000 */
[----:B------:R-:W-:Y:S02]  /*3980*/  FMNMX.FTZ R5, R11, R5, !PT ;  /* 0x000000050b057209 */ /* 0x000fe40007810000 */
[----:B------:R-:W-:-:S02]  /*3990*/  ISETP.GT.AND P1, PT, R0, 0x1, PT ;  /* 0x000000010000780c */ /* 0x000fc40003f24270 */
[----:B------:R-:W-:Y:S02]  /*39a0*/  FSEL R24, R66, -INF , P2 ;  /* 0xff80000042187808 */ /* 0x000fe40001000000 */
[----:B------:R-:W-:Y:S02]  /*39b0*/  ISETP.GT.AND P2, PT, R2, 0x19, PT ;  /* 0x000000190200780c */ /* 0x000fe40003f44270 */
[----:B------:R-:W-:Y:S02]  /*39c0*/  FSEL R13, R48, -INF , P0 ;  /* 0xff800000300d7808 */ /* 0x000fe40000000000 */
[----:B------:R-:W-:Y:S02]  /*39d0*/  FMNMX.FTZ R5, R12, R5, !PT ;  /* 0x000000050c057209 */ /* 0x000fe40007810000 */
        /* <DEDUP_REMOVED lines=9> */
[----:B------:R-:W-:Y:S02]  /*3a70*/  ISETP.GT.AND P0, PT, R2, 0x28, PT ;  /* 0x000000280200780c */ /* 0x000fe40003f04270 */
[----:B------:R-:W-:Y:S02]  /*3a80*/  FMNMX.FTZ R5, R162, R5, !PT ;  /* 0x00000005a2057209 */ /* 0x000fe40007810000 */
[----:B------:R-:W-:Y:S02]  /*3a90*/  ISETP.GT.AND P1, PT, R0, 0x9, PT ;  /* 0x000000090000780c */ /* 0x000fe40003f24270 */
[----:B------:R-:W-:Y:S02]  /*3aa0*/  FSEL R27, R58, -INF , P2 ;  /* 0xff8000003a1b7808 */ /* 0x000fe40001000000 */
[----:B------:R-:W-:-:S02]  /*3ab0*/  ISETP.GT.AND P2, PT, R2, 0x29, PT ;  /* 0x000000290200780c */ /* 0x000fc40003f44270 */
[----:B------:R-:W-:Y:S02]  /*3ac0*/  FSEL R160, R44, -INF , P0 ;  /* 0xff8000002ca07808 */ /* 0x000fe40000000000 */
[----:B------:R-:W-:Y:S02]  /*3ad0*/  FMNMX.FTZ R5, R161, R5, !PT ;  /* 0x00000005a1057209 */ /* 0x000fe40007810000 */
[----:B------:R-:W-:Y:S02]  /*3ae0*/  FSEL R26, R59, -INF , P1 ;  /* 0xff8000003b1a7808 */ /* 0x000fe40000800000 */
[----:B------:R-:W-:Y:S02]  /*3af0*/  ISETP.GT.AND P1, PT, R2, 0x30, PT ;  /* 0x000000300200780c */ /* 0x000fe40003f24270 */
[----:B------:R-:W-:Y:S02]  /*3b00*/  FSEL R159, R45, -INF , P2 ;  /* 0xff8000002d9f7808 */ /* 0x000fe40001000000 */
[----:B------:R-:W-:-:S02]  /*3b10*/  FMNMX.FTZ R5, R160, R5, !PT ;  /* 0x00000005a0057209 */ /* 0x000fc40007810000 */
[----:B------:R-:W-:Y:S02]  /*3b20*/  ISETP.GT.AND P0, PT, R2, 0x31, PT ;  /* 0x000000310200780c */ /* 0x000fe40003f04270 */
[----:B------:R-:W-:Y:S02]  /*3b30*/  FSEL R170, R36, -INF , P1 ;  /* 0xff80000024aa7808 */ /* 0x000fe40000800000 */
[----:B------:R-:W-:Y:S02]  /*3b40*/  FMNMX.FTZ R5, R159, R5, !PT ;  /* 0x000000059f057209 */ /* 0x000fe40007810000 */
[C---:B------:R-:W-:Y:S02]  /*3b50*/  ISETP.GT.AND P4, PT, R2.reuse, 0x38, PT ;  /* 0x000000380200780c */ /* 0x040fe40003f84270 */
[----:B------:R-:W-:Y:S02]  /*3b60*/  ISETP.GT.AND P2, PT, R2, 0x39, PT ;  /* 0x000000390200780c */ /* 0x000fe40003f44270 */
[----:B------:R-:W-:-:S02]  /*3b70*/  FSEL R169, R37, -INF , P0 ;  /* 0xff80000025a97808 */ /* 0x000fc40000000000 */
[----:B------:R-:W-:Y:S02]  /*3b80*/  FMNMX.FTZ R2, R170, R5, !PT ;  /* 0x00000005aa027209 */ /* 0x000fe40007810000 */
[----:B------:R-:W-:Y:S02]  /*3b90*/  FSEL R168, R32, -INF , P4 ;  /* 0xff80000020a87808 */ /* 0x000fe40002000000 */
[----:B------:R-:W-:Y:S02]  /*3ba0*/  FMNMX.FTZ R2, R169, R2, !PT ;  /* 0x00000002a9027209 */ /* 0x000fe40007810000 */
[----:B------:R-:W-:Y:S02]  /*3bb0*/  FSEL R167, R33, -INF , P2 ;  /* 0xff80000021a77808 */ /* 0x000fe40001000000 */
[----:B------:R-:W-:Y:S02]  /*3bc0*/  FMNMX.FTZ R2, R168, R2, !PT ;  /* 0x00000002a8027209 */ /* 0x000fe40007810000 */
[----:B------:R-:W-:-:S02]  /*3bd0*/  ISETP.GT.AND P1, PT, R0, 0x10, PT ;  /* 0x000000100000780c */ /* 0x000fc40003f24270 */
[----:B------:R-:W-:Y:S02]  /*3be0*/  ISETP.GT.AND P0, PT, R0, 0x11, PT ;  /* 0x000000110000780c */ /* 0x000fe40003f04270 */
[----:B------:R-:W-:Y:S02]  /*3bf0*/  FMNMX.FTZ R2, R167, R2, !PT ;  /* 0x00000002a7027209 */ /* 0x000fe40007810000 */
[----:B------:R-:W-:Y:S02]  /*3c00*/  FSEL R16, R54, -INF , P1 ;  /* 0xff80000036107808 */ /* 0x000fe40000800000 */
[----:B------:R-:W-:Y:S02]  /*3c10*/  FSEL R18, R55, -INF , P0 ;  /* 0xff80000037127808 */ /* 0x000fe40000000000 */
[C---:B------:R-:W-:Y:S02]  /*3c20*/  ISETP.GT.AND P1, PT, R0.reuse, 0x18, PT ;  /* 0x000000180000780c */ /* 0x040fe40003f24270 */
[----:B------:R-:W-:Y:S01]  /*3c30*/  ISETP.GT.AND P0, PT, R0, 0x19, PT ;  /* 0x000000190000780c */ /* 0x000fe20003f04270 */
[----:B------:R-:W1:Y:S01]  /*3c40*/  SHFL.BFLY PT, R6, R2, 0x2, 0x1f ;  /* 0x0c401f0002067f89 */ /* 0x000e6200000e0000 */
[----:B------:R-:W-:-:S02]  /*3c50*/  FSEL R23, R50, -INF , P1 ;  /* 0xff80000032177808 */ /* 0x000fc40000800000 */
[----:B------:R-:W-:Y:S02]  /*3c60*/  FSEL R29, R51, -INF , P0 ;  /* 0xff800000331d7808 */ /* 0x000fe40000000000 */
[C---:B------:R-:W-:Y:S01]  /*3c70*/  ISETP.GT.AND P4, PT, R0.reuse, 0x20, PT ;  /* 0x000000200000780c */ /* 0x040fe20003f84270 */
[----:B------:R-:W-:Y:S01]  /*3c80*/  LDSM.16.MT88.4 R48, [R225] ;  /* 0x00000000e130783b */ /* 0x000fe20000004200 */
[C---:B------:R-:W-:Y:S02]  /*3c90*/  ISETP.GT.AND P2, PT, R0.reuse, 0x21, PT ;  /* 0x000000210000780c */ /* 0x040fe40003f44270 */
[C---:B------:R-:W-:Y:S02]  /*3ca0*/  ISETP.GT.AND P1, PT, R0.reuse, 0x28, PT ;  /* 0x000000280000780c */ /* 0x040fe40003f24270 */
[----:B------:R-:W-:Y:S02]  /*3cb0*/  ISETP.GT.AND P0, PT, R0, 0x29, PT ;  /* 0x000000290000780c */ /* 0x000fe40003f04270 */
[----:B------:R-:W-:-:S02]  /*3cc0*/  FSEL R155, R42, -INF , P4 ;  /* 0xff8000002a9b7808 */ /* 0x000fc40002000000 */
[----:B------:R-:W-:Y:S02]  /*3cd0*/  FSEL R156, R43, -INF , P2 ;  /* 0xff8000002b9c7808 */ /* 0x000fe40001000000 */
[----:B------:R-:W-:Y:S01]  /*3ce0*/  FSEL R158, R46, -INF , P1 ;  /* 0xff8000002e9e7808 */ /* 0x000fe20000800000 */
[----:B------:R-:W-:Y:S01]  /*3cf0*/  LDSM.16.MT88.4 R40, [R226+0x800] ;  /* 0x00080000e228783b */ /* 0x000fe20000004200 */
[----:B------:R-:W-:Y:S02]  /*3d00*/  FSEL R157, R47, -INF , P0 ;  /* 0xff8000002f9d7808 */ /* 0x000fe40000000000 */
[C---:B------:R-:W-:Y:S01]  /*3d10*/  ISETP.GT.AND P4, PT, R0.reuse, 0x30, PT ;  /* 0x000000300000780c */ /* 0x040fe20003f84270 */
[----:B------:R-:W-:Y:S01]  /*3d20*/  LDSM.16.MT88.4 R44, [R225+0x800] ;  /* 0x00080000e12c783b */ /* 0x000fe20000004200 */
[C---:B------:R-:W-:Y:S02]  /*3d30*/  ISETP.GT.AND P2, PT, R0.reuse, 0x31, PT ;  /* 0x000000310000780c */ /* 0x040fe40003f44270 */
[----:B------:R-:W-:-:S02]  /*3d40*/  ISETP.GT.AND P1, PT, R0, 0x38, PT ;  /* 0x000000380000780c */ /* 0x000fc40003f24270 */
[----:B------:R-:W-:Y:S02]  /*3d50*/  ISETP.GT.AND P0, PT, R0, 0x39, PT ;  /* 0x000000390000780c */ /* 0x000fe40003f04270 */
[----:B------:R-:W-:-:S04]  /*3d60*/  FMNMX.FTZ R0, R24, R28, !PT ;  /* 0x0000001c18007209 */ /* 0x000fc80007810000 */
[----:B------:R-:W-:-:S04]  /*3d70*/  FMNMX.FTZ R0, R27, R0, !PT ;  /* 0x000000001b007209 */ /* 0x000fc80007810000 */
[----:B------:R-:W-:-:S04]  /*3d80*/  FMNMX.FTZ R0, R26, R0, !PT ;  /* 0x000000001a007209 */ /* 0x000fc80007810000 */
[----:B------:R-:W-:Y:S02]  /*3d90*/  FMNMX.FTZ R5, R16, R0, !PT ;  /* 0x0000000010057209 */ /* 0x000fe40007810000 */
[----:B-1----:R-:W-:Y:S02]  /*3da0*/  FMNMX.FTZ R0, R2, R6, !PT ;  /* 0x0000000602007209 */ /* 0x002fe40007810000 */
[----:B------:R-:W-:-:S04]  /*3db0*/  FMNMX.FTZ R2, R18, R5, !PT ;  /* 0x0000000512027209 */ /* 0x000fc80007810000 */
[----:B------:R-:W-:Y:S01]  /*3dc0*/  FMNMX.FTZ R2, R23, R2, !PT ;  /* 0x0000000217027209 */ /* 0x000fe20007810000 */
[----:B------:R-:W1:Y:S03]  /*3dd0*/  SHFL.BFLY PT, R5, R0, 0x1, 0x1f ;  /* 0x0c201f0000057f89 */ /* 0x000e6600000e0000 */
[----:B------:R-:W-:-:S04]  /*3de0*/  FMNMX.FTZ R2, R29, R2, !PT ;  /* 0x000000021d027209 */ /* 0x000fc80007810000 */
[----:B------:R-:W-:-:S04]  /*3df0*/  FMNMX.FTZ R2, R155, R2, !PT ;  /* 0x000000029b027209 */ /* 0x000fc80007810000 */
[----:B------:R-:W-:Y:S02]  /*3e00*/  FMNMX.FTZ R2, R156, R2, !PT ;  /* 0x000000029c027209 */ /* 0x000fe40007810000 */
[----:B------:R-:W-:Y:S02]  /*3e10*/  FSEL R165, R34, -INF , P1 ;  /* 0xff80000022a57808 */ /* 0x000fe40000800000 */
[----:B------:R-:W-:Y:S02]  /*3e20*/  FMNMX.FTZ R2, R158, R2, !PT ;  /* 0x000000029e027209 */ /* 0x000fe40007810000 */
[----:B------:R-:W-:Y:S02]  /*3e30*/  ISETP.GT.AND P1, PT, R4, RZ, PT ;  /* 0x000000ff0400720c */ /* 0x000fe40003f24270 */
[----:B------:R-:W-:Y:S02]  /*3e40*/  FSEL R164, R35, -INF , P0 ;  /* 0xff80000023a47808 */ /* 0x000fe40000000000 */
[----:B------:R-:W-:-:S02]  /*3e50*/  FSEL R163, R38, -INF , P4 ;  /* 0xff80000026a37808 */ /* 0x000fc40002000000 */
[----:B------:R-:W-:Y:S02]  /*3e60*/  ISETP.GT.AND P0, PT, R4, 0x1, PT ;  /* 0x000000010400780c */ /* 0x000fe40003f04270 */
[----:B------:R-:W-:Y:S02]  /*3e70*/  FMNMX.FTZ R2, R157, R2, !PT ;  /* 0x000000029d027209 */ /* 0x000fe40007810000 */
[----:B------:R-:W-:Y:S02]  /*3e80*/  FSEL R32, R98, -INF , P1 ;  /* 0xff80000062207808 */ /* 0x000fe40000800000 */
[----:B------:R-:W-:Y:S02]  /*3e90*/  ISETP.GT.AND P1, PT, R4, 0x8, PT ;  /* 0x000000080400780c */ /* 0x000fe40003f24270 */
[----:B------:R-:W-:Y:S02]  /*3ea0*/  FSEL R166, R39, -INF , P2 ;  /* 0xff80000027a67808 */ /* 0x000fe40001000000 */
[----:B------:R-:W-:-:S02]  /*3eb0*/  FSEL R33, R99, -INF , P0 ;  /* 0xff80000063217808 */ /* 0x000fc40000000000 */
[----:B------:R-:W-:Y:S02]  /*3ec0*/  FMNMX.FTZ R2, R163, R2, !PT ;  /* 0x00000002a3027209 */ /* 0x000fe40007810000 */
[C---:B------:R-:W-:Y:S02]  /*3ed0*/  ISETP.GT.AND P4, PT, R3.reuse, RZ, PT ;  /* 0x000000ff0300720c */ /* 0x040fe40003f84270 */
[C---:B------:R-:W-:Y:S02]  /*3ee0*/  ISETP.GT.AND P2, PT, R3.reuse, 0x1, PT ;  /* 0x000000010300780c */ /* 0x040fe40003f44270 */
[----:B------:R-:W-:Y:S02]  /*3ef0*/  ISETP.GT.AND P0, PT, R3, 0x8, PT ;  /* 0x000000080300780c */ /* 0x000fe40003f04270 */
[----:B------:R-:W-:Y:S02]  /*3f00*/  FSEL R30, R94, -INF , P1 ;  /* 0xff8000005e1e7808 */ /* 0x000fe40000800000 */
[----:B------:R-:W-:-:S02]  /*3f10*/  ISETP.GT.AND P1, PT, R4, 0x10, PT ;  /* 0x000000100400780c */ /* 0x000fc40003f24270 */
[----:B------:R-:W-:Y:S02]  /*3f20*/  FMNMX.FTZ R2, R166, R2, !PT ;  /* 0x00000002a6027209 */ /* 0x000fe40007810000 */
[----:B------:R-:W-:Y:S02]  /*3f30*/  FSEL R22, R96, -INF , P4 ;  /* 0xff80000060167808 */ /* 0x000fe40002000000 */
[----:B------:R-:W-:Y:S02]  /*3f40*/  FSEL R25, R97, -INF , P2 ;  /* 0xff80000061197808 */ /* 0x000fe40001000000 */
[----:B------:R-:W-:Y:S02]  /*3f50*/  FSEL R15, R92, -INF , P0 ;  /* 0xff8000005c0f7808 */ /* 0x000fe40000000000 */
[----:B------:R-:W-:Y:S02]  /*3f60*/  ISETP.GT.AND P0, PT, R4, 0x9, PT ;  /* 0x000000090400780c */ /* 0x000fe40003f04270 */
[----:B-1----:R-:W-:-:S02]  /*3f70*/  FMNMX.FTZ R137, R0, R5, !PT ;  /* 0x0000000500897209 */ /* 0x002fc40007810000 */
[----:B------:R-:W-:Y:S02]  /*3f80*/  FSEL R38, R90, -INF , P1 ;  /* 0xff8000005a267808 */ /* 0x000fe40000800000 */
[----:B------:R-:W-:Y:S02]  /*3f90*/  FMNMX.FTZ R0, R165, R2, !PT ;  /* 0x00000002a5007209 */ /* 0x000fe40007810000 */
[----:B------:R-:W-:Y:S02]  /*3fa0*/  ISETP.GT.AND P2, PT, R3, 0x9, PT ;  /* 0x000000090300780c */ /* 0x000fe40003f44270 */
[----:B------:R-:W-:Y:S02]  /*3fb0*/  ISETP.GT.AND P1, PT, R4, 0x18, PT ;  /* 0x000000180400780c */ /* 0x000fe40003f24270 */
        /* <DEDUP_REMOVED lines=8> */
[----:B------:R-:W-:Y:S01]  /*4040*/  FSEL R17, R88, -INF , P0 ;  /* 0xff80000058117808 */ /* 0x000fe20000000000 */
[----:B------:R-:W1:Y:S01]  /*4050*/  SHFL.BFLY PT, R6, R0, 0x2, 0x1f ;  /* 0x0c401f0000067f89 */ /* 0x000e6200000e0000 */
[----:B------:R-:W-:Y:S02]  /*4060*/  ISETP.GT.AND P0, PT, R4, 0x11, PT ;  /* 0x000000110400780c */ /* 0x000fe40003f04270 */
[----:B------:R-:W-:Y:S02]  /*4070*/  ISETP.GT.AND P2, PT, R3, 0x11, PT ;  /* 0x000000110300780c */ /* 0x000fe40003f44270 */
[----:B------:R-:W-:Y:S02]  /*4080*/  FMNMX.FTZ R2, R19, R2, !PT ;  /* 0x0000000213027209 */ /* 0x000fe40007810000 */
[----:B------:R-:W-:Y:S02]  /*4090*/  FSEL R151, R80, -INF , P1 ;  /* 0xff80000050977808 */ /* 0x000fe40000800000 */
[----:B------:R-:W-:-:S02]  /*40a0*/  ISETP.GT.AND P1, PT, R3, 0x29, PT ;  /* 0x000000290300780c */ /* 0x000fc40003f24270 */
[----:B------:R-:W-:Y:S02]  /*40b0*/  FSEL R39, R91, -INF , P0 ;  /* 0xff8000005b277808 */ /* 0x000fe40000000000 */
[----:B------:R-:W-:Y:S02]  /*40c0*/  FSEL R21, R89, -INF , P2 ;  /* 0xff80000059157808 */ /* 0x000fe40001000000 */
[----:B------:R-:W-:Y:S02]  /*40d0*/  ISETP.GT.AND P0, PT, R3, 0x18, PT ;  /* 0x000000180300780c */ /* 0x000fe40003f04270 */
[----:B------:R-:W-:Y:S01]  /*40e0*/  FMNMX.FTZ R5, R17, R2, !PT ;  /* 0x0000000211057209 */ /* 0x000fe20007810000 */
[----:B------:R-:W-:Y:S01]  /*40f0*/  FMUL.FTZ R2, R137, c[0x0][0x2d0] ;  /* 0x0000b40089027a20 */ /* 0x000fe20000410000 */
[----:B------:R-:W-:Y:S02]  /*4100*/  FSEL R147, R77, -INF , P1 ;  /* 0xff8000004d937808 */ /* 0x000fe40000800000 */
[----:B------:R-:W-:-:S02]  /*4110*/  FSETP.NEU.FTZ.AND P1, PT, R137, -INF , PT ;  /* 0xff8000008900780b */ /* 0x000fc40003f3d000 */
[----:B------:R-:W-:Y:S02]  /*4120*/  ISETP.GT.AND P2, PT, R3, 0x19, PT ;  /* 0x000000190300780c */ /* 0x000fe40003f44270 */
[----:B------:R-:W-:Y:S02]  /*4130*/  FSEL R31, R84, -INF , P0 ;  /* 0xff800000541f7808 */ /* 0x000fe40000000000 */
[----:B------:R-:W-:Y:S02]  /*4140*/  FMNMX.FTZ R5, R21, R5, !PT ;  /* 0x0000000515057209 */ /* 0x000fe40007810000 */
[----:B------:R-:W-:Y:S02]  /*4150*/  ISETP.GT.AND P0, PT, R4, 0x19, PT ;  /* 0x000000190400780c */ /* 0x000fe40003f04270 */
[----:B------:R-:W-:Y:S02]  /*4160*/  FSEL R20, R2, RZ, P1 ;  /* 0x000000ff02147208 */ /* 0x000fe40000800000 */
[----:B------:R-:W-:-:S02]  /*4170*/  FSEL R37, R85, -INF , P2 ;  /* 0xff80000055257808 */ /* 0x000fc40001000000 */
[----:B------:R-:W-:Y:S02]  /*4180*/  FMNMX.FTZ R2, R31, R5, !PT ;  /* 0x000000051f027209 */ /* 0x000fe40007810000 */
[----:B------:R-:W-:Y:S02]  /*4190*/  FSEL R57, R87, -INF , P0 ;  /* 0xff80000057397808 */ /* 0x000fe40000000000 */
[C---:B------:R-:W-:Y:S02]  /*41a0*/  ISETP.GT.AND P0, PT, R3.reuse, 0x21, PT ;  /* 0x000000210300780c */ /* 0x040fe40003f04270 */
[----:B------:R-:W-:Y:S01]  /*41b0*/  ISETP.GT.AND P2, PT, R3, 0x28, PT ;  /* 0x000000280300780c */ /* 0x000fe20003f44270 */
[----:B------:R-:W-:Y:S01]  /*41c0*/  FFMA.FTZ R5, R7, c[0x0][0x2d0], -R20 ;  /* 0x0000b40007057a23 */ /* 0x000fe20000010814 */
[----:B------:R-:W-:Y:S02]  /*41d0*/  FMNMX.FTZ R2, R37, R2, !PT ;  /* 0x0000000225027209 */ /* 0x000fe40007810000 */
[----:B------:R-:W-:-:S02]  /*41e0*/  FSEL R150, R81, -INF , P0 ;  /* 0xff80000051967808 */ /* 0x000fc40000000000 */
[----:B------:R-:W-:Y:S01]  /*41f0*/  FSEL R148, R76, -INF , P2 ;  /* 0xff8000004c947808 */ /* 0x000fe20001000000 */
[----:B------:R2:W-:Y:S01]  /*4200*/  MUFU.EX2 R154, R5 ;  /* 0x00000005009a7308 */ /* 0x0005e20000000800 */
[C---:B------:R-:W-:Y:S02]  /*4210*/  ISETP.GT.AND P0, PT, R3.reuse, 0x30, PT ;  /* 0x000000300300780c */ /* 0x040fe40003f04270 */
[C---:B------:R-:W-:Y:S02]  /*4220*/  ISETP.GT.AND P4, PT, R3.reuse, 0x31, PT ;  /* 0x000000310300780c */ /* 0x040fe40003f84270 */
[C---:B------:R-:W-:Y:S02]  /*4230*/  ISETP.GT.AND P2, PT, R3.reuse, 0x38, PT ;  /* 0x000000380300780c */ /* 0x040fe40003f44270 */
[----:B------:R-:W-:Y:S02]  /*4240*/  ISETP.GT.AND P1, PT, R3, 0x39, PT ;  /* 0x000000390300780c */ /* 0x000fe40003f24270 */
[----:B------:R-:W-:Y:S01]  /*4250*/  FMNMX.FTZ R3, R151, R2, !PT ;  /* 0x0000000297037209 */ /* 0x000fe20007810000 */
[----:B------:R-:W-:Y:S01]  /*4260*/  FFMA.FTZ R2, R8, c[0x0][0x2d0], -R20 ;  /* 0x0000b40008027a23 */ /* 0x000fe20000010814 */
[----:B-1----:R-:W-:-:S02]  /*4270*/  FMNMX.FTZ R0, R0, R6, !PT ;  /* 0x0000000600007209 */ /* 0x002fc40007810000 */
[----:B------:R-:W-:Y:S02]  /*4280*/  FMNMX.FTZ R3, R150, R3, !PT ;  /* 0x0000000396037209 */ /* 0x000fe40007810000 */
[----:B--2---:R-:W-:Y:S01]  /*4290*/  FMNMX.FTZ R5, R32, R33, !PT ;  /* 0x0000002120057209 */ /* 0x004fe20007810000 */
[----:B------:R1:W-:Y:S03]  /*42a0*/  MUFU.EX2 R152, R2 ;  /* 0x0000000200987308 */ /* 0x0003e60000000800 */
[----:B------:R-:W-:Y:S01]  /*42b0*/  FMNMX.FTZ R5, R30, R5, !PT ;  /* 0x000000051e057209 */ /* 0x000fe20007810000 */
[----:B------:R-:W2:Y:S01]  /*42c0*/  SHFL.BFLY PT, R6, R0, 0x1, 0x1f ;  /* 0x0c201f0000067f89 */ /* 0x000ea200000e0000 */
[----:B------:R-:W-:Y:S02]  /*42d0*/  FSEL R153, R72, -INF , P0 ;  /* 0xff80000048997808 */ /* 0x000fe40000000000 */
[----:B------:R-:W-:-:S02]  /*42e0*/  FSEL R146, R73, -INF , P4 ;  /* 0xff80000049927808 */ /* 0x000fc40002000000 */
[----:B-1----:R-:W-:Y:S02]  /*42f0*/  FMNMX.FTZ R2, R148, R3, !PT ;  /* 0x0000000394027209 */ /* 0x002fe40007810000 */
[----:B------:R-:W-:Y:S02]  /*4300*/  FMNMX.FTZ R3, R36, R5, !PT ;  /* 0x0000000524037209 */ /* 0x000fe40007810000 */
[----:B------:R-:W-:Y:S02]  /*4310*/  FMNMX.FTZ R2, R147, R2, !PT ;  /* 0x0000000293027209 */ /* 0x000fe40007810000 */
[----:B------:R-:W-:Y:S02]  /*4320*/  FMNMX.FTZ R3, R38, R3, !PT ;  /* 0x0000000326037209 */ /* 0x000fe40007810000 */
[----:B------:R-:W-:Y:S02]  /*4330*/  FMNMX.FTZ R2, R153, R2, !PT ;  /* 0x0000000299027209 */ /* 0x000fe40007810000 */
[----:B------:R-:W-:-:S02]  /*4340*/  FMNMX.FTZ R3, R39, R3, !PT ;  /* 0x0000000327037209 */ /* 0x000fc40007810000 */
[----:B------:R-:W-:Y:S02]  /*4350*/  FMNMX.FTZ R135, R146, R2, !PT ;  /* 0x0000000292877209 */ /* 0x000fe40007810000 */
[----:B------:R-:W-:Y:S02]  /*4360*/  ISETP.GT.AND P0, PT, R4, 0x20, PT ;  /* 0x000000200400780c */ /* 0x000fe40003f04270 */
[----:B------:R-:W-:Y:S02]  /*4370*/  FSEL R144, R68, -INF , P2 ;  /* 0xff80000044907808 */ /* 0x000fe40001000000 */
[----:B------:R-:W-:Y:S01]  /*4380*/  FMNMX.FTZ R2, R56, R3, !PT ;  /* 0x0000000338027209 */ /* 0x000fe20007810000 */
[----:B------:R-:W-:Y:S01]  /*4390*/  FFMA.FTZ R5, R9, c[0x0][0x2d0], -R20 ;  /* 0x0000b40009057a23 */ /* 0x000fe20000010814 */
[----:B------:R-:W-:Y:S02]  /*43a0*/  FSEL R145, R82, -INF , P0 ;  /* 0xff80000052917808 */ /* 0x000fe40000000000 */
[----:B------:R-:W-:-:S02]  /*43b0*/  FSEL R143, R69, -INF , P1 ;  /* 0xff800000458f7808 */ /* 0x000fc40000800000 */
[----:B------:R-:W-:Y:S02]  /*43c0*/  FMNMX.FTZ R135, R144, R135, !PT ;  /* 0x0000008790877209 */ /* 0x000fe40007810000 */
[----:B------:R-:W-:Y:S01]  /*43d0*/  FMNMX.FTZ R3, R57, R2, !PT ;  /* 0x0000000239037209 */ /* 0x000fe20007810000 */
[--C-:B------:R-:W-:Y:S01]  /*43e0*/  FFMA.FTZ R2, R11, c[0x0][0x2d0], -R20.reuse ;  /* 0x0000b4000b027a23 */ /* 0x100fe20000010814 */
[C---:B------:R-:W-:Y:S01]  /*43f0*/  ISETP.GT.AND P0, PT, R4.reuse, 0x21, PT ;  /* 0x000000210400780c */ /* 0x040fe20003f04270 */
[----:B------:R1:W-:Y:S01]  /*4400*/  MUFU.EX2 R245, R5 ;  /* 0x0000000500f57308 */ /* 0x0003e20000000800 */
[----:B------:R-:W-:Y:S02]  /*4410*/  FMNMX.FTZ R135, R143, R135, !PT ;  /* 0x000000878f877209 */ /* 0x000fe40007810000 */
[----:B------:R-:W-:Y:S02]  /*4420*/  FSEL R149, R83, -INF , P0 ;  /* 0xff80000053957808 */ /* 0x000fe40000000000 */
[----:B------:R-:W-:Y:S01]  /*4430*/  ISETP.GT.AND P0, PT, R4, 0x28, PT ;  /* 0x000000280400780c */ /* 0x000fe20003f04270 */
[----:B------:R-:W-:Y:S02]  /*4440*/  LDSM.16.MT88.4 R80, [R226+0x2000] ;  /* 0x00200000e250783b */ /* 0x000fe40000004200 */
[----:B------:R3:W-:Y:S01]  /*4450*/  MUFU.EX2 R211, R2 ;  /* 0x0000000200d37308 */ /* 0x0007e20000000800 */
[----:B--2---:R-:W-:Y:S01]  /*4460*/  FMNMX.FTZ R136, R0, R6, !PT ;  /* 0x0000000600887209 */ /* 0x004fe20007810000 */
[----:B------:R-:W-:-:S02]  /*4470*/  FFMA.FTZ R0, R12, c[0x0][0x2d0], -R20 ;  /* 0x0000b4000c007a23 */ /* 0x000fc40000010814 */
[----:B-1----:R-:W-:Y:S01]  /*4480*/  FFMA.FTZ R5, R10, c[0x0][0x2d0], -R20 ;  /* 0x0000b4000a057a23 */ /* 0x002fe20000010814 */
[----:B------:R-:W-:-:S03]  /*4490*/  ISETP.GT.AND P1, PT, R4, 0x29, PT ;  /* 0x000000290400780c */ /* 0x000fc60003f24270 */
[----:B------:R1:W-:Y:S01]  /*44a0*/  MUFU.EX2 R210, R5 ;  /* 0x0000000500d27308 */ /* 0x0003e20000000800 */
[----:B---3--:R-:W-:Y:S02]  /*44b0*/  FMNMX.FTZ R2, R145, R3, !PT ;  /* 0x0000000391027209 */ /* 0x008fe40007810000 */
[----:B------:R-:W-:Y:S02]  /*44c0*/  FSEL R141, R78, -INF , P0 ;  /* 0xff8000004e8d7808 */ /* 0x000fe40000000000 */
[----:B------:R-:W-:-:S03]  /*44d0*/  FMNMX.FTZ R2, R149, R2, !PT ;  /* 0x0000000295027209 */ /* 0x000fc60007810000 */
[----:B------:R2:W-:Y:S01]  /*44e0*/  MUFU.EX2 R246, R0 ;  /* 0x0000000000f67308 */ /* 0x0005e20000000800 */
[----:B------:R-:W-:Y:S01]  /*44f0*/  FSEL R142, R79, -INF , P1 ;  /* 0xff8000004f8e7808 */ /* 0x000fe20000800000 */
[----:B-1----:R-:W1:Y:S01]  /*4500*/  SHFL.BFLY PT, R5, R135, 0x2, 0x1f ;  /* 0x0c401f0087057f89 */ /* 0x002e6200000e0000 */
[C---:B------:R-:W-:Y:S02]  /*4510*/  ISETP.GT.AND P1, PT, R4.reuse, 0x30, PT ;  /* 0x000000300400780c */ /* 0x040fe40003f24270 */
[C---:B------:R-:W-:Y:S02]  /*4520*/  ISETP.GT.AND P0, PT, R4.reuse, 0x31, PT ;  /* 0x000000310400780c */ /* 0x040fe40003f04270 */
[----:B------:R-:W-:Y:S01]  /*4530*/  ISETP.GT.AND P2, PT, R4, 0x38, PT ;  /* 0x000000380400780c */ /* 0x000fe20003f44270 */
[----:B------:R-:W-:Y:S01]  /*4540*/  FMUL.FTZ R3, R136, c[0x0][0x2d0] ;  /* 0x0000b40088037a20 */ /* 0x000fe20000410000 */
[----:B--2---:R-:W-:Y:S01]  /*4550*/  FMNMX.FTZ R0, R141, R2, !PT ;  /* 0x000000028d007209 */ /* 0x004fe20007810000 */
[----:B------:R-:W-:Y:S01]  /*4560*/  LDSM.16.MT88.4 R76, [R229+0x2000] ;  /* 0x00200000e54c783b */ /* 0x000fe20000004200 */
[----:B------:R-:W-:-:S02]  /*4570*/  FSEL R140, R74, -INF , P1 ;  /* 0xff8000004a8c7808 */ /* 0x000fc40000800000 */
[----:B------:R-:W-:Y:S02]  /*4580*/  FMNMX.FTZ R0, R142, R0, !PT ;  /* 0x000000008e007209 */ /* 0x000fe40007810000 */
[----:B------:R-:W-:Y:S02]  /*4590*/  FSEL R139, R75, -INF , P0 ;  /* 0xff8000004b8b7808 */ /* 0x000fe40000000000 */
[----:B------:R-:W-:Y:S01]  /*45a0*/  FMNMX.FTZ R0, R140, R0, !PT ;  /* 0x000000008c007209 */ /* 0x000fe20007810000 */
[----:B------:R-:W-:Y:S01]  /*45b0*/  FFMA.FTZ R2, R13, c[0x0][0x2d0], -R20 ;  /* 0x0000b4000d027a23 */ /* 0x000fe20000010814 */
[----:B------:R-:W-:Y:S02]  /*45c0*/  ISETP.GT.AND P1, PT, R4, 0x39, PT ;  /* 0x000000390400780c */ /* 0x000fe40003f24270 */
[----:B------:R-:W-:Y:S02]  /*45d0*/  FSEL R138, R70, -INF , P2 ;  /* 0xff800000468a7808 */ /* 0x000fe40001000000 */
[----:B------:R-:W-:-:S02]  /*45e0*/  FMNMX.FTZ R0, R139, R0, !PT ;  /* 0x000000008b007209 */ /* 0x000fc40007810000 */
[----:B------:R-:W-:Y:S01]  /*45f0*/  FSETP.NEU.FTZ.AND P0, PT, R136, -INF , PT ;  /* 0xff8000008800780b */ /* 0x000fe20003f1d000 */
[----:B------:R2:W-:Y:S01]  /*4600*/  MUFU.EX2 R204, R2 ;  /* 0x0000000200cc7308 */ /* 0x0005e20000000800 */
[----:B------:R-:W-:Y:S02]  /*4610*/  FSEL R133, R71, -INF , P1 ;  /* 0xff80000047857808 */ /* 0x000fe40000800000 */
[----:B------:R-:W-:Y:S01]  /*4620*/  FMNMX.FTZ R134, R138, R0, !PT ;  /* 0x000000008a867209 */ /* 0x000fe20007810000 */
[----:B------:R-:W-:Y:S01]  /*4630*/  LDSM.16.MT88.4 R68, [R229+0x800] ;  /* 0x00080000e544783b */ /* 0x000fe20000004200 */
[----:B------:R-:W-:Y:S02]  /*4640*/  FSEL R3, R3, RZ, P0 ;  /* 0x000000ff03037208 */ /* 0x000fe40000000000 */
[----:B-1----:R-:W-:Y:S02]  /*4650*/  FMNMX.FTZ R135, R135, R5, !PT ;  /* 0x0000000587877209 */ /* 0x002fe40007810000 */
[----:B------:R-:W-:Y:S01]  /*4660*/  FMNMX.FTZ R134, R133, R134, !PT ;  /* 0x0000008685867209 */ /* 0x000fe20007810000 */
[----:B------:R-:W-:-:S02]  /*4670*/  FFMA.FTZ R0, R24, c[0x0][0x2d0], -R3 ;  /* 0x0000b40018007a23 */ /* 0x000fc40000010803 */
[----:B--2---:R-:W-:Y:S02]  /*4680*/  FFMA.FTZ R2, R14, c[0x0][0x2d0], -R20 ;  /* 0x0000b4000e027a23 */ /* 0x004fe40000010814 */
[----:B------:R-:W-:Y:S02]  /*4690*/  SHFL.BFLY PT, R4, R134, 0x2, 0x1f ;  /* 0x0c401f0086047f89 */ /* 0x000fe400000e0000 */
[----:B------:R1:W-:Y:S08]  /*46a0*/  MUFU.EX2 R207, R2 ;  /* 0x0000000200cf7308 */ /* 0x0003f00000000800 */
        /* <DEDUP_REMOVED lines=16> */
[----:B-1----:R-:W-:-:S06]  /*47b0*/  FFMA.FTZ R0, R18, c[0x0][0x2d0], -R3 ;  /* 0x0000b40012007a23 */ /* 0x002fcc0000010803 */
[----:B------:R1:W-:Y:S02]  /*47c0*/  MUFU.EX2 R199, R0 ;  /* 0x0000000000c77308 */ /* 0x0003e40000000800 */
[----:B-1----:R-:W-:-:S06]  /*47d0*/  FFMA.FTZ R0, R23, c[0x0][0x2d0], -R3 ;  /* 0x0000b40017007a23 */ /* 0x002fcc0000010803 */
[----:B------:R1:W-:Y:S02]  /*47e0*/  MUFU.EX2 R205, R0 ;  /* 0x0000000000cd7308 */ /* 0x0003e40000000800 */
[----:B-1----:R-:W-:-:S06]  /*47f0*/  FFMA.FTZ R0, R29, c[0x0][0x2d0], -R3 ;  /* 0x0000b4001d007a23 */ /* 0x002fcc0000010803 */
[----:B------:R1:W-:Y:S01]  /*4800*/  MUFU.EX2 R224, R0 ;  /* 0x0000000000e07308 */ /* 0x0003e20000000800 */
[----:B--2---:R-:W-:Y:S01]  /*4810*/  FMNMX.FTZ R134, R134, R4, !PT ;  /* 0x0000000486867209 */ /* 0x004fe20007810000 */
[----:B-1----:R-:W-:-:S06]  /*4820*/  FFMA.FTZ R0, R22, c[0x0][0x2d0], -R2 ;  /* 0x0000b40016007a23 */ /* 0x002fcc0000010802 */
[----:B------:R1:W-:Y:S01]  /*4830*/  MUFU.EX2 R130, R0 ;  /* 0x0000000000827308 */ /* 0x0003e20000000800 */
[--C-:B------:R-:W-:Y:S02]  /*4840*/  FFMA.FTZ R4, R17, c[0x0][0x2d0], -R2.reuse ;  /* 0x0000b40011047a23 */ /* 0x100fe40000010802 */
[----:B-1----:R-:W-:Y:S01]  /*4850*/  FFMA.FTZ R0, R25, c[0x0][0x2d0], -R2 ;  /* 0x0000b40019007a23 */ /* 0x002fe20000010802 */
[----:B------:R-:W-:-:S04]  /*4860*/  FSETP.NEU.FTZ.AND P0, PT, R134, -INF , PT ;  /* 0xff8000008600780b */ /* 0x000fc80003f1d000 */
[----:B------:R-:W-:Y:S01]  /*4870*/  MUFU.EX2 R193, R4 ;  /* 0x0000000400c17308 */ /* 0x000fe20000000800 */
[----:B------:R-:W1:Y:S07]  /*4880*/  LDSM.16.MT88.4 R24, [R229] ;  /* 0x00000000e518783b */ /* 0x000e6e0000004200 */
[----:B------:R2:W3:Y:S02]  /*4890*/  MUFU.EX2 R129, R0 ;  /* 0x0000000000817308 */ /* 0x0004e40000000800 */
[----:B--2---:R-:W-:-:S06]  /*48a0*/  FFMA.FTZ R0, R15, c[0x0][0x2d0], -R2 ;  /* 0x0000b4000f007a23 */ /* 0x004fcc0000010802 */
[----:B------:R2:W-:Y:S01]  /*48b0*/  MUFU.EX2 R186, R0 ;  /* 0x0000000000ba7308 */ /* 0x0005e20000000800 */
[--C-:B------:R-:W-:Y:S02]  /*48c0*/  FFMA.FTZ R4, R21, c[0x0][0x2d0], -R2.reuse ;  /* 0x0000b40015047a23 */ /* 0x100fe40000010802 */
[----:B--2---:R-:W-:-:S05]  /*48d0*/  FFMA.FTZ R0, R19, c[0x0][0x2d0], -R2 ;  /* 0x0000b40013007a23 */ /* 0x004fca0000010802 */
[----:B------:R2:W4:Y:S02]  /*48e0*/  MUFU.EX2 R187, R0 ;  /* 0x0000000000bb7308 */ /* 0x0005240000000800 */
[----:B--2---:R-:W-:-:S06]  /*48f0*/  FMUL.FTZ R0, R134, c[0x0][0x2d0] ;  /* 0x0000b40086007a20 */ /* 0x004fcc0000410000 */
[----:B------:R2:W-:Y:S01]  /*4900*/  MUFU.EX2 R197, R4 ;  /* 0x0000000400c57308 */ /* 0x0005e20000000800 */
[----:B------:R-:W-:-:S05]  /*4910*/  FSEL R0, R0, RZ, P0 ;  /* 0x000000ff00007208 */ /* 0x000fca0000000000 */
[----:B--2---:R-:W-:-:S04]  /*4920*/  FFMA.FTZ R4, R32, c[0x0][0x2d0], -R0 ;  /* 0x0000b40020047a23 */ /* 0x004fc80000010800 */
[----:B------:R2:W-:Y:S02]  /*4930*/  MUFU.EX2 R128, R4 ;  /* 0x0000000400807308 */ /* 0x0005e40000000800 */
[--C-:B--2---:R-:W-:Y:S02]  /*4940*/  FFMA.FTZ R4, R33, c[0x0][0x2d0], -R0.reuse ;  /* 0x0000b40021047a23 */ /* 0x104fe40000010800 */
[----:B------:R-:W2:Y:S04]  /*4950*/  LDSM.16.MT88.4 R32, [R226] ;  /* 0x00000000e220783b */ /* 0x000ea80000004200 */
[----:B------:R1:W1:Y:S02]  /*4960*/  MUFU.EX2 R21, R4 ;  /* 0x0000000400157308 */ /* 0x0002640000000800 */
        /* <DEDUP_REMOVED lines=8> */
[----:B---3--:R-:W-:Y:S02]  /*49f0*/  F2FP.BF16.PACK_AB R12, R129, R130 ;  /* 0x00000082810c723e */ /* 0x008fe400000010ff */
[----:B----4-:R-:W-:Y:S02]  /*4a00*/  F2FP.BF16.PACK_AB R14, R187, R186 ;  /* 0x000000babb0e723e */ /* 0x010fe400000010ff */
[----:B------:R-:W-:Y:S01]  /*4a10*/  F2FP.BF16.PACK_AB R13, R21, R128 ;  /* 0x00000080150d723e */ /* 0x000fe200000010ff */
        /* <DEDUP_REMOVED lines=8> */
[----:B-1----:R-:W-:Y:S01]  /*4aa0*/  FFMA.FTZ R4, R57, c[0x0][0x2d0], -R0 ;  /* 0x0000b40039047a23 */ /* 0x002fe20000010800 */
[----:B------:R-:W-:Y:S01]  /*4ab0*/  F2FP.BF16.PACK_AB R16, R152, R154 ;  /* 0x0000009a9810723e */ /* 0x000fe200000010ff */
[----:B------:R-:W-:Y:S01]  /*4ac0*/  HMMA.16816.F32.BF16 R84, R12, R24, RZ ;  /* 0x000000180c54723c */ /* 0x000fe200000418ff */
[----:B------:R-:W-:-:S03]  /*4ad0*/  F2FP.BF16.PACK_AB R18, R210, R245 ;  /* 0x000000f5d212723e */ /* 0x000fc600000010ff */
[----:B------:R1:W4:Y:S01]  /*4ae0*/  MUFU.EX2 R252, R4 ;  /* 0x0000000400fc7308 */ /* 0x0003220000000800 */
[----:B------:R-:W-:Y:S01]  /*4af0*/  F2FP.BF16.PACK_AB R17, R131, R132 ;  /* 0x000000848311723e */ /* 0x000fe200000010ff */
[----:B------:R-:W-:Y:S01]  /*4b00*/  LDSM.16.MT88.4 R56, [R228] ;  /* 0x00000000e438783b */ /* 0x000fe20000004200 */
[----:B------:R-:W-:Y:S02]  /*4b10*/  F2FP.BF16.PACK_AB R19, R195, R194 ;  /* 0x000000c2c313723e */ /* 0x000fe400000010ff */
[----:B---3--:R-:W-:Y:S02]  /*4b20*/  F2FP.BF16.PACK_AB R5, R196, R192 ;  /* 0x000000c0c405723e */ /* 0x008fe400000010ff */
[----:B------:R-:W-:-:S03]  /*4b30*/  F2FP.BF16.PACK_AB R6, R227, R181 ;  /* 0x000000b5e306723e */ /* 0x000fc600000010ff */
[----:B------:R-:W-:Y:S01]  /*4b40*/  HMMA.16816.F32.BF16 R28, R16, R24, RZ ;  /* 0x00000018101c723c */ /* 0x000fe200000418ff */
[----:B-1----:R-:W-:Y:S02]  /*4b50*/  F2FP.BF16.PACK_AB R4, R197, R193 ;  /* 0x000000c1c504723e */ /* 0x002fe400000010ff */
[----:B----4-:R-:W-:-:S05]  /*4b60*/  F2FP.BF16.PACK_AB R7, R252, R247 ;  /* 0x000000f7fc07723e */ /* 0x010fca00000010ff */
        /* <DEDUP_REMOVED lines=117> */
[----:B------:R1:W-:Y:S01]  /*52c0*/  MUFU.EX2 R207, R4 ;  /* 0x0000000400cf7308 */ /* 0x0003e20000000800 */
[----:B------:R-:W-:Y:S02]  /*52d0*/  IMAD.MOV.U32 R83, RZ, RZ, R61 ;  /* 0x000000ffff537224 */ /* 0x000fe400078e003d */
[----:B-1----:R-:W-:-:S05]  /*52e0*/  FFMA.FTZ R4, R160, c[0x0][0x2d0], -R20 ;  /* 0x0000b400a0047a23 */ /* 0x002fca0000010814 */
        /* <DEDUP_REMOVED lines=19> */
[----:B-1----:R-:W-:-:S05]  /*5420*/  FFMA.FTZ R4, R150, c[0x0][0x2d0], -R2 ;  /* 0x0000b40096047a23 */ /* 0x002fca0000010802 */
[----:B------:R1:W3:Y:S01]  /*5430*/  MUFU.EX2 R59, R4 ;  /* 0x00000004003b7308 */ /* 0x0002e20000000800 */
[----:B------:R-:W-:Y:S02]  /*5440*/  IMAD.MOV.U32 R19, RZ, RZ, R56 ;  /* 0x000000ffff137224 */ /* 0x000fe400078e0038 */
[----:B------:R-:W-:Y:S02]  /*5450*/  IMAD.MOV.U32 R38, RZ, RZ, R29 ;  /* 0x000000ffff267224 */ /* 0x000fe400078e001d */
[----:B-1----:R-:W-:-:S04]  /*5460*/  FFMA.FTZ R4, R148, c[0x0][0x2d0], -R2 ;  /* 0x0000b40094047a23 */ /* 0x002fc80000010802 */
[----:B------:R1:W-:Y:S01]  /*5470*/  MUFU.EX2 R60, R4 ;  /* 0x00000004003c7308 */ /* 0x0003e20000000800 */
[----:B------:R-:W-:Y:S02]  /*5480*/  IMAD.MOV.U32 R9, RZ, RZ, R28 ;  /* 0x000000ffff097224 */ /* 0x000fe400078e001c */
[----:B------:R-:W-:Y:S02]  /*5490*/  IMAD.MOV.U32 R162, RZ, RZ, R23 ;  /* 0x000000ffffa27224 */ /* 0x000fe400078e0017 */
[----:B------:R-:W-:Y:S02]  /*54a0*/  IMAD.MOV.U32 R8, RZ, RZ, R22 ;  /* 0x000000ffff087224 */ /* 0x000fe400078e0016 */
[----:B------:R-:W-:Y:S02]  /*54b0*/  FFMA.FTZ R29, R163, c[0x0][0x2d0], -R3 ;  /* 0x0000b400a31d7a23 */ /* 0x000fe40000010803 */
[----:B-1----:R-:W-:-:S04]  /*54c0*/  FFMA.FTZ R4, R147, c[0x0][0x2d0], -R2 ;  /* 0x0000b40093047a23 */ /* 0x002fc80000010802 */
[----:B------:R1:W-:Y:S01]  /*54d0*/  MUFU.EX2 R62, R4 ;  /* 0x00000004003e7308 */ /* 0x0003e20000000800 */
[--C-:B------:R-:W-:Y:S02]  /*54e0*/  FFMA.FTZ R28, R166, c[0x0][0x2d0], -R3.reuse ;  /* 0x0000b400a61c7a23 */ /* 0x100fe40000010803 */
[--C-:B------:R-:W-:Y:S02]  /*54f0*/  FFMA.FTZ R27, R165, c[0x0][0x2d0], -R3.reuse ;  /* 0x0000b400a51b7a23 */ /* 0x100fe40000010803 */
[----:B------:R-:W-:Y:S02]  /*5500*/  FFMA.FTZ R26, R164, c[0x0][0x2d0], -R3 ;  /* 0x0000b400a41a7a23 */ /* 0x000fe40000010803 */
[--C-:B------:R-:W-:Y:S02]  /*5510*/  FFMA.FTZ R25, R153, c[0x0][0x2d0], -R2.reuse ;  /* 0x0000b40099197a23 */ /* 0x100fe40000010802 */
[--C-:B------:R-:W-:Y:S02]  /*5520*/  FFMA.FTZ R24, R146, c[0x0][0x2d0], -R2.reuse ;  /* 0x0000b40092187a23 */ /* 0x100fe40000010802 */
[----:B------:R-:W-:-:S02]  /*5530*/  FFMA.FTZ R23, R144, c[0x0][0x2d0], -R2 ;  /* 0x0000b40090177a23 */ /* 0x000fc40000010802 */
[----:B-1----:R-:W-:Y:S02]  /*5540*/  FFMA.FTZ R4, R145, c[0x0][0x2d0], -R0 ;  /* 0x0000b40091047a23 */ /* 0x002fe40000010800 */
[----:B------:R-:W-:Y:S02]  /*5550*/  FFMA.FTZ R22, R143, c[0x0][0x2d0], -R2 ;  /* 0x0000b4008f167a23 */ /* 0x000fe40000010802 */
[----:B------:R1:W-:Y:S01]  /*5560*/  MUFU.EX2 R56, R4 ;  /* 0x0000000400387308 */ /* 0x0003e20000000800 */
[--C-:B------:R-:W-:Y:S02]  /*5570*/  FFMA.FTZ R3, R141, c[0x0][0x2d0], -R0.reuse ;  /* 0x0000b4008d037a23 */ /* 0x100fe40000010800 */
[----:B------:R-:W-:Y:S02]  /*5580*/  FFMA.FTZ R2, R142, c[0x0][0x2d0], -R0 ;  /* 0x0000b4008e027a23 */ /* 0x000fe40000010800 */
[--C-:B------:R-:W-:Y:S02]  /*5590*/  FFMA.FTZ R34, R170, c[0x0][0x2d0], -R20.reuse ;  /* 0x0000b400aa227a23 */ /* 0x100fe40000010814 */
[----:B------:R-:W-:-:S02]  /*55a0*/  FFMA.FTZ R33, R169, c[0x0][0x2d0], -R20 ;  /* 0x0000b400a9217a23 */ /* 0x000fc40000010814 */
[--C-:B------:R-:W-:Y:S02]  /*55b0*/  FFMA.FTZ R32, R168, c[0x0][0x2d0], -R20.reuse ;  /* 0x0000b400a8207a23 */ /* 0x100fe40000010814 */
[----:B------:R-:W-:Y:S02]  /*55c0*/  FFMA.FTZ R31, R167, c[0x0][0x2d0], -R20 ;  /* 0x0000b400a71f7a23 */ /* 0x000fe40000010814 */
[----:B------:R-:W-:Y:S02]  /*55d0*/  FADD.FTZ R20, R132, R131 ;  /* 0x0000008384147221 */ /* 0x000fe40000010000 */
[----:B-1----:R-:W-:Y:S01]  /*55e0*/  FFMA.FTZ R4, R149, c[0x0][0x2d0], -R0 ;  /* 0x0000b40095047a23 */ /* 0x002fe20000010800 */
[----:B------:R-:W-:Y:S01]  /*55f0*/  MUFU.EX2 R39, R3 ;  /* 0x0000000300277308 */ /* 0x000fe20000000800 */
[----:B------:R-:W-:Y:S02]  /*5600*/  IMAD.MOV.U32 R18, RZ, RZ, R57 ;  /* 0x000000ffff127224 */ /* 0x000fe400078e0039 */
[----:B------:R-:W-:-:S05]  /*5610*/  IMAD.MOV.U32 R132, RZ, RZ, R38 ;  /* 0x000000ffff847224 */ /* 0x000fca00078e0026 */
[----:B------:R3:W1:Y:S08]  /*5620*/  MUFU.EX2 R57, R4 ;  /* 0x0000000400397308 */ /* 0x0006700000000800 */
[----:B------:R-:W4:Y:S01]  /*5630*/  MUFU.EX2 R38, R2 ;  /* 0x0000000200267308 */ /* 0x000f220000000800 */
[----:B------:R-:W-:Y:S02]  /*5640*/  IMAD.MOV.U32 R17, RZ, RZ, R36 ;  /* 0x000000ffff117224 */ /* 0x000fe400078e0024 */
[----:B------:R-:W-:-:S02]  /*5650*/  FFMA.FTZ R35, R139, c[0x0][0x2d0], -R0 ;  /* 0x0000b4008b237a23 */ /* 0x000fc40000010800 */
[----:B------:R-:W-:Y:S02]  /*5660*/  FFMA.FTZ R36, R138, c[0x0][0x2d0], -R0 ;  /* 0x0000b4008a247a23 */ /* 0x000fe40000010800 */
[----:B------:R-:W-:Y:S01]  /*5670*/  IMAD.MOV.U32 R16, RZ, RZ, R37 ;  /* 0x000000ffff107224 */ /* 0x000fe200078e0025 */
[----:B---3--:R-:W-:Y:S01]  /*5680*/  F2FP.BF16.PACK_AB R4, R59, R58 ;  /* 0x0000003a3b04723e */ /* 0x008fe200000010ff */
[----:B------:R-:W-:Y:S01]  /*5690*/  IMAD.MOV.U32 R131, RZ, RZ, R5 ;  /* 0x000000ffff837224 */ /* 0x000fe200078e0005 */
[----:B-1----:R-:W-:Y:S01]  /*56a0*/  F2FP.BF16.PACK_AB R5, R57, R56 ;  /* 0x000000383905723e */ /* 0x002fe200000010ff */
[----:B------:R-:W-:Y:S01]  /*56b0*/  IMAD.MOV.U32 R138, RZ, RZ, R6 ;  /* 0x000000ffff8a7224 */ /* 0x000fe200078e0006 */
[----:B------:R-:W-:Y:S01]  /*56c0*/  F2FP.BF16.PACK_AB R6, R62, R60 ;  /* 0x0000003c3e06723e */ /* 0x000fe200000010ff */
[----:B------:R-:W-:Y:S02]  /*56d0*/  IMAD.MOV.U32 R139, RZ, RZ, R7 ;  /* 0x000000ffff8b7224 */ /* 0x000fe400078e0007 */
[----:B------:R-:W-:Y:S01]  /*56e0*/  FFMA.FTZ R37, R133, c[0x0][0x2d0], -R0 ;  /* 0x0000b40085257a23 */ /* 0x000fe20000010800 */
[----:B----4-:R-:W-:Y:S01]  /*56f0*/  F2FP.BF16.PACK_AB R7, R38, R39 ;  /* 0x000000272607723e */ /* 0x010fe200000010ff */
[----:B------:R-:W-:Y:S01]  /*5700*/  IMAD.MOV.U32 R133, RZ, RZ, R8 ;  /* 0x000000ffff857224 */ /* 0x000fe200078e0008 */
[----:B------:R-:W-:Y:S01]  /*5710*/  F2FP.BF16.PACK_AB R8, R207, R205 ;  /* 0x000000cdcf08723e */ /* 0x000fe200000010ff */
[----:B------:R-:W-:Y:S01]  /*5720*/  IMAD.MOV.U32 R2, RZ, RZ, R9 ;  /* 0x000000ffff027224 */ /* 0x000fe200078e0009 */
[----:B------:R-:W-:Y:S01]  /*5730*/  F2FP.BF16.PACK_AB R9, R63, R61 ;  /* 0x0000003d3f09723e */ /* 0x000fe200000010ff */
[----:B------:R-:W-:Y:S01]  /*5740*/  IMAD.MOV.U32 R160, RZ, RZ, R10 ;  /* 0x000000ffffa07224 */ /* 0x000fe200078e000a */
[----:B------:R-:W-:Y:S01]  /*5750*/  F2FP.BF16.PACK_AB R10, R209, R208 ;  /* 0x000000d0d10a723e */ /* 0x000fe200000010ff */
[----:B------:R-:W-:Y:S01]  /*5760*/  IMAD.MOV.U32 R161, RZ, RZ, R11 ;  /* 0x000000ffffa17224 */ /* 0x000fe200078e000b */
[----:B------:R-:W-:Y:S01]  /*5770*/  F2FP.BF16.PACK_AB R11, R206, R204 ;  /* 0x000000ccce0b723e */ /* 0x000fe200000010ff */
[----:B------:R-:W-:Y:S01]  /*5780*/  FFMA.FTZ R30, R140, c[0x0][0x2d0], -R0 ;  /* 0x0000b4008c1e7a23 */ /* 0x000fe20000010800 */
[----:B--2---:R-:W-:Y:S01]  /*5790*/  HMMA.16816.F32.BF16 R144, R4, R12, R176 ;  /* 0x0000000c0490723c */ /* 0x004fe200000418b0 */
[----:B------:R-:W-:-:S02]  /*57a0*/  FADD.FTZ R0, R130, R129 ;  /* 0x0000008182007221 */ /* 0x000fc40000010000 */
[----:B------:R-:W-:Y:S02]  /*57b0*/  FADD.FTZ R21, R128, R21 ;  /* 0x0000001580157221 */ /* 0x000fe40000010000 */
[----:B------:R-:W-:Y:S02]  /*57c0*/  IMAD.MOV.U32 R163, RZ, RZ, R42 ;  /* 0x000000ffffa37224 */ /* 0x000fe400078e002a */
[----:B------:R-:W-:Y:S01]  /*57d0*/  IMAD.MOV.U32 R130, RZ, RZ, R43 ;  /* 0x000000ffff827224 */ /* 0x000fe200078e002b */
[----:B------:R-:W-:Y:S01]  /*57e0*/  HMMA.16816.F32.BF16 R140, R8, R12, R172 ;  /* 0x0000000c088c723c */ /* 0x000fe200000418ac */
[----:B------:R-:W-:Y:S02]  /*57f0*/  IMAD.MOV.U32 R128, RZ, RZ, R41 ;  /* 0x000000ffff807224 */ /* 0x000fe400078e0029 */
[----:B------:R-:W-:-:S05]  /*5800*/  IMAD.MOV.U32 R179, RZ, RZ, R40 ;  /* 0x000000ffffb37224 */ /* 0x000fca00078e0028 */
[-C--:B------:R-:W-:Y:S08]  /*5810*/  HMMA.16816.F32.BF16 R148, R4, R14.reuse, R100 ;  /* 0x0000000e0494723c */ /* 0x080ff00000041864 */
[----:B------:R-:W-:Y:S01]  /*5820*/  HMMA.16816.F32.BF16 R40, R8, R14, R88 ;  /* 0x0000000e0828723c */ /* 0x000fe20000041858 */
[----:B------:R-:W1:Y:S01]  /*5830*/  LDSM.16.MT88.4 R12, [R226+0x1000] ;  /* 0x00100000e20c783b */ /* 0x000e620000004200 */
[----:B------:R-:W-:-:S06]  /*5840*/  FADD.FTZ R3, R154, R152 ;  /* 0x000000989a037221 */ /* 0x000fcc0000010000 */
        /* <DEDUP_REMOVED lines=47> */
[----:B------:R-:W-:Y:S01]  /*5b40*/  IMAD.MOV.U32 R106, RZ, RZ, R107 ;  /* 0x000000ffff6a7224 */ /* 0x000fe200078e006b */
[----:B------:R-:W-:Y:S01]  /*5b50*/  MUFU.EX2 R32, R32 ;  /* 0x0000002000207308 */ /* 0x000fe20000000800 */
[----:B------:R-:W-:Y:S01]  /*5b60*/  IMAD.MOV.U32 R107, RZ, RZ, R234 ;  /* 0x000000ffff6b7224 */ /* 0x000fe200078e00ea */
[----:B------:R-:W-:Y:S01]  /*5b70*/  LDSM.16.MT88.4 R112, [R229+0x3800] ;  /* 0x00380000e570783b */ /* 0x000fe20000004200 */
[----:B------:R-:W-:Y:S02]  /*5b80*/  FADD.FTZ R3, R245, R3 ;  /* 0x00000003f5037221 */ /* 0x000fe40000010000 */
[----:B------:R-:W-:Y:S01]  /*5b90*/  FADD.FTZ R2, R194, R20 ;  /* 0x00000014c2027221 */ /* 0x000fe20000010000 */
[----:B------:R3:W5:Y:S01]  /*5ba0*/  LDL.LU R234, [R1+0x84] ;  /* 0x0000840001ea7983 */ /* 0x0007620000300800 */
[----:B------:R-:W-:Y:S01]  /*5bb0*/  FADD.FTZ R0, R186, R0 ;  /* 0x00000000ba007221 */ /* 0x000fe20000010000 */
        /* <DEDUP_REMOVED lines=29> */
[----:B------:R-:W-:Y:S02]  /*5d90*/  IMAD.MOV.U32 R200, RZ, RZ, R233 ;  /* 0x000000ffffc87224 */ /* 0x000fe400078e00e9 */
[----:B------:R-:W-:Y:S02]  /*5da0*/  IMAD.MOV.U32 R201, RZ, RZ, R232 ;  /* 0x000000ffffc97224 */ /* 0x000fe400078e00e8 */
[----:B------:R-:W-:-:S02]  /*5db0*/  IMAD.MOV.U32 R202, RZ, RZ, R231 ;  /* 0x000000ffffca7224 */ /* 0x000fc400078e00e7 */
        /* <DEDUP_REMOVED lines=142> */
.L_x_2295:
[----:B------:R-:W-:Y:S04]  /*66a0*/  DEPBAR.LE SB0, 0x0 ;  /* 0x000080000000791a */ /* 0x000fe80000000000 */
[----:B------:R-:W-:Y:S01]  /*66b0*/  WARPSYNC 0xffffffff ;  /* 0xffffffff00007948 */ /* 0x000fe20003800000 */
[----:B------:R-:W-:Y:S08]  /*66c0*/  BAR.SYNC.DEFER_BLOCKING 0x0 ;  /* 0x0000000000007b1d */ /* 0x000ff00000010000 */
[----:B-----5:R-:W-:Y:S08]  /*66d0*/  LDSM.16.M88.4 R64, [R231] ;  /* 0x00000000e740783b */ /* 0x020ff00000000200 */
[----:B------:R-:W2:Y:S08]  /*66e0*/  LDSM.16.M88.4 R16, [R224] ;  /* 0x00000000e010783b */ /* 0x000eb00000000200 */
[----:B------:R-:W3:Y:S08]  /*66f0*/  LDSM.16.M88.4 R60, [R231+0x2000] ;  /* 0x00200000e73c783b */ /* 0x000ef00000000200 */
[----:B------:R-:W3:Y:S08]  /*6700*/  LDSM.16.M88.4 R32, [R224+0x800] ;  /* 0x00080000e020783b */ /* 0x000ef00000000200 */
[----:B------:R-:W4:Y:S06]  /*6710*/  LDL.64 R136, [R1+0x28] ;  /* 0x0000280001887983 */ /* 0x000f2c0000100a00 */
[----:B------:R-:W1:Y:S08]  /*6720*/  LDSM.16.M88.4 R48, [R224+0x1000] ;  /* 0x00100000e030783b */ /* 0x000e700000000200 */
[----:B------:R-:W4:Y:S01]  /*6730*/  LDL R217, [R1+0x18] ;  /* 0x0000180001d97983 */ /* 0x000f220000100800 */
[-C--:B--2---:R-:W-:Y:S03]  /*6740*/  HMMA.16816.F32.BF16 R4, R64, R16.reuse, RZ ;  /* 0x000000104004723c */ /* 0x084fe600000418ff */
[----:B------:R-:W2:Y:S04]  /*6750*/  LDL R218, [R1+0x34] ;  /* 0x0000340001da7983 */ /* 0x000ea80000100800 */
[----:B------:R-:W4:Y:S01]  /*6760*/  LDL.LU R216, [R1] ;  /* 0x0000000001d87983 */ /* 0x000f220000300800 */
[C---:B---3--:R-:W-:Y:S03]  /*6770*/  HMMA.16816.F32.BF16 R8, R60.reuse, R16, RZ ;  /* 0x000000103c08723c */ /* 0x048fe600000418ff */
[----:B------:R-:W3:Y:S05]  /*6780*/  LDSM.16.M88.4 R204, [R224+0x1800] ;  /* 0x00180000e0cc783b */ /* 0x000eea0000000200 */
[-C--:B------:R-:W-:Y:S03]  /*6790*/  HMMA.16816.F32.BF16 R12, R60, R18.reuse, RZ ;  /* 0x000000123c0c723c */ /* 0x080fe600000418ff */
[----:B------:R-:W-:Y:S05]  /*67a0*/  LDSM.16.M88.4 R208, [R233] ;  /* 0x00000000e9d0783b */ /* 0x000fea0000000200 */
[C---:B------:R-:W-:Y:S03]  /*67b0*/  HMMA.16816.F32.BF16 R16, R64.reuse, R18, RZ ;  /* 0x000000124010723c */ /* 0x040fe600000418ff */
[----:B------:R-:W-:Y:S05]  /*67c0*/  LDSM.16.M88.4 R212, [R233+0x2000] ;  /* 0x00200000e9d4783b */ /* 0x000fea0000000200 */
[-C--:B------:R-:W-:Y:S03]  /*67d0*/  HMMA.16816.F32.BF16 R20, R64, R32.reuse, RZ ;  /* 0x000000204014723c */ /* 0x080fe600000418ff */
[----:B------:R1:W-:Y:S04]  /*67e0*/  STL [R1+0x8c], R130 ;  /* 0x00008c8201007387 */ /* 0x0003e80000100800 */
[----:B------:R3:W-:Y:S01]  /*67f0*/  STL [R1+0x88], R131 ;  /* 0x0000888301007387 */ /* 0x0007e20000100800 */
[C---:B------:R-:W-:Y:S03]  /*6800*/  HMMA.16816.F32.BF16 R24, R60.reuse, R32, RZ ;  /* 0x000000203c18723c */ /* 0x040fe600000418ff */
[----:B------:R-:W-:Y:S04]  /*6810*/  STL [R1+0x6c], R235 ;  /* 0x00006ceb01007387 */ /* 0x000fe80000100800 */
[----:B------:R-:W-:Y:S01]  /*6820*/  STL [R1+0x70], R243 ;  /* 0x000070f301007387 */ /* 0x000fe20000100800 */
[-C--:B------:R-:W-:Y:S03]  /*6830*/  HMMA.16816.F32.BF16 R28, R60, R34.reuse, RZ ;  /* 0x000000223c1c723c */ /* 0x080fe600000418ff */
[----:B------:R-:W-:Y:S04]  /*6840*/  STL [R1+0x74], R242 ;  /* 0x000074f201007387 */ /* 0x000fe80000100800 */
[----:B------:R-:W-:Y:S01]  /*6850*/  STL [R1+0x78], R241 ;  /* 0x000078f101007387 */ /* 0x000fe20000100800 */
[C---:B------:R-:W-:Y:S03]  /*6860*/  HMMA.16816.F32.BF16 R32, R64.reuse, R34, RZ ;  /* 0x000000224020723c */ /* 0x040fe600000418ff */
[----:B-1----:R-:W2:Y:S04]  /*6870*/  LDL R130, [R1+0x3c] ;  /* 0x00003c0001827983 */ /* 0x002ea80000100800 */
[----:B---3--:R-:W3:Y:S01]  /*6880*/  LDL R131, [R1+0x1c] ;  /* 0x00001c0001837983 */ /* 0x008ee20000100800 */
[-C--:B------:R-:W-:Y:S03]  /*6890*/  HMMA.16816.F32.BF16 R36, R64, R48.reuse, RZ ;  /* 0x000000304024723c */ /* 0x080fe600000418ff */
[----:B------:R-:W-:Y:S04]  /*68a0*/  STL [R1+0x7c], R231 ;  /* 0x00007ce701007387 */ /* 0x000fe80000100800 */
[----:B------:R-:W-:Y:S01]  /*68b0*/  STL [R1+0x80], R224 ;  /* 0x000080e001007387 */ /* 0x000fe20000100800 */
[C---:B------:R-:W-:Y:S03]  /*68c0*/  HMMA.16816.F32.BF16 R40, R60.reuse, R48, RZ ;  /* 0x000000303c28723c */ /* 0x040fe600000418ff */
[----:B------:R-:W-:Y:S05]  /*68d0*/  STL [R1+0x84], R240 ;  /* 0x000084f001007387 */ /* 0x000fea0000100800 */
[-C--:B------:R-:W-:Y:S08]  /*68e0*/  HMMA.16816.F32.BF16 R44, R60, R50.reuse, RZ ;  /* 0x000000323c2c723c */ /* 0x080ff000000418ff */
[C---:B------:R-:W-:Y:S08]  /*68f0*/  HMMA.16816.F32.BF16 R48, R64.reuse, R50, RZ ;  /* 0x000000324030723c */ /* 0x040ff000000418ff */
[-C--:B------:R-:W-:Y:S08]  /*6900*/  HMMA.16816.F32.BF16 R52, R64, R204.reuse, RZ ;  /* 0x000000cc4034723c */ /* 0x080ff000000418ff */
        /* <DEDUP_REMOVED lines=15> */
[C---:B------:R-:W-:Y:S04]  /*6a00*/  HMMA.16816.F32.BF16 R40, R212.reuse, R204, R40 ;  /* 0x000000ccd428723c */ /* 0x040fe80000041828 */
[----:B----4-:R-:W-:Y:S04]  /*6a10*/  ISETP.GT.AND P4, PT, R217, R216, PT ;  /* 0x000000d8d900720c */ /* 0x010fe80003f84270 */
[-C--:B------:R-:W-:Y:S08]  /*6a20*/  HMMA.16816.F32.BF16 R44, R212, R206.reuse, R44 ;  /* 0x000000ced42c723c */ /* 0x080ff0000004182c */
[C---:B------:R-:W-:Y:S01]  /*6a30*/  HMMA.16816.F32.BF16 R48, R208.reuse, R206, R48 ;  /* 0x000000ced030723c */ /* 0x040fe20000041830 */
[----:B------:R-:W1:Y:S03]  /*6a40*/  LDSM.16.M88.4 R204, [R241] ;  /* 0x00000000f1cc783b */ /* 0x000e660000000200 */
[----:B------:R-:W-:Y:S01]  /*6a50*/  @!P4 SHF.R.S32.HI R0, RZ, 0x1f, R216 ;  /* 0x0000001fff00c819 */ /* 0x000fe200000114d8 */
[----:B------:R-:W-:Y:S01]  /*6a60*/  @!P4 IMAD.WIDE.U32 R2, R216, c[0x0][0x208], RZ ;  /* 0x00008200d802ca25 */ /* 0x000fe200078e00ff */
[----:B------:R-:W-:Y:S03]  /*6a70*/  @!P4 MOV R135, 0x5 ;  /* 0x000000050087c802 */ /* 0x000fe60000000f00 */
[----:B------:R-:W-:Y:S04]  /*6a80*/  @!P4 IMAD R0, R0, c[0x0][0x208], RZ ;  /* 0x000082000000ca24 */ /* 0x000fe800078e02ff */
[----:B------:R-:W-:Y:S04]  /*6a90*/  @!P4 IMAD R0, R216, c[0x0][0x20c], R0 ;  /* 0x00008300d800ca24 */ /* 0x000fe800078e0200 */
[----:B------:R-:W-:Y:S01]  /*6aa0*/  @!P4 IMAD.IADD R0, R3, 0x1, R0 ;  /* 0x000000010300c824 */ /* 0x000fe200078e0200 */
[C---:B------:R-:W-:Y:S04]  /*6ab0*/  @!P4 SHF.L.U32 R3, R2.reuse, 0x6, RZ ;  /* 0x000000060203c819 */ /* 0x040fe800000006ff */
[----:B------:R-:W-:Y:S01]  /*6ac0*/  @!P4 SHF.L.U64.HI R134, R2, 0x6, R0 ;  /* 0x000000060286c819 */ /* 0x000fe20000010200 */
[----:B------:R-:W-:Y:S01]  /*6ad0*/  @!P4 IMAD.MOV.U32 R0, RZ, RZ, c[0x0][0x208] ;  /* 0x00008200ff00c624 */ /* 0x000fe200078e00ff */
[C---:B------:R-:W-:Y:S02]  /*6ae0*/  @!P4 IADD3 R2, P2, R3.reuse, R136, RZ ;  /* 0x000000880302c210 */ /* 0x040fe40007f5e0ff */
[----:B------:R-:W-:Y:S02]  /*6af0*/  @!P4 IADD3 R3, P1, P0, R3, 0x40, R136 ;  /* 0x000000400303c810 */ /* 0x000fe4000783e088 */
[----:B--2---:R-:W-:Y:S02]  /*6b00*/  @!P4 IADD3.X R137, R134, R218, RZ, P2, !PT ;  /* 0x000000da8689c210 */ /* 0x004fe400017fe4ff */
[C---:B------:R-:W-:Y:S04]  /*6b10*/  @!P4 LEA R136, P2, R2.reuse, c[0x0][0x1f8], 0x1 ;  /* 0x00007e000288ca11 */ /* 0x040fe800078408ff */
[----:B------:R-:W-:Y:S05]  /*6b20*/  @!P4 LEA.HI.X R137, R2, c[0x0][0x1fc], R137, 0x1, P2 ;  /* 0x00007f000289ca11 */ /* 0x000fea00010f0c89 */
[----:B------:R-:W-:Y:S01]  /*6b30*/  @!PT LDS RZ, [RZ] ;  /* 0x00000000fffff984 */ /* 0x000fe20000000800 */
[----:B------:R-:W-:Y:S01]  /*6b40*/  @!PT LDS RZ, [RZ] ;  /* 0x00000000fffff984 */ /* 0x000fe20000000800 */
[----:B------:R-:W-:Y:S01]  /*6b50*/  @!PT LDS RZ, [RZ] ;  /* 0x00000000fffff984 */ /* 0x000fe20000000800 */
[----:B------:R2:W-:Y:S01]  /*6b60*/  @!P4 LDGSTS.E.BYPASS.LTC128B.128 [R244+0x100], [R136.64], !P6 ;  /* 0x0010000088f4cfae */ /* 0x0005e2000f101d48 */
[-C--:B-1----:R-:W-:Y:S08]  /*6b70*/  HMMA.16816.F32.BF16 R52, R208, R204.reuse, R52 ;  /* 0x000000ccd034723c */ /* 0x082ff00000041834 */
[C---:B------:R-:W-:Y:S08]  /*6b80*/  HMMA.16816.F32.BF16 R56, R212.reuse, R204, R56 ;  /* 0x000000ccd438723c */ /* 0x040ff00000041838 */
[-C--:B------:R-:W-:Y:S08]  /*6b90*/  HMMA.16816.F32.BF16 R60, R212, R206.reuse, R60 ;  /* 0x000000ced43c723c */ /* 0x080ff0000004183c */
[----:B------:R-:W-:Y:S07]  /*6ba0*/  HMMA.16816.F32.BF16 R64, R208, R206, R64 ;  /* 0x000000ced040723c */ /* 0x000fee0000041840 */
[C---:B------:R-:W-:Y:S01]  /*6bb0*/  @!P4 IMAD.SHL.U32 R206, R0.reuse, 0x20, RZ ;  /* 0x0000002000cec824 */ /* 0x040fe200078e00ff */
[----:B------:R-:W-:Y:S04]  /*6bc0*/  @!P4 SHF.L.U64.HI R0, R0, R135, c[0x0][0x20c] ;  /* 0x000083000000c619 */ /* 0x000fe80000010287 */
[----:B------:R-:W-:Y:S02]  /*6bd0*/  @!P4 IADD3.X R135, R134, RZ, R218, P1, P0 ;  /* 0x000000ff8687c210 */ /* 0x000fe40000fe04da */
[C---:B------:R-:W-:Y:S02]  /*6be0*/  @!P4 LEA R204, P1, R3.reuse, c[0x0][0x1f8], 0x1 ;  /* 0x00007e0003ccca11 */ /* 0x040fe400078208ff */
[-C--:B------:R-:W-:Y:S02]  /*6bf0*/  @!P4 IADD3 R134, P0, R136, R206.reuse, RZ ;  /* 0x000000ce8886c210 */ /* 0x080fe40007f1e0ff */
[----:B------:R-:W-:Y:S02]  /*6c00*/  @!P4 LEA.HI.X R205, R3, c[0x0][0x1fc], R135, 0x1, P1 ;  /* 0x00007f0003cdca11 */ /* 0x000fe400008f0c87 */
[-C--:B------:R-:W-:Y:S01]  /*6c10*/  @!P4 IADD3 R2, P1, R134, R206.reuse, RZ ;  /* 0x000000ce8602c210 */ /* 0x080fe20007f3e0ff */
[--C-:B------:R-:W-:Y:S02]  /*6c20*/  @!P4 IMAD.X R135, R137, 0x1, R0.reuse, P0 ;  /* 0x000000018987c824 */ /* 0x100fe400000e0600 */
[----:B------:R1:W-:Y:S01]  /*6c30*/  @!P4 LDGSTS.E.BYPASS.LTC128B.128 [R244+0x2100], [R204.64], !P5 ;  /* 0x02100000ccf4cfae */ /* 0x0003e2000e901d48 */
[----:B--2---:R-:W-:Y:S02]  /*6c40*/  @!P4 IADD3 R136, P0, R2, R206, RZ ;  /* 0x000000ce0288c210 */ /* 0x004fe40007f1e0ff */
[----:B------:R-:W-:Y:S05]  /*6c50*/  @!P4 IADD3.X R3, R135, R0, RZ, P1, !PT ;  /* 0x000000008703c210 */ /* 0x000fea0000ffe4ff */
[----:B------:R2:W-:Y:S01]  /*6c60*/  @!P4 LDGSTS.E.BYPASS.LTC128B.128 [R244+0x900], [R134.64], !P6 ;  /* 0x0090000086f4cfae */ /* 0x0005e2000f101d48 */
[----:B------:R-:W-:Y:S01]  /*6c70*/  @!P4 IMAD.X R137, R3, 0x1, R0, P0 ;  /* 0x000000010389c824 */ /* 0x000fe200000e0600 */
[----:B---3--:R-:W-:Y:S06]  /*6c80*/  MOV R0, R131 ;  /* 0x0000008300007202 */ /* 0x008fec0000000f00 */
[----:B------:R2:W-:Y:S08]  /*6c90*/  @!P4 LDGSTS.E.BYPASS.LTC128B.128 [R244+0x2900], [R134.64+0x80], !P5 ;  /* 0x0290008086f4cfae */ /* 0x0005f0000e901d48 */
[----:B------:R3:W-:Y:S08]  /*6ca0*/  @!P4 LDGSTS.E.BYPASS.LTC128B.128 [R244+0x1100], [R2.64], !P6 ;  /* 0x0110000002f4cfae */ /* 0x0007f0000f101d48 */
[----:B------:R3:W-:Y:S08]  /*6cb0*/  @!P4 LDGSTS.E.BYPASS.LTC128B.128 [R244+0x3100], [R2.64+0x80], !P5 ;  /* 0x0310008002f4cfae */ /* 0x0007f0000e901d48 */
[----:B------:R4:W-:Y:S08]  /*6cc0*/  @!P4 LDGSTS.E.BYPASS.LTC128B.128 [R244+0x1900], [R136.64], !P6 ;  /* 0x0190000088f4cfae */ /* 0x0009f0000f101d48 */
[----:B------:R4:W-:Y:S08]  /*6cd0*/  @!P4 LDGSTS.E.BYPASS.LTC128B.128 [R244+0x3900], [R136.64+0x80], !P5 ;  /* 0x0390008088f4cfae */ /* 0x0009f0000e901d48 */
[----:B-1----:R-:W-:Y:S01]  /*6ce0*/  LDSM.16.M88.4 R204, [R232] ;  /* 0x00000000e8cc783b */ /* 0x002fe20000000200 */
[----:B---3--:R-:W-:Y:S07]  /*6cf0*/  @P3 IMAD.HI.U32 R2, R131, c[0x0][0x2c8], RZ ;  /* 0x0000b20083023a27 */ /* 0x008fee00078e00ff */
[----:B------:R-:W1:Y:S01]  /*6d00*/  LDSM.16.M88.4 R208, [R230] ;  /* 0x00000000e6d0783b */ /* 0x000e620000000200 */
[----:B------:R-:W-:Y:S07]  /*6d10*/  @P3 SHF.R.U32.HI R0, RZ, c[0x0][0x2cc], R2 ;  /* 0x0000b300ff003a19 */ /* 0x000fee0000011602 */
[----:B------:R-:W3:Y:S08]  /*6d20*/  LDSM.16.M88.4 R212, [R232+0x2000] ;  /* 0x00200000e8d4783b */ /* 0x000ef00000000200 */
[----:B------:R-:W0:Y:S08]  /*6d30*/  LDGDEPBAR ;  /* 0x00000000000079af */ /* 0x000e300000000000 */
[----:B--2---:R-:W2:Y:S08]  /*6d40*/  SHFL.IDX PT, R134, R0, RZ, 0x1c1f ;  /* 0x001c1fff00867589 */ /* 0x004eb000000e0000 */
[----:B------:R-:W-:Y:S01]  /*6d50*/  SHFL.IDX PT, R2, R0, 0x2, 0x1c1f ;  /* 0x005c1f0000027f89 */ /* 0x000fe200000e0000 */
[-C--:B-1----:R-:W-:Y:S07]  /*6d60*/  HMMA.16816.F32.BF16 R4, R204, R208.reuse, R4 ;  /* 0x000000d0cc04723c */ /* 0x082fee0000041804 */
[----:B------:R-:W1:Y:S01]  /*6d70*/  SHFL.IDX PT, R3, R0, 0x1, 0x1c1f ;  /* 0x003c1f0000037f89 */ /* 0x000e6200000e0000 */
[C---:B---3--:R-:W-:Y:S07]  /*6d80*/  HMMA.16816.F32.BF16 R8, R212.reuse, R208, R8 ;  /* 0x000000d0d408723c */ /* 0x048fee0000041808 */
[----:B------:R3:W1:Y:S01]  /*6d90*/  SHFL.IDX PT, R135, R0, 0x3, 0x1c1f ;  /* 0x007c1f0000877f89 */ /* 0x00066200000e0000 */
[-C--:B------:R-:W-:Y:S08]  /*6da0*/  HMMA.16816.F32.BF16 R12, R212, R210.reuse, R12 ;  /* 0x000000d2d40c723c */ /* 0x080ff0000004180c */
[C---:B------:R-:W-:Y:S01]  /*6db0*/  HMMA.16816.F32.BF16 R16, R204.reuse, R210, R16 ;  /* 0x000000d2cc10723c */ /* 0x040fe20000041810 */
[----:B------:R-:W4:Y:S03]  /*6dc0*/  LDSM.16.M88.4 R208, [R230+0x800] ;  /* 0x00080000e6d0783b */ /* 0x000f260000000200 */
[----:B---3--:R-:W-:Y:S04]  /*6dd0*/  IMAD.MOV.U32 R0, RZ, RZ, -0x40 ;  /* 0xffffffc0ff007424 */ /* 0x008fe800078e00ff */
[----:B------:R-:W-:Y:S05]  /*6de0*/  IMAD R0, R216, R0, 0x1 ;  /* 0x00000001d8007424 */ /* 0x000fea00078e0200 */
[----:B------:R-:W-:Y:S02]  /*6df0*/  IADD3 R0, R0, c[0x0][0x1d0], -R130 ;  /* 0x0000740000007a10 */ /* 0x000fe40007ffe882 */
[----:B------:R-:W3:Y:S02]  /*6e00*/  LDL R130, [R1+0x30] ;  /* 0x0000300001827983 */ /* 0x000ee40000100800 */
[----:B------:R-:W-:Y:S04]  /*6e10*/  IADD3 R0, R0, -c[0x0][0x168], RZ ;  /* 0x80005a0000007a10 */ /* 0x000fe80007ffe0ff */
[C---:B--2---:R-:W-:Y:S01]  /*6e20*/  IADD3 R134, R0.reuse, R134, RZ ;  /* 0x0000008600867210 */ /* 0x044fe20007ffe0ff */
[C---:B-1----:R-:W-:Y:S01]  /*6e30*/  IMAD.IADD R3, R0.reuse, 0x1, R3 ;  /* 0x0000000100037824 */ /* 0x042fe200078e0203 */
[C---:B------:R-:W-:Y:S01]  /*6e40*/  IADD3 R2, R0.reuse, R2, RZ ;  /* 0x0000000200027210 */ /* 0x040fe20007ffe0ff */
[----:B------:R-:W-:Y:S01]  /*6e50*/  IMAD.IADD R0, R0, 0x1, R135 ;  /* 0x0000000100007824 */ /* 0x000fe200078e0287 */
[C---:B------:R-:W-:Y:S02]  /*6e60*/  ISETP.GT.AND P4, PT, R134.reuse, RZ, PT ;  /* 0x000000ff8600720c */ /* 0x040fe40003f84270 */
[C---:B------:R-:W-:Y:S02]  /*6e70*/  ISETP.GT.AND P1, PT, R3.reuse, RZ, PT ;  /* 0x000000ff0300720c */ /* 0x040fe40003f24270 */
[----:B------:R-:W-:Y:S02]  /*6e80*/  ISETP.GT.AND P0, PT, R3, 0x1, PT ;  /* 0x000000010300780c */ /* 0x000fe40003f04270 */
[----:B------:R-:W-:Y:S01]  /*6e90*/  ISETP.GT.AND P2, PT, R134, 0x1, PT ;  /* 0x000000018600780c */ /* 0x000fe20003f44270 */
[-C--:B----4-:R-:W-:Y:S08]  /*6ea0*/  HMMA.16816.F32.BF16 R20, R204, R208.reuse, R20 ;  /* 0x000000d0cc14723c */ /* 0x090ff00000041814 */
        /* <DEDUP_REMOVED lines=118> */
[----:B------:R-:W1:Y:S01]  /*7610*/  LDSM.16.M88.4 R208, [R227+0x3800] ;  /* 0x00380000e3d0783b */ /* 0x000e620000000200 */
[----:B------:R-:W-:Y:S07]  /*7620*/  DEPBAR.LE SB0, 0x0 ;  /* 0x000080000000791a */ /* 0x000fee0000000000 */
[----:B------:R-:W-:Y:S01]  /*7630*/  BAR.SYNC.DEFER_BLOCKING 0x0 ;  /* 0x0000000000007b1d */ /* 0x000fe20000010000 */
[-C--:B-1----:R-:W-:Y:S08]  /*7640*/  HMMA.16816.F32.BF16 R52, R204, R208.reuse, R52 ;  /* 0x000000d0cc34723c */ /* 0x082ff00000041834 */
[C---:B------:R-:W-:Y:S08]  /*7650*/  HMMA.16816.F32.BF16 R56, R212.reuse, R208, R56 ;  /* 0x000000d0d438723c */ /* 0x040ff00000041838 */
[-C--:B------:R-:W-:Y:S01]  /*7660*/  HMMA.16816.F32.BF16 R60, R212, R210.reuse, R60 ;  /* 0x000000d2d43c723c */ /* 0x080fe2000004183c */
[----:B------:R-:W2:Y:S06]  /*7670*/  LDL.64 R212, [R1+0x20] ;  /* 0x0000200001d47983 */ /* 0x000eac0000100a00 */
[----:B------:R-:W-:Y:S01]  /*7680*/  IADD3 R214, R216, -0x1, RZ ;  /* 0xffffffffd8d67810 */ /* 0x000fe20007ffe0ff */
[----:B------:R-:W-:Y:S07]  /*7690*/  HMMA.16816.F32.BF16 R64, R204, R210, R64 ;  /* 0x000000d2cc40723c */ /* 0x000fee0000041840 */
[----:B------:R-:W-:Y:S02]  /*76a0*/  FSEL R207, R6, -INF , P1 ;  /* 0xff80000006cf7808 */ /* 0x000fe40000800000 */
[----:B------:R-:W-:Y:S02]  /*76b0*/  FSEL R206, R7, -INF , P0 ;  /* 0xff80000007ce7808 */ /* 0x000fe40000000000 */
[C---:B------:R-:W-:Y:S02]  /*76c0*/  ISETP.GT.AND P1, PT, R0.reuse, RZ, PT ;  /* 0x000000ff0000720c */ /* 0x040fe40003f24270 */
[----:B------:R-:W-:Y:S02]  /*76d0*/  ISETP.GT.AND P0, PT, R0, 0x1, PT ;  /* 0x000000010000780c */ /* 0x000fe40003f04270 */
[----:B------:R-:W-:Y:S02]  /*76e0*/  FSEL R204, R4, -INF , P4 ;  /* 0xff80000004cc7808 */ /* 0x000fe40002000000 */
[----:B------:R-:W-:Y:S02]  /*76f0*/  FSEL R211, R10, -INF , P1 ;  /* 0xff8000000ad37808 */ /* 0x000fe40000800000 */
[----:B------:R-:W-:Y:S02]  /*7700*/  FSEL R205, R5, -INF , P2 ;  /* 0xff80000005cd7808 */ /* 0x000fe40001000000 */
[----:B------:R-:W-:Y:S02]  /*7710*/  FSEL R210, R11, -INF , P0 ;  /* 0xff8000000bd27808 */ /* 0x000fe40000000000 */
[----:B------:R-:W-:Y:S02]  /*7720*/  ISETP.GT.AND P1, PT, R0, 0x8, PT ;  /* 0x000000080000780c */ /* 0x000fe40003f24270 */
[----:B------:R-:W-:Y:S02]  /*7730*/  ISETP.GT.AND P4, PT, R2, RZ, PT ;  /* 0x000000ff0200720c */ /* 0x000fe40003f84270 */
[----:B------:R-:W-:Y:S02]  /*7740*/  ISETP.GT.AND P0, PT, R0, 0x9, PT ;  /* 0x000000090000780c */ /* 0x000fe40003f04270 */
[----:B------:R-:W-:Y:S02]  /*7750*/  ISETP.GT.AND P2, PT, R2, 0x1, PT ;  /* 0x000000010200780c */ /* 0x000fe40003f44270 */
[----:B------:R-:W-:Y:S02]  /*7760*/  FSEL R14, R14, -INF , P1 ;  /* 0xff8000000e0e7808 */ /* 0x000fe40000800000 */
[----:B------:R-:W-:Y:S02]  /*7770*/  FSEL R209, R8, -INF , P4 ;  /* 0xff80000008d17808 */ /* 0x000fe40002000000 */
[C---:B------:R-:W-:Y:S02]  /*7780*/  ISETP.GT.AND P4, PT, R2.reuse, 0x8, PT ;  /* 0x000000080200780c */ /* 0x040fe40003f84270 */
[----:B------:R-:W-:Y:S02]  /*7790*/  FSEL R208, R9, -INF , P2 ;  /* 0xff80000009d07808 */ /* 0x000fe40001000000 */
[----:B------:R-:W-:Y:S02]  /*77a0*/  ISETP.GT.AND P2, PT, R2, 0x9, PT ;  /* 0x000000090200780c */ /* 0x000fe40003f44270 */
[----:B------:R-:W-:Y:S02]  /*77b0*/  FSEL R15, R15, -INF , P0 ;  /* 0xff8000000f0f7808 */ /* 0x000fe40000000000 */
[C---:B------:R-:W-:Y:S02]  /*77c0*/  ISETP.GT.AND P1, PT, R3.reuse, 0x8, PT ;  /* 0x000000080300780c */ /* 0x040fe40003f24270 */
[----:B------:R-:W-:Y:S02]  /*77d0*/  ISETP.GT.AND P0, PT, R3, 0x9, PT ;  /* 0x000000090300780c */ /* 0x000fe40003f04270 */
[----:B------:R-:W-:Y:S02]  /*77e0*/  FSEL R12, R12, -INF , P4 ;  /* 0xff8000000c0c7808 */ /* 0x000fe40002000000 */
[----:B------:R-:W-:Y:S02]  /*77f0*/  FSEL R13, R13, -INF , P2 ;  /* 0xff8000000d0d7808 */ /* 0x000fe40001000000 */
[----:B------:R-:W-:Y:S02]  /*7800*/  FSEL R19, R19, -INF , P0 ;  /* 0xff80000013137808 */ /* 0x000fe40000000000 */
[C---:B------:R-:W-:Y:S02]  /*7810*/  ISETP.GT.AND P0, PT, R3.reuse, 0x11, PT ;  /* 0x000000110300780c */ /* 0x040fe40003f04270 */
[C---:B------:R-:W-:Y:S02]  /*7820*/  ISETP.GT.AND P4, PT, R134.reuse, 0x8, PT ;  /* 0x000000088600780c */ /* 0x040fe40003f84270 */
[----:B------:R-:W-:Y:S02]  /*7830*/  ISETP.GT.AND P2, PT, R134, 0x9, PT ;  /* 0x000000098600780c */ /* 0x000fe40003f44270 */
[----:B------:R-:W-:Y:S02]  /*7840*/  FSEL R18, R18, -INF , P1 ;  /* 0xff80000012127808 */ /* 0x000fe40000800000 */
[----:B------:R-:W-:Y:S02]  /*7850*/  ISETP.GT.AND P1, PT, R3, 0x10, PT ;  /* 0x000000100300780c */ /* 0x000fe40003f24270 */
[----:B------:R-:W-:Y:S02]  /*7860*/  FSEL R23, R23, -INF , P0 ;  /* 0xff80000017177808 */ /* 0x000fe40000000000 */
[----:B------:R-:W-:Y:S02]  /*7870*/  FSEL R22, R22, -INF , P1 ;  /* 0xff80000016167808 */ /* 0x000fe40000800000 */
[----:B------:R-:W-:Y:S02]  /*7880*/  FSEL R16, R16, -INF , P4 ;  /* 0xff80000010107808 */ /* 0x000fe40002000000 */
[C---:B------:R-:W-:Y:S02]  /*7890*/  ISETP.GT.AND P4, PT, R134.reuse, 0x10, PT ;  /* 0x000000108600780c */ /* 0x040fe40003f84270 */
[----:B------:R-:W-:Y:S02]  /*78a0*/  FSEL R17, R17, -INF , P2 ;  /* 0xff80000011117808 */ /* 0x000fe40001000000 */
[----:B------:R-:W-:Y:S02]  /*78b0*/  ISETP.GT.AND P2, PT, R134, 0x11, PT ;  /* 0x000000118600780c */ /* 0x000fe40003f44270 */
[C---:B------:R-:W-:Y:S02]  /*78c0*/  ISETP.GT.AND P1, PT, R0.reuse, 0x10, PT ;  /* 0x000000100000780c */ /* 0x040fe40003f24270 */
[----:B------:R-:W-:Y:S02]  /*78d0*/  ISETP.GT.AND P0, PT, R0, 0x11, PT ;  /* 0x000000110000780c */ /* 0x000fe40003f04270 */
[----:B------:R-:W-:Y:S02]  /*78e0*/  FSEL R20, R20, -INF , P4 ;  /* 0xff80000014147808 */ /* 0x000fe40002000000 */
[----:B------:R-:W-:Y:S02]  /*78f0*/  FSEL R21, R21, -INF , P2 ;  /* 0xff80000015157808 */ /* 0x000fe40001000000 */
[----:B------:R-:W-:Y:S02]  /*7900*/  FSEL R26, R26, -INF , P1 ;  /* 0xff8000001a1a7808 */ /* 0x000fe40000800000 */
[----:B------:R-:W-:Y:S02]  /*7910*/  FSEL R27, R27, -INF , P0 ;  /* 0xff8000001b1b7808 */ /* 0x000fe40000000000 */
[C---:B------:R-:W-:Y:S02]  /*7920*/  ISETP.GT.AND P4, PT, R2.reuse, 0x10, PT ;  /* 0x000000100200780c */ /* 0x040fe40003f84270 */
[----:B------:R-:W-:Y:S02]  /*7930*/  ISETP.GT.AND P2, PT, R2, 0x11, PT ;  /* 0x000000110200780c */ /* 0x000fe40003f44270 */
[C---:B------:R-:W-:Y:S02]  /*7940*/  ISETP.GT.AND P1, PT, R0.reuse, 0x18, PT ;  /* 0x000000180000780c */ /* 0x040fe40003f24270 */
[----:B------:R-:W-:Y:S02]  /*7950*/  ISETP.GT.AND P0, PT, R0, 0x19, PT ;  /* 0x000000190000780c */ /* 0x000fe40003f04270 */
[----:B------:R-:W-:Y:S02]  /*7960*/  FSEL R24, R24, -INF , P4 ;  /* 0xff80000018187808 */ /* 0x000fe40002000000 */
[----:B------:R-:W-:Y:S02]  /*7970*/  FSEL R25, R25, -INF , P2 ;  /* 0xff80000019197808 */ /* 0x000fe40001000000 */
        /* <DEDUP_REMOVED lines=40> */
[----:B------:R-:W-:Y:S02]  /*7c00*/  ISETP.GT.AND P2, PT, R134, 0x29, PT ;  /* 0x000000298600780c */ /* 0x000fe40003f44270 */
[----:B------:R-:W-:Y:S02]  /*7c10*/  FSEL R50, R50, -INF , P1 ;  /* 0xff80000032327808 */ /* 0x000fe40000800000 */
[----:B------:R-:W-:Y:S02]  /*7c20*/  FSEL R51, R51, -INF , P0 ;  /* 0xff80000033337808 */ /* 0x000fe40000000000 */
[C---:B------:R-:W-:Y:S02]  /*7c30*/  ISETP.GT.AND P1, PT, R3.reuse, 0x30, PT ;  /* 0x000000300300780c */ /* 0x040fe40003f24270 */
[----:B------:R-:W-:Y:S02]  /*7c40*/  ISETP.GT.AND P0, PT, R3, 0x31, PT ;  /* 0x000000310300780c */ /* 0x000fe40003f04270 */
[----:B------:R-:W-:Y:S02]  /*7c50*/  ISETP.GT.AND P4, PT, R134, 0x28, PT ;  /* 0x000000288600780c */ /* 0x000fe40003f84270 */
[----:B------:R-:W-:Y:S02]  /*7c60*/  FSEL R49, R49, -INF , P2 ;  /* 0xff80000031317808 */ /* 0x000fe40001000000 */
[----:B------:R-:W-:Y:S02]  /*7c70*/  FSEL R54, R54, -INF , P1 ;  /* 0xff80000036367808 */ /* 0x000fe40000800000 */
[----:B------:R-:W-:Y:S02]  /*7c80*/  FSEL R55, R55, -INF , P0 ;  /* 0xff80000037377808 */ /* 0x000fe40000000000 */
[----:B------:R-:W-:Y:S02]  /*7c90*/  ISETP.GT.AND P0, PT, R0, 0x31, PT ;  /* 0x000000310000780c */ /* 0x000fe40003f04270 */
[----:B------:R-:W-:Y:S02]  /*7ca0*/  FSEL R48, R48, -INF , P4 ;  /* 0xff80000030307808 */ /* 0x000fe40002000000 */
[C---:B------:R-:W-:Y:S02]  /*7cb0*/  ISETP.GT.AND P2, PT, R134.reuse, 0x31, PT ;  /* 0x000000318600780c */ /* 0x040fe40003f44270 */
[----:B------:R-:W-:Y:S02]  /*7cc0*/  ISETP.GT.AND P4, PT, R134, 0x30, PT ;  /* 0x000000308600780c */ /* 0x000fe40003f84270 */
[----:B------:R-:W-:Y:S02]  /*7cd0*/  ISETP.GT.AND P1, PT, R2, 0x31, PT ;  /* 0x000000310200780c */ /* 0x000fe40003f24270 */
[----:B------:R-:W-:Y:S02]  /*7ce0*/  FMNMX.FTZ R137, R204, R132, !PT ;  /* 0x00000084cc897209 */ /* 0x000fe40007810000 */
[----:B------:R-:W-:Y:S02]  /*7cf0*/  FSEL R53, R53, -INF , P2 ;  /* 0xff80000035357808 */ /* 0x000fe40001000000 */
[----:B------:R-:W-:Y:S02]  /*7d00*/  FSEL R59, R59, -INF , P0 ;  /* 0xff8000003b3b7808 */ /* 0x000fe40000000000 */
[----:B------:R-:W-:Y:S02]  /*7d10*/  ISETP.GT.AND P0, PT, R3, 0x39, PT ;  /* 0x000000390300780c */ /* 0x000fe40003f04270 */
[----:B------:R-:W-:Y:S02]  /*7d20*/  FSEL R52, R52, -INF , P4 ;  /* 0xff80000034347808 */ /* 0x000fe40002000000 */
[----:B------:R-:W-:Y:S02]  /*7d30*/  FSEL R57, R57, -INF , P1 ;  /* 0xff80000039397808 */ /* 0x000fe40000800000 */
[----:B------:R-:W-:Y:S02]  /*7d40*/  ISETP.GT.AND P1, PT, R3, 0x38, PT ;  /* 0x000000380300780c */ /* 0x000fe40003f24270 */
[----:B------:R-:W-:Y:S02]  /*7d50*/  FMNMX.FTZ R3, R207, R133, !PT ;  /* 0x00000085cf037209 */ /* 0x000fe40007810000 */
[----:B------:R-:W-:Y:S02]  /*7d60*/  ISETP.GT.AND P4, PT, R2, 0x30, PT ;  /* 0x000000300200780c */ /* 0x000fe40003f84270 */
[----:B------:R-:W-:Y:S02]  /*7d70*/  ISETP.GT.AND P2, PT, R0, 0x30, PT ;  /* 0x000000300000780c */ /* 0x000fe40003f44270 */
[----:B------:R-:W-:Y:S02]  /*7d80*/  FMNMX.FTZ R137, R205, R137, !PT ;  /* 0x00000089cd897209 */ /* 0x000fe40007810000 */
[----:B------:R-:W-:Y:S02]  /*7d90*/  FMNMX.FTZ R3, R206, R3, !PT ;  /* 0x00000003ce037209 */ /* 0x000fe40007810000 */
[----:B------:R-:W-:Y:S02]  /*7da0*/  FSEL R56, R56, -INF , P4 ;  /* 0xff80000038387808 */ /* 0x000fe40002000000 */
[----:B------:R-:W-:Y:S02]  /*7db0*/  FSEL R58, R58, -INF , P2 ;  /* 0xff8000003a3a7808 */ /* 0x000fe40001000000 */
[C---:B------:R-:W-:Y:S02]  /*7dc0*/  ISETP.GT.AND P4, PT, R134.reuse, 0x38, PT ;  /* 0x000000388600780c */ /* 0x040fe40003f84270 */
[----:B------:R-:W-:Y:S02]  /*7dd0*/  ISETP.GT.AND P2, PT, R134, 0x39, PT ;  /* 0x000000398600780c */ /* 0x000fe40003f44270 */
[----:B------:R-:W-:Y:S02]  /*7de0*/  FMNMX.FTZ R137, R16, R137, !PT ;  /* 0x0000008910897209 */ /* 0x000fe40007810000 */
        /* <DEDUP_REMOVED lines=50> */
[----:B------:R-:W-:Y:S02]  /*8110*/  FSEL R66, R66, -INF , P1 ;  /* 0xff80000042427808 */ /* 0x000fe40000800000 */
[----:B------:R-:W-:Y:S02]  /*8120*/  FMNMX.FTZ R137, R64, R137, !PT ;  /* 0x0000008940897209 */ /* 0x000fe40007810000 */
[----:B------:R-:W-:Y:S02]  /*8130*/  FMNMX.FTZ R3, R45, R3, !PT ;  /* 0x000000032d037209 */ /* 0x000fe40007810000 */
[----:B------:R-:W-:Y:S02]  /*8140*/  FSEL R67, R67, -INF , P0 ;  /* 0xff80000043437808 */ /* 0x000fe40000000000 */
[C---:B------:R-:W-:Y:S02]  /*8150*/  ISETP.GT.AND P0, PT, R0.reuse, 0x39, PT ;  /* 0x000000390000780c */ /* 0x040fe40003f04270 */
[----:B------:R-:W-:Y:S02]  /*8160*/  ISETP.GT.AND P1, PT, R0, 0x38, PT ;  /* 0x000000380000780c */ /* 0x000fe40003f24270 */
[----:B------:R-:W-:Y:S02]  /*8170*/  FMNMX.FTZ R0, R58, R2, !PT ;  /* 0x000000023a007209 */ /* 0x000fe40007810000 */
[----:B------:R-:W-:Y:S02]  /*8180*/  FMNMX.FTZ R137, R65, R137, !PT ;  /* 0x0000008941897209 */ /* 0x000fe40007810000 */
[----:B------:R-:W-:Y:S02]  /*8190*/  FMNMX.FTZ R136, R66, R136, !PT ;  /* 0x0000008842887209 */ /* 0x000fe40007810000 */
[----:B------:R-:W-:Y:S01]  /*81a0*/  FMNMX.FTZ R3, R56, R3, !PT ;  /* 0x0000000338037209 */ /* 0x000fe20007810000 */
[----:B------:R-:W1:Y:S01]  /*81b0*/  SHFL.BFLY PT, R5, R137, 0x2, 0x1f ;  /* 0x0c401f0089057f89 */ /* 0x000e6200000e0000 */
[----:B------:R-:W-:Y:S02]  /*81c0*/  FSEL R62, R62, -INF , P1 ;  /* 0xff8000003e3e7808 */ /* 0x000fe40000800000 */
[----:B------:R-:W-:Y:S02]  /*81d0*/  FMNMX.FTZ R0, R59, R0, !PT ;  /* 0x000000003b007209 */ /* 0x000fe40007810000 */
[----:B------:R-:W-:Y:S02]  /*81e0*/  FSEL R60, R60, -INF , P4 ;  /* 0xff8000003c3c7808 */ /* 0x000fe40002000000 */
[----:B------:R-:W-:Y:S02]  /*81f0*/  FMNMX.FTZ R136, R67, R136, !PT ;  /* 0x0000008843887209 */ /* 0x000fe40007810000 */
[----:B------:R-:W-:Y:S02]  /*8200*/  FMNMX.FTZ R3, R57, R3, !PT ;  /* 0x0000000339037209 */ /* 0x000fe40007810000 */
[----:B------:R-:W-:Y:S01]  /*8210*/  FSEL R6, R63, -INF , P0 ;  /* 0xff8000003f067808 */ /* 0x000fe20000000000 */
[----:B------:R-:W4:Y:S01]  /*8220*/  SHFL.BFLY PT, R4, R136, 0x2, 0x1f ;  /* 0x0c401f0088047f89 */ /* 0x000f2200000e0000 */
[----:B------:R-:W-:Y:S02]  /*8230*/  FMNMX.FTZ R0, R62, R0, !PT ;  /* 0x000000003e007209 */ /* 0x000fe40007810000 */
[----:B------:R-:W-:Y:S02]  /*8240*/  FSEL R61, R61, -INF , P2 ;  /* 0xff8000003d3d7808 */ /* 0x000fe40001000000 */
[----:B------:R-:W-:Y:S02]  /*8250*/  FMNMX.FTZ R3, R60, R3, !PT ;  /* 0x000000033c037209 */ /* 0x000fe40007810000 */
[----:B------:R-:W-:Y:S02]  /*8260*/  FMNMX.FTZ R0, R6, R0, !PT ;  /* 0x0000000006007209 */ /* 0x000fe40007810000 */
[----:B------:R-:W-:Y:S02]  /*8270*/  FMNMX.FTZ R3, R61, R3, !PT ;  /* 0x000000033d037209 */ /* 0x000fe40007810000 */
[----:B------:R-:W-:Y:S01]  /*8280*/  ISETP.GT.AND P4, PT, R216, R217, PT ;  /* 0x000000d9d800720c */ /* 0x000fe20003f84270 */
[----:B------:R-:W2:Y:S01]  /*8290*/  SHFL.BFLY PT, R2, R0, 0x2, 0x1f ;  /* 0x0c401f0000027f89 */ /* 0x000ea200000e0000 */
[----:B-1----:R-:W-:Y:S07]  /*82a0*/  FMNMX.FTZ R137, R137, R5, !PT ;  /* 0x0000000589897209 */ /* 0x002fee0007810000 */
[----:B------:R-:W1:Y:S01]  /*82b0*/  SHFL.BFLY PT, R135, R3, 0x2, 0x1f ;  /* 0x0c401f0003877f89 */ /* 0x000e6200000e0000 */
[----:B----4-:R-:W-:Y:S03]  /*82c0*/  FMNMX.FTZ R136, R136, R4, !PT ;  /* 0x0000000488887209 */ /* 0x010fe60007810000 */
[----:B------:R-:W-:Y:S04]  /*82d0*/  @P4 IMAD.WIDE.U32 R8, R214, c[0x0][0x1e0], RZ ;  /* 0x00007800d6084a25 */ /* 0x000fe800078e00ff */
[----:B------:R-:W4:Y:S01]  /*82e0*/  SHFL.BFLY PT, R5, R137, 0x1, 0x1f ;  /* 0x0c201f0089057f89 */ /* 0x000f2200000e0000 */
[----:B--2---:R-:W-:Y:S07]  /*82f0*/  FMNMX.FTZ R0, R0, R2, !PT ;  /* 0x0000000200007209 */ /* 0x004fee0007810000 */
[----:B------:R-:W2:Y:S01]  /*8300*/  SHFL.BFLY PT, R4, R136, 0x1, 0x1f ;  /* 0x0c201f0088047f89 */ /* 0x000ea200000e0000 */
[----:B------:R-:W-:Y:S05]  /*8310*/  @P4 SHF.R.S32.HI R2, RZ, 0x1f, R214 ;  /* 0x0000001fff024819 */ /* 0x000fea00000114d6 */
[----:B------:R-:W-:Y:S01]  /*8320*/  @P4 IMAD R2, R2, c[0x0][0x1e0], RZ ;  /* 0x0000780002024a24 */ /* 0x000fe200078e02ff */
[----:B-1----:R-:W-:Y:S02]  /*8330*/  FMNMX.FTZ R135, R3, R135, !PT ;  /* 0x0000008703877209 */ /* 0x002fe40007810000 */
[----:B------:R-:W1:Y:S01]  /*8340*/  SHFL.BFLY PT, R3, R0, 0x1, 0x1f ;  /* 0x0c201f0000037f89 */ /* 0x000e6200000e0000 */
[----:B------:R-:W-:Y:S05]  /*8350*/  @P4 IMAD R2, R214, c[0x0][0x1e4], R2 ;  /* 0x00007900d6024a24 */ /* 0x000fea00078e0202 */
[----:B------:R-:W-:Y:S02]  /*8360*/  @P4 IADD3 R2, R9, R2, RZ ;  /* 0x0000000209024210 */ /* 0x000fe40007ffe0ff */
[----:B----4-:R-:W-:Y:S01]  /*8370*/  FMNMX.FTZ R137, R137, R5, !PT ;  /* 0x0000000589897209 */ /* 0x010fe20007810000 */
[----:B------:R-:W4:Y:S03]  /*8380*/  SHFL.BFLY PT, R7, R135, 0x1, 0x1f ;  /* 0x0c201f0087077f89 */ /* 0x000f2600000e0000 */
[C---:B------:R-:W-:Y:S02]  /*8390*/  FSETP.NEU.FTZ.AND P2, PT, R137.reuse, -INF , PT ;  /* 0xff8000008900780b */ /* 0x040fe40003f5d000 */
[----:B--2---:R-:W-:Y:S02]  /*83a0*/  FMNMX.FTZ R136, R136, R4, !PT ;  /* 0x0000000488887209 */ /* 0x004fe40007810000 */
[C---:B------:R-:W-:Y:S01]  /*83b0*/  @P4 SHF.L.U64.HI R4, R8.reuse, 0x6, R2 ;  /* 0x0000000608044819 */ /* 0x040fe20000010202 */
[----:B------:R-:W-:Y:S01]  /*83c0*/  @P4 IMAD.SHL.U32 R8, R8, 0x40, RZ ;  /* 0x0000004008084824 */ /* 0x000fe200078e00ff */
[----:B------:R-:W-:Y:S02]  /*83d0*/  FSEL R2, R137, RZ, P2 ;  /* 0x000000ff89027208 */ /* 0x000fe40001000000 */
[----:B-1----:R-:W-:Y:S03]  /*83e0*/  FMNMX.FTZ R134, R0, R3, !PT ;  /* 0x0000000300867209 */ /* 0x002fe60007810000 */
[----:B------:R-:W-:Y:S01]  /*83f0*/  FADD.FTZ R5, -R2, R132 ;  /* 0x0000008402057221 */ /* 0x000fe20000010100 */
[----:B------:R-:W-:Y:S04]  /*8400*/  @P4 IADD3 R0, P1, R8, R212, RZ ;  /* 0x000000d408004210 */ /* 0x000fe80007f3e0ff */
[----:B------:R-:W-:Y:S02]  /*8410*/  @P4 LEA R10, P0, R0, c[0x0][0x1c8], 0x1 ;  /* 0x00007200000a4a11 */ /* 0x000fe400078008ff */
[----:B---3--:R-:W-:Y:S02]  /*8420*/  @P4 IADD3.X R2, R4, R130, RZ, P1, !PT ;  /* 0x0000008204024210 */ /* 0x008fe40000ffe4ff */
[----:B----4-:R-:W-:Y:S02]  /*8430*/  FMNMX.FTZ R135, R135, R7, !PT ;  /* 0x0000000787877209 */ /* 0x010fe40007810000 */
        /* <DEDUP_REMOVED lines=11> */
[----:B------:R-:W-:Y:S02]  /*84f0*/  FADD.FTZ R4, -R2, R133 ;  /* 0x0000008502047221 */ /* 0x000fe40000010100 */
[----:B------:R-:W-:Y:S02]  /*8500*/  @P4 IMAD.MOV.U32 R2, RZ, RZ, c[0x0][0x1e0] ;  /* 0x00007800ff024624 */ /* 0x000fe400078e00ff */
[----:B------:R-:W-:Y:S01]  /*8510*/  FADD.FTZ R3, -R0, R138 ;  /* 0x0000008a00037221 */ /* 0x000fe20000010100 */
[----:B------:R-:W-:Y:S04]  /*8520*/  @P4 MOV R0, 0x5 ;  /* 0x0000000500004802 */ /* 0x000fe80000000f00 */
[C---:B------:R-:W-:Y:S01]  /*8530*/  @P4 SHF.L.U64.HI R0, R2.reuse, R0, c[0x0][0x1e4] ;  /* 0x0000790002004619 */ /* 0x040fe20000010200 */
[----:B------:R-:W-:Y:S02]  /*8540*/  @P4 IMAD.SHL.U32 R2, R2, 0x20, RZ ;  /* 0x0000002002024824 */ /* 0x000fe400078e00ff */
[----:B--2---:R-:W-:Y:S05]  /*8550*/  FMUL.FTZ R8, R137, c[0x0][0x2d0] ;  /* 0x0000b40089087a20 */ /* 0x004fea0000410000 */
[----:B------:R-:W-:Y:S02]  /*8560*/  FSEL R8, R8, RZ, P2 ;  /* 0x000000ff08087208 */ /* 0x000fe40001000000 */
[----:B-1----:R-:W-:Y:S03]  /*8570*/  @P4 IADD3 R10, P2, R10, R2, RZ ;  /* 0x000000020a0a4210 */ /* 0x002fe60007f5e0ff */
[--C-:B------:R-:W-:Y:S01]  /*8580*/  FFMA.FTZ R7, R204, c[0x0][0x2d0], -R8.reuse ;  /* 0x0000b400cc077a23 */ /* 0x100fe20000010808 */
[----:B------:R-:W-:Y:S01]  /*8590*/  @P4 IADD3.X R11, R0, R11, RZ, P2, !PT ;  /* 0x0000000b000b4210 */ /* 0x000fe200017fe4ff */
[--C-:B------:R-:W-:Y:S02]  /*85a0*/  FFMA.FTZ R9, R17, c[0x0][0x2d0], -R8.reuse ;  /* 0x0000b40011097a23 */ /* 0x100fe40000010808 */
[----:B------:R1:W-:Y:S01]  /*85b0*/  MUFU.EX2 R213, R7 ;  /* 0x0000000700d57308 */ /* 0x0003e20000000800 */
[--C-:B------:R-:W-:Y:S01]  /*85c0*/  FFMA.FTZ R224, R36, c[0x0][0x2d0], -R8.reuse ;  /* 0x0000b40024e07a23 */ /* 0x100fe20000010808 */
[----:B------:R2:W-:Y:S01]  /*85d0*/  @P4 LDGSTS.E.BYPASS.LTC128B.128 [R244+0x4900], [R10.64], !P6 ;  /* 0x049000000af44fae */ /* 0x0005e2000f101d48 */
[----:B------:R-:W-:Y:S01]  /*85e0*/  MOV R36, R214 ;  /* 0x000000d600247202 */ /* 0x000fe20000000f00 */
[--C-:B------:R-:W-:Y:S02]  /*85f0*/  FFMA.FTZ R63, R20, c[0x0][0x2d0], -R8.reuse ;  /* 0x0000b400143f7a23 */ /* 0x100fe40000010808 */
[--C-:B------:R-:W-:Y:S02]  /*8600*/  FFMA.FTZ R130, R21, c[0x0][0x2d0], -R8.reuse ;  /* 0x0000b40015827a23 */ /* 0x100fe40000010808 */
[--C-:B------:R-:W-:Y:S02]  /*8610*/  FFMA.FTZ R131, R32, c[0x0][0x2d0], -R8.reuse ;  /* 0x0000b40020837a23 */ /* 0x100fe40000010808 */
[----:B------:R-:W-:Y:S01]  /*8620*/  MUFU.EX2 R248, R9 ;  /* 0x0000000900f87308 */ /* 0x000fe20000000800 */
[----:B------:R2:W-:Y:S01]  /*8630*/  @P4 LDGSTS.E.BYPASS.LTC128B.128 [R244+0x6900], [R10.64+0x80], !P5 ;  /* 0x069000800af44fae */ /* 0x0005e2000e901d48 */
[--C-:B------:R-:W-:Y:S02]  /*8640*/  FFMA.FTZ R53, R53, c[0x0][0x2d0], -R8.reuse ;  /* 0x0000b40035357a23 */ /* 0x100fe40000010808 */
[--C-:B------:R-:W-:Y:S02]  /*8650*/  FFMA.FTZ R240, R64, c[0x0][0x2d0], -R8.reuse ;  /* 0x0000b40040f07a23 */ /* 0x100fe40000010808 */
[--C-:B------:R-:W-:Y:S02]  /*8660*/  FFMA.FTZ R252, R33, c[0x0][0x2d0], -R8.reuse ;  /* 0x0000b40021fc7a23 */ /* 0x100fe40000010808 */
[--C-:B------:R-:W-:Y:S02]  /*8670*/  FFMA.FTZ R48, R48, c[0x0][0x2d0], -R8.reuse ;  /* 0x0000b40030307a23 */ /* 0x100fe40000010808 */
[----:B------:R-:W-:Y:S02]  /*8680*/  FFMA.FTZ R65, R65, c[0x0][0x2d0], -R8 ;  /* 0x0000b40041417a23 */ /* 0x000fe40000010808 */
[----:B------:R-:W-:Y:S02]  /*8690*/  IMAD.MOV.U32 R33, RZ, RZ, R216 ;  /* 0x000000ffff217224 */ /* 0x000fe400078e00d8 */
[----:B-1----:R-:W-:Y:S04]  /*86a0*/  FFMA.FTZ R7, R205, c[0x0][0x2d0], -R8 ;  /* 0x0000b400cd077a23 */ /* 0x002fe80000010808 */
[----:B------:R1:W3:Y:S01]  /*86b0*/  MUFU.EX2 R220, R7 ;  /* 0x0000000700dc7308 */ /* 0x0002e20000000800 */
[-C--:B--2---:R-:W-:Y:S05]  /*86c0*/  @P4 IADD3 R10, P2, R10, R2.reuse, RZ ;  /* 0x000000020a0a4210 */ /* 0x084fea0007f5e0ff */
[----:B------:R-:W-:Y:S05]  /*86d0*/  @P4 IMAD.X R11, R11, 0x1, R0, P2 ;  /* 0x000000010b0b4824 */ /* 0x000fea00010e0600 */
[----:B------:R2:W-:Y:S01]  /*86e0*/  @P4 LDGSTS.E.BYPASS.LTC128B.128 [R244+0x5100], [R10.64], !P6 ;  /* 0x051000000af44fae */ /* 0x0005e2000f101d48 */
[--C-:B-1----:R-:W-:Y:S01]  /*86f0*/  FFMA.FTZ R7, R16, c[0x0][0x2d0], -R8.reuse ;  /* 0x0000b40010077a23 */ /* 0x102fe20000010808 */
[----:B---3--:R-:W-:Y:S03]  /*8700*/  F2FP.BF16.PACK_AB R204, R220, R213 ;  /* 0x000000d5dccc723e */ /* 0x008fe600000010ff */
[----:B------:R1:W3:Y:S03]  /*8710*/  MUFU.EX2 R222, R7 ;  /* 0x0000000700de7308 */ /* 0x0002e60000000800 */
[----:B------:R2:W-:Y:S01]  /*8720*/  @P4 LDGSTS.E.BYPASS.LTC128B.128 [R244+0x7100], [R10.64+0x80], !P5 ;  /* 0x071000800af44fae */ /* 0x0005e2000e901d48 */
[----:B-1----:R-:W-:Y:S05]  /*8730*/  FMUL.FTZ R7, R136, c[0x0][0x2d0] ;  /* 0x0000b40088077a20 */ /* 0x002fea0000410000 */
[----:B------:R-:W-:Y:S02]  /*8740*/  FSEL R7, R7, RZ, P1 ;  /* 0x000000ff07077208 */ /* 0x000fe40000800000 */
[----:B--2---:R-:W-:Y:S03]  /*8750*/  @P4 IADD3 R10, P1, R10, R2, RZ ;  /* 0x000000020a0a4210 */ /* 0x004fe60007f3e0ff */
[--C-:B------:R-:W-:Y:S01]  /*8760*/  FFMA.FTZ R9, R207, c[0x0][0x2d0], -R7.reuse ;  /* 0x0000b400cf097a23 */ /* 0x100fe20000010807 */
[----:B------:R-:W-:Y:S01]  /*8770*/  @P4 IADD3.X R11, R11, R0, RZ, P1, !PT ;  /* 0x000000000b0b4210 */ /* 0x000fe20000ffe4ff */
[--C-:B------:R-:W-:Y:S01]  /*8780*/  FFMA.FTZ R2, R19, c[0x0][0x2d0], -R7.reuse ;  /* 0x0000b40013027a23 */ /* 0x100fe20000010807 */
[----:B------:R-:W-:Y:S01]  /*8790*/  FSETP.NEU.FTZ.AND P1, PT, R134, -INF , PT ;  /* 0xff8000008600780b */ /* 0x000fe20003f3d000 */
[----:B------:R1:W-:Y:S01]  /*87a0*/  MUFU.EX2 R212, R9 ;  /* 0x0000000900d47308 */ /* 0x0003e20000000800 */
[--C-:B------:R-:W-:Y:S01]  /*87b0*/  FFMA.FTZ R250, R22, c[0x0][0x2d0], -R7.reuse ;  /* 0x0000b40016fa7a23 */ /* 0x100fe20000010807 */
[----:B------:R2:W-:Y:S01]  /*87c0*/  @P4 LDGSTS.E.BYPASS.LTC128B.128 [R244+0x5900], [R10.64], !P6 ;  /* 0x059000000af44fae */ /* 0x0005e2000f101d48 */
[----:B------:R-:W-:Y:S01]  /*87d0*/  FSEL R0, R134, RZ, P1 ;  /* 0x000000ff86007208 */ /* 0x000fe20000800000 */
[--C-:B------:R-:W-:Y:S02]  /*87e0*/  FFMA.FTZ R249, R23, c[0x0][0x2d0], -R7.reuse ;  /* 0x0000b40017f97a23 */ /* 0x100fe40000010807 */
[--C-:B------:R-:W-:Y:S02]  /*87f0*/  FFMA.FTZ R32, R38, c[0x0][0x2d0], -R7.reuse ;  /* 0x0000b40026207a23 */ /* 0x100fe40000010807 */
[--C-:B------:R-:W-:Y:S02]  /*8800*/  FFMA.FTZ R19, R39, c[0x0][0x2d0], -R7.reuse ;  /* 0x0000b40027137a23 */ /* 0x100fe40000010807 */
[----:B------:R4:W-:Y:S01]  /*8810*/  MUFU.EX2 R221, R2 ;  /* 0x0000000200dd7308 */ /* 0x0009e20000000800 */
[----:B------:R2:W-:Y:S01]  /*8820*/  @P4 LDGSTS.E.BYPASS.LTC128B.128 [R244+0x7900], [R10.64+0x80], !P5 ;  /* 0x079000800af44fae */ /* 0x0005e2000e901d48 */
[--C-:B------:R-:W-:Y:S02]  /*8830*/  FFMA.FTZ R54, R54, c[0x0][0x2d0], -R7.reuse ;  /* 0x0000b40036367a23 */ /* 0x100fe40000010807 */
[--C-:B------:R-:W-:Y:S02]  /*8840*/  FFMA.FTZ R55, R55, c[0x0][0x2d0], -R7.reuse ;  /* 0x0000b40037377a23 */ /* 0x100fe40000010807 */
[--C-:B------:R-:W-:Y:S02]  /*8850*/  FFMA.FTZ R251, R34, c[0x0][0x2d0], -R7.reuse ;  /* 0x0000b40022fb7a23 */ /* 0x100fe40000010807 */
[--C-:B------:R-:W-:Y:S01]  /*8860*/  FFMA.FTZ R50, R50, c[0x0][0x2d0], -R7.reuse ;  /* 0x0000b40032327a23 */ /* 0x100fe20000010807 */
[----:B------:R-:W2:Y:S01]  /*8870*/  LDSM.16.MT88.4 R20, [R225] ;  /* 0x00000000e114783b */ /* 0x000ea20000004200 */
[--C-:B------:R-:W-:Y:S02]  /*8880*/  FFMA.FTZ R51, R51, c[0x0][0x2d0], -R7.reuse ;  /* 0x0000b40033337a23 */ /* 0x100fe40000010807 */
[--C-:B------:R-:W-:Y:S02]  /*8890*/  FFMA.FTZ R66, R66, c[0x0][0x2d0], -R7.reuse ;  /* 0x0000b40042427a23 */ /* 0x100fe40000010807 */
[--C-:B-1----:R-:W-:Y:S01]  /*88a0*/  FFMA.FTZ R9, R206, c[0x0][0x2d0], -R7.reuse ;  /* 0x0000b400ce097a23 */ /* 0x102fe20000010807 */
[----:B---3--:R-:W-:Y:S01]  /*88b0*/  F2FP.BF16.PACK_AB R206, R248, R222 ;  /* 0x000000def8ce723e */ /* 0x008fe200000010ff */
[----:B------:R-:W-:Y:S01]  /*88c0*/  FFMA.FTZ R67, R67, c[0x0][0x2d0], -R7 ;  /* 0x0000b40043437a23 */ /* 0x000fe20000010807 */
[----:B------:R-:W0:Y:S01]  /*88d0*/  LDGDEPBAR ;  /* 0x00000000000079af */ /* 0x000e220000000000 */
[----:B------:R1:W3:Y:S01]  /*88e0*/  MUFU.EX2 R218, R9 ;  /* 0x0000000900da7308 */ /* 0x0002e20000000800 */
[----:B----4-:R-:W-:Y:S02]  /*88f0*/  FADD.FTZ R2, -R0, R139 ;  /* 0x0000008b00027221 */ /* 0x010fe40000010100 */
[----:B-1----:R-:W-:Y:S01]  /*8900*/  FFMA.FTZ R9, R18, c[0x0][0x2d0], -R7 ;  /* 0x0000b40012097a23 */ /* 0x002fe20000010807 */
[----:B---3--:R-:W-:Y:S01]  /*8910*/  F2FP.BF16.PACK_AB R205, R218, R212 ;  /* 0x000000d4dacd723e */ /* 0x008fe200000010ff */
[--C-:B------:R-:W-:Y:S05]  /*8920*/  FFMA.FTZ R18, R52, c[0x0][0x2d0], -R8.reuse ;  /* 0x0000b40034127a23 */ /* 0x100fea0000010808 */
[----:B------:R1:W3:Y:S02]  /*8930*/  MUFU.EX2 R219, R9 ;  /* 0x0000000900db7308 */ /* 0x0002e40000000800 */
[----:B-1----:R-:W-:Y:S01]  /*8940*/  FMUL.FTZ R9, R135, c[0x0][0x2d0] ;  /* 0x0000b40087097a20 */ /* 0x002fe20000410000 */
[----:B---3--:R-:W-:Y:S04]  /*8950*/  F2FP.BF16.PACK_AB R207, R221, R219 ;  /* 0x000000dbddcf723e */ /* 0x008fe800000010ff */
[----:B------:R-:W-:Y:S05]  /*8960*/  FSEL R9, R9, RZ, P0 ;  /* 0x000000ff09097208 */ /* 0x000fea0000000000 */
[--C-:B------:R-:W-:Y:S02]  /*8970*/  FFMA.FTZ R0, R208, c[0x0][0x2d0], -R9.reuse ;  /* 0x0000b400d0007a23 */ /* 0x100fe40000010809 */
[--C-:B--2---:R-:W-:Y:S02]  /*8980*/  FFMA.FTZ R10, R209, c[0x0][0x2d0], -R9.reuse ;  /* 0x0000b400d10a7a23 */ /* 0x104fe40000010809 */
        /* <DEDUP_REMOVED lines=9> */
[--C-:B------:R-:W-:Y:S02]  /*8a20*/  FFMA.FTZ R45, R45, c[0x0][0x2d0], -R9.reuse ;  /* 0x0000b4002d2d7a23 */ /* 0x100fe40000010809 */
[--C-:B------:R-:W-:Y:S02]  /*8a30*/  FFMA.FTZ R56, R56, c[0x0][0x2d0], -R9.reuse ;  /* 0x0000b40038387a23 */ /* 0x100fe40000010809 */
[--C-:B------:R-:W-:Y:S02]  /*8a40*/  FFMA.FTZ R57, R57, c[0x0][0x2d0], -R9.reuse ;  /* 0x0000b40039397a23 */ /* 0x100fe40000010809 */
[--C-:B------:R-:W-:Y:S02]  /*8a50*/  FFMA.FTZ R60, R60, c[0x0][0x2d0], -R9.reuse ;  /* 0x0000b4003c3c7a23 */ /* 0x100fe40000010809 */
[--C-:B------:R-:W-:Y:S02]  /*8a60*/  FFMA.FTZ R61, R61, c[0x0][0x2d0], -R9.reuse ;  /* 0x0000b4003d3d7a23 */ /* 0x100fe40000010809 */
[----:B-1----:R-:W-:Y:S04]  /*8a70*/  FFMA.FTZ R0, R12, c[0x0][0x2d0], -R9 ;  /* 0x0000b4000c007a23 */ /* 0x002fe80000010809 */
[----:B------:R1:W-:Y:S01]  /*8a80*/  MUFU.EX2 R214, R0 ;  /* 0x0000000000d67308 */ /* 0x0003e20000000800 */
[--C-:B--2---:R-:W-:Y:S02]  /*8a90*/  FFMA.FTZ R10, R37, c[0x0][0x2d0], -R8.reuse ;  /* 0x0000b400250a7a23 */ /* 0x104fe40000010808 */
[----:B------:R-:W-:Y:S02]  /*8aa0*/  FFMA.FTZ R37, R49, c[0x0][0x2d0], -R8 ;  /* 0x0000b40031257a23 */ /* 0x000fe40000010808 */
[----:B------:R-:W-:Y:S02]  /*8ab0*/  FMUL.FTZ R8, R134, c[0x0][0x2d0] ;  /* 0x0000b40086087a20 */ /* 0x000fe40000410000 */
[----:B------:R-:W-:Y:S02]  /*8ac0*/  FFMA.FTZ R49, R35, c[0x0][0x2d0], -R7 ;  /* 0x0000b40023317a23 */ /* 0x000fe40000010807 */
[----:B------:R-:W-:Y:S01]  /*8ad0*/  IMAD.MOV.U32 R52, RZ, RZ, R10 ;  /* 0x000000ffff347224 */ /* 0x000fe200078e000a */
[----:B------:R-:W-:Y:S05]  /*8ae0*/  FSEL R7, R8, RZ, P1 ;  /* 0x000000ff08077208 */ /* 0x000fea0000800000 */
[--C-:B------:R-:W-:Y:S02]  /*8af0*/  FFMA.FTZ R8, R210, c[0x0][0x2d0], -R7.reuse ;  /* 0x0000b400d2087a23 */ /* 0x100fe40000010807 */
[----:B------:R-:W-:Y:S02]  /*8b00*/  FFMA.FTZ R217, R26, c[0x0][0x2d0], -R7 ;  /* 0x0000b4001ad97a23 */ /* 0x000fe40000010807 */
[----:B------:R-:W-:Y:S01]  /*8b10*/  MUFU.EX2 R208, R8 ;  /* 0x0000000800d07308 */ /* 0x000fe20000000800 */
[----:B-1----:R-:W-:Y:S02]  /*8b20*/  FFMA.FTZ R0, R13, c[0x0][0x2d0], -R9 ;  /* 0x0000b4000d007a23 */ /* 0x002fe40000010809 */
        /* <DEDUP_REMOVED lines=14> */
[----:B-1----:R-:W-:Y:S02]  /*8c10*/  FMUL.FTZ R0, R5, c[0x0][0x2d0] ;  /* 0x0000b40005007a20 */ /* 0x002fe40000410000 */
[--C-:B------:R-:W-:Y:S02]  /*8c20*/  FFMA.FTZ R5, R14, c[0x0][0x2d0], -R7.reuse ;  /* 0x0000b4000e057a23 */ /* 0x100fe40000010807 */
[----:B------:R1:W2:Y:S10]  /*8c30*/  MUFU.EX2 R133, R0 ;  /* 0x0000000000857308 */ /* 0x0002b40000000800 */
[----:B------:R3:W-:Y:S01]  /*8c40*/  MUFU.EX2 R209, R5 ;  /* 0x0000000500d17308 */ /* 0x0007e20000000800 */
[----:B-1----:R-:W-:Y:S02]  /*8c50*/  FMUL.FTZ R0, R4, c[0x0][0x2d0] ;  /* 0x0000b40004007a20 */ /* 0x002fe40000410000 */
[----:B------:R-:W-:Y:S07]  /*8c60*/  FFMA.FTZ R4, R15, c[0x0][0x2d0], -R7 ;  /* 0x0000b4000f047a23 */ /* 0x000fee0000010807 */
[----:B------:R1:W4:Y:S01]  /*8c70*/  MUFU.EX2 R132, R0 ;  /* 0x0000000000847308 */ /* 0x0003220000000800 */
[C---:B--2---:R-:W-:Y:S02]  /*8c80*/  FMUL.FTZ R16, R133.reuse, R160 ;  /* 0x000000a085107220 */ /* 0x044fe40000410000 */
[----:B------:R-:W-:Y:S02]  /*8c90*/  IMAD.MOV.U32 R160, RZ, RZ, R18 ;  /* 0x000000ffffa07224 */ /* 0x000fe400078e0012 */
[C---:B------:R-:W-:Y:S01]  /*8ca0*/  FMUL.FTZ R17, R133.reuse, R161 ;  /* 0x000000a185117220 */ /* 0x040fe20000410000 */
[----:B------:R-:W-:Y:S01]  /*8cb0*/  MOV R161, R53 ;  /* 0x0000003500a17202 */ /* 0x000fe20000000f00 */
[C---:B---3--:R-:W-:Y:S01]  /*8cc0*/  FMUL.FTZ R5, R133.reuse, R141 ;  /* 0x0000008d85057220 */ /* 0x048fe20000410000 */
[----:B------:R-:W-:Y:S01]  /*8cd0*/  F2FP.BF16.PACK_AB R141, R208, R139 ;  /* 0x0000008bd08d723e */ /* 0x000fe200000010ff */
[C---:B------:R-:W-:Y:S01]  /*8ce0*/  FMUL.FTZ R64, R133.reuse, R200 ;  /* 0x000000c885407220 */ /* 0x040fe20000410000 */
[----:B------:R2:W3:Y:S01]  /*8cf0*/  MUFU.EX2 R243, R4 ;  /* 0x0000000400f37308 */ /* 0x0004e20000000800 */
[C---:B------:R-:W-:Y:S02]  /*8d00*/  FMUL.FTZ R68, R133.reuse, R68 ;  /* 0x0000004485447220 */ /* 0x040fe40000410000 */
[C---:B------:R-:W-:Y:S02]  /*8d10*/  FMUL.FTZ R69, R133.reuse, R69 ;  /* 0x0000004585457220 */ /* 0x040fe40000410000 */
[C---:B------:R-:W-:Y:S02]  /*8d20*/  FMUL.FTZ R80, R133.reuse, R80 ;  /* 0x0000005085507220 */ /* 0x040fe40000410000 */
[C---:B------:R-:W-:Y:S02]  /*8d30*/  FMUL.FTZ R81, R133.reuse, R81 ;  /* 0x0000005185517220 */ /* 0x040fe40000410000 */
[C---:B------:R-:W-:Y:S02]  /*8d40*/  FMUL.FTZ R84, R133.reuse, R84 ;  /* 0x0000005485547220 */ /* 0x040fe40000410000 */
[C---:B------:R-:W-:Y:S02]  /*8d50*/  FMUL.FTZ R85, R133.reuse, R85 ;  /* 0x0000005585557220 */ /* 0x040fe40000410000 */
[----:B------:R-:W-:Y:S02]  /*8d60*/  FMUL.FTZ R96, R133, R96 ;  /* 0x0000006085607220 */ /* 0x000fe40000410000 */
[----:B-1----:R-:W-:Y:S02]  /*8d70*/  FMUL.FTZ R0, R3, c[0x0][0x2d0] ;  /* 0x0000b40003007a20 */ /* 0x002fe40000410000 */
[C---:B----4-:R-:W-:Y:S01]  /*8d80*/  FMUL.FTZ R6, R132.reuse, R142 ;  /* 0x0000008e84067220 */ /* 0x050fe20000410000 */
[----:B------:R-:W-:Y:S01]  /*8d90*/  F2FP.BF16.PACK_AB R142, R241, R214 ;  /* 0x000000d6f18e723e */ /* 0x000fe200000010ff */
[----:B------:R1:W4:Y:S01]  /*8da0*/  MUFU.EX2 R3, R0 ;  /* 0x0000000000037308 */ /* 0x0003220000000800 */
[C---:B------:R-:W-:Y:S02]  /*8db0*/  FMUL.FTZ R7, R132.reuse, R143 ;  /* 0x0000008f84077220 */ /* 0x040fe40000410000 */
[C---:B------:R-:W-:Y:S01]  /*8dc0*/  FMUL.FTZ R18, R132.reuse, R162 ;  /* 0x000000a284127220 */ /* 0x040fe20000410000 */
[----:B------:R-:W-:Y:S01]  /*8dd0*/  MOV R162, R19 ;  /* 0x0000001300a27202 */ /* 0x000fe20000000f00 */
[----:B--2---:R-:W-:Y:S01]  /*8de0*/  FMUL.FTZ R4, R133, R140 ;  /* 0x0000008c85047220 */ /* 0x004fe20000410000 */
[----:B------:R-:W-:Y:S01]  /*8df0*/  F2FP.BF16.PACK_AB R140, R215, R138 ;  /* 0x0000008ad78c723e */ /* 0x000fe200000010ff */
[C---:B------:R-:W-:Y:S01]  /*8e00*/  FMUL.FTZ R19, R132.reuse, R163 ;  /* 0x000000a384137220 */ /* 0x040fe20000410000 */
[----:B---3--:R-:W-:Y:S01]  /*8e10*/  F2FP.BF16.PACK_AB R143, R243, R209 ;  /* 0x000000d1f38f723e */ /* 0x008fe200000010ff */
[C---:B------:R-:W-:Y:S01]  /*8e20*/  FMUL.FTZ R34, R132.reuse, R186 ;  /* 0x000000ba84227220 */ /* 0x040fe20000410000 */
[----:B------:R-:W-:Y:S01]  /*8e30*/  MOV R163, R65 ;  /* 0x0000004100a37202 */ /* 0x000fe20000000f00 */
[C---:B------:R-:W-:Y:S01]  /*8e40*/  FMUL.FTZ R35, R132.reuse, R187 ;  /* 0x000000bb84237220 */ /* 0x040fe20000410000 */
[-C--:B------:R-:W-:Y:S03]  /*8e50*/  HMMA.16816.F32.BF16 R4, R204, R20.reuse, R4 ;  /* 0x00000014cc04723c */ /* 0x080fe60000041804 */
[----:B------:R-:W-:Y:S01]  /*8e60*/  IMAD.MOV.U32 R187, RZ, RZ, R44 ;  /* 0x000000ffffbb7224 */ /* 0x000fe200078e002c */
[----:B------:R-:W-:Y:S01]  /*8e70*/  MOV R186, R45 ;  /* 0x0000002d00ba7202 */ /* 0x000fe20000000f00 */
[----:B------:R-:W-:Y:S02]  /*8e80*/  FMUL.FTZ R65, R133, R201 ;  /* 0x000000c985417220 */ /* 0x000fe40000410000 */
[C---:B------:R-:W-:Y:S02]  /*8e90*/  FMUL.FTZ R70, R132.reuse, R70 ;  /* 0x0000004684467220 */ /* 0x040fe40000410000 */
[----:B------:R-:W-:Y:S01]  /*8ea0*/  FMUL.FTZ R71, R132, R71 ;  /* 0x0000004784477220 */ /* 0x000fe20000410000 */
[----:B------:R-:W-:Y:S02]  /*8eb0*/  MUFU.EX2 R186, R186 ;  /* 0x000000ba00ba7308 */ /* 0x000fe40000000800 */
[----:B-1----:R-:W-:Y:S02]  /*8ec0*/  FMUL.FTZ R0, R2, c[0x0][0x2d0] ;  /* 0x0000b40002007a20 */ /* 0x002fe40000410000 */
[C---:B----4-:R-:W-:Y:S02]  /*8ed0*/  FMUL.FTZ R8, R3.reuse, R144 ;  /* 0x0000009003087220 */ /* 0x050fe40000410000 */
[C---:B------:R-:W-:Y:S02]  /*8ee0*/  FMUL.FTZ R9, R3.reuse, R145 ;  /* 0x0000009103097220 */ /* 0x040fe40000410000 */
[C---:B------:R-:W-:Y:S02]  /*8ef0*/  FMUL.FTZ R12, R3.reuse, R148 ;  /* 0x00000094030c7220 */ /* 0x040fe40000410000 */
[----:B------:R-:W1:Y:S01]  /*8f00*/  MUFU.EX2 R0, R0 ;  /* 0x0000000000007308 */ /* 0x000e620000000800 */
[C---:B------:R-:W-:Y:S01]  /*8f10*/  FMUL.FTZ R13, R3.reuse, R149 ;  /* 0x00000095030d7220 */ /* 0x040fe20000410000 */
[----:B------:R-:W-:Y:S01]  /*8f20*/  MOV R149, R60 ;  /* 0x0000003c00957202 */ /* 0x000fe20000000f00 */
[C---:B------:R-:W-:Y:S02]  /*8f30*/  FMUL.FTZ R25, R3.reuse, R153 ;  /* 0x0000009903197220 */ /* 0x040fe40000410000 */
[----:B------:R-:W-:Y:S02]  /*8f40*/  IMAD.MOV.U32 R153, RZ, RZ, R55 ;  /* 0x000000ffff997224 */ /* 0x000fe400078e0037 */
[C---:B------:R-:W-:Y:S01]  /*8f50*/  FMUL.FTZ R24, R3.reuse, R152 ;  /* 0x0000009803187220 */ /* 0x040fe20000410000 */
[----:B------:R-:W-:Y:S01]  /*8f60*/  MOV R152, R50 ;  /* 0x0000003200987202 */ /* 0x000fe20000000f00 */
[C---:B------:R-:W-:Y:S02]  /*8f70*/  FMUL.FTZ R28, R3.reuse, R156 ;  /* 0x0000009c031c7220 */ /* 0x040fe40000410000 */
[----:B------:R-:W-:Y:S01]  /*8f80*/  FMUL.FTZ R29, R3, R157 ;  /* 0x0000009d031d7220 */ /* 0x000fe20000410000 */
[----:B------:R-:W-:Y:S01]  /*8f90*/  MOV R157, R51 ;  /* 0x00000033009d7202 */ /* 0x000fe20000000f00 */
[----:B------:R-:W-:Y:S02]  /*8fa0*/  IMAD.MOV.U32 R156, RZ, RZ, R32 ;  /* 0x000000ffff9c7224 */ /* 0x000fe400078e0020 */
[----:B------:R-:W-:Y:S01]  /*8fb0*/  FMUL.FTZ R32, R133, R184 ;  /* 0x000000b885207220 */ /* 0x000fe20000410000 */
[----:B------:R-:W-:Y:S01]  /*8fc0*/  MOV R184, R47 ;  /* 0x0000002f00b87202 */ /* 0x000fe20000000f00 */
[C---:B------:R-:W-:Y:S02]  /*8fd0*/  FMUL.FTZ R44, R3.reuse, R168 ;  /* 0x000000a8032c7220 */ /* 0x040fe40000410000 */
[C---:B------:R-:W-:Y:S02]  /*8fe0*/  FMUL.FTZ R45, R3.reuse, R169 ;  /* 0x000000a9032d7220 */ /* 0x040fe40000410000 */
[C---:B------:R-:W-:Y:S01]  /*8ff0*/  FMUL.FTZ R50, R132.reuse, R194 ;  /* 0x000000c284327220 */ /* 0x040fe20000410000 */
[----:B------:R2:W-:Y:S01]  /*9000*/  MUFU.EX2 R169, R250 ;  /* 0x000000fa00a97308 */ /* 0x0005e20000000800 */
[----:B------:R-:W-:Y:S02]  /*9010*/  FMUL.FTZ R51, R132, R195 ;  /* 0x000000c384337220 */ /* 0x000fe40000410000 */
[C---:B-1----:R-:W-:Y:S02]  /*9020*/  FMUL.FTZ R10, R0.reuse, R146 ;  /* 0x00000092000a7220 */ /* 0x042fe40000410000 */
[C---:B------:R-:W-:Y:S02]  /*9030*/  FMUL.FTZ R11, R0.reuse, R147 ;  /* 0x00000093000b7220 */ /* 0x040fe40000410000 */
[----:B------:R-:W-:Y:S01]  /*9040*/  LDSM.16.MT88.4 R144, [R228] ;  /* 0x00000000e490783b */ /* 0x000fe20000004200 */
[C---:B------:R-:W-:Y:S02]  /*9050*/  FMUL.FTZ R60, R3.reuse, R180 ;  /* 0x000000b4033c7220 */ /* 0x040fe40000410000 */
[C---:B------:R-:W-:Y:S01]  /*9060*/  FMUL.FTZ R72, R3.reuse, R72 ;  /* 0x0000004803487220 */ /* 0x040fe20000410000 */
[----:B------:R-:W-:Y:S01]  /*9070*/  MUFU.EX2 R184, R184 ;  /* 0x000000b800b87308 */ /* 0x000fe20000000800 */
[C---:B------:R-:W-:Y:S04]  /*9080*/  HMMA.16816.F32.BF16 R8, R140.reuse, R20, R8 ;  /* 0x000000148c08723c */ /* 0x040fe80000041808 */
[C---:B------:R-:W-:Y:S02]  /*9090*/  FMUL.FTZ R14, R0.reuse, R150 ;  /* 0x00000096000e7220 */ /* 0x040fe40000410000 */
[----:B------:R-:W-:Y:S01]  /*90a0*/  FMUL.FTZ R15, R0, R151 ;  /* 0x00000097000f7220 */ /* 0x000fe20000410000 */
[----:B------:R-:W-:Y:S01]  /*90b0*/  MOV R151, R56 ;  /* 0x0000003800977202 */ /* 0x000fe20000000f00 */
[C---:B------:R-:W-:Y:S02]  /*90c0*/  FMUL.FTZ R56, R3.reuse, R176 ;  /* 0x000000b003387220 */ /* 0x040fe40000410000 */
[----:B------:R-:W-:Y:S02]  /*90d0*/  MUFU.EX2 R176, R252 ;  /* 0x000000fc00b07308 */ /* 0x000fe40000000800 */
[C---:B------:R-:W-:Y:S01]  /*90e0*/  FMUL.FTZ R73, R3.reuse, R73 ;  /* 0x0000004903497220 */ /* 0x040fe20000410000 */
[-C--:B------:R-:W-:Y:S03]  /*90f0*/  HMMA.16816.F32.BF16 R12, R140, R22.reuse, R12 ;  /* 0x000000168c0c723c */ /* 0x080fe6000004180c */
[C---:B------:R-:W-:Y:S01]  /*9100*/  FMUL.FTZ R76, R3.reuse, R76 ;  /* 0x0000004c034c7220 */ /* 0x040fe20000410000 */
[----:B--2---:R-:W-:Y:S01]  /*9110*/  MOV R250, R160 ;  /* 0x000000a000fa7202 */ /* 0x004fe20000000f00 */
[----:B------:R-:W-:Y:S02]  /*9120*/  FMUL.FTZ R77, R3, R77 ;  /* 0x0000004d034d7220 */ /* 0x000fe40000410000 */
[C---:B------:R-:W-:Y:S01]  /*9130*/  FMUL.FTZ R82, R132.reuse, R82 ;  /* 0x0000005284527220 */ /* 0x040fe20000410000 */
[C---:B------:R-:W-:Y:S02]  /*9140*/  HMMA.16816.F32.BF16 R16, R204.reuse, R22, R16 ;  /* 0x00000016cc10723c */ /* 0x040fe40000041810 */
[----:B------:R-:W-:Y:S02]  /*9150*/  MUFU.EX2 R250, R250 ;  /* 0x000000fa00fa7308 */ /* 0x000fe40000000800 */
[C---:B------:R-:W-:Y:S02]  /*9160*/  FMUL.FTZ R21, R133.reuse, R173 ;  /* 0x000000ad85157220 */ /* 0x040fe40000410000 */
[----:B------:R-:W-:Y:S01]  /*9170*/  IMAD.MOV.U32 R173, RZ, RZ, R52 ;  /* 0x000000ffffad7224 */ /* 0x000fe200078e0034 */
[----:B------:R-:W-:Y:S01]  /*9180*/  MOV R52, R33 ;  /* 0x0000002100347202 */ /* 0x000fe20000000f00 */
[C---:B------:R-:W-:Y:S01]  /*9190*/  FMUL.FTZ R22, R132.reuse, R174 ;  /* 0x000000ae84167220 */ /* 0x040fe20000410000 */
[----:B------:R-:W-:Y:S03]  /*91a0*/  MOV R174, R48 ;  /* 0x0000003000ae7202 */ /* 0x000fe60000000f00 */
[C---:B------:R-:W-:Y:S02]  /*91b0*/  FMUL.FTZ R23, R132.reuse, R175 ;  /* 0x000000af84177220 */ /* 0x040fe40000410000 */
[----:B------:R-:W-:Y:S02]  /*91c0*/  IMAD.MOV.U32 R175, RZ, RZ, R37 ;  /* 0x000000ffffaf7224 */ /* 0x000fe400078e0025 */
[----:B------:R-:W-:Y:S02]  /*91d0*/  IMAD.MOV.U32 R48, RZ, RZ, R36 ;  /* 0x000000ffff307224 */ /* 0x000fe400078e0024 */
[----:B------:R-:W1:Y:S01]  /*91e0*/  LDSM.16.MT88.4 R36, [R226] ;  /* 0x00000000e224783b */ /* 0x000e620000004200 */
[C---:B------:R-:W-:Y:S02]  /*91f0*/  FMUL.FTZ R20, R133.reuse, R172 ;  /* 0x000000ac85147220 */ /* 0x040fe40000410000 */
[----:B------:R-:W-:Y:S01]  /*9200*/  IMAD.MOV.U32 R172, RZ, RZ, R54 ;  /* 0x000000ffffac7224 */ /* 0x000fe200078e0036 */
[----:B------:R-:W-:Y:S01]  /*9210*/  MOV R2, R48 ;  /* 0x0000003000027202 */ /* 0x000fe20000000f00 */
[----:B------:R-:W-:Y:S01]  /*9220*/  FMUL.FTZ R33, R133, R185 ;  /* 0x000000b985217220 */ /* 0x000fe20000410000 */
[----:B------:R-:W-:Y:S01]  /*9230*/  MOV R185, R52 ;  /* 0x0000003400b97202 */ /* 0x000fe20000000f00 */
[C---:B------:R-:W-:Y:S01]  /*9240*/  FMUL.FTZ R83, R132.reuse, R83 ;  /* 0x0000005384537220 */ /* 0x040fe20000410000 */
[----:B------:R-:W2:Y:S01]  /*9250*/  LDSM.16.MT88.4 R52, [R229] ;  /* 0x00000000e534783b */ /* 0x000ea20000004200 */
        /* <DEDUP_REMOVED lines=16> */
[-C--:B-1----:R-:W-:Y:S03]  /*9360*/  HMMA.16816.F32.BF16 R20, R204, R36.reuse, R20 ;  /* 0x00000024cc14723c */ /* 0x082fe60000041814 */
[C---:B------:R-:W-:Y:S01]  /*9370*/  FMUL.FTZ R26, R0.reuse, R154 ;  /* 0x0000009a001a7220 */ /* 0x040fe20000410000 */
[----:B------:R-:W-:Y:S01]  /*9380*/  MOV R154, R66 ;  /* 0x00000042009a7202 */ /* 0x000fe20000000f00 */
[----:B------:R-:W-:Y:S02]  /*9390*/  FMUL.FTZ R27, R0, R155 ;  /* 0x0000009b001b7220 */ /* 0x000fe40000410000 */
[----:B------:R-:W-:Y:S02]  /*93a0*/  IMAD.MOV.U32 R155, RZ, RZ, R67 ;  /* 0x000000ffff9b7224 */ /* 0x000fe400078e0043 */
[----:B------:R-:W-:Y:S03]  /*93b0*/  FMUL.FTZ R66, R132, R202 ;  /* 0x000000ca84427220 */ /* 0x000fe60000410000 */
[C---:B------:R-:W-:Y:S04]  /*93c0*/  HMMA.16816.F32.BF16 R24, R140.reuse, R36, R24 ;  /* 0x000000248c18723c */ /* 0x040fe80000041818 */
[C---:B------:R-:W-:Y:S02]  /*93d0*/  FMUL.FTZ R30, R0.reuse, R158 ;  /* 0x0000009e001e7220 */ /* 0x040fe40000410000 */
[----:B------:R-:W-:Y:S01]  /*93e0*/  FMUL.FTZ R31, R0, R159 ;  /* 0x0000009f001f7220 */ /* 0x000fe20000410000 */
[----:B------:R-:W-:Y:S01]  /*93f0*/  MOV R159, R41 ;  /* 0x00000029009f7202 */ /* 0x000fe20000000f00 */
[C---:B------:R-:W-:Y:S01]  /*9400*/  FMUL.FTZ R41, R3.reuse, R165 ;  /* 0x000000a503297220 */ /* 0x040fe20000410000 */
[----:B------:R-:W-:Y:S03]  /*9410*/  MOV R165, R63 ;  /* 0x0000003f00a57202 */ /* 0x000fe60000000f00 */
[C---:B------:R-:W-:Y:S01]  /*9420*/  FMUL.FTZ R67, R132.reuse, R203 ;  /* 0x000000cb84437220 */ /* 0x040fe20000410000 */
[-C--:B------:R-:W-:Y:S01]  /*9430*/  HMMA.16816.F32.BF16 R28, R140, R38.reuse, R28 ;  /* 0x000000268c1c723c */ /* 0x080fe2000004181c */
[----:B------:R-:W-:Y:S02]  /*9440*/  MUFU.EX2 R168, R165 ;  /* 0x000000a500a87308 */ /* 0x000fe40000000800 */
[C---:B------:R-:W-:Y:S02]  /*9450*/  FMUL.FTZ R118, R132.reuse, R118 ;  /* 0x0000007684767220 */ /* 0x040fe40000410000 */
[C---:B------:R-:W-:Y:S02]  /*9460*/  FMUL.FTZ R119, R132.reuse, R119 ;  /* 0x0000007784777220 */ /* 0x040fe40000410000 */
[----:B------:R-:W-:Y:S01]  /*9470*/  FMUL.FTZ R120, R3, R120 ;  /* 0x0000007803787220 */ /* 0x000fe20000410000 */
[C---:B------:R-:W-:Y:S04]  /*9480*/  HMMA.16816.F32.BF16 R32, R204.reuse, R38, R32 ;  /* 0x00000026cc20723c */ /* 0x040fe80000041820 */
[C---:B------:R-:W-:Y:S02]  /*9490*/  FMUL.FTZ R36, R133.reuse, R188 ;  /* 0x000000bc85247220 */ /* 0x040fe40000410000 */
[----:B------:R-:W-:Y:S02]  /*94a0*/  FMUL.FTZ R37, R133, R189 ;  /* 0x000000bd85257220 */ /* 0x000fe40000410000 */
[C---:B------:R-:W-:Y:S01]  /*94b0*/  FMUL.FTZ R38, R132.reuse, R190 ;  /* 0x000000be84267220 */ /* 0x040fe20000410000 */
[----:B------:R-:W-:Y:S03]  /*94c0*/  MOV R190, R43 ;  /* 0x0000002b00be7202 */ /* 0x000fe60000000f00 */
[----:B------:R-:W-:Y:S02]  /*94d0*/  FMUL.FTZ R39, R132, R191 ;  /* 0x000000bf84277220 */ /* 0x000fe40000410000 */
[C---:B------:R-:W-:Y:S02]  /*94e0*/  FMUL.FTZ R121, R3.reuse, R121 ;  /* 0x0000007903797220 */ /* 0x040fe40000410000 */
[C---:B------:R-:W-:Y:S02]  /*94f0*/  FMUL.FTZ R124, R3.reuse, R124 ;  /* 0x0000007c037c7220 */ /* 0x040fe40000410000 */
[C---:B------:R-:W-:Y:S01]  /*9500*/  FMUL.FTZ R125, R3.reuse, R125 ;  /* 0x0000007d037d7220 */ /* 0x040fe20000410000 */
[-C--:B--2---:R-:W-:Y:S03]  /*9510*/  HMMA.16816.F32.BF16 R36, R204, R52.reuse, R36 ;  /* 0x00000034cc24723c */ /* 0x084fe60000041824 */
[----:B------:R-:W-:Y:S02]  /*9520*/  IMAD.MOV.U32 R158, RZ, RZ, R40 ;  /* 0x000000ffff9e7224 */ /* 0x000fe400078e0028 */
[----:B------:R-:W-:Y:S02]  /*9530*/  FMUL.FTZ R40, R3, R164 ;  /* 0x000000a403287220 */ /* 0x000fe40000410000 */
[C---:B------:R-:W-:Y:S02]  /*9540*/  FMUL.FTZ R43, R0.reuse, R167 ;  /* 0x000000a7002b7220 */ /* 0x040fe40000410000 */
[----:B------:R-:W-:Y:S03]  /*9550*/  IMAD.MOV.U32 R189, RZ, RZ, R42 ;  /* 0x000000ffffbd7224 */ /* 0x000fe600078e002a */
[C---:B------:R-:W-:Y:S02]  /*9560*/  FMUL.FTZ R42, R0.reuse, R166 ;  /* 0x000000a6002a7220 */ /* 0x040fe40000410000 */
[C---:B------:R-:W-:Y:S02]  /*9570*/  FMUL.FTZ R47, R0.reuse, R171 ;  /* 0x000000ab002f7220 */ /* 0x040fe40000410000 */
[----:B------:R1:W-:Y:S01]  /*9580*/  MUFU.EX2 R171, R130 ;  /* 0x0000008200ab7308 */ /* 0x0003e20000000800 */
[C---:B------:R-:W-:Y:S02]  /*9590*/  FMUL.FTZ R48, R133.reuse, R192 ;  /* 0x000000c085307220 */ /* 0x040fe40000410000 */
[C---:B------:R-:W-:Y:S04]  /*95a0*/  HMMA.16816.F32.BF16 R40, R140.reuse, R52, R40 ;  /* 0x000000348c28723c */ /* 0x040fe80000041828 */
[----:B------:R-:W-:Y:S02]  /*95b0*/  IMAD.MOV.U32 R188, RZ, RZ, R46 ;  /* 0x000000ffffbc7224 */ /* 0x000fe400078e002e */
[C---:B------:R-:W-:Y:S02]  /*95c0*/  FMUL.FTZ R46, R0.reuse, R170 ;  /* 0x000000aa002e7220 */ /* 0x040fe40000410000 */
[C---:B------:R-:W-:Y:S01]  /*95d0*/  FMUL.FTZ R52, R133.reuse, R196 ;  /* 0x000000c485347220 */ /* 0x040fe20000410000 */
[----:B------:R-:W-:Y:S03]  /*95e0*/  MUFU.EX2 R170, R251 ;  /* 0x000000fb00aa7308 */ /* 0x000fe60000000800 */
[C---:B------:R-:W-:Y:S01]  /*95f0*/  FMUL.FTZ R53, R133.reuse, R197 ;  /* 0x000000c585357220 */ /* 0x040fe20000410000 */
[-C--:B------:R-:W-:Y:S03]  /*9600*/  HMMA.16816.F32.BF16 R44, R140, R54.reuse, R44 ;  /* 0x000000368c2c723c */ /* 0x080fe6000004182c */
[----:B------:R-:W-:Y:S02]  /*9610*/  IMAD.MOV.U32 R164, RZ, RZ, R49 ;  /* 0x000000ffffa47224 */ /* 0x000fe400078e0031 */
[----:B------:R-:W-:Y:S01]  /*9620*/  FMUL.FTZ R49, R133, R193 ;  /* 0x000000c185317220 */ /* 0x000fe20000410000 */
[----:B------:R-:W-:Y:S01]  /*9630*/  MUFU.EX2 R188, R188 ;  /* 0x000000bc00bc7308 */ /* 0x000fe20000000800 */
[----:B------:R-:W-:Y:S01]  /*9640*/  IMAD.MOV.U32 R150, RZ, RZ, R57 ;  /* 0x000000ffff967224 */ /* 0x000fe200078e0039 */
[----:B-1----:R-:W3:Y:S01]  /*9650*/  LDL.LU R130, [R1+0x8c] ;  /* 0x00008c0001827983 */ /* 0x002ee20000300800 */
[C---:B------:R-:W-:Y:S03]  /*9660*/  FMUL.FTZ R57, R3.reuse, R177 ;  /* 0x000000b103397220 */ /* 0x040fe60000410000 */
[C---:B------:R-:W-:Y:S04]  /*9670*/  HMMA.16816.F32.BF16 R48, R204.reuse, R54, R48 ;  /* 0x00000036cc30723c */ /* 0x040fe80000041830 */
[----:B------:R-:W-:Y:S02]  /*9680*/  FMUL.FTZ R59, R0, R179 ;  /* 0x000000b3003b7220 */ /* 0x000fe40000410000 */
[----:B------:R-:W-:Y:S02]  /*9690*/  IMAD.MOV.U32 R191, RZ, RZ, R58 ;  /* 0x000000ffffbf7224 */ /* 0x000fe400078e003a */
[C---:B------:R-:W-:Y:S04]  /*96a0*/  FMUL.FTZ R54, R132.reuse, R198 ;  /* 0x000000c684367220 */ /* 0x040fe80000410000 */
[----:B------:R-:W-:Y:S02]  /*96b0*/  FMUL.FTZ R55, R132, R199 ;  /* 0x000000c784377220 */ /* 0x000fe40000410000 */
[C---:B------:R-:W-:Y:S02]  /*96c0*/  FMUL.FTZ R58, R0.reuse, R178 ;  /* 0x000000b2003a7220 */ /* 0x040fe40000410000 */
[----:B------:R-:W-:Y:S02]  /*96d0*/  IMAD.MOV.U32 R148, RZ, RZ, R61 ;  /* 0x000000ffff947224 */ /* 0x000fe400078e003d */
[----:B------:R-:W-:Y:S01]  /*96e0*/  FMUL.FTZ R61, R3, R181 ;  /* 0x000000b5033d7220 */ /* 0x000fe20000410000 */
[-C--:B------:R-:W-:Y:S03]  /*96f0*/  HMMA.16816.F32.BF16 R52, R204, R144.reuse, R52 ;  /* 0x00000090cc34723c */ /* 0x080fe60000041834 */
[C---:B------:R-:W-:Y:S02]  /*9700*/  FMUL.FTZ R62, R0.reuse, R182 ;  /* 0x000000b6003e7220 */ /* 0x040fe40000410000 */
[C---:B------:R-:W-:Y:S02]  /*9710*/  FMUL.FTZ R63, R0.reuse, R183 ;  /* 0x000000b7003f7220 */ /* 0x040fe40000410000 */
[----:B------:R-:W-:Y:S01]  /*9720*/  IMAD.MOV.U32 R183, RZ, RZ, R161 ;  /* 0x000000ffffb77224 */ /* 0x000fe200078e00a1 */
[C---:B------:R-:W-:Y:S04]  /*9730*/  HMMA.16816.F32.BF16 R56, R140.reuse, R144, R56 ;  /* 0x000000908c38723c */ /* 0x040fe80000041838 */
[C---:B------:R-:W-:Y:S01]  /*9740*/  FMUL.FTZ R74, R0.reuse, R74 ;  /* 0x0000004a004a7220 */ /* 0x040fe20000410000 */
[----:B------:R-:W-:Y:S01]  /*9750*/  MUFU.EX2 R183, R183 ;  /* 0x000000b700b77308 */ /* 0x000fe20000000800 */
        /* <DEDUP_REMOVED lines=8> */
[C---:B------:R-:W-:Y:S04]  /*97e0*/  FMUL.FTZ R94, R0.reuse, R94 ;  /* 0x0000005e005e7220 */ /* 0x040fe80000410000 */
        /* <DEDUP_REMOVED lines=14> */
[C---:B------:R-:W-:Y:S01]  /*98d0*/  FMUL.FTZ R126, R0.reuse, R126 ;  /* 0x0000007e007e7220 */ /* 0x040fe20000410000 */
[-C--:B-1----:R-:W-:Y:S03]  /*98e0*/  HMMA.16816.F32.BF16 R68, R204, R144.reuse, R68 ;  /* 0x00000090cc44723c */ /* 0x082fe60000041844 */
[----:B------:R-:W-:Y:S02]  /*98f0*/  FMUL.FTZ R127, R0, R127 ;  /* 0x0000007f007f7220 */ /* 0x000fe40000410000 */
[C---:B------:R-:W-:Y:S02]  /*9900*/  FMUL.FTZ R128, R133.reuse, R128 ;  /* 0x0000008085807220 */ /* 0x040fe40000410000 */
[----:B------:R-:W-:Y:S01]  /*9910*/  FMUL.FTZ R129, R133, R129 ;  /* 0x0000008185817220 */ /* 0x000fe20000410000 */
[C---:B------:R-:W-:Y:S04]  /*9920*/  HMMA.16816.F32.BF16 R72, R140.reuse, R144, R72 ;  /* 0x000000908c48723c */ /* 0x040fe80000041848 */
[----:B------:R-:W-:Y:S01]  /*9930*/  IMAD.MOV.U32 R165, RZ, RZ, R164 ;  /* 0x000000ffffa57224 */ /* 0x000fe200078e00a4 */
[----:B------:R-:W-:Y:S01]  /*9940*/  MOV R164, R191 ;  /* 0x000000bf00a47202 */ /* 0x000fe20000000f00 */
[----:B------:R-:W-:Y:S01]  /*9950*/  IMAD.MOV.U32 R191, RZ, RZ, R190 ;  /* 0x000000ffffbf7224 */ /* 0x000fe200078e00be */
[----:B------:R-:W-:Y:S01]  /*9960*/  MOV R190, R189 ;  /* 0x000000bd00be7202 */ /* 0x000fe20000000f00 */
[-C--:B------:R-:W-:Y:S04]  /*9970*/  HMMA.16816.F32.BF16 R76, R140, R146.reuse, R76 ;  /* 0x000000928c4c723c */ /* 0x080fe8000004184c */
[----:B------:R-:W-:Y:S01]  /*9980*/  MOV R167, R165 ;  /* 0x000000a500a77202 */ /* 0x000fe20000000f00 */
[----:B------:R-:W-:Y:S01]  /*9990*/  IMAD.MOV.U32 R189, RZ, RZ, R187 ;  /* 0x000000ffffbd7224 */ /* 0x000fe200078e00bb */
[----:B------:R-:W-:Y:S01]  /*99a0*/  MOV R165, R191 ;  /* 0x000000bf00a57202 */ /* 0x000fe20000000f00 */
[----:B------:R-:W-:Y:S01]  /*99b0*/  IMAD.MOV.U32 R166, RZ, RZ, R164 ;  /* 0x000000ffffa67224 */ /* 0x000fe200078e00a4 */
[C---:B------:R-:W-:Y:S01]  /*99c0*/  HMMA.16816.F32.BF16 R80, R204.reuse, R146, R80 ;  /* 0x00000092cc50723c */ /* 0x040fe20000041850 */
[----:B------:R-:W1:Y:S01]  /*99d0*/  LDSM.16.MT88.4 R144, [R226+0x2000] ;  /* 0x00200000e290783b */ /* 0x000e620000004200 */
[----:B------:R-:W-:Y:S02]  /*99e0*/  MUFU.EX2 R177, R167 ;  /* 0x000000a700b17308 */ /* 0x000fe40000000800 */
[----:B------:R-:W-:Y:S01]  /*99f0*/  MOV R197, R165 ;  /* 0x000000a500c57202 */ /* 0x000fe20000000f00 */
[----:B------:R-:W-:Y:S01]  /*9a00*/  IMAD.MOV.U32 R198, RZ, RZ, R166 ;  /* 0x000000ffffc67224 */ /* 0x000fe200078e00a6 */
[----:B------:R-:W-:Y:S01]  /*9a10*/  MOV R191, R189 ;  /* 0x000000bd00bf7202 */ /* 0x000fe20000000f00 */
[----:B------:R-:W-:Y:S01]  /*9a20*/  IMAD.MOV.U32 R164, RZ, RZ, R190 ;  /* 0x000000ffffa47224 */ /* 0x000fe200078e00be */
[----:B------:R-:W-:Y:S01]  /*9a30*/  MOV R187, R159 ;  /* 0x0000009f00bb7202 */ /* 0x000fe20000000f00 */
[----:B------:R-:W-:Y:S03]  /*9a40*/  IMAD.MOV.U32 R159, RZ, RZ, R158 ;  /* 0x000000ffff9f7224 */ /* 0x000fe600078e009e */
[----:B------:R-:W-:Y:S01]  /*9a50*/  MUFU.EX2 R165, R217 ;  /* 0x000000d900a57308 */ /* 0x000fe20000000800 */
        /* <DEDUP_REMOVED lines=9> */
[----:B------:R-:W-:Y:S01]  /*9af0*/  MUFU.EX2 R189, R223 ;  /* 0x000000df00bd7308 */ /* 0x000fe20000000800 */
[----:B------:R-:W-:Y:S01]  /*9b00*/  IMAD.MOV.U32 R187, RZ, RZ, R158 ;  /* 0x000000ffffbb7224 */ /* 0x000fe200078e009e */
[----:B------:R-:W-:Y:S01]  /*9b10*/  MOV R197, R195 ;  /* 0x000000c300c57202 */ /* 0x000fe20000000f00 */
[----:B------:R-:W-:Y:S02]  /*9b20*/  IMAD.MOV.U32 R195, RZ, RZ, R194 ;  /* 0x000000ffffc37224 */ /* 0x000fe400078e00c2 */
[----:B------:R-:W-:Y:S02]  /*9b30*/  IMAD.MOV.U32 R192, RZ, RZ, R187 ;  /* 0x000000ffffc07224 */ /* 0x000fe400078e00bb */
[----:B------:R-:W-:Y:S01]  /*9b40*/  IMAD.MOV.U32 R179, RZ, RZ, R197 ;  /* 0x000000ffffb37224 */ /* 0x000fe200078e00c5 */
[----:B------:R-:W-:Y:S01]  /*9b50*/  MOV R181, R195 ;  /* 0x000000c300b57202 */ /* 0x000fe20000000f00 */
[----:B------:R-:W-:Y:S01]  /*9b60*/  IMAD.MOV.U32 R197, RZ, RZ, R148 ;  /* 0x000000ffffc57224 */ /* 0x000fe200078e0094 */
[----:B------:R-:W3:Y:S01]  /*9b70*/  MUFU.EX2 R167, R216 ;  /* 0x000000d800a77308 */ /* 0x000ee20000000800 */
[----:B------:R-:W-:Y:S01]  /*9b80*/  IMAD.MOV.U32 R157, RZ, RZ, R156 ;  /* 0x000000ffff9d7224 */ /* 0x000fe200078e009c */
[----:B------:R-:W-:Y:S01]  /*9b90*/  MOV R156, R152 ;  /* 0x00000098009c7202 */ /* 0x000fe20000000f00 */
[----:B------:R-:W-:Y:S03]  /*9ba0*/  IMAD.MOV.U32 R152, RZ, RZ, R175 ;  /* 0x000000ffff987224 */ /* 0x000fe600078e00af */
[----:B------:R-:W-:Y:S01]  /*9bb0*/  MOV R159, R157 ;  /* 0x0000009d009f7202 */ /* 0x000fe20000000f00 */
[----:B------:R-:W-:Y:S01]  /*9bc0*/  IMAD.MOV.U32 R158, RZ, RZ, R156 ;  /* 0x000000ffff9e7224 */ /* 0x000fe200078e009c */
[----:B------:R-:W-:Y:S01]  /*9bd0*/  MOV R157, R152 ;  /* 0x00000098009d7202 */ /* 0x000fe20000000f00 */
[-C--:B-1----:R-:W-:Y:S01]  /*9be0*/  HMMA.16816.F32.BF16 R84, R204, R144.reuse, R84 ;  /* 0x00000090cc54723c */ /* 0x082fe20000041854 */
[----:B------:R1:W-:Y:S02]  /*9bf0*/  MUFU.EX2 R175, R131 ;  /* 0x0000008300af7308 */ /* 0x0003e40000000800 */
[----:B------:R-:W-:Y:S01]  /*9c00*/  MOV R152, R173 ;  /* 0x000000ad00987202 */ /* 0x000fe20000000f00 */
[----:B------:R-:W-:Y:S01]  /*9c10*/  IMAD.MOV.U32 R156, RZ, RZ, R174 ;  /* 0x000000ffff9c7224 */ /* 0x000fe200078e00ae */
[----:B------:R-:W-:Y:S01]  /*9c20*/  MOV R191, R159 ;  /* 0x0000009f00bf7202 */ /* 0x000fe20000000f00 */
[----:B------:R-:W-:Y:S01]  /*9c30*/  IMAD.MOV.U32 R174, RZ, RZ, R162 ;  /* 0x000000ffffae7224 */ /* 0x000fe200078e00a2 */
[----:B------:R-:W-:Y:S01]  /*9c40*/  MOV R162, R240 ;  /* 0x000000f000a27202 */ /* 0x000fe20000000f00 */
[C---:B------:R-:W-:Y:S03]  /*9c50*/  HMMA.16816.F32.BF16 R88, R140.reuse, R144, R88 ;  /* 0x000000908c58723c */ /* 0x040fe60000041858 */
[----:B------:R4:W-:Y:S01]  /*9c60*/  MUFU.EX2 R200, R178 ;  /* 0x000000b200c87308 */ /* 0x0009e20000000800 */
[----:B------:R-:W-:Y:S01]  /*9c70*/  IMAD.MOV.U32 R187, RZ, RZ, R158 ;  /* 0x000000ffffbb7224 */ /* 0x000fe200078e009e */
[----:B------:R-:W-:Y:S01]  /*9c80*/  MOV R159, R157 ;  /* 0x0000009d009f7202 */ /* 0x000fe20000000f00 */
[----:B------:R-:W-:Y:S01]  /*9c90*/  IMAD.MOV.U32 R158, RZ, RZ, R156 ;  /* 0x000000ffff9e7224 */ /* 0x000fe200078e009c */
[----:B------:R-:W-:Y:S01]  /*9ca0*/  MOV R157, R152 ;  /* 0x00000098009d7202 */ /* 0x000fe20000000f00 */
[-C--:B------:R-:W-:Y:S04]  /*9cb0*/  HMMA.16816.F32.BF16 R92, R140, R146.reuse, R92 ;  /* 0x000000928c5c723c */ /* 0x080fe8000004185c */
[----:B------:R-:W-:Y:S01]  /*9cc0*/  MOV R152, R172 ;  /* 0x000000ac00987202 */ /* 0x000fe20000000f00 */
[----:B------:R-:W-:Y:S01]  /*9cd0*/  MUFU.EX2 R192, R192 ;  /* 0x000000c000c07308 */ /* 0x000fe20000000800 */
[----:B------:R-:W-:Y:S01]  /*9ce0*/  IMAD.MOV.U32 R156, RZ, RZ, R174 ;  /* 0x000000ffff9c7224 */ /* 0x000fe200078e00ae */
[----:B------:R-:W-:Y:S01]  /*9cf0*/  MOV R194, R191 ;  /* 0x000000bf00c27202 */ /* 0x000fe20000000f00 */
[C---:B------:R-:W-:Y:S01]  /*9d00*/  HMMA.16816.F32.BF16 R96, R204.reuse, R146, R96 ;  /* 0x00000092cc60723c */ /* 0x040fe20000041860 */
[----:B------:R-:W3:Y:S03]  /*9d10*/  LDSM.16.MT88.4 R144, [R229+0x2000] ;  /* 0x00200000e590783b */ /* 0x000ee60000004200 */
[----:B------:R-:W-:Y:S01]  /*9d20*/  IMAD.MOV.U32 R191, RZ, RZ, R187 ;  /* 0x000000ffffbf7224 */ /* 0x000fe200078e00bb */
[----:B------:R-:W-:Y:S01]  /*9d30*/  MOV R187, R159 ;  /* 0x0000009f00bb7202 */ /* 0x000fe20000000f00 */
[----:B------:R-:W-:Y:S01]  /*9d40*/  IMAD.MOV.U32 R159, RZ, RZ, R158 ;  /* 0x000000ffff9f7224 */ /* 0x000fe200078e009e */
[----:B------:R3:W-:Y:S01]  /*9d50*/  MUFU.EX2 R201, R179 ;  /* 0x000000b300c97308 */ /* 0x0007e20000000800 */
[----:B------:R-:W-:Y:S01]  /*9d60*/  MOV R158, R157 ;  /* 0x0000009d009e7202 */ /* 0x000fe20000000f00 */
[----:B-1----:R-:W2:Y:S03]  /*9d70*/  LDL.LU R131, [R1+0x88] ;  /* 0x0000880001837983 */ /* 0x002ea60000300800 */
[----:B----4-:R-:W-:Y:S01]  /*9d80*/  MOV R178, R154 ;  /* 0x0000009a00b27202 */ /* 0x010fe20000000f00 */
[----:B------:R1:W5:Y:S01]  /*9d90*/  LDL.LU R240, [R1+0x84] ;  /* 0x0000840001f07983 */ /* 0x0003620000300800 */
        /* <DEDUP_REMOVED lines=9> */
[----:B---3--:R-:W-:Y:S02]  /*9e30*/  F2FP.BF16.PACK_AB R149, R167, R165 ;  /* 0x000000a5a795723e */ /* 0x008fe400000010ff */
[----:B------:R-:W-:Y:S01]  /*9e40*/  MOV R252, R156 ;  /* 0x0000009c00fc7202 */ /* 0x000fe20000000f00 */
[----:B------:R-:W-:Y:S01]  /*9e50*/  IMAD.MOV.U32 R202, RZ, RZ, R157 ;  /* 0x000000ffffca7224 */ /* 0x000fe200078e009d */
[----:B------:R3:W-:Y:S01]  /*9e60*/  MUFU.EX2 R203, R182 ;  /* 0x000000b600cb7308 */ /* 0x0007e20000000800 */
[----:B------:R-:W-:Y:S01]  /*9e70*/  MOV R199, R158 ;  /* 0x0000009e00c77202 */ /* 0x000fe20000000f00 */
[----:B------:R-:W-:Y:S01]  /*9e80*/  IMAD.MOV.U32 R158, RZ, RZ, R150 ;  /* 0x000000ffff9e7224 */ /* 0x000fe200078e0096 */
[----:B------:R-:W-:Y:S02]  /*9e90*/  MOV R194, R191 ;  /* 0x000000bf00c27202 */ /* 0x000fe40000000f00 */
[----:B------:R-:W-:Y:S02]  /*9ea0*/  MOV R191, R224 ;  /* 0x000000e000bf7202 */ /* 0x000fe40000000f00 */
[----:B------:R-:W-:Y:S03]  /*9eb0*/  MOV R179, R162 ;  /* 0x000000a200b37202 */ /* 0x000fe60000000f00 */
[----:B------:R-:W-:Y:S01]  /*9ec0*/  MUFU.EX2 R195, R195 ;  /* 0x000000c300c37308 */ /* 0x000fe20000000800 */
[-C--:B------:R-:W-:Y:S09]  /*9ed0*/  HMMA.16816.F32.BF16 R100, R204, R144.reuse, R100 ;  /* 0x00000090cc64723c */ /* 0x080ff20000041864 */
[----:B------:R-:W-:Y:S01]  /*9ee0*/  MUFU.EX2 R194, R194 ;  /* 0x000000c200c27308 */ /* 0x000fe20000000800 */
[C---:B------:R-:W-:Y:S04]  /*9ef0*/  HMMA.16816.F32.BF16 R104, R140.reuse, R144, R104 ;  /* 0x000000908c68723c */ /* 0x040fe80000041868 */
[----:B---3--:R-:W-:Y:S04]  /*9f00*/  IMAD.MOV.U32 R182, RZ, RZ, R153 ;  /* 0x000000ffffb67224 */ /* 0x008fe800078e0099 */
[-C--:B------:R-:W-:Y:S01]  /*9f10*/  HMMA.16816.F32.BF16 R108, R140, R146.reuse, R108 ;  /* 0x000000928c6c723c */ /* 0x080fe2000004186c */
[----:B------:R-:W-:Y:S07]  /*9f20*/  MUFU.EX2 R193, R193 ;  /* 0x000000c100c17308 */ /* 0x000fee0000000800 */
[C---:B------:R-:W-:Y:S01]  /*9f30*/  HMMA.16816.F32.BF16 R112, R204.reuse, R146, R112 ;  /* 0x00000092cc70723c */ /* 0x040fe20000041870 */
[----:B------:R-:W3:Y:S02]  /*9f40*/  LDSM.16.MT88.4 R144, [R228+0x2000] ;  /* 0x00200000e490783b */ /* 0x000ee40000004200 */
[----:B------:R4:W-:Y:S10]  /*9f50*/  MUFU.EX2 R173, R249 ;  /* 0x000000f900ad7308 */ /* 0x0009f40000000800 */
[----:B------:R-:W-:Y:S10]  /*9f60*/  MUFU.EX2 R164, R247 ;  /* 0x000000f700a47308 */ /* 0x000ff40000000800 */
[----:B------:R-:W1:Y:S01]  /*9f70*/  MUFU.EX2 R166, R246 ;  /* 0x000000f600a67308 */ /* 0x000e620000000800 */
[----:B----4-:R-:W-:Y:S09]  /*9f80*/  MOV R249, R158 ;  /* 0x0000009e00f97202 */ /* 0x010ff20000000f00 */
[----:B------:R-:W4:Y:S01]  /*9f90*/  MUFU.EX2 R172, R245 ;  /* 0x000000f500ac7308 */ /* 0x000f220000000800 */
[-C--:B---3--:R-:W-:Y:S09]  /*9fa0*/  HMMA.16816.F32.BF16 R116, R204, R144.reuse, R116 ;  /* 0x00000090cc74723c */ /* 0x088ff20000041874 */
[----:B------:R-:W-:Y:S03]  /*9fb0*/  MUFU.EX2 R245, R231 ;  /* 0x000000e700f57308 */ /* 0x000fe60000000800 */
[----:B-1----:R-:W-:Y:S01]  /*9fc0*/  F2FP.BF16.PACK_AB R148, R166, R164 ;  /* 0x000000a4a694723e */ /* 0x002fe200000010ff */
[C---:B------:R-:W-:Y:S06]  /*9fd0*/  HMMA.16816.F32.BF16 R120, R140.reuse, R144, R120 ;  /* 0x000000908c78723c */ /* 0x040fec0000041878 */
[----:B------:R-:W-:Y:S02]  /*9fe0*/  MUFU.EX2 R174, R211 ;  /* 0x000000d300ae7308 */ /* 0x000fe40000000800 */
[-C--:B------:R-:W-:Y:S01]  /*9ff0*/  HMMA.16816.F32.BF16 R124, R140, R146.reuse, R124 ;  /* 0x000000928c7c723c */ /* 0x080fe2000004187c */
[----:B------:R-:W3:Y:S03]  /*a000*/  LDL.LU R140, [R1+0x8] ;  /* 0x00000800018c7983 */ /* 0x000ee60000300800 */
[----:B------:R-:W-:Y:S01]  /*a010*/  FMUL.FTZ R130, R132, R130 ;  /* 0x0000008284827220 */ /* 0x000fe20000410000 */
[----:B------:R-:W3:Y:S03]  /*a020*/  LDL.LU R2, [R1+0x4] ;  /* 0x0000040001027983 */ /* 0x000ee60000300800 */
[----:B------:R-:W1:Y:S01]  /*a030*/  MUFU.EX2 R190, R210 ;  /* 0x000000d200be7308 */ /* 0x000e620000000800 */
[----:B------:R-:W-:Y:S03]  /*a040*/  F2FP.BF16.PACK_AB R142, R176, R175 ;  /* 0x000000afb08e723e */ /* 0x000fe600000010ff */
[----:B------:R-:W-:Y:S02]  /*a050*/  F2FP.BF16.PACK_AB R141, R173, R169 ;  /* 0x000000a9ad8d723e */ /* 0x000fe400000010ff */
[----:B------:R-:W-:Y:S02]  /*a060*/  F2FP.BF16.PACK_AB R143, R177, R170 ;  /* 0x000000aab18f723e */ /* 0x000fe400000010ff */
[----:B----4-:R-:W-:Y:S02]  /*a070*/  F2FP.BF16.PACK_AB R150, R189, R172 ;  /* 0x000000acbd96723e */ /* 0x010fe400000010ff */
[----:B------:R-:W-:Y:S10]  /*a080*/  MUFU.EX2 R180, R180 ;  /* 0x000000b400b47308 */ /* 0x000ff40000000800 */
[----:B------:R-:W-:Y:S01]  /*a090*/  MUFU.EX2 R181, R181 ;  /* 0x000000b500b57308 */ /* 0x000fe20000000800 */
[----:B-1----:R-:W-:Y:S09]  /*a0a0*/  F2FP.BF16.PACK_AB R151, R190, R174 ;  /* 0x000000aebe97723e */ /* 0x002ff200000010ff */
[----:B------:R-:W-:Y:S10]  /*a0b0*/  MUFU.EX2 R196, R196 ;  /* 0x000000c400c47308 */ /* 0x000ff40000000800 */
[----:B------:R-:W-:Y:S10]  /*a0c0*/  MUFU.EX2 R191, R191 ;  /* 0x000000bf00bf7308 */ /* 0x000ff40000000800 */
[----:B------:R-:W-:Y:S10]  /*a0d0*/  MUFU.EX2 R199, R199 ;  /* 0x000000c700c77308 */ /* 0x000ff40000000800 */
[----:B------:R-:W-:Y:S10]  /*a0e0*/  MUFU.EX2 R179, R179 ;  /* 0x000000b300b37308 */ /* 0x000ff40000000800 */
[----:B------:R-:W-:Y:S10]  /*a0f0*/  MUFU.EX2 R182, R182 ;  /* 0x000000b600b67308 */ /* 0x000ff40000000800 */
[----:B------:R-:W-:Y:S10]  /*a100*/  MUFU.EX2 R178, R178 ;  /* 0x000000b200b27308 */ /* 0x000ff40000000800 */
[----:B------:R-:W-:Y:S10]  /*a110*/  MUFU.EX2 R252, R252 ;  /* 0x000000fc00fc7308 */ /* 0x000ff40000000800 */
[----:B------:R-:W-:Y:S01]  /*a120*/  MUFU.EX2 R249, R249 ;  /* 0x000000f900f97308 */ /* 0x000fe20000000800 */
[----:B--2---:R-:W-:Y:S07]  /*a130*/  FMUL.FTZ R131, R132, R131 ;  /* 0x0000008384837220 */ /* 0x004fee0000410000 */
[----:B------:R-:W-:Y:S01]  /*a140*/  HMMA.16816.F32.BF16 R128, R204, R146, R128 ;  /* 0x00000092cc80723c */ /* 0x000fe20000041880 */
[----:B------:R-:W1:Y:S06]  /*a150*/  LDSM.16.MT88.4 R144, [R225+0x800] ;  /* 0x00080000e190783b */ /* 0x000e6c0000004200 */
[----:B------:R-:W-:Y:S01]  /*a160*/  MOV R204, R152 ;  /* 0x0000009800cc7202 */ /* 0x000fe20000000f00 */
[----:B------:R-:W-:Y:S01]  /*a170*/  IMAD.MOV.U32 R205, RZ, RZ, R159 ;  /* 0x000000ffffcd7224 */ /* 0x000fe200078e009f */
[----:B------:R-:W-:Y:S01]  /*a180*/  MOV R206, R197 ;  /* 0x000000c500ce7202 */ /* 0x000fe20000000f00 */
[----:B------:R-:W-:Y:S01]  /*a190*/  LDSM.16.MT88.4 R156, [R229+0x1000] ;  /* 0x00100000e59c783b */ /* 0x000fe20000004200 */
[----:B------:R2:W-:Y:S01]  /*a1a0*/  MUFU.EX2 R251, R204 ;  /* 0x000000cc00fb7308 */ /* 0x0005e20000000800 */
[----:B------:R-:W-:Y:S02]  /*a1b0*/  IMAD.MOV.U32 R197, RZ, RZ, R163 ;  /* 0x000000ffffc57224 */ /* 0x000fe400078e00a3 */
[----:B------:R-:W-:Y:S02]  /*a1c0*/  IMAD.MOV.U32 R207, RZ, RZ, R198 ;  /* 0x000000ffffcf7224 */ /* 0x000fe400078e00c6 */
[----:B------:R-:W-:Y:S02]  /*a1d0*/  IMAD.MOV.U32 R198, RZ, RZ, R155 ;  /* 0x000000ffffc67224 */ /* 0x000fe400078e009b */
[----:B------:R-:W-:Y:S03]  /*a1e0*/  LDSM.16.MT88.4 R152, [R226+0x1000] ;  /* 0x00100000e298783b */ /* 0x000fe60000004200 */
[----:B------:R-:W-:Y:S05]  /*a1f0*/  MUFU.EX2 R247, R206 ;  /* 0x000000ce00f77308 */ /* 0x000fea0000000800 */
[----:B------:R-:W-:Y:S05]  /*a200*/  LDSM.16.MT88.4 R160, [R228+0x1000] ;  /* 0x00100000e4a0783b */ /* 0x000fea0000004200 */
[----:B------:R-:W4:Y:S01]  /*a210*/  MUFU.EX2 R197, R197 ;  /* 0x000000c500c57308 */ /* 0x000f220000000800 */
[----:B--2---:R-:W-:Y:S09]  /*a220*/  F2FP.BF16.PACK_AB R204, R183, R250 ;  /* 0x000000fab7cc723e */ /* 0x004ff200000010ff */
[----:B------:R-:W2:Y:S10]  /*a230*/  MUFU.EX2 R198, R198 ;  /* 0x000000c600c67308 */ /* 0x000eb40000000800 */
[----:B------:R2:W1:Y:S01]  /*a240*/  MUFU.EX2 R246, R207 ;  /* 0x000000cf00f67308 */ /* 0x0004620000000800 */
[----:B----4-:R-:W-:Y:S02]  /*a250*/  F2FP.BF16.PACK_AB R206, R197, R179 ;  /* 0x000000b3c5ce723e */ /* 0x010fe400000010ff */
[----:B--2---:R-:W-:Y:S01]  /*a260*/  F2FP.BF16.PACK_AB R207, R198, R178 ;  /* 0x000000b2c6cf723e */ /* 0x004fe200000010ff */
[----:B---3--:R-:W-:Y:S01]  /*a270*/  FFMA.FTZ R133, R133, R140, R213 ;  /* 0x0000008c85857223 */ /* 0x008fe200000100d5 */
[----:B------:R-:W-:Y:S01]  /*a280*/  F2FP.BF16.PACK_AB R140, R171, R168 ;  /* 0x000000a8ab8c723e */ /* 0x000fe200000010ff */
[----:B------:R-:W-:Y:S02]  /*a290*/  FFMA.FTZ R2, R132, R2, R212 ;  /* 0x0000000284027223 */ /* 0x000fe400000100d4 */
[----:B------:R-:W2:Y:S04]  /*a2a0*/  LDL.LU R132, [R1+0x10] ;  /* 0x0000100001847983 */ /* 0x000ea80000300800 */
[-C--:B-1----:R-:W-:Y:S01]  /*a2b0*/  HMMA.16816.F32.BF16 R4, R140, R144.reuse, R4 ;  /* 0x000000908c04723c */ /* 0x082fe20000041804 */
[----:B------:R1:W5:Y:S04]  /*a2c0*/  LDL.LU R224, [R1+0x80] ;  /* 0x0000800001e07983 */ /* 0x0003680000300800 */
[----:B------:R-:W-:Y:S03]  /*a2d0*/  FADD.FTZ R2, R218, R2 ;  /* 0x00000002da027221 */ /* 0x000fe60000010000 */
[C---:B------:R-:W-:Y:S04]  /*a2e0*/  HMMA.16816.F32.BF16 R8, R148.reuse, R144, R8 ;  /* 0x000000909408723c */ /* 0x040fe80000041808 */
[----:B------:R-:W-:Y:S02]  /*a2f0*/  FADD.FTZ R2, R219, R2 ;  /* 0x00000002db027221 */ /* 0x000fe40000010000 */
[----:B------:R-:W-:Y:S02]  /*a300*/  LDSM.16.MT88.4 R216, [R226+0x3800] ;  /* 0x00380000e2d8783b */ /* 0x000fe40000004200 */
[-C--:B------:R-:W-:Y:S08]  /*a310*/  HMMA.16816.F32.BF16 R12, R148, R146.reuse, R12 ;  /* 0x00000092940c723c */ /* 0x080ff0000004180c */
[C---:B------:R-:W-:Y:S01]  /*a320*/  HMMA.16816.F32.BF16 R16, R140.reuse, R146, R16 ;  /* 0x000000928c10723c */ /* 0x040fe20000041810 */
[----:B------:R-:W3:Y:S07]  /*a330*/  LDSM.16.MT88.4 R144, [R226+0x800] ;  /* 0x00080000e290783b */ /* 0x000eee0000004200 */
[-C--:B---3--:R-:W-:Y:S08]  /*a340*/  HMMA.16816.F32.BF16 R20, R140, R144.reuse, R20 ;  /* 0x000000908c14723c */ /* 0x088ff00000041814 */
[C---:B------:R-:W-:Y:S08]  /*a350*/  HMMA.16816.F32.BF16 R24, R148.reuse, R144, R24 ;  /* 0x000000909418723c */ /* 0x040ff00000041818 */
        /* <DEDUP_REMOVED lines=17> */
[----:B------:R-:W3:Y:S03]  /*a470*/  LDSM.16.MT88.4 R144, [R226+0x2800] ;  /* 0x00280000e290783b */ /* 0x000ee60000004200 */
[----:B--2---:R-:W-:Y:S05]  /*a480*/  FFMA.FTZ R138, R3, R132, R138 ;  /* 0x00000084038a7223 */ /* 0x004fea000001008a */
[----:B------:R-:W2:Y:S04]  /*a490*/  LDL.LU R3, [R1+0x14] ;  /* 0x0000140001037983 */ /* 0x000ea80000300800 */
[----:B------:R1:W5:Y:S01]  /*a4a0*/  LDL.LU R231, [R1+0x7c] ;  /* 0x00007c0001e77983 */ /* 0x0003620000300800 */
        /* <DEDUP_REMOVED lines=11> */
[C---:B------:R-:W-:Y:S07]  /*a560*/  HMMA.16816.F32.BF16 R120, R148.reuse, R144, R120 ;  /* 0x000000909478723c */ /* 0x040fee0000041878 */
[----:B------:R-:W-:Y:S01]  /*a570*/  F2FP.BF16.PACK_AB R144, R201, R181 ;  /* 0x000000b5c990723e */ /* 0x000fe200000010ff */
[-C--:B------:R-:W-:Y:S01]  /*a580*/  HMMA.16816.F32.BF16 R124, R148, R146.reuse, R124 ;  /* 0x00000092947c723c */ /* 0x080fe2000004187c */
[----:B------:R-:W3:Y:S03]  /*a590*/  LDSM.16.MT88.4 R148, [R225+0x1000] ;  /* 0x00100000e194783b */ /* 0x000ee60000004200 */
        /* <DEDUP_REMOVED lines=8> */
[-C--:B---3--:R-:W-:Y:S08]  /*a620*/  HMMA.16816.F32.BF16 R4, R140, R148.reuse, R4 ;  /* 0x000000948c04723c */ /* 0x088ff00000041804 */
[C---:B------:R-:W-:Y:S08]  /*a630*/  HMMA.16816.F32.BF16 R8, R144.reuse, R148, R8 ;  /* 0x000000949008723c */ /* 0x040ff00000041808 */
[-C--:B------:R-:W-:Y:S08]  /*a640*/  HMMA.16816.F32.BF16 R12, R144, R150.reuse, R12 ;  /* 0x00000096900c723c */ /* 0x080ff0000004180c */
[C---:B------:R-:W-:Y:S01]  /*a650*/  HMMA.16816.F32.BF16 R16, R140.reuse, R150, R16 ;  /* 0x000000968c10723c */ /* 0x040fe20000041810 */
[----:B------:R-:W3:Y:S07]  /*a660*/  LDSM.16.MT88.4 R148, [R225+0x3000] ;  /* 0x00300000e194783b */ /* 0x000eee0000004200 */
        /* <DEDUP_REMOVED lines=9> */
[----:B------:R-:W1:Y:S03]  /*a700*/  LDSM.16.MT88.4 R156, [R229+0x3000] ;  /* 0x00300000e59c783b */ /* 0x000e660000004200 */
[----:B--2---:R-:W-:Y:S02]  /*a710*/  FFMA.FTZ R132, R0, R3, R139 ;  /* 0x0000000300847223 */ /* 0x004fe4000001008b */
[----:B------:R-:W-:Y:S01]  /*a720*/  MUFU.EX2 R139, R242 ;  /* 0x000000f2008b7308 */ /* 0x000fe20000000800 */
[----:B------:R-:W-:Y:S01]  /*a730*/  FADD.FTZ R3, R220, R133 ;  /* 0x00000085dc037221 */ /* 0x000fe20000010000 */
[-C--:B------:R-:W-:Y:S04]  /*a740*/  HMMA.16816.F32.BF16 R52, R140, R160.reuse, R52 ;  /* 0x000000a08c34723c */ /* 0x080fe80000041834 */
[----:B------:R-:W-:Y:S02]  /*a750*/  FADD.FTZ R3, R222, R3 ;  /* 0x00000003de037221 */ /* 0x000fe40000010000 */
[----:B------:R-:W-:Y:S02]  /*a760*/  FADD.FTZ R0, R215, R138 ;  /* 0x0000008ad7007221 */ /* 0x000fe40000010000 */
[C---:B------:R-:W-:Y:S01]  /*a770*/  HMMA.16816.F32.BF16 R56, R144.reuse, R160, R56 ;  /* 0x000000a09038723c */ /* 0x040fe20000041838 */
[----:B------:R-:W2:Y:S03]  /*a780*/  MUFU.EX2 R138, R235 ;  /* 0x000000eb008a7308 */ /* 0x000ea60000000800 */
[----:B------:R-:W-:Y:S02]  /*a790*/  FADD.FTZ R133, R214, R0 ;  /* 0x00000000d6857221 */ /* 0x000fe40000010000 */
[----:B------:R-:W-:Y:S01]  /*a7a0*/  LDSM.16.MT88.4 R212, [R225+0x3800] ;  /* 0x00380000e1d4783b */ /* 0x000fe20000004200 */
[----:B------:R-:W-:Y:S01]  /*a7b0*/  FADD.FTZ R132, R208, R132 ;  /* 0x00000084d0847221 */ /* 0x000fe20000010000 */
[-C--:B------:R-:W-:Y:S04]  /*a7c0*/  HMMA.16816.F32.BF16 R60, R144, R162.reuse, R60 ;  /* 0x000000a2903c723c */ /* 0x080fe8000004183c */
[----:B------:R-:W-:Y:S01]  /*a7d0*/  FADD.FTZ R0, R209, R132 ;  /* 0x00000084d1007221 */ /* 0x000fe20000010000 */
[----:B------:R-:W-:Y:S01]  /*a7e0*/  F2FP.BF16.PACK_AB R208, R249, R252 ;  /* 0x000000fcf9d0723e */ /* 0x000fe200000010ff */
[----:B------:R-:W-:Y:S01]  /*a7f0*/  FADD.FTZ R132, R221, R2 ;  /* 0x00000002dd847221 */ /* 0x000fe20000010000 */
[----:B------:R-:W-:Y:S01]  /*a800*/  F2FP.BF16.PACK_AB R209, R245, R246 ;  /* 0x000000f6f5d1723e */ /* 0x000fe200000010ff */
[C---:B------:R-:W-:Y:S01]  /*a810*/  HMMA.16816.F32.BF16 R64, R140.reuse, R162, R64 ;  /* 0x000000a28c40723c */ /* 0x040fe20000041840 */
[----:B------:R-:W1:Y:S03]  /*a820*/  LDSM.16.MT88.4 R160, [R228+0x3000] ;  /* 0x00300000e4a0783b */ /* 0x000e660000004200 */
[----:B------:R-:W-:Y:S02]  /*a830*/  FADD.FTZ R2, R241, R133 ;  /* 0x00000085f1027221 */ /* 0x000fe40000010000 */
[----:B------:R-:W-:Y:S02]  /*a840*/  FADD.FTZ R0, R243, R0 ;  /* 0x00000000f3007221 */ /* 0x000fe40000010000 */
[-C--:B---3--:R-:W-:Y:S01]  /*a850*/  HMMA.16816.F32.BF16 R68, R140, R148.reuse, R68 ;  /* 0x000000948c44723c */ /* 0x088fe20000041844 */
[----:B------:R-:W-:Y:S03]  /*a860*/  LDSM.16.MT88.4 R220, [R229+0x3800] ;  /* 0x00380000e5dc783b */ /* 0x000fe60000004200 */
[----:B------:R-:W-:Y:S01]  /*a870*/  FADD.FTZ R132, R169, R132 ;  /* 0x00000084a9847221 */ /* 0x000fe20000010000 */
[----:B------:R-:W-:Y:S01]  /*a880*/  MOV R169, R194 ;  /* 0x000000c200a97202 */ /* 0x000fe20000000f00 */
[----:B------:R-:W-:Y:S01]  /*a890*/  FADD.FTZ R3, R248, R3 ;  /* 0x00000003f8037221 */ /* 0x000fe20000010000 */
[----:B--2---:R-:W-:Y:S01]  /*a8a0*/  F2FP.BF16.PACK_AB R211, R138, R139 ;  /* 0x0000008b8ad3723e */ /* 0x004fe200000010ff */
[C---:B------:R-:W-:Y:S01]  /*a8b0*/  HMMA.16816.F32.BF16 R72, R144.reuse, R148, R72 ;  /* 0x000000949048723c */ /* 0x040fe20000041848 */
[----:B------:R2:W5:Y:S01]  /*a8c0*/  LDL.LU R241, [R1+0x78] ;  /* 0x0000780001f17983 */ /* 0x0005620000300800 */
[----:B------:R3:W1:Y:S02]  /*a8d0*/  MUFU.EX2 R248, R205 ;  /* 0x000000cd00f87308 */ /* 0x0006640000000800 */
[----:B------:R-:W-:Y:S01]  /*a8e0*/  FADD.FTZ R3, R168, R3 ;  /* 0x00000003a8037221 */ /* 0x000fe20000010000 */
[----:B------:R2:W5:Y:S01]  /*a8f0*/  LDL.LU R242, [R1+0x74] ;  /* 0x0000740001f27983 */ /* 0x0005620000300800 */
[----:B------:R-:W-:Y:S02]  /*a900*/  IMAD.MOV.U32 R168, RZ, RZ, R195 ;  /* 0x000000ffffa87224 */ /* 0x000fe400078e00c3 */
[-C--:B------:R-:W-:Y:S01]  /*a910*/  HMMA.16816.F32.BF16 R76, R144, R150.reuse, R76 ;  /* 0x00000096904c723c */ /* 0x080fe2000004184c */
[----:B------:R2:W5:Y:S03]  /*a920*/  LDL.LU R243, [R1+0x70] ;  /* 0x0000700001f37983 */ /* 0x0005660000300800 */
[----:B------:R-:W-:Y:S01]  /*a930*/  FADD.FTZ R3, R171, R3 ;  /* 0x00000003ab037221 */ /* 0x000fe20000010000 */
[----:B------:R2:W5:Y:S01]  /*a940*/  LDL.LU R235, [R1+0x6c] ;  /* 0x00006c0001eb7983 */ /* 0x0005620000300800 */
[----:B------:R-:W-:Y:S02]  /*a950*/  IMAD.MOV.U32 R171, RZ, RZ, R193 ;  /* 0x000000ffffab7224 */ /* 0x000fe400078e00c1 */
[C---:B------:R-:W-:Y:S04]  /*a960*/  HMMA.16816.F32.BF16 R80, R140.reuse, R150, R80 ;  /* 0x000000968c50723c */ /* 0x040fe80000041850 */
[----:B------:R-:W-:Y:S01]  /*a970*/  FADD.FTZ R133, R173, R132 ;  /* 0x00000084ad857221 */ /* 0x000fe20000010000 */
[----:B------:R-:W-:Y:S01]  /*a980*/  MOV R173, R186 ;  /* 0x000000ba00ad7202 */ /* 0x000fe20000000f00 */
[----:B------:R-:W-:Y:S02]  /*a990*/  FADD.FTZ R2, R164, R2 ;  /* 0x00000002a4027221 */ /* 0x000fe40000010000 */
[-C--:B----4-:R-:W-:Y:S04]  /*a9a0*/  HMMA.16816.F32.BF16 R84, R140, R152.reuse, R84 ;  /* 0x000000988c54723c */ /* 0x090fe80000041854 */
[----:B---3--:R-:W-:Y:S01]  /*a9b0*/  F2FP.BF16.PACK_AB R205, R182, R251 ;  /* 0x000000fbb6cd723e */ /* 0x008fe200000010ff */
[----:B------:R-:W-:Y:S01]  /*a9c0*/  FADD.FTZ R133, R170, R133 ;  /* 0x00000085aa857221 */ /* 0x000fe20000010000 */
[----:B-1----:R-:W-:Y:S01]  /*a9d0*/  F2FP.BF16.PACK_AB R210, R247, R248 ;  /* 0x000000f8f7d2723e */ /* 0x002fe200000010ff */
[----:B------:R-:W-:Y:S01]  /*a9e0*/  IMAD.MOV.U32 R170, RZ, RZ, R192 ;  /* 0x000000ffffaa7224 */ /* 0x000fe200078e00c0 */
[C---:B------:R-:W-:Y:S01]  /*a9f0*/  HMMA.16816.F32.BF16 R88, R144.reuse, R152, R88 ;  /* 0x000000989058723c */ /* 0x040fe20000041858 */
[----:B------:R-:W-:Y:S03]  /*aa00*/  LDSM.16.MT88.4 R192, [R229+0x1800] ;  /* 0x00180000e5c0783b */ /* 0x000fe60000004200 */
[----:B------:R-:W-:Y:S02]  /*aa10*/  FADD.FTZ R0, R165, R0 ;  /* 0x00000000a5007221 */ /* 0x000fe40000010000 */
[----:B------:R-:W-:Y:S01]  /*aa20*/  FADD.FTZ R132, R166, R2 ;  /* 0x00000002a6847221 */ /* 0x000fe20000010000 */
[----:B------:R-:W-:Y:S01]  /*aa30*/  MOV R166, R188 ;  /* 0x000000bc00a67202 */ /* 0x000fe20000000f00 */
[-C--:B------:R-:W-:Y:S04]  /*aa40*/  HMMA.16816.F32.BF16 R92, R144, R154.reuse, R92 ;  /* 0x0000009a905c723c */ /* 0x080fe8000004185c */
[----:B------:R-:W-:Y:S02]  /*aa50*/  IMAD.MOV.U32 R188, RZ, RZ, R185 ;  /* 0x000000ffffbc7224 */ /* 0x000fe400078e00b9 */
[----:B------:R-:W-:Y:S02]  /*aa60*/  FADD.FTZ R2, R167, R0 ;  /* 0x00000000a7027221 */ /* 0x000fe40000010000 */
[C---:B------:R-:W-:Y:S01]  /*aa70*/  HMMA.16816.F32.BF16 R96, R140.reuse, R154, R96 ;  /* 0x0000009a8c60723c */ /* 0x040fe20000041860 */
[----:B------:R-:W1:Y:S03]  /*aa80*/  LDSM.16.MT88.4 R152, [R225+0x1800] ;  /* 0x00180000e198783b */ /* 0x000e660000004200 */
[----:B------:R-:W-:Y:S02]  /*aa90*/  IMAD.MOV.U32 R167, RZ, RZ, R187 ;  /* 0x000000ffffa77224 */ /* 0x000fe400078e00bb */
[----:B------:R-:W-:Y:S01]  /*aaa0*/  FADD.FTZ R0, R175, R3 ;  /* 0x00000003af007221 */ /* 0x000fe20000010000 */
[----:B------:R-:W-:Y:S01]  /*aab0*/  MOV R175, R184 ;  /* 0x000000b800af7202 */ /* 0x000fe20000000f00 */
[-C--:B------:R-:W-:Y:S01]  /*aac0*/  HMMA.16816.F32.BF16 R100, R140, R156.reuse, R100 ;  /* 0x0000009c8c64723c */ /* 0x080fe20000041864 */
[----:B------:R-:W3:Y:S03]  /*aad0*/  LDSM.16.MT88.4 R184, [R226+0x1800] ;  /* 0x00180000e2b8783b */ /* 0x000ee60000004200 */
[----:B------:R-:W-:Y:S02]  /*aae0*/  FADD.FTZ R165, R172, R132 ;  /* 0x00000084aca57221 */ /* 0x000fe40000010000 */
[----:B------:R-:W-:Y:S01]  /*aaf0*/  FADD.FTZ R164, R174, R2 ;  /* 0x00000002aea47221 */ /* 0x000fe20000010000 */
[----:B------:R-:W-:Y:S01]  /*ab00*/  MOV R2, R189 ;  /* 0x000000bd00027202 */ /* 0x000fe20000000f00 */
[C---:B------:R-:W-:Y:S04]  /*ab10*/  HMMA.16816.F32.BF16 R104, R144.reuse, R156, R104 ;  /* 0x0000009c9068723c */ /* 0x040fe80000041868 */
[----:B------:R-:W-:Y:S02]  /*ab20*/  FADD.FTZ R3, R177, R133 ;  /* 0x00000085b1037221 */ /* 0x000fe40000010000 */
[----:B------:R-:W-:Y:S01]  /*ab30*/  FADD.FTZ R132, R176, R0 ;  /* 0x00000000b0847221 */ /* 0x000fe20000010000 */
[----:B------:R-:W-:Y:S01]  /*ab40*/  MOV R156, R202 ;  /* 0x000000ca009c7202 */ /* 0x000fe20000000f00 */
[-C--:B------:R-:W-:Y:S04]  /*ab50*/  HMMA.16816.F32.BF16 R108, R144, R158.reuse, R108 ;  /* 0x0000009e906c723c */ /* 0x080fe8000004186c */
[----:B------:R-:W-:Y:S01]  /*ab60*/  IMAD.MOV.U32 R157, RZ, RZ, R203 ;  /* 0x000000ffff9d7224 */ /* 0x000fe200078e00cb */
[----:B------:R-:W-:Y:S01]  /*ab70*/  MOV R133, R156 ;  /* 0x0000009c00857202 */ /* 0x000fe20000000f00 */
[----:B------:R-:W-:Y:S02]  /*ab80*/  IMAD.MOV.U32 R0, RZ, RZ, R190 ;  /* 0x000000ffff007224 */ /* 0x000fe400078e00be */
[C---:B------:R-:W-:Y:S07]  /*ab90*/  HMMA.16816.F32.BF16 R112, R140.reuse, R158, R112 ;  /* 0x0000009e8c70723c */ /* 0x040fee0000041870 */
[----:B------:R-:W-:Y:S01]  /*aba0*/  IMAD.MOV.U32 R159, RZ, RZ, R201 ;  /* 0x000000ffff9f7224 */ /* 0x000fe200078e00c9 */
[-C--:B------:R-:W-:Y:S04]  /*abb0*/  HMMA.16816.F32.BF16 R116, R140, R160.reuse, R116 ;  /* 0x000000a08c74723c */ /* 0x080fe80000041874 */
[----:B------:R-:W-:Y:S02]  /*abc0*/  MOV R158, R200 ;  /* 0x000000c8009e7202 */ /* 0x000fe40000000f00 */
[----:B------:R-:W4:Y:S02]  /*abd0*/  LDSM.16.MT88.4 R200, [R228+0x1800] ;  /* 0x00180000e4c8783b */ /* 0x000f240000004200 */
[C---:B------:R-:W-:Y:S08]  /*abe0*/  HMMA.16816.F32.BF16 R120, R144.reuse, R160, R120 ;  /* 0x000000a09078723c */ /* 0x040ff00000041878 */
[-C--:B------:R-:W-:Y:S08]  /*abf0*/  HMMA.16816.F32.BF16 R124, R144, R162.reuse, R124 ;  /* 0x000000a2907c723c */ /* 0x080ff0000004187c */
[----:B------:R-:W-:Y:S08]  /*ac00*/  HMMA.16816.F32.BF16 R128, R140, R162, R128 ;  /* 0x000000a28c80723c */ /* 0x000ff00000041880 */
[-C--:B-1----:R-:W-:Y:S01]  /*ac10*/  HMMA.16816.F32.BF16 R140, R204, R152.reuse, R4 ;  /* 0x00000098cc8c723c */ /* 0x082fe20000041804 */
[----:B------:R-:W1:Y:S07]  /*ac20*/  LDSM.16.MT88.4 R4, [R228+0x3800] ;  /* 0x00380000e404783b */ /* 0x000e6e0000004200 */
[C---:B------:R-:W-:Y:S07]  /*ac30*/  HMMA.16816.F32.BF16 R144, R208.reuse, R152, R8 ;  /* 0x00000098d090723c */ /* 0x040fee0000041808 */
[----:B------:R-:W-:Y:S01]  /*ac40*/  IMAD.MOV.U32 R9, RZ, RZ, R159 ;  /* 0x000000ffff097224 */ /* 0x000fe200078e009f */
[-C--:B------:R-:W-:Y:S04]  /*ac50*/  HMMA.16816.F32.BF16 R148, R208, R154.reuse, R12 ;  /* 0x0000009ad094723c */ /* 0x080fe8000004180c */
[----:B------:R-:W-:Y:S01]  /*ac60*/  IMAD.MOV.U32 R10, RZ, RZ, R157 ;  /* 0x000000ffff0a7224 */ /* 0x000fe200078e009d */
[----:B------:R-:W-:Y:S02]  /*ac70*/  MOV R11, R199 ;  /* 0x000000c7000b7202 */ /* 0x000fe40000000f00 */
[----:B------:R-:W-:Y:S01]  /*ac80*/  IMAD.MOV.U32 R15, RZ, RZ, R198 ;  /* 0x000000ffff0f7224 */ /* 0x000fe200078e00c6 */
[C---:B------:R-:W-:Y:S04]  /*ac90*/  HMMA.16816.F32.BF16 R160, R204.reuse, R154, R16 ;  /* 0x0000009acca0723c */ /* 0x040fe80000041810 */
[----:B------:R-:W-:Y:S01]  /*aca0*/  MOV R8, R191 ;  /* 0x000000bf00087202 */ /* 0x000fe20000000f00 */
[----:B------:R-:W-:Y:S01]  /*acb0*/  IMAD.MOV.U32 R12, RZ, RZ, R179 ;  /* 0x000000ffff0c7224 */ /* 0x000fe200078e00b3 */
[----:B------:R-:W-:Y:S01]  /*acc0*/  MOV R14, R197 ;  /* 0x000000c5000e7202 */ /* 0x000fe20000000f00 */
[----:B------:R-:W-:Y:S01]  /*acd0*/  IMAD.MOV.U32 R16, RZ, RZ, R173 ;  /* 0x000000ffff107224 */ /* 0x000fe200078e00ad */
[----:B------:R-:W-:Y:S01]  /*ace0*/  MOV R17, R175 ;  /* 0x000000af00117202 */ /* 0x000fe20000000f00 */
[----:B------:R-:W-:Y:S01]  /*acf0*/  IMAD.MOV.U32 R18, RZ, RZ, R183 ;  /* 0x000000ffff127224 */ /* 0x000fe200078e00b7 */
[-C--:B---3--:R-:W-:Y:S03]  /*ad00*/  HMMA.16816.F32.BF16 R172, R204, R184.reuse, R20 ;  /* 0x000000b8ccac723c */ /* 0x088fe60000041814 */
[----:B------:R-:W-:Y:S01]  /*ad10*/  MOV R13, R178 ;  /* 0x000000b2000d7202 */ /* 0x000fe20000000f00 */
[----:B------:R-:W-:Y:S01]  /*ad20*/  FADD.FTZ R8, R8, R132 ;  /* 0x0000008408087221 */ /* 0x000fe20000010000 */
[----:B------:R-:W-:Y:S02]  /*ad30*/  MOV R19, R182 ;  /* 0x000000b600137202 */ /* 0x000fe40000000f00 */
[----:B------:R-:W-:Y:S01]  /*ad40*/  MOV R23, R170 ;  /* 0x000000aa00177202 */ /* 0x000fe20000000f00 */
[C---:B------:R-:W-:Y:S04]  /*ad50*/  HMMA.16816.F32.BF16 R152, R208.reuse, R184, R24 ;  /* 0x000000b8d098723c */ /* 0x040fe80000041818 */
[----:B------:R-:W-:Y:S01]  /*ad60*/  IMAD.MOV.U32 R22, RZ, RZ, R167 ;  /* 0x000000ffff167224 */ /* 0x000fe200078e00a7 */
[----:B------:R-:W-:Y:S01]  /*ad70*/  MOV R21, R166 ;  /* 0x000000a600157202 */ /* 0x000fe20000000f00 */
[----:B------:R-:W-:Y:S01]  /*ad80*/  IMAD.MOV.U32 R20, RZ, RZ, R171 ;  /* 0x000000ffff147224 */ /* 0x000fe200078e00ab */
[----:B------:R-:W-:Y:S01]  /*ad90*/  MOV R25, R158 ;  /* 0x0000009e00197202 */ /* 0x000fe20000000f00 */
[----:B------:R-:W-:Y:S01]  /*ada0*/  IMAD.MOV.U32 R26, RZ, RZ, R168 ;  /* 0x000000ffff1a7224 */ /* 0x000fe200078e00a8 */
[-C--:B------:R-:W-:Y:S03]  /*adb0*/  HMMA.16816.F32.BF16 R156, R208, R186.reuse, R28 ;  /* 0x000000bad09c723c */ /* 0x080fe6000004181c */
[----:B------:R-:W-:Y:S01]  /*adc0*/  MOV R27, R169 ;  /* 0x000000a9001b7202 */ /* 0x000fe20000000f00 */
[----:B------:R-:W-:Y:S01]  /*add0*/  FADD.FTZ R11, R11, R8 ;  /* 0x000000080b0b7221 */ /* 0x000fe20000010000 */
[----:B------:R-:W-:Y:S01]  /*ade0*/  MOV R132, R137 ;  /* 0x0000008900847202 */ /* 0x000fe20000000f00 */
[----:B------:R-:W-:Y:S01]  /*adf0*/  IMAD.MOV.U32 R24, RZ, RZ, R196 ;  /* 0x000000ffff187224 */ /* 0x000fe200078e00c4 */
[----:B------:R-:W-:Y:S01]  /*ae00*/  MOV R30, R180 ;  /* 0x000000b4001e7202 */ /* 0x000fe20000000f00 */
[C---:B------:R-:W-:Y:S01]  /*ae10*/  HMMA.16816.F32.BF16 R184, R204.reuse, R186, R32 ;  /* 0x000000baccb8723c */ /* 0x040fe20000041820 */
[----:B------:R-:W3:Y:S03]  /*ae20*/  LDL R34, [R1+0x38] ;  /* 0x0000380001227983 */ /* 0x000ee60000100800 */
[----:B------:R-:W-:Y:S01]  /*ae30*/  IMAD.MOV.U32 R28, RZ, RZ, R165 ;  /* 0x000000ffff1c7224 */ /* 0x000fe200078e00a5 */
[----:B------:R-:W-:Y:S01]  /*ae40*/  MOV R29, R164 ;  /* 0x000000a4001d7202 */ /* 0x000fe20000000f00 */
[----:B------:R-:W-:Y:S02]  /*ae50*/  FADD.FTZ R3, R30, R3 ;  /* 0x000000031e037221 */ /* 0x000fe40000010000 */
[----:B------:R-:W-:Y:S02]  /*ae60*/  IMAD.MOV.U32 R35, RZ, RZ, R188 ;  /* 0x000000ffff237224 */ /* 0x000fe400078e00bc */
[-C--:B------:R-:W-:Y:S03]  /*ae70*/  HMMA.16816.F32.BF16 R188, R204, R192.reuse, R36 ;  /* 0x000000c0ccbc723c */ /* 0x080fe60000041824 */
[----:B------:R-:W-:Y:S02]  /*ae80*/  FADD.FTZ R10, R10, R3 ;  /* 0x000000030a0a7221 */ /* 0x000fe40000010000 */
[----:B------:R-:W-:Y:S02]  /*ae90*/  FADD.FTZ R3, R26, R11 ;  /* 0x0000000b1a037221 */ /* 0x000fe40000010000 */
[----:B------:R-:W-:Y:S01]  /*aea0*/  IMAD.MOV.U32 R31, RZ, RZ, R181 ;  /* 0x000000ffff1f7224 */ /* 0x000fe200078e00b5 */
        /* <DEDUP_REMOVED lines=9> */
[-C--:B----4-:R-:W-:Y:S04]  /*af40*/  HMMA.16816.F32.BF16 R196, R204, R200.reuse, R52 ;  /* 0x000000c8ccc4723c */ /* 0x090fe80000041834 */
        /* <DEDUP_REMOVED lines=22> */
[----:B------:R-:W-:Y:S01]  /*b0b0*/  MOV R222, R133 ;  /* 0x0000008500de7202 */ /* 0x000fe20000000f00 */
        /* <DEDUP_REMOVED lines=22> */
[----:B------:R-:W-:Y:S02]  /*b220*/  FADD.FTZ R2, R138, R0 ;  /* 0x000000008a027221 */ /* 0x000fe40000010000 */
[----:B------:R-:W-:Y:S01]  /*b230*/  IMAD.MOV.U32 R0, RZ, RZ, R133 ;  /* 0x000000ffff007224 */ /* 0x000fe200078e0085 */
[----:B------:R2:W-:Y:S01]  /*b240*/  STL [R1+0x10], R3 ;  /* 0x0000100301007387 */ /* 0x0005e20000100800 */
[----:B------:R-:W-:Y:S02]  /*b250*/  IMAD.MOV.U32 R133, RZ, RZ, R136 ;  /* 0x000000ffff857224 */ /* 0x000fe400078e0088 */
[----:B------:R-:W-:Y:S01]  /*b260*/  IMAD.MOV.U32 R138, RZ, RZ, R135 ;  /* 0x000000ffff8a7224 */ /* 0x000fe200078e0087 */
[----:B------:R2:W-:Y:S04]  /*b270*/  STL [R1+0x14], R2 ;  /* 0x0000140201007387 */ /* 0x0005e80000100800 */
[----:B------:R2:W-:Y:S01]  /*b280*/  STL [R1], R0 ;  /* 0x0000000001007387 */ /* 0x0005e20000100800 */
[----:B---3--:R-:W-:Y:S11]  /*b290*/  ISETP.GT.AND P0, PT, R35, R34, PT ;  /* 0x000000222300720c */ /* 0x008ff60003f04270 */
[----:B------:R-:W-:Y:S02]  /*b2a0*/  @!UPT UIADD3 URZ, URZ, URZ, URZ ;  /* 0x0000003f3f3ff290 */ /* 0x000fe4000fffe03f */
[----:B--2---:R-:W-:-:S05]  /*b2b0*/  @P0 BRA `(.L_x_2295) ;  /* 0xffffb3e000000947 */ /* 0x004fca000383ffff */
.L_x_2294:
[----:B-1----:R-:W2:Y:S02]  /*b2c0*/  LDL R0, [R1+0x18] ;  /* 0x0000180001007983 */ /* 0x002ea40000100800 */
[----:B--2---:R-:W-:-:S13]  /*b2d0*/  ISETP.GE.AND P0, PT, R222, R0, PT ;  /* 0x00000000de00720c */ /* 0x004fda0003f06270 */
[----:B------:R-:W-:Y:S05]  /*b2e0*/  @!P0 BRA `(.L_x_2296) ;  /* 0x000041a000008947 */ /* 0x000fea0003800000 */
[----:B------:R-:W-:Y:S01]  /*b2f0*/  IMAD.MOV.U32 R132, RZ, RZ, R136 ;  /* 0x000000ffff847224 */ /* 0x000fe200078e0088 */
[----:B------:R-:W-:Y:S01]  /*b300*/  MOV R139, R134 ;  /* 0x00000086008b7202 */ /* 0x000fe20000000f00 */
[----:B------:R-:W-:Y:S01]  /*b310*/  IMAD.MOV.U32 R3, RZ, RZ, R137 ;  /* 0x000000ffff037224 */ /* 0x000fe200078e0089 */
[----:B------:R-:W-:Y:S02]  /*b320*/  MOV R138, R135 ;  /* 0x00000087008a7202 */ /* 0x000fe40000000f00 */
.L_x_2297:
        /* <DEDUP_REMOVED lines=17> */
[----:B------:R-:W4:Y:S04]  /*b440*/  LDL R136, [R1+0x34] ;  /* 0x0000340001887983 */ /* 0x000f280000100800 */
[----:B------:R-:W3:Y:S08]  /*b450*/  LDSM.16.M88.4 R48, [R224+0x1000] ;  /* 0x00100000e030783b */ /* 0x000ef00000000200 */
[----:B------:R-:W3:Y:S01]  /*b460*/  LDSM.16.M88.4 R204, [R224+0x1800] ;  /* 0x00180000e0cc783b */ /* 0x000ee20000000200 */
[-C--:B-1----:R-:W-:Y:S07]  /*b470*/  HMMA.16816.F32.BF16 R4, R64, R16.reuse, RZ ;  /* 0x000000104004723c */ /* 0x082fee00000418ff */
[----:B------:R-:W4:Y:S01]  /*b480*/  LDL.64 R216, [R1+0x28] ;  /* 0x0000280001d87983 */ /* 0x000f220000100a00 */
[C---:B--2---:R-:W-:Y:S05]  /*b490*/  HMMA.16816.F32.BF16 R8, R60.reuse, R16, RZ ;  /* 0x000000103c08723c */ /* 0x044fea00000418ff */
[----:B------:R-:W-:Y:S03]  /*b4a0*/  LDSM.16.M88.4 R208, [R233] ;  /* 0x00000000e9d0783b */ /* 0x000fe60000000200 */
[-C--:B------:R-:W-:Y:S05]  /*b4b0*/  HMMA.16816.F32.BF16 R12, R60, R18.reuse, RZ ;  /* 0x000000123c0c723c */ /* 0x080fea00000418ff */
[----:B------:R-:W1:Y:S03]  /*b4c0*/  LDSM.16.M88.4 R212, [R235] ;  /* 0x00000000ebd4783b */ /* 0x000e660000000200 */
[C---:B------:R-:W-:Y:S05]  /*b4d0*/  HMMA.16816.F32.BF16 R16, R64.reuse, R18, RZ ;  /* 0x000000124010723c */ /* 0x040fea00000418ff */
[----:B------:R2:W-:Y:S04]  /*b4e0*/  STL [R1+0x74], R129 ;  /* 0x0000748101007387 */ /* 0x0005e80000100800 */
[----:B------:R-:W-:Y:S01]  /*b4f0*/  STL [R1+0x70], R130 ;  /* 0x0000708201007387 */ /* 0x000fe20000100800 */
[-C--:B---3--:R-:W-:Y:S03]  /*b500*/  HMMA.16816.F32.BF16 R20, R64, R32.reuse, RZ ;  /* 0x000000204014723c */ /* 0x088fe600000418ff */
[----:B------:R3:W-:Y:S05]  /*b510*/  STL [R1+0x6c], R131 ;  /* 0x00006c8301007387 */ /* 0x0007ea0000100800 */
[C---:B------:R-:W-:Y:S08]  /*b520*/  HMMA.16816.F32.BF16 R24, R60.reuse, R32, RZ ;  /* 0x000000203c18723c */ /* 0x040ff000000418ff */
[-C--:B------:R-:W-:Y:S01]  /*b530*/  HMMA.16816.F32.BF16 R28, R60, R34.reuse, RZ ;  /* 0x000000223c1c723c */ /* 0x080fe200000418ff */
[----:B--2---:R-:W2:Y:S07]  /*b540*/  LDL R129, [R1+0x18] ;  /* 0x0000180001817983 */ /* 0x004eae0000100800 */
[C---:B------:R-:W-:Y:S01]  /*b550*/  HMMA.16816.F32.BF16 R32, R64.reuse, R34, RZ ;  /* 0x000000224020723c */ /* 0x040fe200000418ff */
[----:B---3--:R-:W3:Y:S07]  /*b560*/  LDL.64 R130, [R1+0x20] ;  /* 0x0000200001827983 */ /* 0x008eee0000100a00 */
        /* <DEDUP_REMOVED lines=21> */
[-C--:B------:R-:W-:Y:S04]  /*b6c0*/  HMMA.16816.F32.BF16 R44, R204, R214.reuse, R44 ;  /* 0x000000d6cc2c723c */ /* 0x080fe8000004182c */
[C---:B----4-:R-:W-:Y:S04]  /*b6d0*/  IADD3 R2, P1, R0.reuse, R216, RZ ;  /* 0x000000d800027210 */ /* 0x050fe80007f3e0ff */
[C---:B------:R-:W-:Y:S01]  /*b6e0*/  HMMA.16816.F32.BF16 R48, R208.reuse, R214, R48 ;  /* 0x000000d6d030723c */ /* 0x040fe20000041830 */
[----:B------:R-:W1:Y:S03]  /*b6f0*/  LDSM.16.M88.4 R212, [R241] ;  /* 0x00000000f1d4783b */ /* 0x000e660000000200 */
[C---:B------:R-:W-:Y:S02]  /*b700*/  IADD3.X R134, R133.reuse, R136, RZ, P1, !PT ;  /* 0x0000008885867210 */ /* 0x040fe40000ffe4ff */
[----:B------:R-:W-:Y:S06]  /*b710*/  IADD3 R0, P2, P1, R0, 0x40, R216 ;  /* 0x0000004000007810 */ /* 0x000fec000795e0d8 */
[----:B------:R-:W-:Y:S01]  /*b720*/  IADD3.X R133, R133, RZ, R136, P2, P1 ;  /* 0x000000ff85857210 */ /* 0x000fe200017e2488 */
        /* <DEDUP_REMOVED lines=20> */
[----:B------:R-:W-:Y:S02]  /*b870*/  IADD3.X R135, R137, R2, RZ, P0, !PT ;  /* 0x0000000289877210 */ /* 0x000fe400007fe4ff */
[C---:B--2---:R-:W-:Y:S03]  /*b880*/  ISETP.GT.AND P0, PT, R222.reuse, R129, PT ;  /* 0x00000081de00720c */ /* 0x044fe60003f04270 */
[----:B------:R-:W2:Y:S01]  /*b890*/  LDL R129, [R1+0x30] ;  /* 0x0000300001817983 */ /* 0x000ea20000100800 */
[----:B------:R-:W-:Y:S01]  /*b8a0*/  IMAD.X R205, R135, 0x1, R2, P1 ;  /* 0x0000000187cd7824 */ /* 0x000fe200008e0602 */
[----:B------:R-:W-:Y:S02]  /*b8b0*/  IADD3 R222, R222, -0x1, RZ ;  /* 0xffffffffdede7810 */ /* 0x000fe40007ffe0ff */
        /* <DEDUP_REMOVED lines=25> */
[-C--:B------:R-:W-:Y:S01]  /*ba50*/  HMMA.16816.F32.BF16 R60, R212, R210.reuse, R60 ;  /* 0x000000d2d43c723c */ /* 0x080fe2000004183c */
[----:B------:R-:W-:Y:S07]  /*ba60*/  LDSM.16.M88.4 R212, [R234+0x2000] ;  /* 0x00200000ead4783b */ /* 0x000fee0000000200 */
[----:B------:R-:W-:Y:S01]  /*ba70*/  HMMA.16816.F32.BF16 R64, R204, R210, R64 ;  /* 0x000000d2cc40723c */ /* 0x000fe20000041840 */
[----:B------:R-:W-:Y:S08]  /*ba80*/  LDSM.16.M88.4 R204, [R234] ;  /* 0x00000000eacc783b */ /* 0x000ff00000000200 */
[----:B------:R-:W4:Y:S02]  /*ba90*/  LDSM.16.M88.4 R208, [R227] ;  /* 0x00000000e3d0783b */ /* 0x000f240000000200 */
        /* <DEDUP_REMOVED lines=20> */
[----:B------:R-:W-:Y:S08]  /*bbe0*/  LDSM.16.M88.4 R204, [R231+0x4000] ;  /* 0x00400000e7cc783b */ /* 0x000ff00000000200 */
[----:B------:R-:W4:Y:S02]  /*bbf0*/  LDSM.16.M88.4 R208, [R224+0x2000] ;  /* 0x00200000e0d0783b */ /* 0x000f240000000200 */
        /* <DEDUP_REMOVED lines=21> */
[----:B------:R-:W4:Y:S02]  /*bd50*/  LDSM.16.M88.4 R208, [R240] ;  /* 0x00000000f0d0783b */ /* 0x000f240000000200 */
[-C--:B----4-:R-:W-:Y:S08]  /*bd60*/  HMMA.16816.F32.BF16 R4, R204, R208.reuse, R4 ;  /* 0x000000d0cc04723c */ /* 0x090ff00000041804 */
[C---:B------:R-:W-:Y:S08]  /*bd70*/  HMMA.16816.F32.BF16 R8, R212.reuse, R208, R8 ;  /* 0x000000d0d408723c */ /* 0x040ff00000041808 */
[-C--:B------:R-:W-:Y:S08]  /*bd80*/  HMMA.16816.F32.BF16 R12, R212, R210.reuse, R12 ;  /* 0x000000d2d40c723c */ /* 0x080ff0000004180c */
[C---:B------:R-:W-:Y:S01]  /*bd90*/  HMMA.16816.F32.BF16 R16, R204.reuse, R210, R16 ;  /* 0x000000d2cc10723c */ /* 0x040fe20000041810 */
[----:B------:R-:W4:Y:S07]  /*bda0*/  LDSM.16.M88.4 R208, [R239] ;  /* 0x00000000efd0783b */ /* 0x000f2e0000000200 */
        /* <DEDUP_REMOVED lines=43> */
[----:B------:R-:W4:Y:S03]  /*c060*/  LDSM.16.M88.4 R208, [R227+0x2800] ;  /* 0x00280000e3d0783b */ /* 0x000f260000000200 */
[----:B------:R-:W-:Y:S02]  /*c070*/  FMNMX.FTZ R0, R4, R3, !PT ;  /* 0x0000000304007209 */ /* 0x000fe40007810000 */
[----:B------:R-:W-:Y:S02]  /*c080*/  FMNMX.FTZ R2, R6, R132, !PT ;  /* 0x0000008406027209 */ /* 0x000fe40007810000 */
[----:B-1----:R-:W-:Y:S04]  /*c090*/  FMNMX.FTZ R134, R10, R139, !PT ;  /* 0x0000008b0a867209 */ /* 0x002fe80007810000 */
        /* <DEDUP_REMOVED lines=13> */
[-C--:B----4-:R-:W-:Y:S08]  /*c170*/  HMMA.16816.F32.BF16 R20, R204, R208.reuse, R20 ;  /* 0x000000d0cc14723c */ /* 0x090ff00000041814 */
[C---:B------:R-:W-:Y:S08]  /*c180*/  HMMA.16816.F32.BF16 R24, R212.reuse, R208, R24 ;  /* 0x000000d0d418723c */ /* 0x040ff00000041818 */
[-C--:B------:R-:W-:Y:S08]  /*c190*/  HMMA.16816.F32.BF16 R28, R212, R210.reuse, R28 ;  /* 0x000000d2d41c723c */ /* 0x080ff0000004181c */
[C---:B------:R-:W-:Y:S01]  /*c1a0*/  HMMA.16816.F32.BF16 R32, R204.reuse, R210, R32 ;  /* 0x000000d2cc20723c */ /* 0x040fe20000041820 */
[----:B------:R-:W1:Y:S03]  /*c1b0*/  LDSM.16.M88.4 R208, [R227+0x3000] ;  /* 0x00300000e3d0783b */ /* 0x000e660000000200 */
        /* <DEDUP_REMOVED lines=15> */
[-C--:B-1----:R-:W-:Y:S08]  /*c2b0*/  HMMA.16816.F32.BF16 R36, R204, R208.reuse, R36 ;  /* 0x000000d0cc24723c */ /* 0x082ff00000041824 */
[C---:B------:R-:W-:Y:S08]  /*c2c0*/  HMMA.16816.F32.BF16 R40, R212.reuse, R208, R40 ;  /* 0x000000d0d428723c */ /* 0x040ff00000041828 */
[-C--:B------:R-:W-:Y:S08]  /*c2d0*/  HMMA.16816.F32.BF16 R44, R212, R210.reuse, R44 ;  /* 0x000000d2d42c723c */ /* 0x080ff0000004182c */
[C---:B------:R-:W-:Y:S01]  /*c2e0*/  HMMA.16816.F32.BF16 R48, R204.reuse, R210, R48 ;  /* 0x000000d2cc30723c */ /* 0x040fe20000041830 */
[----:B------:R-:W1:Y:S01]  /*c2f0*/  LDSM.16.M88.4 R208, [R227+0x3800] ;  /* 0x00380000e3d0783b */ /* 0x000e620000000200 */
[----:B------:R-:W-:Y:S04]  /*c300*/  DEPBAR.LE SB0, 0x0 ;  /* 0x000080000000791a */ /* 0x000fe80000000000 */
[----:B------:R-:W-:Y:S02]  /*c310*/  FMNMX.FTZ R0, R36, R0, !PT ;  /* 0x0000000024007209 */ /* 0x000fe40007810000 */
[----:B------:R-:W-:Y:S01]  /*c320*/  FMNMX.FTZ R2, R38, R2, !PT ;  /* 0x0000000226027209 */ /* 0x000fe20007810000 */
[----:B------:R-:W-:Y:S03]  /*c330*/  BAR.SYNC.DEFER_BLOCKING 0x0 ;  /* 0x0000000000007b1d */ /* 0x000fe60000010000 */
[----:B------:R-:W-:Y:S02]  /*c340*/  FMNMX.FTZ R2, R39, R2, !PT ;  /* 0x0000000227027209 */ /* 0x000fe40007810000 */
[----:B------:R-:W-:Y:S02]  /*c350*/  FMNMX.FTZ R0, R37, R0, !PT ;  /* 0x0000000025007209 */ /* 0x000fe40007810000 */
[----:B------:R-:W-:Y:S04]  /*c360*/  FMNMX.FTZ R133, R40, R133, !PT ;  /* 0x0000008528857209 */ /* 0x000fe80007810000 */
[----:B------:R-:W-:Y:S04]  /*c370*/  FMNMX.FTZ R133, R41, R133, !PT ;  /* 0x0000008529857209 */ /* 0x000fe80007810000 */
        /* <DEDUP_REMOVED lines=9> */
[----:B------:R-:W-:Y:S04]  /*c410*/  HMMA.16816.F32.BF16 R64, R204, R210, R64 ;  /* 0x000000d2cc40723c */ /* 0x000fe80000041840 */
[----:B------:R-:W-:Y:S02]  /*c420*/  FMNMX.FTZ R0, R52, R0, !PT ;  /* 0x0000000034007209 */ /* 0x000fe40007810000 */
[----:B------:R-:W-:Y:S02]  /*c430*/  FMNMX.FTZ R2, R54, R2, !PT ;  /* 0x0000000236027209 */ /* 0x000fe40007810000 */
[----:B------:R-:W-:Y:S04]  /*c440*/  FMNMX.FTZ R0, R53, R0, !PT ;  /* 0x0000000035007209 */ /* 0x000fe80007810000 */
        /* <DEDUP_REMOVED lines=8> */
[----:B------:R-:W-:Y:S01]  /*c4d0*/  FMNMX.FTZ R133, R61, R133, !PT ;  /* 0x000000853d857209 */ /* 0x000fe20007810000 */
[----:B---3--:R-:W1:Y:S08]  /*c4e0*/  SHFL.BFLY PT, R137, R0, 0x2, 0x1f ;  /* 0x0c401f0000897f89 */ /* 0x008e7000000e0000 */
[----:B------:R-:W3:Y:S08]  /*c4f0*/  SHFL.BFLY PT, R136, R2, 0x2, 0x1f ;  /* 0x0c401f0002887f89 */ /* 0x000ef000000e0000 */
[----:B------:R-:W4:Y:S01]  /*c500*/  SHFL.BFLY PT, R204, R133, 0x2, 0x1f ;  /* 0x0c401f0085cc7f89 */ /* 0x000f2200000e0000 */
[----:B-1----:R-:W-:Y:S02]  /*c510*/  FMNMX.FTZ R137, R0, R137, !PT ;  /* 0x0000008900897209 */ /* 0x002fe40007810000 */
[----:B------:R-:W-:Y:S05]  /*c520*/  FMNMX.FTZ R0, R31, R134, !PT ;  /* 0x000000861f007209 */ /* 0x000fea0007810000 */
[----:B------:R-:W1:Y:S01]  /*c530*/  SHFL.BFLY PT, R134, R137, 0x1, 0x1f ;  /* 0x0c201f0089867f89 */ /* 0x000e6200000e0000 */
[----:B------:R-:W-:Y:S02]  /*c540*/  FMNMX.FTZ R0, R42, R0, !PT ;  /* 0x000000002a007209 */ /* 0x000fe40007810000 */
[----:B---3--:R-:W-:Y:S02]  /*c550*/  FMNMX.FTZ R136, R2, R136, !PT ;  /* 0x0000008802887209 */ /* 0x008fe40007810000 */
[----:B------:R-:W-:Y:S03]  /*c560*/  FMNMX.FTZ R0, R43, R0, !PT ;  /* 0x000000002b007209 */ /* 0x000fe60007810000 */
[----:B------:R-:W3:Y:S01]  /*c570*/  SHFL.BFLY PT, R135, R136, 0x1, 0x1f ;  /* 0x0c201f0088877f89 */ /* 0x000ee200000e0000 */
[----:B------:R-:W-:Y:S02]  /*c580*/  FMNMX.FTZ R0, R46, R0, !PT ;  /* 0x000000002e007209 */ /* 0x000fe40007810000 */
[----:B----4-:R-:W-:Y:S02]  /*c590*/  FMNMX.FTZ R204, R133, R204, !PT ;  /* 0x000000cc85cc7209 */ /* 0x010fe40007810000 */
[----:B------:R-:W-:Y:S02]  /*c5a0*/  FMNMX.FTZ R0, R47, R0, !PT ;  /* 0x000000002f007209 */ /* 0x000fe40007810000 */
[----:B------:R-:W-:Y:S01]  /*c5b0*/  @P0 SHF.R.S32.HI R133, RZ, 0x1f, R222 ;  /* 0x0000001fff850819 */ /* 0x000fe200000114de */
[----:B------:R-:W4:Y:S01]  /*c5c0*/  SHFL.BFLY PT, R207, R204, 0x1, 0x1f ;  /* 0x0c201f00cccf7f89 */ /* 0x000f2200000e0000 */
[----:B------:R-:W-:Y:S03]  /*c5d0*/  FMNMX.FTZ R0, R58, R0, !PT ;  /* 0x000000003a007209 */ /* 0x000fe60007810000 */
[----:B------:R-:W-:Y:S01]  /*c5e0*/  @P0 IMAD R205, R133, c[0x0][0x1e0], RZ ;  /* 0x0000780085cd0a24 */ /* 0x000fe200078e02ff */
[----:B------:R-:W-:Y:S02]  /*c5f0*/  FMNMX.FTZ R0, R59, R0, !PT ;  /* 0x000000003b007209 */ /* 0x000fe40007810000 */
[----:B-1----:R-:W-:Y:S01]  /*c600*/  FMNMX.FTZ R137, R137, R134, !PT ;  /* 0x0000008689897209 */ /* 0x002fe20007810000 */
[----:B------:R-:W-:Y:S01]  /*c610*/  @P0 IMAD R205, R222, c[0x0][0x1e4], R205 ;  /* 0x00007900decd0a24 */ /* 0x000fe200078e02cd */
[----:B------:R-:W-:Y:S03]  /*c620*/  FMNMX.FTZ R0, R62, R0, !PT ;  /* 0x000000003e007209 */ /* 0x000fe60007810000 */
[----:B------:R-:W-:Y:S01]  /*c630*/  FMUL.FTZ R206, R137, c[0x0][0x2d0] ;  /* 0x0000b40089ce7a20 */ /* 0x000fe20000410000 */
[----:B------:R-:W-:Y:S01]  /*c640*/  FMNMX.FTZ R2, R63, R0, !PT ;  /* 0x000000003f027209 */ /* 0x000fe20007810000 */
[----:B------:R-:W-:Y:S01]  /*c650*/  FADD.FTZ R0, -R137, R3 ;  /* 0x0000000389007221 */ /* 0x000fe20000010100 */
[----:B---3--:R-:W-:Y:S01]  /*c660*/  FMNMX.FTZ R136, R136, R135, !PT ;  /* 0x0000008788887209 */ /* 0x008fe20007810000 */
[--C-:B------:R-:W-:Y:S02]  /*c670*/  FFMA.FTZ R5, R5, c[0x0][0x2d0], -R206.reuse ;  /* 0x0000b40005057a23 */ /* 0x100fe400000108ce */
[----:B------:R-:W-:Y:S01]  /*c680*/  FMUL.FTZ R0, R0, c[0x0][0x2d0] ;  /* 0x0000b40000007a20 */ /* 0x000fe20000410000 */
[----:B------:R-:W1:Y:S01]  /*c690*/  SHFL.BFLY PT, R3, R2, 0x2, 0x1f ;  /* 0x0c401f0002037f89 */ /* 0x000e6200000e0000 */
[----:B------:R-:W-:Y:S01]  /*c6a0*/  MUFU.EX2 R218, R5 ;  /* 0x0000000500da7308 */ /* 0x000fe20000000800 */
[----:B------:R-:W-:Y:S04]  /*c6b0*/  @P0 IMAD.WIDE.U32 R134, R222, c[0x0][0x1e0], RZ ;  /* 0x00007800de860a25 */ /* 0x000fe800078e00ff */
[--C-:B------:R-:W-:Y:S01]  /*c6c0*/  FFMA.FTZ R208, R4, c[0x0][0x2d0], -R206.reuse ;  /* 0x0000b40004d07a23 */ /* 0x100fe200000108ce */
[----:B------:R-:W-:Y:S01]  /*c6d0*/  @P0 IADD3 R205, R135, R205, RZ ;  /* 0x000000cd87cd0210 */ /* 0x000fe20007ffe0ff */
[--C-:B------:R-:W-:Y:S01]  /*c6e0*/  FFMA.FTZ R210, R48, c[0x0][0x2d0], -R206.reuse ;  /* 0x0000b40030d27a23 */ /* 0x100fe200000108ce */
[----:B----4-:R-:W-:Y:S01]  /*c6f0*/  FMNMX.FTZ R135, R204, R207, !PT ;  /* 0x000000cfcc877209 */ /* 0x010fe20007810000 */
[----:B------:R-:W-:Y:S01]  /*c700*/  FMUL.FTZ R204, R136, c[0x0][0x2d0] ;  /* 0x0000b40088cc7a20 */ /* 0x000fe20000410000 */
[----:B------:R3:W4:Y:S01]  /*c710*/  MUFU.EX2 R133, R0 ;  /* 0x0000000000857308 */ /* 0x0007220000000800 */
[----:B------:R-:W-:Y:S01]  /*c720*/  @P0 SHF.L.U64.HI R205, R134, 0x6, R205 ;  /* 0x0000000686cd0819 */ /* 0x000fe200000102cd */
[----:B------:R-:W-:Y:S01]  /*c730*/  FFMA.FTZ R16, R16, c[0x0][0x2d0], -R206 ;  /* 0x0000b40010107a23 */ /* 0x000fe200000108ce */
[----:B------:R-:W-:Y:S01]  /*c740*/  @P0 SHF.L.U32 R134, R134, 0x6, RZ ;  /* 0x0000000686860819 */ /* 0x000fe200000006ff */
[--C-:B------:R-:W-:Y:S02]  /*c750*/  FFMA.FTZ R7, R7, c[0x0][0x2d0], -R204.reuse ;  /* 0x0000b40007077a23 */ /* 0x100fe400000108cc */
[--C-:B------:R-:W-:Y:S02]  /*c760*/  FFMA.FTZ R207, R6, c[0x0][0x2d0], -R204.reuse ;  /* 0x0000b40006cf7a23 */ /* 0x100fe400000108cc */
[--C-:B------:R-:W-:Y:S02]  /*c770*/  FFMA.FTZ R131, R51, c[0x0][0x2d0], -R204.reuse ;  /* 0x0000b40033837a23 */ /* 0x100fe400000108cc */
[----:B------:R-:W-:Y:S01]  /*c780*/  MUFU.EX2 R216, R7 ;  /* 0x0000000700d87308 */ /* 0x000fe20000000800 */
[--C-:B------:R-:W-:Y:S02]  /*c790*/  FFMA.FTZ R18, R18, c[0x0][0x2d0], -R204.reuse ;  /* 0x0000b40012127a23 */ /* 0x100fe400000108cc */
[----:B------:R-:W-:Y:S02]  /*c7a0*/  FFMA.FTZ R19, R19, c[0x0][0x2d0], -R204 ;  /* 0x0000b40013137a23 */ /* 0x000fe400000108cc */
[--C-:B------:R-:W-:Y:S02]  /*c7b0*/  FFMA.FTZ R252, R21, c[0x0][0x2d0], -R206.reuse ;  /* 0x0000b40015fc7a23 */ /* 0x100fe400000108ce */
[--C-:B------:R-:W-:Y:S02]  /*c7c0*/  FFMA.FTZ R17, R17, c[0x0][0x2d0], -R206.reuse ;  /* 0x0000b40011117a23 */ /* 0x100fe400000108ce */
[--C-:B------:R-:W-:Y:S01]  /*c7d0*/  FFMA.FTZ R37, R37, c[0x0][0x2d0], -R206.reuse ;  /* 0x0000b40025257a23 */ /* 0x100fe200000108ce */
[----:B------:R1:W-:Y:S01]  /*c7e0*/  MUFU.EX2 R215, R18 ;  /* 0x0000001200d77308 */ /* 0x0003e20000000800 */
[--C-:B------:R-:W-:Y:S02]  /*c7f0*/  FFMA.FTZ R211, R49, c[0x0][0x2d0], -R206.reuse ;  /* 0x0000b40031d37a23 */ /* 0x100fe400000108ce */
[----:B------:R-:W-:Y:S02]  /*c800*/  FFMA.FTZ R212, R36, c[0x0][0x2d0], -R206 ;  /* 0x0000b40024d47a23 */ /* 0x000fe400000108ce */
[----:B---3--:R-:W-:Y:S02]  /*c810*/  FADD.FTZ R0, -R136, R132 ;  /* 0x0000008488007221 */ /* 0x008fe40000010100 */
[----:B------:R-:W-:Y:S02]  /*c820*/  FFMA.FTZ R35, R35, c[0x0][0x2d0], -R204 ;  /* 0x0000b40023237a23 */ /* 0x000fe400000108cc */
[----:B------:R-:W-:Y:S01]  /*c830*/  FMUL.FTZ R0, R0, c[0x0][0x2d0] ;  /* 0x0000b40000007a20 */ /* 0x000fe20000410000 */
[----:B------:R-:W-:Y:S01]  /*c840*/  MUFU.EX2 R217, R16 ;  /* 0x0000001000d97308 */ /* 0x000fe20000000800 */
[--C-:B------:R-:W-:Y:S02]  /*c850*/  FFMA.FTZ R36, R52, c[0x0][0x2d0], -R206.reuse ;  /* 0x0000b40034247a23 */ /* 0x100fe400000108ce */
[--C-:B------:R-:W-:Y:S02]  /*c860*/  FFMA.FTZ R251, R32, c[0x0][0x2d0], -R206.reuse ;  /* 0x0000b40020fb7a23 */ /* 0x100fe400000108ce */
[----:B------:R-:W-:Y:S02]  /*c870*/  FFMA.FTZ R250, R33, c[0x0][0x2d0], -R206 ;  /* 0x0000b40021fa7a23 */ /* 0x000fe400000108ce */
[--C-:B------:R-:W-:Y:S02]  /*c880*/  FFMA.FTZ R48, R34, c[0x0][0x2d0], -R204.reuse ;  /* 0x0000b40022307a23 */ /* 0x100fe400000108cc */
[--C-:B------:R-:W-:Y:S01]  /*c890*/  FFMA.FTZ R49, R54, c[0x0][0x2d0], -R204.reuse ;  /* 0x0000b40036317a23 */ /* 0x100fe200000108cc */
[----:B------:R3:W2:Y:S01]  /*c8a0*/  MUFU.EX2 R132, R0 ;  /* 0x0000000000847308 */ /* 0x0006a20000000800 */
[--C-:B------:R-:W-:Y:S01]  /*c8b0*/  FFMA.FTZ R32, R66, c[0x0][0x2d0], -R204.reuse ;  /* 0x0000b40042207a23 */ /* 0x100fe200000108cc */
[----:B------:R-:W-:Y:S01]  /*c8c0*/  MOV R66, R35 ;  /* 0x0000002300427202 */ /* 0x000fe20000000f00 */
[----:B------:R-:W-:Y:S02]  /*c8d0*/  FFMA.FTZ R55, R55, c[0x0][0x2d0], -R204 ;  /* 0x0000b40037377a23 */ /* 0x000fe400000108cc */
[----:B-1----:R-:W-:Y:S02]  /*c8e0*/  FFMA.FTZ R18, R20, c[0x0][0x2d0], -R206 ;  /* 0x0000b40014127a23 */ /* 0x002fe400000108ce */
[C---:B----4-:R-:W-:Y:S02]  /*c8f0*/  FMUL.FTZ R68, R133.reuse, R68 ;  /* 0x0000004485447220 */ /* 0x050fe40000410000 */
[C---:B------:R-:W-:Y:S01]  /*c900*/  FMUL.FTZ R69, R133.reuse, R69 ;  /* 0x0000004585457220 */ /* 0x040fe20000410000 */
[----:B------:R-:W-:Y:S01]  /*c910*/  MUFU.EX2 R208, R208 ;  /* 0x000000d000d07308 */ /* 0x000fe20000000800 */
        /* <DEDUP_REMOVED lines=8> */
[----:B---3--:R-:W-:Y:S01]  /*c9a0*/  FMNMX.FTZ R0, R2, R3, !PT ;  /* 0x0000000302007209 */ /* 0x008fe20007810000 */
[----:B--2---:R-:W-:Y:S01]  /*c9b0*/  FMUL.FTZ R70, R132, R70 ;  /* 0x0000004684467220 */ /* 0x004fe20000410000 */
[----:B------:R-:W-:Y:S01]  /*c9c0*/  @P0 IADD3 R2, P2, R134, R130, RZ ;  /* 0x0000008286020210 */ /* 0x000fe20007f5e0ff */
[C---:B------:R-:W-:Y:S02]  /*c9d0*/  FMUL.FTZ R71, R132.reuse, R71 ;  /* 0x0000004784477220 */ /* 0x040fe40000410000 */
[----:B------:R-:W-:Y:S01]  /*c9e0*/  FMUL.FTZ R82, R132, R82 ;  /* 0x0000005284527220 */ /* 0x000fe20000410000 */
[----:B------:R-:W-:Y:S01]  /*c9f0*/  @P0 LEA R4, P1, R2, c[0x0][0x1c8], 0x1 ;  /* 0x0000720002040a11 */ /* 0x000fe200078208ff */
[C---:B------:R-:W-:Y:S01]  /*ca00*/  FMUL.FTZ R83, R132.reuse, R83 ;  /* 0x0000005384537220 */ /* 0x040fe20000410000 */
[----:B------:R-:W-:Y:S01]  /*ca10*/  @P0 IADD3.X R3, R205, R129, RZ, P2, !PT ;  /* 0x00000081cd030210 */ /* 0x000fe200017fe4ff */
[----:B------:R-:W-:Y:S01]  /*ca20*/  FMUL.FTZ R86, R132, R86 ;  /* 0x0000005684567220 */ /* 0x000fe20000410000 */
[----:B------:R-:W-:Y:S01]  /*ca30*/  @P0 IADD3 R7, P3, P2, R134, 0x40, R130 ;  /* 0x0000004086070810 */ /* 0x000fe20007a7e082 */
[----:B------:R-:W-:Y:S01]  /*ca40*/  FMUL.FTZ R87, R132, R87 ;  /* 0x0000005784577220 */ /* 0x000fe20000410000 */
[----:B------:R-:W-:Y:S01]  /*ca50*/  @P0 LEA.HI.X R5, R2, c[0x0][0x1cc], R3, 0x1, P1 ;  /* 0x0000730002050a11 */ /* 0x000fe200008f0c03 */
[----:B------:R-:W-:Y:S01]  /*ca60*/  FADD.FTZ R2, -R135, R138 ;  /* 0x0000008a87027221 */ /* 0x000fe20000010100 */
[----:B------:R-:W1:Y:S01]  /*ca70*/  SHFL.BFLY PT, R3, R0, 0x1, 0x1f ;  /* 0x0c201f0000037f89 */ /* 0x000e6200000e0000 */
[----:B------:R-:W-:Y:S01]  /*ca80*/  @P0 LEA R6, P1, R7, c[0x0][0x1c8], 0x1 ;  /* 0x0000720007060a11 */ /* 0x000fe200078208ff */
[----:B------:R-:W-:Y:S01]  /*ca90*/  MUFU.EX2 R138, R19 ;  /* 0x00000013008a7308 */ /* 0x000fe20000000800 */
[----:B------:R-:W-:Y:S01]  /*caa0*/  @P0 IADD3.X R205, R205, RZ, R129, P3, P2 ;  /* 0x000000ffcdcd0210 */ /* 0x000fe20001fe4481 */
[----:B------:R-:W-:Y:S02]  /*cab0*/  FFMA.FTZ R129, R53, c[0x0][0x2d0], -R206 ;  /* 0x0000b40035817a23 */ /* 0x000fe400000108ce */
[--C-:B------:R-:W-:Y:S01]  /*cac0*/  FFMA.FTZ R53, R23, c[0x0][0x2d0], -R204.reuse ;  /* 0x0000b40017357a23 */ /* 0x100fe200000108cc */
[----:B------:R-:W-:Y:S01]  /*cad0*/  @P0 LEA.HI.X R7, R7, c[0x0][0x1cc], R205, 0x1, P1 ;  /* 0x0000730007070a11 */ /* 0x000fe200008f0ccd */
[----:B------:R2:W-:Y:S01]  /*cae0*/  @P0 LDGSTS.E.BYPASS.LTC128B.128 [R244+0x4100], [R4.64], !P6 ;  /* 0x0410000004f40fae */ /* 0x0005e2000f101d48 */
[----:B------:R-:W-:Y:S02]  /*caf0*/  FMUL.FTZ R2, R2, c[0x0][0x2d0] ;  /* 0x0000b40002027a20 */ /* 0x000fe40000410000 */
[C---:B------:R-:W-:Y:S01]  /*cb00*/  FMUL.FTZ R98, R132.reuse, R98 ;  /* 0x0000006284627220 */ /* 0x040fe20000410000 */
[----:B------:R-:W3:Y:S01]  /*cb10*/  MUFU.EX2 R130, R17 ;  /* 0x0000001100827308 */ /* 0x000ee20000000800 */
[C---:B------:R-:W-:Y:S02]  /*cb20*/  FMUL.FTZ R99, R132.reuse, R99 ;  /* 0x0000006384637220 */ /* 0x040fe40000410000 */
[C---:B------:R-:W-:Y:S01]  /*cb30*/  FMUL.FTZ R101, R133.reuse, R101 ;  /* 0x0000006585657220 */ /* 0x040fe20000410000 */
[----:B------:R4:W-:Y:S01]  /*cb40*/  @P0 LDGSTS.E.BYPASS.LTC128B.128 [R244+0x6100], [R6.64], !P5 ;  /* 0x0610000006f40fae */ /* 0x0009e2000e901d48 */
[C---:B------:R-:W-:Y:S02]  /*cb50*/  FMUL.FTZ R102, R132.reuse, R102 ;  /* 0x0000006684667220 */ /* 0x040fe40000410000 */
[----:B------:R-:W-:Y:S02]  /*cb60*/  FMUL.FTZ R103, R132, R103 ;  /* 0x0000006784677220 */ /* 0x000fe40000410000 */
[C---:B------:R-:W-:Y:S01]  /*cb70*/  FMUL.FTZ R112, R133.reuse, R112 ;  /* 0x0000007085707220 */ /* 0x040fe20000410000 */
[----:B------:R-:W-:Y:S01]  /*cb80*/  MUFU.EX2 R2, R2 ;  /* 0x0000000200027308 */ /* 0x000fe20000000800 */
[C---:B------:R-:W-:Y:S01]  /*cb90*/  FMUL.FTZ R113, R133.reuse, R113 ;  /* 0x0000007185717220 */ /* 0x040fe20000410000 */
[----:B-1----:R-:W-:Y:S01]  /*cba0*/  FMNMX.FTZ R134, R0, R3, !PT ;  /* 0x0000000300867209 */ /* 0x002fe20007810000 */
[C---:B------:R-:W-:Y:S01]  /*cbb0*/  FMUL.FTZ R114, R132.reuse, R114 ;  /* 0x0000007284727220 */ /* 0x040fe20000410000 */
[----:B------:R-:W-:Y:S01]  /*cbc0*/  @P0 MOV R0, c[0x0][0x1e0] ;  /* 0x0000780000000a02 */ /* 0x000fe20000000f00 */
[----:B------:R-:W-:Y:S02]  /*cbd0*/  FMUL.FTZ R115, R132, R115 ;  /* 0x0000007384737220 */ /* 0x000fe40000410000 */
[C---:B------:R-:W-:Y:S01]  /*cbe0*/  FMUL.FTZ R116, R133.reuse, R116 ;  /* 0x0000007485747220 */ /* 0x040fe20000410000 */
[----:B------:R-:W-:Y:S01]  /*cbf0*/  @P0 SHF.L.U64.HI R3, R0, R219, c[0x0][0x1e4] ;  /* 0x0000790000030619 */ /* 0x000fe200000102db */
[----:B------:R-:W-:Y:S01]  /*cc00*/  FFMA.FTZ R219, R22, c[0x0][0x2d0], -R204 ;  /* 0x0000b40016db7a23 */ /* 0x000fe200000108cc */
[----:B------:R-:W-:Y:S01]  /*cc10*/  @P0 SHF.L.U32 R0, R0, 0x5, RZ ;  /* 0x0000000500000819 */ /* 0x000fe200000006ff */
[C---:B------:R-:W-:Y:S02]  /*cc20*/  FMUL.FTZ R117, R133.reuse, R117 ;  /* 0x0000007585757220 */ /* 0x040fe40000410000 */
[----:B------:R-:W-:Y:S01]  /*cc30*/  FMUL.FTZ R118, R132, R118 ;  /* 0x0000007684767220 */ /* 0x000fe20000410000 */
[----:B--2---:R-:W-:Y:S01]  /*cc40*/  @P0 IADD3 R4, P1, R4, R0, RZ ;  /* 0x0000000004040210 */ /* 0x004fe20007f3e0ff */
[C---:B------:R-:W-:Y:S02]  /*cc50*/  FMUL.FTZ R119, R132.reuse, R119 ;  /* 0x0000007784777220 */ /* 0x040fe40000410000 */
[----:B------:R-:W-:Y:S01]  /*cc60*/  FMUL.FTZ R128, R133, R128 ;  /* 0x0000008085807220 */ /* 0x000fe20000410000 */
[----:B------:R-:W-:Y:S01]  /*cc70*/  @P0 IADD3.X R5, R5, R3, RZ, P1, !PT ;  /* 0x0000000305050210 */ /* 0x000fe20000ffe4ff */
[----:B----4-:R-:W-:Y:S04]  /*cc80*/  FMUL.FTZ R6, R135, c[0x0][0x2d0] ;  /* 0x0000b40087067a20 */ /* 0x010fe80000410000 */
[----:B------:R1:W-:Y:S01]  /*cc90*/  @P0 LDGSTS.E.BYPASS.LTC128B.128 [R244+0x4900], [R4.64], !P6 ;  /* 0x0490000004f40fae */ /* 0x0003e2000f101d48 */
[----:B------:R-:W-:Y:S02]  /*cca0*/  FMUL.FTZ R7, R132, R143 ;  /* 0x0000008f84077220 */ /* 0x000fe40000410000 */
[--C-:B------:R-:W-:Y:S02]  /*ccb0*/  FFMA.FTZ R13, R13, c[0x0][0x2d0], -R6.reuse ;  /* 0x0000b4000d0d7a23 */ /* 0x100fe40000010806 */
[--C-:B------:R-:W-:Y:S02]  /*ccc0*/  FFMA.FTZ R12, R12, c[0x0][0x2d0], -R6.reuse ;  /* 0x0000b4000c0c7a23 */ /* 0x100fe40000010806 */
[----:B------:R-:W2:Y:S01]  /*ccd0*/  MUFU.EX2 R209, R13 ;  /* 0x0000000d00d17308 */ /* 0x000ea20000000800 */
[----:B------:R1:W-:Y:S01]  /*cce0*/  @P0 LDGSTS.E.BYPASS.LTC128B.128 [R244+0x6900], [R4.64+0x80], !P5 ;  /* 0x0690008004f40fae */ /* 0x0003e2000e901d48 */
[--C-:B------:R-:W-:Y:S02]  /*ccf0*/  FFMA.FTZ R249, R24, c[0x0][0x2d0], -R6.reuse ;  /* 0x0000b40018f97a23 */ /* 0x100fe40000010806 */
[--C-:B------:R-:W-:Y:S02]  /*cd00*/  FFMA.FTZ R9, R9, c[0x0][0x2d0], -R6.reuse ;  /* 0x0000b40009097a23 */ /* 0x100fe40000010806 */
[----:B------:R-:W-:Y:S02]  /*cd10*/  FFMA.FTZ R16, R8, c[0x0][0x2d0], -R6 ;  /* 0x0000b40008107a23 */ /* 0x000fe40000010806 */
[--C-:B------:R-:W-:Y:S02]  /*cd20*/  FFMA.FTZ R8, R64, c[0x0][0x2d0], -R206.reuse ;  /* 0x0000b40040087a23 */ /* 0x100fe400000108ce */
[----:B------:R4:W-:Y:S01]  /*cd30*/  MUFU.EX2 R214, R12 ;  /* 0x0000000c00d67308 */ /* 0x0009e20000000800 */
[----:B------:R-:W-:Y:S01]  /*cd40*/  FFMA.FTZ R206, R65, c[0x0][0x2d0], -R206 ;  /* 0x0000b40041ce7a23 */ /* 0x000fe200000108ce */
[----:B---3--:R-:W-:Y:S01]  /*cd50*/  MOV R65, R130 ;  /* 0x0000008200417202 */ /* 0x008fe20000000f00 */
[--C-:B------:R-:W-:Y:S02]  /*cd60*/  FFMA.FTZ R19, R28, c[0x0][0x2d0], -R6.reuse ;  /* 0x0000b4001c137a23 */ /* 0x100fe40000010806 */
[--C-:B------:R-:W-:Y:S02]  /*cd70*/  FFMA.FTZ R17, R29, c[0x0][0x2d0], -R6.reuse ;  /* 0x0000b4001d117a23 */ /* 0x100fe40000010806 */
[--C-:B------:R-:W-:Y:S02]  /*cd80*/  FFMA.FTZ R52, R57, c[0x0][0x2d0], -R6.reuse ;  /* 0x0000b40039347a23 */ /* 0x100fe40000010806 */
[--C-:B------:R-:W-:Y:S01]  /*cd90*/  FFMA.FTZ R130, R60, c[0x0][0x2d0], -R6.reuse ;  /* 0x0000b4003c827a23 */ /* 0x100fe20000010806 */
[----:B------:R3:W-:Y:S01]  /*cda0*/  MUFU.EX2 R213, R9 ;  /* 0x0000000900d57308 */ /* 0x0007e20000000800 */
[--C-:B------:R-:W-:Y:S02]  /*cdb0*/  FFMA.FTZ R33, R45, c[0x0][0x2d0], -R6.reuse ;  /* 0x0000b4002d217a23 */ /* 0x100fe40000010806 */
[--C-:B------:R-:W-:Y:S01]  /*cdc0*/  FFMA.FTZ R220, R25, c[0x0][0x2d0], -R6.reuse ;  /* 0x0000b40019dc7a23 */ /* 0x100fe20000010806 */
[----:B--2---:R-:W-:Y:S01]  /*cdd0*/  MOV R51, R209 ;  /* 0x000000d100337202 */ /* 0x004fe20000000f00 */
[--C-:B------:R-:W-:Y:S01]  /*cde0*/  FFMA.FTZ R34, R40, c[0x0][0x2d0], -R6.reuse ;  /* 0x0000b40028227a23 */ /* 0x100fe20000010806 */
[----:B------:R-:W-:Y:S01]  /*cdf0*/  MOV R13, R37 ;  /* 0x00000025000d7202 */ /* 0x000fe20000000f00 */
[--C-:B------:R-:W-:Y:S01]  /*ce00*/  FFMA.FTZ R37, R44, c[0x0][0x2d0], -R6.reuse ;  /* 0x0000b4002c257a23 */ /* 0x100fe20000010806 */
[----:B-1----:R-:W-:Y:S01]  /*ce10*/  @P0 IADD3 R4, P1, R4, R0, RZ ;  /* 0x0000000004040210 */ /* 0x002fe20007f3e0ff */
[--C-:B------:R-:W-:Y:S01]  /*ce20*/  FFMA.FTZ R35, R41, c[0x0][0x2d0], -R6.reuse ;  /* 0x0000b40029237a23 */ /* 0x100fe20000010806 */
[----:B------:R-:W1:Y:S01]  /*ce30*/  MUFU.EX2 R16, R16 ;  /* 0x0000001000107308 */ /* 0x000e620000000800 */
[----:B------:R-:W-:Y:S01]  /*ce40*/  FFMA.FTZ R64, R61, c[0x0][0x2d0], -R6 ;  /* 0x0000b4003d407a23 */ /* 0x000fe20000010806 */
[----:B------:R-:W-:Y:S01]  /*ce50*/  @P0 IADD3.X R5, R5, R3, RZ, P1, !PT ;  /* 0x0000000305050210 */ /* 0x000fe20000ffe4ff */
[----:B------:R-:W-:Y:S02]  /*ce60*/  FMUL.FTZ R28, R2, R156 ;  /* 0x0000009c021c7220 */ /* 0x000fe40000410000 */
[--C-:B----4-:R-:W-:Y:S01]  /*ce70*/  FFMA.FTZ R12, R38, c[0x0][0x2d0], -R204.reuse ;  /* 0x0000b400260c7a23 */ /* 0x110fe200000108cc */
[----:B------:R-:W-:Y:S01]  /*ce80*/  MOV R38, R210 ;  /* 0x000000d200267202 */ /* 0x000fe20000000f00 */
[----:B------:R2:W-:Y:S01]  /*ce90*/  @P0 LDGSTS.E.BYPASS.LTC128B.128 [R244+0x5100], [R4.64], !P6 ;  /* 0x0510000004f40fae */ /* 0x0005e2000f101d48 */
[C---:B------:R-:W-:Y:S02]  /*cea0*/  FMUL.FTZ R29, R2.reuse, R157 ;  /* 0x0000009d021d7220 */ /* 0x040fe40000410000 */
[C---:B------:R-:W-:Y:S02]  /*ceb0*/  FMUL.FTZ R60, R2.reuse, R180 ;  /* 0x000000b4023c7220 */ /* 0x040fe40000410000 */
[C---:B------:R-:W-:Y:S01]  /*cec0*/  FMUL.FTZ R61, R2.reuse, R181 ;  /* 0x000000b5023d7220 */ /* 0x040fe20000410000 */
[----:B------:R-:W-:Y:S01]  /*ced0*/  MOV R181, R37 ;  /* 0x0000002500b57202 */ /* 0x000fe20000000f00 */
[--C-:B---3--:R-:W-:Y:S01]  /*cee0*/  FFMA.FTZ R9, R39, c[0x0][0x2d0], -R204.reuse ;  /* 0x0000b40027097a23 */ /* 0x108fe200000108cc */
[----:B------:R2:W-:Y:S01]  /*cef0*/  @P0 LDGSTS.E.BYPASS.LTC128B.128 [R244+0x7100], [R4.64+0x80], !P5 ;  /* 0x0710008004f40fae */ /* 0x0005e2000e901d48 */
[----:B------:R-:W-:Y:S01]  /*cf00*/  MOV R39, R211 ;  /* 0x000000d300277202 */ /* 0x000fe20000000f00 */
[----:B------:R-:W-:Y:S02]  /*cf10*/  IMAD.MOV.U32 R180, RZ, RZ, R17 ;  /* 0x000000ffffb47224 */ /* 0x000fe400078e0011 */
[----:B------:R-:W-:Y:S01]  /*cf20*/  FMUL.FTZ R17, R133, R161 ;  /* 0x000000a185117220 */ /* 0x000fe20000410000 */
[----:B------:R-:W-:Y:S01]  /*cf30*/  MOV R161, R38 ;  /* 0x0000002600a17202 */ /* 0x000fe20000000f00 */
[C---:B------:R-:W-:Y:S02]  /*cf40*/  FMUL.FTZ R25, R2.reuse, R153 ;  /* 0x0000009902197220 */ /* 0x040fe40000410000 */
[----:B------:R-:W3:Y:S01]  /*cf50*/  LDL.LU R210, [R1+0x8] ;  /* 0x0000080001d27983 */ /* 0x000ee20000300800 */
[C---:B------:R-:W-:Y:S01]  /*cf60*/  FMUL.FTZ R40, R2.reuse, R164 ;  /* 0x000000a402287220 */ /* 0x040fe20000410000 */
[----:B------:R-:W-:Y:S01]  /*cf70*/  MUFU.EX2 R180, R180 ;  /* 0x000000b400b47308 */ /* 0x000fe20000000800 */
[C---:B------:R-:W-:Y:S01]  /*cf80*/  FMUL.FTZ R41, R2.reuse, R165 ;  /* 0x000000a502297220 */ /* 0x040fe20000410000 */
[----:B------:R-:W4:Y:S01]  /*cf90*/  LDL.LU R24, [R1+0x4] ;  /* 0x0000040001187983 */ /* 0x000f220000300800 */
[C---:B------:R-:W-:Y:S02]  /*cfa0*/  FMUL.FTZ R44, R2.reuse, R168 ;  /* 0x000000a8022c7220 */ /* 0x040fe40000410000 */
[C---:B------:R-:W-:Y:S02]  /*cfb0*/  FMUL.FTZ R45, R2.reuse, R169 ;  /* 0x000000a9022d7220 */ /* 0x040fe40000410000 */
[C---:B------:R-:W-:Y:S02]  /*cfc0*/  FMUL.FTZ R57, R2.reuse, R177 ;  /* 0x000000b102397220 */ /* 0x040fe40000410000 */
[C---:B------:R-:W-:Y:S02]  /*cfd0*/  FMUL.FTZ R72, R2.reuse, R72 ;  /* 0x0000004802487220 */ /* 0x040fe40000410000 */
[C---:B------:R-:W-:Y:S02]  /*cfe0*/  FMUL.FTZ R73, R2.reuse, R73 ;  /* 0x0000004902497220 */ /* 0x040fe40000410000 */
[C---:B------:R-:W-:Y:S02]  /*cff0*/  FMUL.FTZ R76, R2.reuse, R76 ;  /* 0x0000004c024c7220 */ /* 0x040fe40000410000 */
[----:B------:R-:W-:Y:S01]  /*d000*/  FMUL.FTZ R77, R2, R77 ;  /* 0x0000004d024d7220 */ /* 0x000fe20000410000 */
[----:B--2---:R-:W-:Y:S01]  /*d010*/  @P0 IADD3 R4, P1, R4, R0, RZ ;  /* 0x0000000004040210 */ /* 0x004fe20007f3e0ff */
[----:B------:R-:W-:Y:S02]  /*d020*/  FADD.FTZ R0, -R134, R139 ;  /* 0x0000008b86007221 */ /* 0x000fe40000010100 */
[----:B------:R-:W-:Y:S02]  /*d030*/  FMUL.FTZ R88, R2, R88 ;  /* 0x0000005802587220 */ /* 0x000fe40000410000 */
[----:B------:R-:W-:Y:S02]  /*d040*/  @P0 IMAD.X R5, R5, 0x1, R3, P1 ;  /* 0x0000000105050824 */ /* 0x000fe400008e0603 */
[----:B------:R-:W-:Y:S02]  /*d050*/  FMUL.FTZ R3, R134, c[0x0][0x2d0] ;  /* 0x0000b40086037a20 */ /* 0x000fe40000410000 */
[----:B------:R-:W-:Y:S01]  /*d060*/  FMUL.FTZ R0, R0, c[0x0][0x2d0] ;  /* 0x0000b40000007a20 */ /* 0x000fe20000410000 */
[----:B------:R2:W-:Y:S01]  /*d070*/  @P0 LDGSTS.E.BYPASS.LTC128B.128 [R244+0x5900], [R4.64], !P6 ;  /* 0x0590000004f40fae */ /* 0x0005e2000f101d48 */
[--C-:B------:R-:W-:Y:S02]  /*d080*/  FFMA.FTZ R14, R14, c[0x0][0x2d0], -R3.reuse ;  /* 0x0000b4000e0e7a23 */ /* 0x100fe40000010803 */
[--C-:B------:R-:W-:Y:S02]  /*d090*/  FFMA.FTZ R10, R10, c[0x0][0x2d0], -R3.reuse ;  /* 0x0000b4000a0a7a23 */ /* 0x100fe40000010803 */
[----:B------:R2:W-:Y:S01]  /*d0a0*/  MUFU.EX2 R209, R14 ;  /* 0x0000000e00d17308 */ /* 0x0005e20000000800 */
[--C-:B------:R-:W-:Y:S02]  /*d0b0*/  FFMA.FTZ R11, R11, c[0x0][0x2d0], -R3.reuse ;  /* 0x0000b4000b0b7a23 */ /* 0x100fe40000010803 */
[----:B------:R2:W-:Y:S01]  /*d0c0*/  @P0 LDGSTS.E.BYPASS.LTC128B.128 [R244+0x7900], [R4.64+0x80], !P5 ;  /* 0x0790008004f40fae */ /* 0x0005e2000e901d48 */
[--C-:B------:R-:W-:Y:S02]  /*d0d0*/  FFMA.FTZ R15, R15, c[0x0][0x2d0], -R3.reuse ;  /* 0x0000b4000f0f7a23 */ /* 0x100fe40000010803 */
[----:B------:R-:W-:Y:S01]  /*d0e0*/  FFMA.FTZ R211, R27, c[0x0][0x2d0], -R3 ;  /* 0x0000b4001bd37a23 */ /* 0x000fe20000010803 */
[----:B------:R-:W-:Y:S01]  /*d0f0*/  MOV R27, R9 ;  /* 0x00000009001b7202 */ /* 0x000fe20000000f00 */
[----:B------:R-:W-:Y:S02]  /*d100*/  FMUL.FTZ R9, R2, R145 ;  /* 0x0000009102097220 */ /* 0x000fe40000410000 */
[----:B------:R2:W-:Y:S01]  /*d110*/  MUFU.EX2 R139, R10 ;  /* 0x0000000a008b7308 */ /* 0x0005e20000000800 */
[----:B------:R-:W2:Y:S01]  /*d120*/  LDSM.16.MT88.4 R20, [R225] ;  /* 0x00000000e114783b */ /* 0x000ea20000004200 */
[----:B------:R-:W-:Y:S01]  /*d130*/  IMAD.MOV.U32 R157, RZ, RZ, R27 ;  /* 0x000000ffff9d7224 */ /* 0x000fe200078e001b */
[----:B------:R-:W-:Y:S01]  /*d140*/  MOV R27, R66 ;  /* 0x00000042001b7202 */ /* 0x000fe20000000f00 */
[--C-:B------:R-:W-:Y:S01]  /*d150*/  FFMA.FTZ R221, R30, c[0x0][0x2d0], -R3.reuse ;  /* 0x0000b4001edd7a23 */ /* 0x100fe20000010803 */
[----:B------:R-:W-:Y:S01]  /*d160*/  MOV R66, R36 ;  /* 0x0000002400427202 */ /* 0x000fe20000000f00 */
[C---:B------:R-:W-:Y:S01]  /*d170*/  FMUL.FTZ R89, R2.reuse, R89 ;  /* 0x0000005902597220 */ /* 0x040fe20000410000 */
[----:B------:R-:W-:Y:S01]  /*d180*/  MOV R30, R8 ;  /* 0x00000008001e7202 */ /* 0x000fe20000000f00 */
[C---:B------:R-:W-:Y:S01]  /*d190*/  FMUL.FTZ R8, R2.reuse, R144 ;  /* 0x0000009002087220 */ /* 0x040fe20000410000 */
[----:B-1----:R-:W-:Y:S01]  /*d1a0*/  F2FP.BF16.PACK_AB R144, R213, R16 ;  /* 0x00000010d590723e */ /* 0x002fe200000010ff */
[----:B------:R-:W-:Y:S01]  /*d1b0*/  MUFU.EX2 R0, R0 ;  /* 0x0000000000007308 */ /* 0x000fe20000000800 */
[C---:B------:R-:W-:Y:S01]  /*d1c0*/  FMUL.FTZ R92, R2.reuse, R92 ;  /* 0x0000005c025c7220 */ /* 0x040fe20000410000 */
[----:B------:R-:W-:Y:S01]  /*d1d0*/  MOV R177, R30 ;  /* 0x0000001e00b17202 */ /* 0x000fe20000000f00 */
[C---:B------:R-:W-:Y:S01]  /*d1e0*/  FMUL.FTZ R93, R2.reuse, R93 ;  /* 0x0000005d025d7220 */ /* 0x040fe20000410000 */
[----:B--2---:R-:W2:Y:S01]  /*d1f0*/  LDL.LU R14, [R1+0x10] ;  /* 0x00001000010e7983 */ /* 0x004ea20000300800 */
[C---:B------:R-:W-:Y:S02]  /*d200*/  FMUL.FTZ R104, R2.reuse, R104 ;  /* 0x0000006802687220 */ /* 0x040fe40000410000 */
[C---:B------:R-:W-:Y:S01]  /*d210*/  FMUL.FTZ R105, R2.reuse, R105 ;  /* 0x0000006902697220 */ /* 0x040fe20000410000 */
[----:B------:R-:W0:Y:S01]  /*d220*/  LDGDEPBAR ;  /* 0x00000000000079af */ /* 0x000e220000000000 */
[----:B------:R-:W-:Y:S01]  /*d230*/  FMUL.FTZ R108, R2, R108 ;  /* 0x0000006c026c7220 */ /* 0x000fe20000410000 */
[----:B------:R-:W-:Y:S01]  /*d240*/  MUFU.EX2 R205, R15 ;  /* 0x0000000f00cd7308 */ /* 0x000fe20000000800 */
[----:B------:R-:W-:Y:S02]  /*d250*/  FFMA.FTZ R4, R50, c[0x0][0x2d0], -R204 ;  /* 0x0000b40032047a23 */ /* 0x000fe400000108cc */
[----:B------:R-:W-:Y:S01]  /*d260*/  IMAD.MOV.U32 R50, RZ, RZ, R138 ;  /* 0x000000ffff327224 */ /* 0x000fe200078e008a */
[----:B------:R-:W-:Y:S01]  /*d270*/  MOV R10, R212 ;  /* 0x000000d4000a7202 */ /* 0x000fe20000000f00 */
[--C-:B------:R-:W-:Y:S01]  /*d280*/  FFMA.FTZ R212, R26, c[0x0][0x2d0], -R3.reuse ;  /* 0x0000b4001ad47a23 */ /* 0x100fe20000010803 */
[----:B------:R-:W-:Y:S01]  /*d290*/  MOV R54, R4 ;  /* 0x0000000400367202 */ /* 0x000fe20000000f00 */
[C---:B------:R-:W-:Y:S01]  /*d2a0*/  FMUL.FTZ R4, R133.reuse, R140 ;  /* 0x0000008c85047220 */ /* 0x040fe20000410000 */
[----:B------:R-:W-:Y:S01]  /*d2b0*/  MOV R26, R12 ;  /* 0x0000000c001a7202 */ /* 0x000fe20000000f00 */
[----:B------:R-:W-:Y:S01]  /*d2c0*/  FMUL.FTZ R5, R133, R141 ;  /* 0x0000008d85057220 */ /* 0x000fe20000410000 */
[----:B------:R1:W1:Y:S01]  /*d2d0*/  MUFU.EX2 R138, R11 ;  /* 0x0000000b008a7308 */ /* 0x0002620000000800 */
[----:B------:R-:W-:Y:S01]  /*d2e0*/  F2FP.BF16.PACK_AB R140, R218, R208 ;  /* 0x000000d0da8c723e */ /* 0x000fe200000010ff */
[----:B------:R-:W-:Y:S01]  /*d2f0*/  FFMA.FTZ R204, R67, c[0x0][0x2d0], -R204 ;  /* 0x0000b40043cc7a23 */ /* 0x000fe200000108cc */
[----:B------:R-:W-:Y:S01]  /*d300*/  F2FP.BF16.PACK_AB R141, R216, R207 ;  /* 0x000000cfd88d723e */ /* 0x000fe200000010ff */
[----:B------:R-:W-:Y:S01]  /*d310*/  FFMA.FTZ R67, R56, c[0x0][0x2d0], -R6 ;  /* 0x0000b40038437a23 */ /* 0x000fe20000010806 */
[----:B------:R-:W-:Y:S01]  /*d320*/  F2FP.BF16.PACK_AB R143, R50, R215 ;  /* 0x000000d7328f723e */ /* 0x000fe200000010ff */
[----:B------:R-:W-:Y:S01]  /*d330*/  FMUL.FTZ R6, R132, R142 ;  /* 0x0000008e84067220 */ /* 0x000fe20000410000 */
[----:B------:R-:W-:Y:S01]  /*d340*/  F2FP.BF16.PACK_AB R142, R65, R217 ;  /* 0x000000d9418e723e */ /* 0x000fe200000010ff */
[C---:B------:R-:W-:Y:S01]  /*d350*/  FMUL.FTZ R12, R2.reuse, R148 ;  /* 0x00000094020c7220 */ /* 0x040fe20000410000 */
[----:B------:R-:W-:Y:S01]  /*d360*/  MOV R156, R26 ;  /* 0x0000001a009c7202 */ /* 0x000fe20000000f00 */
[C---:B------:R-:W-:Y:S01]  /*d370*/  FMUL.FTZ R56, R2.reuse, R176 ;  /* 0x000000b002387220 */ /* 0x040fe20000410000 */
[----:B------:R-:W-:Y:S01]  /*d380*/  MOV R26, R54 ;  /* 0x00000036001a7202 */ /* 0x000fe20000000f00 */
[----:B------:R-:W-:Y:S01]  /*d390*/  FMUL.FTZ R109, R2, R109 ;  /* 0x0000006d026d7220 */ /* 0x000fe20000410000 */
[----:B------:R-:W-:Y:S01]  /*d3a0*/  MOV R54, R48 ;  /* 0x0000003000367202 */ /* 0x000fe20000000f00 */
[-C--:B------:R-:W-:Y:S01]  /*d3b0*/  HMMA.16816.F32.BF16 R4, R140, R20.reuse, R4 ;  /* 0x000000148c04723c */ /* 0x080fe20000041804 */
[----:B------:R-:W-:Y:S04]  /*d3c0*/  MUFU.EX2 R221, R221 ;  /* 0x000000dd00dd7308 */ /* 0x000fe80000000800 */
[----:B------:R-:W-:Y:S01]  /*d3d0*/  MOV R48, R18 ;  /* 0x0000001200307202 */ /* 0x000fe20000000f00 */
[C---:B------:R-:W-:Y:S01]  /*d3e0*/  FMUL.FTZ R18, R132.reuse, R162 ;  /* 0x000000a284127220 */ /* 0x040fe20000410000 */
[----:B------:R-:W-:Y:S01]  /*d3f0*/  MOV R162, R19 ;  /* 0x0000001300a27202 */ /* 0x000fe20000000f00 */
[----:B------:R-:W-:Y:S01]  /*d400*/  FMUL.FTZ R19, R132, R163 ;  /* 0x000000a384137220 */ /* 0x000fe20000410000 */
[----:B------:R-:W-:Y:S02]  /*d410*/  MOV R163, R39 ;  /* 0x0000002700a37202 */ /* 0x000fe40000000f00 */
[----:B------:R-:W2:Y:S01]  /*d420*/  LDSM.16.MT88.4 R36, [R226] ;  /* 0x00000000e224783b */ /* 0x000ea20000004200 */
[----:B-1----:R-:W-:Y:S01]  /*d430*/  MOV R11, R13 ;  /* 0x0000000d000b7202 */ /* 0x002fe20000000f00 */
[----:B------:R-:W-:Y:S01]  /*d440*/  FMUL.FTZ R13, R2, R149 ;  /* 0x00000095020d7220 */ /* 0x000fe20000410000 */
[----:B------:R-:W-:Y:S01]  /*d450*/  F2FP.BF16.PACK_AB R145, R138, R139 ;  /* 0x0000008b8a91723e */ /* 0x000fe200000010ff */
[C---:B------:R-:W-:Y:S01]  /*d460*/  FMUL.FTZ R15, R0.reuse, R151 ;  /* 0x00000097000f7220 */ /* 0x040fe20000410000 */
[----:B------:R-:W-:Y:S01]  /*d470*/  MOV R153, R11 ;  /* 0x0000000b00997202 */ /* 0x000fe20000000f00 */
[----:B------:R-:W-:Y:S01]  /*d480*/  FMUL.FTZ R11, R0, R147 ;  /* 0x00000093000b7220 */ /* 0x000fe20000410000 */
[----:B------:R-:W-:Y:S01]  /*d490*/  F2FP.BF16.PACK_AB R147, R205, R209 ;  /* 0x000000d1cd93723e */ /* 0x000fe200000010ff */
[C---:B------:R-:W-:Y:S01]  /*d4a0*/  FMUL.FTZ R120, R2.reuse, R120 ;  /* 0x0000007802787220 */ /* 0x040fe20000410000 */
[----:B------:R-:W-:Y:S01]  /*d4b0*/  MOV R168, R26 ;  /* 0x0000001a00a87202 */ /* 0x000fe20000000f00 */
[C---:B------:R-:W-:Y:S02]  /*d4c0*/  FMUL.FTZ R121, R2.reuse, R121 ;  /* 0x0000007902797220 */ /* 0x040fe40000410000 */
[C---:B------:R-:W-:Y:S02]  /*d4d0*/  FMUL.FTZ R124, R2.reuse, R124 ;  /* 0x0000007c027c7220 */ /* 0x040fe40000410000 */
[----:B------:R-:W-:Y:S02]  /*d4e0*/  FMUL.FTZ R125, R2, R125 ;  /* 0x0000007d027d7220 */ /* 0x000fe40000410000 */
[----:B------:R-:W-:Y:S02]  /*d4f0*/  IMAD.MOV.U32 R176, RZ, RZ, R54 ;  /* 0x000000ffffb07224 */ /* 0x000fe400078e0036 */
[C---:B------:R-:W-:Y:S01]  /*d500*/  FMUL.FTZ R26, R0.reuse, R154 ;  /* 0x0000009a001a7220 */ /* 0x040fe20000410000 */
[----:B------:R-:W-:Y:S01]  /*d510*/  MOV R154, R55 ;  /* 0x00000037009a7202 */ /* 0x000fe20000000f00 */
[C---:B------:R-:W-:Y:S01]  /*d520*/  FMUL.FTZ R30, R0.reuse, R158 ;  /* 0x0000009e001e7220 */ /* 0x040fe20000410000 */
[----:B------:R-:W-:Y:S01]  /*d530*/  MOV R158, R49 ;  /* 0x00000031009e7202 */ /* 0x000fe20000000f00 */
[--C-:B------:R-:W-:Y:S01]  /*d540*/  FFMA.FTZ R248, R31, c[0x0][0x2d0], -R3.reuse ;  /* 0x0000b4001ff87a23 */ /* 0x100fe20000010803 */
[----:B------:R-:W-:Y:S01]  /*d550*/  MUFU.EX2 R176, R176 ;  /* 0x000000b000b07308 */ /* 0x000fe20000000800 */
[----:B------:R-:W-:Y:S01]  /*d560*/  FMUL.FTZ R31, R0, R159 ;  /* 0x0000009f001f7220 */ /* 0x000fe20000410000 */
[----:B------:R-:W-:Y:S01]  /*d570*/  MOV R159, R64 ;  /* 0x00000040009f7202 */ /* 0x000fe20000000f00 */
[--C-:B------:R-:W-:Y:S02]  /*d580*/  FFMA.FTZ R247, R42, c[0x0][0x2d0], -R3.reuse ;  /* 0x0000b4002af77a23 */ /* 0x100fe40000010803 */
[C---:B------:R-:W-:Y:S02]  /*d590*/  FMUL.FTZ R42, R0.reuse, R166 ;  /* 0x000000a6002a7220 */ /* 0x040fe40000410000 */
[--C-:B------:R-:W-:Y:S02]  /*d5a0*/  FFMA.FTZ R246, R43, c[0x0][0x2d0], -R3.reuse ;  /* 0x0000b4002bf67a23 */ /* 0x100fe40000010803 */
[----:B------:R-:W-:Y:S01]  /*d5b0*/  FMUL.FTZ R43, R0, R167 ;  /* 0x000000a7002b7220 */ /* 0x000fe20000410000 */
[----:B------:R-:W-:Y:S01]  /*d5c0*/  MUFU.EX2 R248, R248 ;  /* 0x000000f800f87308 */ /* 0x000fe20000000800 */
[--C-:B------:R-:W-:Y:S02]  /*d5d0*/  FFMA.FTZ R245, R46, c[0x0][0x2d0], -R3.reuse ;  /* 0x0000b4002ef57a23 */ /* 0x100fe40000010803 */
[C---:B------:R-:W-:Y:S02]  /*d5e0*/  FMUL.FTZ R46, R0.reuse, R170 ;  /* 0x000000aa002e7220 */ /* 0x040fe40000410000 */
[--C-:B------:R-:W-:Y:S02]  /*d5f0*/  FFMA.FTZ R223, R47, c[0x0][0x2d0], -R3.reuse ;  /* 0x0000b4002fdf7a23 */ /* 0x100fe40000010803 */
[----:B------:R-:W-:Y:S02]  /*d600*/  FMUL.FTZ R47, R0, R171 ;  /* 0x000000ab002f7220 */ /* 0x000fe40000410000 */
[----:B------:R-:W-:Y:S01]  /*d610*/  IMAD.MOV.U32 R164, RZ, RZ, R48 ;  /* 0x000000ffffa47224 */ /* 0x000fe200078e0030 */
[----:B------:R-:W-:Y:S01]  /*d620*/  MUFU.EX2 R171, R212 ;  /* 0x000000d400ab7308 */ /* 0x000fe20000000800 */
[C---:B------:R-:W-:Y:S02]  /*d630*/  FMUL.FTZ R48, R133.reuse, R192 ;  /* 0x000000c085307220 */ /* 0x040fe40000410000 */
[----:B------:R-:W-:Y:S02]  /*d640*/  FMUL.FTZ R49, R133, R193 ;  /* 0x000000c185317220 */ /* 0x000fe40000410000 */
[--C-:B------:R-:W-:Y:S02]  /*d650*/  FFMA.FTZ R58, R58, c[0x0][0x2d0], -R3.reuse ;  /* 0x0000b4003a3a7a23 */ /* 0x100fe40000010803 */
[--C-:B------:R-:W-:Y:S02]  /*d660*/  FFMA.FTZ R59, R59, c[0x0][0x2d0], -R3.reuse ;  /* 0x0000b4003b3b7a23 */ /* 0x100fe40000010803 */
[--C-:B------:R-:W-:Y:S01]  /*d670*/  FFMA.FTZ R62, R62, c[0x0][0x2d0], -R3.reuse ;  /* 0x0000b4003e3e7a23 */ /* 0x100fe20000010803 */
[----:B------:R-:W-:Y:S01]  /*d680*/  MOV R169, R58 ;  /* 0x0000003a00a97202 */ /* 0x000fe20000000f00 */
[C---:B------:R-:W-:Y:S01]  /*d690*/  FMUL.FTZ R58, R0.reuse, R178 ;  /* 0x000000b2003a7220 */ /* 0x040fe20000410000 */
[----:B------:R-:W-:Y:S01]  /*d6a0*/  MOV R165, R59 ;  /* 0x0000003b00a57202 */ /* 0x000fe20000000f00 */
[C---:B------:R-:W-:Y:S01]  /*d6b0*/  FMUL.FTZ R59, R0.reuse, R179 ;  /* 0x000000b3003b7220 */ /* 0x040fe20000410000 */
[----:B------:R-:W-:Y:S01]  /*d6c0*/  MUFU.EX2 R164, R164 ;  /* 0x000000a400a47308 */ /* 0x000fe20000000800 */
[----:B------:R-:W-:Y:S02]  /*d6d0*/  FFMA.FTZ R3, R63, c[0x0][0x2d0], -R3 ;  /* 0x0000b4003f037a23 */ /* 0x000fe40000010803 */
[C---:B------:R-:W-:Y:S02]  /*d6e0*/  FMUL.FTZ R63, R0.reuse, R183 ;  /* 0x000000b7003f7220 */ /* 0x040fe40000410000 */
[C---:B------:R-:W-:Y:S01]  /*d6f0*/  FMUL.FTZ R64, R133.reuse, R200 ;  /* 0x000000c885407220 */ /* 0x040fe20000410000 */
[----:B------:R-:W-:Y:S01]  /*d700*/  MOV R200, R157 ;  /* 0x0000009d00c87202 */ /* 0x000fe20000000f00 */
[C---:B------:R-:W-:Y:S02]  /*d710*/  FMUL.FTZ R74, R0.reuse, R74 ;  /* 0x0000004a004a7220 */ /* 0x040fe40000410000 */
        /* <DEDUP_REMOVED lines=17> */
[----:B------:R-:W-:Y:S03]  /*d830*/  FMUL.FTZ R127, R0, R127 ;  /* 0x0000007f007f7220 */ /* 0x000fe60000410000 */
[----:B------:R-:W-:Y:S10]  /*d840*/  MUFU.EX2 R247, R247 ;  /* 0x000000f700f77308 */ /* 0x000ff40000000800 */
[----:B------:R-:W-:Y:S10]  /*d850*/  MUFU.EX2 R246, R246 ;  /* 0x000000f600f67308 */ /* 0x000ff40000000800 */
[----:B------:R-:W-:Y:S10]  /*d860*/  MUFU.EX2 R245, R245 ;  /* 0x000000f500f57308 */ /* 0x000ff40000000800 */
[----:B------:R-:W-:Y:S01]  /*d870*/  MUFU.EX2 R223, R223 ;  /* 0x000000df00df7308 */ /* 0x000fe20000000800 */
[----:B---3--:R-:W-:Y:S02]  /*d880*/  FFMA.FTZ R210, R133, R210, R208 ;  /* 0x000000d285d27223 */ /* 0x008fe400000100d0 */
[----:B----4-:R-:W-:Y:S01]  /*d890*/  FFMA.FTZ R208, R132, R24, R207 ;  /* 0x0000001884d07223 */ /* 0x010fe200000100cf */
[----:B------:R-:W-:Y:S01]  /*d8a0*/  MOV R207, R62 ;  /* 0x0000003e00cf7202 */ /* 0x000fe20000000f00 */
[----:B------:R-:W-:Y:S01]  /*d8b0*/  FMUL.FTZ R24, R2, R152 ;  /* 0x0000009802187220 */ /* 0x000fe20000410000 */
[----:B------:R-:W-:Y:S01]  /*d8c0*/  MOV R152, R10 ;  /* 0x0000000a00987202 */ /* 0x000fe20000000f00 */
[C---:B------:R-:W-:Y:S01]  /*d8d0*/  FMUL.FTZ R10, R0.reuse, R146 ;  /* 0x00000092000a7220 */ /* 0x040fe20000410000 */
[----:B------:R-:W-:Y:S01]  /*d8e0*/  F2FP.BF16.PACK_AB R146, R51, R214 ;  /* 0x000000d63392723e */ /* 0x000fe200000010ff */
[----:B------:R-:W-:Y:S06]  /*d8f0*/  FMUL.FTZ R62, R0, R182 ;  /* 0x000000b6003e7220 */ /* 0x000fec0000410000 */
[C---:B------:R-:W-:Y:S07]  /*d900*/  HMMA.16816.F32.BF16 R8, R144.reuse, R20, R8 ;  /* 0x000000149008723c */ /* 0x040fee0000041808 */
[C---:B------:R-:W-:Y:S01]  /*d910*/  FMUL.FTZ R20, R133.reuse, R172 ;  /* 0x000000ac85147220 */ /* 0x040fe20000410000 */
[----:B------:R-:W-:Y:S01]  /*d920*/  MOV R172, R34 ;  /* 0x0000002200ac7202 */ /* 0x000fe20000000f00 */
[C---:B------:R-:W-:Y:S03]  /*d930*/  FMUL.FTZ R21, R133.reuse, R173 ;  /* 0x000000ad85157220 */ /* 0x040fe60000410000 */
[C---:B------:R-:W-:Y:S01]  /*d940*/  FMUL.FTZ R34, R132.reuse, R186 ;  /* 0x000000ba84227220 */ /* 0x040fe20000410000 */
[----:B------:R-:W-:Y:S01]  /*d950*/  MOV R173, R35 ;  /* 0x0000002300ad7202 */ /* 0x000fe20000000f00 */
[C---:B------:R-:W-:Y:S01]  /*d960*/  FMUL.FTZ R35, R132.reuse, R187 ;  /* 0x000000bb84237220 */ /* 0x040fe20000410000 */
[----:B------:R-:W-:Y:S01]  /*d970*/  MOV R187, R50 ;  /* 0x0000003200bb7202 */ /* 0x000fe20000000f00 */
[----:B------:R-:W-:Y:S01]  /*d980*/  FMUL.FTZ R50, R132, R194 ;  /* 0x000000c284327220 */ /* 0x000fe20000410000 */
[----:B------:R-:W-:Y:S01]  /*d990*/  MOV R186, R65 ;  /* 0x0000004100ba7202 */ /* 0x000fe20000000f00 */
[----:B------:R-:W-:Y:S01]  /*d9a0*/  FMUL.FTZ R65, R133, R201 ;  /* 0x000000c985417220 */ /* 0x000fe20000410000 */
[----:B------:R-:W-:Y:S02]  /*d9b0*/  MOV R194, R161 ;  /* 0x000000a100c27202 */ /* 0x000fe40000000f00 */
[----:B------:R-:W-:Y:S02]  /*d9c0*/  MOV R161, R181 ;  /* 0x000000b500a17202 */ /* 0x000fe40000000f00 */
[----:B------:R-:W-:Y:S02]  /*d9d0*/  MOV R181, R156 ;  /* 0x0000009c00b57202 */ /* 0x000fe40000000f00 */
[----:B------:R-:W-:Y:S10]  /*d9e0*/  MUFU.EX2 R194, R194 ;  /* 0x000000c200c27308 */ /* 0x000ff40000000800 */
[----:B------:R-:W-:Y:S01]  /*d9f0*/  MUFU.EX2 R181, R181 ;  /* 0x000000b500b57308 */ /* 0x000fe20000000800 */
[----:B--2---:R-:W-:Y:S02]  /*da00*/  FFMA.FTZ R2, R2, R14, R16 ;  /* 0x0000000e02027223 */ /* 0x004fe40000010010 */
[----:B------:R-:W-:Y:S02]  /*da10*/  FMUL.FTZ R14, R0, R150 ;  /* 0x00000096000e7220 */ /* 0x000fe40000410000 */
[----:B------:R-:W-:Y:S01]  /*da20*/  LDSM.16.MT88.4 R148, [R228] ;  /* 0x00000000e494783b */ /* 0x000fe20000004200 */
[----:B------:R-:W-:Y:S02]  /*da30*/  FADD.FTZ R2, R213, R2 ;  /* 0x00000002d5027221 */ /* 0x000fe40000010000 */
[C---:B------:R-:W-:Y:S01]  /*da40*/  FMUL.FTZ R16, R133.reuse, R160 ;  /* 0x000000a085107220 */ /* 0x040fe20000410000 */
[----:B------:R-:W-:Y:S01]  /*da50*/  MOV R160, R33 ;  /* 0x0000002100a07202 */ /* 0x000fe20000000f00 */
[-C--:B------:R-:W-:Y:S03]  /*da60*/  HMMA.16816.F32.BF16 R12, R144, R22.reuse, R12 ;  /* 0x00000016900c723c */ /* 0x080fe6000004180c */
[C---:B------:R-:W-:Y:S02]  /*da70*/  FMUL.FTZ R33, R133.reuse, R185 ;  /* 0x000000b985217220 */ /* 0x040fe40000410000 */
[----:B------:R-:W-:Y:S03]  /*da80*/  IMAD.MOV.U32 R185, RZ, RZ, R52 ;  /* 0x000000ffffb97224 */ /* 0x000fe600078e0034 */
[C---:B------:R-:W-:Y:S07]  /*da90*/  HMMA.16816.F32.BF16 R16, R140.reuse, R22, R16 ;  /* 0x000000168c10723c */ /* 0x040fee0000041810 */
[C---:B------:R-:W-:Y:S01]  /*daa0*/  FMUL.FTZ R22, R132.reuse, R174 ;  /* 0x000000ae84167220 */ /* 0x040fe20000410000 */
[----:B------:R-:W-:Y:S01]  /*dab0*/  MOV R174, R53 ;  /* 0x0000003500ae7202 */ /* 0x000fe20000000f00 */
[----:B------:R-:W-:Y:S01]  /*dac0*/  FMUL.FTZ R23, R132, R175 ;  /* 0x000000af84177220 */ /* 0x000fe20000410000 */
[----:B------:R-:W1:Y:S02]  /*dad0*/  LDSM.16.MT88.4 R52, [R229] ;  /* 0x00000000e534783b */ /* 0x000e640000004200 */
[----:B------:R-:W-:Y:S01]  /*dae0*/  MOV R175, R27 ;  /* 0x0000001b00af7202 */ /* 0x000fe20000000f00 */
[----:B------:R-:W-:Y:S01]  /*daf0*/  FMUL.FTZ R27, R0, R155 ;  /* 0x0000009b001b7220 */ /* 0x000fe20000410000 */
[----:B------:R-:W-:Y:S01]  /*db00*/  MOV R155, R32 ;  /* 0x00000020009b7202 */ /* 0x000fe20000000f00 */
[C---:B------:R-:W-:Y:S01]  /*db10*/  FMUL.FTZ R32, R133.reuse, R184 ;  /* 0x000000b885207220 */ /* 0x040fe20000410000 */
[-C--:B------:R-:W-:Y:S01]  /*db20*/  HMMA.16816.F32.BF16 R20, R140, R36.reuse, R20 ;  /* 0x000000248c14723c */ /* 0x080fe20000041814 */
[----:B------:R-:W-:Y:S02]  /*db30*/  MUFU.EX2 R174, R174 ;  /* 0x000000ae00ae7308 */ /* 0x000fe40000000800 */
[----:B------:R-:W-:Y:S01]  /*db40*/  MOV R184, R66 ;  /* 0x0000004200b87202 */ /* 0x000fe20000000f00 */
[C---:B------:R-:W-:Y:S01]  /*db50*/  FMUL.FTZ R66, R132.reuse, R202 ;  /* 0x000000ca84427220 */ /* 0x040fe20000410000 */
[----:B------:R-:W-:Y:S02]  /*db60*/  MOV R166, R175 ;  /* 0x000000af00a67202 */ /* 0x000fe40000000f00 */
[----:B------:R-:W-:Y:S01]  /*db70*/  MOV R175, R162 ;  /* 0x000000a200af7202 */ /* 0x000fe20000000f00 */
[C---:B------:R-:W-:Y:S03]  /*db80*/  HMMA.16816.F32.BF16 R24, R144.reuse, R36, R24 ;  /* 0x000000249018723c */ /* 0x040fe60000041818 */
[----:B------:R-:W-:Y:S01]  /*db90*/  MUFU.EX2 R184, R184 ;  /* 0x000000b800b87308 */ /* 0x000fe20000000800 */
[----:B------:R-:W-:Y:S02]  /*dba0*/  MOV R162, R177 ;  /* 0x000000b100a27202 */ /* 0x000fe40000000f00 */
[----:B------:R-:W-:Y:S01]  /*dbb0*/  MOV R167, R166 ;  /* 0x000000a600a77202 */ /* 0x000fe20000000f00 */
[C---:B------:R-:W-:Y:S01]  /*dbc0*/  FMUL.FTZ R36, R133.reuse, R188 ;  /* 0x000000bc85247220 */ /* 0x040fe20000410000 */
[-C--:B------:R-:W-:Y:S04]  /*dbd0*/  HMMA.16816.F32.BF16 R28, R144, R38.reuse, R28 ;  /* 0x00000026901c723c */ /* 0x080fe8000004181c */
[C---:B------:R-:W-:Y:S01]  /*dbe0*/  FMUL.FTZ R37, R133.reuse, R189 ;  /* 0x000000bd85257220 */ /* 0x040fe20000410000 */
[----:B------:R-:W-:Y:S01]  /*dbf0*/  MUFU.EX2 R177, R252 ;  /* 0x000000fc00b17308 */ /* 0x000fe20000000800 */
[----:B------:R-:W-:Y:S01]  /*dc00*/  MOV R188, R51 ;  /* 0x0000003300bc7202 */ /* 0x000fe20000000f00 */
[C---:B------:R-:W-:Y:S01]  /*dc10*/  FMUL.FTZ R51, R132.reuse, R195 ;  /* 0x000000c384337220 */ /* 0x040fe20000410000 */
[C---:B------:R-:W-:Y:S04]  /*dc20*/  HMMA.16816.F32.BF16 R32, R140.reuse, R38, R32 ;  /* 0x000000268c20723c */ /* 0x040fe80000041820 */
[----:B------:R-:W-:Y:S01]  /*dc30*/  MOV R189, R67 ;  /* 0x0000004300bd7202 */ /* 0x000fe20000000f00 */
[C---:B------:R-:W-:Y:S01]  /*dc40*/  FMUL.FTZ R67, R132.reuse, R203 ;  /* 0x000000cb84437220 */ /* 0x040fe20000410000 */
[----:B------:R-:W-:Y:S01]  /*dc50*/  MOV R170, R167 ;  /* 0x000000a700aa7202 */ /* 0x000fe20000000f00 */
[C---:B------:R-:W-:Y:S01]  /*dc60*/  FMUL.FTZ R38, R132.reuse, R190 ;  /* 0x000000be84267220 */ /* 0x040fe20000410000 */
[----:B------:R-:W-:Y:S01]  /*dc70*/  MOV R190, R155 ;  /* 0x0000009b00be7202 */ /* 0x000fe20000000f00 */
[C---:B------:R-:W-:Y:S01]  /*dc80*/  FMUL.FTZ R39, R132.reuse, R191 ;  /* 0x000000bf84277220 */ /* 0x040fe20000410000 */
[----:B------:R-:W-:Y:S02]  /*dc90*/  MUFU.EX2 R175, R175 ;  /* 0x000000af00af7308 */ /* 0x000fe40000000800 */
[----:B------:R-:W-:Y:S01]  /*dca0*/  MOV R191, R185 ;  /* 0x000000b900bf7202 */ /* 0x000fe20000000f00 */
[----:B------:R-:W-:Y:S01]  /*dcb0*/  IMAD.MOV.U32 R185, RZ, RZ, R129 ;  /* 0x000000ffffb97224 */ /* 0x000fe200078e0081 */
[----:B------:R-:W-:Y:S01]  /*dcc0*/  MOV R155, R154 ;  /* 0x0000009a009b7202 */ /* 0x000fe20000000f00 */
[----:B------:R-:W2:Y:S01]  /*dcd0*/  LDL.LU R129, [R1+0x74] ;  /* 0x0000740001817983 */ /* 0x000ea20000300800 */
[-C--:B-1----:R-:W-:Y:S03]  /*dce0*/  HMMA.16816.F32.BF16 R36, R140, R52.reuse, R36 ;  /* 0x000000348c24723c */ /* 0x082fe60000041824 */
[----:B------:R-:W-:Y:S02]  /*dcf0*/  MOV R154, R163 ;  /* 0x000000a3009a7202 */ /* 0x000fe40000000f00 */
[----:B------:R-:W-:Y:S02]  /*dd00*/  MOV R163, R169 ;  /* 0x000000a900a37202 */ /* 0x000fe40000000f00 */
[----:B------:R-:W-:Y:S01]  /*dd10*/  MUFU.EX2 R169, R219 ;  /* 0x000000db00a97308 */ /* 0x000fe20000000800 */
[C---:B------:R-:W-:Y:S04]  /*dd20*/  HMMA.16816.F32.BF16 R40, R144.reuse, R52, R40 ;  /* 0x000000349028723c */ /* 0x040fe80000041828 */
[----:B------:R-:W-:Y:S02]  /*dd30*/  MOV R166, R189 ;  /* 0x000000bd00a67202 */ /* 0x000fe40000000f00 */
[----:B------:R-:W-:Y:S01]  /*dd40*/  MOV R189, R188 ;  /* 0x000000bc00bd7202 */ /* 0x000fe20000000f00 */
[C---:B------:R-:W-:Y:S01]  /*dd50*/  FMUL.FTZ R52, R133.reuse, R196 ;  /* 0x000000c485347220 */ /* 0x040fe20000410000 */
[-C--:B------:R-:W-:Y:S04]  /*dd60*/  HMMA.16816.F32.BF16 R44, R144, R54.reuse, R44 ;  /* 0x00000036902c723c */ /* 0x080fe8000004182c */
[C---:B------:R-:W-:Y:S01]  /*dd70*/  FMUL.FTZ R53, R133.reuse, R197 ;  /* 0x000000c585357220 */ /* 0x040fe20000410000 */
[----:B------:R-:W-:Y:S01]  /*dd80*/  MOV R167, R166 ;  /* 0x000000a600a77202 */ /* 0x000fe20000000f00 */
[----:B------:R1:W-:Y:S01]  /*dd90*/  MUFU.EX2 R197, R170 ;  /* 0x000000aa00c57308 */ /* 0x0003e20000000800 */
[----:B------:R-:W-:Y:S01]  /*dda0*/  MOV R166, R189 ;  /* 0x000000bd00a67202 */ /* 0x000fe20000000f00 */
[C---:B------:R-:W-:Y:S04]  /*ddb0*/  HMMA.16816.F32.BF16 R48, R140.reuse, R54, R48 ;  /* 0x000000368c30723c */ /* 0x040fe80000041830 */
[----:B------:R-:W-:Y:S02]  /*ddc0*/  MOV R188, R187 ;  /* 0x000000bb00bc7202 */ /* 0x000fe40000000f00 */
[----:B------:R-:W-:Y:S01]  /*ddd0*/  MOV R187, R186 ;  /* 0x000000ba00bb7202 */ /* 0x000fe20000000f00 */
[C---:B------:R-:W-:Y:S01]  /*dde0*/  FMUL.FTZ R54, R132.reuse, R198 ;  /* 0x000000c684367220 */ /* 0x040fe20000410000 */
[----:B------:R-:W-:Y:S01]  /*ddf0*/  MOV R186, R159 ;  /* 0x0000009f00ba7202 */ /* 0x000fe20000000f00 */
[----:B------:R-:W-:Y:S03]  /*de00*/  FMUL.FTZ R55, R132, R199 ;  /* 0x000000c784377220 */ /* 0x000fe60000410000 */
[----:B------:R-:W-:Y:S02]  /*de10*/  MOV R199, R153 ;  /* 0x0000009900c77202 */ /* 0x000fe40000000f00 */
[----:B------:R-:W-:Y:S02]  /*de20*/  MOV R192, R167 ;  /* 0x000000a700c07202 */ /* 0x000fe40000000f00 */
[-C--:B------:R-:W-:Y:S02]  /*de30*/  HMMA.16816.F32.BF16 R52, R140, R148.reuse, R52 ;  /* 0x000000948c34723c */ /* 0x080fe40000041834 */
[----:B------:R-:W-:Y:S01]  /*de40*/  MUFU.EX2 R199, R199 ;  /* 0x000000c700c77308 */ /* 0x000fe20000000800 */
[----:B------:R-:W-:Y:S02]  /*de50*/  MOV R193, R166 ;  /* 0x000000a600c17202 */ /* 0x000fe40000000f00 */
[----:B------:R-:W-:Y:S02]  /*de60*/  MOV R201, R192 ;  /* 0x000000c000c97202 */ /* 0x000fe40000000f00 */
[----:B------:R-:W-:Y:S01]  /*de70*/  MOV R198, R193 ;  /* 0x000000c100c67202 */ /* 0x000fe20000000f00 */
[C---:B------:R-:W-:Y:S04]  /*de80*/  HMMA.16816.F32.BF16 R56, R144.reuse, R148, R56 ;  /* 0x000000949038723c */ /* 0x040fe80000041838 */
[----:B------:R-:W-:Y:S01]  /*de90*/  MUFU.EX2 R192, R161 ;  /* 0x000000a100c07308 */ /* 0x000fe20000000800 */
[----:B------:R-:W-:Y:S01]  /*dea0*/  MOV R159, R158 ;  /* 0x0000009e009f7202 */ /* 0x000fe20000000f00 */
[----:B------:R-:W-:Y:S01]  /*deb0*/  IMAD.MOV.U32 R202, RZ, RZ, R198 ;  /* 0x000000ffffca7224 */ /* 0x000fe200078e00c6 */
[----:B------:R-:W-:Y:S01]  /*dec0*/  MOV R158, R165 ;  /* 0x000000a5009e7202 */ /* 0x000fe20000000f00 */
[-C--:B------:R-:W-:Y:S04]  /*ded0*/  HMMA.16816.F32.BF16 R60, R144, R150.reuse, R60 ;  /* 0x00000096903c723c */ /* 0x080fe8000004183c */
[----:B------:R-:W-:Y:S01]  /*dee0*/  IMAD.MOV.U32 R165, RZ, RZ, R130 ;  /* 0x000000ffffa57224 */ /* 0x000fe200078e0082 */
[----:B------:R-:W-:Y:S01]  /*def0*/  MOV R198, R190 ;  /* 0x000000be00c67202 */ /* 0x000fe20000000f00 */
[----:B------:R-:W3:Y:S01]  /*df00*/  LDL.LU R130, [R1+0x70] ;  /* 0x0000700001827983 */ /* 0x000ee20000300800 */
[----:B------:R-:W-:Y:S01]  /*df10*/  MOV R190, R162 ;  /* 0x000000a200be7202 */ /* 0x000fe20000000f00 */
[C---:B------:R-:W-:Y:S02]  /*df20*/  HMMA.16816.F32.BF16 R64, R140.reuse, R150, R64 ;  /* 0x000000968c40723c */ /* 0x040fe40000041840 */
[----:B------:R-:W4:Y:S02]  /*df30*/  LDSM.16.MT88.4 R148, [R225+0x2000] ;  /* 0x00200000e194783b */ /* 0x000f240000004200 */
[----:B------:R-:W-:Y:S02]  /*df40*/  MOV R189, R188 ;  /* 0x000000bc00bd7202 */ /* 0x000fe40000000f00 */
[----:B------:R-:W-:Y:S02]  /*df50*/  MOV R188, R187 ;  /* 0x000000bb00bc7202 */ /* 0x000fe40000000f00 */
[----:B------:R-:W-:Y:S04]  /*df60*/  MOV R187, R186 ;  /* 0x000000ba00bb7202 */ /* 0x000fe80000000f00 */
[----:B------:R-:W-:Y:S02]  /*df70*/  MOV R167, R188 ;  /* 0x000000bc00a77202 */ /* 0x000fe40000000f00 */
[----:B------:R-:W-:Y:S02]  /*df80*/  MOV R166, R187 ;  /* 0x000000bb00a67202 */ /* 0x000fe40000000f00 */
[----:B------:R-:W-:Y:S01]  /*df90*/  MOV R186, R159 ;  /* 0x0000009f00ba7202 */ /* 0x000fe20000000f00 */
[----:B------:R-:W-:Y:S01]  /*dfa0*/  IMAD.MOV.U32 R183, RZ, RZ, R167 ;  /* 0x000000ffffb77224 */ /* 0x000fe200078e00a7 */
[----:B------:R-:W-:Y:S01]  /*dfb0*/  MOV R159, R158 ;  /* 0x0000009e009f7202 */ /* 0x000fe20000000f00 */
[----:B------:R-:W-:Y:S01]  /*dfc0*/  IMAD.MOV.U32 R158, RZ, RZ, R155 ;  /* 0x000000ffff9e7224 */ /* 0x000fe200078e009b */
[----:B------:R-:W-:Y:S02]  /*dfd0*/  MOV R155, R173 ;  /* 0x000000ad009b7202 */ /* 0x000fe40000000f00 */
[----:B------:R-:W-:Y:S02]  /*dfe0*/  MOV R173, R172 ;  /* 0x000000ac00ad7202 */ /* 0x000fe40000000f00 */
[----:B------:R-:W-:Y:S02]  /*dff0*/  MOV R172, R131 ;  /* 0x0000008300ac7202 */ /* 0x000fe40000000f00 */
[----:B------:R-:W3:Y:S01]  /*e000*/  LDL.LU R131, [R1+0x6c] ;  /* 0x00006c0001837983 */ /* 0x000ee20000300800 */
[----:B------:R-:W-:Y:S02]  /*e010*/  MOV R188, R159 ;  /* 0x0000009f00bc7202 */ /* 0x000fe40000000f00 */
[----:B------:R-:W-:Y:S02]  /*e020*/  MOV R159, R173 ;  /* 0x000000ad009f7202 */ /* 0x000fe40000000f00 */
[----:B------:R-:W-:Y:S01]  /*e030*/  MOV R187, R158 ;  /* 0x0000009e00bb7202 */ /* 0x000fe20000000f00 */
[----:B------:R-:W-:Y:S01]  /*e040*/  MUFU.EX2 R173, R220 ;  /* 0x000000dc00ad7308 */ /* 0x000fe20000000800 */
[----:B------:R-:W-:Y:S02]  /*e050*/  MOV R158, R172 ;  /* 0x000000ac009e7202 */ /* 0x000fe40000000f00 */
[----:B------:R-:W-:Y:S02]  /*e060*/  MOV R196, R166 ;  /* 0x000000a600c47202 */ /* 0x000fe40000000f00 */
[----:B------:R-:W-:Y:S02]  /*e070*/  MOV R166, R188 ;  /* 0x000000bc00a67202 */ /* 0x000fe40000000f00 */
[----:B------:R-:W-:Y:S02]  /*e080*/  MOV R188, R152 ;  /* 0x0000009800bc7202 */ /* 0x000fe40000000f00 */
[----:B-1----:R-:W-:Y:S01]  /*e090*/  MOV R170, R189 ;  /* 0x000000bd00aa7202 */ /* 0x002fe20000000f00 */
[-C--:B----4-:R-:W-:Y:S01]  /*e0a0*/  HMMA.16816.F32.BF16 R68, R140, R148.reuse, R68 ;  /* 0x000000948c44723c */ /* 0x090fe20000041844 */
[----:B------:R-:W1:Y:S02]  /*e0b0*/  MUFU.EX2 R172, R211 ;  /* 0x000000d300ac7308 */ /* 0x000e640000000800 */
[----:B------:R-:W-:Y:S01]  /*e0c0*/  IMAD.MOV.U32 R189, RZ, RZ, R186 ;  /* 0x000000ffffbd7224 */ /* 0x000fe200078e00ba */
[----:B------:R-:W-:Y:S02]  /*e0d0*/  MOV R186, R155 ;  /* 0x0000009b00ba7202 */ /* 0x000fe40000000f00 */
[----:B------:R-:W-:Y:S02]  /*e0e0*/  MOV R155, R168 ;  /* 0x000000a8009b7202 */ /* 0x000fe40000000f00 */
[C---:B------:R-:W-:Y:S03]  /*e0f0*/  HMMA.16816.F32.BF16 R72, R144.reuse, R148, R72 ;  /* 0x000000949048723c */ /* 0x040fe60000041848 */
[----:B------:R-:W4:Y:S01]  /*e100*/  MUFU.EX2 R168, R249 ;  /* 0x000000f900a87308 */ /* 0x000f220000000800 */
[----:B------:R-:W-:Y:S02]  /*e110*/  MOV R193, R155 ;  /* 0x0000009b00c17202 */ /* 0x000fe40000000f00 */
[----:B------:R-:W-:Y:S02]  /*e120*/  MOV R167, R189 ;  /* 0x000000bd00a77202 */ /* 0x000fe40000000f00 */
[-C--:B------:R-:W-:Y:S04]  /*e130*/  HMMA.16816.F32.BF16 R76, R144, R150.reuse, R76 ;  /* 0x00000096904c723c */ /* 0x080fe8000004184c */
[----:B------:R-:W-:Y:S01]  /*e140*/  MOV R189, R159 ;  /* 0x0000009f00bd7202 */ /* 0x000fe20000000f00 */
[----:B------:R-:W-:Y:S01]  /*e150*/  MUFU.EX2 R193, R193 ;  /* 0x000000c100c17308 */ /* 0x000fe20000000800 */
[----:B------:R-:W-:Y:S02]  /*e160*/  MOV R182, R170 ;  /* 0x000000aa00b67202 */ /* 0x000fe40000000f00 */
[C---:B------:R-:W-:Y:S01]  /*e170*/  HMMA.16816.F32.BF16 R80, R140.reuse, R150, R80 ;  /* 0x000000968c50723c */ /* 0x040fe20000041850 */
[----:B------:R-:W1:Y:S03]  /*e180*/  LDSM.16.MT88.4 R148, [R226+0x2000] ;  /* 0x00200000e294783b */ /* 0x000e660000004200 */
[----:B------:R-:W-:Y:S01]  /*e190*/  MOV R170, R187 ;  /* 0x000000bb00aa7202 */ /* 0x000fe20000000f00 */
[----:B------:R-:W-:Y:S01]  /*e1a0*/  IMAD.MOV.U32 R187, RZ, RZ, R154 ;  /* 0x000000ffffbb7224 */ /* 0x000fe200078e009a */
[----:B------:R-:W-:Y:S01]  /*e1b0*/  MOV R195, R186 ;  /* 0x000000ba00c37202 */ /* 0x000fe20000000f00 */
[----:B------:R-:W-:Y:S01]  /*e1c0*/  MUFU.EX2 R189, R189 ;  /* 0x000000bd00bd7308 */ /* 0x000fe20000000800 */
[----:B------:R-:W-:Y:S01]  /*e1d0*/  MOV R186, R158 ;  /* 0x0000009e00ba7202 */ /* 0x000fe20000000f00 */
[----:B------:R-:W-:Y:S03]  /*e1e0*/  LDSM.16.MT88.4 R152, [R226+0x800] ;  /* 0x00080000e298783b */ /* 0x000fe60000004200 */
[----:B------:R-:W-:Y:S02]  /*e1f0*/  MOV R203, R182 ;  /* 0x000000b600cb7202 */ /* 0x000fe40000000f00 */
[----:B------:R-:W-:Y:S02]  /*e200*/  MOV R182, R163 ;  /* 0x000000a300b67202 */ /* 0x000fe40000000f00 */
[----:B------:R-:W-:Y:S01]  /*e210*/  MOV R252, R183 ;  /* 0x000000b700fc7202 */ /* 0x000fe20000000f00 */
[----:B------:R-:W-:Y:S01]  /*e220*/  LDSM.16.MT88.4 R156, [R229+0x800] ;  /* 0x00080000e59c783b */ /* 0x000fe20000004200 */
[----:B------:R-:W-:Y:S01]  /*e230*/  MUFU.EX2 R187, R187 ;  /* 0x000000bb00bb7308 */ /* 0x000fe20000000800 */
[----:B------:R-:W-:Y:S02]  /*e240*/  MOV R183, R191 ;  /* 0x000000bf00b77202 */ /* 0x000fe40000000f00 */
[----:B------:R-:W-:Y:S07]  /*e250*/  MOV R191, R185 ;  /* 0x000000b900bf7202 */ /* 0x000fee0000000f00 */
[----:B------:R4:W-:Y:S10]  /*e260*/  MUFU.EX2 R185, R160 ;  /* 0x000000a000b97308 */ /* 0x0009f40000000800 */
[----:B------:R-:W-:Y:S01]  /*e270*/  MUFU.EX2 R186, R186 ;  /* 0x000000ba00ba7308 */ /* 0x000fe20000000800 */
[-C--:B-1----:R-:W-:Y:S09]  /*e280*/  HMMA.16816.F32.BF16 R84, R140, R148.reuse, R84 ;  /* 0x000000948c54723c */ /* 0x082ff20000041854 */
[----:B------:R-:W-:Y:S01]  /*e290*/  MUFU.EX2 R195, R195 ;  /* 0x000000c300c37308 */ /* 0x000fe20000000800 */
[C---:B------:R-:W-:Y:S01]  /*e2a0*/  HMMA.16816.F32.BF16 R88, R144.reuse, R148, R88 ;  /* 0x000000949058723c */ /* 0x040fe20000041858 */
[----:B----4-:R-:W-:Y:S07]  /*e2b0*/  LDSM.16.MT88.4 R160, [R226+0x1000] ;  /* 0x00100000e2a0783b */ /* 0x010fee0000004200 */
[-C--:B------:R-:W-:Y:S01]  /*e2c0*/  HMMA.16816.F32.BF16 R92, R144, R150.reuse, R92 ;  /* 0x00000096905c723c */ /* 0x080fe2000004185c */
[----:B------:R-:W-:Y:S07]  /*e2d0*/  MUFU.EX2 R188, R188 ;  /* 0x000000bc00bc7308 */ /* 0x000fee0000000800 */
[C---:B------:R-:W-:Y:S01]  /*e2e0*/  HMMA.16816.F32.BF16 R96, R140.reuse, R150, R96 ;  /* 0x000000968c60723c */ /* 0x040fe20000041860 */
[----:B------:R-:W1:Y:S02]  /*e2f0*/  LDSM.16.MT88.4 R148, [R229+0x2000] ;  /* 0x00200000e594783b */ /* 0x000e640000004200 */
[----:B------:R-:W-:Y:S05]  /*e300*/  MUFU.EX2 R191, R191 ;  /* 0x000000bf00bf7308 */ /* 0x000fea0000000800 */
[-C--:B-1----:R-:W-:Y:S08]  /*e310*/  HMMA.16816.F32.BF16 R100, R140, R148.reuse, R100 ;  /* 0x000000948c64723c */ /* 0x082ff00000041864 */
[C---:B------:R-:W-:Y:S08]  /*e320*/  HMMA.16816.F32.BF16 R104, R144.reuse, R148, R104 ;  /* 0x000000949068723c */ /* 0x040ff00000041868 */
[-C--:B------:R-:W-:Y:S08]  /*e330*/  HMMA.16816.F32.BF16 R108, R144, R150.reuse, R108 ;  /* 0x00000096906c723c */ /* 0x080ff0000004186c */
[C---:B------:R-:W-:Y:S01]  /*e340*/  HMMA.16816.F32.BF16 R112, R140.reuse, R150, R112 ;  /* 0x000000968c70723c */ /* 0x040fe20000041870 */
[----:B------:R-:W1:Y:S03]  /*e350*/  LDSM.16.MT88.4 R148, [R228+0x2000] ;  /* 0x00200000e494783b */ /* 0x000e660000004200 */
[----:B--2---:R-:W-:Y:S04]  /*e360*/  FMUL.FTZ R129, R133, R129 ;  /* 0x0000008185817220 */ /* 0x004fe80000410000 */
[-C--:B-1----:R-:W-:Y:S04]  /*e370*/  HMMA.16816.F32.BF16 R116, R140, R148.reuse, R116 ;  /* 0x000000948c74723c */ /* 0x082fe80000041874 */
[----:B------:R-:W-:Y:S04]  /*e380*/  FADD.FTZ R133, R218, R210 ;  /* 0x000000d2da857221 */ /* 0x000fe80000010000 */
[C---:B------:R-:W-:Y:S01]  /*e390*/  HMMA.16816.F32.BF16 R120, R144.reuse, R148, R120 ;  /* 0x000000949078723c */ /* 0x040fe20000041878 */
[----:B------:R-:W2:Y:S06]  /*e3a0*/  LDL.LU R148, [R1+0x14] ;  /* 0x0000140001947983 */ /* 0x000eac0000300800 */
[----:B------:R-:W-:Y:S01]  /*e3b0*/  F2FP.BF16.PACK_AB R149, R172, R171 ;  /* 0x000000abac95723e */ /* 0x000fe200000010ff */
[-C--:B------:R-:W-:Y:S01]  /*e3c0*/  HMMA.16816.F32.BF16 R124, R144, R150.reuse, R124 ;  /* 0x00000096907c723c */ /* 0x080fe2000004187c */
[----:B------:R-:W1:Y:S03]  /*e3d0*/  LDSM.16.MT88.4 R144, [R225+0x800] ;  /* 0x00080000e190783b */ /* 0x000e660000004200 */
[C---:B---3--:R-:W-:Y:S02]  /*e3e0*/  FMUL.FTZ R130, R132.reuse, R130 ;  /* 0x0000008284827220 */ /* 0x048fe40000410000 */
[----:B------:R-:W-:Y:S02]  /*e3f0*/  FMUL.FTZ R131, R132, R131 ;  /* 0x0000008384837220 */ /* 0x000fe40000410000 */
[----:B------:R-:W-:Y:S05]  /*e400*/  FADD.FTZ R132, R216, R208 ;  /* 0x000000d0d8847221 */ /* 0x000fea0000010000 */
        /* <DEDUP_REMOVED lines=8> */
[----:B--2---:R-:W-:Y:S01]  /*e490*/  FFMA.FTZ R0, R0, R148, R139 ;  /* 0x0000009400007223 */ /* 0x004fe2000001008b */
[----:B------:R-:W-:Y:S03]  /*e4a0*/  F2FP.BF16.PACK_AB R148, R173, R168 ;  /* 0x000000a8ad94723e */ /* 0x000fe600000010ff */
[----:B------:R-:W-:Y:S02]  /*e4b0*/  FADD.FTZ R138, R138, R0 ;  /* 0x000000008a8a7221 */ /* 0x000fe40000010000 */
[----:B------:R-:W-:Y:S02]  /*e4c0*/  FADD.FTZ R0, R217, R133 ;  /* 0x00000085d9007221 */ /* 0x000fe40000010000 */
[C---:B------:R-:W-:Y:S01]  /*e4d0*/  HMMA.16816.F32.BF16 R8, R148.reuse, R144, R8 ;  /* 0x000000909408723c */ /* 0x040fe20000041808 */
[----:B------:R-:W-:Y:S03]  /*e4e0*/  LDSM.16.MT88.4 R216, [R226+0x3800] ;  /* 0x00380000e2d8783b */ /* 0x000fe60000004200 */
        /* <DEDUP_REMOVED lines=9> */
[----:B------:R-:W1:Y:S01]  /*e580*/  LDSM.16.MT88.4 R144, [R228+0x800] ;  /* 0x00080000e490783b */ /* 0x000e620000004200 */
[----:B------:R-:W-:Y:S02]  /*e590*/  MUFU.EX2 R138, R207 ;  /* 0x000000cf008a7308 */ /* 0x000fe40000000800 */
[----:B------:R-:W-:Y:S01]  /*e5a0*/  FADD.FTZ R168, R168, R132 ;  /* 0x00000084a8a87221 */ /* 0x000fe20000010000 */
[----:B------:R-:W-:Y:S01]  /*e5b0*/  MOV R251, R201 ;  /* 0x000000c900fb7202 */ /* 0x000fe20000000f00 */
[----:B------:R-:W-:Y:S01]  /*e5c0*/  FADD.FTZ R0, R252, R0 ;  /* 0x00000000fc007221 */ /* 0x000fe20000010000 */
[----:B------:R-:W-:Y:S01]  /*e5d0*/  MOV R252, R202 ;  /* 0x000000ca00fc7202 */ /* 0x000fe20000000f00 */
[-C--:B------:R-:W-:Y:S04]  /*e5e0*/  HMMA.16816.F32.BF16 R20, R140, R152.reuse, R20 ;  /* 0x000000988c14723c */ /* 0x080fe80000041814 */
[----:B------:R-:W2:Y:S01]  /*e5f0*/  MUFU.EX2 R132, R167 ;  /* 0x000000a700847308 */ /* 0x000ea20000000800 */
[----:B------:R-:W-:Y:S01]  /*e600*/  MOV R202, R165 ;  /* 0x000000a500ca7202 */ /* 0x000fe20000000f00 */
[----:B------:R-:W-:Y:S01]  /*e610*/  FADD.FTZ R133, R203, R133 ;  /* 0x00000085cb857221 */ /* 0x000fe20000010000 */
[----:B------:R-:W-:Y:S01]  /*e620*/  MOV R203, R166 ;  /* 0x000000a600cb7202 */ /* 0x000fe20000000f00 */
[C---:B------:R-:W-:Y:S04]  /*e630*/  HMMA.16816.F32.BF16 R24, R148.reuse, R152, R24 ;  /* 0x000000989418723c */ /* 0x040fe80000041818 */
[----:B------:R-:W-:Y:S01]  /*e640*/  IMAD.MOV.U32 R183, RZ, RZ, R182 ;  /* 0x000000ffffb77224 */ /* 0x000fe200078e00b6 */
[----:B------:R-:W-:Y:S01]  /*e650*/  MOV R182, R196 ;  /* 0x000000c400b67202 */ /* 0x000fe20000000f00 */
[----:B------:R-:W-:Y:S01]  /*e660*/  MUFU.EX2 R139, R203 ;  /* 0x000000cb008b7308 */ /* 0x000fe20000000800 */
[----:B------:R-:W-:Y:S01]  /*e670*/  MOV R196, R170 ;  /* 0x000000aa00c47202 */ /* 0x000fe20000000f00 */
[-C--:B------:R-:W-:Y:S04]  /*e680*/  HMMA.16816.F32.BF16 R28, R148, R154.reuse, R28 ;  /* 0x0000009a941c723c */ /* 0x080fe8000004181c */
[----:B------:R-:W-:Y:S01]  /*e690*/  MOV R201, R182 ;  /* 0x000000b600c97202 */ /* 0x000fe20000000f00 */
[----:B------:R-:W-:Y:S01]  /*e6a0*/  FADD.FTZ R170, R205, R2 ;  /* 0x00000002cdaa7221 */ /* 0x000fe20000010000 */
[----:B------:R-:W-:Y:S01]  /*e6b0*/  MOV R250, R183 ;  /* 0x000000b700fa7202 */ /* 0x000fe20000000f00 */
[----:B------:R-:W-:Y:S01]  /*e6c0*/  FADD.FTZ R2, R164, R0 ;  /* 0x00000000a4027221 */ /* 0x000fe20000010000 */
[C---:B------:R-:W-:Y:S01]  /*e6d0*/  HMMA.16816.F32.BF16 R32, R140.reuse, R154, R32 ;  /* 0x0000009a8c20723c */ /* 0x040fe20000041820 */
[----:B------:R-:W3:Y:S01]  /*e6e0*/  LDSM.16.MT88.4 R152, [R225+0x2800] ;  /* 0x00280000e198783b */ /* 0x000ee20000004200 */
[----:B------:R-:W-:Y:S02]  /*e6f0*/  MUFU.EX2 R249, R201 ;  /* 0x000000c900f97308 */ /* 0x000fe40000000800 */
[----:B------:R-:W-:Y:S01]  /*e700*/  FADD.FTZ R0, R171, R170 ;  /* 0x000000aaab007221 */ /* 0x000fe20000010000 */
[----:B--2---:R-:W-:Y:S01]  /*e710*/  MOV R171, R132 ;  /* 0x0000008400ab7202 */ /* 0x004fe20000000f00 */
[----:B------:R-:W-:Y:S02]  /*e720*/  IMAD.MOV.U32 R170, RZ, RZ, R184 ;  /* 0x000000ffffaa7224 */ /* 0x000fe400078e00b8 */
[-C--:B------:R-:W-:Y:S01]  /*e730*/  HMMA.16816.F32.BF16 R36, R140, R156.reuse, R36 ;  /* 0x0000009c8c24723c */ /* 0x080fe20000041824 */
[----:B------:R-:W-:Y:S03]  /*e740*/  LDSM.16.MT88.4 R164, [R226+0x3000] ;  /* 0x00300000e2a4783b */ /* 0x000fe60000004200 */
[----:B------:R-:W2:Y:S01]  /*e750*/  MUFU.EX2 R220, R250 ;  /* 0x000000fa00dc7308 */ /* 0x000ea20000000800 */
[----:B------:R-:W-:Y:S02]  /*e760*/  FADD.FTZ R169, R169, R133 ;  /* 0x00000085a9a97221 */ /* 0x000fe40000010000 */
[----:B------:R-:W-:Y:S01]  /*e770*/  FADD.FTZ R0, R172, R0 ;  /* 0x00000000ac007221 */ /* 0x000fe20000010000 */
[C---:B------:R-:W-:Y:S04]  /*e780*/  HMMA.16816.F32.BF16 R40, R148.reuse, R156, R40 ;  /* 0x0000009c9428723c */ /* 0x040fe80000041828 */
[----:B------:R-:W-:Y:S02]  /*e790*/  FADD.FTZ R132, R174, R169 ;  /* 0x000000a9ae847221 */ /* 0x000fe40000010000 */
[----:B------:R-:W4:Y:S01]  /*e7a0*/  MUFU.EX2 R250, R202 ;  /* 0x000000ca00fa7308 */ /* 0x000f220000000800 */
[----:B------:R-:W-:Y:S01]  /*e7b0*/  FADD.FTZ R221, R221, R0 ;  /* 0x00000000dddd7221 */ /* 0x000fe20000010000 */
[-C--:B------:R-:W-:Y:S04]  /*e7c0*/  HMMA.16816.F32.BF16 R44, R148, R158.reuse, R44 ;  /* 0x0000009e942c723c */ /* 0x080fe8000004182c */
[----:B------:R-:W-:Y:S01]  /*e7d0*/  MOV R0, R197 ;  /* 0x000000c500007202 */ /* 0x000fe20000000f00 */
[----:B------:R-:W-:Y:S02]  /*e7e0*/  FADD.FTZ R132, R176, R132 ;  /* 0x00000084b0847221 */ /* 0x000fe40000010000 */
[----:B------:R-:W-:Y:S01]  /*e7f0*/  FADD.FTZ R2, R177, R2 ;  /* 0x00000002b1027221 */ /* 0x000fe20000010000 */
[C---:B------:R-:W-:Y:S01]  /*e800*/  HMMA.16816.F32.BF16 R48, R140.reuse, R158, R48 ;  /* 0x0000009e8c30723c */ /* 0x040fe20000041830 */
[----:B------:R-:W3:Y:S01]  /*e810*/  LDSM.16.MT88.4 R156, [R226+0x2800] ;  /* 0x00280000e29c783b */ /* 0x000ee20000004200 */
[----:B------:R-:W3:Y:S02]  /*e820*/  MUFU.EX2 R133, R3 ;  /* 0x0000000300857308 */ /* 0x000ee40000000800 */
[----:B--2---:R-:W-:Y:S01]  /*e830*/  F2FP.BF16.PACK_AB R209, R139, R220 ;  /* 0x000000dc8bd1723e */ /* 0x004fe200000010ff */
[----:B------:R-:W-:Y:S01]  /*e840*/  FADD.FTZ R0, R0, R132 ;  /* 0x0000008400007221 */ /* 0x000fe20000010000 */
[----:B------:R-:W-:Y:S01]  /*e850*/  MOV R132, R136 ;  /* 0x0000008800847202 */ /* 0x000fe20000000f00 */
[----:B------:R-:W-:Y:S01]  /*e860*/  FADD.FTZ R2, R178, R2 ;  /* 0x00000002b2027221 */ /* 0x000fe20000010000 */
[-C--:B-1----:R-:W-:Y:S04]  /*e870*/  HMMA.16816.F32.BF16 R52, R140, R144.reuse, R52 ;  /* 0x000000908c34723c */ /* 0x082fe80000041834 */
[----:B------:R-:W1:Y:S01]  /*e880*/  MUFU.EX2 R196, R196 ;  /* 0x000000c400c47308 */ /* 0x000e620000000800 */
[----:B------:R-:W-:Y:S01]  /*e890*/  FADD.FTZ R2, R179, R2 ;  /* 0x00000002b3027221 */ /* 0x000fe20000010000 */
[----:B----4-:R-:W-:Y:S02]  /*e8a0*/  F2FP.BF16.PACK_AB R210, R249, R250 ;  /* 0x000000faf9d2723e */ /* 0x010fe400000010ff */
[C---:B------:R-:W-:Y:S06]  /*e8b0*/  HMMA.16816.F32.BF16 R56, R148.reuse, R144, R56 ;  /* 0x000000909438723c */ /* 0x040fec0000041838 */
[----:B------:R-:W-:Y:S02]  /*e8c0*/  MUFU.EX2 R183, R190 ;  /* 0x000000be00b77308 */ /* 0x000fe40000000800 */
[-C--:B------:R-:W-:Y:S04]  /*e8d0*/  HMMA.16816.F32.BF16 R60, R148, R146.reuse, R60 ;  /* 0x00000092943c723c */ /* 0x080fe8000004183c */
[----:B---3--:R-:W-:Y:S01]  /*e8e0*/  F2FP.BF16.PACK_AB R211, R133, R138 ;  /* 0x0000008a85d3723e */ /* 0x008fe200000010ff */
[----:B------:R-:W-:Y:S03]  /*e8f0*/  FADD.FTZ R3, R173, R168 ;  /* 0x000000a8ad037221 */ /* 0x000fe60000010000 */
[C---:B------:R-:W-:Y:S01]  /*e900*/  HMMA.16816.F32.BF16 R64, R140.reuse, R146, R64 ;  /* 0x000000928c40723c */ /* 0x040fe20000041840 */
[----:B------:R-:W2:Y:S01]  /*e910*/  LDSM.16.MT88.4 R144, [R229+0x2800] ;  /* 0x00280000e590783b */ /* 0x000ea20000004200 */
[----:B------:R-:W3:Y:S02]  /*e920*/  MUFU.EX2 R190, R206 ;  /* 0x000000ce00be7308 */ /* 0x000ee40000000800 */
[----:B-1----:R-:W-:Y:S01]  /*e930*/  F2FP.BF16.PACK_AB R205, R196, R171 ;  /* 0x000000abc4cd723e */ /* 0x002fe200000010ff */
[----:B------:R-:W-:Y:S03]  /*e940*/  FADD.FTZ R3, R175, R3 ;  /* 0x00000003af037221 */ /* 0x000fe60000010000 */
[-C--:B------:R-:W-:Y:S04]  /*e950*/  HMMA.16816.F32.BF16 R68, R140, R152.reuse, R68 ;  /* 0x000000988c44723c */ /* 0x080fe80000041844 */
[----:B------:R-:W-:Y:S04]  /*e960*/  MUFU.EX2 R182, R198 ;  /* 0x000000c600b67308 */ /* 0x000fe80000000800 */
[C---:B------:R-:W-:Y:S06]  /*e970*/  HMMA.16816.F32.BF16 R72, R148.reuse, R152, R72 ;  /* 0x000000989448723c */ /* 0x040fec0000041848 */
[----:B------:R1:W4:Y:S02]  /*e980*/  MUFU.EX2 R198, R204 ;  /* 0x000000cc00c67308 */ /* 0x0003240000000800 */
[-C--:B------:R-:W-:Y:S04]  /*e990*/  HMMA.16816.F32.BF16 R76, R148, R154.reuse, R76 ;  /* 0x0000009a944c723c */ /* 0x080fe8000004184c */
[----:B---3--:R-:W-:Y:S04]  /*e9a0*/  F2FP.BF16.PACK_AB R206, R190, R183 ;  /* 0x000000b7bece723e */ /* 0x008fe800000010ff */
[C---:B------:R-:W-:Y:S01]  /*e9b0*/  HMMA.16816.F32.BF16 R80, R140.reuse, R154, R80 ;  /* 0x0000009a8c50723c */ /* 0x040fe20000041850 */
[----:B------:R-:W3:Y:S01]  /*e9c0*/  LDSM.16.MT88.4 R152, [R228+0x2800] ;  /* 0x00280000e498783b */ /* 0x000ee20000004200 */
[----:B------:R-:W-:Y:S06]  /*e9d0*/  MUFU.EX2 R252, R252 ;  /* 0x000000fc00fc7308 */ /* 0x000fec0000000800 */
[-C--:B------:R-:W-:Y:S04]  /*e9e0*/  HMMA.16816.F32.BF16 R84, R140, R156.reuse, R84 ;  /* 0x0000009c8c54723c */ /* 0x080fe80000041854 */
[----:B------:R-:W2:Y:S01]  /*e9f0*/  MUFU.EX2 R251, R251 ;  /* 0x000000fb00fb7308 */ /* 0x000ea20000000800 */
[----:B-1----:R-:W-:Y:S03]  /*ea00*/  F2FP.BF16.PACK_AB R204, R191, R170 ;  /* 0x000000aabfcc723e */ /* 0x002fe600000010ff */
[C---:B------:R-:W-:Y:S04]  /*ea10*/  HMMA.16816.F32.BF16 R88, R148.reuse, R156, R88 ;  /* 0x0000009c9458723c */ /* 0x040fe80000041858 */
[----:B----4-:R-:W-:Y:S04]  /*ea20*/  F2FP.BF16.PACK_AB R207, R198, R182 ;  /* 0x000000b6c6cf723e */ /* 0x010fe800000010ff */
[-C--:B------:R-:W-:Y:S08]  /*ea30*/  HMMA.16816.F32.BF16 R92, R148, R158.reuse, R92 ;  /* 0x0000009e945c723c */ /* 0x080ff0000004185c */
[C---:B------:R-:W-:Y:S01]  /*ea40*/  HMMA.16816.F32.BF16 R96, R140.reuse, R158, R96 ;  /* 0x0000009e8c60723c */ /* 0x040fe20000041860 */
[----:B------:R-:W1:Y:S03]  /*ea50*/  LDSM.16.MT88.4 R156, [R225+0x1000] ;  /* 0x00100000e19c783b */ /* 0x000e660000004200 */
[----:B--2---:R-:W-:Y:S04]  /*ea60*/  F2FP.BF16.PACK_AB R208, R251, R252 ;  /* 0x000000fcfbd0723e */ /* 0x004fe800000010ff */
[-C--:B------:R-:W-:Y:S08]  /*ea70*/  HMMA.16816.F32.BF16 R100, R140, R144.reuse, R100 ;  /* 0x000000908c64723c */ /* 0x080ff00000041864 */
[C---:B------:R-:W-:Y:S07]  /*ea80*/  HMMA.16816.F32.BF16 R104, R148.reuse, R144, R104 ;  /* 0x000000909468723c */ /* 0x040fee0000041868 */
[----:B------:R-:W-:Y:S01]  /*ea90*/  F2FP.BF16.PACK_AB R144, R195, R189 ;  /* 0x000000bdc390723e */ /* 0x000fe200000010ff */
[-C--:B------:R-:W-:Y:S04]  /*eaa0*/  HMMA.16816.F32.BF16 R108, R148, R146.reuse, R108 ;  /* 0x00000092946c723c */ /* 0x080fe8000004186c */
[----:B------:R-:W-:Y:S04]  /*eab0*/  F2FP.BF16.PACK_AB R145, R246, R247 ;  /* 0x000000f7f691723e */ /* 0x000fe800000010ff */
[C---:B------:R-:W-:Y:S07]  /*eac0*/  HMMA.16816.F32.BF16 R112, R140.reuse, R146, R112 ;  /* 0x000000928c70723c */ /* 0x040fee0000041870 */
[----:B------:R-:W-:Y:S01]  /*ead0*/  F2FP.BF16.PACK_AB R146, R185, R192 ;  /* 0x000000c0b992723e */ /* 0x000fe200000010ff */
[-C--:B---3--:R-:W-:Y:S04]  /*eae0*/  HMMA.16816.F32.BF16 R116, R140, R152.reuse, R116 ;  /* 0x000000988c74723c */ /* 0x088fe80000041874 */
[----:B------:R-:W-:Y:S04]  /*eaf0*/  F2FP.BF16.PACK_AB R147, R223, R245 ;  /* 0x000000f5df93723e */ /* 0x000fe800000010ff */
[C---:B------:R-:W-:Y:S08]  /*eb00*/  HMMA.16816.F32.BF16 R120, R148.reuse, R152, R120 ;  /* 0x000000989478723c */ /* 0x040ff00000041878 */
[-C--:B------:R-:W-:Y:S01]  /*eb10*/  HMMA.16816.F32.BF16 R124, R148, R154.reuse, R124 ;  /* 0x0000009a947c723c */ /* 0x080fe2000004187c */
[----:B------:R-:W2:Y:S07]  /*eb20*/  LDSM.16.MT88.4 R148, [R229+0x1000] ;  /* 0x00100000e594783b */ /* 0x000eae0000004200 */
[----:B------:R-:W-:Y:S01]  /*eb30*/  HMMA.16816.F32.BF16 R128, R140, R154, R128 ;  /* 0x0000009a8c80723c */ /* 0x000fe20000041880 */
[----:B------:R-:W3:Y:S06]  /*eb40*/  LDSM.16.MT88.4 R152, [R228+0x1000] ;  /* 0x00100000e498783b */ /* 0x000eec0000004200 */
[----:B------:R-:W-:Y:S02]  /*eb50*/  F2FP.BF16.PACK_AB R141, R200, R181 ;  /* 0x000000b5c88d723e */ /* 0x000fe400000010ff */
[----:B------:R-:W-:Y:S03]  /*eb60*/  F2FP.BF16.PACK_AB R142, R187, R194 ;  /* 0x000000c2bb8e723e */ /* 0x000fe600000010ff */
[----:B------:R-:W-:Y:S02]  /*eb70*/  F2FP.BF16.PACK_AB R143, R186, R193 ;  /* 0x000000c1ba8f723e */ /* 0x000fe400000010ff */
[----:B------:R-:W-:Y:S07]  /*eb80*/  F2FP.BF16.PACK_AB R140, R199, R188 ;  /* 0x000000bcc78c723e */ /* 0x000fee00000010ff */
        /* <DEDUP_REMOVED lines=9> */
[----:B------:R-:W4:Y:S07]  /*ec20*/  LDSM.16.MT88.4 R160, [R229+0x3000] ;  /* 0x00300000e5a0783b */ /* 0x000f2e0000004200 */
[-C--:B--2---:R-:W-:Y:S08]  /*ec30*/  HMMA.16816.F32.BF16 R36, R140, R148.reuse, R36 ;  /* 0x000000948c24723c */ /* 0x084ff00000041824 */
[C---:B------:R-:W-:Y:S08]  /*ec40*/  HMMA.16816.F32.BF16 R40, R144.reuse, R148, R40 ;  /* 0x000000949028723c */ /* 0x040ff00000041828 */
[-C--:B------:R-:W-:Y:S08]  /*ec50*/  HMMA.16816.F32.BF16 R44, R144, R150.reuse, R44 ;  /* 0x00000096902c723c */ /* 0x080ff0000004182c */
[C---:B------:R-:W-:Y:S01]  /*ec60*/  HMMA.16816.F32.BF16 R48, R140.reuse, R150, R48 ;  /* 0x000000968c30723c */ /* 0x040fe20000041830 */
[----:B------:R-:W2:Y:S07]  /*ec70*/  LDSM.16.MT88.4 R148, [R228+0x3000] ;  /* 0x00300000e494783b */ /* 0x000eae0000004200 */
[-C--:B---3--:R-:W-:Y:S08]  /*ec80*/  HMMA.16816.F32.BF16 R52, R140, R152.reuse, R52 ;  /* 0x000000988c34723c */ /* 0x088ff00000041834 */
[C---:B------:R-:W-:Y:S08]  /*ec90*/  HMMA.16816.F32.BF16 R56, R144.reuse, R152, R56 ;  /* 0x000000989038723c */ /* 0x040ff00000041838 */
[-C--:B------:R-:W-:Y:S08]  /*eca0*/  HMMA.16816.F32.BF16 R60, R144, R154.reuse, R60 ;  /* 0x0000009a903c723c */ /* 0x080ff0000004183c */
[C---:B------:R-:W-:Y:S01]  /*ecb0*/  HMMA.16816.F32.BF16 R64, R140.reuse, R154, R64 ;  /* 0x0000009a8c40723c */ /* 0x040fe20000041840 */
[----:B------:R-:W3:Y:S07]  /*ecc0*/  LDSM.16.MT88.4 R152, [R225+0x1800] ;  /* 0x00180000e198783b */ /* 0x000eee0000004200 */
[-C--:B-1----:R-:W-:Y:S08]  /*ecd0*/  HMMA.16816.F32.BF16 R68, R140, R156.reuse, R68 ;  /* 0x0000009c8c44723c */ /* 0x082ff00000041844 */
[C---:B------:R-:W-:Y:S07]  /*ece0*/  HMMA.16816.F32.BF16 R72, R144.reuse, R156, R72 ;  /* 0x0000009c9048723c */ /* 0x040fee0000041848 */
[----:B------:R-:W-:Y:S01]  /*ecf0*/  IMAD.MOV.U32 R157, RZ, RZ, R200 ;  /* 0x000000ffff9d7224 */ /* 0x000fe200078e00c8 */
[-C--:B------:R-:W-:Y:S01]  /*ed00*/  HMMA.16816.F32.BF16 R76, R144, R158.reuse, R76 ;  /* 0x0000009e904c723c */ /* 0x080fe2000004184c */
[----:B------:R-:W-:Y:S03]  /*ed10*/  LDSM.16.MT88.4 R200, [R228+0x1800] ;  /* 0x00180000e4c8783b */ /* 0x000fe60000004200 */
[----:B------:R-:W-:Y:S04]  /*ed20*/  MOV R156, R195 ;  /* 0x000000c3009c7202 */ /* 0x000fe80000000f00 */
        /* <DEDUP_REMOVED lines=13> */
[----:B------:R-:W1:Y:S02]  /*ee00*/  LDSM.16.MT88.4 R184, [R226+0x1800] ;  /* 0x00180000e2b8783b */ /* 0x000e640000004200 */
[C---:B------:R-:W-:Y:S08]  /*ee10*/  HMMA.16816.F32.BF16 R104, R144.reuse, R160, R104 ;  /* 0x000000a09068723c */ /* 0x040ff00000041868 */
[-C--:B------:R-:W-:Y:S08]  /*ee20*/  HMMA.16816.F32.BF16 R108, R144, R162.reuse, R108 ;  /* 0x000000a2906c723c */ /* 0x080ff0000004186c */
[C---:B------:R-:W-:Y:S08]  /*ee30*/  HMMA.16816.F32.BF16 R112, R140.reuse, R162, R112 ;  /* 0x000000a28c70723c */ /* 0x040ff00000041870 */
[-C--:B--2---:R-:W-:Y:S08]  /*ee40*/  HMMA.16816.F32.BF16 R116, R140, R148.reuse, R116 ;  /* 0x000000948c74723c */ /* 0x084ff00000041874 */
[C---:B------:R-:W-:Y:S08]  /*ee50*/  HMMA.16816.F32.BF16 R120, R144.reuse, R148, R120 ;  /* 0x000000949078723c */ /* 0x040ff00000041878 */
[-C--:B------:R-:W-:Y:S08]  /*ee60*/  HMMA.16816.F32.BF16 R124, R144, R150.reuse, R124 ;  /* 0x00000096907c723c */ /* 0x080ff0000004187c */
[----:B------:R-:W-:Y:S08]  /*ee70*/  HMMA.16816.F32.BF16 R128, R140, R150, R128 ;  /* 0x000000968c80723c */ /* 0x000ff00000041880 */
[-C--:B---3--:R-:W-:Y:S01]  /*ee80*/  HMMA.16816.F32.BF16 R140, R204, R152.reuse, R4 ;  /* 0x00000098cc8c723c */ /* 0x088fe20000041804 */
[----:B------:R-:W2:Y:S07]  /*ee90*/  LDSM.16.MT88.4 R4, [R229+0x3800] ;  /* 0x00380000e504783b */ /* 0x000eae0000004200 */
[C---:B------:R-:W-:Y:S01]  /*eea0*/  HMMA.16816.F32.BF16 R144, R208.reuse, R152, R8 ;  /* 0x00000098d090723c */ /* 0x040fe20000041808 */
[----:B------:R-:W3:Y:S07]  /*eeb0*/  LDSM.16.MT88.4 R8, [R228+0x3800] ;  /* 0x00380000e408783b */ /* 0x000eee0000004200 */
[-C--:B------:R-:W-:Y:S07]  /*eec0*/  HMMA.16816.F32.BF16 R148, R208, R154.reuse, R12 ;  /* 0x0000009ad094723c */ /* 0x080fee000004180c */
[----:B------:R-:W-:Y:S01]  /*eed0*/  MOV R14, R190 ;  /* 0x000000be000e7202 */ /* 0x000fe20000000f00 */
[C---:B------:R-:W-:Y:S04]  /*eee0*/  HMMA.16816.F32.BF16 R160, R204.reuse, R154, R16 ;  /* 0x0000009acca0723c */ /* 0x040fe80000041810 */
[----:B------:R-:W-:Y:S02]  /*eef0*/  MOV R15, R198 ;  /* 0x000000c6000f7202 */ /* 0x000fe40000000f00 */
[----:B------:R-:W-:Y:S02]  /*ef00*/  MOV R12, R183 ;  /* 0x000000b7000c7202 */ /* 0x000fe40000000f00 */
[-C--:B-1----:R-:W-:Y:S04]  /*ef10*/  HMMA.16816.F32.BF16 R172, R204, R184.reuse, R20 ;  /* 0x000000b8ccac723c */ /* 0x082fe80000041814 */
[----:B------:R-:W-:Y:S02]  /*ef20*/  MOV R13, R182 ;  /* 0x000000b6000d7202 */ /* 0x000fe40000000f00 */
[----:B------:R-:W-:Y:S02]  /*ef30*/  MOV R18, R191 ;  /* 0x000000bf00127202 */ /* 0x000fe40000000f00 */
[C---:B------:R-:W-:Y:S04]  /*ef40*/  HMMA.16816.F32.BF16 R152, R208.reuse, R184, R24 ;  /* 0x000000b8d098723c */ /* 0x040fe80000041818 */
[----:B------:R-:W-:Y:S02]  /*ef50*/  MOV R23, R166 ;  /* 0x000000a600177202 */ /* 0x000fe40000000f00 */
[----:B------:R-:W-:Y:S01]  /*ef60*/  MOV R22, R167 ;  /* 0x000000a700167202 */ /* 0x000fe20000000f00 */
[----:B------:R-:W-:Y:S01]  /*ef70*/  IMAD.MOV.U32 R25, RZ, RZ, R156 ;  /* 0x000000ffff197224 */ /* 0x000fe200078e009c */
[----:B------:R-:W-:Y:S04]  /*ef80*/  MOV R27, R158 ;  /* 0x0000009e001b7202 */ /* 0x000fe80000000f00 */
[----:B------:R-:W-:Y:S02]  /*ef90*/  MOV R26, R159 ;  /* 0x0000009f001a7202 */ /* 0x000fe40000000f00 */
[----:B------:R-:W-:Y:S02]  /*efa0*/  MOV R24, R157 ;  /* 0x0000009d00187202 */ /* 0x000fe40000000f00 */
[-C--:B------:R-:W-:Y:S03]  /*efb0*/  HMMA.16816.F32.BF16 R156, R208, R186.reuse, R28 ;  /* 0x000000bad09c723c */ /* 0x080fe6000004181c */
[----:B------:R-:W-:Y:S02]  /*efc0*/  MOV R17, R171 ;  /* 0x000000ab00117202 */ /* 0x000fe40000000f00 */
[----:B------:R-:W-:Y:S02]  /*efd0*/  MOV R16, R170 ;  /* 0x000000aa00107202 */ /* 0x000fe40000000f00 */
[----:B------:R-:W-:Y:S01]  /*efe0*/  MOV R19, R196 ;  /* 0x000000c400137202 */ /* 0x000fe20000000f00 */
[C---:B------:R-:W-:Y:S04]  /*eff0*/  HMMA.16816.F32.BF16 R184, R204.reuse, R186, R32 ;  /* 0x000000baccb8723c */ /* 0x040fe80000041820 */
[----:B------:R-:W-:Y:S01]  /*f000*/  MOV R30, R189 ;  /* 0x000000bd001e7202 */ /* 0x000fe20000000f00 */
[----:B------:R-:W-:Y:S01]  /*f010*/  IMAD.MOV.U32 R28, RZ, RZ, R188 ;  /* 0x000000ffff1c7224 */ /* 0x000fe200078e00bc */
        /* <DEDUP_REMOVED lines=71> */
.L_x_2296:
[----:B------:R-:W-:Y:S02]  /*f490*/  MOV R10, 0x1f ;  /* 0x0000001f000a7802 */ /* 0x000fe40000000f00 */
[----:B------:R-:W-:Y:S01]  /*f4a0*/  MOV R9, 0xffffffff ;  /* 0xffffffff00097802 */ /* 0x000fe20000000f00 */
[----:B------:R-:W-:Y:S05]  /*f4b0*/  BRA.DIV ~URZ, `(.L_x_2298) ;  /* 0x000032727f007947 */ /* 0x000fea000b800000 */
[----:B--2---:R-:W2:Y:S04]  /*f4c0*/  LDL R0, [R1+0x8] ;  /* 0x0000080001007983 */ /* 0x004ea80000100800 */
[----:B--2---:R1:W2:Y:S02]  /*f4d0*/  SHFL.BFLY PT, R7, R0, 0x2, 0x1f ;  /* 0x0c401f0000077f89 */ /* 0x0042a400000e0000 */
.L_x_2328:
        /* <DEDUP_REMOVED lines=19> */
.L_x_2329:
        /* <DEDUP_REMOVED lines=120> */
[----:B------:R1:W3:Y:S01]  /*fd90*/  @P0 MUFU.LG2 R2, R4 ;  /* 0x0000000400020308 */ /* 0x0002e20000000c00 */
[----:B----4-:R-:W-:Y:S02]  /*fda0*/  @P2 FMUL.FTZ R8, R6, 0.69314718246459960938 ;  /* 0x3f31721806082820 */ /* 0x010fe40000410000 */
[----:B------:R-:W-:Y:S02]  /*fdb0*/  @P2 FMUL.FTZ R6, R3, c[0x0][0x2d0] ;  /* 0x0000b40003062a20 */ /* 0x000fe40000410000 */
[----:B------:R-:W-:Y:S02]  /*fdc0*/  @P1 FMUL.FTZ R5, R5, 0.69314718246459960938 ;  /* 0x3f31721805051820 */ /* 0x000fe40000410000 */
[----:B------:R-:W-:Y:S02]  /*fdd0*/  @P1 FMUL.FTZ R3, R10, c[0x0][0x2d0] ;  /* 0x0000b4000a031a20 */ /* 0x000fe40000410000 */
[----:B--2---:R-:W-:-:S02]  /*fde0*/  FMUL.FTZ R146, R0, R146 ;  /* 0x0000009200927220 */ /* 0x004fc40000410000 */
[----:B------:R-:W-:Y:S01]  /*fdf0*/  @P1 FFMA.FTZ R21, R3, R135, R5 ;  /* 0x0000008703151223 */ /* 0x000fe20000010005 */
[----:B------:R-:W-:Y:S01]  /*fe00*/  @P0 MOV R3, 0x3f317218 ;  /* 0x3f31721800030802 */ /* 0x000fe20000000f00 */
[C---:B------:R-:W-:Y:S02]  /*fe10*/  FMUL.FTZ R147, R0.reuse, R147 ;  /* 0x0000009300937220 */ /* 0x040fe40000410000 */
[----:B------:R-:W-:Y:S01]  /*fe20*/  FMUL.FTZ R150, R0, R150 ;  /* 0x0000009600967220 */ /* 0x000fe20000410000 */
[----:B-1----:R-:W-:Y:S01]  /*fe30*/  MOV R4, 0x1 ;  /* 0x0000000100047802 */ /* 0x002fe20000000f00 */
[----:B---3--:R-:W-:Y:S02]  /*fe40*/  @P0 FMUL.FTZ R2, R2, 0.69314718246459960938 ;  /* 0x3f31721802020820 */ /* 0x008fe40000410000 */
[----:B------:R-:W-:Y:S02]  /*fe50*/  @P0 FMUL.FTZ R3, R3, c[0x0][0x2d0] ;  /* 0x0000b40003030a20 */ /* 0x000fe40000410000 */
        /* <DEDUP_REMOVED lines=29> */
[----:B------:R-:W-:Y:S01]  /*10030*/  PRMT R0, R4, 0x7610, R0 ;  /* 0x0000761004007816 */ /* 0x000fe20000000000 */
[----:B------:R-:W-:Y:S02]  /*10040*/  @P3 FFMA.FTZ R19, R7, R137, R9 ;  /* 0x0000008907133223 */ /* 0x000fe40000010009 */
[----:B------:R-:W-:-:S02]  /*10050*/  @P2 FFMA.FTZ R20, R6, R136, R8 ;  /* 0x0000008806142223 */ /* 0x000fc40000010008 */
[----:B------:R-:W-:Y:S02]  /*10060*/  @P0 FFMA.FTZ R18, R3, R134, R2 ;  /* 0x0000008603120223 */ /* 0x000fe40000010002 */
.L_x_2265:
        /* <DEDUP_REMOVED lines=19> */
.L_x_2301:
[----:B--2---:R-:W-:Y:S05]  /*101a0*/  BSYNC B0 ;  /* 0x0000000000007941 */ /* 0x004fea0003800000 */
.L_x_2300:
        /* <DEDUP_REMOVED lines=14> */
[----:B-1----:R-:W-:Y:S05]  /*10290*/  CALL.REL.NOINC `($__internal_47_$__cuda_sm70_shflsync_idx_p) ;  /* 0x0000280000007944 */ /* 0x002fea0003c00000 */
.L_x_2304:
        /* <DEDUP_REMOVED lines=203> */
.L_x_2306:
[----:B------:R-:W-:Y:S05]  /*10f50*/  BSYNC B0 ;  /* 0x0000000000007941 */ /* 0x000fea0003800000 */
.L_x_2305:
        /* <DEDUP_REMOVED lines=68> */
.L_x_2308:
[----:B------:R-:W-:Y:S05]  /*113a0*/  BSYNC B0 ;  /* 0x0000000000007941 */ /* 0x000fea0003800000 */
.L_x_2307:
        /* <DEDUP_REMOVED lines=68> */
.L_x_2310:
[----:B------:R-:W-:Y:S05]  /*117f0*/  BSYNC B0 ;  /* 0x0000000000007941 */ /* 0x000fea0003800000 */
.L_x_2309:
        /* <DEDUP_REMOVED lines=69> */
.L_x_2303:
        /* <DEDUP_REMOVED lines=44> */
.L_x_2311:
[----:B------:R-:W-:Y:S05]  /*11f10*/  BSYNC B1 ;  /* 0x0000000000017941 */ /* 0x000fea0003800000 */
.L_x_2302:
        /* <DEDUP_REMOVED lines=9> */
.L_x_2330:
[----:B------:R-:W5:Y:S01]  /*11fb0*/  S2R R2, SR_TID.X ;  /* 0x0000000000027919 */ /* 0x000f620000002100 */
[----:B------:R-:W-:Y:S03]  /*11fc0*/  WARPSYNC 0xffffffff ;  /* 0xffffffff00007948 */ /* 0x000fe60003800000 */
[----:B------:R-:W-:Y:S06]  /*11fd0*/  BAR.SYNC.DEFER_BLOCKING 0x4, 0x80 ;  /* 0x0102000000007b1d */ /* 0x000fec0000010000 */
[----:B----4-:R4:W-:Y:S01]  /*11fe0*/  STL [R1+0x58], R0 ;  /* 0x0000580001007387 */ /* 0x0109e20000100800 */
[----:B-----5:R-:W-:-:S13]  /*11ff0*/  LOP3.LUT P0, RZ, R2, 0x7f, RZ, 0xc0, !PT ;  /* 0x0000007f02ff7812 */ /* 0x020fda000780c0ff */
[----:B------:R4:W-:Y:S04]  /*12000*/  @!P0 STS [0x10100], R44 ;  /* 0x0101002cff008388 */ /* 0x0009e80000000800 */
[----:B------:R-:W-:Y:S06]  /*12010*/  BAR.ARV 0x5, 0x80 ;  /* 0x0142000000007b1d */ /* 0x000fec0000002000 */
.L_x_2312:
[----:B--2-4-:R-:W2:Y:S02]  /*12020*/  LDL R0, [R1+0x58] ;  /* 0x0000580001007983 */ /* 0x014ea40000100800 */
[----:B--2---:R-:W-:-:S13]  /*12030*/  ISETP.GE.AND P0, PT, R0, c[0x0][0x538], PT ;  /* 0x00014e0000007a0c */ /* 0x004fda0003f06270 */
[----:B-1-3--:R-:W-:Y:S01]  /*12040*/  @P0 CALL.REL.NOINC `(.L_x_2314) ;  /* 0x0000001000000944 */ /* 0x00afe20003c00000 */
[----:B------:R-:W-:Y:S05]  /*12050*/  BRA `(.L_x_2315) ;  /* 0xfffee72000007947 */ /* 0x000fea000383ffff */
.L_x_2314:
[----:B------:R-:W-:Y:S05]  /*12060*/  EXIT ;  /* 0x000000000000794d */ /* 0x000fea0003800000 */
.L_x_2266:
[----:B-1----:R-:W-:Y:S01]  /*12070*/  IMAD.MOV.U32 R9, RZ, RZ, R5 ;  /* 0x000000ffff097224 */ /* 0x002fe200078e0005 */
[----:B------:R-:W-:Y:S01]  /*12080*/  MOV R8, RZ ;  /* 0x000000ff00087202 */ /* 0x000fe20000000f00 */
[----:B------:R-:W-:Y:S01]  /*12090*/  IMAD.MOV.U32 R3, RZ, RZ, 0x181f ;  /* 0x0000181fff037424 */ /* 0x000fe200078e00ff */
[----:B------:R-:W-:Y:S02]  /*120a0*/  MOV R2, 0x120c0 ;  /* 0x000120c000027802 */ /* 0x000fe40000000f00 */
[----:B------:R-:W-:Y:S05]  /*120b0*/  CALL.REL.NOINC `($__internal_47_$__cuda_sm70_shflsync_idx_p) ;  /* 0x000009e000007944 */ /* 0x000fea0003c00000 */
[----:B------:R-:W-:Y:S01]  /*120c0*/  MOV R7, R8 ;  /* 0x0000000800077202 */ /* 0x000fe20000000f00 */
[----:B------:R-:W-:Y:S05]  /*120d0*/  BRA `(.L_x_2316) ;  /* 0xfffef74000007947 */ /* 0x000fea000383ffff */
.L_x_2267:
[----:B-1----:R-:W-:Y:S01]  /*120e0*/  IMAD.MOV.U32 R9, RZ, RZ, R6 ;  /* 0x000000ffff097224 */ /* 0x002fe200078e0006 */
[----:B------:R-:W-:Y:S01]  /*120f0*/  MOV R8, RZ ;  /* 0x000000ff00087202 */ /* 0x000fe20000000f00 */
[----:B------:R-:W-:Y:S01]  /*12100*/  IMAD.MOV.U32 R3, RZ, RZ, 0x181f ;  /* 0x0000181fff037424 */ /* 0x000fe200078e00ff */
[----:B------:R-:W-:Y:S02]  /*12110*/  MOV R2, 0x12130 ;  /* 0x0001213000027802 */ /* 0x000fe40000000f00 */
[----:B--23--:R-:W-:Y:S05]  /*12120*/  CALL.REL.NOINC `($__internal_47_$__cuda_sm70_shflsync_idx_p) ;  /* 0x0000097000007944 */ /* 0x00cfea0003c00000 */
[----:B------:R-:W-:Y:S01]  /*12130*/  MOV R3, R8 ;  /* 0x0000000800037202 */ /* 0x000fe20000000f00 */
[----:B------:R-:W-:Y:S05]  /*12140*/  BRA `(.L_x_2317) ;  /* 0xfffef6f000007947 */ /* 0x000fea000383ffff */
.L_x_2270:
[----:B--2---:R-:W-:Y:S01]  /*12150*/  IMAD.MOV.U32 R9, RZ, RZ, R5 ;  /* 0x000000ffff097224 */ /* 0x004fe200078e0005 */
[----:B------:R-:W-:Y:S01]  /*12160*/  MOV R8, 0x1 ;  /* 0x0000000100087802 */ /* 0x000fe20000000f00 */
[----:B----4-:R-:W-:Y:S01]  /*12170*/  IMAD.MOV.U32 R3, RZ, RZ, 0x181f ;  /* 0x0000181fff037424 */ /* 0x010fe200078e00ff */
[----:B------:R-:W-:-:S02]  /*12180*/  MOV R2, 0x121a0 ;  /* 0x000121a000027802 */ /* 0x000fc40000000f00 */
[----:B-1-3--:R-:W-:Y:S05]  /*12190*/  CALL.REL.NOINC `($__internal_47_$__cuda_sm70_shflsync_idx_p) ;  /* 0x0000090000007944 */ /* 0x00afea0003c00000 */
[----:B------:R-:W-:Y:S01]  /*121a0*/  IMAD.MOV.U32 R7, RZ, RZ, R8 ;  /* 0x000000ffff077224 */ /* 0x000fe200078e0008 */
[----:B------:R-:W-:Y:S01]  /*121b0*/  MOV R8, 0x1 ;  /* 0x0000000100087802 */ /* 0x000fe20000000f00 */
[----:B------:R-:W-:Y:S01]  /*121c0*/  IMAD.MOV.U32 R9, RZ, RZ, R6 ;  /* 0x000000ffff097224 */ /* 0x000fe200078e0006 */
[----:B------:R-:W-:-:S02]  /*121d0*/  MOV R3, 0x181f ;  /* 0x0000181f00037802 */ /* 0x000fc40000000f00 */
[----:B------:R-:W-:Y:S02]  /*121e0*/  MOV R2, 0x12200 ;  /* 0x0001220000027802 */ /* 0x000fe40000000f00 */
[----:B------:R-:W-:Y:S05]  /*121f0*/  CALL.REL.NOINC `($__internal_47_$__cuda_sm70_shflsync_idx_p) ;  /* 0x000008a000007944 */ /* 0x000fea0003c00000 */
[----:B------:R-:W-:Y:S01]  /*12200*/  MOV R3, R8 ;  /* 0x0000000800037202 */ /* 0x000fe20000000f00 */
[----:B------:R-:W-:Y:S05]  /*12210*/  BRA `(.L_x_2318) ;  /* 0xfffef77000007947 */ /* 0x000fea000383ffff */
.L_x_2273:
[----:B-1----:R-:W-:Y:S01]  /*12220*/  IMAD.MOV.U32 R9, RZ, RZ, R5 ;  /* 0x000000ffff097224 */ /* 0x002fe200078e0005 */
[----:B------:R-:W-:Y:S01]  /*12230*/  MOV R8, 0x2 ;  /* 0x0000000200087802 */ /* 0x000fe20000000f00 */
[----:B--2---:R-:W-:Y:S01]  /*12240*/  IMAD.MOV.U32 R3, RZ, RZ, 0x181f ;  /* 0x0000181fff037424 */ /* 0x004fe200078e00ff */
[----:B------:R-:W-:Y:S02]  /*12250*/  MOV R2, 0x12270 ;  /* 0x0001227000027802 */ /* 0x000fe40000000f00 */
[----:B---3--:R-:W-:Y:S05]  /*12260*/  CALL.REL.NOINC `($__internal_47_$__cuda_sm70_shflsync_idx_p) ;  /* 0x0000083000007944 */ /* 0x008fea0003c00000 */
[----:B------:R-:W-:Y:S01]  /*12270*/  MOV R7, R8 ;  /* 0x0000000800077202 */ /* 0x000fe20000000f00 */
[----:B------:R-:W-:Y:S05]  /*12280*/  BRA `(.L_x_2319) ;  /* 0xfffef83000007947 */ /* 0x000fea000383ffff */
.L_x_2274:
[----:B------:R-:W-:Y:S01]  /*12290*/  IMAD.MOV.U32 R9, RZ, RZ, R6 ;  /* 0x000000ffff097224 */ /* 0x000fe200078e0006 */
[----:B------:R-:W-:Y:S01]  /*122a0*/  MOV R8, 0x2 ;  /* 0x0000000200087802 */ /* 0x000fe20000000f00 */
[----:B--2---:R-:W-:Y:S01]  /*122b0*/  IMAD.MOV.U32 R3, RZ, RZ, 0x181f ;  /* 0x0000181fff037424 */ /* 0x004fe200078e00ff */
[----:B------:R-:W-:Y:S02]  /*122c0*/  MOV R2, 0x122e0 ;  /* 0x000122e000027802 */ /* 0x000fe40000000f00 */
[----:B-1-34-:R-:W-:Y:S05]  /*122d0*/  CALL.REL.NOINC `($__internal_47_$__cuda_sm70_shflsync_idx_p) ;  /* 0x000007c000007944 */ /* 0x01afea0003c00000 */
[----:B------:R-:W-:Y:S01]  /*122e0*/  MOV R3, R8 ;  /* 0x0000000800037202 */ /* 0x000fe20000000f00 */
[----:B------:R-:W-:Y:S05]  /*122f0*/  BRA `(.L_x_2320) ;  /* 0xfffef7e000007947 */ /* 0x000fea000383ffff */
.L_x_2277:
[----:B-1----:R-:W-:Y:S01]  /*12300*/  IMAD.MOV.U32 R9, RZ, RZ, R5 ;  /* 0x000000ffff097224 */ /* 0x002fe200078e0005 */
[----:B------:R-:W-:Y:S01]  /*12310*/  MOV R8, 0x3 ;  /* 0x0000000300087802 */ /* 0x000fe20000000f00 */
[----:B------:R-:W-:Y:S01]  /*12320*/  IMAD.MOV.U32 R3, RZ, RZ, 0x181f ;  /* 0x0000181fff037424 */ /* 0x000fe200078e00ff */
[----:B------:R-:W-:-:S02]  /*12330*/  MOV R2, 0x12350 ;  /* 0x0001235000027802 */ /* 0x000fc40000000f00 */
[----:B--234-:R-:W-:Y:S05]  /*12340*/  CALL.REL.NOINC `($__internal_47_$__cuda_sm70_shflsync_idx_p) ;  /* 0x0000075000007944 */ /* 0x01cfea0003c00000 */
        /* <DEDUP_REMOVED lines=8> */
.L_x_2280:
[----:B-1----:R-:W-:Y:S01]  /*123d0*/  IMAD.MOV.U32 R9, RZ, RZ, R5 ;  /* 0x000000ffff097224 */ /* 0x002fe200078e0005 */
[----:B------:R-:W-:Y:S01]  /*123e0*/  MOV R8, 0x4 ;  /* 0x0000000400087802 */ /* 0x000fe20000000f00 */
[----:B------:R-:W-:Y:S01]  /*123f0*/  IMAD.MOV.U32 R3, RZ, RZ, 0x181f ;  /* 0x0000181fff037424 */ /* 0x000fe200078e00ff */
[----:B------:R-:W-:Y:S02]  /*12400*/  MOV R2, 0x12420 ;  /* 0x0001242000027802 */ /* 0x000fe40000000f00 */
[----:B--234-:R-:W-:Y:S05]  /*12410*/  CALL.REL.NOINC `($__internal_47_$__cuda_sm70_shflsync_idx_p) ;  /* 0x0000068000007944 */ /* 0x01cfea0003c00000 */
[----:B------:R-:W-:Y:S01]  /*12420*/  MOV R7, R8 ;  /* 0x0000000800077202 */ /* 0x000fe20000000f00 */
[----:B------:R-:W-:Y:S05]  /*12430*/  BRA `(.L_x_2322) ;  /* 0xfffef91000007947 */ /* 0x000fea000383ffff */
.L_x_2281:
[----:B-1----:R-:W-:Y:S01]  /*12440*/  IMAD.MOV.U32 R9, RZ, RZ, R6 ;  /* 0x000000ffff097224 */ /* 0x002fe200078e0006 */
[----:B------:R-:W-:Y:S01]  /*12450*/  MOV R8, 0x4 ;  /* 0x0000000400087802 */ /* 0x000fe20000000f00 */
[----:B------:R-:W-:Y:S01]  /*12460*/  IMAD.MOV.U32 R3, RZ, RZ, 0x181f ;  /* 0x0000181fff037424 */ /* 0x000fe200078e00ff */
[----:B------:R-:W-:Y:S02]  /*12470*/  MOV R2, 0x12490 ;  /* 0x0001249000027802 */ /* 0x000fe40000000f00 */
[----:B--234-:R-:W-:Y:S05]  /*12480*/  CALL.REL.NOINC `($__internal_47_$__cuda_sm70_shflsync_idx_p) ;  /* 0x0000061000007944 */ /* 0x01cfea0003c00000 */
[----:B------:R-:W-:Y:S01]  /*12490*/  MOV R3, R8 ;  /* 0x0000000800037202 */ /* 0x000fe20000000f00 */
[----:B------:R-:W-:Y:S05]  /*124a0*/  BRA `(.L_x_2323) ;  /* 0xfffef8c000007947 */ /* 0x000fea000383ffff */
.L_x_2284:
[----:B--2---:R-:W-:Y:S01]  /*124b0*/  IMAD.MOV.U32 R9, RZ, RZ, R5 ;  /* 0x000000ffff097224 */ /* 0x004fe200078e0005 */
[----:B------:R-:W-:Y:S01]  /*124c0*/  MOV R8, 0x5 ;  /* 0x0000000500087802 */ /* 0x000fe20000000f00 */
[----:B------:R-:W-:Y:S01]  /*124d0*/  IMAD.MOV.U32 R3, RZ, RZ, 0x181f ;  /* 0x0000181fff037424 */ /* 0x000fe200078e00ff */
[----:B------:R-:W-:-:S02]  /*124e0*/  MOV R2, 0x12500 ;  /* 0x0001250000027802 */ /* 0x000fc40000000f00 */
[----:B-1-34-:R-:W-:Y:S05]  /*124f0*/  CALL.REL.NOINC `($__internal_47_$__cuda_sm70_shflsync_idx_p) ;  /* 0x000005a000007944 */ /* 0x01afea0003c00000 */
        /* <DEDUP_REMOVED lines=8> */
.L_x_2287:
[----:B-1----:R-:W-:Y:S01]  /*12580*/  IMAD.MOV.U32 R9, RZ, RZ, R5 ;  /* 0x000000ffff097224 */ /* 0x002fe200078e0005 */
[----:B------:R-:W-:Y:S01]  /*12590*/  MOV R8, 0x6 ;  /* 0x0000000600087802 */ /* 0x000fe20000000f00 */
[----:B--2---:R-:W-:Y:S01]  /*125a0*/  IMAD.MOV.U32 R3, RZ, RZ, 0x181f ;  /* 0x0000181fff037424 */ /* 0x004fe200078e00ff */
[----:B------:R-:W-:Y:S02]  /*125b0*/  MOV R2, 0x125d0 ;  /* 0x000125d000027802 */ /* 0x000fe40000000f00 */
[----:B---34-:R-:W-:Y:S05]  /*125c0*/  CALL.REL.NOINC `($__internal_47_$__cuda_sm70_shflsync_idx_p) ;  /* 0x000004d000007944 */ /* 0x018fea0003c00000 */
[----:B------:R-:W-:Y:S01]  /*125d0*/  MOV R7, R8 ;  /* 0x0000000800077202 */ /* 0x000fe20000000f00 */
[----:B------:R-:W-:Y:S05]  /*125e0*/  BRA `(.L_x_2325) ;  /* 0xfffef9f000007947 */ /* 0x000fea000383ffff */
.L_x_2288:
[----:B------:R-:W-:Y:S01]  /*125f0*/  IMAD.MOV.U32 R9, RZ, RZ, R6 ;  /* 0x000000ffff097224 */ /* 0x000fe200078e0006 */
[----:B------:R-:W-:Y:S01]  /*12600*/  MOV R8, 0x6 ;  /* 0x0000000600087802 */ /* 0x000fe20000000f00 */
[----:B--2---:R-:W-:Y:S01]  /*12610*/  IMAD.MOV.U32 R3, RZ, RZ, 0x181f ;  /* 0x0000181fff037424 */ /* 0x004fe200078e00ff */
[----:B------:R-:W-:Y:S02]  /*12620*/  MOV R2, 0x12640 ;  /* 0x0001264000027802 */ /* 0x000fe40000000f00 */
[----:B-1-34-:R-:W-:Y:S05]  /*12630*/  CALL.REL.NOINC `($__internal_47_$__cuda_sm70_shflsync_idx_p) ;  /* 0x0000046000007944 */ /* 0x01afea0003c00000 */
[----:B------:R-:W-:Y:S01]  /*12640*/  MOV R3, R8 ;  /* 0x0000000800037202 */ /* 0x000fe20000000f00 */
[----:B------:R-:W-:Y:S05]  /*12650*/  BRA `(.L_x_2326) ;  /* 0xfffef9a000007947 */ /* 0x000fea000383ffff */
.L_x_2291:
        /* <DEDUP_REMOVED lines=13> */
.L_x_2298:
[----:B--2---:R1:W5:Y:S01]  /*12730*/  LDL R0, [R1+0x8] ;  /* 0x0000080001007983 */ /* 0x0043620000100800 */
[----:B------:R-:W-:Y:S02]  /*12740*/  MOV R3, 0x2 ;  /* 0x0000000200037802 */ /* 0x000fe40000000f00 */
[----:B------:R-:W-:Y:S02]  /*12750*/  MOV R2, 0x12770 ;  /* 0x0001277000027802 */ /* 0x000fe40000000f00 */
[----:B-1---5:R-:W-:Y:S05]  /*12760*/  CALL.REL.NOINC `($__internal_46_$__cuda_sm70_shflsync_bfly_p) ;  /* 0x000002f000007944 */ /* 0x022fea0003c00000 */
[----:B------:R-:W-:Y:S01]  /*12770*/  MOV R7, R8 ;  /* 0x0000000800077202 */ /* 0x000fe20000000f00 */
[----:B------:R-:W-:Y:S05]  /*12780*/  BRA `(.L_x_2328) ;  /* 0xffffcd5000007947 */ /* 0x000fea000383ffff */
.L_x_2299:
[----:B------:R-:W-:Y:S01]  /*12790*/  IMAD.MOV.U32 R0, RZ, RZ, R7 ;  /* 0x000000ffff007224 */ /* 0x000fe200078e0007 */
[----:B------:R-:W-:Y:S02]  /*127a0*/  MOV R3, 0x1 ;  /* 0x0000000100037802 */ /* 0x000fe40000000f00 */
[----:B------:R-:W-:Y:S02]  /*127b0*/  MOV R2, 0x127d0 ;  /* 0x000127d000027802 */ /* 0x000fe40000000f00 */
[----:B-----5:R-:W-:Y:S05]  /*127c0*/  CALL.REL.NOINC `($__internal_46_$__cuda_sm70_shflsync_bfly_p) ;  /* 0x0000029000007944 */ /* 0x020fea0003c00000 */
[----:B------:R1:W5:Y:S01]  /*127d0*/  LDL R0, [R1+0x4] ;  /* 0x0000040001007983 */ /* 0x0003620000100800 */
[----:B------:R-:W-:Y:S01]  /*127e0*/  FADD.FTZ R7, R7, R8 ;  /* 0x0000000807077221 */ /* 0x000fe20000010000 */
[----:B------:R-:W-:-:S02]  /*127f0*/  MOV R3, 0x2 ;  /* 0x0000000200037802 */ /* 0x000fc40000000f00 */
[----:B------:R-:W-:Y:S02]  /*12800*/  MOV R2, 0x12820 ;  /* 0x0001282000027802 */ /* 0x000fe40000000f00 */
[----:B-1---5:R-:W-:Y:S05]  /*12810*/  CALL.REL.NOINC `($__internal_46_$__cuda_sm70_shflsync_bfly_p) ;  /* 0x0000024000007944 */ /* 0x022fea0003c00000 */
[----:B------:R-:W2:Y:S01]  /*12820*/  LDL.LU R0, [R1+0x4] ;  /* 0x0000040001007983 */ /* 0x000ea20000300800 */
[----:B------:R-:W-:Y:S02]  /*12830*/  MOV R3, 0x1 ;  /* 0x0000000100037802 */ /* 0x000fe40000000f00 */
[----:B------:R-:W-:Y:S01]  /*12840*/  MOV R2, 0x12880 ;  /* 0x0001288000027802 */ /* 0x000fe20000000f00 */
[----:B--2---:R-:W-:-:S05]  /*12850*/  FADD.FTZ R6, R0, R8 ;  /* 0x0000000800067221 */ /* 0x004fca0000010000 */
[----:B------:R-:W-:Y:S02]  /*12860*/  MOV R0, R6 ;  /* 0x0000000600007202 */ /* 0x000fe40000000f00 */
[----:B------:R-:W-:Y:S05]  /*12870*/  CALL.REL.NOINC `($__internal_46_$__cuda_sm70_shflsync_bfly_p) ;  /* 0x000001e000007944 */ /* 0x000fea0003c00000 */
[----:B------:R1:W5:Y:S01]  /*12880*/  LDL R0, [R1+0x10] ;  /* 0x0000100001007983 */ /* 0x0003620000100800 */
[----:B------:R-:W-:Y:S01]  /*12890*/  FADD.FTZ R6, R6, R8 ;  /* 0x0000000806067221 */ /* 0x000fe20000010000 */
[----:B------:R-:W-:Y:S02]  /*128a0*/  MOV R3, 0x2 ;  /* 0x0000000200037802 */ /* 0x000fe40000000f00 */
        /* <DEDUP_REMOVED lines=19> */
[----:B------:R-:W-:Y:S05]  /*129e0*/  BRA `(.L_x_2329) ;  /* 0xffffcc2000007947 */ /* 0x000fea000383ffff */
.L_x_2313:
[----:B------:R-:W-:Y:S01]  /*129f0*/  IMAD.MOV.U32 R9, RZ, RZ, R44 ;  /* 0x000000ffff097224 */ /* 0x000fe200078e002c */
[----:B------:R-:W-:Y:S01]  /*12a00*/  MOV R8, RZ ;  /* 0x000000ff00087202 */ /* 0x000fe20000000f00 */
[----:B------:R-:W-:Y:S01]  /*12a10*/  IMAD.MOV.U32 R3, RZ, RZ, 0x1f ;  /* 0x0000001fff037424 */ /* 0x000fe200078e00ff */
[----:B------:R-:W-:Y:S02]  /*12a20*/  MOV R2, 0x12a40 ;  /* 0x00012a4000027802 */ /* 0x000fe40000000f00 */
[----:B-123--:R-:W-:Y:S05]  /*12a30*/  CALL.REL.NOINC `($__internal_47_$__cuda_sm70_shflsync_idx_p) ;  /* 0x0000006000007944 */ /* 0x00efea0003c00000 */
[----:B------:R-:W-:Y:S01]  /*12a40*/  MOV R0, R8 ;  /* 0x0000000800007202 */ /* 0x000fe20000000f00 */
[----:B------:R-:W-:Y:S05]  /*12a50*/  BRA `(.L_x_2330) ;  /* 0xfffff55000007947 */ /* 0x000fea000383ffff */
        .weak           $__internal_46_$__cuda_sm70_shflsync_bfly_p
        .type           $__internal_46_$__cuda_sm70_shflsync_bfly_p,@function
        .size           $__internal_46_$__cuda_sm70_shflsync_bfly_p,($__internal_47_$__cuda_sm70_shflsync_idx_p - $__internal_46_$__cuda_sm70_shflsync_bfly_p)
$__internal_46_$__cuda_sm70_shflsync_bfly_p:
[----:B------:R-:W-:Y:S04]  /*12a60*/  WARPSYNC R9 ;  /* 0x0000000900007348 */ /* 0x000fe80003800000 */
[----:B------:R1:W2:Y:S02]  /*12a70*/  SHFL.BFLY PT, R8, R0, R3, R10 ;  /* 0x0c00000300087389 */ /* 0x0002a400000e000a */
[----:B-1----:R-:W-:-:S04]  /*12a80*/  MOV R3, 0x0 ;  /* 0x0000000000037802 */ /* 0x002fc80000000f00 */
[----:B--2---:R-:W-:Y:S05]  /*12a90*/  RET.REL.NODEC R2 `(_ZN7cutlass13device_kernelIN5flash19enable_sm80_to_sm89INS1_16FlashAttnFwdSm80INS1_25CollectiveMainloopFwdSm80ILi4ELi1ELb0EN4cute5tupleIJNS5_1CILi128EEENS7_ILi64EEES8_EEELi128ENS_10bfloat16_tEfNS_4arch4Sm80ELb1ELb0ELb0ELb0ELb0ELb0ELb1ELb1EEENS1_21CollectiveEpilogueFwdINS6_IJS8_S8_S9_EEENS6_IJNS7_ILi1EEESH_SH_EEESB_SD_Li128ELb0ELb1ELb1ELb0EEENS1_30DynamicPersistentTileSchedulerILi128ELi128ELb1ELb1ELb0EEEEEEEEEvNT_6ParamsE) ;  /* 0xfffed56002007950 */ /* 0x004fea0003c3ffff */
        .weak           $__internal_47_$__cuda_sm70_shflsync_idx_p
        .type           $__internal_47_$__cuda_sm70_shflsync_idx_p,@function
        .size           $__internal_47_$__cuda_sm70_shflsync_idx_p,(.L_x_2739 - $__internal_47_$__cuda_sm70_shflsync_idx_p)
$__internal_47_$__cuda_sm70_shflsync_idx_p:
[----:B------:R-:W-:-:S04]  /*12aa0*/  MOV R11, 0xffffffff ;  /* 0xffffffff000b7802 */ /* 0x000fc80000000f00 */
[----:B------:R-:W-:Y:S04]  /*12ab0*/  WARPSYNC R11 ;  /* 0x0000000b00007348 */ /* 0x000fe80003800000 */
[----:B------:R1:W2:Y:S02]  /*12ac0*/  SHFL.IDX PT, R8, R9, R8, R3 ;  /* 0x0000000809087389 */ /* 0x0002a400000e0003 */
[----:B-1----:R-:W-:-:S04]  /*12ad0*/  MOV R3, 0x0 ;  /* 0x0000000000037802 */ /* 0x002fc80000000f00 */
[----:B--2---:R-:W-:Y:S05]  /*12ae0*/  RET.REL.NODEC R2 `(_ZN7cutlass13device_kernelIN5flash19enable_sm80_to_sm89INS1_16FlashAttnFwdSm80INS1_25CollectiveMainloopFwdSm80ILi4ELi1ELb0EN4cute5tupleIJNS5_1CILi128EEENS7_ILi64EEES8_EEELi128ENS_10bfloat16_tEfNS_4arch4Sm80ELb1ELb0ELb0ELb0ELb0ELb0ELb1ELb1EEENS1_21CollectiveEpilogueFwdINS6_IJS8_S8_S9_EEENS6_IJNS7_ILi1EEESH_SH_EEESB_SD_Li128ELb0ELb1ELb1ELb0EEENS1_30DynamicPersistentTileSchedulerILi128ELi128ELb1ELb1ELb0EEEEEEEEEvNT_6ParamsE) ;  /* 0xfffed51002007950 */ /* 0x004fea0003c3ffff */
.L_x_2331:
        /* <DEDUP_REMOVED lines=9> */
.L_x_2739:


//--------------------- .text._ZN7cutlass13device_kernelIN5flash19enable_sm80_to_sm89INS1_16FlashAttnFwdSm80INS1_25CollectiveMainloopFwdSm80ILi8ELi1ELb1EN4cute5tupleIJNS5_1CILi128EEENS7_ILi112EEES8_EEELi128ENS_10bfloat16_tEfNS_4arch4Sm80ELb1ELb0ELb0ELb1ELb0ELb0ELb1ELb1EEENS1_21CollectiveEpilogueFwdINS6_IJS8_S8_S9_EEENS6_IJNS7_ILi1EEESH_SH_EEESB_SD_Li256ELb1ELb1ELb1ELb0EEENS1_36VarlenDynamicPersistentTileSchedulerILi128ELi112ELi256ELi256ELb1ELb1ELb0ELb1ELb1ELb1EEEEEEEEEvNT_6ParamsE --------------------------
	.section	.text._ZN7cutlass13device_kernelIN5flash19enable_sm80_to_sm89INS1_16FlashAttnFwdSm80INS1_25CollectiveMainloopFwdSm80ILi8ELi1ELb1EN4cute5tupleIJNS5_1CILi128EEENS7_ILi112EEES8_EEELi128ENS_10bfloat16_tEfNS_4arch4Sm80ELb1ELb0ELb0ELb1ELb0ELb0ELb1ELb1EEENS1_21CollectiveEpilogueFwdINS6_IJS8_S8_S9_EEENS6_IJNS7_ILi1EEESH_SH_EEESB_SD_Li256ELb1ELb1ELb1ELb0EEENS1_36VarlenDynamicPersistentTileSchedulerILi128ELi112ELi256ELi256ELb1ELb1ELb0ELb1ELb1ELb1EEEEEEEEEvNT_6ParamsE,"ax",@progbits
	.sectioninfo	@"SHI_REGISTERS=255"
	.align	128
.text._ZN7cutlass13device_kernelIN5flash19enable_sm80_to_sm89INS1_16FlashAttnFwdSm80INS1_25CollectiveMainloopFwdSm80ILi8ELi1ELb1EN4cute5tupleIJNS5_1CILi128EEENS7_ILi112EEES8_EEELi128ENS_10bfloat16_tEfNS_4arch4Sm80ELb1ELb0ELb0ELb1ELb0ELb0ELb1ELb1EEENS1_21CollectiveEpilogueFwdINS6_IJS8_S8_S9_EEENS6_IJNS7_ILi1EEESH_SH_EEESB_SD_Li256ELb1ELb1ELb1ELb0EEENS1_36VarlenDynamicPersistentTileSchedulerILi128ELi112ELi256ELi256ELb1ELb1ELb0ELb1ELb1ELb1EEEEEEEEEvNT_6ParamsE:
        .type           _ZN7cutlass13device_kernelIN5flash19enable_sm80_to_sm89INS1_16FlashAttnFwdSm80INS1_25CollectiveMainloopFwdSm80ILi8ELi1ELb1EN4cute5tupleIJNS5_1CILi128EEENS7_ILi112EEES8_EEELi128ENS_10bfloat16_tEfNS_4arch4Sm80ELb1ELb0ELb0ELb1ELb0ELb0ELb1ELb1EEENS1_21CollectiveEpilogueFwdINS6_IJS8_S8_S9_EEENS6_IJNS7_ILi1EEESH_SH_EEESB_SD_Li256ELb1ELb1ELb1ELb0EEENS1_36VarlenDynamicPersistentTileSchedulerILi128ELi112ELi256ELi256ELb1ELb1ELb0ELb1ELb1ELb1EEEEEEEEEvNT_6ParamsE,@function
        .size           _ZN7cutlass13device_kernelIN5flash19enable_sm80_to_sm89INS1_16FlashAttnFwdSm80INS1_25CollectiveMainloopFwdSm80ILi8ELi1ELb1EN4cute5tupleIJNS5_1CILi128EEENS7_ILi112EEES8_EEELi128ENS_10bfloat16_tEfNS_4arch4Sm80ELb1ELb0ELb0ELb1ELb0ELb0ELb1ELb1EEENS1_21CollectiveEpilogueFwdINS6_IJS8_S8_S9_EEENS6_IJNS7_ILi1EEESH_SH_EEESB_SD_Li256ELb1ELb1ELb1ELb0EEENS1_36VarlenDynamicPersistentTileSchedulerILi128ELi112ELi256ELi256ELb1ELb1ELb0ELb1ELb1ELb1EEEEEEEEEvNT_6ParamsE,(.L_x_2742 - _ZN7cutlass13device_kernelIN5flash19enable_sm80_to_sm89INS1_16FlashAttnFwdSm80INS1_25CollectiveMainloopFwdSm80ILi8ELi1ELb1EN4cute5tupleIJNS5_1CILi128EEENS7_ILi112EEES8_EEELi128ENS_10bfloat16_tEfNS_4arch4Sm80ELb1ELb0ELb0ELb1ELb0ELb0ELb1ELb1EEENS1_21CollectiveEpilogueFwdINS6_IJS8_S8_S9_EEENS6_IJNS7_ILi1EEESH_SH_EEESB_SD_Li256ELb1ELb1ELb1ELb0EEENS1_36VarlenDynamicPersistentTileSchedulerILi128ELi112ELi256ELi256ELb1ELb1ELb0ELb1ELb1ELb1EEEEEEEEEvNT_6ParamsE)
        .other          _ZN7cutlass13device_kernelIN5flash19enable_sm80_to_sm89INS1_16FlashAttnFwdSm80INS1_25CollectiveMainloopFwdSm80ILi8ELi1ELb1EN4cute5tupleIJNS5_1CILi128EEENS7_ILi112EEES8_EEELi128ENS_10bfloat16_tEfNS_4arch4Sm80ELb1ELb0ELb0ELb1ELb0ELb0ELb1ELb1EEENS1_21CollectiveEpilogueFwdINS6_IJS8_S8_S9_EEENS6_IJNS7_ILi1EEESH_SH_EEESB_SD_Li256ELb1ELb1ELb1ELb0EEENS1_36VarlenDynamicPersistentTileSchedulerILi128ELi112ELi256ELi256ELb1ELb1ELb0ELb1ELb1ELb1EEEEEEEEEvNT_6ParamsE,@"STO_CUDA_ENTRY STV_DEFAULT"
_ZN7cutlass13device_kernelIN5flash19enable_sm80_to_sm89INS1_16FlashAttnFwdSm80INS1_25CollectiveMainloopFwdSm80ILi8ELi1ELb1EN4cute5tupleIJNS5_1CILi128EEENS7_ILi112EEES8_EEELi128ENS_10bfloat16_tEfNS_4arch4Sm80ELb1ELb0ELb0ELb1ELb0ELb0ELb1ELb1EEENS1_21CollectiveEpilogueFwdINS6_IJS8_S8_S9_EEENS6_IJNS7_ILi1EEESH_SH_EEESB_SD_Li256ELb1ELb1ELb1ELb0EEENS1_36VarlenDynamicPersistentTileSchedulerILi128ELi112ELi256ELi256ELb1ELb1ELb0ELb1ELb1ELb1EEEEEEEEEvNT_6ParamsE:
        /* <DEDUP_REMOVED lines=54> */
.L_x_2337:
        /* <DEDUP_REMOVED lines=16> */
.L_x_2428:
        /* <DEDUP_REMOVED lines=16> */
.L_x_2429:
[----:B--2---:R-:W-:-:S05]  /*0560*/  IMAD R0, R0, c[0x0][0x538], RZ ;  /* 0x00014e0000007a24 */ /* 0x004fca00078e02ff */
[----:B------:R-:W-:-:S04]  /*0570*/  IADD3 R6, R0, R6, RZ ;  /* 0x0000000600067210 */ /* 0x000fc80007ffe0ff */
[----:B------:R-:W-:-:S13]  /*0580*/  ISETP.GT.AND P0, PT, R6, UR4, PT ;  /* 0x0000000406007c0c */ /* 0x000fda000bf04270 */
[----:B-1----:R-:W-:Y:S05]  /*0590*/  @!P0 BRA `(.L_x_2337) ;  /* 0xfffffdc000008947 */ /* 0x002fea000383ffff */
.L_x_2333:
[----:B------:R-:W-:-:S05]  /*05a0*/  IADD3 R11, -R0, R6, RZ ;  /* 0x00000006000b7210 */ /* 0x000fca0007ffe1ff */
[----:B------:R-:W-:-:S05]  /*05b0*/  IMAD R0, R4, c[0x0][0x538], R11 ;  /* 0x00014e0004007a24 */ /* 0x000fca00078e020b */
[----:B------:R-:W-:Y:S01]  /*05c0*/  ISETP.GT.AND P0, PT, R0, UR4, PT ;  /* 0x0000000400007c0c */ /* 0x000fe2000bf04270 */
[----:B------:R-:W-:-:S12]  /*05d0*/  BRA.DIV ~URZ, `(.L_x_2338) ;  /* 0x000116027f007947 */ /* 0x000fd8000b800000 */
[----:B------:R-:W-:-:S04]  /*05e0*/  VOTE.ANY R10, PT, !P0 ;  /* 0x00000000000a7806 */ /* 0x000fc800040e0100 */
.L_x_2430:
[----:B------:R-:W1:Y:S02]  /*05f0*/  POPC R6, R10 ;  /* 0x0000000a00067309 */ /* 0x000e640000000000 */
[----:B-1----:R-:W-:-:S05]  /*0600*/  IADD3 R0, R6, R7, RZ ;  /* 0x0000000706007210 */ /* 0x002fca0007ffe0ff */
[----:B------:R1:W-:Y:S01]  /*0610*/  STL [R1+0x54], R0 ;  /* 0x0000540001007387 */ /* 0x0003e20000100800 */
[----:B------:R-:W-:Y:S05]  /*0620*/  BRA.DIV ~URZ, `(.L_x_2339) ;  /* 0x000116027f007947 */ /* 0x000fea000b800000 */
[----:B------:R2:W3:Y:S01]  /*0630*/  SHFL.IDX PT, R12, R9, R6, 0x1f ;  /* 0x00001f06090c7589 */ /* 0x0004e200000e0000 */
[----:B------:R-:W-:-:S03]  /*0640*/  MOV R7, RZ ;  /* 0x000000ff00077202 */ /* 0x000fc60000000f00 */
[----:B------:R2:W4:Y:S04]  /*0650*/  SHFL.IDX PT, R9, R8, R6, 0x1f ;  /* 0x00001f0608097589 */ /* 0x00052800000e0000 */
.L_x_2431:
[----:B------:R-:W-:Y:S01]  /*0660*/  ISETP.NE.AND P0, PT, R10, RZ, PT ;  /* 0x000000ff0a00720c */ /* 0x000fe20003f05270 */
[----:B------:R-:W-:-:S12]  /*0670*/  BSSY B0, `(.L_x_2340) ;  /* 0x0000005000007945 */ /* 0x000fd80003800000 */
[----:B------:R-:W-:Y:S05]  /*0680*/  @!P0 BRA `(.L_x_2341) ;  /* 0x0000003000008947 */ /* 0x000fea0003800000 */
[----:B------:R-:W-:Y:S01]  /*0690*/  IADD3 R3, R6, -0x1, RZ ;  /* 0xffffffff06037810 */ /* 0x000fe20007ffe0ff */
[----:B------:R-:W-:Y:S05]  /*06a0*/  BRA.DIV ~URZ, `(.L_x_2342) ;  /* 0x000116627f007947 */ /* 0x000fea000b800000 */
[----:B------:R1:W2:Y:S02]  /*06b0*/  SHFL.IDX PT, R7, R4, R3, 0x1f ;  /* 0x00001f0304077589 */ /* 0x0002a400000e0000 */
.L_x_2341:
[----:B------:R-:W-:Y:S05]  /*06c0*/  BSYNC B0 ;  /* 0x0000000000007941 */ /* 0x000fea0003800000 */
.L_x_2340:
        /* <DEDUP_REMOVED lines=69> */
.L_x_2344:
        /* <DEDUP_REMOVED lines=70> */
.L_x_2345:
[----:B------:R-:W-:Y:S05]  /*0f80*/  BSYNC B0 ;  /* 0x0000000000007941 */ /* 0x000fea0003800000 */
.L_x_2343:
[----:B------:R-:W-:-:S04]  /*0f90*/  LOP3.LUT R0, RZ, R0, RZ, 0x33, !PT ;  /* 0x00000000ff007212 */ /* 0x000fc800078e33ff */
[----:B------:R-:W-:-:S05]  /*0fa0*/  IADD3 R0, R0, R12, RZ ;  /* 0x0000000c00007210 */ /* 0x000fca0007ffe0ff */
[----:B------:R2:W-:Y:S01]  /*0fb0*/  STL [R1+0x4c], R0 ;  /* 0x00004c0001007387 */ /* 0x0005e20000100800 */
[----:B------:R-:W-:Y:S05]  /*0fc0*/  BRA `(.L_x_2346) ;  /* 0x0000006000007947 */ /* 0x000fea0003800000 */
.L_x_2334:
[----:B------:R-:W-:Y:S01]  /*0fd0*/  MOV R0, UR4 ;  /* 0x0000000400007c02 */ /* 0x000fe20008000f00 */
[----:B------:R-:W-:Y:S04]  /*0fe0*/  STL [R1+0x4c], RZ ;  /* 0x00004cff01007387 */ /* 0x000fe80000100800 */
[----:B------:R-:W-:Y:S04]  /*0ff0*/  STL [R1+0x50], RZ ;  /* 0x000050ff01007387 */ /* 0x000fe80000100800 */
[----:B------:R1:W-:Y:S02]  /*1000*/  STL [R1+0x48], R0 ;  /* 0x0000480001007387 */ /* 0x0003e40000100800 */
[----:B-1----:R-:W-:-:S05]  /*1010*/  MOV R0, c[0x0][0x53c] ;  /* 0x00014f0000007a02 */ /* 0x002fca0000000f00 */
[----:B------:R1:W-:Y:S02]  /*1020*/  STL [R1+0x54], R0 ;  /* 0x0000540001007387 */ /* 0x0003e40000100800 */
.L_x_2346:
        /* <DEDUP_REMOVED lines=8> */
.L_x_2332:
        /* <DEDUP_REMOVED lines=125> */
.L_x_2427:
        /* <DEDUP_REMOVED lines=41> */
.L_x_2347:
[----:B------:R-:W-:-:S04]  /*1b10*/  ISETP.NE.U32.AND P0, PT, RZ, c[0x0][0x368], PT ;  /* 0x0000da00ff007a0c */ /* 0x000fc80003f05070 */
[----:B------:R-:W-:-:S13]  /*1b20*/  ISETP.NE.AND.EX P0, PT, RZ, c[0x0][0x36c], PT, P0 ;  /* 0x0000db00ff007a0c */ /* 0x000fda0003f05300 */
[----:B------:R-:W-:Y:S05]  /*1b30*/  @!P0 BRA `(.L_x_2348) ;  /* 0x0000004000008947 */ /* 0x000fea0003800000 */
[----:B-1----:R-:W-:-:S04]  /*1b40*/  LEA R2, P0, R19, c[0x0][0x368], 0x2 ;  /* 0x0000da0013027a11 */ /* 0x002fc800078010ff */
[----:B------:R-:W-:-:S05]  /*1b50*/  LEA.HI.X R3, R19, c[0x0][0x36c], R12, 0x2, P0 ;  /* 0x0000db0013037a11 */ /* 0x000fca00000f140c */
[----:B------:R1:W5:Y:S01]  /*1b60*/  LDG.E R0, [R2.64] ;  /* 0x0000000602007981 */ /* 0x000362000c1e1900 */
[----:B------:R-:W-:Y:S05]  /*1b70*/  BRA `(.L_x_2349) ;  /* 0x0000005000007947 */ /* 0x000fea0003800000 */
.L_x_2348:
[----:B-1----:R-:W-:Y:S01]  /*1b80*/  MOV R0, c[0x0][0x1d0] ;  /* 0x0000740000007a02 */ /* 0x002fe20000000f00 */
[----:B------:R-:W-:Y:S05]  /*1b90*/  @!P6 BRA `(.L_x_2349) ;  /* 0x000000300000e947 */ /* 0x000fea0003800000 */
[----:B------:R-:W2:Y:S04]  /*1ba0*/  LDG.E R4, [R2.64] ;  /* 0x0000000602047981 */ /* 0x000ea8000c1e1900 */
[----:B------:R-:W2:Y:S02]  /*1bb0*/  LDG.E R0, [R2.64+0x4] ;  /* 0x0000040602007981 */ /* 0x000ea4000c1e1900 */
[----:B--2---:R-:W-:Y:S02]  /*1bc0*/  IADD3 R0, -R4, R0, RZ ;  /* 0x0000000004007210 */ /* 0x004fe40007ffe1ff */
.L_x_2349:
        /* <DEDUP_REMOVED lines=71> */
.L_x_2351:
[----:B------:R-:W-:Y:S05]  /*2040*/  BSYNC B0 ;  /* 0x0000000000007941 */ /* 0x000fea0003800000 */
.L_x_2350:
[----:B------:R-:W-:Y:S01]  /*2050*/  IMAD R149, R15, R2, RZ ;  /* 0x000000020f957224 */ /* 0x000fe200078e02ff */
[----:B------:R-:W-:Y:S01]  /*2060*/  PRMT R0, RZ, 0x7610, R0 ;  /* 0x00007610ff007816 */ /* 0x000fe20000000000 */
[----:B------:R-:W-:Y:S01]  /*2070*/  IMAD.MOV.U32 R20, RZ, RZ, RZ ;  /* 0x000000ffff147224 */ /* 0x000fe200078e00ff */
[----:B-1----:R-:W-:Y:S01]  /*2080*/  MOV R15, RZ ;  /* 0x000000ff000f7202 */ /* 0x002fe20000000f00 */
        /* <DEDUP_REMOVED lines=37> */
[----:B-1----:R-:W2:Y:S01]  /*22e0*/  LDL.64 R20, [R1+0x30] ;  /* 0x0000300001147983 */ /* 0x002ea20000100a00 */
[----:B------:R-:W-:-:S03]  /*22f0*/  ISETP.NE.U32.AND P0, PT, RZ, c[0x0][0x340], PT ;  /* 0x0000d000ff007a0c */ /* 0x000fc60003f05070 */
[----:B------:R1:W2:Y:S01]  /*2300*/  LDL.64 R26, [R1+0x30] ;  /* 0x00003000011a7983 */ /* 0x0002a20000100a00 */
[----:B------:R-:W-:-:S03]  /*2310*/  ISETP.NE.AND.EX P3, PT, RZ, c[0x0][0x344], PT, P0 ;  /* 0x0000d100ff007a0c */ /* 0x000fc60003f65300 */
[----:B------:R-:W3:Y:S04]  /*2320*/  LDL R25, [R1+0x2c] ;  /* 0x00002c0001197983 */ /* 0x000ee80000100800 */
[----:B------:R-:W4:Y:S06]  /*2330*/  S2R R4, SR_TID.X ;  /* 0x0000000000047919 */ /* 0x000f2c0000002100 */
[----:B------:R-:W-:-:S05]  /*2340*/  @P3 IMAD.WIDE R2, R19, R14, c[0x0][0x340] ;  /* 0x0000d00013023625 */ /* 0x000fca00078e020e */
[----:B------:R5:W3:Y:S01]  /*2350*/  @P3 LDG.E R17, [R2.64] ;  /* 0x0000000602113981 */ /* 0x000ae2000c1e1900 */
[----:B------:R-:W-:Y:S02]  /*2360*/  SHF.R.S32.HI R0, RZ, 0x1f, R11 ;  /* 0x0000001fff007819 */ /* 0x000fe4000001140b */
[--C-:B----4-:R-:W-:Y:S02]  /*2370*/  SHF.R.S32.HI R110, RZ, 0x1f, R4.reuse ;  /* 0x0000001fff6e7819 */ /* 0x110fe40000011404 */
[----:B------:R-:W-:Y:S02]  /*2380*/  SHF.R.S32.HI R23, RZ, 0x1f, R4 ;  /* 0x0000001fff177819 */ /* 0x000fe40000011404 */
[-C--:B------:R-:W-:Y:S02]  /*2390*/  LEA.HI R110, R110, R4.reuse, RZ, 0x3 ;  /* 0x000000046e6e7211 */ /* 0x080fe400078f18ff */
[----:B------:R-:W-:Y:S02]  /*23a0*/  LEA.HI R23, R23, R4, RZ, 0x3 ;  /* 0x0000000417177211 */ /* 0x000fe400078f18ff */
[----:B------:R-:W-:-:S02]  /*23b0*/  LOP3.LUT R110, R110, 0xfffffff8, RZ, 0xc0, !PT ;  /* 0xfffffff86e6e7812 */ /* 0x000fc400078ec0ff */
[----:B------:R-:W-:Y:S01]  /*23c0*/  SHF.R.S32.HI R23, RZ, 0x3, R23 ;  /* 0x00000003ff177819 */ /* 0x000fe20000011417 */
[----:B------:R-:W-:Y:S02]  /*23d0*/  IMAD R0, R0, c[0x0][0x178], RZ ;  /* 0x00005e0000007a24 */ /* 0x000fe400078e02ff */
[----:B------:R-:W-:Y:S02]  /*23e0*/  IMAD.IADD R110, R4, 0x1, -R110 ;  /* 0x00000001046e7824 */ /* 0x000fe400078e0a6e */
[----:B-----5:R-:W-:-:S04]  /*23f0*/  IMAD.WIDE.U32 R2, R11, c[0x0][0x178], RZ ;  /* 0x00005e000b027a25 */ /* 0x020fc800078e00ff */
[----:B------:R-:W-:Y:S02]  /*2400*/  IMAD R5, R110, 0x20, R23 ;  /* 0x000000206e057824 */ /* 0x000fe400078e0217 */
[----:B------:R-:W-:Y:S02]  /*2410*/  IMAD R0, R11, c[0x0][0x17c], R0 ;  /* 0x00005f000b007a24 */ /* 0x000fe400078e0200 */
[----:B------:R-:W-:Y:S02]  /*2420*/  IMAD.IADD R5, R142, 0x1, R5 ;  /* 0x000000018e057824 */ /* 0x000fe400078e0205 */
        /* <DEDUP_REMOVED lines=8> */
[----:B------:R-:W-:Y:S01]  /*24b0*/  IMAD R6, R6, c[0x0][0x1c0], RZ ;  /* 0x0000700006067a24 */ /* 0x000fe200078e02ff */
[----:B------:R-:W-:Y:S01]  /*24c0*/  SHF.R.S32.HI R7, RZ, 0x1f, R0 ;  /* 0x0000001fff077819 */ /* 0x000fe20000011400 */
[----:B------:R-:W-:-:S04]  /*24d0*/  IMAD.WIDE.U32 R2, R4, c[0x0][0x1c0], R2 ;  /* 0x0000700004027a25 */ /* 0x000fc800078e0002 */
[----:B------:R-:W-:Y:S02]  /*24e0*/  IMAD R6, R4, c[0x0][0x1c4], R6 ;  /* 0x0000710004067a24 */ /* 0x000fe400078e0206 */
        /* <DEDUP_REMOVED lines=12> */
[----:B------:R-:W-:Y:S01]  /*25b0*/  LEA R9, P0, R2, c[0x0][0x160], 0x1 ;  /* 0x0000580002097a11 */ /* 0x000fe200078008ff */
[----:B------:R-:W-:Y:S01]  /*25c0*/  WARPSYNC 0xffffffff ;  /* 0xffffffff00007948 */ /* 0x000fe20003800000 */
[----:B------:R-:W-:Y:S01]  /*25d0*/  IMAD R15, R154, c[0x0][0x2c4], RZ ;  /* 0x0000b1009a0f7a24 */ /* 0x000fe200078e02ff */
[----:B------:R-:W-:Y:S01]  /*25e0*/  BAR.SYNC.DEFER_BLOCKING 0x0 ;  /* 0x0000000000007b1d */ /* 0x000fe20000010000 */
[----:B------:R-:W-:-:S05]  /*25f0*/  LEA.HI.X R8, R2, c[0x0][0x164], R0, 0x1, P0 ;  /* 0x0000590002087a11 */ /* 0x000fca00000f0c00 */
[----:B------:R-:W4:Y:S01]  /*2600*/  SHFL.IDX PT, R0, R9, RZ, 0x181f ;  /* 0x00181fff09007589 */ /* 0x000f2200000e0000 */
[C---:B------:R-:W-:Y:S01]  /*2610*/  IMAD.IADD R10, R23.reuse, 0x1, R142 ;  /* 0x00000001170a7824 */ /* 0x040fe200078e028e */
[----:B------:R-:W-:Y:S01]  /*2620*/  SHF.R.S32.HI R3, RZ, 0x1f, R13 ;  /* 0x0000001fff037819 */ /* 0x000fe2000001140d */
[----:B------:R-:W-:Y:S01]  /*2630*/  ULDC.64 UR4, c[0x0][0x208] ;  /* 0x0000820000047ab9 */ /* 0x000fe20000000a00 */
[----:B------:R-:W5:Y:S02]  /*2640*/  SHFL.IDX PT, R2, R8, RZ, 0x181f ;  /* 0x00181fff08027589 */ /* 0x000f6400000e0000 */
[----:B------:R-:W-:Y:S02]  /*2650*/  ISETP.GE.AND P1, PT, R10, R15, PT ;  /* 0x0000000f0a00720c */ /* 0x000fe40003f26270 */
[----:B------:R-:W1:Y:S01]  /*2660*/  SHFL.IDX PT, R11, R9, 0x1, 0x181f ;  /* 0x00381f00090b7f89 */ /* 0x000e6200000e0000 */
[----:B------:R-:W-:Y:S02]  /*2670*/  IADD3 R16, P2, R23, R13, RZ ;  /* 0x0000000d17107210 */ /* 0x000fe40007f5e0ff */
[----:B------:R-:W-:-:S04]  /*2680*/  IADD3 R141, R152, -0x1, RZ ;  /* 0xffffffff988d7810 */ /* 0x000fc80007ffe0ff */
[----:B------:R-:W-:Y:S01]  /*2690*/  SHF.R.S32.HI R22, RZ, 0x1f, R141 ;  /* 0x0000001fff167819 */ /* 0x000fe2000001148d */
[----:B--2---:R-:W-:-:S05]  /*26a0*/  IMAD.MOV.U32 R26, RZ, RZ, R20 ;  /* 0x000000ffff1a7224 */ /* 0x004fca00078e0014 */
[----:B------:R-:W-:Y:S02]  /*26b0*/  SHF.R.S32.HI R27, RZ, 0x1f, R26 ;  /* 0x0000001fff1b7819 */ /* 0x000fe4000001141a */
[----:B----4-:R-:W-:-:S04]  /*26c0*/  @!P1 LEA R6, P0, R26, R0, 0x1 ;  /* 0x000000001a069211 */ /* 0x010fc800078008ff */
[----:B-----5:R-:W-:Y:S02]  /*26d0*/  @!P1 LEA.HI.X R7, R26, R2, R27, 0x1, P0 ;  /* 0x000000021a079211 */ /* 0x020fe400000f0c1b */
[----:B---3--:R-:W-:Y:S02]  /*26e0*/  @!P1 LEA R4, P0, R25, R0, 0x1 ;  /* 0x0000000019049211 */ /* 0x008fe400078008ff */
[----:B------:R-:W2:Y:S01]  /*26f0*/  SHFL.IDX PT, R0, R8, 0x1, 0x181f ;  /* 0x00381f0008007f89 */ /* 0x000ea200000e0000 */
[----:B------:R-:W-:Y:S02]  /*2700*/  SHF.R.S32.HI R18, RZ, 0x1f, R25 ;  /* 0x0000001fff127819 */ /* 0x000fe40000011419 */
[----:B------:R-:W-:Y:S02]  /*2710*/  LEA.HI.X.SX32 R20, R23, R3, 0x1, P2 ;  /* 0x0000000317147211 */ /* 0x000fe400010f0eff */
[----:B------:R-:W-:Y:S02]  /*2720*/  IADD3 R3, R10, 0x20, RZ ;  /* 0x000000200a037810 */ /* 0x000fe40007ffe0ff */
[----:B------:R-:W-:-:S02]  /*2730*/  ISETP.GE.AND P5, PT, R26, c[0x0][0x198], PT ;  /* 0x000066001a007a0c */ /* 0x000fc40003fa6270 */
[----:B------:R-:W-:Y:S02]  /*2740*/  @!P1 LEA.HI.X R5, R25, R2, R18, 0x1, P0 ;  /* 0x0000000219059211 */ /* 0x000fe400000f0c12 */
[----:B------:R-:W-:Y:S02]  /*2750*/  ISETP.GE.AND P0, PT, R3, R15, PT ;  /* 0x0000000f0300720c */ /* 0x000fe40003f06270 */
[----:B------:R-:W-:Y:S01]  /*2760*/  ISETP.GE.AND P4, PT, R25, c[0x0][0x198], PT ;  /* 0x0000660019007a0c */ /* 0x000fe20003f86270 */
[----:B------:R-:W-:-:S06]  /*2770*/  IMAD R14, R20, c[0x0][0x1e0], RZ ;  /* 0x00007800140e7a24 */ /* 0x000fcc00078e02ff */
[----:B------:R3:W-:Y:S01]  /*2780*/  @!P1 LDGSTS.E.BYPASS.LTC128B.128 [R216+0x100], [R6.64], !P5 ;  /* 0x0010000006d89fae */ /* 0x0007e2000e901d46 */
[----:B------:R-:W-:Y:S01]  /*2790*/  @P3 SHF.R.S32.HI R13, RZ, 0x1f, R17 ;  /* 0x0000001fff0d3819 */ /* 0x000fe20000011411 */
[----:B------:R-:W-:-:S04]  /*27a0*/  @!P3 IMAD.MOV.U32 R13, RZ, RZ, R12 ;  /* 0x000000ffff0db224 */ /* 0x000fc800078e000c */
[----:B------:R4:W-:Y:S01]  /*27b0*/  @!P1 LDGSTS.E.BYPASS.LTC128B.128 [R216+0x4100], [R4.64], !P4 ;  /* 0x0410000004d89fae */ /* 0x0009e2000e101d46 */
[C---:B------:R-:W-:Y:S02]  /*27c0*/  IMAD R12, R16.reuse, c[0x0][0x1e4], R14 ;  /* 0x00007900100c7a24 */ /* 0x040fe400078e020e */
[----:B------:R-:W-:-:S04]  /*27d0*/  IMAD.WIDE.U32 R2, R16, c[0x0][0x1e0], R26 ;  /* 0x0000780010027a25 */ /* 0x000fc800078e001a */
[----:B------:R-:W-:Y:S01]  /*27e0*/  @!P3 IMAD.MOV.U32 R17, RZ, RZ, R19 ;  /* 0x000000ffff11b224 */ /* 0x000fe200078e0013 */
[----:B---3--:R-:W-:Y:S02]  /*27f0*/  IADD3 R7, R10, 0x40, RZ ;  /* 0x000000400a077810 */ /* 0x008fe40007ffe0ff */
[C---:B-1----:R-:W-:Y:S02]  /*2800*/  @!P0 LEA R6, P2, R26.reuse, R11, 0x1 ;  /* 0x0000000b1a068211 */ /* 0x042fe400078408ff */
[----:B------:R-:W-:Y:S02]  /*2810*/  ISETP.GE.AND P1, PT, R7, R15, PT ;  /* 0x0000000f0700720c */ /* 0x000fe40003f26270 */
[----:B--2---:R-:W-:Y:S02]  /*2820*/  @!P0 LEA.HI.X R7, R26, R0, R27, 0x1, P2 ;  /* 0x000000001a078211 */ /* 0x004fe400010f0c1b */
[----:B----4-:R-:W-:Y:S02]  /*2830*/  @!P0 LEA R4, P2, R25, R11, 0x1 ;  /* 0x0000000b19048211 */ /* 0x010fe400078408ff */
[----:B------:R-:W-:Y:S01]  /*2840*/  IADD3 R11, R10, 0x60, RZ ;  /* 0x000000600a0b7810 */ /* 0x000fe20007ffe0ff */
[----:B------:R-:W-:Y:S01]  /*2850*/  IMAD.IADD R3, R3, 0x1, R12 ;  /* 0x0000000103037824 */ /* 0x000fe200078e020c */
[----:B------:R-:W1:Y:S02]  /*2860*/  SHFL.IDX PT, R10, R9, 0x2, 0x181f ;  /* 0x00581f00090a7f89 */ /* 0x000e6400000e0000 */
[----:B------:R-:W-:-:S02]  /*2870*/  ISETP.GE.AND P3, PT, R11, R15, PT ;  /* 0x0000000f0b00720c */ /* 0x000fc40003f66270 */
[----:B------:R-:W2:Y:S01]  /*2880*/  SHFL.IDX PT, R11, R8, 0x2, 0x181f ;  /* 0x00581f00080b7f89 */ /* 0x000ea200000e0000 */
[----:B------:R-:W-:-:S03]  /*2890*/  IMAD.MOV.U32 R21, RZ, RZ, 0x70 ;  /* 0x00000070ff157424 */ /* 0x000fc600078e00ff */
[----:B------:R-:W3:Y:S01]  /*28a0*/  SHFL.IDX PT, R12, R9, 0x3, 0x181f ;  /* 0x00781f00090c7f89 */ /* 0x000ee200000e0000 */
[----:B------:R-:W-:-:S03]  /*28b0*/  IMAD R21, R152, -0x70, R21 ;  /* 0xffffff9098157824 */ /* 0x000fc600078e0215 */
[----:B------:R4:W5:Y:S01]  /*28c0*/  SHFL.IDX PT, R9, R8, 0x3, 0x181f ;  /* 0x00781f0008097f89 */ /* 0x00096200000e0000 */
[----:B------:R-:W-:Y:S01]  /*28d0*/  IMAD.IADD R140, R153, 0x1, R21 ;  /* 0x00000001998c7824 */ /* 0x000fe200078e0215 */
[----:B------:R-:W-:Y:S01]  /*28e0*/  @!P0 LEA.HI.X R5, R25, R0, R18, 0x1, P2 ;  /* 0x0000000019058211 */ /* 0x000fe200010f0c12 */
[----:B------:R-:W-:Y:S01]  /*28f0*/  IMAD.WIDE.U32 R2, R24, c[0x0][0x1e8], R2 ;  /* 0x00007a0018027a25 */ /* 0x000fe200078e0002 */
[----:B------:R-:W-:Y:S01]  /*2900*/  SEL R19, R13, RZ, !P6 ;  /* 0x000000ff0d137207 */ /* 0x000fe20007000000 */
[----:B------:R1:W-:Y:S01]  /*2910*/  @!P0 LDGSTS.E.BYPASS.LTC128B.128 [R216+0x1100], [R6.64], !P5 ;  /* 0x0110000006d88fae */ /* 0x0003e2000e901d46 */
[----:B------:R-:W-:Y:S02]  /*2920*/  IMNMX R0, R140, 0x70, PT ;  /* 0x000000708c007817 */ /* 0x000fe40003800200 */
[----:B------:R-:W-:Y:S01]  /*2930*/  SEL R17, R17, RZ, !P6 ;  /* 0x000000ff11117207 */ /* 0x000fe20007000000 */
[----:B------:R2:W-:Y:S01]  /*2940*/  @!P0 LDGSTS.E.BYPASS.LTC128B.128 [R216+0x5100], [R4.64], !P4 ;  /* 0x0510000004d88fae */ /* 0x0005e2000e101d46 */
[----:B------:R-:W-:Y:S01]  /*2950*/  ISETP.GE.AND P6, PT, R25, c[0x0][0x198], PT ;  /* 0x0000660019007a0c */ /* 0x000fe20003fc6270 */
[----:B------:R-:W-:-:S02]  /*2960*/  IMAD R3, R24, c[0x0][0x1ec], R3 ;  /* 0x00007b0018037a24 */ /* 0x000fc400078e0203 */
[----:B------:R-:W-:Y:S02]  /*2970*/  IMAD.IADD R0, R0, 0x1, -R23 ;  /* 0x0000000100007824 */ /* 0x000fe400078e0a17 */
[----:B------:R-:W-:-:S03]  /*2980*/  IMAD.WIDE.U32 R146, R17, c[0x0][0x1f0], R2 ;  /* 0x00007c0011927a25 */ /* 0x000fc600078e0002 */
[----:B------:R-:W-:Y:S01]  /*2990*/  ISETP.GE.AND P4, PT, R0, 0x1, PT ;  /* 0x000000010000780c */ /* 0x000fe20003f86270 */
[----:B------:R-:W-:Y:S01]  /*29a0*/  IMAD.WIDE.U32 R14, R141, c[0x0][0x1e0], RZ ;  /* 0x000078008d0e7a25 */ /* 0x000fe200078e00ff */
[----:B-1----:R-:W-:-:S03]  /*29b0*/  @!P1 LEA R6, P0, R26, R10, 0x1 ;  /* 0x0000000a1a069211 */ /* 0x002fc600078008ff */
[----:B--2---:R-:W-:Y:S02]  /*29c0*/  IMAD R4, R22, c[0x0][0x1e0], RZ ;  /* 0x0000780016047a24 */ /* 0x004fe400078e02ff */
[----:B------:R-:W-:Y:S01]  /*29d0*/  IMAD R5, R19, c[0x0][0x1f0], RZ ;  /* 0x00007c0013057a24 */ /* 0x000fe200078e02ff */
[CC--:B------:R-:W-:Y:S01]  /*29e0*/  @!P1 LEA.HI.X R7, R26.reuse, R11.reuse, R27, 0x1, P0 ;  /* 0x0000000b1a079211 */ /* 0x0c0fe200000f0c1b */
[----:B------:R-:W-:Y:S01]  /*29f0*/  IMAD R13, R141, c[0x0][0x1e4], R4 ;  /* 0x000079008d0d7a24 */ /* 0x000fe200078e0204 */
[----:B------:R-:W-:Y:S01]  /*2a00*/  @!P1 LEA R4, P2, R25, R10, 0x1 ;  /* 0x0000000a19049211 */ /* 0x000fe200078408ff */
[----:B----4-:R-:W-:Y:S01]  /*2a10*/  IMAD R8, R17, c[0x0][0x1f4], R5 ;  /* 0x00007d0011087a24 */ /* 0x010fe200078e0205 */
[CC--:B---3--:R-:W-:Y:S01]  /*2a20*/  @!P3 LEA R10, P0, R26.reuse, R12.reuse, 0x1 ;  /* 0x0000000c1a0ab211 */ /* 0x0c8fe200078008ff */
[----:B------:R-:W-:Y:S01]  /*2a30*/  IMAD.MOV.U32 R144, RZ, RZ, R146 ;  /* 0x000000ffff907224 */ /* 0x000fe200078e0092 */
[----:B------:R-:W-:Y:S01]  /*2a40*/  @!P1 LEA.HI.X R5, R25, R11, R18, 0x1, P2 ;  /* 0x0000000b19059211 */ /* 0x000fe200010f0c12 */
[----:B------:R-:W-:Y:S01]  /*2a50*/  IMAD.IADD R145, R147, 0x1, R8 ;  /* 0x0000000193917824 */ /* 0x000fe200078e0208 */
[----:B-----5:R-:W-:Y:S01]  /*2a60*/  @!P3 LEA.HI.X R11, R26, R9, R27, 0x1, P0 ;  /* 0x000000091a0bb211 */ /* 0x020fe200000f0c1b */
[----:B------:R1:W-:Y:S01]  /*2a70*/  @!P1 LDGSTS.E.BYPASS.LTC128B.128 [R216+0x2100], [R6.64], !P5 ;  /* 0x0210000006d89fae */ /* 0x0003e2000e901d46 */
[----:B------:R-:W-:Y:S01]  /*2a80*/  @!P3 LEA R8, P0, R25, R12, 0x1 ;  /* 0x0000000c1908b211 */ /* 0x000fe200078008ff */
[----:B------:R-:W-:-:S02]  /*2a90*/  IMAD.IADD R12, R15, 0x1, R13 ;  /* 0x000000010f0c7824 */ /* 0x000fc400078e020d */
[----:B------:R2:W-:Y:S01]  /*2aa0*/  @!P1 LDGSTS.E.BYPASS.LTC128B.128 [R216+0x6100], [R4.64], !P6 ;  /* 0x0610000004d89fae */ /* 0x0005e2000f101d46 */
[C---:B------:R-:W-:Y:S01]  /*2ab0*/  ISETP.GE.AND P1, PT, R25.reuse, c[0x0][0x198], PT ;  /* 0x0000660019007a0c */ /* 0x040fe20003f26270 */
[----:B------:R-:W-:Y:S01]  /*2ac0*/  IMAD.WIDE.U32 R2, R14, 0x70, R144 ;  /* 0x000000700e027825 */ /* 0x000fe200078e0090 */
[----:B------:R-:W-:Y:S01]  /*2ad0*/  ISETP.GE.AND P6, PT, R26, c[0x0][0x1d4], PT ;  /* 0x000075001a007a0c */ /* 0x000fe20003fc6270 */
[----:B------:R3:W-:Y:S02]  /*2ae0*/  @!P3 LDGSTS.E.BYPASS.LTC128B.128 [R216+0x3100], [R10.64], !P5 ;  /* 0x031000000ad8bfae */ /* 0x0007e4000e901d46 */
[----:B------:R-:W-:Y:S01]  /*2af0*/  IMAD R12, R12, 0x70, RZ ;  /* 0x000000700c0c7824 */ /* 0x000fe200078e02ff */
[C---:B------:R-:W-:Y:S02]  /*2b00*/  ISETP.GE.AND P5, PT, R25.reuse, c[0x0][0x1d4], PT ;  /* 0x0000750019007a0c */ /* 0x040fe40003fa6270 */
[----:B------:R-:W-:Y:S01]  /*2b10*/  @!P3 LEA.HI.X R9, R25, R9, R18, 0x1, P0 ;  /* 0x000000091909b211 */ /* 0x000fe200000f0c12 */
[----:B------:R-:W-:Y:S01]  /*2b20*/  IMAD.IADD R3, R3, 0x1, R12 ;  /* 0x0000000103037824 */ /* 0x000fe200078e020c */
[----:B------:R-:W-:-:S03]  /*2b30*/  ISETP.GE.AND P2, PT, R0, 0x21, PT ;  /* 0x000000210000780c */ /* 0x000fc60003f46270 */
[----:B------:R4:W-:Y:S01]  /*2b40*/  @!P3 LDGSTS.E.BYPASS.LTC128B.128 [R216+0x7100], [R8.64], !P1 ;  /* 0x0710000008d8bfae */ /* 0x0009e2000c901d46 */
[----:B------:R-:W-:-:S03]  /*2b50*/  ISETP.GE.AND P1, PT, R0, 0x41, PT ;  /* 0x000000410000780c */ /* 0x000fc60003f26270 */
[----:B------:R-:W0:Y:S01]  /*2b60*/  LDGDEPBAR ;  /* 0x00000000000079af */ /* 0x000e220000000000 */
[----:B--2---:R-:W-:Y:S01]  /*2b70*/  @P4 LEA R4, P0, R2, c[0x0][0x1c8], 0x1 ;  /* 0x0000720002044a11 */ /* 0x004fe200078008ff */
[----:B---3--:R-:W-:-:S03]  /*2b80*/  IMAD.MOV.U32 R10, RZ, RZ, 0x20 ;  /* 0x00000020ff0a7424 */ /* 0x008fc600078e00ff */
[----:B------:R-:W-:Y:S01]  /*2b90*/  @P4 LEA.HI.X R5, R2, c[0x0][0x1cc], R3, 0x1, P0 ;  /* 0x0000730002054a11 */ /* 0x000fe200000f0c03 */
[----:B-1----:R-:W-:Y:S01]  /*2ba0*/  IMAD.WIDE.U32 R6, R10, c[0x0][0x1e0], RZ ;  /* 0x000078000a067a25 */ /* 0x002fe200078e00ff */
[----:B------:R-:W-:-:S03]  /*2bb0*/  ISETP.GE.AND P0, PT, R0, 0x61, PT ;  /* 0x000000610000780c */ /* 0x000fc60003f06270 */
[----:B------:R1:W-:Y:S04]  /*2bc0*/  @P4 LDGSTS.E.BYPASS.LTC128B.128 [R216+0x8100], [R4.64], !P6 ;  /* 0x0810000004d84fae */ /* 0x0003e8000f101d46 */
[----:B------:R1:W-:Y:S01]  /*2bd0*/  @P4 LDGSTS.E.BYPASS.LTC128B.128 [R216+0xb900], [R4.64+0x80], !P5 ;  /* 0x0b90008004d84fae */ /* 0x0003e2000e901d46 */
[----:B------:R-:W-:Y:S01]  /*2be0*/  @P2 IADD3 R0, P3, R2, R6, RZ ;  /* 0x0000000602002210 */ /* 0x000fe20007f7e0ff */
[----:B------:R-:W-:Y:S02]  /*2bf0*/  IMAD.MOV.U32 R11, RZ, RZ, 0x40 ;  /* 0x00000040ff0b7424 */ /* 0x000fe400078e00ff */
[----:B-1----:R-:W-:-:S05]  /*2c00*/  IMAD R4, R10, c[0x0][0x1e4], RZ ;  /* 0x000079000a047a24 */ /* 0x002fca00078e02ff */
[----:B------:R-:W-:Y:S01]  /*2c10*/  @P2 IADD3.X R4, R3, R7, R4, P3, !PT ;  /* 0x0000000703042210 */ /* 0x000fe20001ffe404 */
[----:B------:R-:W-:Y:S01]  /*2c20*/  IMAD.WIDE.U32 R6, R11, c[0x0][0x1e0], RZ ;  /* 0x000078000b067a25 */ /* 0x000fe200078e00ff */
[----:B----4-:R-:W-:-:S03]  /*2c30*/  @P2 LEA R8, P3, R0, c[0x0][0x1c8], 0x1 ;  /* 0x0000720000082a11 */ /* 0x010fc600078608ff */
        /* <DEDUP_REMOVED lines=17> */
[----:B------:R3:W-:Y:S04]  /*2d50*/  @P0 LDGSTS.E.BYPASS.LTC128B.128 [R216+0xe900], [R4.64+0x80], !P5 ;  /* 0x0e90008004d80fae */ /* 0x0007e8000e901d46 */
[----:B------:R-:W0:Y:S01]  /*2d60*/  LDGDEPBAR ;  /* 0x00000000000079af */ /* 0x000e220000000000 */
[----:B------:R-:W-:-:S04]  /*2d70*/  DEPBAR.LE SB0, 0x1 ;  /* 0x000080400000791a */ /* 0x000fc80000000000 */
[----:B------:R-:W-:Y:S01]  /*2d80*/  BAR.SYNC.DEFER_BLOCKING 0x0 ;  /* 0x0000000000007b1d */ /* 0x000fe20000010000 */
[----:B------:R-:W-:Y:S02]  /*2d90*/  IMAD R0, R20, c[0x0][0x208], RZ ;  /* 0x0000820014007a24 */ /* 0x000fe400078e02ff */
[----:B------:R-:W-:-:S04]  /*2da0*/  IMAD.WIDE.U32 R2, R16, c[0x0][0x208], R26 ;  /* 0x0000820010027a25 */ /* 0x000fc800078e001a */
[----:B------:R-:W-:Y:S01]  /*2db0*/  IMAD R0, R16, c[0x0][0x20c], R0 ;  /* 0x0000830010007a24 */ /* 0x000fe200078e0200 */
        /* <DEDUP_REMOVED lines=9> */
[----:B------:R-:W-:-:S04]  /*2e50*/  IMAD.IADD R3, R3, 0x1, R0 ;  /* 0x0000000103037824 */ /* 0x000fc800078e0200 */
[----:B------:R-:W-:-:S04]  /*2e60*/  IMAD.WIDE.U32 R2, R24, c[0x0][0x210], R2 ;  /* 0x0000840018027a25 */ /* 0x000fc800078e0002 */
[----:B------:R-:W-:Y:S01]  /*2e70*/  IMAD R3, R24, c[0x0][0x214], R3 ;  /* 0x0000850018037a24 */ /* 0x000fe200078e0203 */
[----:B------:R-:W-:Y:S03]  /*2e80*/  STL [R1+0x34], R27 ;  /* 0x0000341b01007387 */ /* 0x000fe60000100800 */
[----:B-1----:R-:W-:Y:S01]  /*2e90*/  IMAD.WIDE.U32 R8, R17, c[0x0][0x218], R2 ;  /* 0x0000860011087a25 */ /* 0x002fe200078e0002 */
[----:B------:R-:W-:Y:S01]  /*2ea0*/  STL.64 [R1+0x18], R146 ;  /* 0x0000189201007387 */ /* 0x000fe20000100a00 */
[----:B------:R-:W-:-:S04]  /*2eb0*/  DEPBAR.LE SB0, 0x0 ;  /* 0x000080000000791a */ /* 0x000fc80000000000 */
[----:B------:R-:W-:Y:S01]  /*2ec0*/  BAR.SYNC.DEFER_BLOCKING 0x0 ;  /* 0x0000000000007b1d */ /* 0x000fe20000010000 */
[----:B--2---:R-:W-:-:S05]  /*2ed0*/  IMAD.MOV.U32 R6, RZ, RZ, R8 ;  /* 0x000000ffff067224 */ /* 0x004fca00078e0008 */
[----:B------:R-:W-:Y:S04]  /*2ee0*/  STL.64 [R1+0x10], R144 ;  /* 0x0000109001007387 */ /* 0x000fe80000100a00 */
[----:B------:R1:W-:Y:S01]  /*2ef0*/  STL.64 [R1+0x8], R8 ;  /* 0x0000080801007387 */ /* 0x0003e20000100a00 */
[----:B------:R-:W-:Y:S02]  /*2f00*/  IMAD R0, R19, c[0x0][0x218], RZ ;  /* 0x0000860013007a24 */ /* 0x000fe400078e02ff */
[----:B---3--:R-:W-:Y:S02]  /*2f10*/  IMAD R4, R22, c[0x0][0x208], RZ ;  /* 0x0000820016047a24 */ /* 0x008fe400078e02ff */
[----:B------:R-:W-:Y:S02]  /*2f20*/  IMAD R0, R17, c[0x0][0x21c], R0 ;  /* 0x0000870011007a24 */ /* 0x000fe400078e0200 */
[----:B------:R-:W-:-:S04]  /*2f30*/  IMAD.WIDE.U32 R2, R141, c[0x0][0x208], RZ ;  /* 0x000082008d027a25 */ /* 0x000fc800078e00ff */
[----:B------:R-:W-:Y:S02]  /*2f40*/  IMAD R4, R141, c[0x0][0x20c], R4 ;  /* 0x000083008d047a24 */ /* 0x000fe400078e0204 */
[----:B------:R-:W-:Y:S01]  /*2f50*/  IMAD.IADD R7, R9, 0x1, R0 ;  /* 0x0000000109077824 */ /* 0x000fe200078e0200 */
[----:B------:R-:W2:Y:S01]  /*2f60*/  LDSM.16.M88.4 R32, [R188+0x800] ;  /* 0x00080000bc20783b */ /* 0x000ea20000000200 */
[----:B------:R-:W-:Y:S02]  /*2f70*/  LOP3.LUT P1, RZ, R110, 0x2, RZ, 0xc0, !PT ;  /* 0x000000026eff7812 */ /* 0x000fe4000782c0ff */
[----:B------:R-:W-:Y:S01]  /*2f80*/  SEL R5, RZ, 0x1, P6 ;  /* 0x00000001ff057807 */ /* 0x000fe20003000000 */
[----:B------:R-:W-:Y:S01]  /*2f90*/  USHF.L.U32 UR9, UR4, 0x6, URZ ;  /* 0x0000000604097899 */ /* 0x000fe2000800063f */
[----:B------:R-:W-:Y:S01]  /*2fa0*/  IADD3 R195, R188, 0x20, RZ ;  /* 0x00000020bcc37810 */ /* 0x000fe20007ffe0ff */
[----:B------:R-:W-:Y:S01]  /*2fb0*/  UMOV UR8, 0x6 ;  /* 0x0000000600087882 */ /* 0x000fe20000000000 */
[----:B------:R-:W3:Y:S04]  /*2fc0*/  LDSM.16.M88.4 R12, [R188] ;  /* 0x00000000bc0c783b */ /* 0x000ee80000000200 */
[----:B------:R-:W-:Y:S04]  /*2fd0*/  LDSM.16.M88.4 R44, [R188+0x1800] ;  /* 0x00180000bc2c783b */ /* 0x000fe80000000200 */
[----:B-1----:R-:W1:Y:S01]  /*2fe0*/  S2R R8, SR_TID.X ;  /* 0x0000000000087919 */ /* 0x002e620000002100 */
[----:B------:R-:W-:Y:S01]  /*2ff0*/  IMAD.IADD R0, R3, 0x1, R4 ;  /* 0x0000000103007824 */ /* 0x000fe200078e0204 */
[----:B------:R-:W-:Y:S01]  /*3000*/  SEL R4, RZ, 0x2, P5 ;  /* 0x00000002ff047807 */ /* 0x000fe20002800000 */
[----:B------:R-:W-:Y:S01]  /*3010*/  IMAD.WIDE.U32 R2, R2, 0x70, R6 ;  /* 0x0000007002027825 */ /* 0x000fe200078e0006 */
[----:B------:R-:W-:Y:S03]  /*3020*/  LDSM.16.M88.4 R56, [R188+0x1000] ;  /* 0x00100000bc38783b */ /* 0x000fe60000000200 */
[----:B------:R-:W-:Y:S01]  /*3030*/  IMAD R0, R0, 0x70, RZ ;  /* 0x0000007000007824 */ /* 0x000fe200078e02ff */
[----:B------:R4:W-:Y:S01]  /*3040*/  STL.64 [R1], R6 ;  /* 0x0000000601007387 */ /* 0x0009e20000100a00 */
[----:B------:R-:W-:-:S02]  /*3050*/  IMAD.IADD R10, R5, 0x1, R4 ;  /* 0x00000001050a7824 */ /* 0x000fc400078e0204 */
[----:B------:R-:W-:Y:S01]  /*3060*/  IMAD.IADD R0, R3, 0x1, R0 ;  /* 0x0000000103007824 */ /* 0x000fe200078e0200 */
[----:B------:R-:W-:Y:S01]  /*3070*/  USHF.L.U64.HI UR5, UR4, UR8, UR5 ;  /* 0x0000000804057299 */ /* 0x000fe20008010205 */
[----:B------:R-:W-:Y:S01]  /*3080*/  @P1 IADD3 R195, R188, -0x20, RZ ;  /* 0xffffffe0bcc31810 */ /* 0x000fe20007ffe0ff */
[----:B------:R-:W-:Y:S01]  /*3090*/  LDSM.16.M88.4 R48, [R188+0x2000] ;  /* 0x00200000bc30783b */ /* 0x000fe20000000200 */
[----:B------:R-:W-:-:S03]  /*30a0*/  LOP3.LUT P1, RZ, R10, 0x1, RZ, 0xc0, !PT ;  /* 0x000000010aff7812 */ /* 0x000fc6000782c0ff */
[----:B------:R-:W5:Y:S04]  /*30b0*/  LDSM.16.M88.4 R24, [R195+0x800] ;  /* 0x00080000c318783b */ /* 0x000f680000000200 */
[----:B------:R-:W2:Y:S01]  /*30c0*/  LDSM.16.M88.4 R28, [R195] ;  /* 0x00000000c31c783b */ /* 0x000ea20000000200 */
[----:B-1----:R-:W-:-:S03]  /*30d0*/  ISETP.GT.AND P3, PT, R8, 0x7f, PT ;  /* 0x0000007f0800780c */ /* 0x002fc60003f64270 */
[----:B------:R-:W-:Y:S04]  /*30e0*/  LDSM.16.M88.4 R60, [R188+0x2800] ;  /* 0x00280000bc3c783b */ /* 0x000fe80000000200 */
[----:B------:R-:W1:Y:S04]  /*30f0*/  LDSM.16.M88.4 R64, [R188+0x3000] ;  /* 0x00300000bc40783b */ /* 0x000e680000000200 */
[----:B------:R-:W-:Y:S01]  /*3100*/  LDSM.16.M88.4 R68, [R195+0x1800] ;  /* 0x00180000c344783b */ /* 0x000fe20000000200 */
[----:B----4-:R-:W-:-:S03]  /*3110*/  LEA R6, P0, R2, c[0x0][0x1f8], 0x1 ;  /* 0x00007e0002067a11 */ /* 0x010fc600078008ff */
[----:B------:R-:W-:Y:S01]  /*3120*/  LDSM.16.M88.4 R72, [R195+0x2000] ;  /* 0x00200000c348783b */ /* 0x000fe20000000200 */
[----:B------:R-:W-:Y:S02]  /*3130*/  LEA.HI.X R7, R2, c[0x0][0x1fc], R0, 0x1, P0 ;  /* 0x00007f0002077a11 */ /* 0x000fe400000f0c00 */
[----:B------:R-:W-:Y:S01]  /*3140*/  IADD3 R4, P0, R6, UR9, RZ ;  /* 0x0000000906047c10 */ /* 0x000fe2000ff1e0ff */
[----:B------:R-:W-:Y:S01]  /*3150*/  LDSM.16.M88.4 R76, [R195+0x2800] ;  /* 0x00280000c34c783b */ /* 0x000fe20000000200 */
[----:B------:R-:W-:Y:S02]  /*3160*/  IADD3 R0, R21, R153, -R23 ;  /* 0x0000009915007210 */ /* 0x000fe40007ffe817 */
[----:B------:R-:W-:Y:S01]  /*3170*/  IADD3.X R5, R7, UR5, RZ, P0, !PT ;  /* 0x0000000507057c10 */ /* 0x000fe200087fe4ff */
[----:B------:R-:W4:Y:S01]  /*3180*/  LDSM.16.M88.4 R20, [R195+0x1000] ;  /* 0x00100000c314783b */ /* 0x000f220000000200 */
[----:B------:R-:W-:Y:S02]  /*3190*/  IADD3 R2, P0, R4, UR9, RZ ;  /* 0x0000000904027c10 */ /* 0x000fe4000ff1e0ff */
[----:B------:R-:W-:Y:S01]  /*31a0*/  ISETP.LT.OR P2, PT, R0, 0x1, !P1 ;  /* 0x000000010000780c */ /* 0x000fe20004f41670 */
[----:B------:R-:W-:Y:S01]  /*31b0*/  LDSM.16.M88.4 R80, [R195+0x3000] ;  /* 0x00300000c350783b */ /* 0x000fe20000000200 */
[----:B------:R-:W-:-:S02]  /*31c0*/  IADD3.X R3, R5, UR5, RZ, P0, !PT ;  /* 0x0000000505037c10 */ /* 0x000fc400087fe4ff */
[----:B------:R-:W-:-:S04]  /*31d0*/  @!P3 IADD3 R8, P0, R2, UR9, RZ ;  /* 0x000000090208bc10 */ /* 0x000fc8000ff1e0ff */
[----:B------:R-:W-:Y:S02]  /*31e0*/  @!P3 IADD3.X R9, R3, UR5, RZ, P0, !PT ;  /* 0x000000050309bc10 */ /* 0x000fe400087fe4ff */
[----:B------:R-:W-:-:S03]  /*31f0*/  LOP3.LUT P0, RZ, R10, 0x2, RZ, 0xc0, !PT ;  /* 0x000000020aff7812 */ /* 0x000fc6000780c0ff */
[----:B------:R-:W-:Y:S01]  /*3200*/  @!PT LDS RZ, [RZ] ;  /* 0x00000000fffff984 */ /* 0x000fe20000000800 */
[----:B------:R-:W-:Y:S01]  /*3210*/  @!PT LDS RZ, [RZ] ;  /* 0x00000000fffff984 */ /* 0x000fe20000000800 */
[----:B------:R-:W-:Y:S01]  /*3220*/  @!PT LDS RZ, [RZ] ;  /* 0x00000000fffff984 */ /* 0x000fe20000000800 */
[----:B------:R1:W-:Y:S01]  /*3230*/  LDGSTS.E.BYPASS.LTC128B.128 [R216+0x100], [R6.64], !P2 ;  /* 0x0010000006d87fae */ /* 0x0003e2000d101d46 */
[C---:B------:R-:W-:Y:S01]  /*3240*/  ISETP.LT.OR P2, PT, R0.reuse, 0x1, !P0 ;  /* 0x000000010000780c */ /* 0x040fe20004741670 */
[C---:B--2---:R-:W-:Y:S08]  /*3250*/  HMMA.16816.F32.BF16 R36, R128.reuse, R32, RZ ;  /* 0x000000208024723c */ /* 0x044ff000000418ff */
[----:B------:R-:W-:Y:S04]  /*3260*/  HMMA.16816.F32.BF16 R32, R128, R34, RZ ;  /* 0x000000228020723c */ /* 0x000fe800000418ff */
[----:B------:R1:W-:Y:S01]  /*3270*/  LDGSTS.E.BYPASS.LTC128B.128 [R216+0x3900], [R6.64+0x80], !P2 ;  /* 0x0390008006d87fae */ /* 0x0003e2000d101d46 */
[----:B------:R-:W-:-:S02]  /*3280*/  ISETP.LT.OR P2, PT, R0, 0x21, !P1 ;  /* 0x000000210000780c */ /* 0x000fc40004f41670 */
[C---:B------:R-:W-:Y:S01]  /*3290*/  ISETP.LT.OR P1, PT, R0.reuse, 0x41, !P1 ;  /* 0x000000410000780c */ /* 0x040fe20004f21670 */
[----:B---3--:R-:W-:Y:S10]  /*32a0*/  HMMA.16816.F32.BF16 R52, R128, R12, RZ ;  /* 0x0000000c8034723c */ /* 0x008ff400000418ff */
[----:B------:R1:W-:Y:S01]  /*32b0*/  LDGSTS.E.BYPASS.LTC128B.128 [R216+0x1100], [R4.64], !P2 ;  /* 0x0110000004d87fae */ /* 0x0003e2000d101d46 */
[----:B------:R-:W-:-:S02]  /*32c0*/  ISETP.LT.OR P2, PT, R0, 0x21, !P0 ;  /* 0x000000210000780c */ /* 0x000fc40004741670 */
[C---:B------:R-:W-:Y:S01]  /*32d0*/  ISETP.LT.OR P0, PT, R0.reuse, 0x41, !P0 ;  /* 0x000000410000780c */ /* 0x040fe20004701670 */
[----:B------:R-:W-:Y:S08]  /*32e0*/  HMMA.16816.F32.BF16 R40, R128, R14, RZ ;  /* 0x0000000e8028723c */ /* 0x000ff000000418ff */
[----:B-----5:R-:W-:Y:S02]  /*32f0*/  HMMA.16816.F32.BF16 R84, R132, R26, R32 ;  /* 0x0000001a8454723c */ /* 0x020fe40000041820 */
[----:B------:R1:W-:Y:S06]  /*3300*/  LDGSTS.E.BYPASS.LTC128B.128 [R216+0x4900], [R4.64+0x80], !P2 ;  /* 0x0490008004d87fae */ /* 0x0003ec000d101d46 */
[----:B------:R-:W-:Y:S01]  /*3310*/  HMMA.16816.F32.BF16 R32, R128, R44, RZ ;  /* 0x0000002c8020723c */ /* 0x000fe200000418ff */
[C---:B------:R-:W-:Y:S01]  /*3320*/  @!P3 ISETP.LT.OR P2, PT, R0.reuse, 0x61, P6 ;  /* 0x000000610000b80c */ /* 0x040fe20003741670 */
[----:B------:R2:W-:Y:S01]  /*3330*/  LDGSTS.E.BYPASS.LTC128B.128 [R216+0x2100], [R2.64], !P1 ;  /* 0x0210000002d87fae */ /* 0x0005e2000c901d46 */
[----:B------:R-:W-:-:S03]  /*3340*/  @!P3 ISETP.LT.OR P1, PT, R0, 0x61, P5 ;  /* 0x000000610000b80c */ /* 0x000fc60002f21670 */
[----:B------:R2:W-:Y:S01]  /*3350*/  LDGSTS.E.BYPASS.LTC128B.128 [R216+0x5900], [R2.64+0x80], !P0 ;  /* 0x0590008002d87fae */ /* 0x0005e2000c101d46 */
[----:B------:R-:W-:Y:S01]  /*3360*/  LOP3.LUT P0, RZ, R110, 0x4, RZ, 0xc0, !PT ;  /* 0x000000046eff7812 */ /* 0x000fe2000780c0ff */
[----:B------:R-:W-:Y:S03]  /*3370*/  HMMA.16816.F32.BF16 R16, R128, R56, RZ ;  /* 0x000000388010723c */ /* 0x000fe600000418ff */
[----:B------:R-:W-:-:S03]  /*3380*/  SEL R0, R11, 0xffffffc0, !P0 ;  /* 0xffffffc00b007807 */ /* 0x000fc60004000000 */
[----:B------:R3:W-:Y:S02]  /*3390*/  @!P3 LDGSTS.E.BYPASS.LTC128B.128 [R216+0x3100], [R8.64], !P2 ;  /* 0x0310000008d8bfae */ /* 0x0007e4000d101d46 */
[----:B------:R-:W-:Y:S01]  /*33a0*/  HMMA.16816.F32.BF16 R12, R128, R58, RZ ;  /* 0x0000003a800c723c */ /* 0x000fe200000418ff */
[--C-:B------:R-:W-:Y:S01]  /*33b0*/  IMAD.IADD R190, R188, 0x1, R0.reuse ;  /* 0x00000001bcbe7824 */ /* 0x100fe200078e0200 */
[----:B------:R3:W-:Y:S06]  /*33c0*/  @!P3 LDGSTS.E.BYPASS.LTC128B.128 [R216+0x6900], [R8.64+0x80], !P1 ;  /* 0x0690008008d8bfae */ /* 0x0007ec000c901d46 */
[C---:B------:R-:W-:Y:S01]  /*33d0*/  HMMA.16816.F32.BF16 R88, R132.reuse, R28, R52 ;  /* 0x0000001c8458723c */ /* 0x040fe20000041834 */
[----:B------:R-:W5:Y:S07]  /*33e0*/  LDSM.16.M88.4 R52, [R190+0x800] ;  /* 0x00080000be34783b */ /* 0x000f6e0000000200 */
[----:B------:R-:W-:Y:S08]  /*33f0*/  HMMA.16816.F32.BF16 R100, R132, R30, R40 ;  /* 0x0000001e8464723c */ /* 0x000ff00000041828 */
[----:B-1----:R-:W-:Y:S08]  /*3400*/  HMMA.16816.F32.BF16 R4, R128, R64, RZ ;  /* 0x000000408004723c */ /* 0x002ff000000418ff */
[C---:B------:R-:W-:Y:S08]  /*3410*/  HMMA.16816.F32.BF16 R96, R132.reuse, R24, R36 ;  /* 0x000000188460723c */ /* 0x040ff00000041824 */
[----:B----4-:R-:W-:Y:S01]  /*3420*/  HMMA.16816.F32.BF16 R92, R132, R20, R16 ;  /* 0x00000014845c723c */ /* 0x010fe20000041810 */
[----:B------:R-:W-:Y:S01]  /*3430*/  IMAD.IADD R189, R195, 0x1, R0 ;  /* 0x00000001c3bd7824 */ /* 0x000fe200078e0200 */
[----:B------:R-:W-:Y:S04]  /*3440*/  LDSM.16.M88.4 R136, [R195+0x6000] ;  /* 0x00600000c388783b */ /* 0x000fe80000000200 */
[----:B------:R-:W0:Y:S02]  /*3450*/  LDGDEPBAR ;  /* 0x00000000000079af */ /* 0x000e240000000000 */
[C---:B------:R-:W-:Y:S02]  /*3460*/  HMMA.16816.F32.BF16 R28, R128.reuse, R46, RZ ;  /* 0x0000002e801c723c */ /* 0x040fe400000418ff */
[----:B------:R-:W-:Y:S06]  /*3470*/  LDSM.16.M88.4 R44, [R190] ;  /* 0x00000000be2c783b */ /* 0x000fec0000000200 */
[----:B---3--:R-:W-:Y:S08]  /*3480*/  HMMA.16816.F32.BF16 R8, R128, R66, RZ ;  /* 0x000000428008723c */ /* 0x008ff000000418ff */
[----:B------:R-:W-:Y:S01]  /*3490*/  HMMA.16816.F32.BF16 R64, R132, R68, R32 ;  /* 0x000000448440723c */ /* 0x000fe20000041820 */
[----:B------:R-:W1:Y:S07]  /*34a0*/  LDSM.16.M88.4 R32, [R190+0x1000] ;  /* 0x00100000be20783b */ /* 0x000e6e0000000200 */
[----:B------:R-:W-:Y:S08]  /*34b0*/  HMMA.16816.F32.BF16 R24, R128, R48, RZ ;  /* 0x000000308018723c */ /* 0x000ff000000418ff */
[----:B------:R-:W-:Y:S08]  /*34c0*/  HMMA.16816.F32.BF16 R104, R132, R22, R12 ;  /* 0x000000168468723c */ /* 0x000ff0000004180c */
[C---:B------:R-:W-:Y:S08]  /*34d0*/  HMMA.16816.F32.BF16 R16, R128.reuse, R60, RZ ;  /* 0x0000003c8010723c */ /* 0x040ff000000418ff */
[C---:B------:R-:W-:Y:S08]  /*34e0*/  HMMA.16816.F32.BF16 R12, R128.reuse, R62, RZ ;  /* 0x0000003e800c723c */ /* 0x040ff000000418ff */
[----:B------:R-:W-:Y:S08]  /*34f0*/  HMMA.16816.F32.BF16 R20, R128, R50, RZ ;  /* 0x000000328014723c */ /* 0x000ff000000418ff */
[C---:B------:R-:W-:Y:S01]  /*3500*/  HMMA.16816.F32.BF16 R60, R132.reuse, R70, R28 ;  /* 0x00000046843c723c */ /* 0x040fe2000004181c */
[----:B------:R-:W3:Y:S07]  /*3510*/  LDSM.16.M88.4 R28, [R190+0x1800] ;  /* 0x00180000be1c783b */ /* 0x000eee0000000200 */
[C---:B------:R-:W-:Y:S01]  /*3520*/  HMMA.16816.F32.BF16 R56, R132.reuse, R72, R24 ;  /* 0x000000488438723c */ /* 0x040fe20000041818 */
[----:B------:R-:W4:Y:S07]  /*3530*/  LDSM.16.M88.4 R24, [R190+0x2000] ;  /* 0x00200000be18783b */ /* 0x000f2e0000000200 */
[C---:B------:R-:W-:Y:S01]  /*3540*/  HMMA.16816.F32.BF16 R40, R132.reuse, R76, R16 ;  /* 0x0000004c8428723c */ /* 0x040fe20000041810 */
[----:B------:R-:W-:Y:S07]  /*3550*/  LDSM.16.M88.4 R16, [R190+0x3000] ;  /* 0x00300000be10783b */ /* 0x000fee0000000200 */
[C---:B------:R-:W-:Y:S08]  /*3560*/  HMMA.16816.F32.BF16 R36, R132.reuse, R78, R12 ;  /* 0x0000004e8424723c */ /* 0x040ff0000004180c */
[----:B------:R-:W-:Y:S01]  /*3570*/  HMMA.16816.F32.BF16 R48, R132, R74, R20 ;  /* 0x0000004a8430723c */ /* 0x000fe20000041814 */
[----:B------:R-:W2:Y:S07]  /*3580*/  LDSM.16.M88.4 R20, [R190+0x2800] ;  /* 0x00280000be14783b */ /* 0x000eae0000000200 */
[C---:B-----5:R-:W-:Y:S08]  /*3590*/  HMMA.16816.F32.BF16 R76, R164.reuse, R54, R84 ;  /* 0x00000036a44c723c */ /* 0x060ff00000041854 */
[C---:B-1----:R-:W-:Y:S08]  /*35a0*/  HMMA.16816.F32.BF16 R84, R164.reuse, R32, R92 ;  /* 0x00000020a454723c */ /* 0x042ff0000004185c */
[----:B------:R-:W-:Y:S01]  /*35b0*/  HMMA.16816.F32.BF16 R104, R164, R34, R104 ;  /* 0x00000022a468723c */ /* 0x000fe20000041868 */
[----:B------:R-:W1:Y:S07]  /*35c0*/  LDSM.16.M88.4 R32, [R189] ;  /* 0x00000000bd20783b */ /* 0x000e6e0000000200 */
[----:B------:R-:W-:Y:S08]  /*35d0*/  HMMA.16816.F32.BF16 R12, R132, R80, R4 ;  /* 0x00000050840c723c */ /* 0x000ff00000041804 */
[----:B------:R-:W-:Y:S08]  /*35e0*/  HMMA.16816.F32.BF16 R4, R164, R44, R88 ;  /* 0x0000002ca404723c */ /* 0x000ff00000041858 */
[----:B------:R-:W-:Y:S08]  /*35f0*/  HMMA.16816.F32.BF16 R8, R132, R82, R8 ;  /* 0x000000528408723c */ /* 0x000ff00000041808 */
[C---:B------:R-:W-:Y:S08]  /*3600*/  HMMA.16816.F32.BF16 R68, R164.reuse, R46, R100 ;  /* 0x0000002ea444723c */ /* 0x040ff00000041864 */
[C---:B---3--:R-:W-:Y:S08]  /*3610*/  HMMA.16816.F32.BF16 R80, R164.reuse, R28, R64 ;  /* 0x0000001ca450723c */ /* 0x048ff00000041840 */
[C---:B------:R-:W-:Y:S01]  /*3620*/  HMMA.16816.F32.BF16 R64, R164.reuse, R30, R60 ;  /* 0x0000001ea440723c */ /* 0x040fe2000004183c */
[----:B------:R-:W3:Y:S07]  /*3630*/  LDSM.16.M88.4 R28, [R189+0x800] ;  /* 0x00080000bd1c783b */ /* 0x000eee0000000200 */
[C---:B----4-:R-:W-:Y:S08]  /*3640*/  HMMA.16816.F32.BF16 R60, R164.reuse, R24, R56 ;  /* 0x00000018a43c723c */ /* 0x050ff00000041838 */
[C---:B------:R-:W-:Y:S01]  /*3650*/  HMMA.16816.F32.BF16 R56, R164.reuse, R26, R48 ;  /* 0x0000001aa438723c */ /* 0x040fe20000041830 */
[----:B------:R-:W4:Y:S07]  /*3660*/  LDSM.16.M88.4 R24, [R189+0x1000] ;  /* 0x00100000bd18783b */ /* 0x000f2e0000000200 */
[C---:B------:R-:W-:Y:S08]  /*3670*/  HMMA.16816.F32.BF16 R72, R164.reuse, R52, R96 ;  /* 0x00000034a448723c */ /* 0x040ff00000041860 */
[C---:B--2---:R-:W-:Y:S08]  /*3680*/  HMMA.16816.F32.BF16 R48, R164.reuse, R22, R36 ;  /* 0x00000016a430723c */ /* 0x044ff00000041824 */
[----:B------:R-:W-:Y:S01]  /*3690*/  HMMA.16816.F32.BF16 R52, R164, R20, R40 ;  /* 0x00000014a434723c */ /* 0x000fe20000041828 */
[----:B------:R-:W-:Y:S07]  /*36a0*/  LDSM.16.M88.4 R20, [R189+0x1800] ;  /* 0x00180000bd14783b */ /* 0x000fee0000000200 */
[----:B-1----:R-:W-:Y:S01]  /*36b0*/  HMMA.16816.F32.BF16 R36, R168, R32, R4 ;  /* 0x00000020a824723c */ /* 0x002fe20000041804 */
[----:B------:R-:W1:Y:S07]  /*36c0*/  LDSM.16.M88.4 R4, [R189+0x2000] ;  /* 0x00200000bd04783b */ /* 0x000e6e0000000200 */
[C---:B------:R-:W-:Y:S08]  /*36d0*/  HMMA.16816.F32.BF16 R44, R164.reuse, R16, R12 ;  /* 0x00000010a42c723c */ /* 0x040ff0000004180c */
[----:B------:R-:W-:Y:S08]  /*36e0*/  HMMA.16816.F32.BF16 R40, R164, R18, R8 ;  /* 0x00000012a428723c */ /* 0x000ff00000041808 */
[C---:B------:R-:W-:Y:S01]  /*36f0*/  HMMA.16816.F32.BF16 R16, R168.reuse, R34, R68 ;  /* 0x00000022a810723c */ /* 0x040fe20000041844 */
[----:B------:R-:W2:Y:S07]  /*3700*/  LDSM.16.M88.4 R32, [R189+0x2800] ;  /* 0x00280000bd20783b */ /* 0x000eae0000000200 */
[C---:B---3--:R-:W-:Y:S01]  /*3710*/  HMMA.16816.F32.BF16 R12, R168.reuse, R28, R72 ;  /* 0x0000001ca80c723c */ /* 0x048fe20000041848 */
[----:B------:R-:W-:Y:S07]  /*3720*/  LDSM.16.M88.4 R72, [R195+0x3800] ;  /* 0x00380000c348783b */ /* 0x000fee0000000200 */
[C---:B------:R-:W-:Y:S01]  /*3730*/  HMMA.16816.F32.BF16 R8, R168.reuse, R30, R76 ;  /* 0x0000001ea808723c */ /* 0x040fe2000004184c */
[----:B------:R-:W3:Y:S07]  /*3740*/  LDSM.16.M88.4 R28, [R189+0x3000] ;  /* 0x00300000bd1c783b */ /* 0x000eee0000000200 */
[C---:B----4-:R-:W-:Y:S08]  /*3750*/  HMMA.16816.F32.BF16 R84, R168.reuse, R24, R84 ;  /* 0x00000018a854723c */ /* 0x050ff00000041854 */
[C---:B------:R-:W-:Y:S01]  /*3760*/  HMMA.16816.F32.BF16 R104, R168.reuse, R26, R104 ;  /* 0x0000001aa868723c */ /* 0x040fe20000041868 */
[----:B------:R-:W4:Y:S07]  /*3770*/  LDSM.16.M88.4 R24, [R188+0x3800] ;  /* 0x00380000bc18783b */ /* 0x000f2e0000000200 */
[C---:B-1----:R-:W-:Y:S08]  /*3780*/  HMMA.16816.F32.BF16 R116, R168.reuse, R4, R60 ;  /* 0x00000004a874723c */ /* 0x042ff0000004183c */
[C---:B------:R-:W-:Y:S01]  /*3790*/  HMMA.16816.F32.BF16 R112, R168.reuse, R6, R56 ;  /* 0x00000006a870723c */ /* 0x040fe20000041838 */
[----:B------:R-:W1:Y:S04]  /*37a0*/  LDSM.16.M88.4 R4, [R188+0x4800] ;  /* 0x00480000bc04783b */ /* 0x000e680000000200 */
[----:B------:R-:W-:Y:S03]  /*37b0*/  LDSM.16.M88.4 R56, [R188+0x5000] ;  /* 0x00500000bc38783b */ /* 0x000fe60000000200 */
[C---:B------:R-:W-:Y:S01]  /*37c0*/  HMMA.16816.F32.BF16 R124, R168.reuse, R20, R80 ;  /* 0x00000014a87c723c */ /* 0x040fe20000041850 */
[----:B------:R-:W-:Y:S07]  /*37d0*/  LDSM.16.M88.4 R80, [R195+0x4000] ;  /* 0x00400000c350783b */ /* 0x000fee0000000200 */
[C---:B------:R-:W-:Y:S01]  /*37e0*/  HMMA.16816.F32.BF16 R120, R168.reuse, R22, R64 ;  /* 0x00000016a878723c */ /* 0x040fe20000041840 */
[----:B------:R-:W5:Y:S04]  /*37f0*/  LDSM.16.M88.4 R20, [R188+0x4000] ;  /* 0x00400000bc14783b */ /* 0x000f680000000200 */
[----:B------:R-:W-:Y:S03]  /*3800*/  LDSM.16.M88.4 R64, [R188+0x6800] ;  /* 0x00680000bc40783b */ /* 0x000fe60000000200 */
[C---:B--2---:R-:W-:Y:S01]  /*3810*/  HMMA.16816.F32.BF16 R100, R168.reuse, R34, R48 ;  /* 0x00000022a864723c */ /* 0x044fe20000041830 */
[----:B------:R-:W2:Y:S07]  /*3820*/  LDSM.16.M88.4 R48, [R188+0x5800] ;  /* 0x00580000bc30783b */ /* 0x000eae0000000200 */
[C---:B------:R-:W-:Y:S01]  /*3830*/  HMMA.16816.F32.BF16 R108, R168.reuse, R32, R52 ;  /* 0x00000020a86c723c */ /* 0x040fe20000041834 */
[----:B------:R-:W2:Y:S04]  /*3840*/  LDSM.16.M88.4 R52, [R188+0x6000] ;  /* 0x00600000bc34783b */ /* 0x000ea80000000200 */
[----:B------:R-:W-:Y:S03]  /*3850*/  LDSM.16.M88.4 R32, [R195+0x5800] ;  /* 0x00580000c320783b */ /* 0x000fe60000000200 */
[----:B---3--:R-:W-:Y:S01]  /*3860*/  HMMA.16816.F32.BF16 R96, R168, R28, R44 ;  /* 0x0000001ca860723c */ /* 0x008fe2000004182c */
[----:B------:R-:W3:Y:S07]  /*3870*/  LDSM.16.M88.4 R44, [R195+0x4800] ;  /* 0x00480000c32c783b */ /* 0x000eee0000000200 */
[----:B----4-:R-:W-:Y:S01]  /*3880*/  HMMA.16816.F32.BF16 R88, R172, R24, R36 ;  /* 0x00000018ac58723c */ /* 0x010fe20000041824 */
[----:B------:R-:W4:Y:S07]  /*3890*/  LDSM.16.M88.4 R36, [R195+0x5000] ;  /* 0x00500000c324783b */ /* 0x000f2e0000000200 */
[----:B------:R-:W-:Y:S08]  /*38a0*/  HMMA.16816.F32.BF16 R92, R168, R30, R40 ;  /* 0x0000001ea85c723c */ /* 0x000ff00000041828 */
[C---:B-1----:R-:W-:Y:S08]  /*38b0*/  HMMA.16816.F32.BF16 R40, R172.reuse, R4, R84 ;  /* 0x00000004ac28723c */ /* 0x042ff00000041854 */
[C---:B------:R-:W-:Y:S08]  /*38c0*/  HMMA.16816.F32.BF16 R68, R172.reuse, R26, R16 ;  /* 0x0000001aac44723c */ /* 0x040ff00000041810 */
[C---:B------:R-:W-:Y:S08]  /*38d0*/  HMMA.16816.F32.BF16 R28, R172.reuse, R6, R104 ;  /* 0x00000006ac1c723c */ /* 0x040ff00000041868 */
[C---:B-----5:R-:W-:Y:S08]  /*38e0*/  HMMA.16816.F32.BF16 R76, R172.reuse, R20, R12 ;  /* 0x00000014ac4c723c */ /* 0x060ff0000004180c */
[C---:B------:R-:W-:Y:S08]  /*38f0*/  HMMA.16816.F32.BF16 R60, R172.reuse, R22, R8 ;  /* 0x00000016ac3c723c */ /* 0x040ff00000041808 */
[C---:B------:R-:W-:Y:S01]  /*3900*/  HMMA.16816.F32.BF16 R24, R172.reuse, R56, R124 ;  /* 0x00000038ac18723c */ /* 0x040fe2000004187c */
[----:B------:R-:W1:Y:S07]  /*3910*/  LDSM.16.M88.4 R124, [R195+0x6800] ;  /* 0x00680000c37c783b */ /* 0x000e6e0000000200 */
[C---:B--2---:R-:W-:Y:S08]  /*3920*/  HMMA.16816.F32.BF16 R16, R172.reuse, R48, R116 ;  /* 0x00000030ac10723c */ /* 0x044ff00000041874 */
[C---:B------:R-:W-:Y:S01]  /*3930*/  HMMA.16816.F32.BF16 R12, R172.reuse, R50, R112 ;  /* 0x00000032ac0c723c */ /* 0x040fe20000041870 */
[----:B------:R-:W-:Y:S07]  /*3940*/  LDSM.16.M88.4 R112, [R190+0x4000] ;  /* 0x00400000be70783b */ /* 0x000fee0000000200 */
[C---:B------:R-:W-:Y:S08]  /*3950*/  HMMA.16816.F32.BF16 R8, R172.reuse, R52, R108 ;  /* 0x00000034ac08723c */ /* 0x040ff0000004186c */
[C---:B------:R-:W-:Y:S01]  /*3960*/  HMMA.16816.F32.BF16 R4, R172.reuse, R54, R100 ;  /* 0x00000036ac04723c */ /* 0x040fe20000041864 */
[----:B------:R-:W2:Y:S07]  /*3970*/  LDSM.16.M88.4 R52, [R190+0x3800] ;  /* 0x00380000be34783b */ /* 0x000eae0000000200 */
[C---:B------:R-:W-:Y:S01]  /*3980*/  HMMA.16816.F32.BF16 R20, R172.reuse, R58, R120 ;  /* 0x0000003aac14723c */ /* 0x040fe20000041878 */
[----:B------:R-:W-:Y:S07]  /*3990*/  LDSM.16.M88.4 R120, [R189+0x6000] ;  /* 0x00600000bd78783b */ /* 0x000fee0000000200 */
[C---:B------:R-:W-:Y:S01]  /*39a0*/  HMMA.16816.F32.BF16 R48, R172.reuse, R64, R96 ;  /* 0x00000040ac30723c */ /* 0x040fe20000041860 */
[----:B------:R-:W-:Y:S07]  /*39b0*/  LDSM.16.M88.4 R96, [R189+0x3800] ;  /* 0x00380000bd60783b */ /* 0x000fee0000000200 */
[----:B------:R-:W-:Y:S08]  /*39c0*/  HMMA.16816.F32.BF16 R92, R172, R66, R92 ;  /* 0x00000042ac5c723c */ /* 0x000ff0000004185c */
[C---:B---3--:R-:W-:Y:S08]  /*39d0*/  HMMA.16816.F32.BF16 R108, R176.reuse, R44, R40 ;  /* 0x0000002cb06c723c */ /* 0x048ff00000041828 */
[C---:B------:R-:W-:Y:S08]  /*39e0*/  HMMA.16816.F32.BF16 R40, R176.reuse, R46, R28 ;  /* 0x0000002eb028723c */ /* 0x040ff0000004181c */
[C---:B------:R-:W-:Y:S01]  /*39f0*/  HMMA.16816.F32.BF16 R84, R176.reuse, R72, R88 ;  /* 0x00000048b054723c */ /* 0x040fe20000041858 */
[----:B------:R-:W-:Y:S07]  /*3a00*/  LDSM.16.M88.4 R88, [R190+0x6800] ;  /* 0x00680000be58783b */ /* 0x000fee0000000200 */
[C---:B------:R-:W-:Y:S01]  /*3a10*/  HMMA.16816.F32.BF16 R56, R176.reuse, R74, R68 ;  /* 0x0000004ab038723c */ /* 0x040fe20000041844 */
[----:B------:R-:W-:Y:S04]  /*3a20*/  LDSM.16.M88.4 R72, [R189+0x4000] ;  /* 0x00400000bd48783b */ /* 0x000fe80000000200 */
[----:B------:R-:W-:Y:S03]  /*3a30*/  LDSM.16.M88.4 R68, [R189+0x4800] ;  /* 0x00480000bd44783b */ /* 0x000fe60000000200 */
[C---:B------:R-:W-:Y:S08]  /*3a40*/  HMMA.16816.F32.BF16 R64, R176.reuse, R80, R76 ;  /* 0x00000050b040723c */ /* 0x040ff0000004184c */
[C---:B------:R-:W-:Y:S01]  /*3a50*/  HMMA.16816.F32.BF16 R116, R176.reuse, R82, R60 ;  /* 0x00000052b074723c */ /* 0x040fe2000004183c */
[----:B------:R-:W-:Y:S07]  /*3a60*/  LDSM.16.M88.4 R60, [R189+0x5800] ;  /* 0x00580000bd3c783b */ /* 0x000fee0000000200 */
[C---:B----4-:R-:W-:Y:S08]  /*3a70*/  HMMA.16816.F32.BF16 R104, R176.reuse, R36, R24 ;  /* 0x00000024b068723c */ /* 0x050ff00000041818 */
[C---:B------:R-:W-:Y:S08]  /*3a80*/  HMMA.16816.F32.BF16 R28, R176.reuse, R32, R16 ;  /* 0x00000020b01c723c */ /* 0x040ff00000041810 */
[C---:B------:R-:W-:Y:S01]  /*3a90*/  HMMA.16816.F32.BF16 R24, R176.reuse, R34, R12 ;  /* 0x00000022b018723c */ /* 0x040fe2000004180c */
[----:B------:R-:W3:Y:S07]  /*3aa0*/  LDSM.16.M88.4 R12, [R190+0x4800] ;  /* 0x00480000be0c783b */ /* 0x000eee0000000200 */
[C---:B------:R-:W-:Y:S01]  /*3ab0*/  HMMA.16816.F32.BF16 R16, R176.reuse, R136, R8 ;  /* 0x00000088b010723c */ /* 0x040fe20000041808 */
[----:B------:R-:W4:Y:S07]  /*3ac0*/  LDSM.16.M88.4 R8, [R190+0x5000] ;  /* 0x00500000be08783b */ /* 0x000f2e0000000200 */
[C---:B------:R-:W-:Y:S01]  /*3ad0*/  HMMA.16816.F32.BF16 R80, R176.reuse, R138, R4 ;  /* 0x0000008ab050723c */ /* 0x040fe20000041804 */
[----:B------:R-:W5:Y:S07]  /*3ae0*/  LDSM.16.M88.4 R4, [R190+0x5800] ;  /* 0x00580000be04783b */ /* 0x000f6e0000000200 */
[C---:B------:R-:W-:Y:S01]  /*3af0*/  HMMA.16816.F32.BF16 R100, R176.reuse, R38, R20 ;  /* 0x00000026b064723c */ /* 0x040fe20000041814 */
[----:B------:R-:W3:Y:S07]  /*3b00*/  LDSM.16.M88.4 R20, [R190+0x6000] ;  /* 0x00600000be14783b */ /* 0x000eee0000000200 */
[C---:B-1----:R-:W-:Y:S08]  /*3b10*/  HMMA.16816.F32.BF16 R76, R176.reuse, R124, R48 ;  /* 0x0000007cb04c723c */ /* 0x042ff00000041830 */
[----:B------:R-:W-:Y:S08]  /*3b20*/  HMMA.16816.F32.BF16 R92, R176, R126, R92 ;  /* 0x0000007eb05c723c */ /* 0x000ff0000004185c */
[C---:B--2---:R-:W-:Y:S08]  /*3b30*/  HMMA.16816.F32.BF16 R84, R180.reuse, R52, R84 ;  /* 0x00000034b454723c */ /* 0x044ff00000041854 */
[C---:B------:R-:W-:Y:S08]  /*3b40*/  HMMA.16816.F32.BF16 R56, R180.reuse, R54, R56 ;  /* 0x00000036b438723c */ /* 0x040ff00000041838 */
[C---:B------:R-:W-:Y:S01]  /*3b50*/  HMMA.16816.F32.BF16 R52, R180.reuse, R112, R64 ;  /* 0x00000070b434723c */ /* 0x040fe20000041840 */
[----:B------:R-:W1:Y:S07]  /*3b60*/  LDSM.16.M88.4 R64, [R189+0x5000] ;  /* 0x00500000bd40783b */ /* 0x000e6e0000000200 */
[----:B------:R-:W-:Y:S01]  /*3b70*/  HMMA.16816.F32.BF16 R48, R180, R114, R116 ;  /* 0x00000072b430723c */ /* 0x000fe20000041874 */
[----:B------:R-:W2:Y:S01]  /*3b80*/  LDSM.16.M88.4 R112, [R189+0x6800] ;  /* 0x00680000bd70783b */ /* 0x000ea20000000200 */
[----:B------:R-:W-:Y:S01]  /*3b90*/  ISETP.GT.AND P0, PT, R141, R149, PT ;  /* 0x000000958d00720c */ /* 0x000fe20003f04270 */
[----:B------:R-:W-:-:S05]  /*3ba0*/  DEPBAR.LE SB0, 0x0 ;  /* 0x000080000000791a */ /* 0x000fca0000000000 */
        /* <DEDUP_REMOVED lines=9> */
[----:B------:R-:W-:Y:S01]  /*3c40*/  HMMA.16816.F32.BF16 R4, R180, R90, R92 ;  /* 0x0000005ab404723c */ /* 0x000fe2000004185c */
[----:B------:R-:W-:Y:S01]  /*3c50*/  BSSY B0, `(.L_x_2353) ;  /* 0x0000053000007945 */ /* 0x000fe20003800000 */
[----:B------:R-:W-:-:S06]  /*3c60*/  IADD3 R209, R195, 0x3000, RZ ;  /* 0x00003000c3d17810 */ /* 0x000fcc0007ffe0ff */
[----:B------:R-:W-:Y:S01]  /*3c70*/  HMMA.16816.F32.BF16 R76, R184, R72, R52 ;  /* 0x00000048b84c723c */ /* 0x000fe20000041834 */
[C---:B------:R-:W-:Y:S02]  /*3c80*/  IADD3 R208, R195.reuse, 0x2800, RZ ;  /* 0x00002800c3d07810 */ /* 0x040fe40007ffe0ff */
[----:B------:R-:W-:-:S05]  /*3c90*/  IADD3 R207, R195, 0x2000, RZ ;  /* 0x00002000c3cf7810 */ /* 0x000fca0007ffe0ff */
        /* <DEDUP_REMOVED lines=12> */
[----:B-1----:R-:W-:Y:S01]  /*3d60*/  HMMA.16816.F32.BF16 R20, R184, R64, R36 ;  /* 0x00000040b814723c */ /* 0x002fe20000041824 */
[C---:B------:R-:W-:Y:S02]  /*3d70*/  IADD3 R198, R195.reuse, 0x4800, RZ ;  /* 0x00004800c3c67810 */ /* 0x040fe40007ffe0ff */
[----:B------:R-:W-:-:S05]  /*3d80*/  IADD3 R197, R195, 0x4000, RZ ;  /* 0x00004000c3c57810 */ /* 0x000fca0007ffe0ff */
[C---:B------:R-:W-:Y:S08]  /*3d90*/  HMMA.16816.F32.BF16 R40, R184.reuse, R70, R40 ;  /* 0x00000046b828723c */ /* 0x040ff00000041828 */
[C---:B------:R-:W-:Y:S08]  /*3da0*/  HMMA.16816.F32.BF16 R64, R184.reuse, R66, R32 ;  /* 0x00000042b840723c */ /* 0x040ff00000041820 */
[C---:B------:R-:W-:Y:S08]  /*3db0*/  HMMA.16816.F32.BF16 R28, R184.reuse, R60, R28 ;  /* 0x0000003cb81c723c */ /* 0x040ff0000004181c */
[C---:B------:R-:W-:Y:S08]  /*3dc0*/  HMMA.16816.F32.BF16 R24, R184.reuse, R62, R24 ;  /* 0x0000003eb818723c */ /* 0x040ff00000041818 */
[C---:B------:R-:W-:Y:S08]  /*3dd0*/  HMMA.16816.F32.BF16 R44, R184.reuse, R120, R16 ;  /* 0x00000078b82c723c */ /* 0x040ff00000041810 */
[C---:B------:R-:W-:Y:S08]  /*3de0*/  HMMA.16816.F32.BF16 R12, R184.reuse, R122, R12 ;  /* 0x0000007ab80c723c */ /* 0x040ff0000004180c */
[C---:B--2---:R-:W-:Y:S08]  /*3df0*/  HMMA.16816.F32.BF16 R52, R184.reuse, R112, R8 ;  /* 0x00000070b834723c */ /* 0x044ff00000041808 */
[----:B------:R-:W-:Y:S01]  /*3e00*/  HMMA.16816.F32.BF16 R56, R184, R114, R4 ;  /* 0x00000072b838723c */ /* 0x000fe20000041804 */
[----:B------:R-:W-:Y:S06]  /*3e10*/  BAR.SYNC.DEFER_BLOCKING 0x0 ;  /* 0x0000000000007b1d */ /* 0x000fec0000010000 */
[----:B------:R-:W-:Y:S01]  /*3e20*/  @!UPT UIADD3 URZ, URZ, URZ, URZ ;  /* 0x0000003f3f3ff290 */ /* 0x000fe2000fffe03f */
[----:B------:R-:W-:Y:S11]  /*3e30*/  @!P0 BRA `(.L_x_2354) ;  /* 0x0000034000008947 */ /* 0x000ff60003800000 */
[----:B------:R-:W-:Y:S02]  /*3e40*/  IADD3 R0, R152, -0x2, RZ ;  /* 0xfffffffe98007810 */ /* 0x000fe40007ffe0ff */
[----:B------:R-:W-:-:S02]  /*3e50*/  ISETP.GE.AND P0, PT, R220, 0x1, PT ;  /* 0x00000001dc00780c */ /* 0x000fc40003f06270 */
[----:B------:R-:W-:Y:S02]  /*3e60*/  SHF.R.S32.HI R2, RZ, 0x1f, R0 ;  /* 0x0000001fff027819 */ /* 0x000fe40000011400 */
        /* <DEDUP_REMOVED lines=49> */
.L_x_2354:
[----:B------:R-:W-:Y:S05]  /*4180*/  BSYNC B0 ;  /* 0x0000000000007941 */ /* 0x000fea0003800000 */
.L_x_2353:
[----:B------:R-:W2:Y:S04]  /*4190*/  LDL R0, [R1+0x90] ;  /* 0x0000900001007983 */ /* 0x000ea80000100800 */
[----:B-1----:R-:W3:Y:S01]  /*41a0*/  LDL R3, [R1+0x58] ;  /* 0x0000580001037983 */ /* 0x002ee20000100800 */
        /* <DEDUP_REMOVED lines=15> */
[----:B------:R-:W-:Y:S02]  /*42a0*/  ISETP.GT.AND P2, PT, R2, 0x1, PT ;  /* 0x000000010200780c */ /* 0x000fe40003f44270 */
[----:B------:R-:W-:Y:S02]  /*42b0*/  FSEL R6, R84, -INF , P3 ;  /* 0xff80000054067808 */ /* 0x000fe40001800000 */
[----:B------:R-:W-:-:S02]  /*42c0*/  ISETP.GT.AND P3, PT, R2, 0x8, PT ;  /* 0x000000080200780c */ /* 0x000fc40003f64270 */
[----:B------:R-:W-:Y:S02]  /*42d0*/  FSEL R7, R85, -INF , P2 ;  /* 0xff80000055077808 */ /* 0x000fe40001000000 */
[----:B------:R-:W-:Y:S02]  /*42e0*/  ISETP.GT.AND P0, PT, R0, 0x1, PT ;  /* 0x000000010000780c */ /* 0x000fe40003f04270 */
[----:B------:R-:W-:Y:S02]  /*42f0*/  ISETP.GT.AND P2, PT, R2, 0x9, PT ;  /* 0x000000090200780c */ /* 0x000fe40003f44270 */
[----:B------:R-:W-:Y:S02]  /*4300*/  FSEL R8, R96, -INF , P3 ;  /* 0xff80000060087808 */ /* 0x000fe40001800000 */
[----:B------:R-:W-:Y:S02]  /*4310*/  FMNMX.FTZ R3, R6, R7, !PT ;  /* 0x0000000706037209 */ /* 0x000fe40007810000 */
[----:B------:R-:W-:-:S02]  /*4320*/  FSEL R16, R87, -INF , P0 ;  /* 0xff80000057107808 */ /* 0x000fc40000000000 */
[C---:B------:R-:W-:Y:S02]  /*4330*/  ISETP.GT.AND P0, PT, R0.reuse, 0x9, PT ;  /* 0x000000090000780c */ /* 0x040fe40003f04270 */
[----:B------:R-:W-:Y:S02]  /*4340*/  ISETP.GT.AND P1, PT, R0, RZ, PT ;  /* 0x000000ff0000720c */ /* 0x000fe40003f24270 */
[----:B------:R-:W-:Y:S02]  /*4350*/  FSEL R9, R97, -INF , P2 ;  /* 0xff80000061097808 */ /* 0x000fe40001000000 */
[----:B------:R-:W-:Y:S02]  /*4360*/  ISETP.GT.AND P3, PT, R2, 0x10, PT ;  /* 0x000000100200780c */ /* 0x000fe40003f64270 */
[----:B------:R-:W-:Y:S02]  /*4370*/  FMNMX.FTZ R3, R8, R3, !PT ;  /* 0x0000000308037209 */ /* 0x000fe40007810000 */
[----:B------:R-:W-:-:S02]  /*4380*/  FSEL R18, R99, -INF , P0 ;  /* 0xff80000063127808 */ /* 0x000fc40000000000 */
[----:B------:R-:W-:Y:S02]  /*4390*/  FSEL R10, R86, -INF , P1 ;  /* 0xff800000560a7808 */ /* 0x000fe40000800000 */
[----:B------:R-:W-:Y:S02]  /*43a0*/  ISETP.GT.AND P2, PT, R2, 0x11, PT ;  /* 0x000000110200780c */ /* 0x000fe40003f44270 */
[----:B------:R-:W-:Y:S02]  /*43b0*/  FSEL R19, R76, -INF , P3 ;  /* 0xff8000004c137808 */ /* 0x000fe40001800000 */
[C---:B------:R-:W-:Y:S02]  /*43c0*/  ISETP.GT.AND P0, PT, R0.reuse, 0x11, PT ;  /* 0x000000110000780c */ /* 0x040fe40003f04270 */
        /* <DEDUP_REMOVED lines=8> */
[----:B------:R-:W-:Y:S02]  /*4450*/  ISETP.GT.AND P1, PT, R0, 0x10, PT ;  /* 0x000000100000780c */ /* 0x000fe40003f24270 */
[----:B------:R-:W-:Y:S02]  /*4460*/  ISETP.GT.AND P2, PT, R2, 0x19, PT ;  /* 0x000000190200780c */ /* 0x000fe40003f44270 */
[----:B------:R-:W-:Y:S02]  /*4470*/  FSEL R33, R72, -INF , P3 ;  /* 0xff80000048217808 */ /* 0x000fe40001800000 */
[----:B------:R-:W-:Y:S02]  /*4480*/  FMNMX.FTZ R3, R32, R3, !PT ;  /* 0x0000000320037209 */ /* 0x000fe40007810000 */
[----:B------:R-:W-:Y:S02]  /*4490*/  FSEL R38, R75, -INF , P0 ;  /* 0xff8000004b267808 */ /* 0x000fe40000000000 */
[----:B------:R-:W-:-:S02]  /*44a0*/  FSEL R35, R78, -INF , P1 ;  /* 0xff8000004e237808 */ /* 0x000fc40000800000 */
[----:B------:R-:W-:Y:S02]  /*44b0*/  ISETP.GT.AND P0, PT, R2, 0x28, PT ;  /* 0x000000280200780c */ /* 0x000fe40003f04270 */
[----:B------:R-:W-:Y:S02]  /*44c0*/  ISETP.GT.AND P1, PT, R0, 0x18, PT ;  /* 0x000000180000780c */ /* 0x000fe40003f24270 */
[----:B------:R-:W-:Y:S02]  /*44d0*/  FSEL R34, R73, -INF , P2 ;  /* 0xff80000049227808 */ /* 0x000fe40001000000 */
[----:B------:R-:W-:Y:S02]  /*44e0*/  ISETP.GT.AND P2, PT, R2, 0x20, PT ;  /* 0x000000200200780c */ /* 0x000fe40003f44270 */
[----:B------:R-:W-:Y:S02]  /*44f0*/  FMNMX.FTZ R4, R10, R16, !PT ;  /* 0x000000100a047209 */ /* 0x000fe40007810000 */
[----:B------:R-:W-:-:S02]  /*4500*/  FMNMX.FTZ R3, R33, R3, !PT ;  /* 0x0000000321037209 */ /* 0x000fc40007810000 */
[----:B------:R-:W-:Y:S02]  /*4510*/  FSEL R111, R40, -INF , P0 ;  /* 0xff800000286f7808 */ /* 0x000fe40000000000 */
[----:B------:R-:W-:Y:S02]  /*4520*/  FSEL R37, R74, -INF , P1 ;  /* 0xff8000004a257808 */ /* 0x000fe40000800000 */
[----:B------:R-:W-:Y:S02]  /*4530*/  ISETP.GT.AND P0, PT, R0, 0x29, PT ;  /* 0x000000290000780c */ /* 0x000fe40003f04270 */
[----:B------:R-:W-:Y:S02]  /*4540*/  ISETP.GT.AND P1, PT, R2, 0x21, PT ;  /* 0x000000210200780c */ /* 0x000fe40003f24270 */
        /* <DEDUP_REMOVED lines=12> */
[C---:B------:R-:W-:Y:S02]  /*4610*/  ISETP.GT.AND P0, PT, R0.reuse, 0x31, PT ;  /* 0x000000310000780c */ /* 0x040fe40003f04270 */
[----:B------:R-:W-:-:S02]  /*4620*/  ISETP.GT.AND P2, PT, R0, 0x21, PT ;  /* 0x000000210000780c */ /* 0x000fc40003f44270 */
[----:B------:R-:W-:Y:S02]  /*4630*/  FSEL R110, R41, -INF , P4 ;  /* 0xff800000296e7808 */ /* 0x000fe40002000000 */
[----:B------:R-:W-:Y:S02]  /*4640*/  FMNMX.FTZ R4, R36, R4, !PT ;  /* 0x0000000424047209 */ /* 0x000fe40007810000 */
[----:B------:R-:W-:Y:S02]  /*4650*/  FMNMX.FTZ R3, R111, R3, !PT ;  /* 0x000000036f037209 */ /* 0x000fe40007810000 */
[----:B------:R-:W-:Y:S02]  /*4660*/  FSEL R142, R23, -INF , P0 ;  /* 0xff800000178e7808 */ /* 0x000fe40000000000 */
[----:B------:R-:W-:Y:S02]  /*4670*/  ISETP.GT.AND P0, PT, R2, 0x38, PT ;  /* 0x000000380200780c */ /* 0x000fe40003f04270 */
[----:B------:R-:W-:-:S02]  /*4680*/  FSEL R136, R51, -INF , P2 ;  /* 0xff80000033887808 */ /* 0x000fc40001000000 */
[----:B------:R-:W-:Y:S02]  /*4690*/  ISETP.GT.AND P3, PT, R0, 0x20, PT ;  /* 0x000000200000780c */ /* 0x000fe40003f64270 */
[----:B------:R-:W-:Y:S02]  /*46a0*/  ISETP.GT.AND P2, PT, R2, 0x31, PT ;  /* 0x000000310200780c */ /* 0x000fe40003f44270 */
[----:B------:R-:W-:Y:S02]  /*46b0*/  FMNMX.FTZ R4, R37, R4, !PT ;  /* 0x0000000425047209 */ /* 0x000fe40007810000 */
[----:B------:R-:W-:Y:S02]  /*46c0*/  FMNMX.FTZ R3, R110, R3, !PT ;  /* 0x000000036e037209 */ /* 0x000fe40007810000 */
[----:B------:R-:W-:Y:S02]  /*46d0*/  FSEL R138, R64, -INF , P0 ;  /* 0xff800000408a7808 */ /* 0x000fe40000000000 */
[----:B------:R-:W-:-:S02]  /*46e0*/  ISETP.GT.AND P0, PT, R0, 0x39, PT ;  /* 0x000000390000780c */ /* 0x000fc40003f04270 */
[----:B------:R-:W-:Y:S02]  /*46f0*/  FSEL R112, R50, -INF , P3 ;  /* 0xff80000032707808 */ /* 0x000fe40001800000 */
[----:B------:R-:W-:Y:S02]  /*4700*/  FSEL R141, R21, -INF , P2 ;  /* 0xff800000158d7808 */ /* 0x000fe40001000000 */
[----:B------:R-:W-:Y:S02]  /*4710*/  FMNMX.FTZ R4, R38, R4, !PT ;  /* 0x0000000426047209 */ /* 0x000fe40007810000 */
[----:B------:R-:W-:Y:S02]  /*4720*/  FMNMX.FTZ R3, R139, R3, !PT ;  /* 0x000000038b037209 */ /* 0x000fe40007810000 */
[----:B------:R-:W-:Y:S02]  /*4730*/  FSEL R144, R67, -INF , P0 ;  /* 0xff80000043907808 */ /* 0x000fe40000000000 */
[----:B------:R-:W-:-:S02]  /*4740*/  ISETP.GT.AND P1, PT, R0, 0x28, PT ;  /* 0x000000280000780c */ /* 0x000fc40003f24270 */
[C---:B------:R-:W-:Y:S02]  /*4750*/  ISETP.GT.AND P2, PT, R2.reuse, 0x39, PT ;  /* 0x000000390200780c */ /* 0x040fe40003f44270 */
[----:B------:R-:W-:Y:S02]  /*4760*/  ISETP.GT.AND P0, PT, R2, 0x40, PT ;  /* 0x000000400200780c */ /* 0x000fe40003f04270 */
[----:B------:R-:W-:Y:S02]  /*4770*/  FMNMX.FTZ R4, R112, R4, !PT ;  /* 0x0000000470047209 */ /* 0x000fe40007810000 */
[----:B------:R-:W-:Y:S02]  /*4780*/  FMNMX.FTZ R3, R141, R3, !PT ;  /* 0x000000038d037209 */ /* 0x000fe40007810000 */
[----:B------:R-:W-:Y:S02]  /*4790*/  FSEL R115, R42, -INF , P1 ;  /* 0xff8000002a737808 */ /* 0x000fe40000800000 */
[----:B------:R-:W-:-:S02]  /*47a0*/  FSEL R140, R65, -INF , P2 ;  /* 0xff800000418c7808 */ /* 0x000fc40001000000 */
[----:B------:R-:W-:Y:S02]  /*47b0*/  FSEL R147, R28, -INF , P0 ;  /* 0xff8000001c937808 */ /* 0x000fe40000000000 */
[----:B------:R-:W-:Y:S02]  /*47c0*/  FMNMX.FTZ R4, R136, R4, !PT ;  /* 0x0000000488047209 */ /* 0x000fe40007810000 */
[----:B------:R-:W-:Y:S02]  /*47d0*/  FMNMX.FTZ R3, R138, R3, !PT ;  /* 0x000000038a037209 */ /* 0x000fe40007810000 */
[C---:B------:R-:W-:Y:S02]  /*47e0*/  ISETP.GT.AND P0, PT, R0.reuse, 0x41, PT ;  /* 0x000000410000780c */ /* 0x040fe40003f04270 */
[----:B------:R-:W-:Y:S02]  /*47f0*/  ISETP.GT.AND P1, PT, R0, 0x30, PT ;  /* 0x000000300000780c */ /* 0x000fe40003f24270 */
[----:B------:R-:W-:-:S02]  /*4800*/  ISETP.GT.AND P2, PT, R2, 0x41, PT ;  /* 0x000000410200780c */ /* 0x000fc40003f44270 */
[----:B------:R-:W-:Y:S02]  /*4810*/  FMNMX.FTZ R4, R115, R4, !PT ;  /* 0x0000000473047209 */ /* 0x000fe40007810000 */
[----:B------:R-:W-:Y:S02]  /*4820*/  FMNMX.FTZ R3, R140, R3, !PT ;  /* 0x000000038c037209 */ /* 0x000fe40007810000 */
[----:B------:R-:W-:Y:S02]  /*4830*/  FSEL R158, R31, -INF , P0 ;  /* 0xff8000001f9e7808 */ /* 0x000fe40000000000 */
[----:B------:R-:W-:Y:S02]  /*4840*/  ISETP.GT.AND P0, PT, R2, 0x48, PT ;  /* 0x000000480200780c */ /* 0x000fe40003f04270 */
[----:B------:R-:W-:Y:S02]  /*4850*/  FSEL R143, R22, -INF , P1 ;  /* 0xff800000168f7808 */ /* 0x000fe40000800000 */
[----:B------:R-:W-:Y:S01]  /*4860*/  FSEL R148, R29, -INF , P2 ;  /* 0xff8000001d947808 */ /* 0x000fe20001000000 */
[----:B------:R-:W-:Y:S01]  /*4870*/  LDSM.16.MT88.4 R20, [R192] ;  /* 0x00000000c014783b */ /* 0x000fe20000004200 */
[----:B------:R-:W-:-:S02]  /*4880*/  FMNMX.FTZ R4, R137, R4, !PT ;  /* 0x0000000489047209 */ /* 0x000fc40007810000 */
[----:B------:R-:W-:Y:S02]  /*4890*/  FMNMX.FTZ R3, R147, R3, !PT ;  /* 0x0000000393037209 */ /* 0x000fe40007810000 */
[----:B------:R-:W-:Y:S02]  /*48a0*/  FSEL R146, R24, -INF , P0 ;  /* 0xff80000018927808 */ /* 0x000fe40000000000 */
[C---:B------:R-:W-:Y:S02]  /*48b0*/  ISETP.GT.AND P0, PT, R0.reuse, 0x49, PT ;  /* 0x000000490000780c */ /* 0x040fe40003f04270 */
[----:B------:R-:W-:Y:S02]  /*48c0*/  ISETP.GT.AND P1, PT, R0, 0x38, PT ;  /* 0x000000380000780c */ /* 0x000fe40003f24270 */
[----:B------:R-:W-:Y:S02]  /*48d0*/  ISETP.GT.AND P2, PT, R2, 0x49, PT ;  /* 0x000000490200780c */ /* 0x000fe40003f44270 */
        /* <DEDUP_REMOVED lines=8> */
[----:B------:R-:W-:Y:S02]  /*4960*/  ISETP.GT.AND P1, PT, R0, 0x40, PT ;  /* 0x000000400000780c */ /* 0x000fe40003f24270 */
[----:B------:R-:W-:Y:S02]  /*4970*/  ISETP.GT.AND P2, PT, R2, 0x51, PT ;  /* 0x000000510200780c */ /* 0x000fe40003f44270 */
[----:B------:R-:W-:Y:S02]  /*4980*/  FSEL R214, R44, -INF , P0 ;  /* 0xff8000002cd67808 */ /* 0x000fe40000000000 */
[----:B------:R-:W-:Y:S02]  /*4990*/  FMNMX.FTZ R4, R145, R4, !PT ;  /* 0x0000000491047209 */ /* 0x000fe40007810000 */
[----:B------:R-:W-:-:S02]  /*49a0*/  FMNMX.FTZ R3, R151, R3, !PT ;  /* 0x0000000397037209 */ /* 0x000fc40007810000 */
[----:B------:R-:W-:Y:S02]  /*49b0*/  FSEL R157, R30, -INF , P1 ;  /* 0xff8000001e9d7808 */ /* 0x000fe40000800000 */
[----:B------:R-:W-:Y:S01]  /*49c0*/  ISETP.GT.AND P1, PT, R0, 0x48, PT ;  /* 0x000000480000780c */ /* 0x000fe20003f24270 */
[----:B------:R-:W-:Y:S01]  /*49d0*/  LDSM.16.MT88.4 R28, [R196] ;  /* 0x00000000c41c783b */ /* 0x000fe20000004200 */
[----:B------:R-:W-:Y:S02]  /*49e0*/  ISETP.GT.AND P3, PT, R2, 0x58, PT ;  /* 0x000000580200780c */ /* 0x000fe40003f64270 */
[----:B------:R-:W-:Y:S02]  /*49f0*/  FSEL R163, R45, -INF , P2 ;  /* 0xff8000002da37808 */ /* 0x000fe40001000000 */
        /* <DEDUP_REMOVED lines=8> */
[----:B------:R-:W-:-:S02]  /*4a80*/  ISETP.GT.AND P0, PT, R2, 0x60, PT ;  /* 0x000000600200780c */ /* 0x000fc40003f04270 */
[----:B------:R-:W-:Y:S02]  /*4a90*/  FSEL R217, R13, -INF , P1 ;  /* 0xff8000000dd97808 */ /* 0x000fe40000800000 */
[----:B------:R-:W-:Y:S02]  /*4aa0*/  FMNMX.FTZ R4, R158, R4, !PT ;  /* 0x000000049e047209 */ /* 0x000fe40007810000 */
[----:B------:R-:W-:Y:S02]  /*4ab0*/  FMNMX.FTZ R3, R218, R3, !PT ;  /* 0x00000003da037209 */ /* 0x000fe40007810000 */
[C---:B------:R-:W-:Y:S02]  /*4ac0*/  ISETP.GT.AND P4, PT, R2.reuse, 0x61, PT ;  /* 0x000000610200780c */ /* 0x040fe40003f84270 */
[C---:B------:R-:W-:Y:S02]  /*4ad0*/  ISETP.GT.AND P3, PT, R2.reuse, 0x68, PT ;  /* 0x000000680200780c */ /* 0x040fe40003f64270 */
[----:B------:R-:W-:-:S02]  /*4ae0*/  ISETP.GT.AND P2, PT, R2, 0x69, PT ;  /* 0x000000690200780c */ /* 0x000fc40003f44270 */
        /* <DEDUP_REMOVED lines=20> */
[----:B------:R-:W-:Y:S01]  /*4c30*/  ISETP.GT.AND P1, PT, R0, 0x60, PT ;  /* 0x000000600000780c */ /* 0x000fe20003f24270 */
[----:B------:R-:W-:Y:S01]  /*4c40*/  LDSM.16.MT88.4 R12, [R193] ;  /* 0x00000000c10c783b */ /* 0x000fe20000004200 */
[----:B------:R-:W-:Y:S02]  /*4c50*/  FMNMX.FTZ R2, R162, R2, !PT ;  /* 0x00000002a2027209 */ /* 0x000fe40007810000 */
[----:B------:R-:W-:Y:S02]  /*4c60*/  FMNMX.FTZ R3, R231, R3, !PT ;  /* 0x00000003e7037209 */ /* 0x000fe40007810000 */
[----:B------:R-:W-:-:S02]  /*4c70*/  ISETP.GT.AND P0, PT, R0, 0x61, PT ;  /* 0x000000610000780c */ /* 0x000fc40003f04270 */
[----:B------:R-:W-:Y:S01]  /*4c80*/  FSEL R230, R54, -INF , P1 ;  /* 0xff80000036e67808 */ /* 0x000fe20000800000 */
[----:B------:R-:W1:Y:S01]  /*4c90*/  SHFL.BFLY PT, R5, R3, 0x2, 0x1f ;  /* 0x0c401f0003057f89 */ /* 0x000e6200000e0000 */
[----:B------:R-:W-:Y:S02]  /*4ca0*/  FMNMX.FTZ R2, R221, R2, !PT ;  /* 0x00000002dd027209 */ /* 0x000fe40007810000 */
[----:B------:R-:W-:Y:S02]  /*4cb0*/  FSEL R237, R55, -INF , P0 ;  /* 0xff80000037ed7808 */ /* 0x000fe40000000000 */
[----:B------:R-:W-:Y:S02]  /*4cc0*/  ISETP.GT.AND P1, PT, R0, 0x68, PT ;  /* 0x000000680000780c */ /* 0x000fe40003f24270 */
[----:B------:R-:W-:Y:S02]  /*4cd0*/  FMNMX.FTZ R2, R230, R2, !PT ;  /* 0x00000002e6027209 */ /* 0x000fe40007810000 */
[----:B------:R-:W-:-:S02]  /*4ce0*/  ISETP.GT.AND P0, PT, R0, 0x69, PT ;  /* 0x000000690000780c */ /* 0x000fc40003f04270 */
        /* <DEDUP_REMOVED lines=42> */
[C---:B-1----:R-:W-:Y:S08]  /*4f90*/  HMMA.16816.F32.BF16 R56, R4.reuse, R8, RZ ;  /* 0x000000080438723c */ /* 0x042ff000000418ff */
[----:B------:R-:W-:Y:S01]  /*4fa0*/  HMMA.16816.F32.BF16 R68, R4, R10, RZ ;  /* 0x0000000a0444723c */ /* 0x000fe200000418ff */
[----:B------:R-:W1:Y:S01]  /*4fb0*/  LDSM.16.MT88.4 R8, [R194+0x3800] ;  /* 0x00380000c208783b */ /* 0x000e620000004200 */
[----:B--2---:R-:W-:-:S06]  /*4fc0*/  FFMA.FTZ R3, R32, c[0x0][0x2d0], -R2 ;  /* 0x0000b40020037a23 */ /* 0x004fcc0000010802 */
[C---:B------:R-:W-:Y:S01]  /*4fd0*/  HMMA.16816.F32.BF16 R72, R4.reuse, R12, RZ ;  /* 0x0000000c0448723c */ /* 0x040fe200000418ff */
[----:B------:R2:W3:Y:S07]  /*4fe0*/  MUFU.EX2 R247, R3 ;  /* 0x0000000300f77308 */ /* 0x0004ee0000000800 */
[C---:B------:R-:W-:Y:S01]  /*4ff0*/  HMMA.16816.F32.BF16 R64, R4.reuse, R14, RZ ;  /* 0x0000000e0440723c */ /* 0x040fe200000418ff */
[----:B------:R-:W4:Y:S07]  /*5000*/  LDSM.16.MT88.4 R12, [R192+0x3800] ;  /* 0x00380000c00c783b */ /* 0x000f2e0000004200 */
[----:B------:R-:W-:Y:S01]  /*5010*/  HMMA.16816.F32.BF16 R60, R4, R20, RZ ;  /* 0x00000014043c723c */ /* 0x000fe200000418ff */
[----:B--2---:R-:W-:-:S04]  /*5020*/  FFMA.FTZ R3, R33, c[0x0][0x2d0], -R2 ;  /* 0x0000b40021037a23 */ /* 0x004fc80000010802 */
[----:B------:R2:W-:Y:S03]  /*5030*/  MUFU.EX2 R244, R3 ;  /* 0x0000000300f47308 */ /* 0x0005e60000000800 */
[C---:B------:R-:W-:Y:S01]  /*5040*/  HMMA.16816.F32.BF16 R52, R4.reuse, R22, RZ ;  /* 0x000000160434723c */ /* 0x040fe200000418ff */
[----:B------:R-:W-:Y:S07]  /*5050*/  LDSM.16.MT88.4 R20, [R191+0x800] ;  /* 0x00080000bf14783b */ /* 0x000fee0000004200 */
[----:B------:R-:W-:Y:S01]  /*5060*/  HMMA.16816.F32.BF16 R40, R4, R24, RZ ;  /* 0x000000180428723c */ /* 0x000fe200000418ff */
[----:B--2---:R-:W-:-:S07]  /*5070*/  FFMA.FTZ R3, R34, c[0x0][0x2d0], -R2 ;  /* 0x0000b40022037a23 */ /* 0x004fce0000010802 */
[C---:B-1----:R-:W-:Y:S01]  /*5080*/  HMMA.16816.F32.BF16 R104, R4.reuse, R8, RZ ;  /* 0x000000080468723c */ /* 0x042fe200000418ff */
[----:B------:R1:W-:Y:S07]  /*5090*/  MUFU.EX2 R248, R3 ;  /* 0x0000000300f87308 */ /* 0x0003ee0000000800 */
[C---:B------:R-:W-:Y:S01]  /*50a0*/  HMMA.16816.F32.BF16 R92, R4.reuse, R10, RZ ;  /* 0x0000000a045c723c */ /* 0x040fe200000418ff */
[----:B------:R-:W2:Y:S07]  /*50b0*/  LDSM.16.MT88.4 R8, [R192+0x800] ;  /* 0x00080000c008783b */ /* 0x000eae0000004200 */
[----:B----4-:R-:W-:Y:S01]  /*50c0*/  HMMA.16816.F32.BF16 R76, R4, R14, RZ ;  /* 0x0000000e044c723c */ /* 0x010fe200000418ff */
[----:B-1----:R-:W-:-:S04]  /*50d0*/  FFMA.FTZ R3, R35, c[0x0][0x2d0], -R0 ;  /* 0x0000b40023037a23 */ /* 0x002fc80000010800 */
[----:B------:R1:W-:Y:S03]  /*50e0*/  MUFU.EX2 R239, R3 ;  /* 0x0000000300ef7308 */ /* 0x0003e60000000800 */
[C---:B------:R-:W-:Y:S08]  /*50f0*/  HMMA.16816.F32.BF16 R48, R4.reuse, R28, RZ ;  /* 0x0000001c0430723c */ /* 0x040ff000000418ff */
[----:B------:R-:W-:Y:S01]  /*5100*/  HMMA.16816.F32.BF16 R44, R4, R30, RZ ;  /* 0x0000001e042c723c */ /* 0x000fe200000418ff */
[----:B-1----:R-:W-:-:S07]  /*5110*/  FFMA.FTZ R3, R36, c[0x0][0x2d0], -R0 ;  /* 0x0000b40024037a23 */ /* 0x002fce0000010800 */
[C---:B------:R-:W-:Y:S01]  /*5120*/  HMMA.16816.F32.BF16 R32, R4.reuse, R16, RZ ;  /* 0x000000100420723c */ /* 0x040fe200000418ff */
[----:B------:R1:W4:Y:S07]  /*5130*/  MUFU.EX2 R240, R3 ;  /* 0x0000000300f07308 */ /* 0x00032e0000000800 */
[----:B------:R-:W-:Y:S01]  /*5140*/  HMMA.16816.F32.BF16 R28, R4, R18, RZ ;  /* 0x00000012041c723c */ /* 0x000fe200000418ff */
[----:B------:R-:W-:Y:S01]  /*5150*/  LDSM.16.MT88.4 R16, [R194+0x800] ;  /* 0x00080000c210783b */ /* 0x000fe20000004200 */
[----:B-1----:R-:W-:-:S04]  /*5160*/  FFMA.FTZ R3, R37, c[0x0][0x2d0], -R0 ;  /* 0x0000b40025037a23 */ /* 0x002fc80000010800 */
[----:B------:R1:W-:Y:S02]  /*5170*/  MUFU.EX2 R238, R3 ;  /* 0x0000000300ee7308 */ /* 0x0003e40000000800 */
[----:B-1----:R-:W-:Y:S02]  /*5180*/  FFMA.FTZ R3, R38, c[0x0][0x2d0], -R0 ;  /* 0x0000b40026037a23 */ /* 0x002fe40000010800 */
[C---:B------:R-:W-:Y:S04]  /*5190*/  HMMA.16816.F32.BF16 R36, R4.reuse, R26, RZ ;  /* 0x0000001a0424723c */ /* 0x040fe800000418ff */
[----:B------:R1:W5:Y:S04]  /*51a0*/  MUFU.EX2 R241, R3 ;  /* 0x0000000300f17308 */ /* 0x0003680000000800 */
[----:B------:R-:W-:Y:S01]  /*51b0*/  HMMA.16816.F32.BF16 R24, R4, R12, RZ ;  /* 0x0000000c0418723c */ /* 0x000fe200000418ff */
[----:B------:R-:W2:Y:S06]  /*51c0*/  LDSM.16.MT88.4 R12, [R193+0x800] ;  /* 0x00080000c10c783b */ /* 0x000eac0000004200 */
[----:B---3--:R-:W-:-:S02]  /*51d0*/  F2FP.BF16.PACK_AB R4, R247, R245 ;  /* 0x000000f5f704723e */ /* 0x008fc400000010ff */
[----:B----4-:R-:W-:Y:S01]  /*51e0*/  F2FP.BF16.PACK_AB R5, R240, R239 ;  /* 0x000000eff005723e */ /* 0x010fe200000010ff */
[--C-:B-1----:R-:W-:Y:S01]  /*51f0*/  FFMA.FTZ R3, R109, c[0x0][0x2d0], -R2.reuse ;  /* 0x0000b4006d037a23 */ /* 0x102fe20000010802 */
[----:B------:R-:W-:Y:S02]  /*5200*/  F2FP.BF16.PACK_AB R6, R248, R244 ;  /* 0x000000f4f806723e */ /* 0x000fe400000010ff */
[----:B-----5:R-:W-:Y:S01]  /*5210*/  F2FP.BF16.PACK_AB R7, R241, R238 ;  /* 0x000000eef107723e */ /* 0x020fe200000010ff */
[----:B------:R1:W-:Y:S06]  /*5220*/  MUFU.EX2 R227, R3 ;  /* 0x0000000300e37308 */ /* 0x0003ec0000000800 */
[C---:B--2---:R-:W-:Y:S08]  /*5230*/  HMMA.16816.F32.BF16 R124, R4.reuse, R8, R60 ;  /* 0x00000008047c723c */ /* 0x044ff0000004183c */
        /* <DEDUP_REMOVED lines=13> */
[----:B-1----:R-:W-:-:S04]  /*5310*/  FFMA.FTZ R3, R110, c[0x0][0x2d0], -R2 ;  /* 0x0000b4006e037a23 */ /* 0x002fc80000010802 */
[----:B------:R1:W-:Y:S03]  /*5320*/  MUFU.EX2 R228, R3 ;  /* 0x0000000300e47308 */ /* 0x0003e60000000800 */
[C---:B--2---:R-:W-:Y:S08]  /*5330*/  HMMA.16816.F32.BF16 R64, R4.reuse, R8, R32 ;  /* 0x000000080440723c */ /* 0x044ff00000041820 */
[----:B------:R-:W-:Y:S01]  /*5340*/  HMMA.16816.F32.BF16 R56, R4, R10, R28 ;  /* 0x0000000a0438723c */ /* 0x000fe2000004181c */
[----:B------:R-:W2:Y:S01]  /*5350*/  LDSM.16.MT88.4 R8, [R194+0x4000] ;  /* 0x00400000c208783b */ /* 0x000ea20000004200 */
[----:B-1----:R-:W-:-:S06]  /*5360*/  FFMA.FTZ R3, R112, c[0x0][0x2d0], -R0 ;  /* 0x0000b40070037a23 */ /* 0x002fcc0000010800 */
[C---:B----4-:R-:W-:Y:S01]  /*5370*/  HMMA.16816.F32.BF16 R72, R4.reuse, R20, R40 ;  /* 0x000000140448723c */ /* 0x050fe20000041828 */
[----:B------:R-:W-:Y:S01]  /*5380*/  IMAD.MOV.U32 R112, RZ, RZ, R150 ;  /* 0x000000ffff707224 */ /* 0x000fe200078e0096 */
[----:B------:R1:W-:Y:S06]  /*5390*/  MUFU.EX2 R225, R3 ;  /* 0x0000000300e17308 */ /* 0x0003ec0000000800 */
[C---:B------:R-:W-:Y:S01]  /*53a0*/  HMMA.16816.F32.BF16 R80, R4.reuse, R18, R44 ;  /* 0x000000120450723c */ /* 0x040fe2000004182c */
[----:B------:R-:W-:Y:S07]  /*53b0*/  LDSM.16.MT88.4 R16, [R191+0x4800] ;  /* 0x00480000bf10783b */ /* 0x000fee0000004200 */
[----:B-----5:R-:W-:Y:S01]  /*53c0*/  HMMA.16816.F32.BF16 R40, R4, R12, R24 ;  /* 0x0000000c0428723c */ /* 0x020fe20000041818 */
[----:B-1----:R-:W-:-:S02]  /*53d0*/  FFMA.FTZ R3, R136, c[0x0][0x2d0], -R0 ;  /* 0x0000b40088037a23 */ /* 0x002fc40000010800 */
[----:B------:R-:W-:Y:S02]  /*53e0*/  IMAD.MOV.U32 R136, RZ, RZ, R149 ;  /* 0x000000ffff887224 */ /* 0x000fe400078e0095 */
[----:B------:R1:W4:Y:S03]  /*53f0*/  MUFU.EX2 R223, R3 ;  /* 0x0000000300df7308 */ /* 0x0003260000000800 */
[C---:B------:R-:W-:Y:S01]  /*5400*/  HMMA.16816.F32.BF16 R32, R4.reuse, R14, R76 ;  /* 0x0000000e0420723c */ /* 0x040fe2000004184c */
[----:B------:R-:W5:Y:S07]  /*5410*/  LDSM.16.MT88.4 R12, [R191+0x1000] ;  /* 0x00100000bf0c783b */ /* 0x000f6e0000004200 */
[----:B------:R-:W-:Y:S01]  /*5420*/  HMMA.16816.F32.BF16 R68, R4, R22, R36 ;  /* 0x000000160444723c */ /* 0x000fe20000041824 */
[----:B------:R-:W5:Y:S01]  /*5430*/  LDSM.16.MT88.4 R20, [R193+0x1000] ;  /* 0x00100000c114783b */ /* 0x000f620000004200 */
[----:B-1----:R-:W-:-:S06]  /*5440*/  FFMA.FTZ R3, R115, c[0x0][0x2d0], -R0 ;  /* 0x0000b40073037a23 */ /* 0x002fcc0000010800 */
[C---:B--2---:R-:W-:Y:S01]  /*5450*/  HMMA.16816.F32.BF16 R28, R4.reuse, R8, R104 ;  /* 0x00000008041c723c */ /* 0x044fe20000041868 */
[----:B------:R1:W-:Y:S07]  /*5460*/  MUFU.EX2 R222, R3 ;  /* 0x0000000300de7308 */ /* 0x0003ee0000000800 */
[----:B------:R-:W-:Y:S01]  /*5470*/  HMMA.16816.F32.BF16 R24, R4, R10, R92 ;  /* 0x0000000a0418723c */ /* 0x000fe2000004185c */
[----:B------:R-:W2:Y:S06]  /*5480*/  LDSM.16.MT88.4 R8, [R194+0x1000] ;  /* 0x00100000c208783b */ /* 0x000eac0000004200 */
[----:B---3--:R-:W-:-:S02]  /*5490*/  F2FP.BF16.PACK_AB R4, R229, R227 ;  /* 0x000000e3e504723e */ /* 0x008fc400000010ff */
[----:B----4-:R-:W-:Y:S01]  /*54a0*/  F2FP.BF16.PACK_AB R5, R223, R225 ;  /* 0x000000e1df05723e */ /* 0x010fe200000010ff */
        /* <DEDUP_REMOVED lines=8> */
[C---:B------:R-:W-:Y:S08]  /*5530*/  HMMA.16816.F32.BF16 R48, R4.reuse, R20, R84 ;  /* 0x000000140430723c */ /* 0x040ff00000041854 */
[C---:B------:R-:W-:Y:S01]  /*5540*/  HMMA.16816.F32.BF16 R44, R4.reuse, R22, R120 ;  /* 0x00000016042c723c */ /* 0x040fe20000041878 */
[----:B------:R-:W3:Y:S04]  /*5550*/  LDSM.16.MT88.4 R20, [R193+0x4800] ;  /* 0x00480000c114783b */ /* 0x000ee80000004200 */
[----:B------:R-:W-:Y:S03]  /*5560*/  LDSM.16.MT88.4 R120, [R191+0x3000] ;  /* 0x00300000bf78783b */ /* 0x000fe60000004200 */
[C---:B--2---:R-:W-:Y:S08]  /*5570*/  HMMA.16816.F32.BF16 R100, R4.reuse, R10, R80 ;  /* 0x0000000a0464723c */ /* 0x044ff00000041850 */
[C---:B------:R-:W-:Y:S08]  /*5580*/  HMMA.16816.F32.BF16 R88, R4.reuse, R16, R72 ;  /* 0x000000100458723c */ /* 0x040ff00000041848 */
[C---:B------:R-:W-:Y:S01]  /*5590*/  HMMA.16816.F32.BF16 R80, R4.reuse, R18, R68 ;  /* 0x000000120450723c */ /* 0x040fe20000041844 */
[----:B------:R-:W-:Y:S07]  /*55a0*/  LDSM.16.MT88.4 R16, [R191+0x1800] ;  /* 0x00180000bf10783b */ /* 0x000fee0000004200 */
[C---:B-1----:R-:W-:Y:S08]  /*55b0*/  HMMA.16816.F32.BF16 R104, R4.reuse, R14, R116 ;  /* 0x0000000e0468723c */ /* 0x042ff00000041874 */
[C---:B------:R-:W-:Y:S01]  /*55c0*/  HMMA.16816.F32.BF16 R116, R4.reuse, R8, R96 ;  /* 0x000000080474723c */ /* 0x040fe20000041860 */
[----:B------:R-:W1:Y:S07]  /*55d0*/  LDSM.16.MT88.4 R8, [R192+0x4800] ;  /* 0x00480000c008783b */ /* 0x000e6e0000004200 */
[C---:B------:R-:W-:Y:S01]  /*55e0*/  HMMA.16816.F32.BF16 R36, R4.reuse, R12, R124 ;  /* 0x0000000c0424723c */ /* 0x040fe2000004187c */
[----:B------:R2:W-:Y:S01]  /*55f0*/  MUFU.EX2 R124, R3 ;  /* 0x00000003007c7308 */ /* 0x0005e20000000800 */
[----:B------:R-:W4:Y:S05]  /*5600*/  LDSM.16.MT88.4 R12, [R194+0x4800] ;  /* 0x00480000c20c783b */ /* 0x000f2a0000004200 */
[----:B------:R-:W-:Y:S01]  /*5610*/  IMAD.MOV.U32 R127, RZ, RZ, R154 ;  /* 0x000000ffff7f7224 */ /* 0x000fe200078e009a */
[----:B---3--:R-:W-:Y:S01]  /*5620*/  HMMA.16816.F32.BF16 R72, R4, R22, R56 ;  /* 0x000000160448723c */ /* 0x008fe20000041838 */
[----:B------:R-:W-:-:S02]  /*5630*/  IMAD.MOV.U32 R126, RZ, RZ, R153 ;  /* 0x000000ffff7e7224 */ /* 0x000fc400078e0099 */
[----:B------:R-:W-:-:S05]  /*5640*/  IMAD.MOV.U32 R125, RZ, RZ, R152 ;  /* 0x000000ffff7d7224 */ /* 0x000fca00078e0098 */
[C---:B------:R-:W-:Y:S01]  /*5650*/  HMMA.16816.F32.BF16 R76, R4.reuse, R20, R64 ;  /* 0x00000014044c723c */ /* 0x040fe20000041840 */
[--C-:B--2---:R-:W-:Y:S01]  /*5660*/  FFMA.FTZ R3, R141, c[0x0][0x2d0], -R2.reuse ;  /* 0x0000b4008d037a23 */ /* 0x104fe20000010802 */
[----:B------:R-:W-:Y:S03]  /*5670*/  LDSM.16.MT88.4 R20, [R192+0x1800] ;  /* 0x00180000c014783b */ /* 0x000fe60000004200 */
[----:B------:R2:W3:Y:S03]  /*5680*/  MUFU.EX2 R161, R3 ;  /* 0x0000000300a17308 */ /* 0x0004e60000000800 */
[----:B-1----:R-:W-:Y:S01]  /*5690*/  HMMA.16816.F32.BF16 R56, R4, R8, R40 ;  /* 0x000000080438723c */ /* 0x002fe20000041828 */
[----:B--2---:R-:W-:-:S04]  /*56a0*/  FFMA.FTZ R3, R138, c[0x0][0x2d0], -R2 ;  /* 0x0000b4008a037a23 */ /* 0x004fc80000010802 */
[----:B------:R1:W-:Y:S03]  /*56b0*/  MUFU.EX2 R160, R3 ;  /* 0x0000000300a07308 */ /* 0x0003e60000000800 */
[C---:B------:R-:W-:Y:S01]  /*56c0*/  HMMA.16816.F32.BF16 R68, R4.reuse, R10, R32 ;  /* 0x0000000a0444723c */ /* 0x040fe20000041820 */
[----:B------:R-:W2:Y:S07]  /*56d0*/  LDSM.16.MT88.4 R8, [R193+0x1800] ;  /* 0x00180000c108783b */ /* 0x000eae0000004200 */
[----:B----4-:R-:W-:Y:S01]  /*56e0*/  HMMA.16816.F32.BF16 R84, R4, R12, R28 ;  /* 0x0000000c0454723c */ /* 0x010fe2000004181c */
[----:B-1----:R-:W-:-:S07]  /*56f0*/  FFMA.FTZ R3, R140, c[0x0][0x2d0], -R2 ;  /* 0x0000b4008c037a23 */ /* 0x002fce0000010802 */
[----:B------:R-:W-:Y:S01]  /*5700*/  HMMA.16816.F32.BF16 R64, R4, R14, R24 ;  /* 0x0000000e0440723c */ /* 0x000fe20000041818 */
[----:B------:R-:W1:Y:S01]  /*5710*/  LDSM.16.MT88.4 R12, [R194+0x1800] ;  /* 0x00180000c20c783b */ /* 0x000e620000004200 */
[----:B------:R4:W5:Y:S05]  /*5720*/  MUFU.EX2 R159, R3 ;  /* 0x00000003009f7308 */ /* 0x00096a0000000800 */
[----:B---3--:R-:W-:Y:S01]  /*5730*/  F2FP.BF16.PACK_AB R4, R161, R124 ;  /* 0x0000007ca104723e */ /* 0x008fe200000010ff */
[----:B----4-:R-:W-:Y:S01]  /*5740*/  FFMA.FTZ R3, R143, c[0x0][0x2d0], -R0 ;  /* 0x0000b4008f037a23 */ /* 0x010fe20000010800 */
[----:B-----5:R-:W-:-:S03]  /*5750*/  F2FP.BF16.PACK_AB R6, R159, R160 ;  /* 0x000000a09f06723e */ /* 0x020fc600000010ff */
[----:B------:R3:W-:Y:S02]  /*5760*/  MUFU.EX2 R154, R3 ;  /* 0x00000003009a7308 */ /* 0x0007e40000000800 */
[----:B---3--:R-:W-:-:S06]  /*5770*/  FFMA.FTZ R3, R142, c[0x0][0x2d0], -R0 ;  /* 0x0000b4008e037a23 */ /* 0x008fcc0000010800 */
[----:B------:R3:W4:Y:S02]  /*5780*/  MUFU.EX2 R150, R3 ;  /* 0x0000000300967308 */ /* 0x0007240000000800 */
[----:B---3--:R-:W-:Y:S01]  /*5790*/  FFMA.FTZ R3, R145, c[0x0][0x2d0], -R0 ;  /* 0x0000b40091037a23 */ /* 0x008fe20000010800 */
[----:B----4-:R-:W-:-:S05]  /*57a0*/  F2FP.BF16.PACK_AB R5, R150, R154 ;  /* 0x0000009a9605723e */ /* 0x010fca00000010ff */
[----:B------:R3:W-:Y:S02]  /*57b0*/  MUFU.EX2 R153, R3 ;  /* 0x0000000300997308 */ /* 0x0007e40000000800 */
[----:B---3--:R-:W-:-:S06]  /*57c0*/  FFMA.FTZ R3, R144, c[0x0][0x2d0], -R0 ;  /* 0x0000b40090037a23 */ /* 0x008fcc0000010800 */
        /* <DEDUP_REMOVED lines=8> */
[C---:B------:R-:W-:Y:S01]  /*5850*/  HMMA.16816.F32.BF16 R44, R4.reuse, R20, R36 ;  /* 0x00000014042c723c */ /* 0x040fe20000041824 */
[----:B------:R3:W4:Y:S07]  /*5860*/  MUFU.EX2 R149, R3 ;  /* 0x0000000300957308 */ /* 0x00072e0000000800 */
[C---:B------:R-:W-:Y:S01]  /*5870*/  HMMA.16816.F32.BF16 R40, R4.reuse, R22, R104 ;  /* 0x000000160428723c */ /* 0x040fe20000041868 */
[----:B------:R-:W5:Y:S07]  /*5880*/  LDSM.16.MT88.4 R20, [R192+0x5000] ;  /* 0x00500000c014783b */ /* 0x000f6e0000004200 */
[----:B------:R-:W-:Y:S01]  /*5890*/  HMMA.16816.F32.BF16 R60, R4, R16, R60 ;  /* 0x00000010043c723c */ /* 0x000fe2000004183c */
[----:B---3--:R-:W-:-:S04]  /*58a0*/  FFMA.FTZ R3, R146, c[0x0][0x2d0], -R2 ;  /* 0x0000b40092037a23 */ /* 0x008fc80000010802 */
[----:B------:R3:W-:Y:S03]  /*58b0*/  MUFU.EX2 R146, R3 ;  /* 0x0000000300927308 */ /* 0x0007e60000000800 */
[C---:B------:R-:W-:Y:S01]  /*58c0*/  HMMA.16816.F32.BF16 R96, R4.reuse, R18, R52 ;  /* 0x000000120460723c */ /* 0x040fe20000041834 */
[----:B------:R-:W4:Y:S07]  /*58d0*/  LDSM.16.MT88.4 R16, [R193+0x5000] ;  /* 0x00500000c110783b */ /* 0x000f2e0000004200 */
[----:B-1----:R-:W-:Y:S01]  /*58e0*/  HMMA.16816.F32.BF16 R28, R4, R12, R116 ;  /* 0x0000000c041c723c */ /* 0x002fe20000041874 */
[----:B---3--:R-:W-:-:S07]  /*58f0*/  FFMA.FTZ R3, R151, c[0x0][0x2d0], -R2 ;  /* 0x0000b40097037a23 */ /* 0x008fce0000010802 */
[C---:B--2---:R-:W-:Y:S01]  /*5900*/  HMMA.16816.F32.BF16 R24, R4.reuse, R8, R88 ;  /* 0x000000080418723c */ /* 0x044fe20000041858 */
[----:B------:R-:W-:Y:S01]  /*5910*/  IMAD.MOV.U32 R151, RZ, RZ, R136 ;  /* 0x000000ffff977224 */ /* 0x000fe200078e0088 */
[----:B------:R1:W-:Y:S06]  /*5920*/  MUFU.EX2 R148, R3 ;  /* 0x0000000300947308 */ /* 0x0003ec0000000800 */
[C---:B------:R-:W-:Y:S01]  /*5930*/  HMMA.16816.F32.BF16 R32, R4.reuse, R10, R80 ;  /* 0x0000000a0420723c */ /* 0x040fe20000041850 */
[----:B------:R-:W2:Y:S07]  /*5940*/  LDSM.16.MT88.4 R8, [R194+0x5000] ;  /* 0x00500000c208783b */ /* 0x000eae0000004200 */
[----:B-----5:R-:W-:Y:S01]  /*5950*/  HMMA.16816.F32.BF16 R56, R4, R20, R56 ;  /* 0x000000140438723c */ /* 0x020fe20000041838 */
[----:B-1----:R-:W-:-:S02]  /*5960*/  FFMA.FTZ R3, R157, c[0x0][0x2d0], -R0 ;  /* 0x0000b4009d037a23 */ /* 0x002fc40000010800 */
[----:B------:R-:W-:Y:S02]  /*5970*/  IMAD.MOV.U32 R157, RZ, RZ, R112 ;  /* 0x000000ffff9d7224 */ /* 0x000fe400078e0070 */
[----:B------:R1:W-:Y:S03]  /*5980*/  MUFU.EX2 R142, R3 ;  /* 0x00000003008e7308 */ /* 0x0003e60000000800 */
[C---:B------:R-:W-:Y:S01]  /*5990*/  HMMA.16816.F32.BF16 R68, R4.reuse, R22, R68 ;  /* 0x000000160444723c */ /* 0x040fe20000041844 */
[----:B------:R-:W3:Y:S07]  /*59a0*/  LDSM.16.MT88.4 R20, [R191+0x2000] ;  /* 0x00200000bf14783b */ /* 0x000eee0000004200 */
[----:B------:R-:W-:Y:S01]  /*59b0*/  HMMA.16816.F32.BF16 R36, R4, R14, R100 ;  /* 0x0000000e0424723c */ /* 0x000fe20000041864 */
[----:B------:R-:W-:Y:S01]  /*59c0*/  LDSM.16.MT88.4 R12, [R193+0x2000] ;  /* 0x00200000c10c783b */ /* 0x000fe20000004200 */
[----:B-1----:R-:W-:-:S06]  /*59d0*/  FFMA.FTZ R3, R158, c[0x0][0x2d0], -R0 ;  /* 0x0000b4009e037a23 */ /* 0x002fcc0000010800 */
[C---:B----4-:R-:W-:Y:S01]  /*59e0*/  HMMA.16816.F32.BF16 R48, R4.reuse, R16, R76 ;  /* 0x000000100430723c */ /* 0x050fe2000004184c */
[----:B------:R-:W-:Y:S01]  /*59f0*/  IMAD.MOV.U32 R158, RZ, RZ, R125 ;  /* 0x000000ffff9e7224 */ /* 0x000fe200078e007d */
[----:B------:R1:W4:Y:S06]  /*5a00*/  MUFU.EX2 R143, R3 ;  /* 0x00000003008f7308 */ /* 0x00032c0000000800 */
[C---:B------:R-:W-:Y:S01]  /*5a10*/  HMMA.16816.F32.BF16 R52, R4.reuse, R18, R72 ;  /* 0x000000120434723c */ /* 0x040fe20000041848 */
[----:B------:R-:W-:Y:S07]  /*5a20*/  LDSM.16.MT88.4 R16, [R194+0x2000] ;  /* 0x00200000c210783b */ /* 0x000fee0000004200 */
[----:B--2---:R-:W-:Y:S01]  /*5a30*/  HMMA.16816.F32.BF16 R80, R4, R8, R84 ;  /* 0x000000080450723c */ /* 0x004fe20000041854 */
[----:B-1----:R-:W-:-:S02]  /*5a40*/  FFMA.FTZ R3, R156, c[0x0][0x2d0], -R0 ;  /* 0x0000b4009c037a23 */ /* 0x002fc40000010800 */
[----:B------:R-:W-:Y:S02]  /*5a50*/  IMAD.MOV.U32 R156, RZ, RZ, R126 ;  /* 0x000000ffff9c7224 */ /* 0x000fe400078e007e */
[----:B------:R1:W-:Y:S03]  /*5a60*/  MUFU.EX2 R144, R3 ;  /* 0x0000000300907308 */ /* 0x0003e60000000800 */
[----:B------:R-:W-:Y:S01]  /*5a70*/  HMMA.16816.F32.BF16 R64, R4, R10, R64 ;  /* 0x0000000a0440723c */ /* 0x000fe20000041840 */
[----:B------:R-:W2:Y:S06]  /*5a80*/  LDSM.16.MT88.4 R8, [R192+0x2000] ;  /* 0x00200000c008783b */ /* 0x000eac0000004200 */
[----:B------:R-:W-:-:S02]  /*5a90*/  F2FP.BF16.PACK_AB R4, R149, R147 ;  /* 0x000000939504723e */ /* 0x000fc400000010ff */
[----:B----4-:R-:W-:Y:S02]  /*5aa0*/  F2FP.BF16.PACK_AB R5, R143, R142 ;  /* 0x0000008e8f05723e */ /* 0x010fe400000010ff */
[----:B------:R-:W-:Y:S01]  /*5ab0*/  F2FP.BF16.PACK_AB R6, R148, R146 ;  /* 0x000000929406723e */ /* 0x000fe200000010ff */
[----:B-1----:R-:W-:Y:S02]  /*5ac0*/  FFMA.FTZ R3, R155, c[0x0][0x2d0], -R0 ;  /* 0x0000b4009b037a23 */ /* 0x002fe40000010800 */
[----:B------:R-:W-:Y:S02]  /*5ad0*/  IMAD.MOV.U32 R155, RZ, RZ, R127 ;  /* 0x000000ffff9b7224 */ /* 0x000fe400078e007f */
        /* <DEDUP_REMOVED lines=11> */
[----:B------:R-:W4:Y:S07]  /*5b90*/  LDSM.16.MT88.4 R8, [R193+0x5800] ;  /* 0x00580000c108783b */ /* 0x000f2e0000004200 */
[----:B------:R-:W-:Y:S01]  /*5ba0*/  HMMA.16816.F32.BF16 R88, R4, R18, R36 ;  /* 0x000000120458723c */ /* 0x000fe20000041824 */
[----:B-1----:R-:W-:-:S04]  /*5bb0*/  FFMA.FTZ R3, R218, c[0x0][0x2d0], -R2 ;  /* 0x0000b400da037a23 */ /* 0x002fc80000010802 */
[----:B------:R1:W-:Y:S03]  /*5bc0*/  MUFU.EX2 R139, R3 ;  /* 0x00000003008b7308 */ /* 0x0003e60000000800 */
[C---:B------:R-:W-:Y:S01]  /*5bd0*/  HMMA.16816.F32.BF16 R76, R4.reuse, R12, R108 ;  /* 0x0000000c044c723c */ /* 0x040fe2000004186c */
[----:B------:R-:W-:Y:S01]  /*5be0*/  IMAD.MOV.U32 R214, RZ, RZ, c[0x0][0x2c4] ;  /* 0x0000b100ffd67624 */ /* 0x000fe200078e00ff */
[----:B------:R-:W-:Y:S06]  /*5bf0*/  LDSM.16.MT88.4 R108, [R192+0x6800] ;  /* 0x00680000c06c783b */ /* 0x000fec0000004200 */
[----:B------:R-:W-:Y:S01]  /*5c00*/  HMMA.16816.F32.BF16 R96, R4, R14, R92 ;  /* 0x0000000e0460723c */ /* 0x000fe2000004185c */
[----:B------:R-:W5:Y:S01]  /*5c10*/  LDSM.16.MT88.4 R12, [R192+0x5800] ;  /* 0x00580000c00c783b */ /* 0x000f620000004200 */
[----:B-1----:R-:W-:-:S06]  /*5c20*/  FFMA.FTZ R3, R217, c[0x0][0x2d0], -R2 ;  /* 0x0000b400d9037a23 */ /* 0x002fcc0000010802 */
[C---:B---3--:R-:W-:Y:S01]  /*5c30*/  HMMA.16816.F32.BF16 R60, R4.reuse, R20, R24 ;  /* 0x00000014043c723c */ /* 0x048fe20000041818 */
[----:B------:R1:W-:Y:S07]  /*5c40*/  MUFU.EX2 R141, R3 ;  /* 0x00000003008d7308 */ /* 0x0003ee0000000800 */
[C---:B------:R-:W-:Y:S01]  /*5c50*/  HMMA.16816.F32.BF16 R40, R4.reuse, R22, R32 ;  /* 0x000000160428723c */ /* 0x040fe20000041820 */
[----:B------:R-:W-:Y:S07]  /*5c60*/  LDSM.16.MT88.4 R20, [R193+0x2800] ;  /* 0x00280000c114783b */ /* 0x000fee0000004200 */
[----:B----4-:R-:W-:Y:S01]  /*5c70*/  HMMA.16816.F32.BF16 R36, R4, R8, R48 ;  /* 0x000000080424723c */ /* 0x010fe20000041830 */
[----:B-1----:R-:W-:-:S04]  /*5c80*/  FFMA.FTZ R3, R215, c[0x0][0x2d0], -R0 ;  /* 0x0000b400d7037a23 */ /* 0x002fc80000010800 */
[----:B------:R1:W-:Y:S03]  /*5c90*/  MUFU.EX2 R137, R3 ;  /* 0x0000000300897308 */ /* 0x0003e60000000800 */
[C---:B------:R-:W-:Y:S01]  /*5ca0*/  HMMA.16816.F32.BF16 R24, R4.reuse, R10, R52 ;  /* 0x0000000a0418723c */ /* 0x040fe20000041834 */
[----:B------:R-:W3:Y:S07]  /*5cb0*/  LDSM.16.MT88.4 R8, [R194+0x5800] ;  /* 0x00580000c208783b */ /* 0x000eee0000004200 */
[----:B------:R-:W-:Y:S01]  /*5cc0*/  HMMA.16816.F32.BF16 R92, R4, R16, R28 ;  /* 0x00000010045c723c */ /* 0x000fe2000004181c */
[----:B------:R-:W4:Y:S01]  /*5cd0*/  LDSM.16.MT88.4 R16, [R192+0x2800] ;  /* 0x00280000c010783b */ /* 0x000f220000004200 */
[----:B-1----:R-:W-:-:S06]  /*5ce0*/  FFMA.FTZ R3, R219, c[0x0][0x2d0], -R0 ;  /* 0x0000b400db037a23 */ /* 0x002fcc0000010800 */
[C---:B-----5:R-:W-:Y:S01]  /*5cf0*/  HMMA.16816.F32.BF16 R44, R4.reuse, R12, R56 ;  /* 0x0000000c042c723c */ /* 0x060fe20000041838 */
[----:B------:R1:W5:Y:S07]  /*5d00*/  MUFU.EX2 R115, R3 ;  /* 0x0000000300737308 */ /* 0x00036e0000000800 */
[----:B------:R-:W-:Y:S01]  /*5d10*/  HMMA.16816.F32.BF16 R28, R4, R14, R68 ;  /* 0x0000000e041c723c */ /* 0x000fe20000041844 */
[----:B------:R-:W-:Y:S01]  /*5d20*/  LDSM.16.MT88.4 R12, [R191+0x2800] ;  /* 0x00280000bf0c783b */ /* 0x000fe20000004200 */
[----:B-1----:R-:W-:-:S04]  /*5d30*/  FFMA.FTZ R3, R162, c[0x0][0x2d0], -R0 ;  /* 0x0000b400a2037a23 */ /* 0x002fc80000010800 */
[----:B------:R1:W-:Y:S02]  /*5d40*/  MUFU.EX2 R112, R3 ;  /* 0x0000000300707308 */ /* 0x0003e40000000800 */
[C---:B---3--:R-:W-:Y:S01]  /*5d50*/  HMMA.16816.F32.BF16 R48, R4.reuse, R8, R80 ;  /* 0x000000080430723c */ /* 0x048fe20000041850 */
[----:B------:R-:W-:Y:S01]  /*5d60*/  ISETP.NE.AND P4, PT, R214, 0x1, PT ;  /* 0x00000001d600780c */ /* 0x000fe20003f85270 */
[----:B------:R-:W-:Y:S06]  /*5d70*/  LDSM.16.MT88.4 R80, [R192+0x3000] ;  /* 0x00300000c050783b */ /* 0x000fec0000004200 */
[----:B------:R-:W-:Y:S01]  /*5d80*/  HMMA.16816.F32.BF16 R32, R4, R10, R64 ;  /* 0x0000000a0420723c */ /* 0x000fe20000041840 */
[----:B------:R-:W3:Y:S01]  /*5d90*/  LDSM.16.MT88.4 R8, [R191+0x6000] ;  /* 0x00600000bf08783b */ /* 0x000ee20000004200 */
[----:B-1----:R-:W-:-:S05]  /*5da0*/  FFMA.FTZ R3, R221, c[0x0][0x2d0], -R0 ;  /* 0x0000b400dd037a23 */ /* 0x002fca0000010800 */
[----:B--2---:R-:W-:Y:S01]  /*5db0*/  F2FP.BF16.PACK_AB R4, R140, R138 ;  /* 0x0000008a8c04723e */ /* 0x004fe200000010ff */
[----:B------:R-:W1:Y:S01]  /*5dc0*/  MUFU.EX2 R136, R3 ;  /* 0x0000000300887308 */ /* 0x000e620000000800 */
[----:B-----5:R-:W-:Y:S02]  /*5dd0*/  F2FP.BF16.PACK_AB R5, R115, R137 ;  /* 0x000000897305723e */ /* 0x020fe400000010ff */
[----:B------:R-:W-:Y:S02]  /*5de0*/  F2FP.BF16.PACK_AB R6, R141, R139 ;  /* 0x0000008b8d06723e */ /* 0x000fe400000010ff */
[----:B-1----:R-:W-:Y:S01]  /*5df0*/  F2FP.BF16.PACK_AB R7, R136, R112 ;  /* 0x000000708807723e */ /* 0x002fe200000010ff */
[----:B------:R-:W-:-:S06]  /*5e00*/  FFMA.FTZ R3, R234, c[0x0][0x2d0], -R2 ;  /* 0x0000b400ea037a23 */ /* 0x000fcc0000010802 */
[C---:B------:R-:W-:Y:S08]  /*5e10*/  HMMA.16816.F32.BF16 R68, R4.reuse, R20, R76 ;  /* 0x000000140444723c */ /* 0x040ff0000004184c */
[C---:B----4-:R-:W-:Y:S01]  /*5e20*/  HMMA.16816.F32.BF16 R76, R4.reuse, R16, R100 ;  /* 0x00000010044c723c */ /* 0x050fe20000041864 */
[----:B------:R1:W-:Y:S01]  /*5e30*/  MUFU.EX2 R17, R3 ;  /* 0x0000000300117308 */ /* 0x0003e20000000800 */
[----:B------:R-:W-:Y:S06]  /*5e40*/  LDSM.16.MT88.4 R100, [R193+0x6800] ;  /* 0x00680000c164783b */ /* 0x000fec0000004200 */
[C---:B---3--:R-:W-:Y:S08]  /*5e50*/  HMMA.16816.F32.BF16 R60, R4.reuse, R8, R60 ;  /* 0x00000008043c723c */ /* 0x048ff0000004183c */
[----:B------:R-:W-:Y:S01]  /*5e60*/  HMMA.16816.F32.BF16 R40, R4, R10, R40 ;  /* 0x0000000a0428723c */ /* 0x000fe20000041828 */
[----:B------:R-:W2:Y:S01]  /*5e70*/  LDSM.16.MT88.4 R8, [R192+0x6000] ;  /* 0x00600000c008783b */ /* 0x000ea20000004200 */
[----:B-1----:R-:W-:-:S06]  /*5e80*/  FFMA.FTZ R3, R233, c[0x0][0x2d0], -R2 ;  /* 0x0000b400e9037a23 */ /* 0x002fcc0000010802 */
[C---:B------:R-:W-:Y:S01]  /*5e90*/  HMMA.16816.F32.BF16 R84, R4.reuse, R18, R84 ;  /* 0x000000120454723c */ /* 0x040fe20000041854 */
[----:B------:R1:W3:Y:S07]  /*5ea0*/  MUFU.EX2 R18, R3 ;  /* 0x0000000300127308 */ /* 0x0002ee0000000800 */
[C---:B------:R-:W-:Y:S01]  /*5eb0*/  HMMA.16816.F32.BF16 R56, R4.reuse, R22, R96 ;  /* 0x000000160438723c */ /* 0x040fe20000041860 */
[----:B------:R-:W4:Y:S04]  /*5ec0*/  LDSM.16.MT88.4 R20, [R193+0x6000] ;  /* 0x00600000c114783b */ /* 0x000f280000004200 */
[----:B------:R-:W-:Y:S03]  /*5ed0*/  LDSM.16.MT88.4 R96, [R191+0x6800] ;  /* 0x00680000bf60783b */ /* 0x000fe60000004200 */
[----:B------:R-:W-:Y:S01]  /*5ee0*/  HMMA.16816.F32.BF16 R116, R4, R12, R116 ;  /* 0x0000000c0474723c */ /* 0x000fe20000041874 */
[--C-:B-1----:R-:W-:Y:S01]  /*5ef0*/  FFMA.FTZ R3, R232, c[0x0][0x2d0], -R2.reuse ;  /* 0x0000b400e8037a23 */ /* 0x102fe20000010802 */
[----:B------:R-:W-:Y:S01]  /*5f00*/  IADD3 R217, R158, -0x2, RZ ;  /* 0xfffffffe9ed97810 */ /* 0x000fe20007ffe0ff */
[----:B------:R-:W-:Y:S01]  /*5f10*/  FFMA.FTZ R2, R231, c[0x0][0x2d0], -R2 ;  /* 0x0000b400e7027a23 */ /* 0x000fe20000010802 */
[----:B---3--:R-:W-:-:S03]  /*5f20*/  F2FP.BF16.PACK_AB R64, R18, R17 ;  /* 0x000000111240723e */ /* 0x008fc600000010ff */
[----:B------:R1:W-:Y:S01]  /*5f30*/  MUFU.EX2 R19, R2 ;  /* 0x0000000200137308 */ /* 0x0003e20000000800 */
[C---:B------:R-:W-:Y:S01]  /*5f40*/  HMMA.16816.F32.BF16 R52, R4.reuse, R14, R72 ;  /* 0x0000000e0434723c */ /* 0x040fe20000041848 */
[----:B------:R-:W3:Y:S04]  /*5f50*/  LDSM.16.MT88.4 R12, [R194+0x2800] ;  /* 0x00280000c20c783b */ /* 0x000ee80000004200 */
[----:B------:R-:W-:Y:S03]  /*5f60*/  LDSM.16.MT88.4 R72, [R193+0x3000] ;  /* 0x00300000c148783b */ /* 0x000fe60000004200 */
[----:B--2---:R-:W-:Y:S01]  /*5f70*/  HMMA.16816.F32.BF16 R44, R4, R8, R44 ;  /* 0x00000008042c723c */ /* 0x004fe2000004182c */
[----:B-1----:R-:W-:-:S07]  /*5f80*/  FFMA.FTZ R2, R230, c[0x0][0x2d0], -R0 ;  /* 0x0000b400e6027a23 */ /* 0x002fce0000010800 */
[C---:B------:R-:W-:Y:S01]  /*5f90*/  HMMA.16816.F32.BF16 R28, R4.reuse, R10, R28 ;  /* 0x0000000a041c723c */ /* 0x040fe2000004181c */
[----:B------:R1:W-:Y:S07]  /*5fa0*/  MUFU.EX2 R16, R2 ;  /* 0x0000000200107308 */ /* 0x0003ee0000000800 */
[C---:B----4-:R-:W-:Y:S01]  /*5fb0*/  HMMA.16816.F32.BF16 R36, R4.reuse, R20, R36 ;  /* 0x000000140424723c */ /* 0x050fe20000041824 */
[----:B------:R-:W2:Y:S07]  /*5fc0*/  MUFU.EX2 R20, R3 ;  /* 0x0000000300147308 */ /* 0x000eae0000000800 */
[----:B------:R-:W-:Y:S01]  /*5fd0*/  HMMA.16816.F32.BF16 R24, R4, R22, R24 ;  /* 0x000000160418723c */ /* 0x000fe20000041818 */
[----:B-1----:R-:W-:-:S04]  /*5fe0*/  FFMA.FTZ R2, R237, c[0x0][0x2d0], -R0 ;  /* 0x0000b400ed027a23 */ /* 0x002fc80000010800 */
[----:B------:R1:W4:Y:S03]  /*5ff0*/  MUFU.EX2 R9, R2 ;  /* 0x0000000200097308 */ /* 0x0003260000000800 */
[----:B---3--:R-:W-:Y:S01]  /*6000*/  HMMA.16816.F32.BF16 R92, R4, R12, R92 ;  /* 0x0000000c045c723c */ /* 0x008fe2000004185c */
[----:B--2---:R-:W-:-:S07]  /*6010*/  F2FP.BF16.PACK_AB R66, R19, R20 ;  /* 0x000000141342723e */ /* 0x004fce00000010ff */
[----:B------:R-:W-:Y:S01]  /*6020*/  HMMA.16816.F32.BF16 R104, R4, R14, R88 ;  /* 0x0000000e0468723c */ /* 0x000fe20000041858 */
[----:B------:R-:W2:Y:S04]  /*6030*/  LDSM.16.MT88.4 R12, [R194+0x6000] ;  /* 0x00600000c20c783b */ /* 0x000ea80000004200 */
[----:B------:R-:W3:Y:S01]  /*6040*/  LDSM.16.MT88.4 R88, [R194+0x3000] ;  /* 0x00300000c258783b */ /* 0x000ee20000004200 */
[--C-:B-1----:R-:W-:Y:S01]  /*6050*/  FFMA.FTZ R2, R236, c[0x0][0x2d0], -R0.reuse ;  /* 0x0000b400ec027a23 */ /* 0x102fe20000010800 */
[----:B----4-:R-:W-:Y:S01]  /*6060*/  F2FP.BF16.PACK_AB R65, R9, R16 ;  /* 0x000000100941723e */ /* 0x010fe200000010ff */
[----:B------:R-:W-:Y:S02]  /*6070*/  FFMA.FTZ R0, R235, c[0x0][0x2d0], -R0 ;  /* 0x0000b400eb007a23 */ /* 0x000fe40000010800 */
[----:B------:R1:W-:Y:S08]  /*6080*/  MUFU.EX2 R10, R2 ;  /* 0x00000002000a7308 */ /* 0x0003f00000000800 */
[----:B------:R-:W4:Y:S01]  /*6090*/  MUFU.EX2 R8, R0 ;  /* 0x0000000000087308 */ /* 0x000f220000000800 */
[----:B-1----:R-:W-:-:S04]  /*60a0*/  FADD.FTZ R2, R252, R251 ;  /* 0x000000fbfc027221 */ /* 0x002fc80000010000 */
[----:B------:R-:W-:-:S04]  /*60b0*/  FADD.FTZ R2, R250, R2 ;  /* 0x00000002fa027221 */ /* 0x000fc80000010000 */
[----:B------:R-:W-:Y:S01]  /*60c0*/  FADD.FTZ R2, R157, R2 ;  /* 0x000000029d027221 */ /* 0x000fe20000010000 */
[----:B----4-:R-:W-:Y:S01]  /*60d0*/  F2FP.BF16.PACK_AB R67, R8, R10 ;  /* 0x0000000a0843723e */ /* 0x010fe200000010ff */
[----:B------:R-:W4:Y:S01]  /*60e0*/  LDL R157, [R1+0x64] ;  /* 0x00006400019d7983 */ /* 0x000f220000100800 */
[----:B------:R-:W-:-:S04]  /*60f0*/  FADD.FTZ R0, R246, R243 ;  /* 0x000000f3f6007221 */ /* 0x000fc80000010000 */
[----:B------:R-:W-:Y:S01]  /*6100*/  FADD.FTZ R0, R242, R0 ;  /* 0x00000000f2007221 */ /* 0x000fe20000010000 */
[C---:B--2---:R-:W-:Y:S01]  /*6110*/  HMMA.16816.F32.BF16 R48, R4.reuse, R12, R48 ;  /* 0x0000000c0430723c */ /* 0x044fe20000041830 */
[----:B------:R-:W-:Y:S02]  /*6120*/  FADD.FTZ R2, R245, R2 ;  /* 0x00000002f5027221 */ /* 0x000fe40000010000 */
[----:B------:R-:W-:Y:S02]  /*6130*/  FADD.FTZ R0, R249, R0 ;  /* 0x00000000f9007221 */ /* 0x000fe40000010000 */
[----:B------:R-:W-:Y:S02]  /*6140*/  FADD.FTZ R2, R247, R2 ;  /* 0x00000002f7027221 */ /* 0x000fe40000010000 */
[----:B------:R-:W-:Y:S01]  /*6150*/  FADD.FTZ R0, R239, R0 ;  /* 0x00000000ef007221 */ /* 0x000fe20000010000 */
[----:B------:R-:W-:Y:S01]  /*6160*/  HMMA.16816.F32.BF16 R32, R4, R14, R32 ;  /* 0x0000000e0420723c */ /* 0x000fe20000041820 */
[----:B------:R-:W-:Y:S01]  /*6170*/  FADD.FTZ R3, R244, R2 ;  /* 0x00000002f4037221 */ /* 0x000fe20000010000 */
[----:B------:R-:W1:Y:S01]  /*6180*/  LDSM.16.MT88.4 R12, [R194+0x6800] ;  /* 0x00680000c20c783b */ /* 0x000e620000004200 */
        /* <DEDUP_REMOVED lines=17> */
[C---:B---3--:R-:W-:Y:S01]  /*62a0*/  HMMA.16816.F32.BF16 R84, R64.reuse, R88, R92 ;  /* 0x000000584054723c */ /* 0x048fe2000004185c */
        /* <DEDUP_REMOVED lines=14> */
[----:B------:R-:W-:Y:S01]  /*6390*/  HMMA.16816.F32.BF16 R92, R64, R96, R60 ;  /* 0x00000060405c723c */ /* 0x000fe2000004183c */
[----:B------:R-:W-:-:S04]  /*63a0*/  FADD.FTZ R2, R148, R2 ;  /* 0x0000000294027221 */ /* 0x000fc80000010000 */
        /* <DEDUP_REMOVED lines=9> */
[----:B------:R-:W-:Y:S01]  /*6440*/  HMMA.16816.F32.BF16 R64, R64, R14, R32 ;  /* 0x0000000e4040723c */ /* 0x000fe20000041820 */
[----:B----4-:R-:W-:-:S04]  /*6450*/  @P4 IMAD.HI.U32 R4, R157, c[0x0][0x2c8], RZ ;  /* 0x0000b2009d044a27 */ /* 0x010fc800078e00ff */
[----:B------:R-:W-:Y:S01]  /*6460*/  IMAD.MOV.U32 R0, RZ, RZ, R157 ;  /* 0x000000ffff007224 */ /* 0x000fe200078e009d */
[----:B------:R-:W-:Y:S01]  /*6470*/  @P4 SHF.R.U32.HI R0, RZ, c[0x0][0x2cc], R4 ;  /* 0x0000b300ff004a19 */ /* 0x000fe20000011604 */
[----:B------:R-:W-:-:S03]  /*6480*/  FADD.FTZ R4, R145, R3 ;  /* 0x0000000391047221 */ /* 0x000fc60000010000 */
[----:B------:R-:W-:Y:S01]  /*6490*/  IADD3 R3, R0, R156, -R155 ;  /* 0x0000009c00037210 */ /* 0x000fe20007ffe89b */
[----:B------:R-:W-:Y:S02]  /*64a0*/  FADD.FTZ R0, R140, R2 ;  /* 0x000000028c007221 */ /* 0x000fe40000010000 */
[----:B------:R-:W-:Y:S02]  /*64b0*/  IMAD.MOV.U32 R2, RZ, RZ, RZ ;  /* 0x000000ffff027224 */ /* 0x000fe400078e00ff */
[----:B------:R-:W-:Y:S02]  /*64c0*/  FADD.FTZ R4, R137, R4 ;  /* 0x0000000489047221 */ /* 0x000fe40000010000 */
[----:B------:R-:W-:-:S04]  /*64d0*/  IMAD.HI R2, R3, -0x6db6db6d, R2 ;  /* 0x9249249303027827 */ /* 0x000fc800078e0202 */
[----:B------:R-:W-:Y:S02]  /*64e0*/  FADD.FTZ R3, R115, R4 ;  /* 0x0000000473037221 */ /* 0x000fe40000010000 */
[----:B------:R-:W-:Y:S02]  /*64f0*/  FADD.FTZ R0, R139, R0 ;  /* 0x000000008b007221 */ /* 0x000fe40000010000 */
[----:B------:R-:W-:Y:S02]  /*6500*/  FADD.FTZ R3, R112, R3 ;  /* 0x0000000370037221 */ /* 0x000fe40000010000 */
[----:B------:R-:W-:Y:S01]  /*6510*/  FADD.FTZ R4, R141, R0 ;  /* 0x000000008d047221 */ /* 0x000fe20000010000 */
[----:B------:R-:W-:Y:S01]  /*6520*/  SHF.R.U32.HI R0, RZ, 0x1f, R2 ;  /* 0x0000001fff007819 */ /* 0x000fe20000011602 */
[----:B------:R-:W-:-:S03]  /*6530*/  FADD.FTZ R3, R136, R3 ;  /* 0x0000000388037221 */ /* 0x000fc60000010000 */
[----:B------:R-:W-:Y:S01]  /*6540*/  LEA.HI.SX32 R2, R2, R0, 0x1a ;  /* 0x0000000002027211 */ /* 0x000fe200078fd2ff */
[----:B------:R-:W-:Y:S02]  /*6550*/  FADD.FTZ R0, R17, R4 ;  /* 0x0000000411007221 */ /* 0x000fe40000010000 */
[----:B------:R-:W-:Y:S01]  /*6560*/  FADD.FTZ R3, R16, R3 ;  /* 0x0000000310037221 */ /* 0x000fe20000010000 */
[----:B------:R-:W-:Y:S01]  /*6570*/  IMNMX R4, R151, R2, !PT ;  /* 0x0000000297047217 */ /* 0x000fe20007800200 */
[----:B------:R-:W-:Y:S02]  /*6580*/  FADD.FTZ R0, R18, R0 ;  /* 0x0000000012007221 */ /* 0x000fe40000010000 */
[----:B------:R-:W-:Y:S02]  /*6590*/  FADD.FTZ R2, R9, R3 ;  /* 0x0000000309027221 */ /* 0x000fe40000010000 */
[----:B------:R-:W-:Y:S02]  /*65a0*/  FADD.FTZ R0, R20, R0 ;  /* 0x0000000014007221 */ /* 0x000fe40000010000 */
[----:B------:R-:W-:-:S02]  /*65b0*/  FADD.FTZ R2, R10, R2 ;  /* 0x000000020a027221 */ /* 0x000fc40000010000 */
[----:B------:R-:W-:Y:S02]  /*65c0*/  FADD.FTZ R3, R19, R0 ;  /* 0x0000000013037221 */ /* 0x000fe40000010000 */
[----:B------:R-:W-:Y:S01]  /*65d0*/  FADD.FTZ R0, R8, R2 ;  /* 0x0000000208007221 */ /* 0x000fe20000010000 */
[----:B------:R1:W-:Y:S04]  /*65e0*/  STL [R1+0x3c], R4 ;  /* 0x00003c0401007387 */ /* 0x0003e80000100800 */
[----:B------:R1:W-:Y:S04]  /*65f0*/  STL [R1+0x20], R0 ;  /* 0x0000200001007387 */ /* 0x0003e80000100800 */
[----:B------:R1:W-:Y:S01]  /*6600*/  STL [R1+0x24], R3 ;  /* 0x0000240301007387 */ /* 0x0003e20000100800 */
[----:B------:R-:W-:Y:S11]  /*6610*/  ISETP.GE.AND P0, PT, R217, R4, PT ;  /* 0x00000004d900720c */ /* 0x000ff60003f06270 */
[----:B------:R-:W-:Y:S02]  /*6620*/  @!UPT UIADD3 URZ, URZ, URZ, URZ ;  /* 0x0000003f3f3ff290 */ /* 0x000fe4000fffe03f */
[----:B------:R-:W-:Y:S05]  /*6630*/  @!P0 BRA `(.L_x_2355) ;  /* 0x00003c4000008947 */ /* 0x000fea0003800000 */
[----:B------:R-:W2:Y:S01]  /*6640*/  LDL R151, [R1+0x90] ;  /* 0x0000900001977983 */ /* 0x000ea20000100800 */
[----:B------:R-:W-:Y:S01]  /*6650*/  IMAD.MOV.U32 R115, RZ, RZ, R113 ;  /* 0x000000ffff737224 */ /* 0x000fe200078e0071 */
[----:B-1----:R-:W-:Y:S02]  /*6660*/  MOV R3, R114 ;  /* 0x0000007200037202 */ /* 0x002fe40000000f00 */
[----:B------:R-:W-:Y:S01]  /*6670*/  MOV R214, R217 ;  /* 0x000000d900d67202 */ /* 0x000fe20000000f00 */
[----:B--2---:R-:W-:-:S05]  /*6680*/  IMAD.IADD R0, R151, 0x1, R157 ;  /* 0x0000000197007824 */ /* 0x004fca00078e029d */
[----:B------:R1:W-:Y:S02]  /*6690*/  STL [R1+0x38], R0 ;  /* 0x0000380001007387 */ /* 0x0003e40000100800 */
[----:B-1----:R-:W-:-:S05]  /*66a0*/  @P4 IMAD.HI.U32 R0, R0, c[0x0][0x2c8], RZ ;  /* 0x0000b20000004a27 */ /* 0x002fca00078e00ff */
[----:B------:R-:W-:-:S05]  /*66b0*/  @P4 SHF.R.U32.HI R0, RZ, c[0x0][0x2cc], R0 ;  /* 0x0000b300ff004a19 */ /* 0x000fca0000011600 */
[----:B------:R1:W-:Y:S02]  /*66c0*/  @P4 STL [R1+0x40], R0 ;  /* 0x0000400001004387 */ /* 0x0003e40000100800 */
.L_x_2360:
        /* <DEDUP_REMOVED lines=80> */
.L_x_2357:
[----:B-1-34-:R-:W-:Y:S05]  /*6bd0*/  BSYNC B0 ;  /* 0x0000000000007941 */ /* 0x01afea0003800000 */
.L_x_2356:
        /* <DEDUP_REMOVED lines=140> */
[----:B------:R-:W-:Y:S01]  /*74a0*/  HMMA.16816.F32.BF16 R56, R180, R154, R56 ;  /* 0x0000009ab438723c */ /* 0x000fe20000041838 */
[----:B------:R-:W5:Y:S07]  /*74b0*/  LDSM.16.M88.4 R152, [R189+0x6000] ;  /* 0x00600000bd98783b */ /* 0x000f6e0000000200 */
[C---:B------:R-:W-:Y:S08]  /*74c0*/  HMMA.16816.F32.BF16 R4, R184.reuse, R156, R4 ;  /* 0x0000009cb804723c */ /* 0x040ff00000041804 */
[C---:B------:R-:W-:Y:S01]  /*74d0*/  HMMA.16816.F32.BF16 R8, R184.reuse, R158, R8 ;  /* 0x0000009eb808723c */ /* 0x040fe20000041808 */
[----:B------:R-:W4:Y:S01]  /*74e0*/  LDSM.16.M88.4 R156, [R189+0x6800] ;  /* 0x00680000bd9c783b */ /* 0x000f220000000200 */
[----:B------:R-:W-:Y:S06]  /*74f0*/  DEPBAR.LE SB0, 0x0 ;  /* 0x000080000000791a */ /* 0x000fec0000000000 */
[C---:B-1----:R-:W-:Y:S01]  /*7500*/  HMMA.16816.F32.BF16 R12, R184.reuse, R136, R12 ;  /* 0x00000088b80c723c */ /* 0x042fe2000004180c */
[----:B------:R-:W-:Y:S07]  /*7510*/  BAR.SYNC.DEFER_BLOCKING 0x0 ;  /* 0x0000000000007b1d */ /* 0x000fee0000010000 */
[C---:B------:R-:W-:Y:S08]  /*7520*/  HMMA.16816.F32.BF16 R16, R184.reuse, R138, R16 ;  /* 0x0000008ab810723c */ /* 0x040ff00000041810 */
[C---:B--2---:R-:W-:Y:S08]  /*7530*/  HMMA.16816.F32.BF16 R20, R184.reuse, R140, R20 ;  /* 0x0000008cb814723c */ /* 0x044ff00000041814 */
[C---:B------:R-:W-:Y:S08]  /*7540*/  HMMA.16816.F32.BF16 R24, R184.reuse, R142, R24 ;  /* 0x0000008eb818723c */ /* 0x040ff00000041818 */
[C---:B---3--:R-:W-:Y:S08]  /*7550*/  HMMA.16816.F32.BF16 R28, R184.reuse, R144, R28 ;  /* 0x00000090b81c723c */ /* 0x048ff0000004181c */
[C---:B------:R-:W-:Y:S08]  /*7560*/  HMMA.16816.F32.BF16 R32, R184.reuse, R146, R32 ;  /* 0x00000092b820723c */ /* 0x040ff00000041820 */
[C---:B----4-:R-:W-:Y:S08]  /*7570*/  HMMA.16816.F32.BF16 R36, R184.reuse, R148, R36 ;  /* 0x00000094b824723c */ /* 0x050ff00000041824 */
[C---:B------:R-:W-:Y:S08]  /*7580*/  HMMA.16816.F32.BF16 R40, R184.reuse, R150, R40 ;  /* 0x00000096b828723c */ /* 0x040ff00000041828 */
[C---:B-----5:R-:W-:Y:S08]  /*7590*/  HMMA.16816.F32.BF16 R44, R184.reuse, R152, R44 ;  /* 0x00000098b82c723c */ /* 0x060ff0000004182c */
[C---:B------:R-:W-:Y:S08]  /*75a0*/  HMMA.16816.F32.BF16 R48, R184.reuse, R154, R48 ;  /* 0x0000009ab830723c */ /* 0x040ff00000041830 */
[C---:B------:R-:W-:Y:S08]  /*75b0*/  HMMA.16816.F32.BF16 R52, R184.reuse, R156, R52 ;  /* 0x0000009cb834723c */ /* 0x040ff00000041834 */
[----:B------:R-:W-:Y:S01]  /*75c0*/  HMMA.16816.F32.BF16 R56, R184, R158, R56 ;  /* 0x0000009eb838723c */ /* 0x000fe20000041838 */
[----:B------:R-:W-:Y:S07]  /*75d0*/  @!UPT UIADD3 URZ, URZ, URZ, URZ ;  /* 0x0000003f3f3ff290 */ /* 0x000fee000fffe03f */
[----:B------:R-:W-:-:S11]  /*75e0*/  @!P0 BRA `(.L_x_2359) ;  /* 0x0000036000008947 */ /* 0x000fd60003800000 */
[----:B------:R-:W-:Y:S01]  /*75f0*/  IADD3 R0, R214, -0x1, RZ ;  /* 0xffffffffd6007810 */ /* 0x000fe20007ffe0ff */
        /* <DEDUP_REMOVED lines=53> */
.L_x_2359:
[----:B------:R-:W-:Y:S05]  /*7950*/  BSYNC B0 ;  /* 0x0000000000007941 */ /* 0x000fea0003800000 */
.L_x_2358:
[----:B------:R-:W-:Y:S01]  /*7960*/  IMAD.MOV.U32 R0, RZ, RZ, c[0x0][0x2c4] ;  /* 0x0000b100ff007624 */ /* 0x000fe200078e00ff */
[----:B------:R-:W2:Y:S04]  /*7970*/  LDL R2, [R1+0x40] ;  /* 0x0000400001027983 */ /* 0x000ea80000100800 */
[----:B------:R-:W-:Y:S01]  /*7980*/  ISETP.NE.AND P0, PT, R0, 0x1, PT ;  /* 0x000000010000780c */ /* 0x000fe20003f05270 */
[----:B-1----:R-:W3:Y:S04]  /*7990*/  LDL R137, [R1+0x58] ;  /* 0x0000580001897983 */ /* 0x002ee80000100800 */
[----:B------:R1:W2:Y:S04]  /*79a0*/  LDL R0, [R1+0x38] ;  /* 0x0000380001007983 */ /* 0x0002a80000100800 */
[----:B------:R-:W4:Y:S04]  /*79b0*/  LDL R136, [R1+0x4c] ;  /* 0x00004c0001887983 */ /* 0x000f280000100800 */
[----:B------:R-:W4:Y:S04]  /*79c0*/  LDL R114, [R1+0x44] ;  /* 0x0000440001727983 */ /* 0x000f280000100800 */
        /* <DEDUP_REMOVED lines=58> */
[----:B------:R-:W-:Y:S01]  /*7d70*/  ISETP.GT.AND P3, PT, R112, 0x18, PT ;  /* 0x000000187000780c */ /* 0x000fe20003f64270 */
[----:B------:R-:W-:Y:S01]  /*7d80*/  LDSM.16.MT88.4 R12, [R191] ;  /* 0x00000000bf0c783b */ /* 0x000fe20000004200 */
        /* <DEDUP_REMOVED lines=19> */
[----:B------:R-:W-:Y:S02]  /*7ec0*/  FMNMX.FTZ R2, R163, R2, !PT ;  /* 0x00000002a3027209 */ /* 0x000fe40007810000 */
[----:B------:R-:W-:Y:S02]  /*7ed0*/  ISETP.GT.AND P0, PT, R0, 0x39, PT ;  /* 0x000000390000780c */ /* 0x000fe40003f04270 */
[----:B------:R-:W-:Y:S02]  /*7ee0*/  FSEL R215, R34, -INF , P1 ;  /* 0xff80000022d77808 */ /* 0x000fe40000800000 */
[----:B------:R-:W-:Y:S02]  /*7ef0*/  FSEL R150, R21, -INF , P2 ;  /* 0xff80000015967808 */ /* 0x000fe40001000000 */
[----:B------:R-:W-:Y:S01]  /*7f00*/  FMNMX.FTZ R4, R151, R4, !PT ;  /* 0x0000000497047209 */ /* 0x000fe20007810000 */
[----:B------:R-:W-:Y:S01]  /*7f10*/  LDSM.16.MT88.4 R20, [R193] ;  /* 0x00000000c114783b */ /* 0x000fe20000004200 */
[----:B------:R-:W-:Y:S02]  /*7f20*/  ISETP.GT.AND P3, PT, R112, 0x28, PT ;  /* 0x000000287000780c */ /* 0x000fe40003f64270 */
[----:B------:R-:W-:Y:S02]  /*7f30*/  FSEL R217, R35, -INF , P0 ;  /* 0xff80000023d97808 */ /* 0x000fe40000000000 */
[----:B------:R-:W-:Y:S02]  /*7f40*/  ISETP.GT.AND P1, PT, R0, 0x40, PT ;  /* 0x000000400000780c */ /* 0x000fe40003f24270 */
[----:B------:R-:W-:Y:S02]  /*7f50*/  ISETP.GT.AND P2, PT, R112, 0x29, PT ;  /* 0x000000297000780c */ /* 0x000fe40003f44270 */
[----:B------:R-:W-:Y:S02]  /*7f60*/  FMNMX.FTZ R5, R215, R2, !PT ;  /* 0x00000002d7057209 */ /* 0x000fe40007810000 */
[----:B------:R-:W-:Y:S02]  /*7f70*/  FSEL R154, R24, -INF , P3 ;  /* 0xff800000189a7808 */ /* 0x000fe40001800000 */
[----:B------:R-:W-:Y:S02]  /*7f80*/  FMNMX.FTZ R2, R150, R4, !PT ;  /* 0x0000000496027209 */ /* 0x000fe40007810000 */
[----:B------:R-:W-:Y:S02]  /*7f90*/  FSEL R224, R38, -INF , P1 ;  /* 0xff80000026e07808 */ /* 0x000fe40000800000 */
[----:B------:R-:W-:Y:S02]  /*7fa0*/  FSEL R155, R25, -INF , P2 ;  /* 0xff800000199b7808 */ /* 0x000fe40001000000 */
[----:B------:R-:W-:Y:S02]  /*7fb0*/  ISETP.GT.AND P2, PT, R112, 0x31, PT ;  /* 0x000000317000780c */ /* 0x000fe40003f44270 */
[----:B------:R-:W-:Y:S02]  /*7fc0*/  ISETP.GT.AND P0, PT, R0, 0x41, PT ;  /* 0x000000410000780c */ /* 0x000fe40003f04270 */
[----:B------:R-:W-:Y:S02]  /*7fd0*/  FMNMX.FTZ R5, R217, R5, !PT ;  /* 0x00000005d9057209 */ /* 0x000fe40007810000 */
[----:B------:R-:W-:Y:S02]  /*7fe0*/  ISETP.GT.AND P3, PT, R112, 0x30, PT ;  /* 0x000000307000780c */ /* 0x000fe40003f64270 */
[----:B------:R-:W-:Y:S02]  /*7ff0*/  FMNMX.FTZ R4, R154, R2, !PT ;  /* 0x000000029a047209 */ /* 0x000fe40007810000 */
[----:B------:R-:W-:Y:S02]  /*8000*/  FSEL R159, R29, -INF , P2 ;  /* 0xff8000001d9f7808 */ /* 0x000fe40001000000 */
[----:B------:R-:W-:Y:S02]  /*8010*/  FSEL R225, R39, -INF , P0 ;  /* 0xff80000027e17808 */ /* 0x000fe40000000000 */
[----:B------:R-:W-:Y:S02]  /*8020*/  ISETP.GT.AND P2, PT, R112, 0x39, PT ;  /* 0x000000397000780c */ /* 0x000fe40003f44270 */
[----:B------:R-:W-:Y:S02]  /*8030*/  ISETP.GT.AND P1, PT, R0, 0x48, PT ;  /* 0x000000480000780c */ /* 0x000fe40003f24270 */
[----:B------:R-:W-:Y:S02]  /*8040*/  FMNMX.FTZ R2, R224, R5, !PT ;  /* 0x00000005e0027209 */ /* 0x000fe40007810000 */
[----:B------:R-:W-:Y:S02]  /*8050*/  FSEL R158, R28, -INF , P3 ;  /* 0xff8000001c9e7808 */ /* 0x000fe40001800000 */
[----:B------:R-:W-:Y:S01]  /*8060*/  FMNMX.FTZ R4, R155, R4, !PT ;  /* 0x000000049b047209 */ /* 0x000fe20007810000 */
[----:B------:R-:W-:Y:S01]  /*8070*/  LDSM.16.MT88.4 R28, [R192] ;  /* 0x00000000c01c783b */ /* 0x000fe20000004200 */
[C---:B------:R-:W-:Y:S02]  /*8080*/  ISETP.GT.AND P3, PT, R112.reuse, 0x38, PT ;  /* 0x000000387000780c */ /* 0x040fe40003f64270 */
[----:B------:R-:W-:Y:S02]  /*8090*/  FSEL R162, R33, -INF , P2 ;  /* 0xff80000021a27808 */ /* 0x000fe40001000000 */
[----:B------:R-:W-:Y:S02]  /*80a0*/  ISETP.GT.AND P2, PT, R112, 0x41, PT ;  /* 0x000000417000780c */ /* 0x000fe40003f44270 */
[----:B------:R-:W-:Y:S02]  /*80b0*/  ISETP.GT.AND P0, PT, R0, 0x49, PT ;  /* 0x000000490000780c */ /* 0x000fe40003f04270 */
[----:B------:R-:W-:Y:S02]  /*80c0*/  FSEL R235, R42, -INF , P1 ;  /* 0xff8000002aeb7808 */ /* 0x000fe40000800000 */
[----:B------:R-:W-:Y:S02]  /*80d0*/  FMNMX.FTZ R2, R225, R2, !PT ;  /* 0x00000002e1027209 */ /* 0x000fe40007810000 */
[----:B------:R-:W-:Y:S02]  /*80e0*/  FMNMX.FTZ R5, R158, R4, !PT ;  /* 0x000000049e057209 */ /* 0x000fe40007810000 */
[----:B------:R-:W-:Y:S02]  /*80f0*/  FSEL R221, R37, -INF , P2 ;  /* 0xff80000025dd7808 */ /* 0x000fe40001000000 */
[----:B------:R-:W-:Y:S02]  /*8100*/  FSEL R161, R32, -INF , P3 ;  /* 0xff80000020a17808 */ /* 0x000fe40001800000 */
[C---:B------:R-:W-:Y:S02]  /*8110*/  ISETP.GT.AND P3, PT, R112.reuse, 0x40, PT ;  /* 0x000000407000780c */ /* 0x040fe40003f64270 */
[----:B------:R-:W-:Y:S02]  /*8120*/  ISETP.GT.AND P2, PT, R112, 0x49, PT ;  /* 0x000000497000780c */ /* 0x000fe40003f44270 */
[----:B------:R-:W-:Y:S02]  /*8130*/  FSEL R240, R43, -INF , P0 ;  /* 0xff8000002bf07808 */ /* 0x000fe40000000000 */
[----:B------:R-:W-:Y:S02]  /*8140*/  ISETP.GT.AND P0, PT, R0, 0x50, PT ;  /* 0x000000500000780c */ /* 0x000fe40003f04270 */
[----:B------:R-:W-:Y:S02]  /*8150*/  FMNMX.FTZ R2, R235, R2, !PT ;  /* 0x00000002eb027209 */ /* 0x000fe40007810000 */
[----:B------:R-:W-:Y:S02]  /*8160*/  FMNMX.FTZ R5, R159, R5, !PT ;  /* 0x000000059f057209 */ /* 0x000fe40007810000 */
[----:B------:R-:W-:Y:S02]  /*8170*/  FSEL R219, R36, -INF , P3 ;  /* 0xff80000024db7808 */ /* 0x000fe40001800000 */
[----:B------:R-:W-:Y:S01]  /*8180*/  FSEL R243, R46, -INF , P0 ;  /* 0xff8000002ef37808 */ /* 0x000fe20000000000 */
[----:B------:R-:W-:Y:S01]  /*8190*/  LDSM.16.MT88.4 R36, [R196] ;  /* 0x00000000c424783b */ /* 0x000fe20000004200 */
[----:B------:R-:W-:Y:S02]  /*81a0*/  FSEL R227, R41, -INF , P2 ;  /* 0xff80000029e37808 */ /* 0x000fe40001000000 */
[----:B------:R-:W-:Y:S02]  /*81b0*/  ISETP.GT.AND P2, PT, R0, 0x51, PT ;  /* 0x000000510000780c */ /* 0x000fe40003f44270 */
        /* <DEDUP_REMOVED lines=12> */
[C---:B------:R-:W-:Y:S02]  /*8280*/  ISETP.GT.AND P1, PT, R0.reuse, 0x60, PT ;  /* 0x000000600000780c */ /* 0x040fe40003f24270 */
[C---:B------:R-:W-:Y:S02]  /*8290*/  ISETP.GT.AND P0, PT, R0.reuse, 0x61, PT ;  /* 0x000000610000780c */ /* 0x040fe40003f04270 */
[C---:B------:R-:W-:Y:S02]  /*82a0*/  ISETP.GT.AND P2, PT, R0.reuse, 0x68, PT ;  /* 0x000000680000780c */ /* 0x040fe40003f44270 */
        /* <DEDUP_REMOVED lines=17> */
[----:B------:R-:W-:Y:S01]  /*83c0*/  LDSM.16.MT88.4 R44, [R191+0x3800] ;  /* 0x00380000bf2c783b */ /* 0x000fe20000004200 */
        /* <DEDUP_REMOVED lines=9> */
[C---:B------:R-:W-:Y:S02]  /*8460*/  ISETP.GT.AND P1, PT, R112.reuse, 0x60, PT ;  /* 0x000000607000780c */ /* 0x040fe40003f24270 */
[----:B------:R-:W-:Y:S02]  /*8470*/  FSEL R232, R49, -INF , P0 ;  /* 0xff80000031e87808 */ /* 0x000fe40000000000 */
[----:B------:R-:W-:Y:S02]  /*8480*/  ISETP.GT.AND P0, PT, R112, 0x61, PT ;  /* 0x000000617000780c */ /* 0x000fe40003f04270 */
[----:B------:R-:W-:Y:S02]  /*8490*/  FSEL R231, R52, -INF , P1 ;  /* 0xff80000034e77808 */ /* 0x000fe40000800000 */
[----:B------:R-:W-:Y:S02]  /*84a0*/  FSEL R230, R53, -INF , P0 ;  /* 0xff80000035e67808 */ /* 0x000fe40000000000 */
[C---:B------:R-:W-:Y:S01]  /*84b0*/  ISETP.GT.AND P1, PT, R112.reuse, 0x68, PT ;  /* 0x000000687000780c */ /* 0x040fe20003f24270 */
[----:B------:R-:W-:Y:S01]  /*84c0*/  LDSM.16.MT88.4 R52, [R193+0x3800] ;  /* 0x00380000c134783b */ /* 0x000fe20000004200 */
[----:B------:R-:W-:Y:S02]  /*84d0*/  ISETP.GT.AND P0, PT, R112, 0x69, PT ;  /* 0x000000697000780c */ /* 0x000fe40003f04270 */
[----:B------:R-:W-:Y:S02]  /*84e0*/  FMNMX.FTZ R4, R232, R4, !PT ;  /* 0x00000004e8047209 */ /* 0x000fe40007810000 */
[----:B------:R-:W-:Y:S02]  /*84f0*/  FSEL R228, R57, -INF , P0 ;  /* 0xff80000039e47808 */ /* 0x000fe40000000000 */
        /* <DEDUP_REMOVED lines=15> */
[----:B------:R3:W-:Y:S02]  /*85f0*/  MUFU.EX2 R244, R0 ;  /* 0x0000000000f47308 */ /* 0x0007e40000000800 */
[--C-:B---3--:R-:W-:Y:S01]  /*8600*/  FFMA.FTZ R0, R114, c[0x0][0x2d0], -R141.reuse ;  /* 0x0000b40072007a23 */ /* 0x108fe2000001088d */
[----:B--2---:R-:W-:Y:S07]  /*8610*/  FMNMX.FTZ R114, R4, R2, !PT ;  /* 0x0000000204727209 */ /* 0x004fee0007810000 */
[----:B------:R2:W3:Y:S01]  /*8620*/  MUFU.EX2 R247, R0 ;  /* 0x0000000000f77308 */ /* 0x0004e20000000800 */
[C---:B------:R-:W-:Y:S01]  /*8630*/  FSETP.NEU.FTZ.AND P1, PT, R114.reuse, -INF , PT ;  /* 0xff8000007200780b */ /* 0x040fe20003f3d000 */
[----:B------:R-:W-:Y:S05]  /*8640*/  FMUL.FTZ R2, R114, c[0x0][0x2d0] ;  /* 0x0000b40072027a20 */ /* 0x000fea0000410000 */
[----:B------:R-:W-:Y:S05]  /*8650*/  FSEL R140, R2, RZ, P1 ;  /* 0x000000ff028c7208 */ /* 0x000fea0000800000 */
[--C-:B------:R-:W-:Y:S02]  /*8660*/  FFMA.FTZ R2, R9, c[0x0][0x2d0], -R140.reuse ;  /* 0x0000b40009027a23 */ /* 0x100fe4000001088c */
[--C-:B------:R-:W-:Y:S02]  /*8670*/  FFMA.FTZ R4, R137, c[0x0][0x2d0], -R140.reuse ;  /* 0x0000b40089047a23 */ /* 0x100fe4000001088c */
[----:B------:R4:W-:Y:S01]  /*8680*/  MUFU.EX2 R233, R2 ;  /* 0x0000000200e97308 */ /* 0x0009e20000000800 */
[--C-:B------:R-:W-:Y:S02]  /*8690*/  FFMA.FTZ R5, R136, c[0x0][0x2d0], -R140.reuse ;  /* 0x0000b40088057a23 */ /* 0x100fe4000001088c */
[--C-:B--2---:R-:W-:Y:S01]  /*86a0*/  FFMA.FTZ R0, R7, c[0x0][0x2d0], -R141.reuse ;  /* 0x0000b40007007a23 */ /* 0x104fe2000001088d */
[----:B---3--:R-:W-:Y:S06]  /*86b0*/  F2FP.BF16.PACK_AB R137, R247, R244 ;  /* 0x000000f4f789723e */ /* 0x008fec00000010ff */
[----:B------:R-:W-:Y:S10]  /*86c0*/  MUFU.EX2 R138, R4 ;  /* 0x00000004008a7308 */ /* 0x000ff40000000800 */
[----:B------:R2:W-:Y:S01]  /*86d0*/  MUFU.EX2 R241, R0 ;  /* 0x0000000000f17308 */ /* 0x0005e20000000800 */
[----:B----4-:R-:W-:Y:S09]  /*86e0*/  FSEL R2, R112, RZ, P0 ;  /* 0x000000ff70027208 */ /* 0x010ff20000000000 */
[----:B------:R-:W-:Y:S01]  /*86f0*/  MUFU.EX2 R245, R5 ;  /* 0x0000000500f57308 */ /* 0x000fe20000000800 */
[----:B--2---:R-:W-:Y:S09]  /*8700*/  FFMA.FTZ R0, R11, c[0x0][0x2d0], -R141 ;  /* 0x0000b4000b007a23 */ /* 0x004ff2000001088d */
[----:B------:R2:W3:Y:S02]  /*8710*/  MUFU.EX2 R236, R0 ;  /* 0x0000000000ec7308 */ /* 0x0004e40000000800 */
[--C-:B--2---:R-:W-:Y:S01]  /*8720*/  FFMA.FTZ R0, R8, c[0x0][0x2d0], -R140.reuse ;  /* 0x0000b40008007a23 */ /* 0x104fe2000001088c */
[----:B---3--:R-:W-:Y:S07]  /*8730*/  F2FP.BF16.PACK_AB R139, R236, R241 ;  /* 0x000000f1ec8b723e */ /* 0x008fee00000010ff */
[----:B------:R2:W-:Y:S02]  /*8740*/  MUFU.EX2 R237, R0 ;  /* 0x0000000000ed7308 */ /* 0x0005e40000000800 */
[----:B--2---:R-:W-:Y:S05]  /*8750*/  FSEL R0, R114, RZ, P1 ;  /* 0x000000ff72007208 */ /* 0x004fea0000800000 */
[----:B------:R-:W-:Y:S04]  /*8760*/  FADD.FTZ R0, -R0, R3 ;  /* 0x0000000300007221 */ /* 0x000fe80000010100 */
[----:B------:R-:W-:Y:S04]  /*8770*/  FMUL.FTZ R0, R0, c[0x0][0x2d0] ;  /* 0x0000b40000007a20 */ /* 0x000fe80000410000 */
[----:B------:R2:W3:Y:S02]  /*8780*/  MUFU.EX2 R3, R0 ;  /* 0x0000000000037308 */ /* 0x0004e40000000800 */
[----:B--2---:R-:W-:Y:S02]  /*8790*/  FADD.FTZ R0, -R2, R115 ;  /* 0x0000007302007221 */ /* 0x004fe40000010100 */
[----:B------:R-:W-:Y:S02]  /*87a0*/  FFMA.FTZ R2, R142, c[0x0][0x2d0], -R140 ;  /* 0x0000b4008e027a23 */ /* 0x000fe4000001088c */
[C---:B---3--:R-:W-:Y:S04]  /*87b0*/  FMUL.FTZ R9, R3.reuse, R121 ;  /* 0x0000007903097220 */ /* 0x048fe80000410000 */
[----:B------:R2:W-:Y:S01]  /*87c0*/  MUFU.EX2 R121, R2 ;  /* 0x0000000200797308 */ /* 0x0005e20000000800 */
[C---:B------:R-:W-:Y:S02]  /*87d0*/  FMUL.FTZ R4, R3.reuse, R116 ;  /* 0x0000007403047220 */ /* 0x040fe40000410000 */
[----:B------:R-:W-:Y:S02]  /*87e0*/  FMUL.FTZ R0, R0, c[0x0][0x2d0] ;  /* 0x0000b40000007a20 */ /* 0x000fe40000410000 */
[C---:B------:R-:W-:Y:S02]  /*87f0*/  FMUL.FTZ R57, R3.reuse, R109 ;  /* 0x0000006d03397220 */ /* 0x040fe40000410000 */
[C---:B------:R-:W-:Y:S02]  /*8800*/  FMUL.FTZ R8, R3.reuse, R120 ;  /* 0x0000007803087220 */ /* 0x040fe40000410000 */
[----:B------:R-:W-:Y:S01]  /*8810*/  IMAD.MOV.U32 R120, RZ, RZ, R241 ;  /* 0x000000ffff787224 */ /* 0x000fe200078e00f1 */
[----:B------:R-:W3:Y:S01]  /*8820*/  MUFU.EX2 R0, R0 ;  /* 0x0000000000007308 */ /* 0x000ee20000000800 */
[----:B------:R-:W-:Y:S02]  /*8830*/  FMUL.FTZ R56, R3, R108 ;  /* 0x0000006c03387220 */ /* 0x000fe40000410000 */
[----:B------:R-:W-:Y:S01]  /*8840*/  IMAD.MOV.U32 R115, RZ, RZ, R138 ;  /* 0x000000ffff737224 */ /* 0x000fe200078e008a */
[----:B------:R-:W-:Y:S01]  /*8850*/  F2FP.BF16.PACK_AB R138, R233, R237 ;  /* 0x000000ede98a723e */ /* 0x000fe200000010ff */
[C---:B------:R-:W-:Y:S02]  /*8860*/  FMUL.FTZ R5, R3.reuse, R117 ;  /* 0x0000007503057220 */ /* 0x040fe40000410000 */
[----:B------:R-:W-:Y:S01]  /*8870*/  FMUL.FTZ R16, R3, R72 ;  /* 0x0000004803107220 */ /* 0x000fe20000410000 */
[----:B------:R-:W-:Y:S01]  /*8880*/  F2FP.BF16.PACK_AB R136, R115, R245 ;  /* 0x000000f57388723e */ /* 0x000fe200000010ff */
[C---:B------:R-:W-:Y:S02]  /*8890*/  FMUL.FTZ R17, R3.reuse, R73 ;  /* 0x0000004903117220 */ /* 0x040fe40000410000 */
[C---:B------:R-:W-:Y:S02]  /*88a0*/  FMUL.FTZ R24, R3.reuse, R80 ;  /* 0x0000005003187220 */ /* 0x040fe40000410000 */
[----:B------:R-:W-:Y:S02]  /*88b0*/  FMUL.FTZ R25, R3, R81 ;  /* 0x0000005103197220 */ /* 0x000fe40000410000 */
[----:B--2---:R-:W-:Y:S02]  /*88c0*/  FFMA.FTZ R2, R143, c[0x0][0x2d0], -R140 ;  /* 0x0000b4008f027a23 */ /* 0x004fe4000001088c */
[----:B------:R-:W-:Y:S02]  /*88d0*/  IMAD.MOV.U32 R117, RZ, RZ, R233 ;  /* 0x000000ffff757224 */ /* 0x000fe400078e00e9 */
[----:B------:R2:W4:Y:S01]  /*88e0*/  MUFU.EX2 R242, R2 ;  /* 0x0000000200f27308 */ /* 0x0005220000000800 */
[C---:B------:R-:W-:Y:S02]  /*88f0*/  FMUL.FTZ R33, R3.reuse, R89 ;  /* 0x0000005903217220 */ /* 0x040fe40000410000 */
[C---:B------:R-:W-:Y:S02]  /*8900*/  FMUL.FTZ R32, R3.reuse, R88 ;  /* 0x0000005803207220 */ /* 0x040fe40000410000 */
[C---:B---3--:R-:W-:Y:S02]  /*8910*/  FMUL.FTZ R58, R0.reuse, R110 ;  /* 0x0000006e003a7220 */ /* 0x048fe40000410000 */
[C---:B------:R-:W-:Y:S02]  /*8920*/  FMUL.FTZ R59, R0.reuse, R111 ;  /* 0x0000006f003b7220 */ /* 0x040fe40000410000 */
[C---:B------:R-:W-:Y:S02]  /*8930*/  FMUL.FTZ R6, R0.reuse, R118 ;  /* 0x0000007600067220 */ /* 0x040fe40000410000 */
[C---:B------:R-:W-:Y:S02]  /*8940*/  FMUL.FTZ R7, R0.reuse, R119 ;  /* 0x0000007700077220 */ /* 0x040fe40000410000 */
[----:B------:R-:W-:Y:S02]  /*8950*/  IMAD.MOV.U32 R119, RZ, RZ, R237 ;  /* 0x000000ffff777224 */ /* 0x000fe400078e00ed */
[C---:B------:R-:W-:Y:S02]  /*8960*/  FMUL.FTZ R18, R0.reuse, R74 ;  /* 0x0000004a00127220 */ /* 0x040fe40000410000 */
[C---:B------:R-:W-:Y:S01]  /*8970*/  FMUL.FTZ R19, R0.reuse, R75 ;  /* 0x0000004b00137220 */ /* 0x040fe20000410000 */
[C---:B------:R-:W-:Y:S01]  /*8980*/  HMMA.16816.F32.BF16 R4, R136.reuse, R12, R4 ;  /* 0x0000000c8804723c */ /* 0x040fe20000041804 */
[----:B------:R-:W-:Y:S04]  /*8990*/  LDSM.16.MT88.4 R72, [R194+0x3800] ;  /* 0x00380000c248783b */ /* 0x000fe80000004200 */
[----:B------:R-:W-:Y:S02]  /*89a0*/  FMUL.FTZ R10, R0, R122 ;  /* 0x0000007a000a7220 */ /* 0x000fe40000410000 */
[----:B--2---:R-:W-:Y:S02]  /*89b0*/  FFMA.FTZ R2, R144, c[0x0][0x2d0], -R141 ;  /* 0x0000b40090027a23 */ /* 0x004fe4000001088d */
[----:B----4-:R-:W-:Y:S02]  /*89c0*/  IMAD.MOV.U32 R111, RZ, RZ, R242 ;  /* 0x000000ffff6f7224 */ /* 0x010fe400078e00f2 */
[----:B------:R2:W-:Y:S01]  /*89d0*/  MUFU.EX2 R116, R2 ;  /* 0x0000000200747308 */ /* 0x0005e20000000800 */
[C---:B------:R-:W-:Y:S02]  /*89e0*/  FMUL.FTZ R11, R0.reuse, R123 ;  /* 0x0000007b000b7220 */ /* 0x040fe40000410000 */
[C---:B------:R-:W-:Y:S02]  /*89f0*/  FMUL.FTZ R12, R3.reuse, R68 ;  /* 0x00000044030c7220 */ /* 0x040fe40000410000 */
[----:B------:R-:W-:Y:S02]  /*8a00*/  FMUL.FTZ R13, R3, R69 ;  /* 0x00000045030d7220 */ /* 0x000fe40000410000 */
[C---:B------:R-:W-:Y:S01]  /*8a10*/  FMUL.FTZ R26, R0.reuse, R82 ;  /* 0x00000052001a7220 */ /* 0x040fe20000410000 */
[C---:B------:R-:W-:Y:S03]  /*8a20*/  HMMA.16816.F32.BF16 R8, R136.reuse, R14, R8 ;  /* 0x0000000e8808723c */ /* 0x040fe60000041808 */
[----:B------:R-:W-:Y:S02]  /*8a30*/  IMAD.MOV.U32 R118, RZ, RZ, R236 ;  /* 0x000000ffff767224 */ /* 0x000fe400078e00ec */
[C---:B------:R-:W-:Y:S02]  /*8a40*/  FMUL.FTZ R27, R0.reuse, R83 ;  /* 0x00000053001b7220 */ /* 0x040fe40000410000 */
[C---:B------:R-:W-:Y:S01]  /*8a50*/  FMUL.FTZ R14, R0.reuse, R70 ;  /* 0x00000046000e7220 */ /* 0x040fe20000410000 */
[----:B------:R-:W-:Y:S01]  /*8a60*/  LDSM.16.MT88.4 R80, [R193+0x800] ;  /* 0x00080000c150783b */ /* 0x000fe20000004200 */
[C---:B------:R-:W-:Y:S03]  /*8a70*/  FMUL.FTZ R15, R0.reuse, R71 ;  /* 0x00000047000f7220 */ /* 0x040fe60000410000 */
[C---:B------:R-:W-:Y:S02]  /*8a80*/  FMUL.FTZ R35, R0.reuse, R91 ;  /* 0x0000005b00237220 */ /* 0x040fe40000410000 */
[----:B------:R-:W-:Y:S02]  /*8a90*/  IMAD.MOV.U32 R122, RZ, RZ, R223 ;  /* 0x000000ffff7a7224 */ /* 0x000fe400078e00df */
[C---:B------:R-:W-:Y:S01]  /*8aa0*/  HMMA.16816.F32.BF16 R12, R136.reuse, R20, R12 ;  /* 0x00000014880c723c */ /* 0x040fe2000004180c */
[----:B------:R-:W3:Y:S02]  /*8ab0*/  LDSM.16.MT88.4 R68, [R192+0x3800] ;  /* 0x00380000c044783b */ /* 0x000ee40000004200 */
[--C-:B--2---:R-:W-:Y:S02]  /*8ac0*/  FFMA.FTZ R2, R145, c[0x0][0x2d0], -R141.reuse ;  /* 0x0000b40091027a23 */ /* 0x104fe4000001088d */
[----:B------:R-:W-:Y:S02]  /*8ad0*/  IMAD.MOV.U32 R123, RZ, RZ, R222 ;  /* 0x000000ffff7b7224 */ /* 0x000fe400078e00de */
[----:B------:R2:W4:Y:S01]  /*8ae0*/  MUFU.EX2 R252, R2 ;  /* 0x0000000200fc7308 */ /* 0x0005220000000800 */
[C---:B------:R-:W-:Y:S04]  /*8af0*/  HMMA.16816.F32.BF16 R16, R136.reuse, R22, R16 ;  /* 0x000000168810723c */ /* 0x040fe80000041810 */
[C---:B------:R-:W-:Y:S02]  /*8b00*/  FMUL.FTZ R20, R3.reuse, R76 ;  /* 0x0000004c03147220 */ /* 0x040fe40000410000 */
[C---:B------:R-:W-:Y:S02]  /*8b10*/  FMUL.FTZ R21, R3.reuse, R77 ;  /* 0x0000004d03157220 */ /* 0x040fe40000410000 */
[C---:B------:R-:W-:Y:S04]  /*8b20*/  FMUL.FTZ R22, R0.reuse, R78 ;  /* 0x0000004e00167220 */ /* 0x040fe80000410000 */
[----:B------:R-:W-:Y:S02]  /*8b30*/  FMUL.FTZ R23, R0, R79 ;  /* 0x0000004f00177220 */ /* 0x000fe40000410000 */
[----:B------:R-:W2:Y:S01]  /*8b40*/  LDSM.16.MT88.4 R76, [R191+0x800] ;  /* 0x00080000bf4c783b */ /* 0x000ea20000004200 */
[--C-:B------:R-:W-:Y:S02]  /*8b50*/  FFMA.FTZ R89, R234, c[0x0][0x2d0], -R140.reuse ;  /* 0x0000b400ea597a23 */ /* 0x100fe4000001088c */
[----:B------:R-:W-:Y:S02]  /*8b60*/  FMUL.FTZ R34, R0, R90 ;  /* 0x0000005a00227220 */ /* 0x000fe40000410000 */
[C---:B------:R-:W-:Y:S03]  /*8b70*/  HMMA.16816.F32.BF16 R20, R136.reuse, R28, R20 ;  /* 0x0000001c8814723c */ /* 0x040fe60000041814 */
[--C-:B------:R-:W-:Y:S02]  /*8b80*/  FFMA.FTZ R90, R232, c[0x0][0x2d0], -R140.reuse ;  /* 0x0000b400e85a7a23 */ /* 0x100fe4000001088c */
[--C-:B--2---:R-:W-:Y:S02]  /*8b90*/  FFMA.FTZ R2, R146, c[0x0][0x2d0], -R140.reuse ;  /* 0x0000b40092027a23 */ /* 0x104fe4000001088c */
[C---:B------:R-:W-:Y:S01]  /*8ba0*/  FMUL.FTZ R28, R3.reuse, R84 ;  /* 0x00000054031c7220 */ /* 0x040fe20000410000 */
[C---:B------:R-:W-:Y:S01]  /*8bb0*/  HMMA.16816.F32.BF16 R24, R136.reuse, R30, R24 ;  /* 0x0000001e8818723c */ /* 0x040fe20000041818 */
[----:B------:R2:W-:Y:S03]  /*8bc0*/  MUFU.EX2 R251, R2 ;  /* 0x0000000200fb7308 */ /* 0x0005e60000000800 */
[C---:B------:R-:W-:Y:S02]  /*8bd0*/  FMUL.FTZ R29, R3.reuse, R85 ;  /* 0x00000055031d7220 */ /* 0x040fe40000410000 */
[----:B------:R-:W-:Y:S02]  /*8be0*/  FMUL.FTZ R40, R3, R96 ;  /* 0x0000006003287220 */ /* 0x000fe40000410000 */
[C---:B------:R-:W-:Y:S04]  /*8bf0*/  FMUL.FTZ R30, R0.reuse, R86 ;  /* 0x00000056001e7220 */ /* 0x040fe80000410000 */
[----:B------:R-:W-:Y:S02]  /*8c00*/  FMUL.FTZ R31, R0, R87 ;  /* 0x00000057001f7220 */ /* 0x000fe40000410000 */
[----:B------:R-:W1:Y:S01]  /*8c10*/  LDSM.16.MT88.4 R84, [R192+0x800] ;  /* 0x00080000c054783b */ /* 0x000e620000004200 */
[--C-:B------:R-:W-:Y:S02]  /*8c20*/  FFMA.FTZ R96, R123, c[0x0][0x2d0], -R141.reuse ;  /* 0x0000b4007b607a23 */ /* 0x100fe4000001088d */
[----:B------:R-:W-:Y:S02]  /*8c30*/  FMUL.FTZ R41, R3, R97 ;  /* 0x0000006103297220 */ /* 0x000fe40000410000 */
[C---:B------:R-:W-:Y:S01]  /*8c40*/  HMMA.16816.F32.BF16 R28, R136.reuse, R36, R28 ;  /* 0x00000024881c723c */ /* 0x040fe2000004181c */
[----:B------:R-:W-:Y:S02]  /*8c50*/  MUFU.EX2 R143, R96 ;  /* 0x00000060008f7308 */ /* 0x000fe40000000800 */
[--C-:B------:R-:W-:Y:S02]  /*8c60*/  FFMA.FTZ R97, R122, c[0x0][0x2d0], -R141.reuse ;  /* 0x0000b4007a617a23 */ /* 0x100fe4000001088d */
[C---:B------:R-:W-:Y:S02]  /*8c70*/  FMUL.FTZ R42, R0.reuse, R98 ;  /* 0x00000062002a7220 */ /* 0x040fe40000410000 */
[--C-:B--2---:R-:W-:Y:S01]  /*8c80*/  FFMA.FTZ R2, R147, c[0x0][0x2d0], -R140.reuse ;  /* 0x0000b40093027a23 */ /* 0x104fe2000001088c */
[C---:B------:R-:W-:Y:S03]  /*8c90*/  HMMA.16816.F32.BF16 R32, R136.reuse, R38, R32 ;  /* 0x000000268820723c */ /* 0x040fe60000041820 */
[----:B------:R2:W-:Y:S01]  /*8ca0*/  MUFU.EX2 R248, R2 ;  /* 0x0000000200f87308 */ /* 0x0005e20000000800 */
[C---:B------:R-:W-:Y:S02]  /*8cb0*/  FMUL.FTZ R36, R3.reuse, R92 ;  /* 0x0000005c03247220 */ /* 0x040fe40000410000 */
[----:B------:R-:W-:Y:S01]  /*8cc0*/  FMUL.FTZ R37, R3, R93 ;  /* 0x0000005d03257220 */ /* 0x000fe20000410000 */
[----:B------:R-:W5:Y:S01]  /*8cd0*/  LDL.LU R92, [R1+0x20] ;  /* 0x00002000015c7983 */ /* 0x000f620000300800 */
[C---:B------:R-:W-:Y:S03]  /*8ce0*/  FMUL.FTZ R38, R0.reuse, R94 ;  /* 0x0000005e00267220 */ /* 0x040fe60000410000 */
[----:B------:R-:W5:Y:S01]  /*8cf0*/  LDL.LU R91, [R1+0x24] ;  /* 0x00002400015b7983 */ /* 0x000f620000300800 */
[C---:B------:R-:W-:Y:S02]  /*8d00*/  FMUL.FTZ R39, R0.reuse, R95 ;  /* 0x0000005f00277220 */ /* 0x040fe40000410000 */
[----:B------:R-:W-:Y:S02]  /*8d10*/  FMUL.FTZ R43, R0, R99 ;  /* 0x00000063002b7220 */ /* 0x000fe40000410000 */
[--C-:B------:R-:W-:Y:S02]  /*8d20*/  FFMA.FTZ R99, R231, c[0x0][0x2d0], -R140.reuse ;  /* 0x0000b400e7637a23 */ /* 0x100fe4000001088c */
[C---:B------:R-:W-:Y:S01]  /*8d30*/  FMUL.FTZ R48, R3.reuse, R100 ;  /* 0x0000006403307220 */ /* 0x040fe20000410000 */
[C---:B------:R-:W-:Y:S01]  /*8d40*/  HMMA.16816.F32.BF16 R36, R136.reuse, R44, R36 ;  /* 0x0000002c8824723c */ /* 0x040fe20000041824 */
[----:B------:R-:W-:Y:S02]  /*8d50*/  MUFU.EX2 R145, R99 ;  /* 0x0000006300917308 */ /* 0x000fe40000000800 */
[--C-:B------:R-:W-:Y:S02]  /*8d60*/  FFMA.FTZ R100, R230, c[0x0][0x2d0], -R140.reuse ;  /* 0x0000b400e6647a23 */ /* 0x100fe4000001088c */
[----:B------:R-:W-:Y:S02]  /*8d70*/  FMUL.FTZ R49, R3, R101 ;  /* 0x0000006503317220 */ /* 0x000fe40000410000 */
[----:B------:R-:W-:Y:S01]  /*8d80*/  FFMA.FTZ R101, R229, c[0x0][0x2d0], -R140 ;  /* 0x0000b400e5657a23 */ /* 0x000fe2000001088c */
[C---:B------:R-:W-:Y:S03]  /*8d90*/  HMMA.16816.F32.BF16 R40, R136.reuse, R46, R40 ;  /* 0x0000002e8828723c */ /* 0x040fe60000041828 */
[----:B------:R-:W-:Y:S01]  /*8da0*/  MUFU.EX2 R146, R100 ;  /* 0x0000006400927308 */ /* 0x000fe20000000800 */
[----:B--2---:R-:W-:Y:S02]  /*8db0*/  FFMA.FTZ R2, R148, c[0x0][0x2d0], -R141 ;  /* 0x0000b40094027a23 */ /* 0x004fe4000001088d */
[C---:B------:R-:W-:Y:S02]  /*8dc0*/  FMUL.FTZ R44, R3.reuse, R124 ;  /* 0x0000007c032c7220 */ /* 0x040fe40000410000 */
[C---:B------:R-:W-:Y:S04]  /*8dd0*/  FMUL.FTZ R46, R0.reuse, R126 ;  /* 0x0000007e002e7220 */ /* 0x040fe80000410000 */
[C---:B------:R-:W-:Y:S01]  /*8de0*/  FMUL.FTZ R47, R0.reuse, R127 ;  /* 0x0000007f002f7220 */ /* 0x040fe20000410000 */
[----:B------:R2:W-:Y:S01]  /*8df0*/  MUFU.EX2 R110, R2 ;  /* 0x00000002006e7308 */ /* 0x0005e20000000800 */
[C---:B------:R-:W-:Y:S02]  /*8e00*/  FMUL.FTZ R45, R3.reuse, R125 ;  /* 0x0000007d032d7220 */ /* 0x040fe40000410000 */
[C---:B------:R-:W-:Y:S02]  /*8e10*/  FMUL.FTZ R50, R0.reuse, R102 ;  /* 0x0000006600327220 */ /* 0x040fe40000410000 */
[----:B------:R-:W-:Y:S02]  /*8e20*/  IMAD.MOV.U32 R102, RZ, RZ, R120 ;  /* 0x000000ffff667224 */ /* 0x000fe400078e0078 */
[C---:B------:R-:W-:Y:S01]  /*8e30*/  FMUL.FTZ R51, R0.reuse, R103 ;  /* 0x0000006700337220 */ /* 0x040fe20000410000 */
[C---:B------:R-:W-:Y:S03]  /*8e40*/  HMMA.16816.F32.BF16 R44, R136.reuse, R52, R44 ;  /* 0x00000034882c723c */ /* 0x040fe6000004182c */
[----:B------:R-:W-:Y:S02]  /*8e50*/  IMAD.MOV.U32 R103, RZ, RZ, R115 ;  /* 0x000000ffff677224 */ /* 0x000fe400078e0073 */
[----:B------:R-:W-:Y:S02]  /*8e60*/  IMAD.MOV.U32 R142, RZ, RZ, R218 ;  /* 0x000000ffff8e7224 */ /* 0x000fe400078e00da */
[C---:B------:R-:W-:Y:S01]  /*8e70*/  FMUL.FTZ R60, R3.reuse, R60 ;  /* 0x0000003c033c7220 */ /* 0x040fe20000410000 */
[C---:B------:R-:W-:Y:S04]  /*8e80*/  HMMA.16816.F32.BF16 R48, R136.reuse, R54, R48 ;  /* 0x000000368830723c */ /* 0x040fe80000041830 */
[C---:B------:R-:W-:Y:S02]  /*8e90*/  FMUL.FTZ R52, R3.reuse, R104 ;  /* 0x0000006803347220 */ /* 0x040fe40000410000 */
[----:B------:R-:W-:Y:S02]  /*8ea0*/  FMUL.FTZ R53, R3, R105 ;  /* 0x0000006903357220 */ /* 0x000fe40000410000 */
[--C-:B--2---:R-:W-:Y:S04]  /*8eb0*/  FFMA.FTZ R2, R149, c[0x0][0x2d0], -R141.reuse ;  /* 0x0000b40095027a23 */ /* 0x104fe8000001088d */
[----:B------:R2:W1:Y:S01]  /*8ec0*/  MUFU.EX2 R109, R2 ;  /* 0x00000002006d7308 */ /* 0x0004620000000800 */
[C---:B------:R-:W-:Y:S02]  /*8ed0*/  FMUL.FTZ R54, R0.reuse, R106 ;  /* 0x0000006a00367220 */ /* 0x040fe40000410000 */
[C---:B------:R-:W-:Y:S02]  /*8ee0*/  FMUL.FTZ R55, R0.reuse, R107 ;  /* 0x0000006b00377220 */ /* 0x040fe40000410000 */
[C---:B------:R-:W-:Y:S02]  /*8ef0*/  FMUL.FTZ R61, R3.reuse, R61 ;  /* 0x0000003d033d7220 */ /* 0x040fe40000410000 */
[C---:B------:R-:W-:Y:S02]  /*8f00*/  FMUL.FTZ R62, R0.reuse, R62 ;  /* 0x0000003e003e7220 */ /* 0x040fe40000410000 */
[C---:B------:R-:W-:Y:S01]  /*8f10*/  FMUL.FTZ R63, R0.reuse, R63 ;  /* 0x0000003f003f7220 */ /* 0x040fe20000410000 */
[C---:B---3--:R-:W-:Y:S03]  /*8f20*/  HMMA.16816.F32.BF16 R52, R136.reuse, R68, R52 ;  /* 0x000000448834723c */ /* 0x048fe60000041834 */
[C---:B------:R-:W-:Y:S02]  /*8f30*/  FMUL.FTZ R64, R3.reuse, R64 ;  /* 0x0000004003407220 */ /* 0x040fe40000410000 */
[----:B------:R-:W-:Y:S02]  /*8f40*/  FMUL.FTZ R65, R3, R65 ;  /* 0x0000004103417220 */ /* 0x000fe40000410000 */
[----:B------:R-:W-:Y:S01]  /*8f50*/  F2FP.BF16.PACK_AB R68, R111, R121 ;  /* 0x000000796f44723e */ /* 0x000fe200000010ff */
[C---:B------:R-:W-:Y:S04]  /*8f60*/  HMMA.16816.F32.BF16 R56, R136.reuse, R70, R56 ;  /* 0x000000468838723c */ /* 0x040fe80000041838 */
[----:B------:R-:W-:Y:S01]  /*8f70*/  FMUL.FTZ R66, R0, R66 ;  /* 0x0000004200427220 */ /* 0x000fe20000410000 */
[----:B----4-:R-:W-:Y:S01]  /*8f80*/  F2FP.BF16.PACK_AB R69, R252, R116 ;  /* 0x00000074fc45723e */ /* 0x010fe200000010ff */
[--C-:B--2---:R-:W-:Y:S01]  /*8f90*/  FFMA.FTZ R2, R151, c[0x0][0x2d0], -R140.reuse ;  /* 0x0000b40097027a23 */ /* 0x104fe2000001088c */
[----:B-1----:R-:W-:Y:S01]  /*8fa0*/  F2FP.BF16.PACK_AB R71, R109, R110 ;  /* 0x0000006e6d47723e */ /* 0x002fe200000010ff */
[C---:B------:R-:W-:Y:S01]  /*8fb0*/  HMMA.16816.F32.BF16 R60, R136.reuse, R72, R60 ;  /* 0x00000048883c723c */ /* 0x040fe2000004183c */
[----:B------:R-:W-:Y:S03]  /*8fc0*/  MUFU.EX2 R151, R90 ;  /* 0x0000005a00977308 */ /* 0x000fe60000000800 */
[----:B------:R-:W-:Y:S01]  /*8fd0*/  FMUL.FTZ R67, R0, R67 ;  /* 0x0000004300437220 */ /* 0x000fe20000410000 */
[----:B------:R-:W-:Y:S01]  /*8fe0*/  F2FP.BF16.PACK_AB R70, R248, R251 ;  /* 0x000000fbf846723e */ /* 0x000fe200000010ff */
[--C-:B------:R-:W-:Y:S05]  /*8ff0*/  FFMA.FTZ R88, R225, c[0x0][0x2d0], -R141.reuse ;  /* 0x0000b400e1587a23 */ /* 0x100fea000001088d */
[----:B------:R-:W-:Y:S01]  /*9000*/  HMMA.16816.F32.BF16 R64, R136, R74, R64 ;  /* 0x0000004a8840723c */ /* 0x000fe20000041840 */
[----:B------:R1:W-:Y:S01]  /*9010*/  MUFU.EX2 R242, R2 ;  /* 0x0000000200f27308 */ /* 0x0003e20000000800 */
[----:B------:R-:W2:Y:S05]  /*9020*/  LDSM.16.MT88.4 R72, [R194+0x800] ;  /* 0x00080000c248783b */ /* 0x000eaa0000004200 */
[----:B------:R-:W-:Y:S01]  /*9030*/  F2FP.BF16.PACK_AB R136, R146, R145 ;  /* 0x000000919288723e */ /* 0x000fe200000010ff */
[C---:B------:R-:W-:Y:S03]  /*9040*/  HMMA.16816.F32.BF16 R4, R68.reuse, R76, R4 ;  /* 0x0000004c4404723c */ /* 0x040fe60000041804 */
[----:B------:R3:W-:Y:S05]  /*9050*/  MUFU.EX2 R105, R88 ;  /* 0x0000005800697308 */ /* 0x0007ea0000000800 */
[C---:B------:R-:W-:Y:S01]  /*9060*/  HMMA.16816.F32.BF16 R8, R68.reuse, R78, R8 ;  /* 0x0000004e4408723c */ /* 0x040fe20000041808 */
[----:B------:R-:W4:Y:S07]  /*9070*/  LDSM.16.MT88.4 R76, [R191+0x4000] ;  /* 0x00400000bf4c783b */ /* 0x000f2e0000004200 */
[C---:B------:R-:W-:Y:S04]  /*9080*/  HMMA.16816.F32.BF16 R12, R68.reuse, R80, R12 ;  /* 0x00000050440c723c */ /* 0x040fe8000004180c */
[--C-:B-1----:R-:W-:Y:S04]  /*9090*/  FFMA.FTZ R2, R150, c[0x0][0x2d0], -R140.reuse ;  /* 0x0000b40096027a23 */ /* 0x102fe8000001088c */
[C---:B------:R-:W-:Y:S01]  /*90a0*/  HMMA.16816.F32.BF16 R16, R68.reuse, R82, R16 ;  /* 0x000000524410723c */ /* 0x040fe20000041810 */
[----:B------:R1:W1:Y:S01]  /*90b0*/  MUFU.EX2 R241, R2 ;  /* 0x0000000200f17308 */ /* 0x0002620000000800 */
[----:B------:R-:W4:Y:S02]  /*90c0*/  LDSM.16.MT88.4 R80, [R193+0x4000] ;  /* 0x00400000c150783b */ /* 0x000f240000004200 */
[--C-:B---3--:R-:W-:Y:S04]  /*90d0*/  FFMA.FTZ R88, R238, c[0x0][0x2d0], -R140.reuse ;  /* 0x0000b400ee587a23 */ /* 0x108fe8000001088c */
[C---:B------:R-:W-:Y:S08]  /*90e0*/  HMMA.16816.F32.BF16 R20, R68.reuse, R84, R20 ;  /* 0x000000544414723c */ /* 0x040ff00000041814 */
[C---:B------:R-:W-:Y:S01]  /*90f0*/  HMMA.16816.F32.BF16 R24, R68.reuse, R86, R24 ;  /* 0x000000564418723c */ /* 0x040fe20000041818 */
[----:B------:R-:W3:Y:S07]  /*9100*/  LDSM.16.MT88.4 R84, [R192+0x4000] ;  /* 0x00400000c054783b */ /* 0x000eee0000004200 */
[C---:B--2---:R-:W-:Y:S04]  /*9110*/  HMMA.16816.F32.BF16 R28, R68.reuse, R72, R28 ;  /* 0x00000048441c723c */ /* 0x044fe8000004181c */
[--C-:B-1----:R-:W-:Y:S02]  /*9120*/  FFMA.FTZ R2, R152, c[0x0][0x2d0], -R141.reuse ;  /* 0x0000b40098027a23 */ /* 0x102fe4000001088d */
[----:B------:R-:W-:Y:S02]  /*9130*/  MUFU.EX2 R152, R89 ;  /* 0x0000005900987308 */ /* 0x000fe40000000800 */
[C---:B------:R-:W-:Y:S01]  /*9140*/  HMMA.16816.F32.BF16 R32, R68.reuse, R74, R32 ;  /* 0x0000004a4420723c */ /* 0x040fe20000041820 */
[----:B------:R-:W1:Y:S07]  /*9150*/  LDSM.16.MT88.4 R72, [R194+0x4000] ;  /* 0x00400000c248783b */ /* 0x000e6e0000004200 */
[C---:B----4-:R-:W-:Y:S01]  /*9160*/  HMMA.16816.F32.BF16 R36, R68.reuse, R76, R36 ;  /* 0x0000004c4424723c */ /* 0x050fe20000041824 */
[----:B------:R2:W-:Y:S07]  /*9170*/  MUFU.EX2 R108, R2 ;  /* 0x00000002006c7308 */ /* 0x0005ee0000000800 */
[C---:B------:R-:W-:Y:S01]  /*9180*/  HMMA.16816.F32.BF16 R40, R68.reuse, R78, R40 ;  /* 0x0000004e4428723c */ /* 0x040fe20000041828 */
[----:B------:R-:W4:Y:S07]  /*9190*/  LDSM.16.MT88.4 R76, [R191+0x1000] ;  /* 0x00100000bf4c783b */ /* 0x000f2e0000004200 */
[C---:B------:R-:W-:Y:S08]  /*91a0*/  HMMA.16816.F32.BF16 R44, R68.reuse, R80, R44 ;  /* 0x00000050442c723c */ /* 0x040ff0000004182c */
[C---:B------:R-:W-:Y:S01]  /*91b0*/  HMMA.16816.F32.BF16 R48, R68.reuse, R82, R48 ;  /* 0x000000524430723c */ /* 0x040fe20000041830 */
[----:B------:R-:W4:Y:S03]  /*91c0*/  LDSM.16.MT88.4 R80, [R193+0x1000] ;  /* 0x00100000c150783b */ /* 0x000f260000004200 */
[--C-:B--2---:R-:W-:Y:S02]  /*91d0*/  FFMA.FTZ R2, R153, c[0x0][0x2d0], -R141.reuse ;  /* 0x0000b40099027a23 */ /* 0x104fe4000001088d */
[----:B------:R-:W-:Y:S02]  /*91e0*/  MUFU.EX2 R153, R88 ;  /* 0x0000005800997308 */ /* 0x000fe40000000800 */
[C---:B---3--:R-:W-:Y:S08]  /*91f0*/  HMMA.16816.F32.BF16 R52, R68.reuse, R84, R52 ;  /* 0x000000544434723c */ /* 0x048ff00000041834 */
[C---:B------:R-:W-:Y:S01]  /*9200*/  HMMA.16816.F32.BF16 R56, R68.reuse, R86, R56 ;  /* 0x000000564438723c */ /* 0x040fe20000041838 */
[----:B------:R2:W3:Y:S01]  /*9210*/  MUFU.EX2 R237, R2 ;  /* 0x0000000200ed7308 */ /* 0x0004e20000000800 */
[----:B------:R-:W4:Y:S06]  /*9220*/  LDSM.16.MT88.4 R84, [R192+0x1000] ;  /* 0x00100000c054783b */ /* 0x000f2c0000004200 */
[C---:B-1----:R-:W-:Y:S08]  /*9230*/  HMMA.16816.F32.BF16 R60, R68.reuse, R72, R60 ;  /* 0x00000048443c723c */ /* 0x042ff0000004183c */
[----:B------:R-:W-:Y:S01]  /*9240*/  HMMA.16816.F32.BF16 R64, R68, R74, R64 ;  /* 0x0000004a4440723c */ /* 0x000fe20000041840 */
[----:B------:R-:W1:Y:S06]  /*9250*/  LDSM.16.MT88.4 R72, [R194+0x1000] ;  /* 0x00100000c248783b */ /* 0x000e6c0000004200 */
[----:B------:R-:W-:Y:S01]  /*9260*/  F2FP.BF16.PACK_AB R68, R241, R242 ;  /* 0x000000f2f144723e */ /* 0x000fe200000010ff */
[--C-:B--2---:R-:W-:Y:S01]  /*9270*/  FFMA.FTZ R2, R154, c[0x0][0x2d0], -R140.reuse ;  /* 0x0000b4009a027a23 */ /* 0x104fe2000001088c */
[----:B---3--:R-:W-:Y:S03]  /*9280*/  F2FP.BF16.PACK_AB R69, R237, R108 ;  /* 0x0000006ced45723e */ /* 0x008fe600000010ff */
[----:B------:R2:W-:Y:S02]  /*9290*/  MUFU.EX2 R236, R2 ;  /* 0x0000000200ec7308 */ /* 0x0005e40000000800 */
[----:B--2---:R-:W-:Y:S08]  /*92a0*/  FFMA.FTZ R2, R155, c[0x0][0x2d0], -R140 ;  /* 0x0000b4009b027a23 */ /* 0x004ff0000001088c */
[----:B------:R2:W3:Y:S02]  /*92b0*/  MUFU.EX2 R233, R2 ;  /* 0x0000000200e97308 */ /* 0x0004e40000000800 */
[----:B--2---:R-:W-:Y:S01]  /*92c0*/  FFMA.FTZ R2, R156, c[0x0][0x2d0], -R141 ;  /* 0x0000b4009c027a23 */ /* 0x004fe2000001088d */
[----:B---3--:R-:W-:Y:S07]  /*92d0*/  F2FP.BF16.PACK_AB R70, R233, R236 ;  /* 0x000000ece946723e */ /* 0x008fee00000010ff */
[----:B------:R2:W3:Y:S01]  /*92e0*/  MUFU.EX2 R223, R2 ;  /* 0x0000000200df7308 */ /* 0x0004e20000000800 */
[----:B-----5:R-:W-:Y:S02]  /*92f0*/  FFMA.FTZ R0, R0, R92, R244 ;  /* 0x0000005c00007223 */ /* 0x020fe400000100f4 */
[----:B------:R-:W-:Y:S01]  /*9300*/  LDSM.16.MT88.4 R92, [R193+0x6000] ;  /* 0x00600000c15c783b */ /* 0x000fe20000004200 */
[----:B------:R-:W-:Y:S02]  /*9310*/  FFMA.FTZ R98, R3, R91, R245 ;  /* 0x0000005b03627223 */ /* 0x000fe400000100f5 */
[----:B------:R-:W-:Y:S05]  /*9320*/  FADD.FTZ R0, R247, R0 ;  /* 0x00000000f7007221 */ /* 0x000fea0000010000 */
[----:B------:R-:W-:Y:S01]  /*9330*/  LDSM.16.MT88.4 R88, [R191+0x6000] ;  /* 0x00600000bf58783b */ /* 0x000fe20000004200 */
[----:B------:R-:W-:Y:S04]  /*9340*/  FADD.FTZ R0, R102, R0 ;  /* 0x0000000066007221 */ /* 0x000fe80000010000 */
[----:B------:R-:W-:Y:S02]  /*9350*/  FADD.FTZ R0, R118, R0 ;  /* 0x0000000076007221 */ /* 0x000fe40000010000 */
[--C-:B--2---:R-:W-:Y:S02]  /*9360*/  FFMA.FTZ R2, R157, c[0x0][0x2d0], -R141.reuse ;  /* 0x0000b4009d027a23 */ /* 0x104fe4000001088d */
[----:B------:R-:W-:Y:S02]  /*9370*/  FADD.FTZ R0, R116, R0 ;  /* 0x0000000074007221 */ /* 0x000fe40000010000 */
[----:B------:R2:W5:Y:S02]  /*9380*/  MUFU.EX2 R222, R2 ;  /* 0x0000000200de7308 */ /* 0x0005640000000800 */
[----:B------:R-:W-:Y:S04]  /*9390*/  FADD.FTZ R0, R252, R0 ;  /* 0x00000000fc007221 */ /* 0x000fe80000010000 */
[----:B------:R-:W-:Y:S04]  /*93a0*/  FADD.FTZ R0, R110, R0 ;  /* 0x000000006e007221 */ /* 0x000fe80000010000 */
[----:B------:R-:W-:Y:S04]  /*93b0*/  FADD.FTZ R0, R109, R0 ;  /* 0x000000006d007221 */ /* 0x000fe80000010000 */
[----:B------:R-:W-:Y:S04]  /*93c0*/  FADD.FTZ R0, R108, R0 ;  /* 0x000000006c007221 */ /* 0x000fe80000010000 */
[----:B------:R-:W-:Y:S04]  /*93d0*/  FADD.FTZ R0, R237, R0 ;  /* 0x00000000ed007221 */ /* 0x000fe80000010000 */
[----:B---3--:R-:W-:Y:S02]  /*93e0*/  FADD.FTZ R0, R223, R0 ;  /* 0x00000000df007221 */ /* 0x008fe40000010000 */
[----:B--2---:R-:W-:Y:S01]  /*93f0*/  FFMA.FTZ R2, R158, c[0x0][0x2d0], -R140 ;  /* 0x0000b4009e027a23 */ /* 0x004fe2000001088c */
[C---:B-----5:R-:W-:Y:S01]  /*9400*/  F2FP.BF16.PACK_AB R71, R222.reuse, R223 ;  /* 0x000000dfde47723e */ /* 0x060fe200000010ff */
[----:B------:R-:W-:Y:S02]  /*9410*/  FADD.FTZ R0, R222, R0 ;  /* 0x00000000de007221 */ /* 0x000fe40000010000 */
[----:B------:R2:W-:Y:S04]  /*9420*/  MUFU.EX2 R218, R2 ;  /* 0x0000000200da7308 */ /* 0x0005e80000000800 */
[C---:B----4-:R-:W-:Y:S08]  /*9430*/  HMMA.16816.F32.BF16 R4, R68.reuse, R76, R4 ;  /* 0x0000004c4404723c */ /* 0x050ff00000041804 */
[C---:B------:R-:W-:Y:S01]  /*9440*/  HMMA.16816.F32.BF16 R8, R68.reuse, R78, R8 ;  /* 0x0000004e4408723c */ /* 0x040fe20000041808 */
[----:B------:R-:W3:Y:S07]  /*9450*/  LDSM.16.MT88.4 R76, [R191+0x4800] ;  /* 0x00480000bf4c783b */ /* 0x000eee0000004200 */
[C---:B------:R-:W-:Y:S04]  /*9460*/  HMMA.16816.F32.BF16 R12, R68.reuse, R80, R12 ;  /* 0x00000050440c723c */ /* 0x040fe8000004180c */
[----:B--2---:R-:W-:Y:S04]  /*9470*/  FFMA.FTZ R2, R159, c[0x0][0x2d0], -R140 ;  /* 0x0000b4009f027a23 */ /* 0x004fe8000001088c */
[C---:B------:R-:W-:Y:S01]  /*9480*/  HMMA.16816.F32.BF16 R16, R68.reuse, R82, R16 ;  /* 0x000000524410723c */ /* 0x040fe20000041810 */
[----:B------:R2:W-:Y:S01]  /*9490*/  MUFU.EX2 R127, R2 ;  /* 0x00000002007f7308 */ /* 0x0005e20000000800 */
[----:B------:R-:W4:Y:S06]  /*94a0*/  LDSM.16.MT88.4 R80, [R193+0x4800] ;  /* 0x00480000c150783b */ /* 0x000f2c0000004200 */
[C---:B------:R-:W-:Y:S08]  /*94b0*/  HMMA.16816.F32.BF16 R20, R68.reuse, R84, R20 ;  /* 0x000000544414723c */ /* 0x040ff00000041814 */
[C---:B------:R-:W-:Y:S01]  /*94c0*/  HMMA.16816.F32.BF16 R24, R68.reuse, R86, R24 ;  /* 0x000000564418723c */ /* 0x040fe20000041818 */
[----:B------:R-:W5:Y:S07]  /*94d0*/  LDSM.16.MT88.4 R84, [R192+0x4800] ;  /* 0x00480000c054783b */ /* 0x000f6e0000004200 */
[C---:B-1----:R-:W-:Y:S04]  /*94e0*/  HMMA.16816.F32.BF16 R28, R68.reuse, R72, R28 ;  /* 0x00000048441c723c */ /* 0x042fe8000004181c */
[--C-:B--2---:R-:W-:Y:S04]  /*94f0*/  FFMA.FTZ R2, R160, c[0x0][0x2d0], -R141.reuse ;  /* 0x0000b400a0027a23 */ /* 0x104fe8000001088d */
[C---:B------:R-:W-:Y:S01]  /*9500*/  HMMA.16816.F32.BF16 R32, R68.reuse, R74, R32 ;  /* 0x0000004a4420723c */ /* 0x040fe20000041820 */
[----:B------:R1:W2:Y:S01]  /*9510*/  MUFU.EX2 R125, R2 ;  /* 0x00000002007d7308 */ /* 0x0002a20000000800 */
[----:B------:R-:W5:Y:S06]  /*9520*/  LDSM.16.MT88.4 R72, [R194+0x4800] ;  /* 0x00480000c248783b */ /* 0x000f6c0000004200 */
[C---:B---3--:R-:W-:Y:S08]  /*9530*/  HMMA.16816.F32.BF16 R36, R68.reuse, R76, R36 ;  /* 0x0000004c4424723c */ /* 0x048ff00000041824 */
[C---:B------:R-:W-:Y:S01]  /*9540*/  HMMA.16816.F32.BF16 R40, R68.reuse, R78, R40 ;  /* 0x0000004e4428723c */ /* 0x040fe20000041828 */
[----:B------:R-:W3:Y:S07]  /*9550*/  LDSM.16.MT88.4 R76, [R191+0x1800] ;  /* 0x00180000bf4c783b */ /* 0x000eee0000004200 */
[C---:B----4-:R-:W-:Y:S04]  /*9560*/  HMMA.16816.F32.BF16 R44, R68.reuse, R80, R44 ;  /* 0x00000050442c723c */ /* 0x050fe8000004182c */
[----:B-1----:R-:W-:Y:S02]  /*9570*/  FFMA.FTZ R2, R163, c[0x0][0x2d0], -R141 ;  /* 0x0000b400a3027a23 */ /* 0x002fe4000001088d */
[----:B------:R-:W-:Y:S02]  /*9580*/  IMAD.MOV.U32 R163, RZ, RZ, R121 ;  /* 0x000000ffffa37224 */ /* 0x000fe400078e0079 */
[C---:B------:R-:W-:Y:S01]  /*9590*/  HMMA.16816.F32.BF16 R48, R68.reuse, R82, R48 ;  /* 0x000000524430723c */ /* 0x040fe20000041830 */
[----:B------:R1:W4:Y:S01]  /*95a0*/  MUFU.EX2 R126, R2 ;  /* 0x00000002007e7308 */ /* 0x0003220000000800 */
[----:B------:R-:W3:Y:S02]  /*95b0*/  LDSM.16.MT88.4 R80, [R193+0x1800] ;  /* 0x00180000c150783b */ /* 0x000ee40000004200 */
[----:B--2---:R-:W-:Y:S04]  /*95c0*/  FADD.FTZ R0, R125, R0 ;  /* 0x000000007d007221 */ /* 0x004fe80000010000 */
[C---:B-----5:R-:W-:Y:S02]  /*95d0*/  HMMA.16816.F32.BF16 R52, R68.reuse, R84, R52 ;  /* 0x000000544434723c */ /* 0x060fe40000041834 */
[----:B------:R-:W-:Y:S06]  /*95e0*/  LDSM.16.MT88.4 R120, [R191+0x3000] ;  /* 0x00300000bf78783b */ /* 0x000fec0000004200 */
[C---:B------:R-:W-:Y:S02]  /*95f0*/  HMMA.16816.F32.BF16 R56, R68.reuse, R86, R56 ;  /* 0x000000564438723c */ /* 0x040fe40000041838 */
[----:B------:R-:W2:Y:S06]  /*9600*/  LDSM.16.MT88.4 R84, [R192+0x1800] ;  /* 0x00180000c054783b */ /* 0x000eac0000004200 */
[C---:B------:R-:W-:Y:S04]  /*9610*/  HMMA.16816.F32.BF16 R60, R68.reuse, R72, R60 ;  /* 0x00000048443c723c */ /* 0x040fe8000004183c */
[----:B-1----:R-:W-:Y:S02]  /*9620*/  FFMA.FTZ R2, R161, c[0x0][0x2d0], -R140 ;  /* 0x0000b400a1027a23 */ /* 0x002fe4000001088c */
[C---:B----4-:R-:W-:Y:S02]  /*9630*/  FADD.FTZ R0, R126.reuse, R0 ;  /* 0x000000007e007221 */ /* 0x050fe40000010000 */
[----:B------:R-:W-:Y:S01]  /*9640*/  HMMA.16816.F32.BF16 R64, R68, R74, R64 ;  /* 0x0000004a4440723c */ /* 0x000fe20000041840 */
[----:B------:R1:W-:Y:S01]  /*9650*/  MUFU.EX2 R161, R2 ;  /* 0x0000000200a17308 */ /* 0x0003e20000000800 */
[----:B------:R-:W4:Y:S05]  /*9660*/  LDSM.16.MT88.4 R72, [R194+0x1800] ;  /* 0x00180000c248783b */ /* 0x000f2a0000004200 */
[----:B------:R-:W-:Y:S02]  /*9670*/  F2FP.BF16.PACK_AB R68, R127, R218 ;  /* 0x000000da7f44723e */ /* 0x000fe400000010ff */
[----:B------:R-:W-:Y:S03]  /*9680*/  F2FP.BF16.PACK_AB R69, R126, R125 ;  /* 0x0000007d7e45723e */ /* 0x000fe600000010ff */
[----:B-1----:R-:W-:Y:S04]  /*9690*/  FFMA.FTZ R2, R162, c[0x0][0x2d0], -R140 ;  /* 0x0000b400a2027a23 */ /* 0x002fe8000001088c */
[----:B------:R1:W5:Y:S02]  /*96a0*/  MUFU.EX2 R160, R2 ;  /* 0x0000000200a07308 */ /* 0x0003640000000800 */
[--C-:B-1----:R-:W-:Y:S01]  /*96b0*/  FFMA.FTZ R2, R215, c[0x0][0x2d0], -R141.reuse ;  /* 0x0000b400d7027a23 */ /* 0x102fe2000001088d */
[----:B-----5:R-:W-:Y:S07]  /*96c0*/  F2FP.BF16.PACK_AB R70, R160, R161 ;  /* 0x000000a1a046723e */ /* 0x020fee00000010ff */
[----:B------:R1:W5:Y:S02]  /*96d0*/  MUFU.EX2 R124, R2 ;  /* 0x00000002007c7308 */ /* 0x0003640000000800 */
[--C-:B-1----:R-:W-:Y:S01]  /*96e0*/  FFMA.FTZ R2, R217, c[0x0][0x2d0], -R141.reuse ;  /* 0x0000b400d9027a23 */ /* 0x102fe2000001088d */
[----:B------:R-:W-:Y:S01]  /*96f0*/  IADD3 R217, R214, -0x1, RZ ;  /* 0xffffffffd6d97810 */ /* 0x000fe20007ffe0ff */
[----:B-----5:R-:W-:Y:S06]  /*9700*/  FADD.FTZ R0, R124, R0 ;  /* 0x000000007c007221 */ /* 0x020fec0000010000 */
[----:B------:R1:W5:Y:S02]  /*9710*/  MUFU.EX2 R159, R2 ;  /* 0x00000002009f7308 */ /* 0x0003640000000800 */
[----:B-1----:R-:W-:Y:S01]  /*9720*/  FFMA.FTZ R2, R219, c[0x0][0x2d0], -R140 ;  /* 0x0000b400db027a23 */ /* 0x002fe2000001088c */
[C---:B-----5:R-:W-:Y:S01]  /*9730*/  F2FP.BF16.PACK_AB R71, R159.reuse, R124 ;  /* 0x0000007c9f47723e */ /* 0x060fe200000010ff */
[----:B------:R-:W-:Y:S06]  /*9740*/  FADD.FTZ R0, R159, R0 ;  /* 0x000000009f007221 */ /* 0x000fec0000010000 */
[----:B------:R1:W-:Y:S01]  /*9750*/  MUFU.EX2 R158, R2 ;  /* 0x00000002009e7308 */ /* 0x0003e20000000800 */
[C---:B---3--:R-:W-:Y:S08]  /*9760*/  HMMA.16816.F32.BF16 R4, R68.reuse, R76, R4 ;  /* 0x0000004c4404723c */ /* 0x048ff00000041804 */
[C---:B------:R-:W-:Y:S01]  /*9770*/  HMMA.16816.F32.BF16 R8, R68.reuse, R78, R8 ;  /* 0x0000004e4408723c */ /* 0x040fe20000041808 */
[----:B------:R-:W3:Y:S07]  /*9780*/  LDSM.16.MT88.4 R76, [R191+0x5000] ;  /* 0x00500000bf4c783b */ /* 0x000eee0000004200 */
[C---:B------:R-:W-:Y:S04]  /*9790*/  HMMA.16816.F32.BF16 R12, R68.reuse, R80, R12 ;  /* 0x00000050440c723c */ /* 0x040fe8000004180c */
        /* <DEDUP_REMOVED lines=12> */
[C---:B---3--:R-:W-:Y:S08]  /*9860*/  HMMA.16816.F32.BF16 R36, R68.reuse, R76, R36 ;  /* 0x0000004c4424723c */ /* 0x048ff00000041824 */
[C---:B------:R-:W-:Y:S01]  /*9870*/  HMMA.16816.F32.BF16 R40, R68.reuse, R78, R40 ;  /* 0x0000004e4428723c */ /* 0x040fe20000041828 */
[----:B------:R-:W3:Y:S07]  /*9880*/  LDSM.16.MT88.4 R76, [R191+0x2000] ;  /* 0x00200000bf4c783b */ /* 0x000eee0000004200 */
[C---:B-----5:R-:W-:Y:S04]  /*9890*/  HMMA.16816.F32.BF16 R44, R68.reuse, R80, R44 ;  /* 0x00000050442c723c */ /* 0x060fe8000004182c */
[----:B-1----:R-:W-:Y:S02]  /*98a0*/  FFMA.FTZ R2, R226, c[0x0][0x2d0], -R140 ;  /* 0x0000b400e2027a23 */ /* 0x002fe4000001088c */
[----:B----4-:R-:W-:Y:S02]  /*98b0*/  FADD.FTZ R0, R106, R0 ;  /* 0x000000006a007221 */ /* 0x010fe40000010000 */
[C---:B------:R-:W-:Y:S01]  /*98c0*/  HMMA.16816.F32.BF16 R48, R68.reuse, R82, R48 ;  /* 0x000000524430723c */ /* 0x040fe20000041830 */
[----:B------:R1:W-:Y:S01]  /*98d0*/  MUFU.EX2 R157, R2 ;  /* 0x00000002009d7308 */ /* 0x0003e20000000800 */
[----:B------:R-:W4:Y:S02]  /*98e0*/  LDSM.16.MT88.4 R80, [R193+0x2000] ;  /* 0x00200000c150783b */ /* 0x000f240000004200 */
[----:B------:R-:W-:Y:S04]  /*98f0*/  FADD.FTZ R0, R105, R0 ;  /* 0x0000000069007221 */ /* 0x000fe80000010000 */
[C---:B--2---:R-:W-:Y:S08]  /*9900*/  HMMA.16816.F32.BF16 R52, R68.reuse, R84, R52 ;  /* 0x000000544434723c */ /* 0x044ff00000041834 */
[C---:B------:R-:W-:Y:S01]  /*9910*/  HMMA.16816.F32.BF16 R56, R68.reuse, R86, R56 ;  /* 0x000000564438723c */ /* 0x040fe20000041838 */
[----:B------:R-:W-:Y:S07]  /*9920*/  LDSM.16.MT88.4 R84, [R194+0x2000] ;  /* 0x00200000c254783b */ /* 0x000fee0000004200 */
[C---:B------:R-:W-:Y:S04]  /*9930*/  HMMA.16816.F32.BF16 R60, R68.reuse, R72, R60 ;  /* 0x00000048443c723c */ /* 0x040fe8000004183c */
[----:B-1----:R-:W-:Y:S04]  /*9940*/  FFMA.FTZ R2, R227, c[0x0][0x2d0], -R140 ;  /* 0x0000b400e3027a23 */ /* 0x002fe8000001088c */
[----:B------:R-:W-:Y:S01]  /*9950*/  HMMA.16816.F32.BF16 R64, R68, R74, R64 ;  /* 0x0000004a4440723c */ /* 0x000fe20000041840 */
[----:B------:R1:W2:Y:S01]  /*9960*/  MUFU.EX2 R156, R2 ;  /* 0x00000002009c7308 */ /* 0x0002a20000000800 */
[----:B------:R-:W5:Y:S05]  /*9970*/  LDSM.16.MT88.4 R72, [R192+0x2000] ;  /* 0x00200000c048783b */ /* 0x000f6a0000004200 */
[----:B------:R-:W-:Y:S02]  /*9980*/  F2FP.BF16.PACK_AB R68, R107, R158 ;  /* 0x0000009e6b44723e */ /* 0x000fe400000010ff */
[----:B------:R-:W-:Y:S03]  /*9990*/  F2FP.BF16.PACK_AB R69, R105, R106 ;  /* 0x0000006a6945723e */ /* 0x000fe600000010ff */
[--C-:B-1----:R-:W-:Y:S01]  /*99a0*/  FFMA.FTZ R2, R235, c[0x0][0x2d0], -R141.reuse ;  /* 0x0000b400eb027a23 */ /* 0x102fe2000001088d */
[----:B--2---:R-:W-:Y:S03]  /*99b0*/  F2FP.BF16.PACK_AB R70, R156, R157 ;  /* 0x0000009d9c46723e */ /* 0x004fe600000010ff */
[----:B------:R1:W2:Y:S02]  /*99c0*/  MUFU.EX2 R104, R2 ;  /* 0x0000000200687308 */ /* 0x0002a40000000800 */
[--C-:B-1----:R-:W-:Y:S02]  /*99d0*/  FFMA.FTZ R2, R240, c[0x0][0x2d0], -R141.reuse ;  /* 0x0000b400f0027a23 */ /* 0x102fe4000001088d */
[----:B--2---:R-:W-:Y:S06]  /*99e0*/  FADD.FTZ R0, R104, R0 ;  /* 0x0000000068007221 */ /* 0x004fec0000010000 */
[----:B------:R1:W2:Y:S02]  /*99f0*/  MUFU.EX2 R155, R2 ;  /* 0x00000002009b7308 */ /* 0x0002a40000000800 */
[--C-:B-1----:R-:W-:Y:S01]  /*9a00*/  FFMA.FTZ R2, R239, c[0x0][0x2d0], -R140.reuse ;  /* 0x0000b400ef027a23 */ /* 0x102fe2000001088c */
[C---:B--2---:R-:W-:Y:S01]  /*9a10*/  F2FP.BF16.PACK_AB R71, R155.reuse, R104 ;  /* 0x000000689b47723e */ /* 0x044fe200000010ff */
[----:B------:R-:W-:Y:S06]  /*9a20*/  FFMA.FTZ R140, R228, c[0x0][0x2d0], -R140 ;  /* 0x0000b400e48c7a23 */ /* 0x000fec000001088c */
[----:B------:R1:W-:Y:S01]  /*9a30*/  MUFU.EX2 R154, R2 ;  /* 0x00000002009a7308 */ /* 0x0003e20000000800 */
[----:B------:R-:W-:Y:S01]  /*9a40*/  FADD.FTZ R0, R155, R0 ;  /* 0x000000009b007221 */ /* 0x000fe20000010000 */
[C---:B---3--:R-:W-:Y:S08]  /*9a50*/  HMMA.16816.F32.BF16 R4, R68.reuse, R76, R4 ;  /* 0x0000004c4404723c */ /* 0x048ff00000041804 */
[----:B------:R-:W-:Y:S01]  /*9a60*/  MUFU.EX2 R115, R140 ;  /* 0x0000008c00737308 */ /* 0x000fe20000000800 */
        /* <DEDUP_REMOVED lines=12> */
[----:B---3--:R-:W-:Y:S02]  /*9b30*/  FADD.FTZ R0, R149, R0 ;  /* 0x0000000095007221 */ /* 0x008fe40000010000 */
[C---:B------:R-:W-:Y:S01]  /*9b40*/  HMMA.16816.F32.BF16 R32, R68.reuse, R86, R32 ;  /* 0x000000564420723c */ /* 0x040fe20000041820 */
[----:B------:R1:W3:Y:S01]  /*9b50*/  MUFU.EX2 R150, R2 ;  /* 0x0000000200967308 */ /* 0x0002e20000000800 */
[----:B------:R-:W5:Y:S06]  /*9b60*/  LDSM.16.MT88.4 R84, [R194+0x5800] ;  /* 0x00580000c254783b */ /* 0x000f6c0000004200 */
[C---:B--2---:R-:W-:Y:S08]  /*9b70*/  HMMA.16816.F32.BF16 R36, R68.reuse, R76, R36 ;  /* 0x0000004c4424723c */ /* 0x044ff00000041824 */
[C---:B------:R-:W-:Y:S01]  /*9b80*/  HMMA.16816.F32.BF16 R40, R68.reuse, R78, R40 ;  /* 0x0000004e4428723c */ /* 0x040fe20000041828 */
[----:B------:R-:W2:Y:S07]  /*9b90*/  LDSM.16.MT88.4 R76, [R191+0x2800] ;  /* 0x00280000bf4c783b */ /* 0x000eae0000004200 */
[C---:B----4-:R-:W-:Y:S04]  /*9ba0*/  HMMA.16816.F32.BF16 R44, R68.reuse, R80, R44 ;  /* 0x00000050442c723c */ /* 0x050fe8000004182c */
[--C-:B-1----:R-:W-:Y:S02]  /*9bb0*/  FFMA.FTZ R2, R249, c[0x0][0x2d0], -R141.reuse ;  /* 0x0000b400f9027a23 */ /* 0x102fe4000001088d */
[----:B---3--:R-:W-:Y:S02]  /*9bc0*/  FADD.FTZ R0, R150, R0 ;  /* 0x0000000096007221 */ /* 0x008fe40000010000 */
        /* <DEDUP_REMOVED lines=9> */
[----:B------:R-:W-:Y:S01]  /*9c60*/  HMMA.16816.F32.BF16 R64, R68, R86, R64 ;  /* 0x000000564440723c */ /* 0x000fe20000041840 */
[----:B------:R-:W1:Y:S01]  /*9c70*/  MUFU.EX2 R147, R2 ;  /* 0x0000000200937308 */ /* 0x000e620000000800 */
[----:B------:R-:W3:Y:S05]  /*9c80*/  LDSM.16.MT88.4 R84, [R194+0x2800] ;  /* 0x00280000c254783b */ /* 0x000eea0000004200 */
[----:B------:R-:W-:Y:S02]  /*9c90*/  F2FP.BF16.PACK_AB R68, R153, R154 ;  /* 0x0000009a9944723e */ /* 0x000fe400000010ff */
[----:B------:R-:W-:Y:S03]  /*9ca0*/  F2FP.BF16.PACK_AB R69, R150, R149 ;  /* 0x000000959645723e */ /* 0x000fe600000010ff */
[----:B------:R-:W-:Y:S02]  /*9cb0*/  F2FP.BF16.PACK_AB R70, R151, R152 ;  /* 0x000000989746723e */ /* 0x000fe400000010ff */
[----:B-1----:R-:W-:Y:S01]  /*9cc0*/  F2FP.BF16.PACK_AB R71, R147, R148 ;  /* 0x000000949347723e */ /* 0x002fe200000010ff */
[--C-:B------:R-:W-:Y:S02]  /*9cd0*/  FFMA.FTZ R2, R142, c[0x0][0x2d0], -R141.reuse ;  /* 0x0000b4008e027a23 */ /* 0x100fe4000001088d */
[----:B------:R-:W1:Y:S01]  /*9ce0*/  MUFU.EX2 R142, R101 ;  /* 0x00000065008e7308 */ /* 0x000e620000000800 */
[----:B------:R-:W-:Y:S02]  /*9cf0*/  FFMA.FTZ R141, R113, c[0x0][0x2d0], -R141 ;  /* 0x0000b400718d7a23 */ /* 0x000fe4000001088d */
[----:B------:R-:W-:Y:S01]  /*9d00*/  FADD.FTZ R0, R147, R0 ;  /* 0x0000000093007221 */ /* 0x000fe20000010000 */
[C---:B--2---:R-:W-:Y:S06]  /*9d10*/  HMMA.16816.F32.BF16 R4, R68.reuse, R76, R4 ;  /* 0x0000004c4404723c */ /* 0x044fec0000041804 */
[----:B------:R-:W-:Y:S02]  /*9d20*/  MUFU.EX2 R113, R97 ;  /* 0x0000006100717308 */ /* 0x000fe40000000800 */
[C---:B------:R-:W-:Y:S01]  /*9d30*/  HMMA.16816.F32.BF16 R8, R68.reuse, R78, R8 ;  /* 0x0000004e4408723c */ /* 0x040fe20000041808 */
[----:B------:R-:W2:Y:S07]  /*9d40*/  LDSM.16.MT88.4 R76, [R192+0x6000] ;  /* 0x00600000c04c783b */ /* 0x000eae0000004200 */
[C---:B----4-:R-:W-:Y:S01]  /*9d50*/  HMMA.16816.F32.BF16 R12, R68.reuse, R80, R12 ;  /* 0x00000050440c723c */ /* 0x050fe2000004180c */
[----:B------:R4:W3:Y:S03]  /*9d60*/  MUFU.EX2 R144, R2 ;  /* 0x0000000200907308 */ /* 0x0008e60000000800 */
[----:B-1----:R-:W-:Y:S04]  /*9d70*/  F2FP.BF16.PACK_AB R138, R115, R142 ;  /* 0x0000008e738a723e */ /* 0x002fe800000010ff */
[C---:B------:R-:W-:Y:S01]  /*9d80*/  HMMA.16816.F32.BF16 R16, R68.reuse, R82, R16 ;  /* 0x000000524410723c */ /* 0x040fe20000041810 */
[----:B------:R-:W1:Y:S02]  /*9d90*/  LDSM.16.MT88.4 R80, [R194+0x6000] ;  /* 0x00600000c250783b */ /* 0x000e640000004200 */
[----:B------:R-:W2:Y:S05]  /*9da0*/  MUFU.EX2 R3, R141 ;  /* 0x0000008d00037308 */ /* 0x000eaa0000000800 */
[C---:B-----5:R-:W-:Y:S08]  /*9db0*/  HMMA.16816.F32.BF16 R20, R68.reuse, R72, R20 ;  /* 0x000000484414723c */ /* 0x060ff00000041814 */
[C---:B------:R-:W-:Y:S01]  /*9dc0*/  HMMA.16816.F32.BF16 R24, R68.reuse, R74, R24 ;  /* 0x0000004a4418723c */ /* 0x040fe20000041818 */
[----:B------:R-:W5:Y:S03]  /*9dd0*/  LDSM.16.MT88.4 R72, [R193+0x3000] ;  /* 0x00300000c148783b */ /* 0x000f660000004200 */
[----:B----4-:R-:W-:Y:S01]  /*9de0*/  FADD.FTZ R2, R103, R98 ;  /* 0x0000006267027221 */ /* 0x010fe20000010000 */
[----:B---3--:R-:W-:Y:S01]  /*9df0*/  F2FP.BF16.PACK_AB R137, R143, R144 ;  /* 0x000000908f89723e */ /* 0x008fe200000010ff */
[----:B------:R-:W-:Y:S02]  /*9e00*/  FADD.FTZ R0, R144, R0 ;  /* 0x0000000090007221 */ /* 0x000fe40000010000 */
[C---:B------:R-:W-:Y:S01]  /*9e10*/  HMMA.16816.F32.BF16 R28, R68.reuse, R84, R28 ;  /* 0x00000054441c723c */ /* 0x040fe2000004181c */
[----:B------:R-:W-:Y:S03]  /*9e20*/  LDSM.16.MT88.4 R96, [R191+0x6800] ;  /* 0x00680000bf60783b */ /* 0x000fe60000004200 */
[----:B------:R-:W-:Y:S01]  /*9e30*/  FADD.FTZ R2, R119, R2 ;  /* 0x0000000277027221 */ /* 0x000fe20000010000 */
[----:B--2---:R-:W-:Y:S01]  /*9e40*/  F2FP.BF16.PACK_AB R139, R3, R113 ;  /* 0x00000071038b723e */ /* 0x004fe200000010ff */
[----:B------:R-:W-:Y:S02]  /*9e50*/  FADD.FTZ R0, R143, R0 ;  /* 0x000000008f007221 */ /* 0x000fe40000010000 */
[C---:B------:R-:W-:Y:S01]  /*9e60*/  HMMA.16816.F32.BF16 R32, R68.reuse, R86, R32 ;  /* 0x000000564420723c */ /* 0x040fe20000041820 */
[----:B------:R-:W2:Y:S03]  /*9e70*/  LDSM.16.MT88.4 R84, [R192+0x3000] ;  /* 0x00300000c054783b */ /* 0x000ea60000004200 */
[----:B------:R-:W-:Y:S02]  /*9e80*/  FADD.FTZ R2, R117, R2 ;  /* 0x0000000275027221 */ /* 0x000fe40000010000 */
[----:B------:R-:W-:Y:S02]  /*9e90*/  FADD.FTZ R0, R113, R0 ;  /* 0x0000000071007221 */ /* 0x000fe40000010000 */
[C---:B------:R-:W-:Y:S01]  /*9ea0*/  HMMA.16816.F32.BF16 R36, R68.reuse, R88, R36 ;  /* 0x000000584424723c */ /* 0x040fe20000041824 */
[----:B------:R-:W-:Y:S03]  /*9eb0*/  LDSM.16.MT88.4 R100, [R193+0x6800] ;  /* 0x00680000c164783b */ /* 0x000fe60000004200 */
[----:B------:R-:W-:Y:S02]  /*9ec0*/  FADD.FTZ R3, R3, R0 ;  /* 0x0000000003037221 */ /* 0x000fe40000010000 */
[----:B------:R-:W-:Y:S02]  /*9ed0*/  FADD.FTZ R2, R163, R2 ;  /* 0x00000002a3027221 */ /* 0x000fe40000010000 */
[C---:B------:R-:W-:Y:S01]  /*9ee0*/  HMMA.16816.F32.BF16 R40, R68.reuse, R90, R40 ;  /* 0x0000005a4428723c */ /* 0x040fe20000041828 */
[----:B------:R-:W3:Y:S03]  /*9ef0*/  LDSM.16.MT88.4 R88, [R194+0x3000] ;  /* 0x00300000c258783b */ /* 0x000ee60000004200 */
[----:B------:R-:W-:Y:S02]  /*9f00*/  FADD.FTZ R2, R111, R2 ;  /* 0x000000026f027221 */ /* 0x000fe40000010000 */
[----:B------:R-:W-:Y:S02]  /*9f10*/  IMAD.MOV.U32 R113, RZ, RZ, R112 ;  /* 0x000000ffff717224 */ /* 0x000fe400078e0070 */
[C---:B------:R-:W-:Y:S01]  /*9f20*/  HMMA.16816.F32.BF16 R44, R68.reuse, R92, R44 ;  /* 0x0000005c442c723c */ /* 0x040fe2000004182c */
[----:B------:R-:W2:Y:S03]  /*9f30*/  LDSM.16.MT88.4 R108, [R192+0x6800] ;  /* 0x00680000c06c783b */ /* 0x000ea60000004200 */
        /* <DEDUP_REMOVED lines=10> */
[----:B------:R-:W-:Y:S04]  /*9fe0*/  FADD.FTZ R2, R233, R2 ;  /* 0x00000002e9027221 */ /* 0x000fe80000010000 */
[C---:B------:R-:W-:Y:S01]  /*9ff0*/  HMMA.16816.F32.BF16 R116, R136.reuse, R120, R4 ;  /* 0x000000788874723c */ /* 0x040fe20000041804 */
[----:B------:R-:W1:Y:S04]  /*a000*/  LDSM.16.MT88.4 R4, [R194+0x6800] ;  /* 0x00680000c204783b */ /* 0x000e680000004200 */
[----:B------:R-:W-:Y:S03]  /*a010*/  FADD.FTZ R2, R218, R2 ;  /* 0x00000002da027221 */ /* 0x000fe60000010000 */
[C---:B------:R-:W-:Y:S01]  /*a020*/  HMMA.16816.F32.BF16 R120, R136.reuse, R122, R8 ;  /* 0x0000007a8878723c */ /* 0x040fe20000041808 */
[----:B------:R-:W4:Y:S03]  /*a030*/  LDL R8, [R1+0x3c] ;  /* 0x00003c0001087983 */ /* 0x000f260000100800 */
[----:B------:R-:W-:Y:S01]  /*a040*/  FADD.FTZ R2, R127, R2 ;  /* 0x000000027f027221 */ /* 0x000fe20000010000 */
[----:B------:R3:W-:Y:S03]  /*a050*/  STL [R1+0x20], R3 ;  /* 0x0000200301007387 */ /* 0x0007e60000100800 */
[C---:B-----5:R-:W-:Y:S04]  /*a060*/  HMMA.16816.F32.BF16 R68, R136.reuse, R72, R12 ;  /* 0x000000488844723c */ /* 0x060fe8000004180c */
[----:B------:R-:W-:Y:S04]  /*a070*/  FADD.FTZ R2, R161, R2 ;  /* 0x00000002a1027221 */ /* 0x000fe80000010000 */
[C---:B------:R-:W-:Y:S04]  /*a080*/  HMMA.16816.F32.BF16 R72, R136.reuse, R74, R16 ;  /* 0x0000004a8848723c */ /* 0x040fe80000041810 */
[----:B------:R-:W-:Y:S04]  /*a090*/  FADD.FTZ R2, R160, R2 ;  /* 0x00000002a0027221 */ /* 0x000fe80000010000 */
[C---:B--2---:R-:W-:Y:S04]  /*a0a0*/  HMMA.16816.F32.BF16 R76, R136.reuse, R84, R20 ;  /* 0x00000054884c723c */ /* 0x044fe80000041814 */
[----:B------:R-:W-:Y:S02]  /*a0b0*/  FADD.FTZ R2, R158, R2 ;  /* 0x000000029e027221 */ /* 0x000fe40000010000 */
[----:B---3--:R-:W-:Y:S02]  /*a0c0*/  IMAD.MOV.U32 R3, RZ, RZ, R114 ;  /* 0x000000ffff037224 */ /* 0x008fe400078e0072 */
        /* <DEDUP_REMOVED lines=21> */
[----:B------:R-:W-:Y:S02]  /*a220*/  FADD.FTZ R0, R115, R2 ;  /* 0x0000000273007221 */ /* 0x000fe40000010000 */
[----:B------:R-:W-:Y:S03]  /*a230*/  IMAD.MOV.U32 R115, RZ, RZ, R112 ;  /* 0x000000ffff737224 */ /* 0x000fe600078e0070 */
[----:B------:R1:W-:Y:S01]  /*a240*/  STL [R1+0x24], R0 ;  /* 0x0000240001007387 */ /* 0x0003e20000100800 */
[----:B----4-:R-:W-:Y:S02]  /*a250*/  ISETP.GT.AND P0, PT, R214, R8, PT ;  /* 0x00000008d600720c */ /* 0x010fe40003f04270 */
[----:B------:R-:W-:Y:S11]  /*a260*/  IMAD.MOV.U32 R214, RZ, RZ, R217 ;  /* 0x000000ffffd67224 */ /* 0x000ff600078e00d9 */
[----:B-1----:R-:W-:-:S05]  /*a270*/  @P0 BRA `(.L_x_2360) ;  /* 0xffffc45000000947 */ /* 0x002fca000383ffff */
.L_x_2355:
[----:B-1----:R-:W2:Y:S02]  /*a280*/  LDL R0, [R1+0x28] ;  /* 0x0000280001007983 */ /* 0x002ea40000100800 */
[----:B--2---:R-:W-:-:S13]  /*a290*/  ISETP.GE.AND P0, PT, R217, R0, PT ;  /* 0x00000000d900720c */ /* 0x004fda0003f06270 */
[----:B------:R-:W-:Y:S05]  /*a2a0*/  @!P0 BRA `(.L_x_2361) ;  /* 0x0000327000008947 */ /* 0x000fea0003800000 */
.L_x_2364:
[----:B------:R-:W2:Y:S01]  /*a2b0*/  LDL.64 R218, [R1+0x8] ;  /* 0x0000080001da7983 */ /* 0x000ea20000100a00 */
[----:B------:R-:W-:Y:S04]  /*a2c0*/  DEPBAR.LE SB0, 0x0 ;  /* 0x000080000000791a */ /* 0x000fe80000000000 */
[----:B------:R-:W3:Y:S01]  /*a2d0*/  LDL.64 R214, [R1] ;  /* 0x0000000001d67983 */ /* 0x000ee20000100a00 */
[----:B------:R-:W-:Y:S01]  /*a2e0*/  WARPSYNC 0xffffffff ;  /* 0xffffffff00007948 */ /* 0x000fe20003800000 */
[----:B-1----:R-:W-:Y:S01]  /*a2f0*/  SHF.R.S32.HI R0, RZ, 0x1f, R217 ;  /* 0x0000001fff007819 */ /* 0x002fe200000114d9 */
[C---:B------:R-:W-:Y:S01]  /*a300*/  IMAD.WIDE.U32 R28, R217.reuse, c[0x0][0x208], RZ ;  /* 0x00008200d91c7a25 */ /* 0x040fe200078e00ff */
[----:B------:R-:W-:Y:S01]  /*a310*/  ULDC.64 UR4, c[0x0][0x208] ;  /* 0x0000820000047ab9 */ /* 0x000fe20000000a00 */
[----:B------:R-:W4:Y:S01]  /*a320*/  LDL.64 R44, [R1+0x30] ;  /* 0x00003000012c7983 */ /* 0x000f220000100a00 */
[----:B------:R-:W-:Y:S01]  /*a330*/  UMOV UR9, 0x5 ;  /* 0x0000000500097882 */ /* 0x000fe20000000000 */
[----:B------:R-:W-:Y:S01]  /*a340*/  IMAD R0, R0, c[0x0][0x208], RZ ;  /* 0x0000820000007a24 */ /* 0x000fe200078e02ff */
[----:B------:R-:W-:Y:S01]  /*a350*/  USHF.L.U32 UR8, UR4, 0x5, URZ ;  /* 0x0000000504087899 */ /* 0x000fe2000800063f */
[----:B------:R-:W-:Y:S01]  /*a360*/  BSSY B0, `(.L_x_2362) ;  /* 0x000011e000007945 */ /* 0x000fe20003800000 */
[----:B------:R-:W5:Y:S01]  /*a370*/  LDL R31, [R1+0x2c] ;  /* 0x00002c00011f7983 */ /* 0x000f620000100800 */
[----:B------:R-:W-:Y:S01]  /*a380*/  IMAD R0, R217, c[0x0][0x20c], R0 ;  /* 0x00008300d9007a24 */ /* 0x000fe200078e0200 */
[----:B------:R-:W-:Y:S02]  /*a390*/  USHF.L.U64.HI UR9, UR4, UR9, UR5 ;  /* 0x0000000904097299 */ /* 0x000fe40008010205 */
[----:B------:R-:W-:Y:S01]  /*a3a0*/  UIADD3 UR5, UP0, UR8, UR8, URZ ;  /* 0x0000000808057290 */ /* 0x000fe2000ff1e03f */
[----:B------:R-:W-:Y:S01]  /*a3b0*/  BAR.SYNC.DEFER_BLOCKING 0x0 ;  /* 0x0000000000007b1d */ /* 0x000fe20000010000 */
[----:B------:R-:W-:Y:S02]  /*a3c0*/  IMAD.IADD R0, R29, 0x1, R0 ;  /* 0x000000011d007824 */ /* 0x000fe400078e0200 */
[----:B------:R-:W-:Y:S01]  /*a3d0*/  IMAD.U32 R20, RZ, RZ, UR8 ;  /* 0x00000008ff147e24 */ /* 0x000fe2000f8e00ff */
[----:B------:R-:W-:Y:S01]  /*a3e0*/  UIADD3.X UR4, UR9, UR9, URZ, UP0, !UPT ;  /* 0x0000000909047290 */ /* 0x000fe200087fe43f */
[----:B------:R-:W-:Y:S02]  /*a3f0*/  IMAD R47, R0, 0x70, RZ ;  /* 0x00000070002f7824 */ /* 0x000fe400078e02ff */
[----:B------:R-:W-:Y:S04]  /*a400*/  IMAD.U32 R21, RZ, RZ, UR9 ;  /* 0x00000009ff157e24 */ /* 0x000fe8000f8e00ff */
[----:B------:R-:W-:Y:S01]  /*a410*/  IMAD.WIDE.U32 R20, R28, 0x70, R20 ;  /* 0x000000701c147825 */ /* 0x000fe200078e0014 */
[----:B------:R-:W1:Y:S05]  /*a420*/  LDSM.16.M88.4 R8, [R188] ;  /* 0x00000000bc08783b */ /* 0x000e6a0000000200 */
[----:B------:R-:W1:Y:S05]  /*a430*/  LDSM.16.M88.4 R16, [R188+0x800] ;  /* 0x00080000bc10783b */ /* 0x000e6a0000000200 */
[----:B------:R-:W2:Y:S05]  /*a440*/  LDSM.16.M88.4 R24, [R188+0x1000] ;  /* 0x00100000bc18783b */ /* 0x000eaa0000000200 */
[----:B------:R-:W5:Y:S05]  /*a450*/  LDL R112, [R1+0x28] ;  /* 0x0000280001707983 */ /* 0x000f6a0000100800 */
[----:B------:R-:W2:Y:S05]  /*a460*/  LDSM.16.M88.4 R32, [R188+0x1800] ;  /* 0x00180000bc20783b */ /* 0x000eaa0000000200 */
[----:B------:R-:W2:Y:S05]  /*a470*/  LDSM.16.M88.4 R40, [R188+0x2000] ;  /* 0x00200000bc28783b */ /* 0x000eaa0000000200 */
[----:B------:R-:W2:Y:S05]  /*a480*/  LDSM.16.M88.4 R48, [R188+0x2800] ;  /* 0x00280000bc30783b */ /* 0x000eaa0000000200 */
[----:B------:R-:W2:Y:S01]  /*a490*/  LDSM.16.M88.4 R56, [R188+0x3000] ;  /* 0x00300000bc38783b */ /* 0x000ea20000000200 */
[C---:B-1----:R-:W-:Y:S04]  /*a4a0*/  HMMA.16816.F32.BF16 R4, R128.reuse, R8, RZ ;  /* 0x000000088004723c */ /* 0x042fe800000418ff */
[----:B------:R-:W1:Y:S05]  /*a4b0*/  LDSM.16.M88.4 R136, [R195] ;  /* 0x00000000c388783b */ /* 0x000e6a0000000200 */
[----:B------:R-:W1:Y:S01]  /*a4c0*/  LDSM.16.M88.4 R140, [R204] ;  /* 0x00000000cc8c783b */ /* 0x000e620000000200 */
[C---:B------:R-:W-:Y:S04]  /*a4d0*/  HMMA.16816.F32.BF16 R8, R128.reuse, R10, RZ ;  /* 0x0000000a8008723c */ /* 0x040fe800000418ff */
[----:B------:R-:W1:Y:S04]  /*a4e0*/  LDSM.16.M88.4 R144, [R205] ;  /* 0x00000000cd90783b */ /* 0x000e680000000200 */
[C---:B------:R-:W-:Y:S01]  /*a4f0*/  HMMA.16816.F32.BF16 R12, R128.reuse, R16, RZ ;  /* 0x00000010800c723c */ /* 0x040fe200000418ff */
[----:B------:R-:W1:Y:S05]  /*a500*/  LDSM.16.M88.4 R148, [R206] ;  /* 0x00000000ce94783b */ /* 0x000e6a0000000200 */
[----:B------:R-:W1:Y:S02]  /*a510*/  LDSM.16.M88.4 R152, [R207] ;  /* 0x00000000cf98783b */ /* 0x000e640000000200 */
[C---:B------:R-:W-:Y:S03]  /*a520*/  HMMA.16816.F32.BF16 R16, R128.reuse, R18, RZ ;  /* 0x000000128010723c */ /* 0x040fe600000418ff */
[----:B------:R-:W1:Y:S05]  /*a530*/  LDSM.16.M88.4 R156, [R208] ;  /* 0x00000000d09c783b */ /* 0x000e6a0000000200 */
[----:B------:R-:W1:Y:S05]  /*a540*/  LDSM.16.M88.4 R160, [R209] ;  /* 0x00000000d1a0783b */ /* 0x000e6a0000000200 */
[----:B------:R-:W1:Y:S02]  /*a550*/  S2R R30, SR_TID.X ;  /* 0x00000000001e7919 */ /* 0x000e640000002100 */
[----:B-1----:R-:W-:Y:S01]  /*a560*/  ISETP.GT.AND P4, PT, R30, 0x7f, PT ;  /* 0x0000007f1e00780c */ /* 0x002fe20003f84270 */
[----:B--2---:R-:W-:Y:S01]  /*a570*/  IMAD.MOV.U32 R2, RZ, RZ, R218 ;  /* 0x000000ffff027224 */ /* 0x004fe200078e00da */
[----:B------:R-:W-:Y:S01]  /*a580*/  IADD3 R38, P1, R218, R20, RZ ;  /* 0x00000014da267210 */ /* 0x000fe20007f3e0ff */
[----:B---3--:R-:W-:Y:S04]  /*a590*/  IMAD.MOV.U32 R3, RZ, RZ, R215 ;  /* 0x000000ffff037224 */ /* 0x008fe800078e00d7 */
[----:B------:R-:W-:Y:S01]  /*a5a0*/  IMAD.WIDE.U32 R2, R28, 0x70, R2 ;  /* 0x000000701c027825 */ /* 0x000fe200078e0002 */
[----:B----4-:R-:W-:Y:S03]  /*a5b0*/  ISETP.GE.AND P5, PT, R44, c[0x0][0x1d4], PT ;  /* 0x000075002c007a0c */ /* 0x010fe60003fa6270 */
[----:B------:R-:W-:Y:S01]  /*a5c0*/  IMAD.IADD R0, R3, 0x1, R47 ;  /* 0x0000000103007824 */ /* 0x000fe200078e022f */
[C---:B------:R-:W-:Y:S01]  /*a5d0*/  LEA R36, P0, R2.reuse, c[0x0][0x1f8], 0x1 ;  /* 0x00007e0002247a11 */ /* 0x040fe200078008ff */
[----:B------:R-:W-:Y:S01]  /*a5e0*/  IMAD.U32 R3, RZ, RZ, UR4 ;  /* 0x00000004ff037e24 */ /* 0x000fe2000f8e00ff */
[----:B-----5:R-:W-:Y:S02]  /*a5f0*/  ISETP.GE.AND P6, PT, R31, c[0x0][0x1d4], PT ;  /* 0x000075001f007a0c */ /* 0x020fe40003fc6270 */
[----:B------:R-:W-:Y:S01]  /*a600*/  LEA.HI.X R37, R2, c[0x0][0x1fc], R0, 0x1, P0 ;  /* 0x00007f0002257a11 */ /* 0x000fe200000f0c00 */
[----:B------:R-:W-:Y:S01]  /*a610*/  IMAD.IADD R0, R47, 0x1, R21 ;  /* 0x000000012f007824 */ /* 0x000fe200078e0215 */
[----:B------:R-:W-:Y:S01]  /*a620*/  IADD3 R39, P0, R20, UR8, RZ ;  /* 0x0000000814277c10 */ /* 0x000fe2000ff1e0ff */
[----:B------:R-:W-:Y:S01]  /*a630*/  IMAD.U32 R2, RZ, RZ, UR5 ;  /* 0x00000005ff027e24 */ /* 0x000fe2000f8e00ff */
[C---:B------:R-:W-:Y:S01]  /*a640*/  HMMA.16816.F32.BF16 R20, R128.reuse, R24, RZ ;  /* 0x000000188014723c */ /* 0x040fe200000418ff */
[----:B------:R-:W-:Y:S01]  /*a650*/  @!PT LDS RZ, [RZ] ;  /* 0x00000000fffff984 */ /* 0x000fe20000000800 */
[----:B------:R-:W-:Y:S01]  /*a660*/  @!PT LDS RZ, [RZ] ;  /* 0x00000000fffff984 */ /* 0x000fe20000000800 */
[----:B------:R-:W-:Y:S01]  /*a670*/  @!PT LDS RZ, [RZ] ;  /* 0x00000000fffff984 */ /* 0x000fe20000000800 */
[----:B------:R1:W-:Y:S01]  /*a680*/  LDGSTS.E.BYPASS.LTC128B.128 [R216+0x100], [R36.64], !P5 ;  /* 0x0010000024d87fae */ /* 0x0003e2000e901d46 */
[----:B------:R-:W-:Y:S01]  /*a690*/  IADD3.X R44, R0, UR9, RZ, P0, !PT ;  /* 0x00000009002c7c10 */ /* 0x000fe200087fe4ff */
[----:B------:R-:W-:Y:S04]  /*a6a0*/  IMAD.WIDE.U32 R52, R28, 0x70, R2 ;  /* 0x000000701c347825 */ /* 0x000fe800078e0002 */
[----:B------:R1:W-:Y:S01]  /*a6b0*/  LDGSTS.E.BYPASS.LTC128B.128 [R216+0x3900], [R36.64+0x80], !P6 ;  /* 0x0390008024d87fae */ /* 0x0003e2000f101d46 */
[C---:B------:R-:W-:Y:S01]  /*a6c0*/  HMMA.16816.F32.BF16 R24, R128.reuse, R26, RZ ;  /* 0x0000001a8018723c */ /* 0x040fe200000418ff */
[----:B------:R-:W-:Y:S03]  /*a6d0*/  IMAD.X R3, R0, 0x1, R215, P1 ;  /* 0x0000000100037824 */ /* 0x000fe600008e06d7 */
[C---:B------:R-:W-:Y:S02]  /*a6e0*/  LEA R2, P1, R38.reuse, c[0x0][0x1f8], 0x1 ;  /* 0x00007e0026027a11 */ /* 0x040fe400078208ff */
[----:B------:R-:W-:Y:S02]  /*a6f0*/  IADD3 R0, P0, R39, R218, RZ ;  /* 0x000000da27007210 */ /* 0x000fe40007f1e0ff */
[C---:B------:R-:W-:Y:S01]  /*a700*/  HMMA.16816.F32.BF16 R28, R128.reuse, R32, RZ ;  /* 0x00000020801c723c */ /* 0x040fe200000418ff */
[----:B------:R-:W-:Y:S03]  /*a710*/  LEA.HI.X R3, R38, c[0x0][0x1fc], R3, 0x1, P1 ;  /* 0x00007f0026037a11 */ /* 0x000fe600008f0c03 */
[----:B------:R-:W-:Y:S02]  /*a720*/  LEA R54, P2, R0, c[0x0][0x1f8], 0x1 ;  /* 0x00007e0000367a11 */ /* 0x000fe400078408ff */
[----:B------:R2:W-:Y:S01]  /*a730*/  LDGSTS.E.BYPASS.LTC128B.128 [R216+0x1100], [R2.64], !P5 ;  /* 0x0110000002d87fae */ /* 0x0005e2000e901d46 */
[----:B------:R-:W-:Y:S01]  /*a740*/  IADD3 R45, P3, R218, R52, RZ ;  /* 0x00000034da2d7210 */ /* 0x000fe20007f7e0ff */
[C---:B------:R-:W-:Y:S03]  /*a750*/  HMMA.16816.F32.BF16 R32, R128.reuse, R34, RZ ;  /* 0x000000228020723c */ /* 0x040fe600000418ff */
[----:B------:R2:W-:Y:S01]  /*a760*/  LDGSTS.E.BYPASS.LTC128B.128 [R216+0x4900], [R2.64+0x80], !P6 ;  /* 0x0490008002d87fae */ /* 0x0005e2000f101d46 */
[----:B------:R-:W-:Y:S01]  /*a770*/  IADD3.X R47, R215, R47, R53, P3, !PT ;  /* 0x0000002fd72f7210 */ /* 0x000fe20001ffe435 */
[----:B-1----:R-:W-:Y:S01]  /*a780*/  IMAD.X R36, R44, 0x1, R215, P0 ;  /* 0x000000012c247824 */ /* 0x002fe200000e06d7 */
[----:B------:R-:W-:Y:S02]  /*a790*/  @!P4 IADD3 R46, P1, P0, R218, UR8, R39 ;  /* 0x00000008da2ecc10 */ /* 0x000fe4000f83e027 */
[----:B------:R-:W-:Y:S01]  /*a7a0*/  ISETP.GT.AND P3, PT, R217, R112, PT ;  /* 0x00000070d900720c */ /* 0x000fe20003f64270 */
[----:B------:R-:W-:Y:S03]  /*a7b0*/  IMAD.MOV.U32 R112, RZ, RZ, R114 ;  /* 0x000000ffff707224 */ /* 0x000fe600078e0072 */
        /* <DEDUP_REMOVED lines=8> */
[----:B------:R-:W-:Y:S03]  /*a840*/  @!P4 LEA.HI.X R215, R46, c[0x0][0x1fc], R0, 0x1, P0 ;  /* 0x00007f002ed7ca11 */ /* 0x000fe600000f0c00 */
[----:B------:R1:W-:Y:S04]  /*a850*/  LDGSTS.E.BYPASS.LTC128B.128 [R216+0x5900], [R52.64+0x80], !P6 ;  /* 0x0590008034d87fae */ /* 0x0003e8000f101d46 */
[C---:B------:R-:W-:Y:S01]  /*a860*/  HMMA.16816.F32.BF16 R44, R128.reuse, R48, RZ ;  /* 0x00000030802c723c */ /* 0x040fe200000418ff */
[----:B------:R2:W-:Y:S05]  /*a870*/  @!P4 LDGSTS.E.BYPASS.LTC128B.128 [R216+0x3100], [R214.64], !P5 ;  /* 0x03100000d6d8cfae */ /* 0x0005ea000e901d46 */
[----:B------:R2:W-:Y:S02]  /*a880*/  @!P4 LDGSTS.E.BYPASS.LTC128B.128 [R216+0x6900], [R214.64+0x80], !P6 ;  /* 0x06900080d6d8cfae */ /* 0x0005e4000f101d46 */
[C---:B------:R-:W-:Y:S03]  /*a890*/  HMMA.16816.F32.BF16 R48, R128.reuse, R50, RZ ;  /* 0x000000328030723c */ /* 0x040fe600000418ff */
[----:B------:R-:W0:Y:S05]  /*a8a0*/  LDGDEPBAR ;  /* 0x00000000000079af */ /* 0x000e2a0000000000 */
[C---:B-1----:R-:W-:Y:S08]  /*a8b0*/  HMMA.16816.F32.BF16 R52, R128.reuse, R56, RZ ;  /* 0x000000388034723c */ /* 0x042ff000000418ff */
[----:B------:R-:W-:Y:S08]  /*a8c0*/  HMMA.16816.F32.BF16 R56, R128, R58, RZ ;  /* 0x0000003a8038723c */ /* 0x000ff000000418ff */
[C---:B------:R-:W-:Y:S08]  /*a8d0*/  HMMA.16816.F32.BF16 R4, R132.reuse, R136, R4 ;  /* 0x000000888404723c */ /* 0x040ff00000041804 */
[C---:B------:R-:W-:Y:S01]  /*a8e0*/  HMMA.16816.F32.BF16 R8, R132.reuse, R138, R8 ;  /* 0x0000008a8408723c */ /* 0x040fe20000041808 */
[----:B------:R-:W1:Y:S07]  /*a8f0*/  LDSM.16.M88.4 R136, [R190] ;  /* 0x00000000be88783b */ /* 0x000e6e0000000200 */
        /* <DEDUP_REMOVED lines=122> */
[----:B------:R-:W2:Y:S01]  /*b0a0*/  LDSM.16.M88.4 R160, [R189+0x6800] ;  /* 0x00680000bda0783b */ /* 0x000ea20000000200 */
[----:B------:R-:W-:Y:S04]  /*b0b0*/  DEPBAR.LE SB0, 0x0 ;  /* 0x000080000000791a */ /* 0x000fe80000000000 */
[----:B------:R-:W-:Y:S02]  /*b0c0*/  BAR.SYNC.DEFER_BLOCKING 0x0 ;  /* 0x0000000000007b1d */ /* 0x000fe40000010000 */
[C---:B-1----:R-:W-:Y:S08]  /*b0d0*/  HMMA.16816.F32.BF16 R4, R184.reuse, R136, R4 ;  /* 0x00000088b804723c */ /* 0x042ff00000041804 */
[C---:B------:R-:W-:Y:S08]  /*b0e0*/  HMMA.16816.F32.BF16 R8, R184.reuse, R138, R8 ;  /* 0x0000008ab808723c */ /* 0x040ff00000041808 */
[C---:B---3--:R-:W-:Y:S08]  /*b0f0*/  HMMA.16816.F32.BF16 R12, R184.reuse, R140, R12 ;  /* 0x0000008cb80c723c */ /* 0x048ff0000004180c */
[C---:B------:R-:W-:Y:S07]  /*b100*/  HMMA.16816.F32.BF16 R16, R184.reuse, R142, R16 ;  /* 0x0000008eb810723c */ /* 0x040fee0000041810 */
[----:B------:R-:W-:Y:S01]  /*b110*/  P2R R142, PR, RZ, 0x8 ;  /* 0x00000008ff8e7803 */ /* 0x000fe20000000000 */
[C---:B----4-:R-:W-:Y:S08]  /*b120*/  HMMA.16816.F32.BF16 R20, R184.reuse, R144, R20 ;  /* 0x00000090b814723c */ /* 0x050ff00000041814 */
[C---:B------:R-:W-:Y:S08]  /*b130*/  HMMA.16816.F32.BF16 R24, R184.reuse, R146, R24 ;  /* 0x00000092b818723c */ /* 0x040ff00000041818 */
[C---:B-----5:R-:W-:Y:S08]  /*b140*/  HMMA.16816.F32.BF16 R28, R184.reuse, R148, R28 ;  /* 0x00000094b81c723c */ /* 0x060ff0000004181c */
[C---:B------:R-:W-:Y:S08]  /*b150*/  HMMA.16816.F32.BF16 R32, R184.reuse, R150, R32 ;  /* 0x00000096b820723c */ /* 0x040ff00000041820 */
[C---:B--2---:R-:W-:Y:S08]  /*b160*/  HMMA.16816.F32.BF16 R36, R184.reuse, R152, R36 ;  /* 0x00000098b824723c */ /* 0x044ff00000041824 */
[C---:B------:R-:W-:Y:S08]  /*b170*/  HMMA.16816.F32.BF16 R40, R184.reuse, R154, R40 ;  /* 0x0000009ab828723c */ /* 0x040ff00000041828 */
[C---:B------:R-:W-:Y:S08]  /*b180*/  HMMA.16816.F32.BF16 R44, R184.reuse, R156, R44 ;  /* 0x0000009cb82c723c */ /* 0x040ff0000004182c */
[C---:B------:R-:W-:Y:S08]  /*b190*/  HMMA.16816.F32.BF16 R48, R184.reuse, R158, R48 ;  /* 0x0000009eb830723c */ /* 0x040ff00000041830 */
[C---:B------:R-:W-:Y:S08]  /*b1a0*/  HMMA.16816.F32.BF16 R52, R184.reuse, R160, R52 ;  /* 0x000000a0b834723c */ /* 0x040ff00000041834 */
[----:B------:R-:W-:Y:S01]  /*b1b0*/  HMMA.16816.F32.BF16 R56, R184, R162, R56 ;  /* 0x000000a2b838723c */ /* 0x000fe20000041838 */
[----:B------:R-:W-:Y:S07]  /*b1c0*/  @!UPT UIADD3 URZ, URZ, URZ, URZ ;  /* 0x0000003f3f3ff290 */ /* 0x000fee000fffe03f */
[----:B------:R-:W-:-:S11]  /*b1d0*/  @!P3 BRA `(.L_x_2363) ;  /* 0x000003600000b947 */ /* 0x000fd60003800000 */
[----:B------:R-:W-:Y:S01]  /*b1e0*/  IADD3 R0, R217, -0x1, RZ ;  /* 0xffffffffd9007810 */ /* 0x000fe20007ffe0ff */
        /* <DEDUP_REMOVED lines=53> */
.L_x_2363:
[----:B------:R-:W-:Y:S05]  /*b540*/  BSYNC B0 ;  /* 0x0000000000007941 */ /* 0x000fea0003800000 */
.L_x_2362:
        /* <DEDUP_REMOVED lines=11> */
[----:B------:R-:W2:Y:S01]  /*b600*/  LDL.LU R229, [R1+0x24] ;  /* 0x0000240001e57983 */ /* 0x000ea20000300800 */
[----:B------:R-:W-:Y:S02]  /*b610*/  FMNMX.FTZ R2, R14, R2, !PT ;  /* 0x000000020e027209 */ /* 0x000fe40007810000 */
[----:B------:R-:W-:Y:S01]  /*b620*/  FMNMX.FTZ R0, R13, R0, !PT ;  /* 0x000000000d007209 */ /* 0x000fe20007810000 */
[----:B------:R-:W3:Y:S01]  /*b630*/  LDL.LU R228, [R1+0x20] ;  /* 0x0000200001e47983 */ /* 0x000ee20000300800 */
        /* <DEDUP_REMOVED lines=48> */
[----:B------:R-:W1:Y:S01]  /*b940*/  SHFL.BFLY PT, R114, R3, 0x2, 0x1f ;  /* 0x0c401f0003727f89 */ /* 0x000e6200000e0000 */
[----:B------:R-:W-:Y:S07]  /*b950*/  FMNMX.FTZ R0, R59, R0, !PT ;  /* 0x000000003b007209 */ /* 0x000fee0007810000 */
[----:B------:R-:W4:Y:S01]  /*b960*/  SHFL.BFLY PT, R2, R0, 0x2, 0x1f ;  /* 0x0c401f0000027f89 */ /* 0x000f2200000e0000 */
[----:B-1----:R-:W-:Y:S07]  /*b970*/  FMNMX.FTZ R114, R3, R114, !PT ;  /* 0x0000007203727209 */ /* 0x002fee0007810000 */
[----:B------:R-:W1:Y:S01]  /*b980*/  SHFL.BFLY PT, R115, R114, 0x1, 0x1f ;  /* 0x0c201f0072737f89 */ /* 0x000e6200000e0000 */
[----:B----4-:R-:W-:Y:S07]  /*b990*/  FMNMX.FTZ R0, R0, R2, !PT ;  /* 0x0000000200007209 */ /* 0x010fee0007810000 */
[----:B------:R-:W4:Y:S01]  /*b9a0*/  SHFL.BFLY PT, R3, R0, 0x1, 0x1f ;  /* 0x0c201f0000037f89 */ /* 0x000f2200000e0000 */
[----:B-1----:R-:W-:Y:S05]  /*b9b0*/  FMNMX.FTZ R114, R114, R115, !PT ;  /* 0x0000007372727209 */ /* 0x002fea0007810000 */
[----:B------:R-:W-:Y:S01]  /*b9c0*/  FADD.FTZ R2, -R114, R112 ;  /* 0x0000007072027221 */ /* 0x000fe20000010100 */
[----:B----4-:R-:W-:Y:S03]  /*b9d0*/  FMNMX.FTZ R3, R0, R3, !PT ;  /* 0x0000000300037209 */ /* 0x010fe60007810000 */
[----:B------:R-:W-:Y:S04]  /*b9e0*/  FMUL.FTZ R0, R2, c[0x0][0x2d0] ;  /* 0x0000b40002007a20 */ /* 0x000fe80000410000 */
[----:B------:R1:W4:Y:S01]  /*b9f0*/  MUFU.EX2 R2, R0 ;  /* 0x0000000000027308 */ /* 0x0003220000000800 */
[----:B------:R-:W-:Y:S04]  /*ba00*/  FMUL.FTZ R112, R3, c[0x0][0x2d0] ;  /* 0x0000b40003707a20 */ /* 0x000fe80000410000 */
        /* <DEDUP_REMOVED lines=12> */
[----:B-1----:R-:W-:Y:S02]  /*bad0*/  FADD.FTZ R0, -R3, R113 ;  /* 0x0000007103007221 */ /* 0x002fe40000010100 */
[----:B------:R-:W-:Y:S02]  /*bae0*/  FMUL.FTZ R113, R114, c[0x0][0x2d0] ;  /* 0x0000b40072717a20 */ /* 0x000fe40000410000 */
[----:B------:R-:W-:Y:S01]  /*baf0*/  FMUL.FTZ R0, R0, c[0x0][0x2d0] ;  /* 0x0000b40000007a20 */ /* 0x000fe20000410000 */
[----:B------:R-:W-:Y:S01]  /*bb00*/  MUFU.EX2 R214, R14 ;  /* 0x0000000e00d67308 */ /* 0x000fe20000000800 */
[--C-:B------:R-:W-:Y:S02]  /*bb10*/  FFMA.FTZ R4, R4, c[0x0][0x2d0], -R113.reuse ;  /* 0x0000b40004047a23 */ /* 0x100fe40000010871 */
[--C-:B------:R-:W-:Y:S02]  /*bb20*/  FFMA.FTZ R5, R5, c[0x0][0x2d0], -R113.reuse ;  /* 0x0000b40005057a23 */ /* 0x100fe40000010871 */
[C---:B----4-:R-:W-:Y:S02]  /*bb30*/  FMUL.FTZ R68, R2.reuse, R68 ;  /* 0x0000004402447220 */ /* 0x050fe40000410000 */
        /* <DEDUP_REMOVED lines=17> */
[--C-:B-1----:R-:W-:Y:S02]  /*bc50*/  FFMA.FTZ R4, R8, c[0x0][0x2d0], -R113.reuse ;  /* 0x0000b40008047a23 */ /* 0x102fe40000010871 */
[C---:B------:R-:W-:Y:S02]  /*bc60*/  FMUL.FTZ R8, R2.reuse, R120 ;  /* 0x0000007802087220 */ /* 0x040fe40000410000 */
[C---:B------:R-:W-:Y:S01]  /*bc70*/  FMUL.FTZ R93, R2.reuse, R93 ;  /* 0x0000005d025d7220 */ /* 0x040fe20000410000 */
[----:B------:R1:W-:Y:S01]  /*bc80*/  MUFU.EX2 R227, R4 ;  /* 0x0000000400e37308 */ /* 0x0003e20000000800 */
[C---:B------:R-:W-:Y:S02]  /*bc90*/  FMUL.FTZ R96, R2.reuse, R96 ;  /* 0x0000006002607220 */ /* 0x040fe40000410000 */
[----:B------:R-:W-:Y:S02]  /*bca0*/  FMUL.FTZ R97, R2, R97 ;  /* 0x0000006102617220 */ /* 0x000fe40000410000 */
[C---:B----4-:R-:W-:Y:S02]  /*bcb0*/  FMUL.FTZ R6, R0.reuse, R118 ;  /* 0x0000007600067220 */ /* 0x050fe40000410000 */
[C---:B------:R-:W-:Y:S02]  /*bcc0*/  FMUL.FTZ R7, R0.reuse, R119 ;  /* 0x0000007700077220 */ /* 0x040fe40000410000 */
[C---:B------:R-:W-:Y:S01]  /*bcd0*/  FMUL.FTZ R70, R0.reuse, R70 ;  /* 0x0000004600467220 */ /* 0x040fe20000410000 */
[----:B------:R4:W-:Y:S01]  /*bce0*/  MUFU.EX2 R218, R12 ;  /* 0x0000000c00da7308 */ /* 0x0009e20000000800 */
[C---:B------:R-:W-:Y:S02]  /*bcf0*/  FMUL.FTZ R71, R0.reuse, R71 ;  /* 0x0000004700477220 */ /* 0x040fe40000410000 */
[----:B------:R-:W-:Y:S02]  /*bd00*/  FMUL.FTZ R74, R0, R74 ;  /* 0x0000004a004a7220 */ /* 0x000fe40000410000 */
[----:B-----5:R-:W-:Y:S01]  /*bd10*/  FMUL.FTZ R5, R2, R117 ;  /* 0x0000007502057220 */ /* 0x020fe20000410000 */
[----:B------:R-:W-:Y:S01]  /*bd20*/  F2FP.BF16.PACK_AB R117, R219, R221 ;  /* 0x000000dddb75723e */ /* 0x000fe200000010ff */
        /* <DEDUP_REMOVED lines=8> */
[----:B------:R-:W1:Y:S01]  /*bdb0*/  MUFU.EX2 R226, R4 ;  /* 0x0000000400e27308 */ /* 0x000e620000000800 */
        /* <DEDUP_REMOVED lines=9> */
[C---:B----4-:R-:W-:Y:S02]  /*be50*/  FMUL.FTZ R12, R2.reuse, R124 ;  /* 0x0000007c020c7220 */ /* 0x050fe40000410000 */
[----:B-----5:R-:W-:Y:S01]  /*be60*/  FMUL.FTZ R13, R2, R125 ;  /* 0x0000007d020d7220 */ /* 0x020fe20000410000 */
[----:B------:R-:W-:Y:S01]  /*be70*/  MUFU.EX2 R160, R18 ;  /* 0x0000001200a07308 */ /* 0x000fe20000000800 */
[----:B------:R-:W-:Y:S02]  /*be80*/  FMUL.FTZ R14, R0, R126 ;  /* 0x0000007e000e7220 */ /* 0x000fe40000410000 */
[----:B------:R-:W-:Y:S01]  /*be90*/  FMUL.FTZ R100, R2, R100 ;  /* 0x0000006402647220 */ /* 0x000fe20000410000 */
[----:B-1----:R-:W-:Y:S01]  /*bea0*/  F2FP.BF16.PACK_AB R118, R226, R227 ;  /* 0x000000e3e276723e */ /* 0x002fe200000010ff */
[--C-:B------:R-:W-:Y:S02]  /*beb0*/  FFMA.FTZ R4, R10, c[0x0][0x2d0], -R112.reuse ;  /* 0x0000b4000a047a23 */ /* 0x100fe40000010870 */
[----:B------:R-:W-:Y:S02]  /*bec0*/  FMUL.FTZ R10, R0, R122 ;  /* 0x0000007a000a7220 */ /* 0x000fe40000410000 */
[----:B------:R-:W-:Y:S01]  /*bed0*/  FMUL.FTZ R101, R2, R101 ;  /* 0x0000006502657220 */ /* 0x000fe20000410000 */
[----:B------:R1:W-:Y:S01]  /*bee0*/  MUFU.EX2 R225, R4 ;  /* 0x0000000400e17308 */ /* 0x0003e20000000800 */
[C---:B------:R-:W-:Y:S02]  /*bef0*/  FMUL.FTZ R102, R0.reuse, R102 ;  /* 0x0000006600667220 */ /* 0x040fe40000410000 */
[C---:B------:R-:W-:Y:S02]  /*bf00*/  FMUL.FTZ R103, R0.reuse, R103 ;  /* 0x0000006700677220 */ /* 0x040fe40000410000 */
[----:B--2---:R-:W-:Y:S02]  /*bf10*/  FMUL.FTZ R15, R0, R127 ;  /* 0x0000007f000f7220 */ /* 0x004fe40000410000 */
[----:B------:R-:W-:Y:S01]  /*bf20*/  LDSM.16.MT88.4 R124, [R194+0x3800] ;  /* 0x00380000c27c783b */ /* 0x000fe20000004200 */
[C---:B------:R-:W-:Y:S02]  /*bf30*/  FMUL.FTZ R104, R2.reuse, R104 ;  /* 0x0000006802687220 */ /* 0x040fe40000410000 */
[----:B------:R-:W-:Y:S01]  /*bf40*/  FMUL.FTZ R105, R2, R105 ;  /* 0x0000006902697220 */ /* 0x000fe20000410000 */
[----:B------:R-:W2:Y:S01]  /*bf50*/  MUFU.EX2 R159, R19 ;  /* 0x00000013009f7308 */ /* 0x000ea20000000800 */
[C---:B------:R-:W-:Y:S02]  /*bf60*/  FMUL.FTZ R106, R0.reuse, R106 ;  /* 0x0000006a006a7220 */ /* 0x040fe40000410000 */
[----:B------:R-:W-:Y:S02]  /*bf70*/  FMUL.FTZ R107, R0, R107 ;  /* 0x0000006b006b7220 */ /* 0x000fe40000410000 */
[--C-:B------:R-:W-:Y:S02]  /*bf80*/  FFMA.FTZ R16, R16, c[0x0][0x2d0], -R113.reuse ;  /* 0x0000b40010107a23 */ /* 0x100fe40000010871 */
[--C-:B------:R-:W-:Y:S02]  /*bf90*/  FFMA.FTZ R17, R17, c[0x0][0x2d0], -R113.reuse ;  /* 0x0000b40011117a23 */ /* 0x100fe40000010871 */
[C---:B------:R-:W-:Y:S01]  /*bfa0*/  FMUL.FTZ R108, R2.reuse, R108 ;  /* 0x0000006c026c7220 */ /* 0x040fe20000410000 */
[----:B------:R4:W-:Y:S01]  /*bfb0*/  MUFU.EX2 R162, R16 ;  /* 0x0000001000a27308 */ /* 0x0009e20000000800 */
[----:B------:R-:W-:Y:S02]  /*bfc0*/  FMUL.FTZ R109, R2, R109 ;  /* 0x0000006d026d7220 */ /* 0x000fe40000410000 */
[--C-:B-1----:R-:W-:Y:S02]  /*bfd0*/  FFMA.FTZ R4, R11, c[0x0][0x2d0], -R112.reuse ;  /* 0x0000b4000b047a23 */ /* 0x102fe40000010870 */
[C---:B------:R-:W-:Y:S02]  /*bfe0*/  FMUL.FTZ R11, R0.reuse, R123 ;  /* 0x0000007b000b7220 */ /* 0x040fe40000410000 */
[----:B------:R-:W1:Y:S01]  /*bff0*/  LDSM.16.MT88.4 R120, [R196] ;  /* 0x00000000c478783b */ /* 0x000e620000004200 */
[C---:B------:R-:W-:Y:S02]  /*c000*/  FMUL.FTZ R110, R0.reuse, R110 ;  /* 0x0000006e006e7220 */ /* 0x040fe40000410000 */
[----:B------:R-:W5:Y:S01]  /*c010*/  MUFU.EX2 R224, R4 ;  /* 0x0000000400e07308 */ /* 0x000f620000000800 */
[----:B------:R-:W-:Y:S02]  /*c020*/  FMUL.FTZ R111, R0, R111 ;  /* 0x0000006f006f7220 */ /* 0x000fe40000410000 */
[C---:B------:R-:W-:Y:S01]  /*c030*/  FMUL.FTZ R60, R2.reuse, R60 ;  /* 0x0000003c023c7220 */ /* 0x040fe20000410000 */
[----:B--2---:R-:W-:Y:S01]  /*c040*/  F2FP.BF16.PACK_AB R19, R159, R160 ;  /* 0x000000a09f13723e */ /* 0x004fe200000010ff */
[----:B------:R-:W-:Y:S02]  /*c050*/  FMUL.FTZ R61, R2, R61 ;  /* 0x0000003d023d7220 */ /* 0x000fe40000410000 */
[C---:B------:R-:W-:Y:S02]  /*c060*/  FMUL.FTZ R62, R0.reuse, R62 ;  /* 0x0000003e003e7220 */ /* 0x040fe40000410000 */
[----:B------:R-:W-:Y:S01]  /*c070*/  FMUL.FTZ R63, R0, R63 ;  /* 0x0000003f003f7220 */ /* 0x000fe20000410000 */
[----:B------:R2:W1:Y:S01]  /*c080*/  MUFU.EX2 R161, R17 ;  /* 0x0000001100a17308 */ /* 0x0004620000000800 */
[C---:B------:R-:W-:Y:S02]  /*c090*/  FMUL.FTZ R64, R2.reuse, R64 ;  /* 0x0000004002407220 */ /* 0x040fe40000410000 */
[----:B------:R-:W-:Y:S01]  /*c0a0*/  FMUL.FTZ R65, R2, R65 ;  /* 0x0000004102417220 */ /* 0x000fe20000410000 */
[----:B----4-:R-:W-:Y:S01]  /*c0b0*/  F2FP.BF16.PACK_AB R16, R215, R218 ;  /* 0x000000dad710723e */ /* 0x010fe200000010ff */
[C---:B------:R-:W-:Y:S02]  /*c0c0*/  FMUL.FTZ R66, R0.reuse, R66 ;  /* 0x0000004200427220 */ /* 0x040fe40000410000 */
        /* <DEDUP_REMOVED lines=10> */
[----:B------:R-:W-:Y:S01]  /*c170*/  MUFU.EX2 R157, R21 ;  /* 0x00000015009d7308 */ /* 0x000fe20000000800 */
[----:B------:R-:W-:Y:S02]  /*c180*/  FFMA.FTZ R39, R39, c[0x0][0x2d0], -R112 ;  /* 0x0000b40027277a23 */ /* 0x000fe40000010870 */
[C---:B------:R-:W-:Y:S05]  /*c190*/  HMMA.16816.F32.BF16 R4, R116.reuse, R136, R4 ;  /* 0x000000887404723c */ /* 0x040fea0000041804 */
[----:B--2---:R-:W-:Y:S01]  /*c1a0*/  F2FP.BF16.PACK_AB R17, R163, R214 ;  /* 0x000000d6a311723e */ /* 0x004fe200000010ff */
[----:B------:R-:W-:Y:S01]  /*c1b0*/  FFMA.FTZ R28, R28, c[0x0][0x2d0], -R113 ;  /* 0x0000b4001c1c7a23 */ /* 0x000fe20000010871 */
[----:B------:R-:W-:Y:S01]  /*c1c0*/  MUFU.EX2 R155, R23 ;  /* 0x00000017009b7308 */ /* 0x000fe20000000800 */
[C---:B------:R-:W-:Y:S01]  /*c1d0*/  HMMA.16816.F32.BF16 R8, R116.reuse, R138, R8 ;  /* 0x0000008a7408723c */ /* 0x040fe20000041808 */
[----:B------:R-:W2:Y:S03]  /*c1e0*/  LDSM.16.MT88.4 R136, [R191+0x3800] ;  /* 0x00380000bf88783b */ /* 0x000ea60000004200 */
[----:B-1----:R-:W-:Y:S01]  /*c1f0*/  F2FP.BF16.PACK_AB R18, R161, R162 ;  /* 0x000000a2a112723e */ /* 0x002fe200000010ff */
[----:B------:R-:W-:Y:S02]  /*c200*/  FFMA.FTZ R2, R2, R229, R223 ;  /* 0x000000e502027223 */ /* 0x000fe400000100df */
[----:B---3--:R-:W-:Y:S01]  /*c210*/  FFMA.FTZ R0, R0, R228, R221 ;  /* 0x000000e400007223 */ /* 0x008fe200000100dd */
[C---:B------:R-:W-:Y:S01]  /*c220*/  HMMA.16816.F32.BF16 R68, R116.reuse, R140, R68 ;  /* 0x0000008c7444723c */ /* 0x040fe20000041844 */
[----:B------:R-:W-:Y:S03]  /*c230*/  MUFU.EX2 R153, R25 ;  /* 0x0000001900997308 */ /* 0x000fe60000000800 */
[----:B------:R-:W-:Y:S02]  /*c240*/  FADD.FTZ R2, R222, R2 ;  /* 0x00000002de027221 */ /* 0x000fe40000010000 */
[----:B------:R-:W-:Y:S02]  /*c250*/  FADD.FTZ R0, R219, R0 ;  /* 0x00000000db007221 */ /* 0x000fe40000010000 */
[C---:B------:R-:W-:Y:S01]  /*c260*/  HMMA.16816.F32.BF16 R72, R116.reuse, R142, R72 ;  /* 0x0000008e7448723c */ /* 0x040fe20000041848 */
[----:B------:R-:W1:Y:S02]  /*c270*/  LDSM.16.MT88.4 R140, [R193+0x3800] ;  /* 0x00380000c18c783b */ /* 0x000e640000004200 */
[----:B------:R-:W-:Y:S01]  /*c280*/  MUFU.EX2 R152, R26 ;  /* 0x0000001a00987308 */ /* 0x000fe20000000800 */
[----:B------:R-:W-:Y:S02]  /*c290*/  FADD.FTZ R2, R227, R2 ;  /* 0x00000002e3027221 */ /* 0x000fe40000010000 */
[----:B------:R-:W-:Y:S02]  /*c2a0*/  FADD.FTZ R0, R225, R0 ;  /* 0x00000000e1007221 */ /* 0x000fe40000010000 */
[C---:B------:R-:W-:Y:S04]  /*c2b0*/  HMMA.16816.F32.BF16 R76, R116.reuse, R144, R76 ;  /* 0x00000090744c723c */ /* 0x040fe8000004184c */
[----:B------:R-:W-:Y:S01]  /*c2c0*/  FADD.FTZ R2, R226, R2 ;  /* 0x00000002e2027221 */ /* 0x000fe20000010000 */
[----:B------:R-:W-:Y:S01]  /*c2d0*/  MUFU.EX2 R151, R27 ;  /* 0x0000001b00977308 */ /* 0x000fe20000000800 */
[----:B------:R-:W-:Y:S02]  /*c2e0*/  FADD.FTZ R0, R224, R0 ;  /* 0x00000000e0007221 */ /* 0x000fe40000010000 */
[C---:B------:R-:W-:Y:S01]  /*c2f0*/  HMMA.16816.F32.BF16 R80, R116.reuse, R146, R80 ;  /* 0x000000927450723c */ /* 0x040fe20000041850 */
[----:B------:R-:W-:Y:S03]  /*c300*/  LDSM.16.MT88.4 R144, [R194+0x800] ;  /* 0x00080000c290783b */ /* 0x000fe60000004200 */
[----:B------:R-:W-:Y:S02]  /*c310*/  FADD.FTZ R2, R218, R2 ;  /* 0x00000002da027221 */ /* 0x000fe40000010000 */
[----:B------:R-:W-:Y:S01]  /*c320*/  FADD.FTZ R0, R214, R0 ;  /* 0x00000000d6007221 */ /* 0x000fe20000010000 */
[----:B------:R3:W4:Y:S01]  /*c330*/  MUFU.EX2 R158, R20 ;  /* 0x00000014009e7308 */ /* 0x0007220000000800 */
[C---:B------:R-:W-:Y:S04]  /*c340*/  HMMA.16816.F32.BF16 R84, R116.reuse, R120, R84 ;  /* 0x000000787454723c */ /* 0x040fe80000041854 */
[----:B------:R-:W-:Y:S02]  /*c350*/  FADD.FTZ R2, R215, R2 ;  /* 0x00000002d7027221 */ /* 0x000fe40000010000 */
[----:B------:R-:W-:Y:S02]  /*c360*/  FADD.FTZ R0, R163, R0 ;  /* 0x00000000a3007221 */ /* 0x000fe40000010000 */
[C---:B------:R-:W-:Y:S01]  /*c370*/  HMMA.16816.F32.BF16 R88, R116.reuse, R122, R88 ;  /* 0x0000007a7458723c */ /* 0x040fe20000041858 */
[----:B------:R-:W5:Y:S03]  /*c380*/  LDSM.16.MT88.4 R120, [R192+0x3800] ;  /* 0x00380000c078783b */ /* 0x000f660000004200 */
[----:B------:R-:W-:Y:S02]  /*c390*/  FADD.FTZ R2, R162, R2 ;  /* 0x00000002a2027221 */ /* 0x000fe40000010000 */
[----:B------:R-:W-:Y:S02]  /*c3a0*/  FADD.FTZ R0, R160, R0 ;  /* 0x00000000a0007221 */ /* 0x000fe40000010000 */
[C---:B--2---:R-:W-:Y:S04]  /*c3b0*/  HMMA.16816.F32.BF16 R92, R116.reuse, R136, R92 ;  /* 0x00000088745c723c */ /* 0x044fe8000004185c */
[----:B------:R-:W-:Y:S02]  /*c3c0*/  FADD.FTZ R2, R161, R2 ;  /* 0x00000002a1027221 */ /* 0x000fe40000010000 */
[----:B------:R-:W-:Y:S02]  /*c3d0*/  FADD.FTZ R0, R159, R0 ;  /* 0x000000009f007221 */ /* 0x000fe40000010000 */
[C---:B------:R-:W-:Y:S01]  /*c3e0*/  HMMA.16816.F32.BF16 R96, R116.reuse, R138, R96 ;  /* 0x0000008a7460723c */ /* 0x040fe20000041860 */
[----:B------:R-:W2:Y:S03]  /*c3f0*/  LDSM.16.MT88.4 R136, [R191+0x800] ;  /* 0x00080000bf88783b */ /* 0x000ea60000004200 */
[--C-:B---3--:R-:W-:Y:S02]  /*c400*/  FFMA.FTZ R20, R24, c[0x0][0x2d0], -R113.reuse ;  /* 0x0000b40018147a23 */ /* 0x108fe40000010871 */
[----:B----4-:R-:W-:Y:S02]  /*c410*/  FADD.FTZ R2, R158, R2 ;  /* 0x000000029e027221 */ /* 0x010fe40000010000 */
[C---:B-1----:R-:W-:Y:S01]  /*c420*/  HMMA.16816.F32.BF16 R12, R116.reuse, R140, R12 ;  /* 0x0000008c740c723c */ /* 0x042fe2000004180c */
[----:B------:R-:W-:Y:S01]  /*c430*/  LDSM.16.MT88.4 R24, [R192+0x1000] ;  /* 0x00100000c018783b */ /* 0x000fe20000004200 */
[----:B------:R-:W1:Y:S02]  /*c440*/  MUFU.EX2 R154, R20 ;  /* 0x00000014009a7308 */ /* 0x000e640000000800 */
[----:B------:R-:W-:Y:S02]  /*c450*/  FADD.FTZ R2, R157, R2 ;  /* 0x000000029d027221 */ /* 0x000fe40000010000 */
[----:B------:R-:W-:Y:S02]  /*c460*/  FADD.FTZ R0, R156, R0 ;  /* 0x000000009c007221 */ /* 0x000fe40000010000 */
[C---:B------:R-:W-:Y:S01]  /*c470*/  HMMA.16816.F32.BF16 R100, R116.reuse, R142, R100 ;  /* 0x0000008e7464723c */ /* 0x040fe20000041864 */
[----:B------:R-:W3:Y:S03]  /*c480*/  LDSM.16.MT88.4 R140, [R193+0x800] ;  /* 0x00080000c18c783b */ /* 0x000ee60000004200 */
[----:B------:R-:W-:Y:S04]  /*c490*/  FADD.FTZ R0, R155, R0 ;  /* 0x000000009b007221 */ /* 0x000fe80000010000 */
[----:B------:R-:W-:Y:S01]  /*c4a0*/  FADD.FTZ R0, R152, R0 ;  /* 0x0000000098007221 */ /* 0x000fe20000010000 */
[C---:B-----5:R-:W-:Y:S03]  /*c4b0*/  HMMA.16816.F32.BF16 R104, R116.reuse, R120, R104 ;  /* 0x000000787468723c */ /* 0x060fe60000041868 */
[----:B------:R-:W-:Y:S05]  /*c4c0*/  FADD.FTZ R0, R151, R0 ;  /* 0x0000000097007221 */ /* 0x000fea0000010000 */
[C---:B------:R-:W-:Y:S01]  /*c4d0*/  HMMA.16816.F32.BF16 R108, R116.reuse, R122, R108 ;  /* 0x0000007a746c723c */ /* 0x040fe2000004186c */
[----:B------:R-:W4:Y:S03]  /*c4e0*/  LDSM.16.MT88.4 R120, [R192+0x800] ;  /* 0x00080000c078783b */ /* 0x000f260000004200 */
[----:B-1----:R-:W-:Y:S04]  /*c4f0*/  FADD.FTZ R2, R154, R2 ;  /* 0x000000029a027221 */ /* 0x002fe80000010000 */
[C---:B------:R-:W-:Y:S01]  /*c500*/  HMMA.16816.F32.BF16 R60, R116.reuse, R124, R60 ;  /* 0x0000007c743c723c */ /* 0x040fe2000004183c */
[----:B------:R-:W-:Y:S03]  /*c510*/  LDSM.16.MT88.4 R20, [R192+0x4000] ;  /* 0x00400000c014783b */ /* 0x000fe60000004200 */
[----:B------:R-:W-:Y:S04]  /*c520*/  FADD.FTZ R2, R153, R2 ;  /* 0x0000000299027221 */ /* 0x000fe80000010000 */
[----:B------:R-:W-:Y:S01]  /*c530*/  HMMA.16816.F32.BF16 R64, R116, R126, R64 ;  /* 0x0000007e7440723c */ /* 0x000fe20000041840 */
[----:B------:R-:W1:Y:S07]  /*c540*/  LDSM.16.MT88.4 R116, [R191+0x4000] ;  /* 0x00400000bf74783b */ /* 0x000e6e0000004200 */
[C---:B--2---:R-:W-:Y:S01]  /*c550*/  HMMA.16816.F32.BF16 R4, R16.reuse, R136, R4 ;  /* 0x000000881004723c */ /* 0x044fe20000041804 */
[----:B------:R-:W2:Y:S07]  /*c560*/  LDSM.16.MT88.4 R124, [R193+0x4000] ;  /* 0x00400000c17c783b */ /* 0x000eae0000004200 */
[C---:B------:R-:W-:Y:S01]  /*c570*/  HMMA.16816.F32.BF16 R8, R16.reuse, R138, R8 ;  /* 0x0000008a1008723c */ /* 0x040fe20000041808 */
[----:B------:R-:W-:Y:S07]  /*c580*/  LDSM.16.MT88.4 R136, [R193+0x1000] ;  /* 0x00100000c188783b */ /* 0x000fee0000004200 */
[C---:B---3--:R-:W-:Y:S08]  /*c590*/  HMMA.16816.F32.BF16 R68, R16.reuse, R140, R68 ;  /* 0x0000008c1044723c */ /* 0x048ff00000041844 */
[C---:B------:R-:W-:Y:S01]  /*c5a0*/  HMMA.16816.F32.BF16 R72, R16.reuse, R142, R72 ;  /* 0x0000008e1048723c */ /* 0x040fe20000041848 */
[----:B------:R-:W-:Y:S07]  /*c5b0*/  MUFU.EX2 R143, R39 ;  /* 0x00000027008f7308 */ /* 0x000fee0000000800 */
[C---:B----4-:R-:W-:Y:S08]  /*c5c0*/  HMMA.16816.F32.BF16 R76, R16.reuse, R120, R76 ;  /* 0x00000078104c723c */ /* 0x050ff0000004184c */
[C---:B------:R-:W-:Y:S01]  /*c5d0*/  HMMA.16816.F32.BF16 R80, R16.reuse, R122, R80 ;  /* 0x0000007a1050723c */ /* 0x040fe20000041850 */
[----:B------:R-:W3:Y:S07]  /*c5e0*/  LDSM.16.MT88.4 R120, [R194+0x4000] ;  /* 0x00400000c278783b */ /* 0x000eee0000004200 */
[C---:B------:R-:W-:Y:S08]  /*c5f0*/  HMMA.16816.F32.BF16 R84, R16.reuse, R144, R84 ;  /* 0x000000901054723c */ /* 0x040ff00000041854 */
[C---:B------:R-:W-:Y:S01]  /*c600*/  HMMA.16816.F32.BF16 R88, R16.reuse, R146, R88 ;  /* 0x000000921058723c */ /* 0x040fe20000041858 */
[----:B------:R-:W-:Y:S07]  /*c610*/  MUFU.EX2 R147, R35 ;  /* 0x0000002300937308 */ /* 0x000fee0000000800 */
[C---:B-1----:R-:W-:Y:S08]  /*c620*/  HMMA.16816.F32.BF16 R92, R16.reuse, R116, R92 ;  /* 0x00000074105c723c */ /* 0x042ff0000004185c */
[C---:B------:R-:W-:Y:S01]  /*c630*/  HMMA.16816.F32.BF16 R96, R16.reuse, R118, R96 ;  /* 0x000000761060723c */ /* 0x040fe20000041860 */
[----:B------:R-:W1:Y:S07]  /*c640*/  LDSM.16.MT88.4 R116, [R191+0x1000] ;  /* 0x00100000bf74783b */ /* 0x000e6e0000004200 */
[C---:B--2---:R-:W-:Y:S08]  /*c650*/  HMMA.16816.F32.BF16 R12, R16.reuse, R124, R12 ;  /* 0x0000007c100c723c */ /* 0x044ff0000004180c */
[C---:B------:R-:W-:Y:S01]  /*c660*/  HMMA.16816.F32.BF16 R100, R16.reuse, R126, R100 ;  /* 0x0000007e1064723c */ /* 0x040fe20000041864 */
[----:B------:R-:W-:Y:S07]  /*c670*/  MUFU.EX2 R126, R29 ;  /* 0x0000001d007e7308 */ /* 0x000fee0000000800 */
[C---:B------:R-:W-:Y:S03]  /*c680*/  HMMA.16816.F32.BF16 R104, R16.reuse, R20, R104 ;  /* 0x000000141068723c */ /* 0x040fe60000041868 */
[----:B------:R2:W4:Y:S05]  /*c690*/  MUFU.EX2 R127, R28 ;  /* 0x0000001c007f7308 */ /* 0x00052a0000000800 */
[C---:B------:R-:W-:Y:S01]  /*c6a0*/  HMMA.16816.F32.BF16 R108, R16.reuse, R22, R108 ;  /* 0x00000016106c723c */ /* 0x040fe2000004186c */
[----:B------:R-:W5:Y:S07]  /*c6b0*/  LDSM.16.MT88.4 R20, [R194+0x1000] ;  /* 0x00100000c214783b */ /* 0x000f6e0000004200 */
[C---:B---3--:R-:W-:Y:S08]  /*c6c0*/  HMMA.16816.F32.BF16 R60, R16.reuse, R120, R60 ;  /* 0x00000078103c723c */ /* 0x048ff0000004183c */
[----:B------:R-:W-:Y:S01]  /*c6d0*/  HMMA.16816.F32.BF16 R64, R16, R122, R64 ;  /* 0x0000007a1040723c */ /* 0x000fe20000041840 */
[----:B------:R-:W-:Y:S03]  /*c6e0*/  LDSM.16.MT88.4 R120, [R193+0x4800] ;  /* 0x00480000c178783b */ /* 0x000fe60000004200 */
[--C-:B--2---:R-:W-:Y:S02]  /*c6f0*/  FFMA.FTZ R28, R33, c[0x0][0x2d0], -R113.reuse ;  /* 0x0000b400211c7a23 */ /* 0x104fe40000010871 */
[----:B----4-:R-:W-:Y:S01]  /*c700*/  FADD.FTZ R2, R127, R2 ;  /* 0x000000027f027221 */ /* 0x010fe20000010000 */
[----:B------:R-:W-:Y:S01]  /*c710*/  F2FP.BF16.PACK_AB R16, R157, R158 ;  /* 0x0000009e9d10723e */ /* 0x000fe200000010ff */
[----:B------:R2:W-:Y:S01]  /*c720*/  MUFU.EX2 R149, R28 ;  /* 0x0000001c00957308 */ /* 0x0005e20000000800 */
[----:B------:R-:W-:Y:S03]  /*c730*/  F2FP.BF16.PACK_AB R17, R155, R156 ;  /* 0x0000009c9b11723e */ /* 0x000fe600000010ff */
[----:B------:R-:W-:Y:S01]  /*c740*/  F2FP.BF16.PACK_AB R18, R153, R154 ;  /* 0x0000009a9912723e */ /* 0x000fe200000010ff */
[----:B------:R-:W-:Y:S01]  /*c750*/  FADD.FTZ R2, R126, R2 ;  /* 0x000000027e027221 */ /* 0x000fe20000010000 */
[----:B------:R-:W-:Y:S07]  /*c760*/  F2FP.BF16.PACK_AB R19, R151, R152 ;  /* 0x000000989713723e */ /* 0x000fee00000010ff */
[C---:B-1----:R-:W-:Y:S08]  /*c770*/  HMMA.16816.F32.BF16 R4, R16.reuse, R116, R4 ;  /* 0x000000741004723c */ /* 0x042ff00000041804 */
[C---:B------:R-:W-:Y:S01]  /*c780*/  HMMA.16816.F32.BF16 R8, R16.reuse, R118, R8 ;  /* 0x000000761008723c */ /* 0x040fe20000041808 */
[----:B------:R-:W1:Y:S03]  /*c790*/  LDSM.16.MT88.4 R116, [R191+0x4800] ;  /* 0x00480000bf74783b */ /* 0x000e660000004200 */
[--C-:B--2---:R-:W-:Y:S04]  /*c7a0*/  FFMA.FTZ R28, R34, c[0x0][0x2d0], -R112.reuse ;  /* 0x0000b400221c7a23 */ /* 0x104fe80000010870 */
[C---:B------:R-:W-:Y:S01]  /*c7b0*/  HMMA.16816.F32.BF16 R68, R16.reuse, R136, R68 ;  /* 0x000000881044723c */ /* 0x040fe20000041844 */
[----:B------:R-:W-:Y:S07]  /*c7c0*/  MUFU.EX2 R148, R28 ;  /* 0x0000001c00947308 */ /* 0x000fee0000000800 */
[C---:B------:R-:W-:Y:S08]  /*c7d0*/  HMMA.16816.F32.BF16 R72, R16.reuse, R138, R72 ;  /* 0x0000008a1048723c */ /* 0x040ff00000041848 */
[C---:B------:R-:W-:Y:S07]  /*c7e0*/  HMMA.16816.F32.BF16 R76, R16.reuse, R24, R76 ;  /* 0x00000018104c723c */ /* 0x040fee000004184c */
[--C-:B------:R-:W-:Y:S01]  /*c7f0*/  FFMA.FTZ R24, R30, c[0x0][0x2d0], -R112.reuse ;  /* 0x0000b4001e187a23 */ /* 0x100fe20000010870 */
[C---:B------:R-:W-:Y:S03]  /*c800*/  HMMA.16816.F32.BF16 R80, R16.reuse, R26, R80 ;  /* 0x0000001a1050723c */ /* 0x040fe60000041850 */
[----:B------:R2:W3:Y:S05]  /*c810*/  MUFU.EX2 R125, R24 ;  /* 0x00000018007d7308 */ /* 0x0004ea0000000800 */
[C---:B-----5:R-:W-:Y:S07]  /*c820*/  HMMA.16816.F32.BF16 R84, R16.reuse, R20, R84 ;  /* 0x000000141054723c */ /* 0x060fee0000041854 */
[--C-:B------:R-:W-:Y:S01]  /*c830*/  FFMA.FTZ R20, R32, c[0x0][0x2d0], -R113.reuse ;  /* 0x0000b40020147a23 */ /* 0x100fe20000010871 */
[C---:B------:R-:W-:Y:S01]  /*c840*/  HMMA.16816.F32.BF16 R88, R16.reuse, R22, R88 ;  /* 0x000000161058723c */ /* 0x040fe20000041858 */
[----:B------:R-:W-:Y:S02]  /*c850*/  LDSM.16.MT88.4 R32, [R192+0x1800] ;  /* 0x00180000c020783b */ /* 0x000fe40000004200 */
[----:B------:R-:W4:Y:S05]  /*c860*/  MUFU.EX2 R150, R20 ;  /* 0x0000001400967308 */ /* 0x000f2a0000000800 */
[C---:B-1----:R-:W-:Y:S04]  /*c870*/  HMMA.16816.F32.BF16 R92, R16.reuse, R116, R92 ;  /* 0x00000074105c723c */ /* 0x042fe8000004185c */
[----:B--2---:R-:W-:Y:S02]  /*c880*/  FFMA.FTZ R24, R31, c[0x0][0x2d0], -R112 ;  /* 0x0000b4001f187a23 */ /* 0x004fe40000010870 */
[----:B------:R-:W-:Y:S01]  /*c890*/  LDSM.16.MT88.4 R28, [R191+0x1800] ;  /* 0x00180000bf1c783b */ /* 0x000fe20000004200 */
[----:B---3--:R-:W-:Y:S01]  /*c8a0*/  FADD.FTZ R0, R125, R0 ;  /* 0x000000007d007221 */ /* 0x008fe20000010000 */
[C---:B------:R-:W-:Y:S01]  /*c8b0*/  HMMA.16816.F32.BF16 R96, R16.reuse, R118, R96 ;  /* 0x000000761060723c */ /* 0x040fe20000041860 */
[----:B------:R-:W1:Y:S05]  /*c8c0*/  MUFU.EX2 R124, R24 ;  /* 0x00000018007c7308 */ /* 0x000e6a0000000800 */
[----:B------:R-:W-:Y:S02]  /*c8d0*/  LDSM.16.MT88.4 R116, [R193+0x1800] ;  /* 0x00180000c174783b */ /* 0x000fe40000004200 */
[C---:B------:R-:W-:Y:S04]  /*c8e0*/  HMMA.16816.F32.BF16 R12, R16.reuse, R120, R12 ;  /* 0x00000078100c723c */ /* 0x040fe8000004180c */
[----:B----4-:R-:W-:Y:S02]  /*c8f0*/  FADD.FTZ R2, R150, R2 ;  /* 0x0000000296027221 */ /* 0x010fe40000010000 */
[----:B------:R-:W-:Y:S02]  /*c900*/  LDSM.16.MT88.4 R20, [R194+0x4800] ;  /* 0x00480000c214783b */ /* 0x000fe40000004200 */
[C---:B------:R-:W-:Y:S04]  /*c910*/  HMMA.16816.F32.BF16 R100, R16.reuse, R122, R100 ;  /* 0x0000007a1064723c */ /* 0x040fe80000041864 */
[----:B------:R-:W-:Y:S02]  /*c920*/  FADD.FTZ R2, R149, R2 ;  /* 0x0000000295027221 */ /* 0x000fe40000010000 */
[----:B------:R-:W-:Y:S01]  /*c930*/  LDSM.16.MT88.4 R120, [R191+0x3000] ;  /* 0x00300000bf78783b */ /* 0x000fe20000004200 */
[----:B-1----:R-:W-:Y:S05]  /*c940*/  FADD.FTZ R0, R124, R0 ;  /* 0x000000007c007221 */ /* 0x002fea0000010000 */
[----:B------:R-:W-:Y:S02]  /*c950*/  FADD.FTZ R0, R148, R0 ;  /* 0x0000000094007221 */ /* 0x000fe40000010000 */
[----:B------:R-:W1:Y:S02]  /*c960*/  LDSM.16.MT88.4 R24, [R192+0x4800] ;  /* 0x00480000c018783b */ /* 0x000e640000004200 */
[----:B------:R-:W-:Y:S01]  /*c970*/  FADD.FTZ R0, R147, R0 ;  /* 0x0000000093007221 */ /* 0x000fe20000010000 */
[C---:B-1----:R-:W-:Y:S08]  /*c980*/  HMMA.16816.F32.BF16 R104, R16.reuse, R24, R104 ;  /* 0x000000181068723c */ /* 0x042ff00000041868 */
[C---:B------:R-:W-:Y:S01]  /*c990*/  HMMA.16816.F32.BF16 R108, R16.reuse, R26, R108 ;  /* 0x0000001a106c723c */ /* 0x040fe2000004186c */
[----:B------:R-:W-:Y:S07]  /*c9a0*/  LDSM.16.MT88.4 R24, [R191+0x5000] ;  /* 0x00500000bf18783b */ /* 0x000fee0000004200 */
[C---:B------:R-:W-:Y:S08]  /*c9b0*/  HMMA.16816.F32.BF16 R60, R16.reuse, R20, R60 ;  /* 0x00000014103c723c */ /* 0x040ff0000004183c */
[----:B------:R-:W-:Y:S01]  /*c9c0*/  HMMA.16816.F32.BF16 R64, R16, R22, R64 ;  /* 0x000000161040723c */ /* 0x000fe20000041840 */
[----:B------:R-:W1:Y:S06]  /*c9d0*/  LDSM.16.MT88.4 R20, [R194+0x1800] ;  /* 0x00180000c214783b */ /* 0x000e6c0000004200 */
[----:B------:R-:W-:Y:S02]  /*c9e0*/  F2FP.BF16.PACK_AB R16, R126, R127 ;  /* 0x0000007f7e10723e */ /* 0x000fe400000010ff */
[----:B------:R-:W-:Y:S03]  /*c9f0*/  F2FP.BF16.PACK_AB R17, R124, R125 ;  /* 0x0000007d7c11723e */ /* 0x000fe600000010ff */
[----:B------:R-:W-:Y:S02]  /*ca00*/  F2FP.BF16.PACK_AB R18, R149, R150 ;  /* 0x000000969512723e */ /* 0x000fe400000010ff */
[----:B------:R-:W-:Y:S07]  /*ca10*/  F2FP.BF16.PACK_AB R19, R147, R148 ;  /* 0x000000949313723e */ /* 0x000fee00000010ff */
[C---:B------:R-:W-:Y:S07]  /*ca20*/  HMMA.16816.F32.BF16 R4, R16.reuse, R28, R4 ;  /* 0x0000001c1004723c */ /* 0x040fee0000041804 */
[--C-:B------:R-:W-:Y:S01]  /*ca30*/  FFMA.FTZ R28, R36, c[0x0][0x2d0], -R113.reuse ;  /* 0x0000b400241c7a23 */ /* 0x100fe20000010871 */
[C---:B------:R-:W-:Y:S03]  /*ca40*/  HMMA.16816.F32.BF16 R8, R16.reuse, R30, R8 ;  /* 0x0000001e1008723c */ /* 0x040fe60000041808 */
[----:B------:R2:W3:Y:S05]  /*ca50*/  MUFU.EX2 R146, R28 ;  /* 0x0000001c00927308 */ /* 0x0004ea0000000800 */
[C---:B------:R-:W-:Y:S08]  /*ca60*/  HMMA.16816.F32.BF16 R68, R16.reuse, R116, R68 ;  /* 0x000000741044723c */ /* 0x040ff00000041844 */
[C---:B------:R-:W-:Y:S08]  /*ca70*/  HMMA.16816.F32.BF16 R72, R16.reuse, R118, R72 ;  /* 0x000000761048723c */ /* 0x040ff00000041848 */
[C---:B------:R-:W-:Y:S01]  /*ca80*/  HMMA.16816.F32.BF16 R76, R16.reuse, R32, R76 ;  /* 0x00000020104c723c */ /* 0x040fe2000004184c */
[----:B--2---:R-:W2:Y:S03]  /*ca90*/  LDSM.16.MT88.4 R28, [R193+0x5000] ;  /* 0x00500000c11c783b */ /* 0x004ea60000004200 */
[----:B---3--:R-:W-:Y:S03]  /*caa0*/  FADD.FTZ R2, R146, R2 ;  /* 0x0000000292027221 */ /* 0x008fe60000010000 */
[--C-:B------:R-:W-:Y:S01]  /*cab0*/  FFMA.FTZ R32, R37, c[0x0][0x2d0], -R113.reuse ;  /* 0x0000b40025207a23 */ /* 0x100fe20000010871 */
[C---:B------:R-:W-:Y:S03]  /*cac0*/  HMMA.16816.F32.BF16 R80, R16.reuse, R34, R80 ;  /* 0x000000221050723c */ /* 0x040fe60000041850 */
[----:B------:R3:W4:Y:S05]  /*cad0*/  MUFU.EX2 R145, R32 ;  /* 0x0000002000917308 */ /* 0x00072a0000000800 */
[C---:B-1----:R-:W-:Y:S07]  /*cae0*/  HMMA.16816.F32.BF16 R84, R16.reuse, R20, R84 ;  /* 0x000000141054723c */ /* 0x042fee0000041854 */
[--C-:B------:R-:W-:Y:S01]  /*caf0*/  FFMA.FTZ R20, R40, c[0x0][0x2d0], -R113.reuse ;  /* 0x0000b40028147a23 */ /* 0x100fe20000010871 */
[C---:B------:R-:W-:Y:S03]  /*cb00*/  HMMA.16816.F32.BF16 R88, R16.reuse, R22, R88 ;  /* 0x000000161058723c */ /* 0x040fe60000041858 */
[----:B------:R1:W5:Y:S05]  /*cb10*/  MUFU.EX2 R142, R20 ;  /* 0x00000014008e7308 */ /* 0x00036a0000000800 */
[C---:B------:R-:W-:Y:S04]  /*cb20*/  HMMA.16816.F32.BF16 R92, R16.reuse, R24, R92 ;  /* 0x00000018105c723c */ /* 0x040fe8000004185c */
[----:B---3--:R-:W-:Y:S02]  /*cb30*/  FFMA.FTZ R32, R38, c[0x0][0x2d0], -R112 ;  /* 0x0000b40026207a23 */ /* 0x008fe40000010870 */
[----:B------:R-:W-:Y:S01]  /*cb40*/  LDSM.16.MT88.4 R36, [R194+0x5000] ;  /* 0x00500000c224783b */ /* 0x000fe20000004200 */
[----:B----4-:R-:W-:Y:S01]  /*cb50*/  FADD.FTZ R2, R145, R2 ;  /* 0x0000000291027221 */ /* 0x010fe20000010000 */
[C---:B------:R-:W-:Y:S01]  /*cb60*/  HMMA.16816.F32.BF16 R96, R16.reuse, R26, R96 ;  /* 0x0000001a1060723c */ /* 0x040fe20000041860 */
[----:B------:R3:W4:Y:S05]  /*cb70*/  MUFU.EX2 R144, R32 ;  /* 0x0000002000907308 */ /* 0x00072a0000000800 */
[----:B------:R-:W-:Y:S02]  /*cb80*/  LDSM.16.MT88.4 R24, [R193+0x2000] ;  /* 0x00200000c118783b */ /* 0x000fe40000004200 */
[C---:B--2---:R-:W-:Y:S04]  /*cb90*/  HMMA.16816.F32.BF16 R12, R16.reuse, R28, R12 ;  /* 0x0000001c100c723c */ /* 0x044fe8000004180c */
[--C-:B-1----:R-:W-:Y:S02]  /*cba0*/  FFMA.FTZ R20, R41, c[0x0][0x2d0], -R113.reuse ;  /* 0x0000b40029147a23 */ /* 0x102fe40000010871 */
[----:B-----5:R-:W-:Y:S02]  /*cbb0*/  FADD.FTZ R2, R142, R2 ;  /* 0x000000028e027221 */ /* 0x020fe40000010000 */
[C---:B------:R-:W-:Y:S01]  /*cbc0*/  HMMA.16816.F32.BF16 R100, R16.reuse, R30, R100 ;  /* 0x0000001e1064723c */ /* 0x040fe20000041864 */
[----:B------:R1:W2:Y:S03]  /*cbd0*/  MUFU.EX2 R141, R20 ;  /* 0x00000014008d7308 */ /* 0x0002a60000000800 */
[----:B------:R-:W-:Y:S01]  /*cbe0*/  FFMA.FTZ R28, R43, c[0x0][0x2d0], -R112 ;  /* 0x0000b4002b1c7a23 */ /* 0x000fe20000010870 */
[----:B---3--:R-:W3:Y:S06]  /*cbf0*/  LDSM.16.MT88.4 R32, [R192+0x5000] ;  /* 0x00500000c020783b */ /* 0x008eec0000004200 */
[----:B------:R5:W-:Y:S01]  /*cc00*/  MUFU.EX2 R139, R28 ;  /* 0x0000001c008b7308 */ /* 0x000be20000000800 */
[----:B----4-:R-:W-:Y:S04]  /*cc10*/  FADD.FTZ R0, R144, R0 ;  /* 0x0000000090007221 */ /* 0x010fe80000010000 */
[----:B------:R-:W-:Y:S02]  /*cc20*/  FADD.FTZ R0, R143, R0 ;  /* 0x000000008f007221 */ /* 0x000fe40000010000 */
[----:B-1----:R-:W-:Y:S02]  /*cc30*/  FFMA.FTZ R20, R42, c[0x0][0x2d0], -R112 ;  /* 0x0000b4002a147a23 */ /* 0x002fe40000010870 */
[----:B--2---:R-:W-:Y:S02]  /*cc40*/  FADD.FTZ R2, R141, R2 ;  /* 0x000000028d027221 */ /* 0x004fe40000010000 */
[----:B------:R1:W2:Y:S01]  /*cc50*/  MUFU.EX2 R140, R20 ;  /* 0x00000014008c7308 */ /* 0x0002a20000000800 */
[----:B-----5:R-:W-:Y:S01]  /*cc60*/  LDSM.16.MT88.4 R28, [R192+0x2000] ;  /* 0x00200000c01c783b */ /* 0x020fe20000004200 */
[C---:B---3--:R-:W-:Y:S07]  /*cc70*/  HMMA.16816.F32.BF16 R104, R16.reuse, R32, R104 ;  /* 0x000000201068723c */ /* 0x048fee0000041868 */
[----:B-1----:R-:W1:Y:S01]  /*cc80*/  LDSM.16.MT88.4 R20, [R191+0x2000] ;  /* 0x00200000bf14783b */ /* 0x002e620000004200 */
[----:B--2---:R-:W-:Y:S01]  /*cc90*/  FADD.FTZ R0, R140, R0 ;  /* 0x000000008c007221 */ /* 0x004fe20000010000 */
[C---:B------:R-:W-:Y:S06]  /*cca0*/  HMMA.16816.F32.BF16 R108, R16.reuse, R34, R108 ;  /* 0x00000022106c723c */ /* 0x040fec000004186c */
[----:B------:R-:W2:Y:S01]  /*ccb0*/  LDSM.16.MT88.4 R32, [R194+0x2000] ;  /* 0x00200000c220783b */ /* 0x000ea20000004200 */
[----:B------:R-:W-:Y:S01]  /*ccc0*/  FADD.FTZ R0, R139, R0 ;  /* 0x000000008b007221 */ /* 0x000fe20000010000 */
[C---:B------:R-:W-:Y:S07]  /*ccd0*/  HMMA.16816.F32.BF16 R60, R16.reuse, R36, R60 ;  /* 0x00000024103c723c */ /* 0x040fee000004183c */
[--C-:B------:R-:W-:Y:S01]  /*cce0*/  FFMA.FTZ R36, R49, c[0x0][0x2d0], -R113.reuse ;  /* 0x0000b40031247a23 */ /* 0x100fe20000010871 */
[----:B------:R-:W-:Y:S07]  /*ccf0*/  HMMA.16816.F32.BF16 R64, R16, R38, R64 ;  /* 0x000000261040723c */ /* 0x000fee0000041840 */
[----:B------:R-:W-:Y:S02]  /*cd00*/  F2FP.BF16.PACK_AB R16, R145, R146 ;  /* 0x000000929110723e */ /* 0x000fe400000010ff */
[----:B------:R-:W-:Y:S03]  /*cd10*/  F2FP.BF16.PACK_AB R17, R143, R144 ;  /* 0x000000908f11723e */ /* 0x000fe600000010ff */
[----:B------:R-:W-:Y:S02]  /*cd20*/  F2FP.BF16.PACK_AB R18, R141, R142 ;  /* 0x0000008e8d12723e */ /* 0x000fe400000010ff */
[----:B------:R-:W-:Y:S07]  /*cd30*/  F2FP.BF16.PACK_AB R19, R139, R140 ;  /* 0x0000008c8b13723e */ /* 0x000fee00000010ff */
[C---:B-1----:R-:W-:Y:S07]  /*cd40*/  HMMA.16816.F32.BF16 R4, R16.reuse, R20, R4 ;  /* 0x000000141004723c */ /* 0x042fee0000041804 */
[--C-:B------:R-:W-:Y:S01]  /*cd50*/  FFMA.FTZ R20, R44, c[0x0][0x2d0], -R113.reuse ;  /* 0x0000b4002c147a23 */ /* 0x100fe20000010871 */
[C---:B------:R-:W-:Y:S03]  /*cd60*/  HMMA.16816.F32.BF16 R8, R16.reuse, R22, R8 ;  /* 0x000000161008723c */ /* 0x040fe60000041808 */
[----:B------:R1:W3:Y:S05]  /*cd70*/  MUFU.EX2 R138, R20 ;  /* 0x00000014008a7308 */ /* 0x0002ea0000000800 */
[C---:B------:R-:W-:Y:S07]  /*cd80*/  HMMA.16816.F32.BF16 R68, R16.reuse, R24, R68 ;  /* 0x000000181044723c */ /* 0x040fee0000041844 */
[--C-:B------:R-:W-:Y:S01]  /*cd90*/  FFMA.FTZ R24, R45, c[0x0][0x2d0], -R113.reuse ;  /* 0x0000b4002d187a23 */ /* 0x100fe20000010871 */
[C---:B------:R-:W-:Y:S03]  /*cda0*/  HMMA.16816.F32.BF16 R72, R16.reuse, R26, R72 ;  /* 0x0000001a1048723c */ /* 0x040fe60000041848 */
[----:B------:R4:W5:Y:S05]  /*cdb0*/  MUFU.EX2 R137, R24 ;  /* 0x0000001800897308 */ /* 0x00096a0000000800 */
[C---:B------:R-:W-:Y:S01]  /*cdc0*/  HMMA.16816.F32.BF16 R76, R16.reuse, R28, R76 ;  /* 0x0000001c104c723c */ /* 0x040fe2000004184c */
[----:B-1----:R-:W1:Y:S03]  /*cdd0*/  LDSM.16.MT88.4 R20, [R191+0x5800] ;  /* 0x00580000bf14783b */ /* 0x002e660000004200 */
[----:B---3--:R-:W-:Y:S03]  /*cde0*/  FADD.FTZ R2, R138, R2 ;  /* 0x000000028a027221 */ /* 0x008fe60000010000 */
[----:B------:R-:W-:Y:S01]  /*cdf0*/  FFMA.FTZ R28, R46, c[0x0][0x2d0], -R112 ;  /* 0x0000b4002e1c7a23 */ /* 0x000fe20000010870 */
[C---:B------:R-:W-:Y:S01]  /*ce00*/  HMMA.16816.F32.BF16 R80, R16.reuse, R30, R80 ;  /* 0x0000001e1050723c */ /* 0x040fe20000041850 */
[----:B------:R3:W-:Y:S07]  /*ce10*/  MUFU.EX2 R46, R36 ;  /* 0x00000024002e7308 */ /* 0x0007ee0000000800 */
[C---:B--2---:R-:W-:Y:S03]  /*ce20*/  HMMA.16816.F32.BF16 R84, R16.reuse, R32, R84 ;  /* 0x000000201054723c */ /* 0x044fe60000041854 */
[----:B------:R2:W1:Y:S01]  /*ce30*/  MUFU.EX2 R136, R28 ;  /* 0x0000001c00887308 */ /* 0x0004620000000800 */
[----:B----4-:R-:W4:Y:S01]  /*ce40*/  LDSM.16.MT88.4 R24, [R193+0x5800] ;  /* 0x00580000c118783b */ /* 0x010f220000004200 */
[----:B-----5:R-:W-:Y:S03]  /*ce50*/  FADD.FTZ R2, R137, R2 ;  /* 0x0000000289027221 */ /* 0x020fe60000010000 */
[C---:B------:R-:W-:Y:S04]  /*ce60*/  HMMA.16816.F32.BF16 R88, R16.reuse, R34, R88 ;  /* 0x000000221058723c */ /* 0x040fe80000041858 */
[----:B------:R-:W-:Y:S08]  /*ce70*/  LDSM.16.MT88.4 R32, [R194+0x5800] ;  /* 0x00580000c220783b */ /* 0x000ff00000004200 */
[----:B---3--:R-:W-:Y:S01]  /*ce80*/  LDSM.16.MT88.4 R36, [R193+0x2800] ;  /* 0x00280000c124783b */ /* 0x008fe20000004200 */
[C---:B-1----:R-:W-:Y:S03]  /*ce90*/  HMMA.16816.F32.BF16 R92, R16.reuse, R20, R92 ;  /* 0x00000014105c723c */ /* 0x042fe6000004185c */
[----:B--2---:R-:W-:Y:S02]  /*cea0*/  FFMA.FTZ R28, R47, c[0x0][0x2d0], -R112 ;  /* 0x0000b4002f1c7a23 */ /* 0x004fe40000010870 */
[----:B------:R-:W-:Y:S02]  /*ceb0*/  FADD.FTZ R0, R136, R0 ;  /* 0x0000000088007221 */ /* 0x000fe40000010000 */
[----:B------:R1:W2:Y:S01]  /*cec0*/  MUFU.EX2 R115, R28 ;  /* 0x0000001c00737308 */ /* 0x0002a20000000800 */
[C---:B------:R-:W-:Y:S04]  /*ced0*/  HMMA.16816.F32.BF16 R96, R16.reuse, R22, R96 ;  /* 0x000000161060723c */ /* 0x040fe80000041860 */
[--C-:B------:R-:W-:Y:S04]  /*cee0*/  FFMA.FTZ R20, R50, c[0x0][0x2d0], -R112.reuse ;  /* 0x0000b40032147a23 */ /* 0x100fe80000010870 */
[C---:B----4-:R-:W-:Y:S01]  /*cef0*/  HMMA.16816.F32.BF16 R12, R16.reuse, R24, R12 ;  /* 0x00000018100c723c */ /* 0x050fe2000004180c */
[----:B------:R3:W4:Y:S06]  /*cf00*/  MUFU.EX2 R45, R20 ;  /* 0x00000014002d7308 */ /* 0x00072c0000000800 */
[----:B------:R-:W-:Y:S01]  /*cf10*/  FFMA.FTZ R24, R51, c[0x0][0x2d0], -R112 ;  /* 0x0000b40033187a23 */ /* 0x000fe20000010870 */
[C---:B------:R-:W-:Y:S03]  /*cf20*/  HMMA.16816.F32.BF16 R100, R16.reuse, R26, R100 ;  /* 0x0000001a1064723c */ /* 0x040fe60000041864 */
[----:B------:R5:W-:Y:S01]  /*cf30*/  MUFU.EX2 R44, R24 ;  /* 0x00000018002c7308 */ /* 0x000be20000000800 */
[--C-:B-1----:R-:W-:Y:S02]  /*cf40*/  FFMA.FTZ R28, R48, c[0x0][0x2d0], -R113.reuse ;  /* 0x0000b400301c7a23 */ /* 0x102fe40000010871 */
[----:B--2---:R-:W-:Y:S07]  /*cf50*/  FADD.FTZ R0, R115, R0 ;  /* 0x0000000073007221 */ /* 0x004fee0000010000 */
[----:B------:R1:W2:Y:S01]  /*cf60*/  MUFU.EX2 R47, R28 ;  /* 0x0000001c002f7308 */ /* 0x0002a20000000800 */
[----:B---3--:R-:W-:Y:S01]  /*cf70*/  LDSM.16.MT88.4 R20, [R191+0x2800] ;  /* 0x00280000bf14783b */ /* 0x008fe20000004200 */
[----:B----4-:R-:W-:Y:S07]  /*cf80*/  FADD.FTZ R0, R45, R0 ;  /* 0x000000002d007221 */ /* 0x010fee0000010000 */
[----:B-----5:R-:W-:Y:S08]  /*cf90*/  LDSM.16.MT88.4 R24, [R192+0x2800] ;  /* 0x00280000c018783b */ /* 0x020ff00000004200 */
[----:B-1----:R-:W1:Y:S01]  /*cfa0*/  LDSM.16.MT88.4 R28, [R192+0x5800] ;  /* 0x00580000c01c783b */ /* 0x002e620000004200 */
[----:B--2---:R-:W-:Y:S01]  /*cfb0*/  FADD.FTZ R2, R47, R2 ;  /* 0x000000022f027221 */ /* 0x004fe20000010000 */
[C---:B-1----:R-:W-:Y:S08]  /*cfc0*/  HMMA.16816.F32.BF16 R104, R16.reuse, R28, R104 ;  /* 0x0000001c1068723c */ /* 0x042ff00000041868 */
[C---:B------:R-:W-:Y:S01]  /*cfd0*/  HMMA.16816.F32.BF16 R108, R16.reuse, R30, R108 ;  /* 0x0000001e106c723c */ /* 0x040fe2000004186c */
[----:B------:R-:W1:Y:S07]  /*cfe0*/  LDSM.16.MT88.4 R28, [R194+0x2800] ;  /* 0x00280000c21c783b */ /* 0x000e6e0000004200 */
        /* <DEDUP_REMOVED lines=8> */
[C---:B------:R-:W-:Y:S01]  /*d070*/  HMMA.16816.F32.BF16 R4, R16.reuse, R20, R4 ;  /* 0x000000141004723c */ /* 0x040fe20000041804 */
[----:B--2---:R-:W-:Y:S07]  /*d080*/  LDSM.16.MT88.4 R32, [R193+0x6000] ;  /* 0x00600000c120783b */ /* 0x004fee0000004200 */
[C---:B------:R-:W-:Y:S01]  /*d090*/  HMMA.16816.F32.BF16 R8, R16.reuse, R22, R8 ;  /* 0x000000161008723c */ /* 0x040fe20000041808 */
[----:B------:R-:W2:Y:S07]  /*d0a0*/  LDSM.16.MT88.4 R20, [R191+0x6000] ;  /* 0x00600000bf14783b */ /* 0x000eae0000004200 */
[C---:B------:R-:W-:Y:S07]  /*d0b0*/  HMMA.16816.F32.BF16 R68, R16.reuse, R36, R68 ;  /* 0x000000241044723c */ /* 0x040fee0000041844 */
[--C-:B------:R-:W-:Y:S01]  /*d0c0*/  FFMA.FTZ R36, R56, c[0x0][0x2d0], -R113.reuse ;  /* 0x0000b40038247a23 */ /* 0x100fe20000010871 */
[C---:B------:R-:W-:Y:S03]  /*d0d0*/  HMMA.16816.F32.BF16 R72, R16.reuse, R38, R72 ;  /* 0x000000261048723c */ /* 0x040fe60000041848 */
[----:B------:R-:W-:Y:S05]  /*d0e0*/  MUFU.EX2 R39, R36 ;  /* 0x0000002400277308 */ /* 0x000fea0000000800 */
[C---:B------:R-:W-:Y:S07]  /*d0f0*/  HMMA.16816.F32.BF16 R76, R16.reuse, R24, R76 ;  /* 0x00000018104c723c */ /* 0x040fee000004184c */
[--C-:B------:R-:W-:Y:S01]  /*d100*/  FFMA.FTZ R24, R53, c[0x0][0x2d0], -R113.reuse ;  /* 0x0000b40035187a23 */ /* 0x100fe20000010871 */
[C---:B------:R-:W-:Y:S03]  /*d110*/  HMMA.16816.F32.BF16 R80, R16.reuse, R26, R80 ;  /* 0x0000001a1050723c */ /* 0x040fe60000041850 */
[----:B------:R3:W4:Y:S05]  /*d120*/  MUFU.EX2 R42, R24 ;  /* 0x00000018002a7308 */ /* 0x00072a0000000800 */
[C---:B-1----:R-:W-:Y:S07]  /*d130*/  HMMA.16816.F32.BF16 R84, R16.reuse, R28, R84 ;  /* 0x0000001c1054723c */ /* 0x042fee0000041854 */
[--C-:B------:R-:W-:Y:S01]  /*d140*/  FFMA.FTZ R28, R55, c[0x0][0x2d0], -R112.reuse ;  /* 0x0000b400371c7a23 */ /* 0x100fe20000010870 */
[C---:B------:R-:W-:Y:S03]  /*d150*/  HMMA.16816.F32.BF16 R88, R16.reuse, R30, R88 ;  /* 0x0000001e1058723c */ /* 0x040fe60000041858 */
[----:B------:R1:W-:Y:S05]  /*d160*/  MUFU.EX2 R40, R28 ;  /* 0x0000001c00287308 */ /* 0x0003ea0000000800 */
[C---:B--2---:R-:W-:Y:S04]  /*d170*/  HMMA.16816.F32.BF16 R92, R16.reuse, R20, R92 ;  /* 0x00000014105c723c */ /* 0x044fe8000004185c */
[--C-:B---3--:R-:W-:Y:S03]  /*d180*/  FFMA.FTZ R24, R54, c[0x0][0x2d0], -R112.reuse ;  /* 0x0000b40036187a23 */ /* 0x108fe60000010870 */
[----:B------:R-:W-:Y:S01]  /*d190*/  FFMA.FTZ R20, R57, c[0x0][0x2d0], -R113 ;  /* 0x0000b40039147a23 */ /* 0x000fe20000010871 */
[C---:B------:R-:W-:Y:S01]  /*d1a0*/  HMMA.16816.F32.BF16 R96, R16.reuse, R22, R96 ;  /* 0x000000161060723c */ /* 0x040fe20000041860 */
[----:B------:R2:W3:Y:S03]  /*d1b0*/  MUFU.EX2 R41, R24 ;  /* 0x0000001800297308 */ /* 0x0004e60000000800 */
[----:B------:R-:W-:Y:S04]  /*d1c0*/  MOV R113, R3 ;  /* 0x0000000300717202 */ /* 0x000fe80000000f00 */
[C---:B------:R-:W-:Y:S03]  /*d1d0*/  HMMA.16816.F32.BF16 R12, R16.reuse, R32, R12 ;  /* 0x00000020100c723c */ /* 0x040fe6000004180c */
[----:B------:R5:W3:Y:S01]  /*d1e0*/  MUFU.EX2 R38, R20 ;  /* 0x0000001400267308 */ /* 0x000ae20000000800 */
[----:B-1----:R-:W-:Y:S04]  /*d1f0*/  LDSM.16.MT88.4 R28, [R194+0x6000] ;  /* 0x00600000c21c783b */ /* 0x002fe80000004200 */
[C---:B------:R-:W-:Y:S04]  /*d200*/  HMMA.16816.F32.BF16 R100, R16.reuse, R34, R100 ;  /* 0x000000221064723c */ /* 0x040fe80000041864 */
[----:B------:R-:W-:Y:S08]  /*d210*/  LDSM.16.MT88.4 R32, [R192+0x3000] ;  /* 0x00300000c020783b */ /* 0x000ff00000004200 */
[----:B--2---:R-:W1:Y:S01]  /*d220*/  LDSM.16.MT88.4 R24, [R192+0x6000] ;  /* 0x00600000c018783b */ /* 0x004e620000004200 */
[--C-:B-----5:R-:W-:Y:S02]  /*d230*/  FFMA.FTZ R20, R58, c[0x0][0x2d0], -R112.reuse ;  /* 0x0000b4003a147a23 */ /* 0x120fe40000010870 */
[----:B------:R-:W-:Y:S02]  /*d240*/  FFMA.FTZ R112, R59, c[0x0][0x2d0], -R112 ;  /* 0x0000b4003b707a23 */ /* 0x000fe40000010870 */
[----:B------:R2:W-:Y:S10]  /*d250*/  MUFU.EX2 R37, R20 ;  /* 0x0000001400257308 */ /* 0x0005f40000000800 */
[----:B------:R-:W5:Y:S01]  /*d260*/  MUFU.EX2 R36, R112 ;  /* 0x0000007000247308 */ /* 0x000f620000000800 */
[----:B--2---:R-:W2:Y:S01]  /*d270*/  LDSM.16.MT88.4 R20, [R193+0x3000] ;  /* 0x00300000c114783b */ /* 0x004ea20000004200 */
[C---:B-1----:R-:W-:Y:S08]  /*d280*/  HMMA.16816.F32.BF16 R104, R16.reuse, R24, R104 ;  /* 0x000000181068723c */ /* 0x042ff00000041868 */
[C---:B------:R-:W-:Y:S01]  /*d290*/  HMMA.16816.F32.BF16 R108, R16.reuse, R26, R108 ;  /* 0x0000001a106c723c */ /* 0x040fe2000004186c */
[----:B------:R-:W1:Y:S07]  /*d2a0*/  LDSM.16.MT88.4 R24, [R194+0x3000] ;  /* 0x00300000c218783b */ /* 0x000e6e0000004200 */
        /* <DEDUP_REMOVED lines=15> */
[C---:B-1----:R-:W-:Y:S08]  /*d3a0*/  HMMA.16816.F32.BF16 R84, R16.reuse, R24, R84 ;  /* 0x000000181054723c */ /* 0x042ff00000041854 */
[C---:B------:R-:W-:Y:S08]  /*d3b0*/  HMMA.16816.F32.BF16 R88, R16.reuse, R26, R88 ;  /* 0x0000001a1058723c */ /* 0x040ff00000041858 */
[C---:B---3--:R-:W-:Y:S08]  /*d3c0*/  HMMA.16816.F32.BF16 R92, R16.reuse, R4, R92 ;  /* 0x00000004105c723c */ /* 0x048ff0000004185c */
[C---:B------:R-:W-:Y:S01]  /*d3d0*/  HMMA.16816.F32.BF16 R96, R16.reuse, R6, R96 ;  /* 0x000000061060723c */ /* 0x040fe20000041860 */
[----:B------:R-:W1:Y:S07]  /*d3e0*/  LDSM.16.MT88.4 R4, [R194+0x6800] ;  /* 0x00680000c204783b */ /* 0x000e6e0000004200 */
[C---:B----4-:R-:W-:Y:S08]  /*d3f0*/  HMMA.16816.F32.BF16 R124, R16.reuse, R8, R12 ;  /* 0x00000008107c723c */ /* 0x050ff0000004180c */
[C---:B------:R-:W-:Y:S08]  /*d400*/  HMMA.16816.F32.BF16 R100, R16.reuse, R10, R100 ;  /* 0x0000000a1064723c */ /* 0x040ff00000041864 */
[C---:B--2---:R-:W-:Y:S08]  /*d410*/  HMMA.16816.F32.BF16 R104, R16.reuse, R20, R104 ;  /* 0x000000141068723c */ /* 0x044ff00000041868 */
        /* <DEDUP_REMOVED lines=12> */
[----:B------:R-:W-:Y:S03]  /*d4e0*/  FADD.FTZ R0, R36, R0 ;  /* 0x0000000024007221 */ /* 0x000fe60000010000 */
[----:B------:R1:W-:Y:S04]  /*d4f0*/  STL [R1+0x24], R2 ;  /* 0x0000240201007387 */ /* 0x0003e80000100800 */
[----:B------:R1:W-:Y:S01]  /*d500*/  STL [R1+0x20], R0 ;  /* 0x0000200001007387 */ /* 0x0003e20000100800 */
[----:B------:R-:W-:-:S05]  /*d510*/  @P0 BRA `(.L_x_2364) ;  /* 0xffffcd9000000947 */ /* 0x000fca000383ffff */
.L_x_2361:
[----:B------:R-:W-:Y:S02]  /*d520*/  MOV R7, 0x1f ;  /* 0x0000001f00077802 */ /* 0x000fe40000000f00 */
[----:B------:R-:W-:Y:S01]  /*d530*/  MOV R6, 0xffffffff ;  /* 0xffffffff00067802 */ /* 0x000fe20000000f00 */
[----:B------:R-:W-:Y:S05]  /*d540*/  BRA.DIV ~URZ, `(.L_x_2365) ;  /* 0x000048227f007947 */ /* 0x000fea000b800000 */
[----:B-1----:R-:W2:Y:S04]  /*d550*/  LDL R2, [R1+0x24] ;  /* 0x0000240001027983 */ /* 0x002ea80000100800 */
[----:B--2---:R1:W2:Y:S02]  /*d560*/  SHFL.BFLY PT, R0, R2, 0x2, 0x1f ;  /* 0x0c401f0002007f89 */ /* 0x0042a400000e0000 */
.L_x_2432:
        /* <DEDUP_REMOVED lines=9> */
.L_x_2433:
        /* <DEDUP_REMOVED lines=85> */
.L_x_2352:
[----:B-1----:R1:W5:Y:S04]  /*db50*/  LDL R6, [R1+0x48] ;  /* 0x0000480001067983 */ /* 0x0023680000100800 */
[----:B------:R-:W2:Y:S01]  /*db60*/  S2R R2, SR_TID.X ;  /* 0x0000000000027919 */ /* 0x000ea20000002100 */
[----:B------:R-:W-:Y:S01]  /*db70*/  BSSY B0, `(.L_x_2367) ;  /* 0x0000011000007945 */ /* 0x000fe20003800000 */
[----:B--2---:R-:W-:-:S13]  /*db80*/  LOP3.LUT P0, RZ, R2, 0xff, RZ, 0xc0, !PT ;  /* 0x000000ff02ff7812 */ /* 0x004fda000780c0ff */
[----:B------:R-:W-:Y:S05]  /*db90*/  @P0 BRA `(.L_x_2368) ;  /* 0x000000e000000947 */ /* 0x000fea0003800000 */
[----:B-1----:R-:W1:Y:S01]  /*dba0*/  S2R R4, SR_LANEID ;  /* 0x0000000000047919 */ /* 0x002e620000000000 */
[----:B------:R-:W-:Y:S01]  /*dbb0*/  VOTEU.ANY UR4, UPT, PT ;  /* 0x0000000000047886 */ /* 0x000fe200038e0100 */
[----:B------:R-:W-:Y:S01]  /*dbc0*/  IMAD.MOV.U32 R5, RZ, RZ, c[0x0][0x564] ;  /* 0x00015900ff057624 */ /* 0x000fe200078e00ff */
[----:B------:R-:W1:Y:S08]  /*dbd0*/  FLO.U32 R3, UR4 ;  /* 0x0000000400037d00 */ /* 0x000e7000080e0000 */
[----:B------:R-:W2:Y:S01]  /*dbe0*/  POPC R2, UR4 ;  /* 0x0000000400027d09 */ /* 0x000ea20008000000 */
[----:B-1----:R-:W-:Y:S01]  /*dbf0*/  ISETP.EQ.U32.AND P0, PT, R3, R4, PT ;  /* 0x000000040300720c */ /* 0x002fe20003f02070 */
[----:B------:R-:W-:-:S12]  /*dc00*/  IMAD.MOV.U32 R4, RZ, RZ, c[0x0][0x560] ;  /* 0x00015800ff047624 */ /* 0x000fd800078e00ff */
[----:B--2---:R1:W2:Y:S04]  /*dc10*/  @P0 ATOMG.E.ADD.STRONG.GPU PT, R2, [R4.64], R2 ;  /* 0x00000002040209a8 */ /* 0x0042a800081ee1c6 */
[----:B-1----:R-:W1:Y:S04]  /*dc20*/  S2R R4, SR_LTMASK ;  /* 0x0000000000047919 */ /* 0x002e680000003900 */
[----:B--2---:R1:W2:Y:S02]  /*dc30*/  SHFL.IDX PT, R3, R2, R3, 0x1f ;  /* 0x00001f0302037589 */ /* 0x0042a400000e0000 */
[----:B-1----:R-:W-:-:S06]  /*dc40*/  LOP3.LUT R2, R4, UR4, RZ, 0xc0, !PT ;  /* 0x0000000404027c12 */ /* 0x002fcc000f8ec0ff */
[----:B------:R-:W2:Y:S02]  /*dc50*/  POPC R2, R2 ;  /* 0x0000000200027309 */ /* 0x000ea40000000000 */
[----:B--2--5:R-:W-:-:S05]  /*dc60*/  IADD3 R6, R3, c[0x0][0xc], R2 ;  /* 0x0000030003067a10 */ /* 0x024fca0007ffe002 */
[----:B------:R1:W-:Y:S02]  /*dc70*/  STL [R1+0x48], R6 ;  /* 0x0000480601007387 */ /* 0x0003e40000100800 */
.L_x_2368:
[----:B-1----:R-:W-:Y:S05]  /*dc80*/  BSYNC B0 ;  /* 0x0000000000007941 */ /* 0x002fea0003800000 */
.L_x_2367:
[----:B------:R-:W2:Y:S04]  /*dc90*/  LDL.64 R4, [R1+0x30] ;  /* 0x0000300001047983 */ /* 0x000ea80000100a00 */
        /* <DEDUP_REMOVED lines=105> */
.L_x_2371:
        /* <DEDUP_REMOVED lines=122> */
.L_x_2434:
[----:B------:R-:W-:Y:S05]  /*ead0*/  BRA.DIV ~URZ, `(.L_x_2374) ;  /* 0x000034727f007947 */ /* 0x000fea000b800000 */
[----:B------:R3:W4:Y:S02]  /*eae0*/  SHFL.IDX PT, R0, R8, RZ, 0x181f ;  /* 0x00181fff08007589 */ /* 0x00072400000e0000 */
.L_x_2435:
        /* <DEDUP_REMOVED lines=13> */
.L_x_2376:
[----:B------:R-:W-:Y:S05]  /*ebc0*/  BSYNC B0 ;  /* 0x0000000000007941 */ /* 0x000fea0003800000 */
.L_x_2375:
[----:B------:R-:W-:Y:S05]  /*ebd0*/  BRA.DIV ~URZ, `(.L_x_2377) ;  /* 0x000033d27f007947 */ /* 0x000fea000b800000 */
[----:B--2---:R2:W1:Y:S04]  /*ebe0*/  SHFL.IDX PT, R9, R7, 0x1, 0x181f ;  /* 0x00381f0007097f89 */ /* 0x00446800000e0000 */
[----:B----4-:R2:W4:Y:S02]  /*ebf0*/  SHFL.IDX PT, R0, R8, 0x1, 0x181f ;  /* 0x00381f0008007f89 */ /* 0x01052400000e0000 */
.L_x_2436:
        /* <DEDUP_REMOVED lines=14> */
.L_x_2379:
[----:B------:R-:W-:Y:S05]  /*ece0*/  BSYNC B0 ;  /* 0x0000000000007941 */ /* 0x000fea0003800000 */
.L_x_2378:
[----:B------:R-:W-:Y:S05]  /*ecf0*/  BRA.DIV ~URZ, `(.L_x_2380) ;  /* 0x000033727f007947 */ /* 0x000fea000b800000 */
[----:B-1----:R1:W2:Y:S02]  /*ed00*/  SHFL.IDX PT, R9, R7, 0x2, 0x181f ;  /* 0x00581f0007097f89 */ /* 0x0022a400000e0000 */
.L_x_2437:
[----:B------:R-:W-:Y:S05]  /*ed10*/  BRA.DIV ~URZ, `(.L_x_2381) ;  /* 0x000033c27f007947 */ /* 0x000fea000b800000 */
[----:B----4-:R4:W1:Y:S02]  /*ed20*/  SHFL.IDX PT, R0, R8, 0x2, 0x181f ;  /* 0x00581f0008007f89 */ /* 0x01086400000e0000 */
.L_x_2438:
        /* <DEDUP_REMOVED lines=14> */
.L_x_2383:
[----:B------:R-:W-:Y:S05]  /*ee10*/  BSYNC B0 ;  /* 0x0000000000007941 */ /* 0x000fea0003800000 */
.L_x_2382:
[----:B------:R-:W-:Y:S05]  /*ee20*/  BRA.DIV ~URZ, `(.L_x_2384) ;  /* 0x000033127f007947 */ /* 0x000fea000b800000 */
[----:B-12---:R-:W1:Y:S04]  /*ee30*/  SHFL.IDX PT, R7, R7, 0x3, 0x181f ;  /* 0x00781f0007077f89 */ /* 0x006e6800000e0000 */
[----:B------:R2:W3:Y:S02]  /*ee40*/  SHFL.IDX PT, R0, R8, 0x3, 0x181f ;  /* 0x00781f0008007f89 */ /* 0x0004e400000e0000 */
.L_x_2439:
        /* <DEDUP_REMOVED lines=15> */
.L_x_2372:
        /* <DEDUP_REMOVED lines=34> */
.L_x_2440:
[----:B------:R-:W-:Y:S05]  /*f160*/  BRA.DIV ~URZ, `(.L_x_2387) ;  /* 0x000031027f007947 */ /* 0x000fea000b800000 */
[----:B------:R3:W4:Y:S02]  /*f170*/  SHFL.IDX PT, R0, R28, RZ, 0x1c1f ;  /* 0x001c1fff1c007589 */ /* 0x00072400000e0000 */
.L_x_2441:
        /* <DEDUP_REMOVED lines=98> */
.L_x_2389:
[----:B------:R-:W-:Y:S05]  /*f7a0*/  BSYNC B0 ;  /* 0x0000000000007941 */ /* 0x000fea0003800000 */
.L_x_2388:
[----:B------:R-:W-:Y:S05]  /*f7b0*/  BRA.DIV ~URZ, `(.L_x_2390) ;  /* 0x00002b127f007947 */ /* 0x000fea000b800000 */
[----:B--2---:R2:W1:Y:S04]  /*f7c0*/  SHFL.IDX PT, R4, R14, 0x1, 0x1c1f ;  /* 0x003c1f000e047f89 */ /* 0x00446800000e0000 */
[----:B----4-:R2:W4:Y:S02]  /*f7d0*/  SHFL.IDX PT, R0, R28, 0x1, 0x1c1f ;  /* 0x003c1f001c007f89 */ /* 0x01052400000e0000 */
.L_x_2442:
        /* <DEDUP_REMOVED lines=71> */
.L_x_2370:
        /* <DEDUP_REMOVED lines=21> */
.L_x_2391:
        /* <DEDUP_REMOVED lines=57> */
.L_x_2393:
[----:B------:R-:W-:Y:S05]  /*10130*/  BSYNC B0 ;  /* 0x0000000000007941 */ /* 0x000fea0003800000 */
.L_x_2392:
        /* <DEDUP_REMOVED lines=47> */
.L_x_2443:
[----:B------:R-:W-:Y:S05]  /*10430*/  BRA.DIV ~URZ, `(.L_x_2395) ;  /* 0x00001fc27f007947 */ /* 0x000fea000b800000 */
[----:B------:R3:W4:Y:S02]  /*10440*/  SHFL.IDX PT, R0, R9, RZ, 0x181f ;  /* 0x00181fff09007589 */ /* 0x00072400000e0000 */
.L_x_2444:
        /* <DEDUP_REMOVED lines=14> */
.L_x_2397:
[----:B------:R-:W-:Y:S05]  /*10530*/  BSYNC B0 ;  /* 0x0000000000007941 */ /* 0x000fea0003800000 */
.L_x_2396:
[----:B------:R-:W-:Y:S05]  /*10540*/  BRA.DIV ~URZ, `(.L_x_2398) ;  /* 0x00001f127f007947 */ /* 0x000fea000b800000 */
[----:B--2---:R2:W1:Y:S04]  /*10550*/  SHFL.IDX PT, R10, R6, 0x1, 0x181f ;  /* 0x00381f00060a7f89 */ /* 0x00446800000e0000 */
[----:B----4-:R2:W4:Y:S02]  /*10560*/  SHFL.IDX PT, R0, R9, 0x1, 0x181f ;  /* 0x00381f0009007f89 */ /* 0x01052400000e0000 */
.L_x_2445:
        /* <DEDUP_REMOVED lines=14> */
.L_x_2400:
[----:B------:R-:W-:Y:S05]  /*10650*/  BSYNC B0 ;  /* 0x0000000000007941 */ /* 0x000fea0003800000 */
.L_x_2399:
[----:B------:R-:W-:Y:S05]  /*10660*/  BRA.DIV ~URZ, `(.L_x_2401) ;  /* 0x00001eb27f007947 */ /* 0x000fea000b800000 */
[----:B-1----:R1:W2:Y:S02]  /*10670*/  SHFL.IDX PT, R10, R6, 0x2, 0x181f ;  /* 0x00581f00060a7f89 */ /* 0x0022a400000e0000 */
.L_x_2446:
[----:B------:R-:W-:Y:S05]  /*10680*/  BRA.DIV ~URZ, `(.L_x_2402) ;  /* 0x00001f027f007947 */ /* 0x000fea000b800000 */
[----:B----4-:R4:W1:Y:S02]  /*10690*/  SHFL.IDX PT, R0, R9, 0x2, 0x181f ;  /* 0x00581f0009007f89 */ /* 0x01086400000e0000 */
.L_x_2447:
        /* <DEDUP_REMOVED lines=14> */
.L_x_2404:
[----:B------:R-:W-:Y:S05]  /*10780*/  BSYNC B0 ;  /* 0x0000000000007941 */ /* 0x000fea0003800000 */
.L_x_2403:
[----:B------:R-:W-:Y:S05]  /*10790*/  BRA.DIV ~URZ, `(.L_x_2405) ;  /* 0x00001e527f007947 */ /* 0x000fea000b800000 */
[----:B-12---:R-:W1:Y:S04]  /*107a0*/  SHFL.IDX PT, R6, R6, 0x3, 0x181f ;  /* 0x00781f0006067f89 */ /* 0x006e6800000e0000 */
[----:B------:R2:W3:Y:S02]  /*107b0*/  SHFL.IDX PT, R0, R9, 0x3, 0x181f ;  /* 0x00781f0009007f89 */ /* 0x0004e400000e0000 */
.L_x_2448:
        /* <DEDUP_REMOVED lines=13> */
.L_x_2385:
[----:B------:R-:W-:Y:S05]  /*10890*/  BSYNC B1 ;  /* 0x0000000000017941 */ /* 0x000fea0003800000 */
.L_x_2369:
        /* <DEDUP_REMOVED lines=15> */
.L_x_2449:
[----:B------:R-:W-:Y:S05]  /*10990*/  BRA.DIV ~URZ, `(.L_x_2408) ;  /* 0x00001d827f007947 */ /* 0x000fea000b800000 */
[----:B------:R3:W4:Y:S02]  /*109a0*/  SHFL.IDX PT, R8, R67, 0x1, 0x1f ;  /* 0x00201f0043087f89 */ /* 0x00072400000e0000 */
.L_x_2450:
        /* <DEDUP_REMOVED lines=19> */
.L_x_2451:
        /* <DEDUP_REMOVED lines=16> */
.L_x_2452:
[----:B---3--:R-:W-:Y:S01]  /*10be0*/  IMAD R0, R0, c[0x0][0x538], RZ ;  /* 0x00014e0000007a24 */ /* 0x008fe200078e02ff */
[----:B------:R-:W-:Y:S04]  /*10bf0*/  BSSY B1, `(.L_x_2411) ;  /* 0x00000cf000017945 */ /* 0x000fe80003800000 */
[----:B----4-:R-:W-:-:S04]  /*10c00*/  IADD3 R8, R0, R8, RZ ;  /* 0x0000000800087210 */ /* 0x010fc80007ffe0ff */
[----:B--2---:R-:W-:-:S13]  /*10c10*/  ISETP.GT.AND P0, PT, R8, R9, PT ;  /* 0x000000090800720c */ /* 0x004fda0003f04270 */
[----:B------:R-:W-:Y:S05]  /*10c20*/  @P0 BRA `(.L_x_2412) ;  /* 0x0000025000000947 */ /* 0x000fea0003800000 */
.L_x_2416:
        /* <DEDUP_REMOVED lines=17> */
.L_x_2453:
        /* <DEDUP_REMOVED lines=16> */
.L_x_2454:
[----:B--2---:R-:W-:-:S05]  /*10e40*/  IMAD R0, R0, c[0x0][0x538], RZ ;  /* 0x00014e0000007a24 */ /* 0x004fca00078e02ff */
[----:B------:R-:W-:-:S04]  /*10e50*/  IADD3 R8, R0, R8, RZ ;  /* 0x0000000800087210 */ /* 0x000fc80007ffe0ff */
[----:B------:R-:W-:-:S13]  /*10e60*/  ISETP.GT.AND P0, PT, R8, R9, PT ;  /* 0x000000090800720c */ /* 0x000fda0003f04270 */
[----:B-1----:R-:W-:Y:S05]  /*10e70*/  @!P0 BRA `(.L_x_2416) ;  /* 0xfffffdb000008947 */ /* 0x002fea000383ffff */
.L_x_2412:
[----:B------:R-:W-:-:S05]  /*10e80*/  IADD3 R11, -R0, R8, RZ ;  /* 0x00000008000b7210 */ /* 0x000fca0007ffe1ff */
[----:B------:R-:W-:-:S05]  /*10e90*/  IMAD R0, R4, c[0x0][0x538], R11 ;  /* 0x00014e0004007a24 */ /* 0x000fca00078e020b */
[----:B------:R-:W-:Y:S01]  /*10ea0*/  ISETP.GT.AND P0, PT, R0, R9, PT ;  /* 0x000000090000720c */ /* 0x000fe20003f04270 */
[----:B------:R-:W-:-:S12]  /*10eb0*/  BRA.DIV ~URZ, `(.L_x_2417) ;  /* 0x00001ca27f007947 */ /* 0x000fd8000b800000 */
[----:B------:R-:W-:-:S03]  /*10ec0*/  VOTE.ANY R10, PT, !P0 ;  /* 0x00000000000a7806 */ /* 0x000fc600040e0100 */
.L_x_2455:
[----:B------:R-:W2:Y:S01]  /*10ed0*/  LDL.LU R0, [R1+0x54] ;  /* 0x0000540001007983 */ /* 0x000ea20000300800 */
[----:B------:R-:W2:Y:S02]  /*10ee0*/  POPC R8, R10 ;  /* 0x0000000a00087309 */ /* 0x000ea40000000000 */
[----:B--2---:R-:W-:-:S05]  /*10ef0*/  IADD3 R0, R8, R0, RZ ;  /* 0x0000000008007210 */ /* 0x004fca0007ffe0ff */
[----:B------:R2:W-:Y:S01]  /*10f00*/  STL [R1+0x54], R0 ;  /* 0x0000540001007387 */ /* 0x0005e20000100800 */
[----:B------:R-:W-:Y:S05]  /*10f10*/  BRA.DIV ~URZ, `(.L_x_2418) ;  /* 0x00001c927f007947 */ /* 0x000fea000b800000 */
[----:B------:R3:W4:Y:S04]  /*10f20*/  SHFL.IDX PT, R12, R6, R8, 0x1f ;  /* 0x00001f08060c7589 */ /* 0x00072800000e0000 */
[----:B------:R3:W1:Y:S02]  /*10f30*/  SHFL.IDX PT, R7, R7, R8, 0x1f ;  /* 0x00001f0807077589 */ /* 0x00066400000e0000 */
.L_x_2456:
[----:B------:R-:W-:Y:S01]  /*10f40*/  ISETP.NE.AND P0, PT, R10, RZ, PT ;  /* 0x000000ff0a00720c */ /* 0x000fe20003f05270 */
[----:B------:R-:W-:-:S12]  /*10f50*/  BSSY B0, `(.L_x_2419) ;  /* 0x0000005000007945 */ /* 0x000fd80003800000 */
[----:B------:R-:W-:Y:S05]  /*10f60*/  @!P0 BRA `(.L_x_2420) ;  /* 0x0000003000008947 */ /* 0x000fea0003800000 */
[----:B------:R-:W-:Y:S01]  /*10f70*/  IADD3 R3, R8, -0x1, RZ ;  /* 0xffffffff08037810 */ /* 0x000fe20007ffe0ff */
[----:B------:R-:W-:Y:S05]  /*10f80*/  BRA.DIV ~URZ, `(.L_x_2421) ;  /* 0x00001cf27f007947 */ /* 0x000fea000b800000 */
[----:B------:R2:W3:Y:S02]  /*10f90*/  SHFL.IDX PT, R13, R4, R3, 0x1f ;  /* 0x00001f03040d7589 */ /* 0x0004e400000e0000 */
.L_x_2420:
[----:B------:R-:W-:Y:S05]  /*10fa0*/  BSYNC B0 ;  /* 0x0000000000007941 */ /* 0x000fea0003800000 */
.L_x_2419:
        /* <DEDUP_REMOVED lines=68> */
.L_x_2423:
        /* <DEDUP_REMOVED lines=69> */
.L_x_2424:
[----:B------:R-:W-:Y:S05]  /*11840*/  BSYNC B0 ;  /* 0x0000000000007941 */ /* 0x000fea0003800000 */
.L_x_2422:
[----:B------:R-:W-:-:S04]  /*11850*/  LOP3.LUT R2, RZ, R2, RZ, 0x33, !PT ;  /* 0x00000002ff027212 */ /* 0x000fc800078e33ff */
[----:B-1----:R-:W-:-:S05]  /*11860*/  IADD3 R0, R2, R12, RZ ;  /* 0x0000000c02007210 */ /* 0x002fca0007ffe0ff */
[----:B------:R1:W-:Y:S01]  /*11870*/  STL [R1+0x4c], R0 ;  /* 0x00004c0001007387 */ /* 0x0003e20000100800 */
[----:B------:R-:W-:Y:S05]  /*11880*/  BRA `(.L_x_2425) ;  /* 0x0000005000007947 */ /* 0x000fea0003800000 */
.L_x_2413:
[----:B------:R-:W-:Y:S01]  /*11890*/  MOV R0, c[0x0][0x53c] ;  /* 0x00014f0000007a02 */ /* 0x000fe20000000f00 */
[----:B------:R2:W-:Y:S04]  /*118a0*/  STL [R1+0x48], R9 ;  /* 0x0000480901007387 */ /* 0x0005e80000100800 */
[----:B------:R2:W-:Y:S04]  /*118b0*/  STL [R1+0x4c], RZ ;  /* 0x00004cff01007387 */ /* 0x0005e80000100800 */
[----:B------:R2:W-:Y:S04]  /*118c0*/  STL [R1+0x50], RZ ;  /* 0x000050ff01007387 */ /* 0x0005e80000100800 */
[----:B------:R2:W-:Y:S02]  /*118d0*/  STL [R1+0x54], R0 ;  /* 0x0000540001007387 */ /* 0x0005e40000100800 */
.L_x_2425:
[----:B------:R-:W-:Y:S05]  /*118e0*/  BSYNC B1 ;  /* 0x0000000000017941 */ /* 0x000fea0003800000 */
.L_x_2411:
        /* <DEDUP_REMOVED lines=9> */
.L_x_2406:
[----:B--2---:R-:W2:Y:S02]  /*11980*/  LDL R0, [R1+0x54] ;  /* 0x0000540001007983 */ /* 0x004ea40000100800 */
[----:B--2---:R-:W-:-:S13]  /*11990*/  ISETP.GE.AND P0, PT, R0, c[0x0][0x53c], PT ;  /* 0x00014f0000007a0c */ /* 0x004fda0003f06270 */
[----:B-1----:R-:W-:Y:S01]  /*119a0*/  @P0 CALL.REL.NOINC `(.L_x_2426) ;  /* 0x0000001000000944 */ /* 0x002fe20003c00000 */
[----:B------:R-:W-:Y:S05]  /*119b0*/  BRA `(.L_x_2427) ;  /* 0xfffefec000007947 */ /* 0x000fea000383ffff */
.L_x_2426:
[----:B------:R-:W-:Y:S05]  /*119c0*/  EXIT ;  /* 0x000000000000794d */ /* 0x000fea0003800000 */
.L_x_2335:
[----:B------:R-:W-:Y:S01]  /*119d0*/  IMAD.MOV.U32 R0, RZ, RZ, R5 ;  /* 0x000000ffff007224 */ /* 0x000fe200078e0005 */
[----:B------:R-:W-:Y:S02]  /*119e0*/  MOV R2, 0x1 ;  /* 0x0000000100027802 */ /* 0x000fe40000000f00 */
[----:B------:R-:W-:Y:S02]  /*119f0*/  MOV R3, 0x11a10 ;  /* 0x00011a1000037802 */ /* 0x000fe40000000f00 */
[----:B------:R-:W-:Y:S05]  /*11a00*/  CALL.REL.NOINC `($__internal_50_$__cuda_sm70_shflsync_up_p) ;  /* 0x0000136000007944 */ /* 0x000fea0003c00000 */
[----:B------:R-:W-:Y:S01]  /*11a10*/  MOV R0, R4 ;  /* 0x0000000400007202 */ /* 0x000fe20000000f00 */
[----:B------:R-:W-:Y:S05]  /*11a20*/  BRA `(.L_x_2428) ;  /* 0xfffeea3000007947 */ /* 0x000fea000383ffff */
.L_x_2336:
[----:B------:R-:W-:Y:S01]  /*11a30*/  IMAD.MOV.U32 R0, RZ, RZ, R5 ;  /* 0x000000ffff007224 */ /* 0x000fe200078e0005 */
[----:B------:R-:W-:Y:S02]  /*11a40*/  MOV R2, 0x2 ;  /* 0x0000000200027802 */ /* 0x000fe40000000f00 */
[----:B------:R-:W-:Y:S02]  /*11a50*/  MOV R3, 0x11a70 ;  /* 0x00011a7000037802 */ /* 0x000fe40000000f00 */
[----:B------:R-:W-:Y:S05]  /*11a60*/  CALL.REL.NOINC `($__internal_50_$__cuda_sm70_shflsync_up_p) ;  /* 0x0000130000007944 */ /* 0x000fea0003c00000 */
[----:B------:R-:W-:Y:S01]  /*11a70*/  SEL R0, R4, RZ, P4 ;  /* 0x000000ff04007207 */ /* 0x000fe20002000000 */
[----:B------:R-:W-:Y:S01]  /*11a80*/  IMAD.MOV.U32 R2, RZ, RZ, 0x4 ;  /* 0x00000004ff027424 */ /* 0x000fe200078e00ff */
[----:B------:R-:W-:-:S03]  /*11a90*/  MOV R3, 0x11ac0 ;  /* 0x00011ac000037802 */ /* 0x000fc60000000f00 */
[----:B------:R-:W-:Y:S02]  /*11aa0*/  IMAD.IADD R0, R5, 0x1, R0 ;  /* 0x0000000105007824 */ /* 0x000fe400078e0200 */
        /* <DEDUP_REMOVED lines=14> */
[----:B------:R-:W-:Y:S01]  /*11b90*/  IMAD.IADD R4, R0, 0x1, R4 ;  /* 0x0000000100047824 */ /* 0x000fe200078e0204 */
[----:B------:R-:W-:-:S03]  /*11ba0*/  MOV R0, 0x1f ;  /* 0x0000001f00007802 */ /* 0x000fc60000000f00 */
[----:B------:R-:W-:Y:S02]  /*11bb0*/  IMAD.MOV.U32 R5, RZ, RZ, R4 ;  /* 0x000000ffff057224 */ /* 0x000fe400078e0004 */
[----:B------:R-:W-:Y:S05]  /*11bc0*/  CALL.REL.NOINC `($__internal_49_$__cuda_sm70_shflsync_idx_p) ;  /* 0x0000115000007944 */ /* 0x000fea0003c00000 */
[----:B------:R-:W-:Y:S05]  /*11bd0*/  BRA `(.L_x_2429) ;  /* 0xfffee98000007947 */ /* 0x000fea000383ffff */
.L_x_2338:
[----:B------:R-:W-:Y:S02]  /*11be0*/  SEL R0, RZ, 0x1, P0 ;  /* 0x00000001ff007807 */ /* 0x000fe40000000000 */
[----:B------:R-:W-:Y:S02]  /*11bf0*/  MOV R2, 0x11c10 ;  /* 0x00011c1000027802 */ /* 0x000fe40000000f00 */
[----:B------:R-:W-:Y:S05]  /*11c00*/  CALL.REL.NOINC `($__internal_51_$__cuda_sm70_votesync_ballot) ;  /* 0x000011d000007944 */ /* 0x000fea0003c00000 */
[----:B------:R-:W-:Y:S01]  /*11c10*/  MOV R10, R0 ;  /* 0x00000000000a7202 */ /* 0x000fe20000000f00 */
[----:B------:R-:W-:Y:S05]  /*11c20*/  BRA `(.L_x_2430) ;  /* 0xfffee9c000007947 */ /* 0x000fea000383ffff */
.L_x_2339:
[----:B------:R-:W-:Y:S01]  /*11c30*/  IMAD.MOV.U32 R5, RZ, RZ, R9 ;  /* 0x000000ffff057224 */ /* 0x000fe200078e0009 */
[----:B------:R-:W-:Y:S01]  /*11c40*/  MOV R3, R6 ;  /* 0x0000000600037202 */ /* 0x000fe20000000f00 */
[----:B-1----:R-:W-:Y:S01]  /*11c50*/  IMAD.MOV.U32 R0, RZ, RZ, 0x1f ;  /* 0x0000001fff007424 */ /* 0x002fe200078e00ff */
[----:B------:R-:W-:Y:S02]  /*11c60*/  MOV R2, 0x11c80 ;  /* 0x00011c8000027802 */ /* 0x000fe40000000f00 */
[----:B------:R-:W-:Y:S05]  /*11c70*/  CALL.REL.NOINC `($__internal_49_$__cuda_sm70_shflsync_idx_p) ;  /* 0x000010a000007944 */ /* 0x000fea0003c00000 */
[----:B------:R-:W-:Y:S01]  /*11c80*/  IMAD.MOV.U32 R12, RZ, RZ, R0 ;  /* 0x000000ffff0c7224 */ /* 0x000fe200078e0000 */
[----:B------:R-:W-:Y:S01]  /*11c90*/  MOV R5, R8 ;  /* 0x0000000800057202 */ /* 0x000fe20000000f00 */
[----:B------:R-:W-:Y:S01]  /*11ca0*/  IMAD.MOV.U32 R7, RZ, RZ, RZ ;  /* 0x000000ffff077224 */ /* 0x000fe200078e00ff */
[----:B------:R-:W-:Y:S01]  /*11cb0*/  MOV R3, R6 ;  /* 0x0000000600037202 */ /* 0x000fe20000000f00 */
[----:B------:R-:W-:Y:S01]  /*11cc0*/  IMAD.MOV.U32 R0, RZ, RZ, 0x1f ;  /* 0x0000001fff007424 */ /* 0x000fe200078e00ff */
[----:B------:R-:W-:-:S02]  /*11cd0*/  MOV R2, 0x11cf0 ;  /* 0x00011cf000027802 */ /* 0x000fc40000000f00 */
[----:B------:R-:W-:Y:S05]  /*11ce0*/  CALL.REL.NOINC `($__internal_49_$__cuda_sm70_shflsync_idx_p) ;  /* 0x0000103000007944 */ /* 0x000fea0003c00000 */
[----:B------:R-:W-:Y:S01]  /*11cf0*/  MOV R9, R0 ;  /* 0x0000000000097202 */ /* 0x000fe20000000f00 */
[----:B------:R-:W-:Y:S05]  /*11d00*/  BRA `(.L_x_2431) ;  /* 0xfffee95000007947 */ /* 0x000fea000383ffff */
.L_x_2342:
[----:B------:R-:W-:Y:S01]  /*11d10*/  IMAD.MOV.U32 R5, RZ, RZ, R4 ;  /* 0x000000ffff057224 */ /* 0x000fe200078e0004 */
[----:B-1----:R-:W-:-:S02]  /*11d20*/  MOV R0, 0x1f ;  /* 0x0000001f00007802 */ /* 0x002fc40000000f00 */
[----:B------:R-:W-:Y:S02]  /*11d30*/  MOV R2, 0x11d50 ;  /* 0x00011d5000027802 */ /* 0x000fe40000000f00 */
[----:B--234-:R-:W-:Y:S05]  /*11d40*/  CALL.REL.NOINC `($__internal_49_$__cuda_sm70_shflsync_idx_p) ;  /* 0x00000fd000007944 */ /* 0x01cfea0003c00000 */
[----:B------:R-:W-:Y:S01]  /*11d50*/  MOV R7, R0 ;  /* 0x0000000000077202 */ /* 0x000fe20000000f00 */
[----:B------:R-:W-:Y:S05]  /*11d60*/  BRA `(.L_x_2341) ;  /* 0xfffee95000007947 */ /* 0x000fea000383ffff */
.L_x_2365:
[----:B-1----:R1:W5:Y:S01]  /*11d70*/  LDL R2, [R1+0x24] ;  /* 0x0000240001027983 */ /* 0x0023620000100800 */
[----:B------:R-:W-:Y:S02]  /*11d80*/  MOV R5, 0x2 ;  /* 0x0000000200057802 */ /* 0x000fe40000000f00 */
[----:B------:R-:W-:Y:S02]  /*11d90*/  MOV R4, 0x11db0 ;  /* 0x00011db000047802 */ /* 0x000fe40000000f00 */
[----:B-1---5:R-:W-:Y:S05]  /*11da0*/  CALL.REL.NOINC `($__internal_48_$__cuda_sm70_shflsync_bfly_p) ;  /* 0x00000f3000007944 */ /* 0x022fea0003c00000 */
[----:B------:R-:W-:Y:S01]  /*11db0*/  MOV R0, R2 ;  /* 0x0000000200007202 */ /* 0x000fe20000000f00 */
[----:B------:R-:W-:Y:S05]  /*11dc0*/  BRA `(.L_x_2432) ;  /* 0xffffb7a000007947 */ /* 0x000fea000383ffff */
.L_x_2366:
[----:B------:R-:W-:Y:S01]  /*11dd0*/  IMAD.MOV.U32 R2, RZ, RZ, R0 ;  /* 0x000000ffff027224 */ /* 0x000fe200078e0000 */
[----:B------:R-:W-:Y:S02]  /*11de0*/  MOV R5, 0x1 ;  /* 0x0000000100057802 */ /* 0x000fe40000000f00 */
[----:B------:R-:W-:Y:S02]  /*11df0*/  MOV R4, 0x11e10 ;  /* 0x00011e1000047802 */ /* 0x000fe40000000f00 */
[----:B------:R-:W-:Y:S05]  /*11e00*/  CALL.REL.NOINC `($__internal_48_$__cuda_sm70_shflsync_bfly_p) ;  /* 0x00000ed000007944 */ /* 0x000fea0003c00000 */
[----:B------:R-:W-:Y:S02]  /*11e10*/  FADD.FTZ R0, R0, R2 ;  /* 0x0000000200007221 */ /* 0x000fe40000010000 */
[----:B------:R1:W5:Y:S01]  /*11e20*/  LDL R2, [R1+0x20] ;  /* 0x0000200001027983 */ /* 0x0003620000100800 */
[----:B------:R-:W-:-:S02]  /*11e30*/  MOV R5, 0x2 ;  /* 0x0000000200057802 */ /* 0x000fc40000000f00 */
[----:B------:R-:W-:Y:S02]  /*11e40*/  MOV R4, 0x11e60 ;  /* 0x00011e6000047802 */ /* 0x000fe40000000f00 */
[----:B-1---5:R-:W-:Y:S05]  /*11e50*/  CALL.REL.NOINC `($__internal_48_$__cuda_sm70_shflsync_bfly_p) ;  /* 0x00000e8000007944 */ /* 0x022fea0003c00000 */
[----:B------:R-:W2:Y:S01]  /*11e60*/  LDL.LU R3, [R1+0x20] ;  /* 0x0000200001037983 */ /* 0x000ea20000300800 */
[----:B------:R-:W-:Y:S02]  /*11e70*/  MOV R5, 0x1 ;  /* 0x0000000100057802 */ /* 0x000fe40000000f00 */
[----:B------:R-:W-:Y:S01]  /*11e80*/  MOV R4, 0x11ec0 ;  /* 0x00011ec000047802 */ /* 0x000fe20000000f00 */
[----:B--2---:R-:W-:-:S05]  /*11e90*/  FADD.FTZ R3, R3, R2 ;  /* 0x0000000203037221 */ /* 0x004fca0000010000 */
[----:B------:R-:W-:Y:S02]  /*11ea0*/  MOV R2, R3 ;  /* 0x0000000300027202 */ /* 0x000fe40000000f00 */
[----:B------:R-:W-:Y:S05]  /*11eb0*/  CALL.REL.NOINC `($__internal_48_$__cuda_sm70_shflsync_bfly_p) ;  /* 0x00000e2000007944 */ /* 0x000fea0003c00000 */
[----:B------:R-:W-:Y:S01]  /*11ec0*/  MOV R4, R2 ;  /* 0x0000000200047202 */ /* 0x000fe20000000f00 */
[----:B------:R-:W-:Y:S05]  /*11ed0*/  BRA `(.L_x_2433) ;  /* 0xffffb72000007947 */ /* 0x000fea000383ffff */
.L_x_2373:
[----:B-1234-:R-:W-:Y:S01]  /*11ee0*/  IMAD.MOV.U32 R5, RZ, RZ, R7 ;  /* 0x000000ffff057224 */ /* 0x01efe200078e0007 */
[----:B------:R-:W-:Y:S01]  /*11ef0*/  MOV R3, RZ ;  /* 0x000000ff00037202 */ /* 0x000fe20000000f00 */
[----:B------:R-:W-:Y:S01]  /*11f00*/  IMAD.MOV.U32 R0, RZ, RZ, 0x181f ;  /* 0x0000181fff007424 */ /* 0x000fe200078e00ff */
[----:B------:R-:W-:Y:S02]  /*11f10*/  MOV R2, 0x11f30 ;  /* 0x00011f3000027802 */ /* 0x000fe40000000f00 */
[----:B------:R-:W-:Y:S05]  /*11f20*/  CALL.REL.NOINC `($__internal_49_$__cuda_sm70_shflsync_idx_p) ;  /* 0x00000df000007944 */ /* 0x000fea0003c00000 */
[----:B------:R-:W-:Y:S01]  /*11f30*/  MOV R9, R0 ;  /* 0x0000000000097202 */ /* 0x000fe20000000f00 */
[----:B------:R-:W-:Y:S05]  /*11f40*/  BRA `(.L_x_2434) ;  /* 0xffffcb8000007947 */ /* 0x000fea000383ffff */
.L_x_2374:
[----:B------:R-:W-:Y:S01]  /*11f50*/  IMAD.MOV.U32 R5, RZ, RZ, R8 ;  /* 0x000000ffff057224 */ /* 0x000fe200078e0008 */
[----:B------:R-:W-:Y:S01]  /*11f60*/  MOV R3, RZ ;  /* 0x000000ff00037202 */ /* 0x000fe20000000f00 */
[----:B------:R-:W-:Y:S01]  /*11f70*/  IMAD.MOV.U32 R0, RZ, RZ, 0x181f ;  /* 0x0000181fff007424 */ /* 0x000fe200078e00ff */
[----:B------:R-:W-:Y:S02]  /*11f80*/  MOV R2, 0x11fa0 ;  /* 0x00011fa000027802 */ /* 0x000fe40000000f00 */
[----:B-12---:R-:W-:Y:S05]  /*11f90*/  CALL.REL.NOINC `($__internal_49_$__cuda_sm70_shflsync_idx_p) ;  /* 0x00000d8000007944 */ /* 0x006fea0003c00000 */
[----:B------:R-:W-:Y:S05]  /*11fa0*/  BRA `(.L_x_2435) ;  /* 0xffffcb4000007947 */ /* 0x000fea000383ffff */
.L_x_2377:
[----:B--2---:R-:W-:Y:S01]  /*11fb0*/  IMAD.MOV.U32 R5, RZ, RZ, R7 ;  /* 0x000000ffff057224 */ /* 0x004fe200078e0007 */
[----:B------:R-:W-:Y:S01]  /*11fc0*/  MOV R3, 0x1 ;  /* 0x0000000100037802 */ /* 0x000fe20000000f00 */
[----:B----4-:R-:W-:Y:S01]  /*11fd0*/  IMAD.MOV.U32 R0, RZ, RZ, 0x181f ;  /* 0x0000181fff007424 */ /* 0x010fe200078e00ff */
[----:B------:R-:W-:-:S02]  /*11fe0*/  MOV R2, 0x12000 ;  /* 0x0001200000027802 */ /* 0x000fc40000000f00 */
[----:B-1-3--:R-:W-:Y:S05]  /*11ff0*/  CALL.REL.NOINC `($__internal_49_$__cuda_sm70_shflsync_idx_p) ;  /* 0x00000d2000007944 */ /* 0x00afea0003c00000 */
[----:B------:R-:W-:Y:S01]  /*12000*/  IMAD.MOV.U32 R9, RZ, RZ, R0 ;  /* 0x000000ffff097224 */ /* 0x000fe200078e0000 */
[----:B------:R-:W-:Y:S01]  /*12010*/  MOV R3, 0x1 ;  /* 0x0000000100037802 */ /* 0x000fe20000000f00 */
[----:B------:R-:W-:Y:S01]  /*12020*/  IMAD.MOV.U32 R5, RZ, RZ, R8 ;  /* 0x000000ffff057224 */ /* 0x000fe200078e0008 */
[----:B------:R-:W-:-:S02]  /*12030*/  MOV R0, 0x181f ;  /* 0x0000181f00007802 */ /* 0x000fc40000000f00 */
[----:B------:R-:W-:Y:S02]  /*12040*/  MOV R2, 0x12060 ;  /* 0x0001206000027802 */ /* 0x000fe40000000f00 */
[----:B------:R-:W-:Y:S05]  /*12050*/  CALL.REL.NOINC `($__internal_49_$__cuda_sm70_shflsync_idx_p) ;  /* 0x00000cc000007944 */ /* 0x000fea0003c00000 */
[----:B------:R-:W-:Y:S05]  /*12060*/  BRA `(.L_x_2436) ;  /* 0xffffcb9000007947 */ /* 0x000fea000383ffff */
.L_x_2380:
[----:B-1----:R-:W-:Y:S01]  /*12070*/  IMAD.MOV.U32 R5, RZ, RZ, R7 ;  /* 0x000000ffff057224 */ /* 0x002fe200078e0007 */
[----:B------:R-:W-:Y:S01]  /*12080*/  MOV R3, 0x2 ;  /* 0x0000000200037802 */ /* 0x000fe20000000f00 */
[----:B----4-:R-:W-:Y:S01]  /*12090*/  IMAD.MOV.U32 R0, RZ, RZ, 0x181f ;  /* 0x0000181fff007424 */ /* 0x010fe200078e00ff */
[----:B------:R-:W-:Y:S02]  /*120a0*/  MOV R2, 0x120c0 ;  /* 0x000120c000027802 */ /* 0x000fe40000000f00 */
[----:B--23--:R-:W-:Y:S05]  /*120b0*/  CALL.REL.NOINC `($__internal_49_$__cuda_sm70_shflsync_idx_p) ;  /* 0x00000c6000007944 */ /* 0x00cfea0003c00000 */
[----:B------:R-:W-:Y:S01]  /*120c0*/  MOV R9, R0 ;  /* 0x0000000000097202 */ /* 0x000fe20000000f00 */
[----:B------:R-:W-:Y:S05]  /*120d0*/  BRA `(.L_x_2437) ;  /* 0xffffcc3000007947 */ /* 0x000fea000383ffff */
.L_x_2381:
[----:B------:R-:W-:Y:S01]  /*120e0*/  IMAD.MOV.U32 R5, RZ, RZ, R8 ;  /* 0x000000ffff057224 */ /* 0x000fe200078e0008 */
[----:B------:R-:W-:Y:S01]  /*120f0*/  MOV R3, 0x2 ;  /* 0x0000000200037802 */ /* 0x000fe20000000f00 */
[----:B----4-:R-:W-:Y:S01]  /*12100*/  IMAD.MOV.U32 R0, RZ, RZ, 0x181f ;  /* 0x0000181fff007424 */ /* 0x010fe200078e00ff */
[----:B------:R-:W-:Y:S02]  /*12110*/  MOV R2, 0x12130 ;  /* 0x0001213000027802 */ /* 0x000fe40000000f00 */
[----:B-123--:R-:W-:Y:S05]  /*12120*/  CALL.REL.NOINC `($__internal_49_$__cuda_sm70_shflsync_idx_p) ;  /* 0x00000bf000007944 */ /* 0x00efea0003c00000 */
[----:B------:R-:W-:Y:S05]  /*12130*/  BRA `(.L_x_2438) ;  /* 0xffffcbf000007947 */ /* 0x000fea000383ffff */
.L_x_2384:
[----:B-1----:R-:W-:Y:S01]  /*12140*/  IMAD.MOV.U32 R5, RZ, RZ, R7 ;  /* 0x000000ffff057224 */ /* 0x002fe200078e0007 */
[----:B------:R-:W-:Y:S01]  /*12150*/  MOV R3, 0x3 ;  /* 0x0000000300037802 */ /* 0x000fe20000000f00 */
[----:B------:R-:W-:Y:S01]  /*12160*/  IMAD.MOV.U32 R0, RZ, RZ, 0x181f ;  /* 0x0000181fff007424 */ /* 0x000fe200078e00ff */
[----:B------:R-:W-:-:S02]  /*12170*/  MOV R2, 0x12190 ;  /* 0x0001219000027802 */ /* 0x000fc40000000f00 */
[----:B--234-:R-:W-:Y:S05]  /*12180*/  CALL.REL.NOINC `($__internal_49_$__cuda_sm70_shflsync_idx_p) ;  /* 0x00000b9000007944 */ /* 0x01cfea0003c00000 */
[----:B------:R-:W-:Y:S01]  /*12190*/  IMAD.MOV.U32 R7, RZ, RZ, R0 ;  /* 0x000000ffff077224 */ /* 0x000fe200078e0000 */
[----:B------:R-:W-:Y:S01]  /*121a0*/  MOV R3, 0x3 ;  /* 0x0000000300037802 */ /* 0x000fe20000000f00 */
[----:B------:R-:W-:Y:S01]  /*121b0*/  IMAD.MOV.U32 R5, RZ, RZ, R8 ;  /* 0x000000ffff057224 */ /* 0x000fe200078e0008 */
[----:B------:R-:W-:-:S02]  /*121c0*/  MOV R0, 0x181f ;  /* 0x0000181f00007802 */ /* 0x000fc40000000f00 */
[----:B------:R-:W-:Y:S02]  /*121d0*/  MOV R2, 0x121f0 ;  /* 0x000121f000027802 */ /* 0x000fe40000000f00 */
[----:B------:R-:W-:Y:S05]  /*121e0*/  CALL.REL.NOINC `($__internal_49_$__cuda_sm70_shflsync_idx_p) ;  /* 0x00000b3000007944 */ /* 0x000fea0003c00000 */
[----:B------:R-:W-:Y:S05]  /*121f0*/  BRA `(.L_x_2439) ;  /* 0xffffcc5000007947 */ /* 0x000fea000383ffff */
.L_x_2386:
[----:B------:R-:W-:Y:S01]  /*12200*/  IMAD.MOV.U32 R5, RZ, RZ, R14 ;  /* 0x000000ffff057224 */ /* 0x000fe200078e000e */
[----:B------:R-:W-:Y:S01]  /*12210*/  MOV R3, RZ ;  /* 0x000000ff00037202 */ /* 0x000fe20000000f00 */
[----:B------:R-:W-:Y:S01]  /*12220*/  IMAD.MOV.U32 R0, RZ, RZ, 0x1c1f ;  /* 0x00001c1fff007424 */ /* 0x000fe200078e00ff */
[----:B------:R-:W-:Y:S02]  /*12230*/  MOV R2, 0x12250 ;  /* 0x0001225000027802 */ /* 0x000fe40000000f00 */
[----:B------:R-:W-:Y:S05]  /*12240*/  CALL.REL.NOINC `($__internal_49_$__cuda_sm70_shflsync_idx_p) ;  /* 0x00000ad000007944 */ /* 0x000fea0003c00000 */
[----:B------:R-:W-:Y:S01]  /*12250*/  MOV R4, R0 ;  /* 0x0000000000047202 */ /* 0x000fe20000000f00 */
[----:B------:R-:W-:Y:S05]  /*12260*/  BRA `(.L_x_2440) ;  /* 0xffffcef000007947 */ /* 0x000fea000383ffff */
.L_x_2387:
[----:B------:R-:W-:Y:S01]  /*12270*/  IMAD.MOV.U32 R5, RZ, RZ, R28 ;  /* 0x000000ffff057224 */ /* 0x000fe200078e001c */
[----:B------:R-:W-:Y:S01]  /*12280*/  MOV R3, RZ ;  /* 0x000000ff00037202 */ /* 0x000fe20000000f00 */
[----:B------:R-:W-:Y:S01]  /*12290*/  IMAD.MOV.U32 R0, RZ, RZ, 0x1c1f ;  /* 0x00001c1fff007424 */ /* 0x000fe200078e00ff */
[----:B------:R-:W-:Y:S02]  /*122a0*/  MOV R2, 0x122c0 ;  /* 0x000122c000027802 */ /* 0x000fe40000000f00 */
[----:B-12---:R-:W-:Y:S05]  /*122b0*/  CALL.REL.NOINC `($__internal_49_$__cuda_sm70_shflsync_idx_p) ;  /* 0x00000a6000007944 */ /* 0x006fea0003c00000 */
[----:B------:R-:W-:Y:S05]  /*122c0*/  BRA `(.L_x_2441) ;  /* 0xffffceb000007947 */ /* 0x000fea000383ffff */
.L_x_2390:
[----:B------:R-:W-:Y:S01]  /*122d0*/  IMAD.MOV.U32 R5, RZ, RZ, R14 ;  /* 0x000000ffff057224 */ /* 0x000fe200078e000e */
[----:B----4-:R-:W-:Y:S01]  /*122e0*/  MOV R3, 0x1 ;  /* 0x0000000100037802 */ /* 0x010fe20000000f00 */
[----:B------:R-:W-:Y:S01]  /*122f0*/  IMAD.MOV.U32 R0, RZ, RZ, 0x1c1f ;  /* 0x00001c1fff007424 */ /* 0x000fe200078e00ff */
[----:B------:R-:W-:-:S02]  /*12300*/  MOV R2, 0x12320 ;  /* 0x0001232000027802 */ /* 0x000fc40000000f00 */
[----:B-123--:R-:W-:Y:S05]  /*12310*/  CALL.REL.NOINC `($__internal_49_$__cuda_sm70_shflsync_idx_p) ;  /* 0x00000a0000007944 */ /* 0x00efea0003c00000 */
[----:B------:R-:W-:Y:S01]  /*12320*/  IMAD.MOV.U32 R4, RZ, RZ, R0 ;  /* 0x000000ffff047224 */ /* 0x000fe200078e0000 */
[----:B------:R-:W-:Y:S01]  /*12330*/  MOV R3, 0x1 ;  /* 0x0000000100037802 */ /* 0x000fe20000000f00 */
[----:B------:R-:W-:Y:S01]  /*12340*/  IMAD.MOV.U32 R5, RZ, RZ, R28 ;  /* 0x000000ffff057224 */ /* 0x000fe200078e001c */
[----:B------:R-:W-:-:S02]  /*12350*/  MOV R0, 0x1c1f ;  /* 0x00001c1f00007802 */ /* 0x000fc40000000f00 */
[----:B------:R-:W-:Y:S02]  /*12360*/  MOV R2, 0x12380 ;  /* 0x0001238000027802 */ /* 0x000fe40000000f00 */
[----:B------:R-:W-:Y:S05]  /*12370*/  CALL.REL.NOINC `($__internal_49_$__cuda_sm70_shflsync_idx_p) ;  /* 0x000009a000007944 */ /* 0x000fea0003c00000 */
[----:B------:R-:W-:Y:S05]  /*12380*/  BRA `(.L_x_2442) ;  /* 0xffffd45000007947 */ /* 0x000fea000383ffff */
.L_x_2394:
[----:B------:R-:W-:Y:S01]  /*12390*/  IMAD.MOV.U32 R5, RZ, RZ, R6 ;  /* 0x000000ffff057224 */ /* 0x000fe200078e0006 */
[----:B------:R-:W-:Y:S01]  /*123a0*/  MOV R3, RZ ;  /* 0x000000ff00037202 */ /* 0x000fe20000000f00 */
[----:B------:R-:W-:Y:S01]  /*123b0*/  IMAD.MOV.U32 R0, RZ, RZ, 0x181f ;  /* 0x0000181fff007424 */ /* 0x000fe200078e00ff */
[----:B------:R-:W-:Y:S02]  /*123c0*/  MOV R2, 0x123e0 ;  /* 0x000123e000027802 */ /* 0x000fe40000000f00 */
[----:B------:R-:W-:Y:S05]  /*123d0*/  CALL.REL.NOINC `($__internal_49_$__cuda_sm70_shflsync_idx_p) ;  /* 0x0000094000007944 */ /* 0x000fea0003c00000 */
[----:B------:R-:W-:Y:S01]  /*123e0*/  MOV R10, R0 ;  /* 0x00000000000a7202 */ /* 0x000fe20000000f00 */
[----:B------:R-:W-:Y:S05]  /*123f0*/  BRA `(.L_x_2443) ;  /* 0xffffe03000007947 */ /* 0x000fea000383ffff */
.L_x_2395:
[----:B------:R-:W-:Y:S01]  /*12400*/  IMAD.MOV.U32 R5, RZ, RZ, R9 ;  /* 0x000000ffff057224 */ /* 0x000fe200078e0009 */
[----:B------:R-:W-:Y:S01]  /*12410*/  MOV R3, RZ ;  /* 0x000000ff00037202 */ /* 0x000fe20000000f00 */
[----:B------:R-:W-:Y:S01]  /*12420*/  IMAD.MOV.U32 R0, RZ, RZ, 0x181f ;  /* 0x0000181fff007424 */ /* 0x000fe200078e00ff */
[----:B------:R-:W-:Y:S02]  /*12430*/  MOV R2, 0x12450 ;  /* 0x0001245000027802 */ /* 0x000fe40000000f00 */
[----:B-12---:R-:W-:Y:S05]  /*12440*/  CALL.REL.NOINC `($__internal_49_$__cuda_sm70_shflsync_idx_p) ;  /* 0x000008d000007944 */ /* 0x006fea0003c00000 */
[----:B------:R-:W-:Y:S05]  /*12450*/  BRA `(.L_x_2444) ;  /* 0xffffdff000007947 */ /* 0x000fea000383ffff */
.L_x_2398:
        /* <DEDUP_REMOVED lines=12> */
.L_x_2401:
[----:B-1----:R-:W-:Y:S01]  /*12520*/  IMAD.MOV.U32 R5, RZ, RZ, R6 ;  /* 0x000000ffff057224 */ /* 0x002fe200078e0006 */
[----:B------:R-:W-:Y:S01]  /*12530*/  MOV R3, 0x2 ;  /* 0x0000000200037802 */ /* 0x000fe20000000f00 */
[----:B----4-:R-:W-:Y:S01]  /*12540*/  IMAD.MOV.U32 R0, RZ, RZ, 0x181f ;  /* 0x0000181fff007424 */ /* 0x010fe200078e00ff */
[----:B------:R-:W-:Y:S02]  /*12550*/  MOV R2, 0x12570 ;  /* 0x0001257000027802 */ /* 0x000fe40000000f00 */
[----:B--23--:R-:W-:Y:S05]  /*12560*/  CALL.REL.NOINC `($__internal_49_$__cuda_sm70_shflsync_idx_p) ;  /* 0x000007b000007944 */ /* 0x00cfea0003c00000 */
[----:B------:R-:W-:Y:S01]  /*12570*/  MOV R10, R0 ;  /* 0x00000000000a7202 */ /* 0x000fe20000000f00 */
[----:B------:R-:W-:Y:S05]  /*12580*/  BRA `(.L_x_2446) ;  /* 0xffffe0f000007947 */ /* 0x000fea000383ffff */
.L_x_2402:
[----:B------:R-:W-:Y:S01]  /*12590*/  IMAD.MOV.U32 R5, RZ, RZ, R9 ;  /* 0x000000ffff057224 */ /* 0x000fe200078e0009 */
[----:B------:R-:W-:Y:S01]  /*125a0*/  MOV R3, 0x2 ;  /* 0x0000000200037802 */ /* 0x000fe20000000f00 */
[----:B----4-:R-:W-:Y:S01]  /*125b0*/  IMAD.MOV.U32 R0, RZ, RZ, 0x181f ;  /* 0x0000181fff007424 */ /* 0x010fe200078e00ff */
[----:B------:R-:W-:Y:S02]  /*125c0*/  MOV R2, 0x125e0 ;  /* 0x000125e000027802 */ /* 0x000fe40000000f00 */
[----:B-123--:R-:W-:Y:S05]  /*125d0*/  CALL.REL.NOINC `($__internal_49_$__cuda_sm70_shflsync_idx_p) ;  /* 0x0000074000007944 */ /* 0x00efea0003c00000 */
[----:B------:R-:W-:Y:S05]  /*125e0*/  BRA `(.L_x_2447) ;  /* 0xffffe0b000007947 */ /* 0x000fea000383ffff */
.L_x_2405:
        /* <DEDUP_REMOVED lines=12> */
.L_x_2407:
[----:B------:R-:W-:Y:S01]  /*126b0*/  IMAD.MOV.U32 R5, RZ, RZ, R67 ;  /* 0x000000ffff057224 */ /* 0x000fe200078e0043 */
[----:B------:R-:W-:Y:S01]  /*126c0*/  MOV R3, RZ ;  /* 0x000000ff00037202 */ /* 0x000fe20000000f00 */
[----:B------:R-:W-:Y:S01]  /*126d0*/  IMAD.MOV.U32 R0, RZ, RZ, 0x1f ;  /* 0x0000001fff007424 */ /* 0x000fe200078e00ff */
[----:B------:R-:W-:Y:S02]  /*126e0*/  MOV R2, 0x12700 ;  /* 0x0001270000027802 */ /* 0x000fe40000000f00 */
[----:B------:R-:W-:Y:S05]  /*126f0*/  CALL.REL.NOINC `($__internal_49_$__cuda_sm70_shflsync_idx_p) ;  /* 0x0000062000007944 */ /* 0x000fea0003c00000 */
[----:B------:R-:W-:Y:S01]  /*12700*/  MOV R9, R0 ;  /* 0x0000000000097202 */ /* 0x000fe20000000f00 */
[----:B------:R-:W-:Y:S05]  /*12710*/  BRA `(.L_x_2449) ;  /* 0xffffe27000007947 */ /* 0x000fea000383ffff */
.L_x_2408:
[----:B------:R-:W-:Y:S01]  /*12720*/  IMAD.MOV.U32 R5, RZ, RZ, R67 ;  /* 0x000000ffff057224 */ /* 0x000fe200078e0043 */
[----:B------:R-:W-:Y:S01]  /*12730*/  MOV R3, 0x1 ;  /* 0x0000000100037802 */ /* 0x000fe20000000f00 */
[----:B------:R-:W-:Y:S01]  /*12740*/  IMAD.MOV.U32 R0, RZ, RZ, 0x1f ;  /* 0x0000001fff007424 */ /* 0x000fe200078e00ff */
[----:B------:R-:W-:Y:S02]  /*12750*/  MOV R2, 0x12770 ;  /* 0x0001277000027802 */ /* 0x000fe40000000f00 */
[----:B-12---:R-:W-:Y:S05]  /*12760*/  CALL.REL.NOINC `($__internal_49_$__cuda_sm70_shflsync_idx_p) ;  /* 0x000005b000007944 */ /* 0x006fea0003c00000 */
[----:B------:R-:W-:Y:S01]  /*12770*/  MOV R8, R0 ;  /* 0x0000000000087202 */ /* 0x000fe20000000f00 */
[----:B------:R-:W-:Y:S05]  /*12780*/  BRA `(.L_x_2450) ;  /* 0xffffe22000007947 */ /* 0x000fea000383ffff */
.L_x_2409:
[----:B------:R-:W-:Y:S02]  /*12790*/  MOV R2, 0x1 ;  /* 0x0000000100027802 */ /* 0x000fe40000000f00 */
[----:B------:R-:W-:-:S02]  /*127a0*/  MOV R3, 0x127c0 ;  /* 0x000127c000037802 */ /* 0x000fc40000000f00 */
[----:B-1234-:R-:W-:Y:S05]  /*127b0*/  CALL.REL.NOINC `($__internal_50_$__cuda_sm70_shflsync_up_p) ;  /* 0x000005b000007944 */ /* 0x01efea0003c00000 */
[----:B------:R-:W-:Y:S05]  /*127c0*/  BRA `(.L_x_2451) ;  /* 0xffffe31000007947 */ /* 0x000fea000383ffff */
.L_x_2410:
[----:B------:R-:W-:Y:S02]  /*127d0*/  MOV R2, 0x2 ;  /* 0x0000000200027802 */ /* 0x000fe40000000f00 */
[----:B------:R-:W-:-:S02]  /*127e0*/  MOV R3, 0x12800 ;  /* 0x0001280000037802 */ /* 0x000fc40000000f00 */
[----:B--2-4-:R-:W-:Y:S05]  /*127f0*/  CALL.REL.NOINC `($__internal_50_$__cuda_sm70_shflsync_up_p) ;  /* 0x0000057000007944 */ /* 0x014fea0003c00000 */
[----:B------:R-:W-:Y:S01]  /*12800*/  SEL R3, R4, RZ, P1 ;  /* 0x000000ff04037207 */ /* 0x000fe20000800000 */
[----:B------:R-:W-:-:S04]  /*12810*/  IMAD.MOV.U32 R2, RZ, RZ, 0x4 ;  /* 0x00000004ff027424 */ /* 0x000fc800078e00ff */
[----:B------:R-:W-:Y:S01]  /*12820*/  IMAD.IADD R0, R0, 0x1, R3 ;  /* 0x0000000100007824 */ /* 0x000fe200078e0203 */
        /* <DEDUP_REMOVED lines=20> */
.L_x_2414:
[----:B------:R-:W-:Y:S02]  /*12970*/  MOV R2, 0x1 ;  /* 0x0000000100027802 */ /* 0x000fe40000000f00 */
[----:B------:R-:W-:Y:S02]  /*12980*/  MOV R3, 0x129a0 ;  /* 0x000129a000037802 */ /* 0x000fe40000000f00 */
[----:B------:R-:W-:Y:S05]  /*12990*/  CALL.REL.NOINC `($__internal_50_$__cuda_sm70_shflsync_up_p) ;  /* 0x000003d000007944 */ /* 0x000fea0003c00000 */
[----:B------:R-:W-:Y:S01]  /*129a0*/  MOV R2, R4 ;  /* 0x0000000400027202 */ /* 0x000fe20000000f00 */
[----:B------:R-:W-:Y:S05]  /*129b0*/  BRA `(.L_x_2453) ;  /* 0xffffe38000007947 */ /* 0x000fea000383ffff */
.L_x_2415:
        /* <DEDUP_REMOVED lines=26> */
.L_x_2417:
[----:B------:R-:W-:Y:S02]  /*12b60*/  SEL R0, RZ, 0x1, P0 ;  /* 0x00000001ff007807 */ /* 0x000fe40000000000 */
[----:B------:R-:W-:Y:S02]  /*12b70*/  MOV R2, 0x12b90 ;  /* 0x00012b9000027802 */ /* 0x000fe40000000f00 */
[----:B-1----:R-:W-:Y:S05]  /*12b80*/  CALL.REL.NOINC `($__internal_51_$__cuda_sm70_votesync_ballot) ;  /* 0x0000025000007944 */ /* 0x002fea0003c00000 */
[----:B------:R-:W-:Y:S01]  /*12b90*/  MOV R10, R0 ;  /* 0x00000000000a7202 */ /* 0x000fe20000000f00 */
[----:B------:R-:W-:Y:S05]  /*12ba0*/  BRA `(.L_x_2455) ;  /* 0xffffe32000007947 */ /* 0x000fea000383ffff */
.L_x_2418:
[----:B------:R-:W-:Y:S01]  /*12bb0*/  IMAD.MOV.U32 R5, RZ, RZ, R6 ;  /* 0x000000ffff057224 */ /* 0x000fe200078e0006 */
[----:B------:R-:W-:Y:S01]  /*12bc0*/  MOV R3, R8 ;  /* 0x0000000800037202 */ /* 0x000fe20000000f00 */
[----:B--2---:R-:W-:Y:S01]  /*12bd0*/  IMAD.MOV.U32 R0, RZ, RZ, 0x1f ;  /* 0x0000001fff007424 */ /* 0x004fe200078e00ff */
[----:B------:R-:W-:Y:S02]  /*12be0*/  MOV R2, 0x12c00 ;  /* 0x00012c0000027802 */ /* 0x000fe40000000f00 */
[----:B-1----:R-:W-:Y:S05]  /*12bf0*/  CALL.REL.NOINC `($__internal_49_$__cuda_sm70_shflsync_idx_p) ;  /* 0x0000012000007944 */ /* 0x002fea0003c00000 */
[----:B------:R-:W-:Y:S01]  /*12c00*/  IMAD.MOV.U32 R12, RZ, RZ, R0 ;  /* 0x000000ffff0c7224 */ /* 0x000fe200078e0000 */
[----:B------:R-:W-:Y:S01]  /*12c10*/  MOV R3, R8 ;  /* 0x0000000800037202 */ /* 0x000fe20000000f00 */
[----:B------:R-:W-:Y:S01]  /*12c20*/  IMAD.MOV.U32 R5, RZ, RZ, R7 ;  /* 0x000000ffff057224 */ /* 0x000fe200078e0007 */
[----:B------:R-:W-:Y:S02]  /*12c30*/  MOV R0, 0x1f ;  /* 0x0000001f00007802 */ /* 0x000fe40000000f00 */
[----:B------:R-:W-:-:S02]  /*12c40*/  MOV R2, 0x12c60 ;  /* 0x00012c6000027802 */ /* 0x000fc40000000f00 */
[----:B------:R-:W-:Y:S05]  /*12c50*/  CALL.REL.NOINC `($__internal_49_$__cuda_sm70_shflsync_idx_p) ;  /* 0x000000c000007944 */ /* 0x000fea0003c00000 */
[----:B------:R-:W-:Y:S01]  /*12c60*/  MOV R7, R0 ;  /* 0x0000000000077202 */ /* 0x000fe20000000f00 */
[----:B------:R-:W-:Y:S05]  /*12c70*/  BRA `(.L_x_2456) ;  /* 0xffffe2c000007947 */ /* 0x000fea000383ffff */
.L_x_2421:
[----:B------:R-:W-:Y:S01]  /*12c80*/  IMAD.MOV.U32 R5, RZ, RZ, R4 ;  /* 0x000000ffff057224 */ /* 0x000fe200078e0004 */
[----:B--2---:R-:W-:-:S02]  /*12c90*/  MOV R0, 0x1f ;  /* 0x0000001f00007802 */ /* 0x004fc40000000f00 */
[----:B------:R-:W-:Y:S02]  /*12ca0*/  MOV R2, 0x12cc0 ;  /* 0x00012cc000027802 */ /* 0x000fe40000000f00 */
[----:B-1-34-:R-:W-:Y:S05]  /*12cb0*/  CALL.REL.NOINC `($__internal_49_$__cuda_sm70_shflsync_idx_p) ;  /* 0x0000006000007944 */ /* 0x01afea0003c00000 */
[----:B------:R-:W-:Y:S01]  /*12cc0*/  MOV R13, R0 ;  /* 0x00000000000d7202 */ /* 0x000fe20000000f00 */
[----:B------:R-:W-:Y:S05]  /*12cd0*/  BRA `(.L_x_2420) ;  /* 0xffffe2c000007947 */ /* 0x000fea000383ffff */
        .weak           $__internal_48_$__cuda_sm70_shflsync_bfly_p
        .type           $__internal_48_$__cuda_sm70_shflsync_bfly_p,@function
        .size           $__internal_48_$__cuda_sm70_shflsync_bfly_p,($__internal_49_$__cuda_sm70_shflsync_idx_p - $__internal_48_$__cuda_sm70_shflsync_bfly_p)
$__internal_48_$__cuda_sm70_shflsync_bfly_p:
[----:B------:R-:W-:Y:S04]  /*12ce0*/  WARPSYNC R6 ;  /* 0x0000000600007348 */ /* 0x000fe80003800000 */
[----:B------:R1:W2:Y:S02]  /*12cf0*/  SHFL.BFLY PT, R2, R2, R5, R7 ;  /* 0x0c00000502027389 */ /* 0x0002a400000e0007 */
[----:B-1----:R-:W-:-:S04]  /*12d00*/  MOV R5, 0x0 ;  /* 0x0000000000057802 */ /* 0x002fc80000000f00 */
[----:B--2---:R-:W-:Y:S05]  /*12d10*/  RET.REL.NODEC R4 `(_ZN7cutlass13device_kernelIN5flash19enable_sm80_to_sm89INS1_16FlashAttnFwdSm80INS1_25CollectiveMainloopFwdSm80ILi8ELi1ELb1EN4cute5tupleIJNS5_1CILi128EEENS7_ILi112EEES8_EEELi128ENS_10bfloat16_tEfNS_4arch4Sm80ELb1ELb0ELb0ELb1ELb0ELb0ELb1ELb1EEENS1_21CollectiveEpilogueFwdINS6_IJS8_S8_S9_EEENS6_IJNS7_ILi1EEESH_SH_EEESB_SD_Li256ELb1ELb1ELb1ELb0EEENS1_36VarlenDynamicPersistentTileSchedulerILi128ELi112ELi256ELi256ELb1ELb1ELb0ELb1ELb1ELb1EEEEEEEEEvNT_6ParamsE) ;  /* 0xfffed2e004007950 */ /* 0x004fea0003c3ffff */
        .weak           $__internal_49_$__cuda_sm70_shflsync_idx_p
        .type           $__internal_49_$__cuda_sm70_shflsync_idx_p,@function
        .size           $__internal_49_$__cuda_sm70_shflsync_idx_p,($__internal_50_$__cuda_sm70_shflsync_up_p - $__internal_49_$__cuda_sm70_shflsync_idx_p)
$__internal_49_$__cuda_sm70_shflsync_idx_p:
[----:B------:R-:W-:-:S04]  /*12d20*/  MOV R98, 0xffffffff ;  /* 0xffffffff00627802 */ /* 0x000fc80000000f00 */
[----:B------:R-:W-:Y:S04]  /*12d30*/  WARPSYNC R98 ;  /* 0x0000006200007348 */ /* 0x000fe80003800000 */
[----:B------:R1:W2:Y:S02]  /*12d40*/  SHFL.IDX PT, R0, R5, R3, R0 ;  /* 0x0000000305007389 */ /* 0x0002a400000e0000 */
[----:B-1----:R-:W-:-:S04]  /*12d50*/  MOV R3, 0x0 ;  /* 0x0000000000037802 */ /* 0x002fc80000000f00 */
[----:B--2---:R-:W-:Y:S05]  /*12d60*/  RET.REL.NODEC R2 `(_ZN7cutlass13device_kernelIN5flash19enable_sm80_to_sm89INS1_16FlashAttnFwdSm80INS1_25CollectiveMainloopFwdSm80ILi8ELi1ELb1EN4cute5tupleIJNS5_1CILi128EEENS7_ILi112EEES8_EEELi128ENS_10bfloat16_tEfNS_4arch4Sm80ELb1ELb0ELb0ELb1ELb0ELb0ELb1ELb1EEENS1_21CollectiveEpilogueFwdINS6_IJS8_S8_S9_EEENS6_IJNS7_ILi1EEESH_SH_EEESB_SD_Li256ELb1ELb1ELb1ELb0EEENS1_36VarlenDynamicPersistentTileSchedulerILi128ELi112ELi256ELi256ELb1ELb1ELb0ELb1ELb1ELb1EEEEEEEEEvNT_6ParamsE) ;  /* 0xfffed29002007950 */ /* 0x004fea0003c3ffff */
        .weak           $__internal_50_$__cuda_sm70_shflsync_up_p
        .type           $__internal_50_$__cuda_sm70_shflsync_up_p,@function
        .size           $__internal_50_$__cuda_sm70_shflsync_up_p,($__internal_51_$__cuda_sm70_votesync_ballot - $__internal_50_$__cuda_sm70_shflsync_up_p)
$__internal_50_$__cuda_sm70_shflsync_up_p:
[----:B------:R-:W-:Y:S02]  /*12d70*/  IMAD.MOV.U32 R4, RZ, RZ, RZ ;  /* 0x000000ffff047224 */ /* 0x000fe400078e00ff */
[----:B------:R-:W-:-:S04]  /*12d80*/  IMAD.MOV.U32 R10, RZ, RZ, -0x1 ;  /* 0xffffffffff0a7424 */ /* 0x000fc800078e00ff */
[----:B------:R-:W-:Y:S04]  /*12d90*/  WARPSYNC R10 ;  /* 0x0000000a00007348 */ /* 0x000fe80003800000 */
[----:B------:R1:W2:Y:S02]  /*12da0*/  SHFL.UP PT, R4, R0, R2, R4 ;  /* 0x0400000200047389 */ /* 0x0002a400000e0004 */
[----:B-1----:R-:W-:Y:S02]  /*12db0*/  MOV R2, R3 ;  /* 0x0000000300027202 */ /* 0x002fe40000000f00 */
[----:B------:R-:W-:-:S04]  /*12dc0*/  MOV R3, 0x0 ;  /* 0x0000000000037802 */ /* 0x000fc80000000f00 */
[----:B--2---:R-:W-:Y:S05]  /*12dd0*/  RET.REL.NODEC R2 `(_ZN7cutlass13device_kernelIN5flash19enable_sm80_to_sm89INS1_16FlashAttnFwdSm80INS1_25CollectiveMainloopFwdSm80ILi8ELi1ELb1EN4cute5tupleIJNS5_1CILi128EEENS7_ILi112EEES8_EEELi128ENS_10bfloat16_tEfNS_4arch4Sm80ELb1ELb0ELb0ELb1ELb0ELb0ELb1ELb1EEENS1_21CollectiveEpilogueFwdINS6_IJS8_S8_S9_EEENS6_IJNS7_ILi1EEESH_SH_EEESB_SD_Li256ELb1ELb1ELb1ELb0EEENS1_36VarlenDynamicPersistentTileSchedulerILi128ELi112ELi256ELi256ELb1ELb1ELb0ELb1ELb1ELb1EEEEEEEEEvNT_6ParamsE) ;  /* 0xfffed22002007950 */ /* 0x004fea0003c3ffff */
        .weak           $__internal_51_$__cuda_sm70_votesync_ballot
        .type           $__internal_51_$__cuda_sm70_votesync_ballot,@function
        .size           $__internal_51_$__cuda_sm70_votesync_ballot,(.L_x_2742 - $__internal_51_$__cuda_sm70_votesync_ballot)
$__internal_51_$__cuda_sm70_votesync_ballot:
[----:B------:R-:W-:Y:S01]  /*12de0*/  ISETP.NE.U32.AND P0, PT, R0, 0x1, PT ;  /* 0x000000010000780c */ /* 0x000fe20003f05070 */
[----:B------:R-:W-:-:S04]  /*12df0*/  IMAD.MOV.U32 R3, RZ, RZ, -0x1 ;  /* 0xffffffffff037424 */ /* 0x000fc800078e00ff */
[----:B------:R-:W-:Y:S08]  /*12e00*/  WARPSYNC R3 ;  /* 0x0000000300007348 */ /* 0x000ff00003800000 */
[----:B------:R-:W-:-:S04]  /*12e10*/  VOTE.ANY R0, PT, !P0 ;  /* 0x0000000000007806 */ /* 0x000fc800040e0100 */
[----:B------:R-:W-:Y:S01]  /*12e20*/  LOP3.LUT R0, R0, R3, RZ, 0xc0, !PT ;  /* 0x0000000300007212 */ /* 0x000fe200078ec0ff */
[----:B------:R-:W-:-:S04]  /*12e30*/  IMAD.MOV.U32 R3, RZ, RZ, 0x0 ;  /* 0x00000000ff037424 */ /* 0x000fc800078e00ff */
[----:B------:R-:W-:Y:S05]  /*12e40*/  RET.REL.NODEC R2 `(_ZN7cutlass13device_kernelIN5flash19enable_sm80_to_sm89INS1_16FlashAttnFwdSm80INS1_25CollectiveMainloopFwdSm80ILi8ELi1ELb1EN4cute5tupleIJNS5_1CILi128EEENS7_ILi112EEES8_EEELi128ENS_10bfloat16_tEfNS_4arch4Sm80ELb1ELb0ELb0ELb1ELb0ELb0ELb1ELb1EEENS1_21CollectiveEpilogueFwdINS6_IJS8_S8_S9_EEENS6_IJNS7_ILi1EEESH_SH_EEESB_SD_Li256ELb1ELb1ELb1ELb0EEENS1_36VarlenDynamicPersistentTileSchedulerILi128ELi112ELi256ELi256ELb1ELb1ELb0ELb1ELb1ELb1EEEEEEEEEvNT_6ParamsE) ;  /* 0xfffed1b002007950 */ /* 0x000fea0003c3ffff */
.L_x_2457:
        /* <DEDUP_REMOVED lines=11> */
.L_x_2742:


//--------------------- .text._ZN7cutlass13device_kernelIN5flash19enable_sm80_to_sm89INS1_16FlashAttnFwdSm80INS1_25CollectiveMainloopFwdSm80ILi8ELi1ELb1EN4cute5tupleIJNS5_1CILi128EEENS7_ILi112EEES8_EEELi128ENS_10bfloat16_tEfNS_4arch4Sm80ELb1ELb0ELb0ELb1ELb0ELb1ELb1ELb1EEENS1_21CollectiveEpilogueFwdINS6_IJS8_S8_S9_EEENS6_IJNS7_ILi1EEESH_SH_EEESB_SD_Li256ELb1ELb1ELb1ELb0EEENS1_36VarlenDynamicPersistentTileSchedulerILi128ELi112ELi256ELi256ELb1ELb1ELb0ELb1ELb1ELb1EEEEEEEEEvNT_6ParamsE --------------------------
	.section	.text._ZN7cutlass13device_kernelIN5flash19enable_sm80_to_sm89INS1_16FlashAttnFwdSm80INS1_25CollectiveMainloopFwdSm80ILi8ELi1ELb1EN4cute5tupleIJNS5_1CILi128EEENS7_ILi112EEES8_EEELi128ENS_10bfloat16_tEfNS_4arch4Sm80ELb1ELb0ELb0ELb1ELb0ELb1ELb1ELb1EEENS1_21CollectiveEpilogueFwdINS6_IJS8_S8_S9_EEENS6_IJNS7_ILi1EEESH_SH_EEESB_SD_Li256ELb1ELb1ELb1ELb0EEENS1_36VarlenDynamicPersistentTileSchedulerILi128ELi112ELi256ELi256ELb1ELb1ELb0ELb1ELb1ELb1EEEEEEEEEvNT_6ParamsE,"ax",@progbits
	.sectioninfo	@"SHI_REGISTERS=255"
	.align	128
.text._ZN7cutlass13device_kernelIN5flash19enable_sm80_to_sm89INS1_16FlashAttnFwdSm80INS1_25CollectiveMainloopFwdSm80ILi8ELi1ELb1EN4cute5tupleIJNS5_1CILi128EEENS7_ILi112EEES8_EEELi128ENS_10bfloat16_tEfNS_4arch4Sm80ELb1ELb0ELb0ELb1ELb0ELb1ELb1ELb1EEENS1_21CollectiveEpilogueFwdINS6_IJS8_S8_S9_EEENS6_IJNS7_ILi1EEESH_SH_EEESB_SD_Li256ELb1ELb1ELb1ELb0EEENS1_36VarlenDynamicPersistentTileSchedulerILi128ELi112ELi256ELi256ELb1ELb1ELb0ELb1ELb1ELb1EEEEEEEEEvNT_6ParamsE:
        .type           _ZN7cutlass13device_kernelIN5flash19enable_sm80_to_sm89INS1_16FlashAttnFwdSm80INS1_25CollectiveMainloopFwdSm80ILi8ELi1ELb1EN4cute5tupleIJNS5_1CILi128EEENS7_ILi112EEES8_EEELi128ENS_10bfloat16_tEfNS_4arch4Sm80ELb1ELb0ELb0ELb1ELb0ELb1ELb1ELb1EEENS1_21CollectiveEpilogueFwdINS6_IJS8_S8_S9_EEENS6_IJNS7_ILi1EEESH_SH_EEESB_SD_Li256ELb1ELb1ELb1ELb0EEENS1_36VarlenDynamicPersistentTileSchedulerILi128ELi112ELi256ELi256ELb1ELb1ELb0ELb1ELb1ELb1EEEEEEEEEvNT_6ParamsE,@function
        .size           _ZN7cutlass13device_kernelIN5flash19enable_sm80_to_sm89INS1_16FlashAttnFwdSm80INS1_25CollectiveMainloopFwdSm80ILi8ELi1ELb1EN4cute5tupleIJNS5_1CILi128EEENS7_ILi112EEES8_EEELi128ENS_10bfloat16_tEfNS_4arch4Sm80ELb1ELb0ELb0ELb1ELb0ELb1ELb1ELb1EEENS1_21CollectiveEpilogueFwdINS6_IJS8_S8_S9_EEENS6_IJNS7_ILi1EEESH_SH_EEESB_SD_Li256ELb1ELb1ELb1ELb0EEENS1_36VarlenDynamicPersistentTileSchedulerILi128ELi112ELi256ELi256ELb1ELb1ELb0ELb1ELb1ELb1EEEEEEEEEvNT_6ParamsE,(.L_x_2747 - _ZN7cutlass13device_kernelIN5flash19enable_sm80_to_sm89INS1_16FlashAttnFwdSm80INS1_25CollectiveMainloopFwdSm80ILi8ELi1ELb1EN4cute5tupleIJNS5_1CILi128EEENS7_ILi112EEES8_EEELi128ENS_10bfloat16_tEfNS_4arch4Sm80ELb1ELb0ELb0ELb1ELb0ELb1ELb1ELb1EEENS1_21CollectiveEpilogueFwdINS6_IJS8_S8_S9_EEENS6_IJNS7_ILi1EEESH_SH_EEESB_SD_Li256ELb1ELb1ELb1ELb0EEENS1_36VarlenDynamicPersistentTileSchedulerILi128ELi112ELi256ELi256ELb1ELb1ELb0ELb1ELb1ELb1EEEEEEEEEvNT_6ParamsE)
        .other          _ZN7cutlass13device_kernelIN5flash19enable_sm80_to_sm89INS1_16FlashAttnFwdSm80INS1_25CollectiveMainloopFwdSm80ILi8ELi1ELb1EN4cute5tupleIJNS5_1CILi128EEENS7_ILi112EEES8_EEELi128ENS_10bfloat16_tEfNS_4arch4Sm80ELb1ELb0ELb0ELb1ELb0ELb1ELb1ELb1EEENS1_21CollectiveEpilogueFwdINS6_IJS8_S8_S9_EEENS6_IJNS7_ILi1EEESH_SH_EEESB_SD_Li256ELb1ELb1ELb1ELb0EEENS1_36VarlenDynamicPersistentTileSchedulerILi128ELi112ELi256ELi256ELb1ELb1ELb0ELb1ELb1ELb1EEEEEEEEEvNT_6ParamsE,@"STO_CUDA_ENTRY STV_DEFAULT"
_ZN7cutlass13device_kernelIN5flash19enable_sm80_to_sm89INS1_16FlashAttnFwdSm80INS1_25CollectiveMainloopFwdSm80ILi8ELi1ELb1EN4cute5tupleIJNS5_1CILi128EEENS7_ILi112EEES8_EEELi128ENS_10bfloat16_tEfNS_4arch4Sm80ELb1ELb0ELb0ELb1ELb0ELb1ELb1ELb1EEENS1_21CollectiveEpilogueFwdINS6_IJS8_S8_S9_EEENS6_IJNS7_ILi1EEESH_SH_EEESB_SD_Li256ELb1ELb1ELb1ELb0EEENS1_36VarlenDynamicPersistentTileSchedulerILi128ELi112ELi256ELi256ELb1ELb1ELb0ELb1ELb1ELb1EEEEEEEEEvNT_6ParamsE:
        /* <DEDUP_REMOVED lines=54> */
.L_x_2463:
        /* <DEDUP_REMOVED lines=16> */
.L_x_2642:
        /* <DEDUP_REMOVED lines=16> */
.L_x_2643:
[----:B--2---:R-:W-:-:S05]  /*0560*/  IMAD R0, R0, c[0x0][0x538], RZ ;  /* 0x00014e0000007a24 */ /* 0x004fca00078e02ff */
[----:B------:R-:W-:-:S04]  /*0570*/  IADD3 R6, R0, R6, RZ ;  /* 0x0000000600067210 */ /* 0x000fc80007ffe0ff */
[----:B------:R-:W-:-:S13]  /*0580*/  ISETP.GT.AND P0, PT, R6, UR4, PT ;  /* 0x0000000406007c0c */ /* 0x000fda000bf04270 */
[----:B-1----:R-:W-:Y:S05]  /*0590*/  @!P0 BRA `(.L_x_2463) ;  /* 0xfffffdc000008947 */ /* 0x002fea000383ffff */
.L_x_2459:
[----:B------:R-:W-:-:S05]  /*05a0*/  IADD3 R11, -R0, R6, RZ ;  /* 0x00000006000b7210 */ /* 0x000fca0007ffe1ff */
[----:B------:R-:W-:-:S05]  /*05b0*/  IMAD R0, R4, c[0x0][0x538], R11 ;  /* 0x00014e0004007a24 */ /* 0x000fca00078e020b */
[----:B------:R-:W-:Y:S01]  /*05c0*/  ISETP.GT.AND P0, PT, R0, UR4, PT ;  /* 0x0000000400007c0c */ /* 0x000fe2000bf04270 */
[----:B------:R-:W-:-:S12]  /*05d0*/  BRA.DIV ~URZ, `(.L_x_2464) ;  /* 0x0001dda27f007947 */ /* 0x000fd8000b800000 */
[----:B------:R-:W-:-:S04]  /*05e0*/  VOTE.ANY R10, PT, !P0 ;  /* 0x00000000000a7806 */ /* 0x000fc800040e0100 */
.L_x_2644:
[----:B------:R-:W1:Y:S02]  /*05f0*/  POPC R6, R10 ;  /* 0x0000000a00067309 */ /* 0x000e640000000000 */
[----:B-1----:R-:W-:-:S05]  /*0600*/  IADD3 R0, R6, R7, RZ ;  /* 0x0000000706007210 */ /* 0x002fca0007ffe0ff */
[----:B------:R1:W-:Y:S01]  /*0610*/  STL [R1+0x54], R0 ;  /* 0x0000540001007387 */ /* 0x0003e20000100800 */
[----:B------:R-:W-:Y:S05]  /*0620*/  BRA.DIV ~URZ, `(.L_x_2465) ;  /* 0x0001dda27f007947 */ /* 0x000fea000b800000 */
[----:B------:R2:W3:Y:S01]  /*0630*/  SHFL.IDX PT, R12, R9, R6, 0x1f ;  /* 0x00001f06090c7589 */ /* 0x0004e200000e0000 */
[----:B------:R-:W-:-:S03]  /*0640*/  MOV R7, RZ ;  /* 0x000000ff00077202 */ /* 0x000fc60000000f00 */
[----:B------:R2:W4:Y:S04]  /*0650*/  SHFL.IDX PT, R9, R8, R6, 0x1f ;  /* 0x00001f0608097589 */ /* 0x00052800000e0000 */
.L_x_2645:
[----:B------:R-:W-:Y:S01]  /*0660*/  ISETP.NE.AND P0, PT, R10, RZ, PT ;  /* 0x000000ff0a00720c */ /* 0x000fe20003f05270 */
[----:B------:R-:W-:-:S12]  /*0670*/  BSSY B0, `(.L_x_2466) ;  /* 0x0000005000007945 */ /* 0x000fd80003800000 */
[----:B------:R-:W-:Y:S05]  /*0680*/  @!P0 BRA `(.L_x_2467) ;  /* 0x0000003000008947 */ /* 0x000fea0003800000 */
[----:B------:R-:W-:Y:S01]  /*0690*/  IADD3 R3, R6, -0x1, RZ ;  /* 0xffffffff06037810 */ /* 0x000fe20007ffe0ff */
[----:B------:R-:W-:Y:S05]  /*06a0*/  BRA.DIV ~URZ, `(.L_x_2468) ;  /* 0x0001de027f007947 */ /* 0x000fea000b800000 */
[----:B------:R1:W2:Y:S02]  /*06b0*/  SHFL.IDX PT, R7, R4, R3, 0x1f ;  /* 0x00001f0304077589 */ /* 0x0002a400000e0000 */
.L_x_2467:
[----:B------:R-:W-:Y:S05]  /*06c0*/  BSYNC B0 ;  /* 0x0000000000007941 */ /* 0x000fea0003800000 */
.L_x_2466:
        /* <DEDUP_REMOVED lines=69> */
.L_x_2470:
        /* <DEDUP_REMOVED lines=70> */
.L_x_2471:
[----:B------:R-:W-:Y:S05]  /*0f80*/  BSYNC B0 ;  /* 0x0000000000007941 */ /* 0x000fea0003800000 */
.L_x_2469:
[----:B------:R-:W-:-:S04]  /*0f90*/  LOP3.LUT R0, RZ, R0, RZ, 0x33, !PT ;  /* 0x00000000ff007212 */ /* 0x000fc800078e33ff */
[----:B------:R-:W-:-:S05]  /*0fa0*/  IADD3 R0, R0, R12, RZ ;  /* 0x0000000c00007210 */ /* 0x000fca0007ffe0ff */
[----:B------:R2:W-:Y:S01]  /*0fb0*/  STL [R1+0x4c], R0 ;  /* 0x00004c0001007387 */ /* 0x0005e20000100800 */
[----:B------:R-:W-:Y:S05]  /*0fc0*/  BRA `(.L_x_2472) ;  /* 0x0000006000007947 */ /* 0x000fea0003800000 */
.L_x_2460:
[----:B------:R-:W-:Y:S01]  /*0fd0*/  MOV R0, UR4 ;  /* 0x0000000400007c02 */ /* 0x000fe20008000f00 */
[----:B------:R-:W-:Y:S04]  /*0fe0*/  STL [R1+0x4c], RZ ;  /* 0x00004cff01007387 */ /* 0x000fe80000100800 */
[----:B------:R-:W-:Y:S04]  /*0ff0*/  STL [R1+0x50], RZ ;  /* 0x000050ff01007387 */ /* 0x000fe80000100800 */
[----:B------:R1:W-:Y:S02]  /*1000*/  STL [R1+0x48], R0 ;  /* 0x0000480001007387 */ /* 0x0003e40000100800 */
[----:B-1----:R-:W-:-:S05]  /*1010*/  MOV R0, c[0x0][0x53c] ;  /* 0x00014f0000007a02 */ /* 0x002fca0000000f00 */
[----:B------:R1:W-:Y:S02]  /*1020*/  STL [R1+0x54], R0 ;  /* 0x0000540001007387 */ /* 0x0003e40000100800 */
.L_x_2472:
        /* <DEDUP_REMOVED lines=8> */
.L_x_2458:
        /* <DEDUP_REMOVED lines=111> */
.L_x_2641:
        /* <DEDUP_REMOVED lines=48> */
.L_x_2473:
[----:B------:R-:W-:-:S04]  /*1aa0*/  ISETP.NE.U32.AND P0, PT, RZ, c[0x0][0x368], PT ;  /* 0x0000da00ff007a0c */ /* 0x000fc80003f05070 */
[----:B------:R-:W-:-:S13]  /*1ab0*/  ISETP.NE.AND.EX P0, PT, RZ, c[0x0][0x36c], PT, P0 ;  /* 0x0000db00ff007a0c */ /* 0x000fda0003f05300 */
[----:B------:R-:W-:Y:S05]  /*1ac0*/  @!P0 BRA `(.L_x_2474) ;  /* 0x0000004000008947 */ /* 0x000fea0003800000 */
[----:B-1----:R-:W-:-:S04]  /*1ad0*/  LEA R4, P0, R42, c[0x0][0x368], 0x2 ;  /* 0x0000da002a047a11 */ /* 0x002fc800078010ff */
[----:B------:R-:W-:-:S05]  /*1ae0*/  LEA.HI.X R5, R42, c[0x0][0x36c], R145, 0x2, P0 ;  /* 0x0000db002a057a11 */ /* 0x000fca00000f1491 */
[----:B------:R1:W5:Y:S01]  /*1af0*/  LDG.E R11, [R4.64] ;  /* 0x00000006040b7981 */ /* 0x000362000c1e1900 */
[----:B------:R-:W-:Y:S05]  /*1b00*/  BRA `(.L_x_2475) ;  /* 0x0000005000007947 */ /* 0x000fea0003800000 */
.L_x_2474:
[----:B------:R-:W-:Y:S01]  /*1b10*/  MOV R11, c[0x0][0x1d0] ;  /* 0x00007400000b7a02 */ /* 0x000fe20000000f00 */
[----:B------:R-:W-:Y:S05]  /*1b20*/  @!P6 BRA `(.L_x_2475) ;  /* 0x000000300000e947 */ /* 0x000fea0003800000 */
[----:B------:R-:W2:Y:S04]  /*1b30*/  LDG.E R6, [R4.64] ;  /* 0x0000000604067981 */ /* 0x000ea8000c1e1900 */
[----:B-1----:R-:W2:Y:S02]  /*1b40*/  LDG.E R0, [R4.64+0x4] ;  /* 0x0000040604007981 */ /* 0x002ea4000c1e1900 */
[----:B--2---:R-:W-:Y:S02]  /*1b50*/  IADD3 R11, -R6, R0, RZ ;  /* 0x00000000060b7210 */ /* 0x004fe40007ffe1ff */
.L_x_2475:
        /* <DEDUP_REMOVED lines=82> */
.L_x_2477:
[----:B------:R-:W-:Y:S05]  /*2080*/  BSYNC B0 ;  /* 0x0000000000007941 */ /* 0x000fea0003800000 */
.L_x_2476:
        /* <DEDUP_REMOVED lines=348> */
.L_x_2527:
        /* <DEDUP_REMOVED lines=9> */
[----:B------:R-:W-:Y:S03]  /*36e0*/  IADD3 R3, P1, P0, R118, R76, R199 ;  /* 0x0000004c76037210 */ /* 0x000fe6000783e0c7 */
[----:B------:R-:W-:Y:S05]  /*36f0*/  IMAD.IADD R82, R77, 0x1, R2 ;  /* 0x000000014d527824 */ /* 0x000fea00078e0202 */
[----:B------:R-:W-:Y:S02]  /*3700*/  IADD3.X R7, R114, R82, R178, P1, P0 ;  /* 0x0000005272077210 */ /* 0x000fe40000fe04b2 */
[----:B------:R-:W-:Y:S04]  /*3710*/  IADD3 R4, P1, P0, R118, R76, R206 ;  /* 0x0000004c76047210 */ /* 0x000fe8000783e0ce */
[----:B------:R-:W-:Y:S02]  /*3720*/  IADD3.X R8, R114, R82, R176, P1, P0 ;  /* 0x0000005272087210 */ /* 0x000fe40000fe04b0 */
[----:B------:R-:W-:Y:S01]  /*3730*/  IADD3 R5, P1, P0, R118, R76, R160 ;  /* 0x0000004c76057210 */ /* 0x000fe2000783e0a0 */
        /* <DEDUP_REMOVED lines=69> */
.L_x_2483:
[----:B------:R-:W-:Y:S05]  /*3b90*/  BSYNC B0 ;  /* 0x0000000000007941 */ /* 0x000fea0003800000 */
.L_x_2482:
        /* <DEDUP_REMOVED lines=38> */
.L_x_2485:
[----:B------:R-:W-:Y:S05]  /*3e00*/  BSYNC B0 ;  /* 0x0000000000007941 */ /* 0x000fea0003800000 */
.L_x_2484:
        /* <DEDUP_REMOVED lines=40> */
.L_x_2487:
[----:B------:R-:W-:Y:S05]  /*4090*/  BSYNC B0 ;  /* 0x0000000000007941 */ /* 0x000fea0003800000 */
.L_x_2486:
        /* <DEDUP_REMOVED lines=38> */
.L_x_2489:
[----:B------:R-:W-:Y:S05]  /*4300*/  BSYNC B0 ;  /* 0x0000000000007941 */ /* 0x000fea0003800000 */
.L_x_2488:
        /* <DEDUP_REMOVED lines=68> */
.L_x_2493:
[----:B------:R-:W-:Y:S05]  /*4750*/  BSYNC B0 ;  /* 0x0000000000007941 */ /* 0x000fea0003800000 */
.L_x_2492:
        /* <DEDUP_REMOVED lines=55> */
.L_x_2491:
[----:B------:R-:W-:Y:S05]  /*4ad0*/  BSYNC B1 ;  /* 0x0000000000017941 */ /* 0x000fea0003800000 */
.L_x_2490:
        /* <DEDUP_REMOVED lines=56> */
.L_x_2497:
[----:B------:R-:W-:Y:S05]  /*4e60*/  BSYNC B0 ;  /* 0x0000000000007941 */ /* 0x000fea0003800000 */
.L_x_2496:
        /* <DEDUP_REMOVED lines=55> */
.L_x_2495:
[----:B------:R-:W-:Y:S05]  /*51e0*/  BSYNC B1 ;  /* 0x0000000000017941 */ /* 0x000fea0003800000 */
.L_x_2494:
        /* <DEDUP_REMOVED lines=56> */
.L_x_2501:
[----:B------:R-:W-:Y:S05]  /*5570*/  BSYNC B0 ;  /* 0x0000000000007941 */ /* 0x000fea0003800000 */
.L_x_2500:
        /* <DEDUP_REMOVED lines=55> */
.L_x_2499:
[----:B------:R-:W-:Y:S05]  /*58f0*/  BSYNC B1 ;  /* 0x0000000000017941 */ /* 0x000fea0003800000 */
.L_x_2498:
        /* <DEDUP_REMOVED lines=55> */
.L_x_2504:
[----:B------:R-:W-:Y:S05]  /*5c70*/  BSYNC B0 ;  /* 0x0000000000007941 */ /* 0x000fea0003800000 */
.L_x_2503:
        /* <DEDUP_REMOVED lines=56> */
.L_x_2481:
        /* <DEDUP_REMOVED lines=50> */
[-C--:B------:R-:W-:Y:S04]  /*6320*/  ISETP.GE.AND P0, PT, R219, R75.reuse, PT ;  /* 0x0000004bdb00720c */ /* 0x080fe80003f06270 */
        /* <DEDUP_REMOVED lines=173> */
.L_x_2506:
[----:B------:R-:W-:Y:S05]  /*6e00*/  BSYNC B0 ;  /* 0x0000000000007941 */ /* 0x000fea0003800000 */
.L_x_2505:
        /* <DEDUP_REMOVED lines=115> */
.L_x_2508:
[----:B------:R-:W-:Y:S05]  /*7540*/  BSYNC B0 ;  /* 0x0000000000007941 */ /* 0x000fea0003800000 */
.L_x_2507:
        /* <DEDUP_REMOVED lines=115> */
.L_x_2510:
[----:B------:R-:W-:Y:S05]  /*7c80*/  BSYNC B0 ;  /* 0x0000000000007941 */ /* 0x000fea0003800000 */
.L_x_2509:
        /* <DEDUP_REMOVED lines=116> */
.L_x_2480:
        /* <DEDUP_REMOVED lines=12> */
.L_x_2512:
[----:B------:R-:W-:Y:S05]  /*8490*/  BSYNC B0 ;  /* 0x0000000000007941 */ /* 0x000fea0003800000 */
.L_x_2511:
        /* <DEDUP_REMOVED lines=10> */
.L_x_2514:
[----:B------:R-:W-:Y:S05]  /*8540*/  BSYNC B0 ;  /* 0x0000000000007941 */ /* 0x000fea0003800000 */
.L_x_2513:
        /* <DEDUP_REMOVED lines=10> */
.L_x_2516:
[----:B------:R-:W-:Y:S05]  /*85f0*/  BSYNC B0 ;  /* 0x0000000000007941 */ /* 0x000fea0003800000 */
.L_x_2515:
        /* <DEDUP_REMOVED lines=9> */
.L_x_2502:
[----:B------:R-:W-:Y:S05]  /*8690*/  BSYNC B2 ;  /* 0x0000000000027941 */ /* 0x000fea0003800000 */
.L_x_2479:
        /* <DEDUP_REMOVED lines=85> */
.L_x_2518:
[----:B-1----:R-:W-:Y:S05]  /*8bf0*/  BSYNC B0 ;  /* 0x0000000000007941 */ /* 0x002fea0003800000 */
.L_x_2517:
        /* <DEDUP_REMOVED lines=20> */
.L_x_2520:
[----:B------:R-:W-:Y:S05]  /*8d40*/  BSYNC B0 ;  /* 0x0000000000007941 */ /* 0x000fea0003800000 */
.L_x_2519:
        /* <DEDUP_REMOVED lines=20> */
.L_x_2522:
[----:B------:R-:W-:Y:S05]  /*8e90*/  BSYNC B0 ;  /* 0x0000000000007941 */ /* 0x000fea0003800000 */
.L_x_2521:
        /* <DEDUP_REMOVED lines=20> */
.L_x_2524:
[----:B------:R-:W-:Y:S05]  /*8fe0*/  BSYNC B0 ;  /* 0x0000000000007941 */ /* 0x000fea0003800000 */
.L_x_2523:
[----:B------:R-:W-:Y:S01]  /*8ff0*/  ISETP.GT.AND P5, PT, R38, R139, PT ;  /* 0x0000008b2600720c */ /* 0x000fe20003fa4270 */
[----:B------:R-:W-:Y:S01]  /*9000*/  @!UPT UIADD3 URZ, URZ, URZ, URZ ;  /* 0x0000003f3f3ff290 */ /* 0x000fe2000fffe03f */
[----:B------:R-:W-:Y:S11]  /*9010*/  BSSY B0, `(.L_x_2525) ;  /* 0x000002f000007945 */ /* 0x000ff60003800000 */
[----:B------:R-:W-:-:S05]  /*9020*/  @!P5 BRA `(.L_x_2526) ;  /* 0x000002d00000d947 */ /* 0x000fca0003800000 */
[----:B-1----:R-:W-:Y:S01]  /*9030*/  IADD3 R4, R38, -0x1, RZ ;  /* 0xffffffff26047810 */ /* 0x002fe20007ffe0ff */
[----:B------:R-:W-:Y:S01]  /*9040*/  IMAD.MOV.U32 R2, RZ, RZ, R124 ;  /* 0x000000ffff027224 */ /* 0x000fe200078e007c */
[----:B------:R-:W-:Y:S01]  /*9050*/  ISETP.GE.AND P2, PT, R237, 0x21, PT ;  /* 0x00000021ed00780c */ /* 0x000fe20003f46270 */
[----:B------:R-:W-:Y:S01]  /*9060*/  IMAD.MOV.U32 R3, RZ, RZ, R123 ;  /* 0x000000ffff037224 */ /* 0x000fe200078e007b */
[----:B------:R-:W-:Y:S01]  /*9070*/  SHF.R.S32.HI R6, RZ, 0x1f, R4 ;  /* 0x0000001fff067819 */ /* 0x000fe20000011404 */
[----:B------:R-:W-:Y:S01]  /*9080*/  IMAD R5, R185, R4, RZ ;  /* 0x00000004b9057224 */ /* 0x000fe200078e02ff */
[C---:B------:R-:W-:Y:S01]  /*9090*/  ISETP.GE.AND P1, PT, R237.reuse, 0x41, PT ;  /* 0x00000041ed00780c */ /* 0x040fe20003f26270 */
        /* <DEDUP_REMOVED lines=38> */
.L_x_2526:
[----:B------:R-:W-:Y:S05]  /*9300*/  BSYNC B0 ;  /* 0x0000000000007941 */ /* 0x000fea0003800000 */
.L_x_2525:
[----:B------:R-:W0:Y:S01]  /*9310*/  LDGDEPBAR ;  /* 0x00000000000079af */ /* 0x000e220000000000 */
[----:B------:R-:W-:Y:S01]  /*9320*/  IADD3 R38, R38, -0x1, RZ ;  /* 0xffffffff26267810 */ /* 0x000fe20007ffe0ff */
[----:B------:R-:W-:-:S05]  /*9330*/  @P5 BRA `(.L_x_2527) ;  /* 0xffffa31000005947 */ /* 0x000fca000383ffff */
[----:B------:R-:W-:Y:S01]  /*9340*/  WARPSYNC 0xffffffff ;  /* 0xffffffff00007948 */ /* 0x000fe20003800000 */
[----:B------:R-:W-:Y:S06]  /*9350*/  BAR.SYNC.DEFER_BLOCKING 0x0 ;  /* 0x0000000000007b1d */ /* 0x000fec0000010000 */
.L_x_2478:
        /* <DEDUP_REMOVED lines=46> */
.L_x_2529:
[----:B------:R-:W-:Y:S05]  /*9640*/  BSYNC B0 ;  /* 0x0000000000007941 */ /* 0x000fea0003800000 */
.L_x_2528:
        /* <DEDUP_REMOVED lines=243> */
.L_x_2531:
        /* <DEDUP_REMOVED lines=67> */
.L_x_2535:
[----:B------:R-:W-:Y:S05]  /*a9b0*/  BSYNC B0 ;  /* 0x0000000000007941 */ /* 0x000fea0003800000 */
.L_x_2534:
        /* <DEDUP_REMOVED lines=44> */
.L_x_2537:
[----:B------:R-:W-:Y:S05]  /*ac80*/  BSYNC B0 ;  /* 0x0000000000007941 */ /* 0x000fea0003800000 */
.L_x_2536:
        /* <DEDUP_REMOVED lines=46> */
.L_x_2539:
[----:B------:R-:W-:Y:S05]  /*af70*/  BSYNC B0 ;  /* 0x0000000000007941 */ /* 0x000fea0003800000 */
.L_x_2538:
        /* <DEDUP_REMOVED lines=44> */
.L_x_2541:
[----:B---34-:R-:W-:Y:S05]  /*b240*/  BSYNC B0 ;  /* 0x0000000000007941 */ /* 0x018fea0003800000 */
.L_x_2540:
        /* <DEDUP_REMOVED lines=68> */
.L_x_2545:
[----:B------:R-:W-:Y:S05]  /*b690*/  BSYNC B0 ;  /* 0x0000000000007941 */ /* 0x000fea0003800000 */
.L_x_2544:
        /* <DEDUP_REMOVED lines=48> */
.L_x_2543:
[----:B------:R-:W-:Y:S05]  /*b9a0*/  BSYNC B1 ;  /* 0x0000000000017941 */ /* 0x000fea0003800000 */
.L_x_2542:
        /* <DEDUP_REMOVED lines=57> */
.L_x_2549:
[----:B------:R-:W-:Y:S05]  /*bd40*/  BSYNC B0 ;  /* 0x0000000000007941 */ /* 0x000fea0003800000 */
.L_x_2548:
        /* <DEDUP_REMOVED lines=48> */
.L_x_2547:
[----:B------:R-:W-:Y:S05]  /*c050*/  BSYNC B1 ;  /* 0x0000000000017941 */ /* 0x000fea0003800000 */
.L_x_2546:
        /* <DEDUP_REMOVED lines=57> */
.L_x_2553:
[----:B------:R-:W-:Y:S05]  /*c3f0*/  BSYNC B0 ;  /* 0x0000000000007941 */ /* 0x000fea0003800000 */
.L_x_2552:
        /* <DEDUP_REMOVED lines=48> */
.L_x_2551:
[----:B------:R-:W-:Y:S05]  /*c700*/  BSYNC B1 ;  /* 0x0000000000017941 */ /* 0x000fea0003800000 */
.L_x_2550:
        /* <DEDUP_REMOVED lines=56> */
.L_x_2556:
[----:B------:R-:W-:Y:S05]  /*ca90*/  BSYNC B0 ;  /* 0x0000000000007941 */ /* 0x000fea0003800000 */
.L_x_2555:
        /* <DEDUP_REMOVED lines=49> */
.L_x_2533:
        /* <DEDUP_REMOVED lines=72> */
.L_x_2558:
[----:B--2---:R-:W-:Y:S05]  /*d230*/  BSYNC B0 ;  /* 0x0000000000007941 */ /* 0x004fea0003800000 */
.L_x_2557:
        /* <DEDUP_REMOVED lines=65> */
.L_x_2560:
[----:B-1----:R-:W-:Y:S05]  /*d650*/  BSYNC B0 ;  /* 0x0000000000007941 */ /* 0x002fea0003800000 */
.L_x_2559:
        /* <DEDUP_REMOVED lines=65> */
[----:B------:R-:W-:Y:S01]  /*da70*/  FMUL.FTZ R11, R3, R35 ;  /* 0x00000023030b7220 */ /* 0x000fe20000410000 */
        /* <DEDUP_REMOVED lines=56> */
.L_x_2562:
[----:B------:R-:W-:Y:S05]  /*de00*/  BSYNC B0 ;  /* 0x0000000000007941 */ /* 0x000fea0003800000 */
.L_x_2561:
        /* <DEDUP_REMOVED lines=119> */
.L_x_2564:
[----:B------:R-:W-:Y:S05]  /*e580*/  BSYNC B0 ;  /* 0x0000000000007941 */ /* 0x000fea0003800000 */
.L_x_2563:
        /* <DEDUP_REMOVED lines=119> */
.L_x_2566:
[----:B------:R-:W-:Y:S05]  /*ed00*/  BSYNC B0 ;  /* 0x0000000000007941 */ /* 0x000fea0003800000 */
.L_x_2565:
        /* <DEDUP_REMOVED lines=118> */
.L_x_2554:
[----:B------:R-:W-:Y:S05]  /*f470*/  BSYNC B2 ;  /* 0x0000000000027941 */ /* 0x000fea0003800000 */
.L_x_2532:
[----:B------:R-:W2:Y:S01]  /*f480*/  S2R R156, SR_TID.X ;  /* 0x00000000009c7919 */ /* 0x000ea20000002100 */
[----:B-1----:R-:W-:Y:S01]  /*f490*/  IMAD.MOV.U32 R3, RZ, RZ, 0x40 ;  /* 0x00000040ff037424 */ /* 0x002fe200078e00ff */
[----:B------:R-:W-:Y:S01]  /*f4a0*/  IADD3 R199, R194, 0x20, RZ ;  /* 0x00000020c2c77810 */ /* 0x000fe20007ffe0ff */
[----:B------:R-:W-:Y:S01]  /*f4b0*/  ULDC.64 UR4, c[0x0][0x208] ;  /* 0x0000820000047ab9 */ /* 0x000fe20000000a00 */
[----:B------:R-:W-:Y:S01]  /*f4c0*/  BAR.SYNC.DEFER_BLOCKING 0x0 ;  /* 0x0000000000007b1d */ /* 0x000fe20000010000 */
[----:B------:R-:W-:-:S05]  /*f4d0*/  USHF.L.U32 UR9, UR4, 0x6, URZ ;  /* 0x0000000604097899 */ /* 0x000fca000800063f */
[----:B------:R-:W-:Y:S01]  /*f4e0*/  UMOV UR8, 0x6 ;  /* 0x0000000600087882 */ /* 0x000fe20000000000 */
[----:B------:R-:W-:Y:S01]  /*f4f0*/  BSSY B0, `(.L_x_2567) ;  /* 0x0000136000007945 */ /* 0x000fe20003800000 */
[----:B------:R-:W-:Y:S01]  /*f500*/  USHF.L.U64.HI UR5, UR4, UR8, UR5 ;  /* 0x0000000804057299 */ /* 0x000fe20008010205 */
[----:B--2---:R-:W-:-:S04]  /*f510*/  LEA.HI R0, R214, R156, RZ, 0x4 ;  /* 0x0000009cd6007211 */ /* 0x004fc800078f20ff */
[----:B------:R-:W-:Y:S01]  /*f520*/  LOP3.LUT R0, R0, 0xfffffff0, RZ, 0xc0, !PT ;  /* 0xfffffff000007812 */ /* 0x000fe200078ec0ff */
[----:B------:R-:W-:Y:S04]  /*f530*/  LDSM.16.M88.4 R132, [R213] ;  /* 0x00000000d584783b */ /* 0x000fe80000000200 */
[----:B------:R-:W-:Y:S01]  /*f540*/  IMAD.IADD R0, R156, 0x1, -R0 ;  /* 0x000000019c007824 */ /* 0x000fe200078e0a00 */
[----:B------:R-:W-:Y:S04]  /*f550*/  LDSM.16.M88.4 R176, [R213+0x4000] ;  /* 0x00400000d5b0783b */ /* 0x000fe80000000200 */
[----:B------:R-:W-:-:S04]  /*f560*/  SHF.R.S32.HI R2, RZ, 0x1f, R0 ;  /* 0x0000001fff027819 */ /* 0x000fc80000011400 */
[----:B------:R-:W-:-:S04]  /*f570*/  LEA.HI R2, R2, R0, RZ, 0x3 ;  /* 0x0000000002027211 */ /* 0x000fc800078f18ff */
[----:B------:R-:W-:-:S05]  /*f580*/  LOP3.LUT R2, R2, 0xfffffff8, RZ, 0xc0, !PT ;  /* 0xfffffff802027812 */ /* 0x000fca00078ec0ff */
[----:B------:R-:W-:Y:S02]  /*f590*/  IMAD.IADD R0, R0, 0x1, -R2 ;  /* 0x0000000100007824 */ /* 0x000fe400078e0a02 */
[----:B------:R-:W-:-:S03]  /*f5a0*/  IMAD.MOV.U32 R2, RZ, RZ, 0x20 ;  /* 0x00000020ff027424 */ /* 0x000fc600078e00ff */
[C---:B------:R-:W-:Y:S02]  /*f5b0*/  LOP3.LUT P0, RZ, R0.reuse, 0x2, RZ, 0xc0, !PT ;  /* 0x0000000200ff7812 */ /* 0x040fe4000780c0ff */
[----:B------:R-:W-:Y:S02]  /*f5c0*/  LOP3.LUT P1, RZ, R0, 0x4, RZ, 0xc0, !PT ;  /* 0x0000000400ff7812 */ /* 0x000fe4000782c0ff */
[----:B------:R-:W-:Y:S02]  /*f5d0*/  SEL R0, R2, 0xffffffe0, !P0 ;  /* 0xffffffe002007807 */ /* 0x000fe40004000000 */
[----:B------:R-:W-:Y:S02]  /*f5e0*/  SEL R3, R3, 0xffffffc0, !P1 ;  /* 0xffffffc003037807 */ /* 0x000fe40004800000 */
[----:B------:R-:W-:Y:S01]  /*f5f0*/  LOP3.LUT P0, RZ, R146, 0x2, RZ, 0xc0, !PT ;  /* 0x0000000292ff7812 */ /* 0x000fe2000780c0ff */
[C---:B------:R-:W-:Y:S02]  /*f600*/  IMAD.IADD R0, R213.reuse, 0x1, R0 ;  /* 0x00000001d5007824 */ /* 0x040fe400078e0200 */
[----:B------:R-:W-:-:S02]  /*f610*/  IMAD.IADD R2, R213, 0x1, R3 ;  /* 0x00000001d5027824 */ /* 0x000fc400078e0203 */
[----:B------:R-:W-:Y:S01]  /*f620*/  IMAD.IADD R3, R0, 0x1, R3 ;  /* 0x0000000100037824 */ /* 0x000fe200078e0203 */
[----:B------:R-:W-:Y:S04]  /*f630*/  LDSM.16.M88.4 R136, [R0] ;  /* 0x000000000088783b */ /* 0x000fe80000000200 */
[----:B------:R1:W-:Y:S03]  /*f640*/  LDSM.16.M88.4 R180, [R0+0x4000] ;  /* 0x0040000000b4783b */ /* 0x0003e60000000200 */
[----:B------:R-:W-:Y:S01]  /*f650*/  @P0 IADD3 R199, R194, -0x20, RZ ;  /* 0xffffffe0c2c70810 */ /* 0x000fe20007ffe0ff */
[----:B------:R-:W-:Y:S03]  /*f660*/  LDSM.16.M88.4 R168, [R2] ;  /* 0x0000000002a8783b */ /* 0x000fe60000000200 */
[C---:B------:R-:W-:Y:S01]  /*f670*/  IADD3 R212, R199.reuse, 0x3000, RZ ;  /* 0x00003000c7d47810 */ /* 0x040fe20007ffe0ff */
[----:B------:R2:W-:Y:S01]  /*f680*/  LDSM.16.M88.4 R184, [R2+0x4000] ;  /* 0x0040000002b8783b */ /* 0x0005e20000000200 */
[----:B------:R-:W-:-:S02]  /*f690*/  IADD3 R211, R199, 0x2800, RZ ;  /* 0x00002800c7d37810 */ /* 0x000fc40007ffe0ff */
[C---:B------:R-:W-:Y:S01]  /*f6a0*/  IADD3 R210, R199.reuse, 0x2000, RZ ;  /* 0x00002000c7d27810 */ /* 0x040fe20007ffe0ff */
[----:B------:R-:W-:Y:S01]  /*f6b0*/  LDSM.16.M88.4 R172, [R3] ;  /* 0x0000000003ac783b */ /* 0x000fe20000000200 */
[C---:B------:R-:W-:Y:S02]  /*f6c0*/  IADD3 R209, R199.reuse, 0x1800, RZ ;  /* 0x00001800c7d17810 */ /* 0x040fe40007ffe0ff */
[C---:B------:R-:W-:Y:S01]  /*f6d0*/  IADD3 R208, R199.reuse, 0x1000, RZ ;  /* 0x00001000c7d07810 */ /* 0x040fe20007ffe0ff */
[----:B------:R3:W-:Y:S01]  /*f6e0*/  LDSM.16.M88.4 R188, [R3+0x4000] ;  /* 0x0040000003bc783b */ /* 0x0007e20000000200 */
[C---:B------:R-:W-:Y:S02]  /*f6f0*/  IADD3 R207, R199.reuse, 0x800, RZ ;  /* 0x00000800c7cf7810 */ /* 0x040fe40007ffe0ff */
[C---:B------:R-:W-:Y:S01]  /*f700*/  IADD3 R206, R199.reuse, 0x3800, RZ ;  /* 0x00003800c7ce7810 */ /* 0x040fe20007ffe0ff */
[----:B------:R-:W-:Y:S01]  /*f710*/  BAR.SYNC.DEFER_BLOCKING 0x0 ;  /* 0x0000000000007b1d */ /* 0x000fe20000010000 */
[C---:B------:R-:W-:Y:S01]  /*f720*/  IADD3 R205, R199.reuse, 0x6800, RZ ;  /* 0x00006800c7cd7810 */ /* 0x040fe20007ffe0ff */
[----:B-1----:R-:W-:Y:S01]  /*f730*/  IMAD R0, R74, c[0x0][0x208], RZ ;  /* 0x000082004a007a24 */ /* 0x002fe200078e02ff */
[----:B------:R-:W-:-:S02]  /*f740*/  IADD3 R204, R199, 0x6000, RZ ;  /* 0x00006000c7cc7810 */ /* 0x000fc40007ffe0ff */
[C---:B------:R-:W-:Y:S01]  /*f750*/  IADD3 R203, R199.reuse, 0x5800, RZ ;  /* 0x00005800c7cb7810 */ /* 0x040fe20007ffe0ff */
[----:B------:R-:W-:Y:S01]  /*f760*/  IMAD R0, R112, c[0x0][0x20c], R0 ;  /* 0x0000830070007a24 */ /* 0x000fe200078e0200 */
[C---:B------:R-:W-:Y:S02]  /*f770*/  IADD3 R202, R199.reuse, 0x5000, RZ ;  /* 0x00005000c7ca7810 */ /* 0x040fe40007ffe0ff */
[C---:B------:R-:W-:Y:S01]  /*f780*/  IADD3 R201, R199.reuse, 0x4800, RZ ;  /* 0x00004800c7c97810 */ /* 0x040fe20007ffe0ff */
[----:B--2---:R-:W-:Y:S01]  /*f790*/  IMAD.MOV.U32 R2, RZ, RZ, R78 ;  /* 0x000000ffff027224 */ /* 0x004fe200078e004e */
[----:B------:R-:W-:Y:S01]  /*f7a0*/  IADD3 R200, R199, 0x4000, RZ ;  /* 0x00004000c7c87810 */ /* 0x000fe20007ffe0ff */
[----:B---3--:R-:W-:Y:S01]  /*f7b0*/  IMAD.MOV.U32 R3, RZ, RZ, R77 ;  /* 0x000000ffff037224 */ /* 0x008fe200078e004d */
[----:B------:R-:W-:-:S04]  /*f7c0*/  DEPBAR.LE SB0, 0x0 ;  /* 0x000080000000791a */ /* 0x000fc80000000000 */
[----:B------:R-:W-:Y:S06]  /*f7d0*/  BAR.SYNC.DEFER_BLOCKING 0x0 ;  /* 0x0000000000007b1d */ /* 0x000fec0000010000 */
[----:B------:R-:W1:Y:S04]  /*f7e0*/  LDSM.16.M88.4 R4, [R194] ;  /* 0x00000000c204783b */ /* 0x000e680000000200 */
[----:B------:R-:W2:Y:S04]  /*f7f0*/  LDSM.16.M88.4 R16, [R194+0x800] ;  /* 0x00080000c210783b */ /* 0x000ea80000000200 */
[----:B------:R-:W-:Y:S04]  /*f800*/  LDSM.16.M88.4 R28, [R199+0x800] ;  /* 0x00080000c71c783b */ /* 0x000fe80000000200 */
[----:B------:R-:W3:Y:S04]  /*f810*/  LDSM.16.M88.4 R20, [R199] ;  /* 0x00000000c714783b */ /* 0x000ee80000000200 */
[----:B------:R-:W4:Y:S04]  /*f820*/  LDSM.16.M88.4 R32, [R194+0x1000] ;  /* 0x00100000c220783b */ /* 0x000f280000000200 */
[----:B------:R-:W3:Y:S04]  /*f830*/  LDSM.16.M88.4 R36, [R199+0x1000] ;  /* 0x00100000c724783b */ /* 0x000ee80000000200 */
[----:B------:R-:W-:Y:S04]  /*f840*/  LDSM.16.M88.4 R44, [R199+0x1800] ;  /* 0x00180000c72c783b */ /* 0x000fe80000000200 */
[----:B------:R-:W-:Y:S04]  /*f850*/  LDSM.16.M88.4 R48, [R199+0x2000] ;  /* 0x00200000c730783b */ /* 0x000fe80000000200 */
[----:B------:R-:W-:Y:S04]  /*f860*/  LDSM.16.M88.4 R40, [R194+0x3000] ;  /* 0x00300000c228783b */ /* 0x000fe80000000200 */
[----:B------:R-:W-:Y:S01]  /*f870*/  LDSM.16.M88.4 R60, [R199+0x2800] ;  /* 0x00280000c73c783b */ /* 0x000fe20000000200 */
[C---:B-1----:R-:W-:Y:S08]  /*f880*/  HMMA.16816.F32.BF16 R12, R132.reuse, R4, RZ ;  /* 0x00000004840c723c */ /* 0x042ff000000418ff */
[C---:B------:R-:W-:Y:S08]  /*f890*/  HMMA.16816.F32.BF16 R8, R132.reuse, R6, RZ ;  /* 0x000000068408723c */ /* 0x040ff000000418ff */
[----:B--2---:R-:W-:Y:S08]  /*f8a0*/  HMMA.16816.F32.BF16 R4, R132, R16, RZ ;  /* 0x000000108404723c */ /* 0x004ff000000418ff */
[C---:B---3--:R-:W-:Y:S01]  /*f8b0*/  HMMA.16816.F32.BF16 R96, R136.reuse, R20, R12 ;  /* 0x000000148860723c */ /* 0x048fe2000004180c */
[----:B------:R-:W-:Y:S07]  /*f8c0*/  LDSM.16.M88.4 R12, [R194+0x2000] ;  /* 0x00200000c20c783b */ /* 0x000fee0000000200 */
[C---:B------:R-:W-:Y:S01]  /*f8d0*/  HMMA.16816.F32.BF16 R92, R136.reuse, R22, R8 ;  /* 0x00000016885c723c */ /* 0x040fe20000041808 */
[----:B------:R-:W1:Y:S07]  /*f8e0*/  LDSM.16.M88.4 R20, [R194+0x1800] ;  /* 0x00180000c214783b */ /* 0x000e6e0000000200 */
[----:B------:R-:W-:Y:S07]  /*f8f0*/  HMMA.16816.F32.BF16 R100, R136, R28, R4 ;  /* 0x0000001c8864723c */ /* 0x000fee0000041804 */
[----:B------:R-:W-:Y:S01]  /*f900*/  IMAD.WIDE.U32 R4, R112, c[0x0][0x208], RZ ;  /* 0x0000820070047a25 */ /* 0x000fe200078e00ff */
[----:B------:R-:W-:Y:S03]  /*f910*/  HMMA.16816.F32.BF16 R16, R132, R18, RZ ;  /* 0x000000128410723c */ /* 0x000fe600000418ff */
[----:B------:R-:W-:Y:S01]  /*f920*/  IMAD.IADD R0, R5, 0x1, R0 ;  /* 0x0000000105007824 */ /* 0x000fe200078e0200 */
[----:B------:R-:W-:Y:S01]  /*f930*/  SEL R5, RZ, 0x2, P5 ;  /* 0x00000002ff057807 */ /* 0x000fe20002800000 */
[----:B------:R-:W-:-:S03]  /*f940*/  IMAD.WIDE.U32 R2, R4, 0x70, R2 ;  /* 0x0000007004027825 */ /* 0x000fc600078e0002 */
[----:B----4-:R-:W-:Y:S01]  /*f950*/  HMMA.16816.F32.BF16 R24, R132, R32, RZ ;  /* 0x000000208418723c */ /* 0x010fe200000418ff */
[----:B------:R-:W-:Y:S01]  /*f960*/  IMAD R4, R0, 0x70, RZ ;  /* 0x0000007000047824 */ /* 0x000fe200078e02ff */
[----:B------:R-:W-:Y:S01]  /*f970*/  LEA R6, P0, R2, c[0x0][0x1f8], 0x1 ;  /* 0x00007e0002067a11 */ /* 0x000fe200078008ff */
[----:B------:R-:W-:Y:S01]  /*f980*/  IMAD.IADD R8, R76, 0x1, R5 ;  /* 0x000000014c087824 */ /* 0x000fe200078e0205 */
[----:B------:R-:W-:Y:S01]  /*f990*/  IADD3 R0, R75, R167, -R106 ;  /* 0x000000a74b007210 */ /* 0x000fe20007ffe86a */
[----:B------:R-:W-:Y:S01]  /*f9a0*/  IMAD.IADD R3, R3, 0x1, R4 ;  /* 0x0000000103037824 */ /* 0x000fe200078e0204 */
[----:B------:R-:W-:Y:S01]  /*f9b0*/  IADD3 R4, P2, R6, UR9, RZ ;  /* 0x0000000906047c10 */ /* 0x000fe2000ff5e0ff */
[----:B------:R-:W-:Y:S01]  /*f9c0*/  LDSM.16.M88.4 R76, [R199+0x3000] ;  /* 0x00300000c74c783b */ /* 0x000fe20000000200 */
[----:B------:R-:W-:Y:S02]  /*f9d0*/  LOP3.LUT P3, RZ, R8, 0x1, RZ, 0xc0, !PT ;  /* 0x0000000108ff7812 */ /* 0x000fe4000786c0ff */
[----:B------:R-:W-:-:S02]  /*f9e0*/  LEA.HI.X R7, R2, c[0x0][0x1fc], R3, 0x1, P0 ;  /* 0x00007f0002077a11 */ /* 0x000fc400000f0c03 */
[----:B------:R-:W-:Y:S02]  /*f9f0*/  LOP3.LUT P0, RZ, R8, 0x2, RZ, 0xc0, !PT ;  /* 0x0000000208ff7812 */ /* 0x000fe4000780c0ff */
[----:B------:R-:W-:Y:S01]  /*fa00*/  ISETP.LT.OR P4, PT, R0, 0x1, !P3 ;  /* 0x000000010000780c */ /* 0x000fe20005f81670 */
[----:B------:R-:W2:Y:S01]  /*fa10*/  LDSM.16.M88.4 R8, [R194+0x2800] ;  /* 0x00280000c208783b */ /* 0x000ea20000000200 */
[----:B------:R-:W-:Y:S01]  /*fa20*/  IADD3.X R5, R7, UR5, RZ, P2, !PT ;  /* 0x0000000507057c10 */ /* 0x000fe200097fe4ff */
[----:B------:R-:W-:Y:S01]  /*fa30*/  HMMA.16816.F32.BF16 R84, R136, R30, R16 ;  /* 0x0000001e8854723c */ /* 0x000fe20000041810 */
[----:B------:R-:W-:Y:S02]  /*fa40*/  IADD3 R2, P1, R4, UR9, RZ ;  /* 0x0000000904027c10 */ /* 0x000fe4000ff3e0ff */
[----:B------:R-:W-:Y:S02]  /*fa50*/  ISETP.LT.OR P2, PT, R0, 0x1, !P0 ;  /* 0x000000010000780c */ /* 0x000fe40004741670 */
[----:B------:R-:W-:-:S02]  /*fa60*/  IADD3.X R3, R5, UR5, RZ, P1, !PT ;  /* 0x0000000505037c10 */ /* 0x000fc40008ffe4ff */
[C---:B------:R-:W-:Y:S01]  /*fa70*/  ISETP.LT.OR P1, PT, R0.reuse, 0x21, !P3 ;  /* 0x000000210000780c */ /* 0x040fe20005f21670 */
[----:B------:R-:W-:Y:S02]  /*fa80*/  HMMA.16816.F32.BF16 R16, R132, R34, RZ ;  /* 0x000000228410723c */ /* 0x000fe400000418ff */
[----:B------:R-:W-:Y:S01]  /*fa90*/  @!PT LDS RZ, [RZ] ;  /* 0x00000000fffff984 */ /* 0x000fe20000000800 */
[----:B------:R-:W-:Y:S01]  /*faa0*/  @!PT LDS RZ, [RZ] ;  /* 0x00000000fffff984 */ /* 0x000fe20000000800 */
[----:B------:R-:W-:Y:S01]  /*fab0*/  @!PT LDS RZ, [RZ] ;  /* 0x00000000fffff984 */ /* 0x000fe20000000800 */
[----:B------:R3:W-:Y:S01]  /*fac0*/  LDGSTS.E.BYPASS.LTC128B.128 [R215+0x100], [R6.64], !P4 ;  /* 0x0010000006d77fae */ /* 0x0007e2000e101d46 */
[----:B------:R-:W-:-:S05]  /*fad0*/  ISETP.LT.OR P4, PT, R0, 0x21, !P0 ;  /* 0x000000210000780c */ /* 0x000fca0004781670 */
[----:B------:R3:W-:Y:S01]  /*fae0*/  LDGSTS.E.BYPASS.LTC128B.128 [R215+0x3900], [R6.64+0x80], !P2 ;  /* 0x0390008006d77fae */ /* 0x0007e2000d101d46 */
[----:B------:R-:W-:Y:S01]  /*faf0*/  ISETP.LT.OR P2, PT, R0, 0x41, !P3 ;  /* 0x000000410000780c */ /* 0x000fe20005f41670 */
[----:B------:R-:W-:Y:S01]  /*fb00*/  HMMA.16816.F32.BF16 R88, R136, R36, R24 ;  /* 0x000000248858723c */ /* 0x000fe20000041818 */
[----:B------:R-:W-:Y:S01]  /*fb10*/  ISETP.GT.AND P3, PT, R156, 0x7f, PT ;  /* 0x0000007f9c00780c */ /* 0x000fe20003f64270 */
[----:B------:R4:W-:Y:S01]  /*fb20*/  LDGSTS.E.BYPASS.LTC128B.128 [R215+0x1100], [R4.64], !P1 ;  /* 0x0110000004d77fae */ /* 0x0009e2000c901d46 */
[----:B------:R-:W-:-:S03]  /*fb30*/  ISETP.LT.OR P1, PT, R0, 0x41, !P0 ;  /* 0x000000410000780c */ /* 0x000fc60004721670 */
[----:B------:R4:W-:Y:S02]  /*fb40*/  LDGSTS.E.BYPASS.LTC128B.128 [R215+0x4900], [R4.64+0x80], !P4 ;  /* 0x0490008004d77fae */ /* 0x0009e4000e101d46 */
[----:B-1----:R-:W-:Y:S04]  /*fb50*/  HMMA.16816.F32.BF16 R32, R132, R20, RZ ;  /* 0x000000148420723c */ /* 0x002fe800000418ff */
[----:B------:R1:W-:Y:S01]  /*fb60*/  LDGSTS.E.BYPASS.LTC128B.128 [R215+0x2100], [R2.64], !P2 ;  /* 0x0210000002d77fae */ /* 0x0003e2000d101d46 */
[----:B------:R-:W-:-:S03]  /*fb70*/  LOP3.LUT P2, RZ, R146, 0x4, RZ, 0xc0, !PT ;  /* 0x0000000492ff7812 */ /* 0x000fc6000784c0ff */
[----:B------:R-:W-:Y:S01]  /*fb80*/  HMMA.16816.F32.BF16 R28, R132, R22, RZ ;  /* 0x00000016841c723c */ /* 0x000fe200000418ff */
[----:B------:R1:W-:Y:S01]  /*fb90*/  LDGSTS.E.BYPASS.LTC128B.128 [R215+0x5900], [R2.64+0x80], !P1 ;  /* 0x0590008002d77fae */ /* 0x0003e2000c901d46 */
[----:B------:R-:W-:-:S06]  /*fba0*/  @!P3 ISETP.LT.OR P1, PT, R0, 0x61, P6 ;  /* 0x000000610000b80c */ /* 0x000fcc0003721670 */
[C---:B------:R-:W-:Y:S08]  /*fbb0*/  HMMA.16816.F32.BF16 R24, R132.reuse, R12, RZ ;  /* 0x0000000c8418723c */ /* 0x040ff000000418ff */
[----:B------:R-:W-:Y:S01]  /*fbc0*/  HMMA.16816.F32.BF16 R20, R132, R14, RZ ;  /* 0x0000000e8414723c */ /* 0x000fe200000418ff */
[----:B----4-:R-:W-:-:S04]  /*fbd0*/  @!P3 IADD3 R4, P0, R2, UR9, RZ ;  /* 0x000000090204bc10 */ /* 0x010fc8000ff1e0ff */
[----:B------:R-:W-:Y:S02]  /*fbe0*/  @!P3 IADD3.X R5, R3, UR5, RZ, P0, !PT ;  /* 0x000000050305bc10 */ /* 0x000fe400087fe4ff */
[----:B------:R-:W-:Y:S01]  /*fbf0*/  @!P3 ISETP.LT.OR P0, PT, R0, 0x61, P5 ;  /* 0x000000610000b80c */ /* 0x000fe20002f01670 */
[----:B------:R-:W-:Y:S01]  /*fc00*/  IMAD.MOV.U32 R0, RZ, RZ, 0x40 ;  /* 0x00000040ff007424 */ /* 0x000fe200078e00ff */
[----:B------:R-:W-:Y:S01]  /*fc10*/  HMMA.16816.F32.BF16 R80, R136, R44, R32 ;  /* 0x0000002c8850723c */ /* 0x000fe20000041820 */
[----:B------:R3:W-:Y:S03]  /*fc20*/  @!P3 LDGSTS.E.BYPASS.LTC128B.128 [R216+0x3100], [R4.64], !P1 ;  /* 0x0310000004d8bfae */ /* 0x0007e6000c901d46 */
[----:B------:R-:W-:-:S04]  /*fc30*/  SEL R0, R0, 0xffffffc0, !P2 ;  /* 0xffffffc000007807 */ /* 0x000fc80005000000 */
[----:B------:R-:W-:Y:S01]  /*fc40*/  HMMA.16816.F32.BF16 R52, R136, R48, R24 ;  /* 0x000000308834723c */ /* 0x000fe20000041818 */
[--C-:B------:R-:W-:Y:S02]  /*fc50*/  IMAD.IADD R193, R194, 0x1, R0.reuse ;  /* 0x00000001c2c17824 */ /* 0x100fe400078e0200 */
[----:B------:R3:W-:Y:S01]  /*fc60*/  @!P3 LDGSTS.E.BYPASS.LTC128B.128 [R216+0x6900], [R4.64+0x80], !P0 ;  /* 0x0690008004d8bfae */ /* 0x0007e2000c101d46 */
[----:B------:R-:W-:Y:S01]  /*fc70*/  IMAD.IADD R192, R199, 0x1, R0 ;  /* 0x00000001c7c07824 */ /* 0x000fe200078e0200 */
[----:B------:R-:W-:Y:S02]  /*fc80*/  ISETP.GT.AND P0, PT, R112, R252, PT ;  /* 0x000000fc7000720c */ /* 0x000fe40003f04270 */
[----:B------:R-:W4:Y:S01]  /*fc90*/  LDSM.16.M88.4 R72, [R193+0x800] ;  /* 0x00080000c148783b */ /* 0x000f220000000200 */
[----:B--2---:R-:W-:Y:S03]  /*fca0*/  HMMA.16816.F32.BF16 R12, R132, R10, RZ ;  /* 0x0000000a840c723c */ /* 0x004fe600000418ff */
[----:B------:R-:W2:Y:S04]  /*fcb0*/  LDSM.16.M88.4 R68, [R193+0x1000] ;  /* 0x00100000c144783b */ /* 0x000ea80000000200 */
[----:B------:R-:W1:Y:S01]  /*fcc0*/  LDSM.16.M88.4 R32, [R193+0x1800] ;  /* 0x00180000c120783b */ /* 0x000e620000000200 */
[C---:B------:R-:W-:Y:S03]  /*fcd0*/  HMMA.16816.F32.BF16 R48, R136.reuse, R50, R20 ;  /* 0x000000328830723c */ /* 0x040fe60000041814 */
[----:B------:R-:W1:Y:S04]  /*fce0*/  LDSM.16.M88.4 R20, [R193+0x2000] ;  /* 0x00200000c114783b */ /* 0x000e680000000200 */
[----:B------:R-:W1:Y:S01]  /*fcf0*/  LDSM.16.M88.4 R56, [R193] ;  /* 0x00000000c138783b */ /* 0x000e620000000200 */
[----:B------:R-:W-:Y:S03]  /*fd00*/  HMMA.16816.F32.BF16 R108, R136, R38, R16 ;  /* 0x00000026886c723c */ /* 0x000fe60000041810 */
[----:B------:R-:W-:Y:S04]  /*fd10*/  LDSM.16.M88.4 R24, [R192] ;  /* 0x00000000c018783b */ /* 0x000fe80000000200 */
[----:B------:R-:W-:Y:S01]  /*fd20*/  LDSM.16.M88.4 R152, [R199+0x6800] ;  /* 0x00680000c798783b */ /* 0x000fe20000000200 */
[C---:B------:R-:W-:Y:S03]  /*fd30*/  HMMA.16816.F32.BF16 R16, R132.reuse, R8, RZ ;  /* 0x000000088410723c */ /* 0x040fe600000418ff */
[----:B------:R-:W0:Y:S05]  /*fd40*/  LDGDEPBAR ;  /* 0x00000000000079af */ /* 0x000e2a0000000000 */
[C---:B------:R-:W-:Y:S08]  /*fd50*/  HMMA.16816.F32.BF16 R8, R132.reuse, R40, RZ ;  /* 0x000000288408723c */ /* 0x040ff000000418ff */
[----:B---3--:R-:W-:Y:S08]  /*fd60*/  HMMA.16816.F32.BF16 R4, R132, R42, RZ ;  /* 0x0000002a8404723c */ /* 0x008ff000000418ff */
[C---:B------:R-:W-:Y:S08]  /*fd70*/  HMMA.16816.F32.BF16 R64, R136.reuse, R46, R28 ;  /* 0x0000002e8840723c */ /* 0x040ff0000004181c */
[C---:B------:R-:W-:Y:S01]  /*fd80*/  HMMA.16816.F32.BF16 R36, R136.reuse, R62, R12 ;  /* 0x0000003e8824723c */ /* 0x040fe2000004180c */
[----:B------:R-:W3:Y:S07]  /*fd90*/  LDSM.16.M88.4 R12, [R193+0x3000] ;  /* 0x00300000c10c783b */ /* 0x000eee0000000200 */
[C---:B------:R-:W-:Y:S08]  /*fda0*/  HMMA.16816.F32.BF16 R28, R136.reuse, R76, R8 ;  /* 0x0000004c881c723c */ /* 0x040ff00000041808 */
[C---:B------:R-:W-:Y:S01]  /*fdb0*/  HMMA.16816.F32.BF16 R44, R136.reuse, R60, R16 ;  /* 0x0000003c882c723c */ /* 0x040fe20000041810 */
[----:B------:R-:W1:Y:S07]  /*fdc0*/  LDSM.16.M88.4 R16, [R193+0x2800] ;  /* 0x00280000c110783b */ /* 0x000e6e0000000200 */
[----:B------:R-:W-:Y:S08]  /*fdd0*/  HMMA.16816.F32.BF16 R8, R136, R78, R4 ;  /* 0x0000004e8808723c */ /* 0x000ff00000041804 */
[C---:B----4-:R-:W-:Y:S08]  /*fde0*/  HMMA.16816.F32.BF16 R76, R168.reuse, R72, R100 ;  /* 0x00000048a84c723c */ /* 0x050ff00000041864 */
[C---:B------:R-:W-:Y:S08]  /*fdf0*/  HMMA.16816.F32.BF16 R84, R168.reuse, R74, R84 ;  /* 0x0000004aa854723c */ /* 0x040ff00000041854 */
[C---:B--2---:R-:W-:Y:S08]  /*fe00*/  HMMA.16816.F32.BF16 R88, R168.reuse, R68, R88 ;  /* 0x00000044a858723c */ /* 0x044ff00000041858 */
[C---:B------:R-:W-:Y:S08]  /*fe10*/  HMMA.16816.F32.BF16 R108, R168.reuse, R70, R108 ;  /* 0x00000046a86c723c */ /* 0x040ff0000004186c */
[C---:B-1----:R-:W-:Y:S08]  /*fe20*/  HMMA.16816.F32.BF16 R72, R168.reuse, R34, R64 ;  /* 0x00000022a848723c */ /* 0x042ff00000041840 */
[C---:B------:R-:W-:Y:S08]  /*fe30*/  HMMA.16816.F32.BF16 R68, R168.reuse, R20, R52 ;  /* 0x00000014a844723c */ /* 0x040ff00000041834 */
[C---:B------:R-:W-:Y:S01]  /*fe40*/  HMMA.16816.F32.BF16 R64, R168.reuse, R22, R48 ;  /* 0x00000016a840723c */ /* 0x040fe20000041830 */
[----:B------:R-:W1:Y:S07]  /*fe50*/  LDSM.16.M88.4 R20, [R192+0x1000] ;  /* 0x00100000c014783b */ /* 0x000e6e0000000200 */
[C---:B------:R-:W-:Y:S08]  /*fe60*/  HMMA.16816.F32.BF16 R4, R168.reuse, R56, R96 ;  /* 0x00000038a804723c */ /* 0x040ff00000041860 */
[C---:B---3--:R-:W-:Y:S01]  /*fe70*/  HMMA.16816.F32.BF16 R52, R168.reuse, R12, R28 ;  /* 0x0000000ca834723c */ /* 0x048fe2000004181c */
[----:B------:R-:W2:Y:S07]  /*fe80*/  LDSM.16.M88.4 R28, [R192+0x1800] ;  /* 0x00180000c01c783b */ /* 0x000eae0000000200 */
[C---:B------:R-:W-:Y:S01]  /*fe90*/  HMMA.16816.F32.BF16 R40, R168.reuse, R58, R92 ;  /* 0x0000003aa828723c */ /* 0x040fe2000004185c */
[----:B------:R-:W-:Y:S07]  /*fea0*/  LDSM.16.M88.4 R92, [R199+0x4000] ;  /* 0x00400000c75c783b */ /* 0x000fee0000000200 */
[C---:B------:R-:W-:Y:S08]  /*feb0*/  HMMA.16816.F32.BF16 R60, R168.reuse, R16, R44 ;  /* 0x00000010a83c723c */ /* 0x040ff0000004182c */
[C---:B------:R-:W-:Y:S08]  /*fec0*/  HMMA.16816.F32.BF16 R56, R168.reuse, R18, R36 ;  /* 0x00000012a838723c */ /* 0x040ff00000041824 */
[----:B------:R-:W-:Y:S01]  /*fed0*/  HMMA.16816.F32.BF16 R80, R168, R32, R80 ;  /* 0x00000020a850723c */ /* 0x000fe20000041850 */
[----:B------:R-:W3:Y:S07]  /*fee0*/  LDSM.16.M88.4 R32, [R192+0x800] ;  /* 0x00080000c020783b */ /* 0x000eee0000000200 */
[----:B------:R-:W-:Y:S01]  /*fef0*/  HMMA.16816.F32.BF16 R16, R172, R24, R4 ;  /* 0x00000018ac10723c */ /* 0x000fe20000041804 */
[----:B------:R-:W4:Y:S07]  /*ff00*/  LDSM.16.M88.4 R4, [R192+0x2800] ;  /* 0x00280000c004783b */ /* 0x000f2e0000000200 */
[----:B------:R-:W-:Y:S01]  /*ff10*/  HMMA.16816.F32.BF16 R48, R168, R14, R8 ;  /* 0x0000000ea830723c */ /* 0x000fe20000041808 */
[----:B------:R-:W3:Y:S04]  /*ff20*/  LDSM.16.M88.4 R8, [R192+0x2000] ;  /* 0x00200000c008783b */ /* 0x000ee80000000200 */
[----:B------:R-:W-:Y:S03]  /*ff30*/  LDSM.16.M88.4 R12, [R192+0x3000] ;  /* 0x00300000c00c783b */ /* 0x000fe60000000200 */
[C---:B-1----:R-:W-:Y:S08]  /*ff40*/  HMMA.16816.F32.BF16 R36, R172.reuse, R20, R88 ;  /* 0x00000014ac24723c */ /* 0x042ff00000041858 */
[C---:B------:R-:W-:Y:S01]  /*ff50*/  HMMA.16816.F32.BF16 R108, R172.reuse, R22, R108 ;  /* 0x00000016ac6c723c */ /* 0x040fe2000004186c */
[----:B------:R-:W1:Y:S07]  /*ff60*/  LDSM.16.M88.4 R20, [R194+0x3800] ;  /* 0x00380000c214783b */ /* 0x000e6e0000000200 */
[C---:B------:R-:W-:Y:S08]  /*ff70*/  HMMA.16816.F32.BF16 R24, R172.reuse, R26, R40 ;  /* 0x0000001aac18723c */ /* 0x040ff00000041828 */
[C---:B--2---:R-:W-:Y:S08]  /*ff80*/  HMMA.16816.F32.BF16 R140, R172.reuse, R28, R80 ;  /* 0x0000001cac8c723c */ /* 0x044ff00000041850 */
[C---:B------:R-:W-:Y:S01]  /*ff90*/  HMMA.16816.F32.BF16 R128, R172.reuse, R30, R72 ;  /* 0x0000001eac80723c */ /* 0x040fe20000041848 */
[----:B------:R-:W2:Y:S04]  /*ffa0*/  LDSM.16.M88.4 R28, [R194+0x4800] ;  /* 0x00480000c21c783b */ /* 0x000ea80000000200 */
[----:B------:R-:W-:Y:S03]  /*ffb0*/  LDSM.16.M88.4 R72, [R199+0x3800] ;  /* 0x00380000c748783b */ /* 0x000fe60000000200 */
[C---:B---3--:R-:W-:Y:S08]  /*ffc0*/  HMMA.16816.F32.BF16 R44, R172.reuse, R32, R76 ;  /* 0x00000020ac2c723c */ /* 0x048ff0000004184c */
[C---:B------:R-:W-:Y:S01]  /*ffd0*/  HMMA.16816.F32.BF16 R40, R172.reuse, R34, R84 ;  /* 0x00000022ac28723c */ /* 0x040fe20000041854 */
[----:B------:R-:W3:Y:S07]  /*ffe0*/  LDSM.16.M88.4 R32, [R194+0x4000] ;  /* 0x00400000c220783b */ /* 0x000eee0000000200 */
[C---:B----4-:R-:W-:Y:S01]  /*fff0*/  HMMA.16816.F32.BF16 R116, R172.reuse, R4, R60 ;  /* 0x00000004ac74723c */ /* 0x050fe2000004183c */
[----:B------:R-:W-:Y:S07]  /*10000*/  LDSM.16.M88.4 R60, [R199+0x5000] ;  /* 0x00500000c73c783b */ /* 0x000fee0000000200 */
[C---:B------:R-:W-:Y:S01]  /*10010*/  HMMA.16816.F32.BF16 R104, R172.reuse, R6, R56 ;  /* 0x00000006ac68723c */ /* 0x040fe20000041838 */
[----:B------:R-:W4:Y:S04]  /*10020*/  LDSM.16.M88.4 R4, [R194+0x5800] ;  /* 0x00580000c204783b */ /* 0x000f280000000200 */
[----:B------:R-:W-:Y:S03]  /*10030*/  LDSM.16.M88.4 R56, [R199+0x5800] ;  /* 0x00580000c738783b */ /* 0x000fe60000000200 */
[C---:B------:R-:W-:Y:S01]  /*10040*/  HMMA.16816.F32.BF16 R124, R172.reuse, R8, R68 ;  /* 0x00000008ac7c723c */ /* 0x040fe20000041844 */
[----:B------:R-:W-:Y:S07]  /*10050*/  LDSM.16.M88.4 R68, [R199+0x4800] ;  /* 0x00480000c744783b */ /* 0x000fee0000000200 */
[----:B------:R-:W-:Y:S01]  /*10060*/  HMMA.16816.F32.BF16 R120, R172, R10, R64 ;  /* 0x0000000aac78723c */ /* 0x000fe20000041840 */
[----:B------:R-:W3:Y:S07]  /*10070*/  LDSM.16.M88.4 R8, [R194+0x5000] ;  /* 0x00500000c208783b */ /* 0x000eee0000000200 */
[C---:B-1----:R-:W-:Y:S08]  /*10080*/  HMMA.16816.F32.BF16 R88, R176.reuse, R20, R16 ;  /* 0x00000014b058723c */ /* 0x042ff00000041810 */
[----:B------:R-:W-:Y:S01]  /*10090*/  HMMA.16816.F32.BF16 R80, R176, R22, R24 ;  /* 0x00000016b050723c */ /* 0x000fe20000041818 */
[----:B------:R-:W1:Y:S04]  /*100a0*/  LDSM.16.M88.4 R20, [R194+0x6000] ;  /* 0x00600000c214783b */ /* 0x000e680000000200 */
[----:B------:R-:W1:Y:S03]  /*100b0*/  LDSM.16.M88.4 R24, [R194+0x6800] ;  /* 0x00680000c218783b */ /* 0x000e660000000200 */
[----:B------:R-:W-:Y:S08]  /*100c0*/  HMMA.16816.F32.BF16 R100, R172, R12, R52 ;  /* 0x0000000cac64723c */ /* 0x000ff00000041834 */
[----:B--2---:R-:W-:Y:S01]  /*100d0*/  HMMA.16816.F32.BF16 R52, R176, R30, R108 ;  /* 0x0000001eb034723c */ /* 0x004fe2000004186c */
[----:B------:R-:W2:Y:S07]  /*100e0*/  LDSM.16.M88.4 R108, [R199+0x6000] ;  /* 0x00600000c76c783b */ /* 0x000eae0000000200 */
[----:B------:R-:W-:Y:S08]  /*100f0*/  HMMA.16816.F32.BF16 R96, R172, R14, R48 ;  /* 0x0000000eac60723c */ /* 0x000ff00000041830 */
[C---:B---3--:R-:W-:Y:S08]  /*10100*/  HMMA.16816.F32.BF16 R84, R176.reuse, R32, R44 ;  /* 0x00000020b054723c */ /* 0x048ff0000004182c */
[C---:B----4-:R-:W-:Y:S08]  /*10110*/  HMMA.16816.F32.BF16 R12, R176.reuse, R6, R120 ;  /* 0x00000006b00c723c */ /* 0x050ff00000041878 */
[C---:B------:R-:W-:Y:S08]  /*10120*/  HMMA.16816.F32.BF16 R48, R176.reuse, R8, R140 ;  /* 0x00000008b030723c */ /* 0x040ff0000004188c */
[C---:B------:R-:W-:Y:S08]  /*10130*/  HMMA.16816.F32.BF16 R44, R176.reuse, R10, R128 ;  /* 0x0000000ab02c723c */ /* 0x040ff00000041880 */
[C---:B------:R-:W-:Y:S01]  /*10140*/  HMMA.16816.F32.BF16 R16, R176.reuse, R4, R124 ;  /* 0x00000004b010723c */ /* 0x040fe2000004187c */
[----:B------:R-:W-:Y:S07]  /*10150*/  LDSM.16.M88.4 R124, [R193+0x4000] ;  /* 0x00400000c17c783b */ /* 0x000fee0000000200 */
[C---:B-1----:R-:W-:Y:S01]  /*10160*/  HMMA.16816.F32.BF16 R8, R176.reuse, R20, R116 ;  /* 0x00000014b008723c */ /* 0x042fe20000041874 */
[----:B------:R-:W-:Y:S07]  /*10170*/  LDSM.16.M88.4 R116, [R192+0x3800] ;  /* 0x00380000c074783b */ /* 0x000fee0000000200 */
[C---:B------:R-:W-:Y:S08]  /*10180*/  HMMA.16816.F32.BF16 R4, R176.reuse, R22, R104 ;  /* 0x00000016b004723c */ /* 0x040ff00000041868 */
[C---:B------:R-:W-:Y:S01]  /*10190*/  HMMA.16816.F32.BF16 R64, R176.reuse, R28, R36 ;  /* 0x0000001cb040723c */ /* 0x040fe20000041824 */
[----:B------:R-:W1:Y:S07]  /*101a0*/  LDSM.16.M88.4 R36, [R193+0x3800] ;  /* 0x00380000c124783b */ /* 0x000e6e0000000200 */
[C---:B------:R-:W-:Y:S08]  /*101b0*/  HMMA.16816.F32.BF16 R76, R176.reuse, R34, R40 ;  /* 0x00000022b04c723c */ /* 0x040ff00000041828 */
[C---:B------:R-:W-:Y:S08]  /*101c0*/  HMMA.16816.F32.BF16 R20, R176.reuse, R24, R100 ;  /* 0x00000018b014723c */ /* 0x040ff00000041864 */
[----:B------:R-:W-:Y:S08]  /*101d0*/  HMMA.16816.F32.BF16 R40, R176, R26, R96 ;  /* 0x0000001ab028723c */ /* 0x000ff00000041860 */
[C---:B------:R-:W-:Y:S01]  /*101e0*/  HMMA.16816.F32.BF16 R100, R180.reuse, R58, R12 ;  /* 0x0000003ab464723c */ /* 0x040fe2000004180c */
[----:B------:R-:W3:Y:S07]  /*101f0*/  LDSM.16.M88.4 R12, [R193+0x4800] ;  /* 0x00480000c10c783b */ /* 0x000eee0000000200 */
[C---:B------:R-:W-:Y:S01]  /*10200*/  HMMA.16816.F32.BF16 R28, R180.reuse, R74, R80 ;  /* 0x0000004ab41c723c */ /* 0x040fe20000041850 */
[----:B------:R-:W4:Y:S07]  /*10210*/  LDSM.16.M88.4 R80, [R193+0x6000] ;  /* 0x00600000c150783b */ /* 0x000f2e0000000200 */
[C---:B------:R-:W-:Y:S01]  /*10220*/  HMMA.16816.F32.BF16 R104, R180.reuse, R56, R16 ;  /* 0x00000038b468723c */ /* 0x040fe20000041810 */
[----:B------:R-:W-:Y:S07]  /*10230*/  LDSM.16.M88.4 R56, [R192+0x6000] ;  /* 0x00600000c038783b */ /* 0x000fee0000000200 */
[C---:B--2---:R-:W-:Y:S01]  /*10240*/  HMMA.16816.F32.BF16 R16, R180.reuse, R108, R8 ;  /* 0x0000006cb410723c */ /* 0x044fe20000041808 */
[----:B------:R-:W2:Y:S07]  /*10250*/  LDSM.16.M88.4 R8, [R193+0x5000] ;  /* 0x00500000c108783b */ /* 0x000eae0000000200 */
[C---:B------:R-:W-:Y:S01]  /*10260*/  HMMA.16816.F32.BF16 R96, R180.reuse, R110, R4 ;  /* 0x0000006eb460723c */ /* 0x040fe20000041804 */
[----:B------:R-:W1:Y:S04]  /*10270*/  LDSM.16.M88.4 R4, [R193+0x5800] ;  /* 0x00580000c104783b */ /* 0x000e680000000200 */
[----:B------:R-:W1:Y:S03]  /*10280*/  LDSM.16.M88.4 R108, [R193+0x6800] ;  /* 0x00680000c16c783b */ /* 0x000e660000000200 */
[C---:B------:R-:W-:Y:S08]  /*10290*/  HMMA.16816.F32.BF16 R32, R180.reuse, R72, R88 ;  /* 0x00000048b420723c */ /* 0x040ff00000041858 */
[C---:B------:R-:W-:Y:S08]  /*102a0*/  HMMA.16816.F32.BF16 R24, R180.reuse, R92, R84 ;  /* 0x0000005cb418723c */ /* 0x040ff00000041854 */
[C---:B------:R-:W-:Y:S01]  /*102b0*/  HMMA.16816.F32.BF16 R148, R180.reuse, R68, R64 ;  /* 0x00000044b494723c */ /* 0x040fe20000041840 */
[----:B------:R-:W-:Y:S07]  /*102c0*/  LDSM.16.M88.4 R64, [R192+0x5000] ;  /* 0x00500000c040783b */ /* 0x000fee0000000200 */
[C---:B------:R-:W-:Y:S01]  /*102d0*/  HMMA.16816.F32.BF16 R140, R180.reuse, R70, R52 ;  /* 0x00000046b48c723c */ /* 0x040fe20000041834 */
[----:B------:R-:W-:Y:S04]  /*102e0*/  LDSM.16.M88.4 R68, [R192+0x4800] ;  /* 0x00480000c044783b */ /* 0x000fe80000000200 */
[----:B------:R-:W-:Y:S03]  /*102f0*/  LDSM.16.M88.4 R52, [R192+0x6800] ;  /* 0x00680000c034783b */ /* 0x000fe60000000200 */
[C---:B-----5:R-:W-:Y:S01]  /*10300*/  HMMA.16816.F32.BF16 R144, R180.reuse, R94, R76 ;  /* 0x0000005eb490723c */ /* 0x060fe2000004184c */
[----:B------:R-:W2:Y:S07]  /*10310*/  LDSM.16.M88.4 R76, [R192+0x4000] ;  /* 0x00400000c04c783b */ /* 0x000eae0000000200 */
[C---:B------:R-:W-:Y:S08]  /*10320*/  HMMA.16816.F32.BF16 R128, R180.reuse, R60, R48 ;  /* 0x0000003cb480723c */ /* 0x040ff00000041830 */
[----:B------:R-:W-:Y:S01]  /*10330*/  HMMA.16816.F32.BF16 R120, R180, R62, R44 ;  /* 0x0000003eb478723c */ /* 0x000fe2000004182c */
[----:B------:R-:W2:Y:S01]  /*10340*/  LDSM.16.M88.4 R60, [R192+0x5800] ;  /* 0x00580000c03c783b */ /* 0x000ea20000000200 */
[----:B------:R-:W-:-:S06]  /*10350*/  DEPBAR.LE SB0, 0x0 ;  /* 0x000080000000791a */ /* 0x000fcc0000000000 */
[C---:B------:R-:W-:Y:S08]  /*10360*/  HMMA.16816.F32.BF16 R92, R180.reuse, R152, R20 ;  /* 0x00000098b45c723c */ /* 0x040ff00000041814 */
[----:B------:R-:W-:Y:S08]  /*10370*/  HMMA.16816.F32.BF16 R88, R180, R154, R40 ;  /* 0x0000009ab458723c */ /* 0x000ff00000041828 */
[C---:B-1----:R-:W-:Y:S08]  /*10380*/  HMMA.16816.F32.BF16 R84, R184.reuse, R36, R32 ;  /* 0x00000024b854723c */ /* 0x042ff00000041820 */
[C---:B------:R-:W-:Y:S08]  /*10390*/  HMMA.16816.F32.BF16 R72, R184.reuse, R38, R28 ;  /* 0x00000026b848723c */ /* 0x040ff0000004181c */
[C---:B------:R-:W-:Y:S08]  /*103a0*/  HMMA.16816.F32.BF16 R48, R184.reuse, R124, R24 ;  /* 0x0000007cb830723c */ /* 0x040ff00000041818 */
[C---:B---3--:R-:W-:Y:S08]  /*103b0*/  HMMA.16816.F32.BF16 R40, R184.reuse, R12, R148 ;  /* 0x0000000cb828723c */ /* 0x048ff00000041894 */
[C---:B------:R-:W-:Y:S08]  /*103c0*/  HMMA.16816.F32.BF16 R36, R184.reuse, R14, R140 ;  /* 0x0000000eb824723c */ /* 0x040ff0000004188c */
[C---:B----4-:R-:W-:Y:S08]  /*103d0*/  HMMA.16816.F32.BF16 R16, R184.reuse, R80, R16 ;  /* 0x00000050b810723c */ /* 0x050ff00000041810 */
        /* <DEDUP_REMOVED lines=71> */
.L_x_2568:
[----:B------:R-:W-:Y:S05]  /*10850*/  BSYNC B0 ;  /* 0x0000000000007941 */ /* 0x000fea0003800000 */
.L_x_2567:
        /* <DEDUP_REMOVED lines=130> */
[----:B------:R-:W-:Y:S02]  /*11080*/  FSEL R127, R20, -INF , P0 ;  /* 0xff800000147f7808 */ /* 0x000fe40000000000 */
[C---:B------:R-:W-:Y:S02]  /*11090*/  ISETP.GT.AND P0, PT, R0.reuse, 0x49, PT ;  /* 0x000000490000780c */ /* 0x040fe40003f04270 */
[----:B------:R-:W-:Y:S02]  /*110a0*/  ISETP.GT.AND P1, PT, R0, 0x38, PT ;  /* 0x000000380000780c */ /* 0x000fe40003f24270 */
[----:B------:R-:W-:-:S02]  /*110b0*/  ISETP.GT.AND P2, PT, R2, 0x49, PT ;  /* 0x000000490200780c */ /* 0x000fc40003f44270 */
[----:B------:R-:W-:Y:S02]  /*110c0*/  FMNMX.FTZ R4, R119, R4, !PT ;  /* 0x0000000477047209 */ /* 0x000fe40007810000 */
[----:B------:R-:W-:Y:S02]  /*110d0*/  FMNMX.FTZ R3, R128, R3, !PT ;  /* 0x0000000380037209 */ /* 0x000fe40007810000 */
[----:B------:R-:W-:Y:S02]  /*110e0*/  FSEL R141, R23, -INF , P0 ;  /* 0xff800000178d7808 */ /* 0x000fe40000000000 */
[----:B------:R-:W-:Y:S02]  /*110f0*/  FSEL R124, R66, -INF , P1 ;  /* 0xff800000427c7808 */ /* 0x000fe40000800000 */
[----:B------:R-:W-:Y:S02]  /*11100*/  FSEL R130, R21, -INF , P2 ;  /* 0xff80000015827808 */ /* 0x000fe40001000000 */
[----:B------:R-:W-:-:S02]  /*11110*/  ISETP.GT.AND P0, PT, R2, 0x50, PT ;  /* 0x000000500200780c */ /* 0x000fc40003f04270 */
[----:B------:R-:W-:Y:S02]  /*11120*/  FMNMX.FTZ R4, R126, R4, !PT ;  /* 0x000000047e047209 */ /* 0x000fe40007810000 */
[----:B------:R-:W-:Y:S02]  /*11130*/  FMNMX.FTZ R3, R127, R3, !PT ;  /* 0x000000037f037209 */ /* 0x000fe40007810000 */
[----:B------:R-:W-:Y:S02]  /*11140*/  ISETP.GT.AND P1, PT, R0, 0x40, PT ;  /* 0x000000400000780c */ /* 0x000fe40003f24270 */
[----:B------:R-:W-:Y:S02]  /*11150*/  ISETP.GT.AND P2, PT, R2, 0x51, PT ;  /* 0x000000510200780c */ /* 0x000fe40003f44270 */
[----:B------:R-:W-:Y:S02]  /*11160*/  FSEL R160, R40, -INF , P0 ;  /* 0xff80000028a07808 */ /* 0x000fe40000000000 */
[----:B------:R-:W-:-:S02]  /*11170*/  FMNMX.FTZ R4, R124, R4, !PT ;  /* 0x000000047c047209 */ /* 0x000fc40007810000 */
[----:B------:R-:W-:Y:S02]  /*11180*/  FMNMX.FTZ R3, R130, R3, !PT ;  /* 0x0000000382037209 */ /* 0x000fe40007810000 */
[----:B------:R-:W-:Y:S02]  /*11190*/  FSEL R140, R26, -INF , P1 ;  /* 0xff8000001a8c7808 */ /* 0x000fe40000800000 */
[----:B------:R-:W-:Y:S01]  /*111a0*/  ISETP.GT.AND P1, PT, R0, 0x48, PT ;  /* 0x000000480000780c */ /* 0x000fe20003f24270 */
[----:B------:R-:W-:Y:S01]  /*111b0*/  LDSM.16.MT88.4 R24, [R195+0x3800] ;  /* 0x00380000c318783b */ /* 0x000fe20000004200 */
[----:B------:R-:W-:Y:S02]  /*111c0*/  ISETP.GT.AND P3, PT, R2, 0x58, PT ;  /* 0x000000580200780c */ /* 0x000fe40003f64270 */
[----:B------:R-:W-:Y:S02]  /*111d0*/  FSEL R159, R41, -INF , P2 ;  /* 0xff800000299f7808 */ /* 0x000fe40001000000 */
        /* <DEDUP_REMOVED lines=14> */
[----:B------:R-:W-:Y:S02]  /*112c0*/  ISETP.GT.AND P2, PT, R2, 0x69, PT ;  /* 0x000000690200780c */ /* 0x000fe40003f44270 */
[----:B------:R-:W-:Y:S02]  /*112d0*/  FSEL R226, R12, -INF , P0 ;  /* 0xff8000000ce27808 */ /* 0x000fe40000000000 */
[----:B------:R-:W-:Y:S02]  /*112e0*/  ISETP.GT.AND P1, PT, R0, 0x50, PT ;  /* 0x000000500000780c */ /* 0x000fe40003f24270 */
        /* <DEDUP_REMOVED lines=19> */
[----:B------:R-:W-:Y:S02]  /*11420*/  FMNMX.FTZ R2, R162, R2, !PT ;  /* 0x00000002a2027209 */ /* 0x000fe40007810000 */
[----:B------:R-:W-:-:S02]  /*11430*/  FMNMX.FTZ R3, R228, R3, !PT ;  /* 0x00000003e4037209 */ /* 0x000fc40007810000 */
[----:B------:R-:W-:Y:S02]  /*11440*/  ISETP.GT.AND P0, PT, R0, 0x61, PT ;  /* 0x000000610000780c */ /* 0x000fe40003f04270 */
[----:B------:R-:W-:Y:S01]  /*11450*/  FSEL R227, R14, -INF , P1 ;  /* 0xff8000000ee37808 */ /* 0x000fe20000800000 */
[----:B------:R-:W1:Y:S01]  /*11460*/  SHFL.BFLY PT, R5, R3, 0x2, 0x1f ;  /* 0x0c401f0003057f89 */ /* 0x000e6200000e0000 */
[----:B------:R-:W-:Y:S02]  /*11470*/  FMNMX.FTZ R2, R165, R2, !PT ;  /* 0x00000002a5027209 */ /* 0x000fe40007810000 */
[----:B------:R-:W-:Y:S02]  /*11480*/  FSEL R229, R15, -INF , P0 ;  /* 0xff8000000fe57808 */ /* 0x000fe40000000000 */
[----:B------:R-:W-:Y:S01]  /*11490*/  ISETP.GT.AND P1, PT, R0, 0x68, PT ;  /* 0x000000680000780c */ /* 0x000fe20003f24270 */
[----:B------:R-:W-:Y:S01]  /*114a0*/  LDSM.16.MT88.4 R12, [R195] ;  /* 0x00000000c30c783b */ /* 0x000fe20000004200 */
[----:B------:R-:W-:-:S02]  /*114b0*/  FMNMX.FTZ R2, R227, R2, !PT ;  /* 0x00000002e3027209 */ /* 0x000fc40007810000 */
[----:B------:R-:W-:Y:S02]  /*114c0*/  ISETP.GT.AND P0, PT, R0, 0x69, PT ;  /* 0x000000690000780c */ /* 0x000fe40003f04270 */
        /* <DEDUP_REMOVED lines=62> */
[----:B-----5:R-:W-:Y:S01]  /*118b0*/  HMMA.16816.F32.BF16 R100, R4, R8, RZ ;  /* 0x000000080464723c */ /* 0x020fe200000418ff */
[----:B-1----:R-:W-:-:S04]  /*118c0*/  FFMA.FTZ R3, R35, c[0x0][0x2d0], -R0 ;  /* 0x0000b40023037a23 */ /* 0x002fc80000010800 */
[----:B------:R1:W-:Y:S03]  /*118d0*/  MUFU.EX2 R233, R3 ;  /* 0x0000000300e97308 */ /* 0x0003e60000000800 */
[C---:B------:R-:W-:Y:S01]  /*118e0*/  HMMA.16816.F32.BF16 R32, R4.reuse, R22, RZ ;  /* 0x000000160420723c */ /* 0x040fe200000418ff */
[----:B------:R-:W4:Y:S07]  /*118f0*/  LDSM.16.MT88.4 R20, [R196+0x800] ;  /* 0x00080000c414783b */ /* 0x000f2e0000004200 */
[----:B------:R-:W-:Y:S01]  /*11900*/  HMMA.16816.F32.BF16 R96, R4, R10, RZ ;  /* 0x0000000a0460723c */ /* 0x000fe200000418ff */
[----:B------:R-:W5:Y:S01]  /*11910*/  LDSM.16.MT88.4 R8, [R197+0x800] ;  /* 0x00080000c508783b */ /* 0x000f620000004200 */
[----:B-1----:R-:W-:-:S06]  /*11920*/  FFMA.FTZ R3, R44, c[0x0][0x2d0], -R0 ;  /* 0x0000b4002c037a23 */ /* 0x002fcc0000010800 */
[C---:B------:R-:W-:Y:S01]  /*11930*/  HMMA.16816.F32.BF16 R68, R4.reuse, R24, RZ ;  /* 0x000000180444723c */ /* 0x040fe200000418ff */
[----:B------:R1:W1:Y:S07]  /*11940*/  MUFU.EX2 R234, R3 ;  /* 0x0000000300ea7308 */ /* 0x00026e0000000800 */
[C---:B------:R-:W-:Y:S08]  /*11950*/  HMMA.16816.F32.BF16 R24, R4.reuse, R26, RZ ;  /* 0x0000001a0418723c */ /* 0x040ff000000418ff */
[----:B------:R-:W-:Y:S01]  /*11960*/  HMMA.16816.F32.BF16 R72, R4, R28, RZ ;  /* 0x0000001c0448723c */ /* 0x000fe200000418ff */
[----:B-1----:R-:W-:-:S04]  /*11970*/  FFMA.FTZ R3, R45, c[0x0][0x2d0], -R0 ;  /* 0x0000b4002d037a23 */ /* 0x002fc80000010800 */
[----:B------:R1:W-:Y:S03]  /*11980*/  MUFU.EX2 R232, R3 ;  /* 0x0000000300e87308 */ /* 0x0003e60000000800 */
[----:B------:R-:W-:Y:S07]  /*11990*/  HMMA.16816.F32.BF16 R76, R4, R30, RZ ;  /* 0x0000001e044c723c */ /* 0x000fee00000418ff */
[----:B---3--:R-:W-:-:S02]  /*119a0*/  F2FP.BF16.PACK_AB R4, R241, R238 ;  /* 0x000000eef104723e */ /* 0x008fc400000010ff */
[----:B------:R-:W-:Y:S02]  /*119b0*/  F2FP.BF16.PACK_AB R5, R234, R233 ;  /* 0x000000e9ea05723e */ /* 0x000fe400000010ff */
[----:B------:R-:W-:Y:S01]  /*119c0*/  F2FP.BF16.PACK_AB R6, R243, R236 ;  /* 0x000000ecf306723e */ /* 0x000fe200000010ff */
[----:B-1----:R-:W-:-:S04]  /*119d0*/  FFMA.FTZ R3, R46, c[0x0][0x2d0], -R0 ;  /* 0x0000b4002e037a23 */ /* 0x002fc80000010800 */
[----:B------:R-:W1:Y:S02]  /*119e0*/  MUFU.EX2 R235, R3 ;  /* 0x0000000300eb7308 */ /* 0x000e640000000800 */
[----:B-1----:R-:W-:Y:S01]  /*119f0*/  F2FP.BF16.PACK_AB R7, R235, R232 ;  /* 0x000000e8eb07723e */ /* 0x002fe200000010ff */
[----:B------:R-:W-:Y:S02]  /*11a00*/  FFMA.FTZ R3, R105, c[0x0][0x2d0], -R2 ;  /* 0x0000b40069037a23 */ /* 0x000fe40000010802 */
[----:B------:R-:W-:-:S03]  /*11a10*/  IMAD.MOV.U32 R105, RZ, RZ, R217 ;  /* 0x000000ffff697224 */ /* 0x000fc600078e00d9 */
[----:B------:R1:W-:Y:S01]  /*11a20*/  MUFU.EX2 R222, R3 ;  /* 0x0000000300de7308 */ /* 0x0003e20000000800 */
[C---:B--2---:R-:W-:Y:S08]  /*11a30*/  HMMA.16816.F32.BF16 R120, R4.reuse, R16, R64 ;  /* 0x000000100478723c */ /* 0x044ff00000041840 */
[----:B------:R-:W-:Y:S01]  /*11a40*/  HMMA.16816.F32.BF16 R92, R4, R18, R56 ;  /* 0x00000012045c723c */ /* 0x000fe20000041838 */
[----:B------:R-:W2:Y:S01]  /*11a50*/  LDSM.16.MT88.4 R16, [R195+0x4000] ;  /* 0x00400000c310783b */ /* 0x000ea20000004200 */
[----:B-1----:R-:W-:-:S06]  /*11a60*/  FFMA.FTZ R3, R104, c[0x0][0x2d0], -R2 ;  /* 0x0000b40068037a23 */ /* 0x002fcc0000010802 */
[C---:B----4-:R-:W-:Y:S01]  /*11a70*/  HMMA.16816.F32.BF16 R84, R4.reuse, R20, R60 ;  /* 0x000000140454723c */ /* 0x050fe2000004183c */
[----:B------:R-:W-:Y:S01]  /*11a80*/  IMAD.MOV.U32 R104, RZ, RZ, R167 ;  /* 0x000000ffff687224 */ /* 0x000fe200078e00a7 */
[----:B------:R1:W3:Y:S06]  /*11a90*/  MUFU.EX2 R223, R3 ;  /* 0x0000000300df7308 */ /* 0x0002ec0000000800 */
[C---:B------:R-:W-:Y:S01]  /*11aa0*/  HMMA.16816.F32.BF16 R64, R4.reuse, R22, R52 ;  /* 0x000000160440723c */ /* 0x040fe20000041834 */
[----:B------:R-:W4:Y:S07]  /*11ab0*/  LDSM.16.MT88.4 R20, [R198+0x4000] ;  /* 0x00400000c614783b */ /* 0x000f2e0000004200 */
[----:B------:R-:W-:Y:S01]  /*11ac0*/  HMMA.16816.F32.BF16 R60, R4, R12, R48 ;  /* 0x0000000c043c723c */ /* 0x000fe20000041830 */
[----:B-1----:R-:W-:-:S04]  /*11ad0*/  FFMA.FTZ R3, R106, c[0x0][0x2d0], -R2 ;  /* 0x0000b4006a037a23 */ /* 0x002fc80000010802 */
[----:B------:R1:W-:Y:S03]  /*11ae0*/  MUFU.EX2 R221, R3 ;  /* 0x0000000300dd7308 */ /* 0x0003e60000000800 */
[C---:B------:R-:W-:Y:S01]  /*11af0*/  HMMA.16816.F32.BF16 R52, R4.reuse, R14, R40 ;  /* 0x0000000e0434723c */ /* 0x040fe20000041828 */
[----:B------:R-:W3:Y:S07]  /*11b00*/  LDSM.16.MT88.4 R12, [R196+0x4000] ;  /* 0x00400000c40c783b */ /* 0x000eee0000004200 */
[----:B-----5:R-:W-:Y:S01]  /*11b10*/  HMMA.16816.F32.BF16 R44, R4, R8, R36 ;  /* 0x00000008042c723c */ /* 0x020fe20000041824 */
[----:B-1----:R-:W-:-:S07]  /*11b20*/  FFMA.FTZ R3, R107, c[0x0][0x2d0], -R2 ;  /* 0x0000b4006b037a23 */ /* 0x002fce0000010802 */
[C---:B------:R-:W-:Y:S01]  /*11b30*/  HMMA.16816.F32.BF16 R36, R4.reuse, R10, R32 ;  /* 0x0000000a0424723c */ /* 0x040fe20000041820 */
[----:B------:R-:W1:Y:S01]  /*11b40*/  LDSM.16.MT88.4 R8, [R197+0x4000] ;  /* 0x00400000c508783b */ /* 0x000e620000004200 */
[----:B------:R5:W-:Y:S06]  /*11b50*/  MUFU.EX2 R220, R3 ;  /* 0x0000000300dc7308 */ /* 0x000bec0000000800 */
[C---:B--2---:R-:W-:Y:S01]  /*11b60*/  HMMA.16816.F32.BF16 R32, R4.reuse, R18, R24 ;  /* 0x000000120420723c */ /* 0x044fe20000041818 */
[----:B------:R-:W2:Y:S07]  /*11b70*/  LDSM.16.MT88.4 R24, [R195+0x1000] ;  /* 0x00100000c318783b */ /* 0x000eae0000004200 */
[----:B------:R-:W-:Y:S01]  /*11b80*/  HMMA.16816.F32.BF16 R40, R4, R16, R68 ;  /* 0x000000100428723c */ /* 0x000fe20000041844 */
[----:B------:R-:W2:Y:S01]  /*11b90*/  LDSM.16.MT88.4 R16, [R196+0x1000] ;  /* 0x00100000c410783b */ /* 0x000ea20000004200 */
[----:B-----5:R-:W-:-:S04]  /*11ba0*/  FFMA.FTZ R3, R108, c[0x0][0x2d0], -R0 ;  /* 0x0000b4006c037a23 */ /* 0x020fc80000010800 */
[----:B------:R5:W-:Y:S02]  /*11bb0*/  MUFU.EX2 R219, R3 ;  /* 0x0000000300db7308 */ /* 0x000be40000000800 */
[C---:B----4-:R-:W-:Y:S08]  /*11bc0*/  HMMA.16816.F32.BF16 R56, R4.reuse, R20, R80 ;  /* 0x000000140438723c */ /* 0x050ff00000041850 */
[----:B---3--:R-:W-:Y:S01]  /*11bd0*/  HMMA.16816.F32.BF16 R28, R4, R12, R72 ;  /* 0x0000000c041c723c */ /* 0x008fe20000041848 */
[----:B-----5:R-:W-:-:S07]  /*11be0*/  FFMA.FTZ R3, R110, c[0x0][0x2d0], -R0 ;  /* 0x0000b4006e037a23 */ /* 0x020fce0000010800 */
[C---:B------:R-:W-:Y:S01]  /*11bf0*/  HMMA.16816.F32.BF16 R48, R4.reuse, R14, R76 ;  /* 0x0000000e0430723c */ /* 0x040fe2000004184c */
[----:B------:R-:W3:Y:S01]  /*11c00*/  LDSM.16.MT88.4 R12, [R198+0x1000] ;  /* 0x00100000c60c783b */ /* 0x000ee20000004200 */
[----:B------:R4:W5:Y:S06]  /*11c10*/  MUFU.EX2 R167, R3 ;  /* 0x0000000300a77308 */ /* 0x00096c0000000800 */
[C---:B------:R-:W-:Y:S01]  /*11c20*/  HMMA.16816.F32.BF16 R76, R4.reuse, R22, R88 ;  /* 0x00000016044c723c */ /* 0x040fe20000041858 */
[----:B------:R-:W-:Y:S07]  /*11c30*/  LDSM.16.MT88.4 R20, [R198+0x4800] ;  /* 0x00480000c614783b */ /* 0x000fee0000004200 */
        /* <DEDUP_REMOVED lines=8> */
[----:B-1----:R-:W-:Y:S02]  /*11cc0*/  FFMA.FTZ R3, R111, c[0x0][0x2d0], -R0 ;  /* 0x0000b4006f037a23 */ /* 0x002fe40000010800 */
[----:B------:R-:W-:Y:S02]  /*11cd0*/  LDSM.16.MT88.4 R108, [R198+0x6800] ;  /* 0x00680000c66c783b */ /* 0x000fe40000004200 */
[----:B------:R-:W1:Y:S02]  /*11ce0*/  MUFU.EX2 R214, R3 ;  /* 0x0000000300d67308 */ /* 0x000e640000000800 */
[----:B-1----:R-:W-:Y:S01]  /*11cf0*/  F2FP.BF16.PACK_AB R7, R214, R217 ;  /* 0x000000d9d607723e */ /* 0x002fe200000010ff */
[----:B------:R-:W-:-:S05]  /*11d00*/  FFMA.FTZ R3, R117, c[0x0][0x2d0], -R2 ;  /* 0x0000b40075037a23 */ /* 0x000fca0000010802 */
[----:B------:R1:W-:Y:S01]  /*11d10*/  MUFU.EX2 R157, R3 ;  /* 0x00000003009d7308 */ /* 0x0003e20000000800 */
[C---:B--2---:R-:W-:Y:S08]  /*11d20*/  HMMA.16816.F32.BF16 R96, R4.reuse, R26, R92 ;  /* 0x0000001a0460723c */ /* 0x044ff0000004185c */
[----:B------:R-:W-:Y:S01]  /*11d30*/  HMMA.16816.F32.BF16 R92, R4, R16, R84 ;  /* 0x00000010045c723c */ /* 0x000fe20000041854 */
[----:B-1----:R-:W-:-:S07]  /*11d40*/  FFMA.FTZ R3, R116, c[0x0][0x2d0], -R2 ;  /* 0x0000b40074037a23 */ /* 0x002fce0000010802 */
[C---:B------:R-:W-:Y:S01]  /*11d50*/  HMMA.16816.F32.BF16 R84, R4.reuse, R18, R64 ;  /* 0x000000120454723c */ /* 0x040fe20000041840 */
[----:B------:R-:W1:Y:S01]  /*11d60*/  LDSM.16.MT88.4 R16, [R195+0x4800] ;  /* 0x00480000c310783b */ /* 0x000e620000004200 */
[----:B------:R2:W5:Y:S06]  /*11d70*/  MUFU.EX2 R158, R3 ;  /* 0x00000003009e7308 */ /* 0x00056c0000000800 */
[C---:B---3--:R-:W-:Y:S08]  /*11d80*/  HMMA.16816.F32.BF16 R80, R4.reuse, R12, R60 ;  /* 0x0000000c0450723c */ /* 0x048ff0000004183c */
[----:B------:R-:W-:Y:S01]  /*11d90*/  HMMA.16816.F32.BF16 R72, R4, R14, R52 ;  /* 0x0000000e0448723c */ /* 0x000fe20000041834 */
[----:B------:R-:W3:Y:S01]  /*11da0*/  LDSM.16.MT88.4 R12, [R196+0x4800] ;  /* 0x00480000c40c783b */ /* 0x000ee20000004200 */
[----:B--2---:R-:W-:-:S04]  /*11db0*/  FFMA.FTZ R3, R112, c[0x0][0x2d0], -R2 ;  /* 0x0000b40070037a23 */ /* 0x004fc80000010802 */
[----:B------:R2:W-:Y:S02]  /*11dc0*/  MUFU.EX2 R156, R3 ;  /* 0x00000003009c7308 */ /* 0x0005e40000000800 */
[C---:B----4-:R-:W-:Y:S08]  /*11dd0*/  HMMA.16816.F32.BF16 R68, R4.reuse, R8, R44 ;  /* 0x000000080444723c */ /* 0x050ff0000004182c */
[----:B------:R-:W-:Y:S01]  /*11de0*/  HMMA.16816.F32.BF16 R64, R4, R10, R36 ;  /* 0x0000000a0440723c */ /* 0x000fe20000041824 */
[----:B------:R-:W4:Y:S01]  /*11df0*/  LDSM.16.MT88.4 R8, [R197+0x4800] ;  /* 0x00480000c508783b */ /* 0x000f220000004200 */
[----:B--2---:R-:W-:-:S06]  /*11e00*/  FFMA.FTZ R3, R118, c[0x0][0x2d0], -R2 ;  /* 0x0000b40076037a23 */ /* 0x004fcc0000010802 */
[C---:B------:R-:W-:Y:S01]  /*11e10*/  HMMA.16816.F32.BF16 R120, R4.reuse, R24, R120 ;  /* 0x000000180478723c */ /* 0x040fe20000041878 */
[----:B------:R-:W-:Y:S01]  /*11e20*/  LDSM.16.MT88.4 R24, [R195+0x1800] ;  /* 0x00180000c318783b */ /* 0x000fe20000004200 */
[----:B------:R2:W-:Y:S06]  /*11e30*/  MUFU.EX2 R155, R3 ;  /* 0x00000003009b7308 */ /* 0x0005ec0000000800 */
[C---:B-1----:R-:W-:Y:S08]  /*11e40*/  HMMA.16816.F32.BF16 R60, R4.reuse, R16, R40 ;  /* 0x00000010043c723c */ /* 0x042ff00000041828 */
[----:B------:R-:W-:Y:S01]  /*11e50*/  HMMA.16816.F32.BF16 R44, R4, R18, R32 ;  /* 0x00000012042c723c */ /* 0x000fe20000041820 */
[----:B------:R-:W1:Y:S01]  /*11e60*/  LDSM.16.MT88.4 R16, [R196+0x1800] ;  /* 0x00180000c410783b */ /* 0x000e620000004200 */
[----:B--2---:R-:W-:-:S04]  /*11e70*/  FFMA.FTZ R3, R119, c[0x0][0x2d0], -R0 ;  /* 0x0000b40077037a23 */ /* 0x004fc80000010800 */
[----:B------:R2:W-:Y:S02]  /*11e80*/  MUFU.EX2 R154, R3 ;  /* 0x00000003009a7308 */ /* 0x0005e40000000800 */
[C---:B---3--:R-:W-:Y:S08]  /*11e90*/  HMMA.16816.F32.BF16 R32, R4.reuse, R12, R28 ;  /* 0x0000000c0420723c */ /* 0x048ff0000004181c */
[----:B------:R-:W-:Y:S01]  /*11ea0*/  HMMA.16816.F32.BF16 R36, R4, R14, R48 ;  /* 0x0000000e0424723c */ /* 0x000fe20000041830 */
[----:B------:R-:W3:Y:S01]  /*11eb0*/  LDSM.16.MT88.4 R12, [R198+0x1800] ;  /* 0x00180000c60c783b */ /* 0x000ee20000004200 */
[----:B--2---:R-:W-:-:S06]  /*11ec0*/  FFMA.FTZ R3, R126, c[0x0][0x2d0], -R0 ;  /* 0x0000b4007e037a23 */ /* 0x004fcc0000010800 */
[C---:B----4-:R-:W-:Y:S01]  /*11ed0*/  HMMA.16816.F32.BF16 R52, R4.reuse, R8, R100 ;  /* 0x000000080434723c */ /* 0x050fe20000041864 */
[----:B------:R-:W-:Y:S01]  /*11ee0*/  LDSM.16.MT88.4 R100, [R196+0x6800] ;  /* 0x00680000c464783b */ /* 0x000fe20000004200 */
[----:B------:R2:W4:Y:S06]  /*11ef0*/  MUFU.EX2 R152, R3 ;  /* 0x0000000300987308 */ /* 0x00052c0000000800 */
[C---:B------:R-:W-:Y:S01]  /*11f00*/  HMMA.16816.F32.BF16 R48, R4.reuse, R10, R88 ;  /* 0x0000000a0430723c */ /* 0x040fe20000041858 */
[----:B------:R-:W1:Y:S07]  /*11f10*/  LDSM.16.MT88.4 R8, [R197+0x1800] ;  /* 0x00180000c508783b */ /* 0x000e6e0000004200 */
[----:B------:R-:W-:Y:S01]  /*11f20*/  HMMA.16816.F32.BF16 R28, R4, R20, R56 ;  /* 0x00000014041c723c */ /* 0x000fe20000041838 */
[----:B--2---:R-:W-:-:S04]  /*11f30*/  FFMA.FTZ R3, R124, c[0x0][0x2d0], -R0 ;  /* 0x0000b4007c037a23 */ /* 0x004fc80000010800 */
[----:B------:R2:W-:Y:S03]  /*11f40*/  MUFU.EX2 R153, R3 ;  /* 0x0000000300997308 */ /* 0x0005e60000000800 */
[----:B------:R-:W-:Y:S01]  /*11f50*/  HMMA.16816.F32.BF16 R40, R4, R22, R76 ;  /* 0x000000160428723c */ /* 0x000fe2000004184c */
[----:B------:R-:W-:Y:S06]  /*11f60*/  LDSM.16.MT88.4 R20, [R198+0x5000] ;  /* 0x00500000c614783b */ /* 0x000fec0000004200 */
[----:B-----5:R-:W-:-:S02]  /*11f70*/  F2FP.BF16.PACK_AB R4, R158, R157 ;  /* 0x0000009d9e04723e */ /* 0x020fc400000010ff */
        /* <DEDUP_REMOVED lines=11> */
[C---:B---3--:R-:W-:Y:S01]  /*12030*/  HMMA.16816.F32.BF16 R80, R4.reuse, R12, R80 ;  /* 0x0000000c0450723c */ /* 0x048fe20000041850 */
[----:B------:R2:W3:Y:S07]  /*12040*/  MUFU.EX2 R150, R3 ;  /* 0x0000000300967308 */ /* 0x0004ee0000000800 */
[C---:B------:R-:W-:Y:S01]  /*12050*/  HMMA.16816.F32.BF16 R76, R4.reuse, R14, R72 ;  /* 0x0000000e044c723c */ /* 0x040fe20000041848 */
[----:B------:R-:W4:Y:S07]  /*12060*/  LDSM.16.MT88.4 R12, [R196+0x5000] ;  /* 0x00500000c40c783b */ /* 0x000f2e0000004200 */
[----:B------:R-:W-:Y:S01]  /*12070*/  HMMA.16816.F32.BF16 R72, R4, R8, R68 ;  /* 0x000000080448723c */ /* 0x000fe20000041844 */
[----:B--2---:R-:W-:-:S02]  /*12080*/  FFMA.FTZ R3, R127, c[0x0][0x2d0], -R2 ;  /* 0x0000b4007f037a23 */ /* 0x004fc40000010802 */
[----:B------:R-:W-:Y:S02]  /*12090*/  LDSM.16.MT88.4 R124, [R195+0x3000] ;  /* 0x00300000c37c783b */ /* 0x000fe40000004200 */
[----:B------:R2:W-:Y:S03]  /*120a0*/  MUFU.EX2 R147, R3 ;  /* 0x0000000300937308 */ /* 0x0005e60000000800 */
[C---:B------:R-:W-:Y:S01]  /*120b0*/  HMMA.16816.F32.BF16 R68, R4.reuse, R10, R64 ;  /* 0x0000000a0444723c */ /* 0x040fe20000041840 */
[----:B------:R-:W5:Y:S07]  /*120c0*/  LDSM.16.MT88.4 R8, [R197+0x5000] ;  /* 0x00500000c508783b */ /* 0x000f6e0000004200 */
[----:B------:R-:W-:Y:S01]  /*120d0*/  HMMA.16816.F32.BF16 R120, R4, R24, R120 ;  /* 0x000000180478723c */ /* 0x000fe20000041878 */
[----:B--2---:R-:W-:-:S07]  /*120e0*/  FFMA.FTZ R3, R130, c[0x0][0x2d0], -R2 ;  /* 0x0000b40082037a23 */ /* 0x004fce0000010802 */
[C---:B-1----:R-:W-:Y:S01]  /*120f0*/  HMMA.16816.F32.BF16 R64, R4.reuse, R16, R60 ;  /* 0x000000100440723c */ /* 0x042fe2000004183c */
[----:B------:R1:W-:Y:S07]  /*12100*/  MUFU.EX2 R149, R3 ;  /* 0x0000000300957308 */ /* 0x0003ee0000000800 */
[C---:B------:R-:W-:Y:S01]  /*12110*/  HMMA.16816.F32.BF16 R60, R4.reuse, R18, R44 ;  /* 0x00000012043c723c */ /* 0x040fe2000004182c */
[----:B------:R-:W2:Y:S07]  /*12120*/  LDSM.16.MT88.4 R16, [R196+0x2000] ;  /* 0x00200000c410783b */ /* 0x000eae0000004200 */
[----:B----4-:R-:W-:Y:S01]  /*12130*/  HMMA.16816.F32.BF16 R56, R4, R12, R32 ;  /* 0x0000000c0438723c */ /* 0x010fe20000041820 */
[----:B-1----:R-:W-:-:S04]  /*12140*/  FFMA.FTZ R3, R140, c[0x0][0x2d0], -R0 ;  /* 0x0000b4008c037a23 */ /* 0x002fc80000010800 */
[----:B------:R1:W-:Y:S03]  /*12150*/  MUFU.EX2 R145, R3 ;  /* 0x0000000300917308 */ /* 0x0003e60000000800 */
[C---:B------:R-:W-:Y:S01]  /*12160*/  HMMA.16816.F32.BF16 R44, R4.reuse, R14, R36 ;  /* 0x0000000e042c723c */ /* 0x040fe20000041824 */
[----:B------:R-:W4:Y:S07]  /*12170*/  LDSM.16.MT88.4 R12, [R198+0x2000] ;  /* 0x00200000c60c783b */ /* 0x000f2e0000004200 */
[----:B------:R-:W-:Y:S01]  /*12180*/  HMMA.16816.F32.BF16 R32, R4, R20, R28 ;  /* 0x000000140420723c */ /* 0x000fe2000004181c */
[----:B-1----:R-:W-:-:S07]  /*12190*/  FFMA.FTZ R3, R142, c[0x0][0x2d0], -R0 ;  /* 0x0000b4008e037a23 */ /* 0x002fce0000010800 */
[C---:B------:R-:W-:Y:S01]  /*121a0*/  HMMA.16816.F32.BF16 R36, R4.reuse, R22, R40 ;  /* 0x000000160424723c */ /* 0x040fe20000041828 */
[----:B------:R-:W-:Y:S01]  /*121b0*/  LDSM.16.MT88.4 R20, [R198+0x5800] ;  /* 0x00580000c614783b */ /* 0x000fe20000004200 */
[----:B------:R1:W1:Y:S06]  /*121c0*/  MUFU.EX2 R143, R3 ;  /* 0x00000003008f7308 */ /* 0x00026c0000000800 */
[C---:B-----5:R-:W-:Y:S08]  /*121d0*/  HMMA.16816.F32.BF16 R40, R4.reuse, R8, R52 ;  /* 0x000000080428723c */ /* 0x060ff00000041834 */
[----:B------:R-:W-:Y:S01]  /*121e0*/  HMMA.16816.F32.BF16 R28, R4, R10, R48 ;  /* 0x0000000a041c723c */ /* 0x000fe20000041830 */
[----:B------:R-:W5:Y:S01]  /*121f0*/  LDSM.16.MT88.4 R8, [R197+0x2000] ;  /* 0x00200000c508783b */ /* 0x000f620000004200 */
[----:B-1----:R-:W-:-:S04]  /*12200*/  FFMA.FTZ R3, R131, c[0x0][0x2d0], -R0 ;  /* 0x0000b40083037a23 */ /* 0x002fc80000010800 */
[----:B------:R1:W-:Y:S02]  /*12210*/  MUFU.EX2 R146, R3 ;  /* 0x0000000300927308 */ /* 0x0003e40000000800 */
[----:B------:R-:W-:Y:S01]  /*12220*/  HMMA.16816.F32.BF16 R96, R4, R26, R96 ;  /* 0x0000001a0460723c */ /* 0x000fe20000041860 */
[----:B------:R-:W2:Y:S06]  /*12230*/  LDSM.16.MT88.4 R24, [R195+0x2000] ;  /* 0x00200000c318783b */ /* 0x000eac0000004200 */
[----:B---3--:R-:W-:Y:S02]  /*12240*/  F2FP.BF16.PACK_AB R4, R150, R148 ;  /* 0x000000949604723e */ /* 0x008fe400000010ff */
[----:B------:R-:W-:-:S02]  /*12250*/  F2FP.BF16.PACK_AB R5, R143, R145 ;  /* 0x000000918f05723e */ /* 0x000fc400000010ff */
        /* <DEDUP_REMOVED lines=16> */
[----:B-----5:R-:W-:Y:S01]  /*12360*/  HMMA.16816.F32.BF16 R72, R4, R8, R72 ;  /* 0x000000080448723c */ /* 0x020fe20000041848 */
[----:B-1----:R-:W-:-:S02]  /*12370*/  FFMA.FTZ R3, R161, c[0x0][0x2d0], -R2 ;  /* 0x0000b400a1037a23 */ /* 0x002fc40000010802 */
[----:B------:R-:W-:Y:S02]  /*12380*/  IMAD.MOV.U32 R161, RZ, RZ, c[0x0][0x2c4] ;  /* 0x0000b100ffa17624 */ /* 0x000fe400078e00ff */
[----:B------:R1:W-:Y:S03]  /*12390*/  MUFU.EX2 R141, R3 ;  /* 0x00000003008d7308 */ /* 0x0003e60000000800 */
[----:B------:R-:W-:Y:S01]  /*123a0*/  HMMA.16816.F32.BF16 R52, R4, R10, R68 ;  /* 0x0000000a0434723c */ /* 0x000fe20000041844 */
[----:B------:R-:W5:Y:S01]  /*123b0*/  LDSM.16.MT88.4 R8, [R197+0x5800] ;  /* 0x00580000c508783b */ /* 0x000f620000004200 */
[----:B------:R-:W-:-:S06]  /*123c0*/  ISETP.NE.AND P4, PT, R161, 0x1, PT ;  /* 0x00000001a100780c */ /* 0x000fcc0003f85270 */
[----:B------:R-:W-:Y:S01]  /*123d0*/  HMMA.16816.F32.BF16 R120, R4, R24, R120 ;  /* 0x000000180478723c */ /* 0x000fe20000041878 */
[----:B-1----:R-:W-:-:S07]  /*123e0*/  FFMA.FTZ R3, R164, c[0x0][0x2d0], -R2 ;  /* 0x0000b400a4037a23 */ /* 0x002fce0000010802 */
[C---:B--2---:R-:W-:Y:S01]  /*123f0*/  HMMA.16816.F32.BF16 R64, R4.reuse, R16, R64 ;  /* 0x000000100440723c */ /* 0x044fe20000041840 */
[----:B------:R1:W-:Y:S07]  /*12400*/  MUFU.EX2 R140, R3 ;  /* 0x00000003008c7308 */ /* 0x0003ee0000000800 */
[C---:B------:R-:W-:Y:S01]  /*12410*/  HMMA.16816.F32.BF16 R60, R4.reuse, R18, R60 ;  /* 0x00000012043c723c */ /* 0x040fe2000004183c */
[----:B------:R-:W2:Y:S07]  /*12420*/  LDSM.16.MT88.4 R16, [R195+0x2800] ;  /* 0x00280000c310783b */ /* 0x000eae0000004200 */
[----:B------:R-:W-:Y:S01]  /*12430*/  HMMA.16816.F32.BF16 R24, R4, R26, R96 ;  /* 0x0000001a0418723c */ /* 0x000fe20000041860 */
[----:B-1----:R-:W-:-:S04]  /*12440*/  FFMA.FTZ R3, R163, c[0x0][0x2d0], -R0 ;  /* 0x0000b400a3037a23 */ /* 0x002fc80000010800 */
[----:B------:R1:W-:Y:S03]  /*12450*/  MUFU.EX2 R118, R3 ;  /* 0x0000000300767308 */ /* 0x0003e60000000800 */
[C---:B----4-:R-:W-:Y:S08]  /*12460*/  HMMA.16816.F32.BF16 R96, R4.reuse, R12, R56 ;  /* 0x0000000c0460723c */ /* 0x050ff00000041838 */
[----:B------:R-:W-:Y:S01]  /*12470*/  HMMA.16816.F32.BF16 R48, R4, R14, R44 ;  /* 0x0000000e0430723c */ /* 0x000fe2000004182c */
[----:B------:R-:W4:Y:S01]  /*12480*/  LDSM.16.MT88.4 R12, [R198+0x2800] ;  /* 0x00280000c60c783b */ /* 0x000f220000004200 */
[----:B-1----:R-:W-:-:S06]  /*12490*/  FFMA.FTZ R3, R166, c[0x0][0x2d0], -R0 ;  /* 0x0000b400a6037a23 */ /* 0x002fcc0000010800 */
[C---:B------:R-:W-:Y:S01]  /*124a0*/  HMMA.16816.F32.BF16 R44, R4.reuse, R20, R32 ;  /* 0x00000014042c723c */ /* 0x040fe20000041820 */
[----:B------:R1:W1:Y:S07]  /*124b0*/  MUFU.EX2 R116, R3 ;  /* 0x0000000300747308 */ /* 0x00026e0000000800 */
[C---:B------:R-:W-:Y:S01]  /*124c0*/  HMMA.16816.F32.BF16 R36, R4.reuse, R22, R36 ;  /* 0x000000160424723c */ /* 0x040fe20000041824 */
[----:B------:R-:W2:Y:S07]  /*124d0*/  LDSM.16.MT88.4 R20, [R196+0x2800] ;  /* 0x00280000c414783b */ /* 0x000eae0000004200 */
[----:B-----5:R-:W-:Y:S01]  /*124e0*/  HMMA.16816.F32.BF16 R40, R4, R8, R40 ;  /* 0x000000080428723c */ /* 0x020fe20000041828 */
[----:B-1----:R-:W-:-:S04]  /*124f0*/  FFMA.FTZ R3, R162, c[0x0][0x2d0], -R0 ;  /* 0x0000b400a2037a23 */ /* 0x002fc80000010800 */
[----:B------:R1:W-:Y:S03]  /*12500*/  MUFU.EX2 R112, R3 ;  /* 0x0000000300707308 */ /* 0x0003e60000000800 */
[----:B------:R-:W-:Y:S01]  /*12510*/  HMMA.16816.F32.BF16 R28, R4, R10, R28 ;  /* 0x0000000a041c723c */ /* 0x000fe2000004181c */
[----:B------:R-:W5:Y:S06]  /*12520*/  LDSM.16.MT88.4 R8, [R197+0x2800] ;  /* 0x00280000c508783b */ /* 0x000f6c0000004200 */
[----:B---3--:R-:W-:-:S02]  /*12530*/  F2FP.BF16.PACK_AB R4, R142, R119 ;  /* 0x000000778e04723e */ /* 0x008fc400000010ff */
[----:B------:R-:W-:Y:S02]  /*12540*/  F2FP.BF16.PACK_AB R5, R116, R118 ;  /* 0x000000767405723e */ /* 0x000fe400000010ff */
[----:B------:R-:W-:Y:S01]  /*12550*/  F2FP.BF16.PACK_AB R6, R140, R141 ;  /* 0x0000008d8c06723e */ /* 0x000fe200000010ff */
[----:B-1----:R-:W-:-:S04]  /*12560*/  FFMA.FTZ R3, R165, c[0x0][0x2d0], -R0 ;  /* 0x0000b400a5037a23 */ /* 0x002fc80000010800 */
[----:B------:R-:W1:Y:S02]  /*12570*/  MUFU.EX2 R117, R3 ;  /* 0x0000000300757308 */ /* 0x000e640000000800 */
[----:B-1----:R-:W-:Y:S01]  /*12580*/  F2FP.BF16.PACK_AB R7, R117, R112 ;  /* 0x000000707507723e */ /* 0x002fe200000010ff */
[----:B------:R-:W-:-:S06]  /*12590*/  FFMA.FTZ R3, R226, c[0x0][0x2d0], -R2 ;  /* 0x0000b400e2037a23 */ /* 0x000fcc0000010802 */
[C---:B--2---:R-:W-:Y:S08]  /*125a0*/  HMMA.16816.F32.BF16 R120, R4.reuse, R16, R120 ;  /* 0x000000100478723c */ /* 0x044ff00000041878 */
[C---:B------:R-:W-:Y:S01]  /*125b0*/  HMMA.16816.F32.BF16 R24, R4.reuse, R18, R24 ;  /* 0x000000120418723c */ /* 0x040fe20000041818 */
[----:B------:R-:W1:Y:S07]  /*125c0*/  LDSM.16.MT88.4 R16, [R195+0x6000] ;  /* 0x00600000c310783b */ /* 0x000e6e0000004200 */
[C---:B----4-:R-:W-:Y:S08]  /*125d0*/  HMMA.16816.F32.BF16 R76, R4.reuse, R12, R84 ;  /* 0x0000000c044c723c */ /* 0x050ff00000041854 */
[C---:B------:R-:W-:Y:S01]  /*125e0*/  HMMA.16816.F32.BF16 R56, R4.reuse, R14, R80 ;  /* 0x0000000e0438723c */ /* 0x040fe20000041850 */
[----:B------:R-:W2:Y:S04]  /*125f0*/  LDSM.16.MT88.4 R12, [R196+0x6000] ;  /* 0x00600000c40c783b */ /* 0x000ea80000004200 */
[----:B------:R-:W-:Y:S03]  /*12600*/  LDSM.16.MT88.4 R80, [R198+0x3000] ;  /* 0x00300000c650783b */ /* 0x000fe60000004200 */
[C---:B------:R-:W-:Y:S08]  /*12610*/  HMMA.16816.F32.BF16 R32, R4.reuse, R22, R92 ;  /* 0x000000160420723c */ /* 0x040ff0000004185c */
[C---:B-----5:R-:W-:Y:S01]  /*12620*/  HMMA.16816.F32.BF16 R92, R4.reuse, R10, R52 ;  /* 0x0000000a045c723c */ /* 0x060fe20000041834 */
[----:B------:R3:W-:Y:S07]  /*12630*/  MUFU.EX2 R53, R3 ;  /* 0x0000000300357308 */ /* 0x0007ee0000000800 */
[C---:B------:R-:W-:Y:S01]  /*12640*/  HMMA.16816.F32.BF16 R68, R4.reuse, R20, R88 ;  /* 0x000000140444723c */ /* 0x040fe20000041858 */
[----:B------:R-:W4:Y:S04]  /*12650*/  LDSM.16.MT88.4 R20, [R198+0x6000] ;  /* 0x00600000c614783b */ /* 0x000f280000004200 */
[----:B------:R-:W-:Y:S03]  /*12660*/  LDSM.16.MT88.4 R88, [R197+0x3000] ;  /* 0x00300000c558783b */ /* 0x000fe60000004200 */
[----:B-1----:R-:W-:Y:S01]  /*12670*/  HMMA.16816.F32.BF16 R104, R4, R16, R64 ;  /* 0x000000100468723c */ /* 0x002fe20000041840 */
[----:B---3--:R-:W-:-:S04]  /*12680*/  FFMA.FTZ R3, R225, c[0x0][0x2d0], -R2 ;  /* 0x0000b400e1037a23 */ /* 0x008fc80000010802 */
[----:B------:R1:W3:Y:S03]  /*12690*/  MUFU.EX2 R52, R3 ;  /* 0x0000000300347308 */ /* 0x0002e60000000800 */
[C---:B------:R-:W-:Y:S08]  /*126a0*/  HMMA.16816.F32.BF16 R60, R4.reuse, R18, R60 ;  /* 0x00000012043c723c */ /* 0x040ff0000004183c */
[----:B--2---:R-:W-:Y:S01]  /*126b0*/  HMMA.16816.F32.BF16 R48, R4, R14, R48 ;  /* 0x0000000e0430723c */ /* 0x004fe20000041830 */
[--C-:B-1----:R-:W-:Y:S01]  /*126c0*/  FFMA.FTZ R3, R224, c[0x0][0x2d0], -R2.reuse ;  /* 0x0000b400e0037a23 */ /* 0x102fe20000010802 */
[----:B---3--:R-:W-:Y:S01]  /*126d0*/  F2FP.BF16.PACK_AB R64, R52, R53 ;  /* 0x000000353440723e */ /* 0x008fe200000010ff */
[----:B------:R-:W-:-:S05]  /*126e0*/  FFMA.FTZ R2, R228, c[0x0][0x2d0], -R2 ;  /* 0x0000b400e4027a23 */ /* 0x000fca0000010802 */
[C---:B------:R-:W-:Y:S01]  /*126f0*/  HMMA.16816.F32.BF16 R128, R4.reuse, R12, R96 ;  /* 0x0000000c0480723c */ /* 0x040fe20000041860 */
[----:B------:R-:W-:Y:S01]  /*12700*/  MUFU.EX2 R18, R3 ;  /* 0x0000000300127308 */ /* 0x000fe20000000800 */
[----:B------:R-:W-:Y:S06]  /*12710*/  LDSM.16.MT88.4 R96, [R195+0x6800] ;  /* 0x00680000c360783b */ /* 0x000fec0000004200 */
[C---:B------:R-:W-:Y:S01]  /*12720*/  HMMA.16816.F32.BF16 R84, R4.reuse, R8, R72 ;  /* 0x000000080454723c */ /* 0x040fe20000041848 */
[----:B------:R1:W2:Y:S01]  /*12730*/  MUFU.EX2 R17, R2 ;  /* 0x0000000200117308 */ /* 0x0002a20000000800 */
[----:B------:R-:W3:Y:S04]  /*12740*/  LDSM.16.MT88.4 R8, [R197+0x6000] ;  /* 0x00600000c508783b */ /* 0x000ee80000004200 */
[----:B------:R-:W5:Y:S02]  /*12750*/  LDSM.16.MT88.4 R72, [R196+0x3000] ;  /* 0x00300000c448783b */ /* 0x000f640000004200 */
[C---:B----4-:R-:W-:Y:S08]  /*12760*/  HMMA.16816.F32.BF16 R44, R4.reuse, R20, R44 ;  /* 0x00000014042c723c */ /* 0x050ff0000004182c */
[----:B------:R-:W-:Y:S01]  /*12770*/  HMMA.16816.F32.BF16 R36, R4, R22, R36 ;  /* 0x000000160424723c */ /* 0x000fe20000041824 */
[----:B-1----:R-:W-:Y:S01]  /*12780*/  FFMA.FTZ R2, R227, c[0x0][0x2d0], -R0 ;  /* 0x0000b400e3027a23 */ /* 0x002fe20000010800 */
[----:B--2---:R-:W-:-:S03]  /*12790*/  F2FP.BF16.PACK_AB R66, R17, R18 ;  /* 0x000000121142723e */ /* 0x004fc600000010ff */
[----:B------:R1:W-:Y:S02]  /*127a0*/  MUFU.EX2 R16, R2 ;  /* 0x0000000200107308 */ /* 0x0003e40000000800 */
[----:B-1----:R-:W-:-:S06]  /*127b0*/  FFMA.FTZ R2, R229, c[0x0][0x2d0], -R0 ;  /* 0x0000b400e5027a23 */ /* 0x002fcc0000010800 */
[----:B------:R1:W2:Y:S01]  /*127c0*/  MUFU.EX2 R14, R2 ;  /* 0x00000002000e7308 */ /* 0x0002a20000000800 */
[C---:B---3--:R-:W-:Y:S08]  /*127d0*/  HMMA.16816.F32.BF16 R40, R4.reuse, R8, R40 ;  /* 0x000000080428723c */ /* 0x048ff00000041828 */
[----:B------:R-:W-:Y:S01]  /*127e0*/  HMMA.16816.F32.BF16 R28, R4, R10, R28 ;  /* 0x0000000a041c723c */ /* 0x000fe2000004181c */
[----:B------:R-:W3:Y:S01]  /*127f0*/  LDSM.16.MT88.4 R8, [R197+0x6800] ;  /* 0x00680000c508783b */ /* 0x000ee20000004200 */
[--C-:B-1----:R-:W-:Y:S01]  /*12800*/  FFMA.FTZ R2, R231, c[0x0][0x2d0], -R0.reuse ;  /* 0x0000b400e7027a23 */ /* 0x102fe20000010800 */
[----:B--2---:R-:W-:Y:S01]  /*12810*/  F2FP.BF16.PACK_AB R65, R14, R16 ;  /* 0x000000100e41723e */ /* 0x004fe200000010ff */
[----:B------:R-:W-:-:S02]  /*12820*/  FFMA.FTZ R0, R230, c[0x0][0x2d0], -R0 ;  /* 0x0000b400e6007a23 */ /* 0x000fc40000010800 */
[----:B------:R1:W-:Y:S01]  /*12830*/  MUFU.EX2 R13, R2 ;  /* 0x00000002000d7308 */ /* 0x0003e20000000800 */
[----:B------:R-:W-:-:S07]  /*12840*/  @P4 IMAD.HI.U32 R4, R251, c[0x0][0x2c8], RZ ;  /* 0x0000b200fb044a27 */ /* 0x000fce00078e00ff */
[----:B------:R2:W4:Y:S01]  /*12850*/  MUFU.EX2 R12, R0 ;  /* 0x00000000000c7308 */ /* 0x0005220000000800 */
[----:B-1----:R-:W-:-:S04]  /*12860*/  FADD.FTZ R2, R247, R246 ;  /* 0x000000f6f7027221 */ /* 0x002fc80000010000 */
        /* <DEDUP_REMOVED lines=23> */
[----:B------:R-:W-:Y:S01]  /*129e0*/  FADD.FTZ R2, R217, R2 ;  /* 0x00000002d9027221 */ /* 0x000fe20000010000 */
[----:B------:R-:W-:Y:S01]  /*129f0*/  IADD3 R217, R250, -0x2, RZ ;  /* 0xfffffffefad97810 */ /* 0x000fe20007ffe0ff */
[----:B------:R-:W-:Y:S02]  /*12a00*/  FADD.FTZ R0, R220, R0 ;  /* 0x00000000dc007221 */ /* 0x000fe40000010000 */
[----:B------:R-:W-:Y:S01]  /*12a10*/  FADD.FTZ R2, R214, R2 ;  /* 0x00000002d6027221 */ /* 0x000fe20000010000 */
[----:B-----5:R-:W-:Y:S01]  /*12a20*/  HMMA.16816.F32.BF16 R68, R64, R72, R68 ;  /* 0x000000484044723c */ /* 0x020fe20000041844 */
        /* <DEDUP_REMOVED lines=52> */
[C---:B---3--:R-:W-:Y:S02]  /*12d70*/  HMMA.16816.F32.BF16 R60, R64.reuse, R8, R40 ;  /* 0x00000008403c723c */ /* 0x048fe40000041828 */
[----:B------:R1:W-:Y:S06]  /*12d80*/  STL [R1+0x20], R3 ;  /* 0x0000200301007387 */ /* 0x0003ec0000100800 */
[----:B------:R-:W-:Y:S01]  /*12d90*/  HMMA.16816.F32.BF16 R64, R64, R10, R28 ;  /* 0x0000000a4040723c */ /* 0x000fe2000004181c */
[----:B------:R-:W-:Y:S07]  /*12da0*/  @!P0 BRA `(.L_x_2569) ;  /* 0x00003c1000008947 */ /* 0x000fee0003800000 */
[----:B-1----:R-:W-:Y:S01]  /*12db0*/  IMAD.IADD R0, R249, 0x1, R251 ;  /* 0x00000001f9007824 */ /* 0x002fe200078e02fb */
[----:B------:R-:W-:Y:S01]  /*12dc0*/  MOV R3, R115 ;  /* 0x0000007300037202 */ /* 0x000fe20000000f00 */
[----:B------:R-:W-:Y:S01]  /*12dd0*/  IMAD.MOV.U32 R116, RZ, RZ, R114 ;  /* 0x000000ffff747224 */ /* 0x000fe200078e0072 */
[----:B------:R-:W-:-:S02]  /*12de0*/  MOV R214, R217 ;  /* 0x000000d900d67202 */ /* 0x000fc40000000f00 */
[----:B------:R1:W-:Y:S02]  /*12df0*/  STL [R1+0x2c], R0 ;  /* 0x00002c0001007387 */ /* 0x0003e40000100800 */
[----:B-1----:R-:W-:-:S05]  /*12e00*/  @P4 IMAD.HI.U32 R0, R0, c[0x0][0x2c8], RZ ;  /* 0x0000b20000004a27 */ /* 0x002fca00078e00ff */
[----:B------:R-:W-:-:S05]  /*12e10*/  @P4 SHF.R.U32.HI R0, RZ, c[0x0][0x2cc], R0 ;  /* 0x0000b300ff004a19 */ /* 0x000fca0000011600 */
[----:B------:R1:W-:Y:S02]  /*12e20*/  @P4 STL [R1+0x34], R0 ;  /* 0x0000340001004387 */ /* 0x0003e40000100800 */
.L_x_2574:
        /* <DEDUP_REMOVED lines=80> */
.L_x_2571:
[----:B-1-34-:R-:W-:Y:S05]  /*13330*/  BSYNC B0 ;  /* 0x0000000000007941 */ /* 0x01afea0003800000 */
.L_x_2570:
        /* <DEDUP_REMOVED lines=215> */
.L_x_2573:
[----:B------:R-:W-:Y:S05]  /*140b0*/  BSYNC B0 ;  /* 0x0000000000007941 */ /* 0x000fea0003800000 */
.L_x_2572:
        /* <DEDUP_REMOVED lines=114> */
[----:B------:R-:W-:Y:S02]  /*147e0*/  FSEL R163, R33, -INF , P2 ;  /* 0xff80000021a37808 */ /* 0x000fe40001000000 */
[----:B------:R-:W-:Y:S02]  /*147f0*/  ISETP.GT.AND P2, PT, R112, 0x41, PT ;  /* 0x000000417000780c */ /* 0x000fe40003f44270 */
        /* <DEDUP_REMOVED lines=68> */
[----:B------:R-:W-:Y:S02]  /*14c40*/  FSEL R248, R57, -INF , P0 ;  /* 0xff80000039f87808 */ /* 0x000fe40000000000 */
[----:B------:R-:W-:Y:S02]  /*14c50*/  FMNMX.FTZ R4, R232, R4, !PT ;  /* 0x00000004e8047209 */ /* 0x000fe40007810000 */
[----:B------:R-:W-:Y:S02]  /*14c60*/  FSEL R247, R56, -INF , P1 ;  /* 0xff80000038f77808 */ /* 0x000fe40000800000 */
[----:B------:R-:W-:Y:S02]  /*14c70*/  FMNMX.FTZ R4, R243, R4, !PT ;  /* 0x00000004f3047209 */ /* 0x000fe40007810000 */
[----:B--2---:R-:W-:Y:S02]  /*14c80*/  FMNMX.FTZ R0, R0, R2, !PT ;  /* 0x0000000200007209 */ /* 0x004fe40007810000 */
[----:B------:R-:W-:Y:S03]  /*14c90*/  FMNMX.FTZ R4, R244, R4, !PT ;  /* 0x00000004f4047209 */ /* 0x000fe60007810000 */
[----:B------:R-:W2:Y:S01]  /*14ca0*/  SHFL.BFLY PT, R2, R0, 0x1, 0x1f ;  /* 0x0c201f0000027f89 */ /* 0x000ea200000e0000 */
[----:B------:R-:W-:Y:S04]  /*14cb0*/  FMNMX.FTZ R4, R247, R4, !PT ;  /* 0x00000004f7047209 */ /* 0x000fe80007810000 */
[----:B------:R-:W-:Y:S05]  /*14cc0*/  FMNMX.FTZ R4, R248, R4, !PT ;  /* 0x00000004f8047209 */ /* 0x000fea0007810000 */
[----:B------:R-:W3:Y:S01]  /*14cd0*/  SHFL.BFLY PT, R5, R4, 0x2, 0x1f ;  /* 0x0c401f0004057f89 */ /* 0x000ee200000e0000 */
[----:B--2---:R-:W-:Y:S04]  /*14ce0*/  FMNMX.FTZ R112, R0, R2, !PT ;  /* 0x0000000200707209 */ /* 0x004fe80007810000 */
[C---:B------:R-:W-:Y:S01]  /*14cf0*/  FSETP.NEU.FTZ.AND P0, PT, R112.reuse, -INF , PT ;  /* 0xff8000007000780b */ /* 0x040fe20003f1d000 */
[----:B------:R-:W-:Y:S05]  /*14d00*/  FMUL.FTZ R0, R112, c[0x0][0x2d0] ;  /* 0x0000b40070007a20 */ /* 0x000fea0000410000 */
[----:B------:R-:W-:Y:S02]  /*14d10*/  FSEL R141, R0, RZ, P0 ;  /* 0x000000ff008d7208 */ /* 0x000fe40000000000 */
[----:B---3--:R-:W-:Y:S03]  /*14d20*/  FMNMX.FTZ R4, R4, R5, !PT ;  /* 0x0000000504047209 */ /* 0x008fe60007810000 */
[--C-:B------:R-:W-:Y:S02]  /*14d30*/  FFMA.FTZ R0, R6, c[0x0][0x2d0], -R141.reuse ;  /* 0x0000b40006007a23 */ /* 0x100fe4000001088d */
[----:B------:R-:W2:Y:S02]  /*14d40*/  SHFL.BFLY PT, R2, R4, 0x1, 0x1f ;  /* 0x0c201f0004027f89 */ /* 0x000ea400000e0000 */
        /* <DEDUP_REMOVED lines=19> */
[----:B--2---:R-:W-:Y:S01]  /*14e80*/  FFMA.FTZ R0, R8, c[0x0][0x2d0], -R140 ;  /* 0x0000b40008007a23 */ /* 0x004fe2000001088c */
[----:B---3--:R-:W-:Y:S07]  /*14e90*/  F2FP.BF16.PACK_AB R119, R223, R235 ;  /* 0x000000ebdf77723e */ /* 0x008fee00000010ff */
[----:B------:R2:W3:Y:S02]  /*14ea0*/  MUFU.EX2 R166, R0 ;  /* 0x0000000000a67308 */ /* 0x0004e40000000800 */
[----:B--2---:R-:W-:Y:S02]  /*14eb0*/  FSEL R0, R115, RZ, P1 ;  /* 0x000000ff73007208 */ /* 0x004fe40000800000 */
[----:B---3--:R-:W-:Y:S03]  /*14ec0*/  F2FP.BF16.PACK_AB R118, R226, R166 ;  /* 0x000000a6e276723e */ /* 0x008fe600000010ff */
[----:B------:R-:W-:Y:S04]  /*14ed0*/  FADD.FTZ R0, -R0, R3 ;  /* 0x0000000300007221 */ /* 0x000fe80000010100 */
[----:B------:R-:W-:Y:S04]  /*14ee0*/  FMUL.FTZ R0, R0, c[0x0][0x2d0] ;  /* 0x0000b40000007a20 */ /* 0x000fe80000410000 */
[----:B------:R2:W3:Y:S02]  /*14ef0*/  MUFU.EX2 R3, R0 ;  /* 0x0000000000037308 */ /* 0x0004e40000000800 */
[----:B--2---:R-:W-:Y:S01]  /*14f00*/  FADD.FTZ R0, -R2, R116 ;  /* 0x0000007402007221 */ /* 0x004fe20000010100 */
[----:B------:R-:W-:Y:S01]  /*14f10*/  F2FP.BF16.PACK_AB R116, R251, R252 ;  /* 0x000000fcfb74723e */ /* 0x000fe200000010ff */
[--C-:B------:R-:W-:Y:S02]  /*14f20*/  FFMA.FTZ R2, R142, c[0x0][0x2d0], -R140.reuse ;  /* 0x0000b4008e027a23 */ /* 0x100fe4000001088c */
[----:B------:R-:W-:Y:S04]  /*14f30*/  FMUL.FTZ R0, R0, c[0x0][0x2d0] ;  /* 0x0000b40000007a20 */ /* 0x000fe80000410000 */
[----:B------:R2:W-:Y:S01]  /*14f40*/  MUFU.EX2 R246, R2 ;  /* 0x0000000200f67308 */ /* 0x0005e20000000800 */
[C---:B---3--:R-:W-:Y:S02]  /*14f50*/  FMUL.FTZ R4, R3.reuse, R120 ;  /* 0x0000007803047220 */ /* 0x048fe40000410000 */
        /* <DEDUP_REMOVED lines=9> */
[----:B------:R-:W-:Y:S02]  /*14ff0*/  IMAD.MOV.U32 R120, RZ, RZ, R231 ;  /* 0x000000ffff787224 */ /* 0x000fe400078e00e7 */
[C---:B------:R-:W-:Y:S02]  /*15000*/  FMUL.FTZ R32, R3.reuse, R88 ;  /* 0x0000005803207220 */ /* 0x040fe40000410000 */
[----:B------:R-:W-:Y:S02]  /*15010*/  FMUL.FTZ R33, R3, R89 ;  /* 0x0000005903217220 */ /* 0x000fe40000410000 */
[----:B--2---:R-:W-:Y:S02]  /*15020*/  FFMA.FTZ R2, R143, c[0x0][0x2d0], -R140 ;  /* 0x0000b4008f027a23 */ /* 0x004fe4000001088c */
[----:B------:R-:W-:Y:S02]  /*15030*/  IMAD.MOV.U32 R121, RZ, RZ, R228 ;  /* 0x000000ffff797224 */ /* 0x000fe400078e00e4 */
[----:B------:R2:W4:Y:S01]  /*15040*/  MUFU.EX2 R245, R2 ;  /* 0x0000000200f57308 */ /* 0x0005220000000800 */
[----:B------:R-:W-:Y:S02]  /*15050*/  IMAD.MOV.U32 R124, RZ, RZ, R166 ;  /* 0x000000ffff7c7224 */ /* 0x000fe400078e00a6 */
[C---:B------:R-:W-:Y:S02]  /*15060*/  FMUL.FTZ R40, R3.reuse, R96 ;  /* 0x0000006003287220 */ /* 0x040fe40000410000 */
[C---:B---3--:R-:W-:Y:S02]  /*15070*/  FMUL.FTZ R6, R0.reuse, R122 ;  /* 0x0000007a00067220 */ /* 0x048fe40000410000 */
[C---:B------:R-:W-:Y:S02]  /*15080*/  FMUL.FTZ R7, R0.reuse, R123 ;  /* 0x0000007b00077220 */ /* 0x040fe40000410000 */
[C---:B------:R-:W-:Y:S02]  /*15090*/  FMUL.FTZ R51, R0.reuse, R103 ;  /* 0x0000006700337220 */ /* 0x040fe40000410000 */
[----:B------:R-:W-:Y:S02]  /*150a0*/  IMAD.MOV.U32 R103, RZ, RZ, R235 ;  /* 0x000000ffff677224 */ /* 0x000fe400078e00eb */
[C---:B------:R-:W-:Y:S01]  /*150b0*/  FMUL.FTZ R10, R0.reuse, R126 ;  /* 0x0000007e000a7220 */ /* 0x040fe20000410000 */
[C---:B------:R-:W-:Y:S05]  /*150c0*/  HMMA.16816.F32.BF16 R4, R116.reuse, R12, R4 ;  /* 0x0000000c7404723c */ /* 0x040fea0000041804 */
[----:B------:R-:W-:Y:S02]  /*150d0*/  FMUL.FTZ R11, R0, R127 ;  /* 0x0000007f000b7220 */ /* 0x000fe40000410000 */
[C---:B------:R-:W-:Y:S02]  /*150e0*/  FMUL.FTZ R12, R3.reuse, R68 ;  /* 0x00000044030c7220 */ /* 0x040fe40000410000 */
[----:B------:R-:W-:Y:S03]  /*150f0*/  FMUL.FTZ R13, R3, R69 ;  /* 0x00000045030d7220 */ /* 0x000fe60000410000 */
[C---:B------:R-:W-:Y:S03]  /*15100*/  HMMA.16816.F32.BF16 R8, R116.reuse, R14, R8 ;  /* 0x0000000e7408723c */ /* 0x040fe60000041808 */
[--C-:B--2---:R-:W-:Y:S02]  /*15110*/  FFMA.FTZ R2, R144, c[0x0][0x2d0], -R141.reuse ;  /* 0x0000b40090027a23 */ /* 0x104fe4000001088d */
[C---:B------:R-:W-:Y:S02]  /*15120*/  FMUL.FTZ R18, R0.reuse, R74 ;  /* 0x0000004a00127220 */ /* 0x040fe40000410000 */
[----:B------:R2:W-:Y:S01]  /*15130*/  MUFU.EX2 R242, R2 ;  /* 0x0000000200f27308 */ /* 0x0005e20000000800 */
[C---:B------:R-:W-:Y:S04]  /*15140*/  FMUL.FTZ R14, R0.reuse, R70 ;  /* 0x00000046000e7220 */ /* 0x040fe80000410000 */
[C---:B------:R-:W-:Y:S02]  /*15150*/  FMUL.FTZ R15, R0.reuse, R71 ;  /* 0x00000047000f7220 */ /* 0x040fe40000410000 */
[----:B------:R-:W3:Y:S01]  /*15160*/  LDSM.16.MT88.4 R68, [R198+0x3800] ;  /* 0x00380000c644783b */ /* 0x000ee20000004200 */
[C---:B------:R-:W-:Y:S02]  /*15170*/  FMUL.FTZ R19, R0.reuse, R75 ;  /* 0x0000004b00137220 */ /* 0x040fe40000410000 */
[C---:B------:R-:W-:Y:S02]  /*15180*/  FMUL.FTZ R26, R0.reuse, R82 ;  /* 0x00000052001a7220 */ /* 0x040fe40000410000 */
[C---:B------:R-:W-:Y:S03]  /*15190*/  HMMA.16816.F32.BF16 R12, R116.reuse, R20, R12 ;  /* 0x00000014740c723c */ /* 0x040fe6000004180c */
[----:B------:R-:W3:Y:S01]  /*151a0*/  LDSM.16.MT88.4 R72, [R197+0x3800] ;  /* 0x00380000c548783b */ /* 0x000ee20000004200 */
[C---:B------:R-:W-:Y:S02]  /*151b0*/  FMUL.FTZ R27, R0.reuse, R83 ;  /* 0x00000053001b7220 */ /* 0x040fe40000410000 */
[C---:B------:R-:W-:Y:S02]  /*151c0*/  FMUL.FTZ R34, R0.reuse, R90 ;  /* 0x0000005a00227220 */ /* 0x040fe40000410000 */
[C---:B------:R-:W-:Y:S03]  /*151d0*/  HMMA.16816.F32.BF16 R16, R116.reuse, R22, R16 ;  /* 0x000000167410723c */ /* 0x040fe60000041810 */
[----:B------:R-:W-:Y:S01]  /*151e0*/  LDSM.16.MT88.4 R80, [R196+0x800] ;  /* 0x00080000c450783b */ /* 0x000fe20000004200 */
[----:B--2---:R-:W-:Y:S02]  /*151f0*/  FFMA.FTZ R2, R145, c[0x0][0x2d0], -R141 ;  /* 0x0000b40091027a23 */ /* 0x004fe4000001088d */
[C---:B------:R-:W-:Y:S02]  /*15200*/  FMUL.FTZ R20, R3.reuse, R76 ;  /* 0x0000004c03147220 */ /* 0x040fe40000410000 */
[----:B------:R2:W1:Y:S01]  /*15210*/  MUFU.EX2 R241, R2 ;  /* 0x0000000200f17308 */ /* 0x0004620000000800 */
[C---:B------:R-:W-:Y:S03]  /*15220*/  FMUL.FTZ R21, R3.reuse, R77 ;  /* 0x0000004d03157220 */ /* 0x040fe60000410000 */
[C---:B------:R-:W-:Y:S02]  /*15230*/  FMUL.FTZ R22, R0.reuse, R78 ;  /* 0x0000004e00167220 */ /* 0x040fe40000410000 */
[C---:B------:R-:W-:Y:S02]  /*15240*/  FMUL.FTZ R23, R0.reuse, R79 ;  /* 0x0000004f00177220 */ /* 0x040fe40000410000 */
[----:B------:R-:W1:Y:S01]  /*15250*/  LDSM.16.MT88.4 R76, [R195+0x800] ;  /* 0x00080000c34c783b */ /* 0x000e620000004200 */
[C---:B------:R-:W-:Y:S02]  /*15260*/  FMUL.FTZ R35, R0.reuse, R91 ;  /* 0x0000005b00237220 */ /* 0x040fe40000410000 */
[C---:B------:R-:W-:Y:S02]  /*15270*/  FMUL.FTZ R41, R3.reuse, R97 ;  /* 0x0000006103297220 */ /* 0x040fe40000410000 */
[C---:B------:R-:W-:Y:S03]  /*15280*/  HMMA.16816.F32.BF16 R20, R116.reuse, R28, R20 ;  /* 0x0000001c7414723c */ /* 0x040fe60000041814 */
[----:B------:R-:W-:Y:S01]  /*15290*/  LDSM.16.MT88.4 R88, [R197+0x800] ;  /* 0x00080000c558783b */ /* 0x000fe20000004200 */
[C---:B------:R-:W-:Y:S02]  /*152a0*/  FMUL.FTZ R42, R0.reuse, R98 ;  /* 0x00000062002a7220 */ /* 0x040fe40000410000 */
[----:B------:R-:W-:Y:S02]  /*152b0*/  FMUL.FTZ R43, R0, R99 ;  /* 0x00000063002b7220 */ /* 0x000fe40000410000 */
[C---:B------:R-:W-:Y:S03]  /*152c0*/  HMMA.16816.F32.BF16 R24, R116.reuse, R30, R24 ;  /* 0x0000001e7418723c */ /* 0x040fe60000041818 */
[----:B------:R-:W5:Y:S01]  /*152d0*/  LDL.LU R97, [R1+0x24] ;  /* 0x0000240001617983 */ /* 0x000f620000300800 */
[----:B--2---:R-:W-:Y:S02]  /*152e0*/  FFMA.FTZ R2, R146, c[0x0][0x2d0], -R140 ;  /* 0x0000b40092027a23 */ /* 0x004fe4000001088c */
[C---:B------:R-:W-:Y:S01]  /*152f0*/  FMUL.FTZ R28, R3.reuse, R84 ;  /* 0x00000054031c7220 */ /* 0x040fe20000410000 */
[----:B------:R-:W2:Y:S01]  /*15300*/  LDL.LU R96, [R1+0x20] ;  /* 0x0000200001607983 */ /* 0x000ea20000300800 */
[----:B------:R1:W-:Y:S01]  /*15310*/  MUFU.EX2 R240, R2 ;  /* 0x0000000200f07308 */ /* 0x0003e20000000800 */
[C---:B------:R-:W-:Y:S03]  /*15320*/  FMUL.FTZ R29, R3.reuse, R85 ;  /* 0x00000055031d7220 */ /* 0x040fe60000410000 */
[C---:B------:R-:W-:Y:S02]  /*15330*/  FMUL.FTZ R30, R0.reuse, R86 ;  /* 0x00000056001e7220 */ /* 0x040fe40000410000 */
[C---:B------:R-:W-:Y:S02]  /*15340*/  FMUL.FTZ R31, R0.reuse, R87 ;  /* 0x00000057001f7220 */ /* 0x040fe40000410000 */
[----:B------:R-:W3:Y:S01]  /*15350*/  LDSM.16.MT88.4 R84, [R198+0x800] ;  /* 0x00080000c654783b */ /* 0x000ee20000004200 */
[----:B------:R-:W-:Y:S02]  /*15360*/  IMAD.MOV.U32 R125, RZ, RZ, R58 ;  /* 0x000000ffff7d7224 */ /* 0x000fe400078e003a */
[C---:B------:R-:W-:Y:S02]  /*15370*/  FMUL.FTZ R57, R3.reuse, R109 ;  /* 0x0000006d03397220 */ /* 0x040fe40000410000 */
[C---:B------:R-:W-:Y:S03]  /*15380*/  HMMA.16816.F32.BF16 R28, R116.reuse, R36, R28 ;  /* 0x00000024741c723c */ /* 0x040fe6000004181c */
[C---:B------:R-:W-:Y:S02]  /*15390*/  FMUL.FTZ R58, R0.reuse, R110 ;  /* 0x0000006e003a7220 */ /* 0x040fe40000410000 */
[C---:B------:R-:W-:Y:S02]  /*153a0*/  FMUL.FTZ R59, R0.reuse, R111 ;  /* 0x0000006f003b7220 */ /* 0x040fe40000410000 */
[----:B------:R-:W-:Y:S01]  /*153b0*/  FMUL.FTZ R37, R3, R93 ;  /* 0x0000005d03257220 */ /* 0x000fe20000410000 */
[C---:B------:R-:W-:Y:S04]  /*153c0*/  HMMA.16816.F32.BF16 R32, R116.reuse, R38, R32 ;  /* 0x000000267420723c */ /* 0x040fe80000041820 */
[----:B-1----:R-:W-:Y:S02]  /*153d0*/  FFMA.FTZ R2, R147, c[0x0][0x2d0], -R140 ;  /* 0x0000b40093027a23 */ /* 0x002fe4000001088c */
[----:B------:R-:W-:Y:S02]  /*153e0*/  IMAD.MOV.U32 R122, RZ, RZ, R226 ;  /* 0x000000ffff7a7224 */ /* 0x000fe400078e00e2 */
[----:B------:R1:W-:Y:S01]  /*153f0*/  MUFU.EX2 R239, R2 ;  /* 0x0000000200ef7308 */ /* 0x0003e20000000800 */
[C---:B------:R-:W-:Y:S03]  /*15400*/  FMUL.FTZ R39, R0.reuse, R95 ;  /* 0x0000005f00277220 */ /* 0x040fe60000410000 */
[----:B------:R-:W-:Y:S02]  /*15410*/  FMUL.FTZ R38, R0, R94 ;  /* 0x0000005e00267220 */ /* 0x000fe40000410000 */
[C---:B------:R-:W-:Y:S02]  /*15420*/  FMUL.FTZ R36, R3.reuse, R92 ;  /* 0x0000005c03247220 */ /* 0x040fe40000410000 */
[----:B------:R-:W-:Y:S02]  /*15430*/  IMAD.MOV.U32 R123, RZ, RZ, R223 ;  /* 0x000000ffff7b7224 */ /* 0x000fe400078e00df */
[C---:B------:R-:W-:Y:S02]  /*15440*/  FMUL.FTZ R48, R3.reuse, R100 ;  /* 0x0000006403307220 */ /* 0x040fe40000410000 */
[----:B------:R-:W-:Y:S01]  /*15450*/  IMAD.MOV.U32 R100, RZ, RZ, R122 ;  /* 0x000000ffff647224 */ /* 0x000fe200078e007a */
[C---:B------:R-:W-:Y:S03]  /*15460*/  HMMA.16816.F32.BF16 R36, R116.reuse, R44, R36 ;  /* 0x0000002c7424723c */ /* 0x040fe60000041824 */
[C---:B------:R-:W-:Y:S02]  /*15470*/  FMUL.FTZ R49, R3.reuse, R101 ;  /* 0x0000006503317220 */ /* 0x040fe40000410000 */
[----:B------:R-:W-:Y:S02]  /*15480*/  IMAD.MOV.U32 R101, RZ, RZ, R123 ;  /* 0x000000ffff657224 */ /* 0x000fe400078e007b */
[C---:B------:R-:W-:Y:S01]  /*15490*/  FMUL.FTZ R45, R3.reuse, R129 ;  /* 0x00000081032d7220 */ /* 0x040fe20000410000 */
[C---:B------:R-:W-:Y:S04]  /*154a0*/  HMMA.16816.F32.BF16 R40, R116.reuse, R46, R40 ;  /* 0x0000002e7428723c */ /* 0x040fe80000041828 */
[--C-:B-1----:R-:W-:Y:S02]  /*154b0*/  FFMA.FTZ R2, R148, c[0x0][0x2d0], -R141.reuse ;  /* 0x0000b40094027a23 */ /* 0x102fe4000001088d */
[C---:B------:R-:W-:Y:S02]  /*154c0*/  FMUL.FTZ R44, R3.reuse, R128 ;  /* 0x00000080032c7220 */ /* 0x040fe40000410000 */
[----:B------:R1:W-:Y:S01]  /*154d0*/  MUFU.EX2 R235, R2 ;  /* 0x0000000200eb7308 */ /* 0x0003e20000000800 */
[C---:B------:R-:W-:Y:S03]  /*154e0*/  FMUL.FTZ R47, R0.reuse, R131 ;  /* 0x00000083002f7220 */ /* 0x040fe60000410000 */
[C---:B------:R-:W-:Y:S02]  /*154f0*/  FMUL.FTZ R46, R0.reuse, R130 ;  /* 0x00000082002e7220 */ /* 0x040fe40000410000 */
[C---:B------:R-:W-:Y:S02]  /*15500*/  FMUL.FTZ R50, R0.reuse, R102 ;  /* 0x0000006600327220 */ /* 0x040fe40000410000 */
[----:B------:R-:W-:Y:S02]  /*15510*/  IMAD.MOV.U32 R102, RZ, RZ, R124 ;  /* 0x000000ffff667224 */ /* 0x000fe400078e007c */
        /* <DEDUP_REMOVED lines=10> */
[C---:B------:R-:W-:Y:S02]  /*155c0*/  FMUL.FTZ R54, R0.reuse, R106 ;  /* 0x0000006a00367220 */ /* 0x040fe40000410000 */
[C---:B------:R-:W-:Y:S02]  /*155d0*/  FMUL.FTZ R63, R0.reuse, R63 ;  /* 0x0000003f003f7220 */ /* 0x040fe40000410000 */
[C---:B------:R-:W-:Y:S02]  /*155e0*/  FMUL.FTZ R64, R3.reuse, R64 ;  /* 0x0000004003407220 */ /* 0x040fe40000410000 */
[----:B------:R-:W-:Y:S01]  /*155f0*/  FMUL.FTZ R65, R3, R65 ;  /* 0x0000004103417220 */ /* 0x000fe20000410000 */
[C---:B---3--:R-:W-:Y:S03]  /*15600*/  HMMA.16816.F32.BF16 R52, R116.reuse, R68, R52 ;  /* 0x000000447434723c */ /* 0x048fe60000041834 */
[C---:B------:R-:W-:Y:S02]  /*15610*/  FMUL.FTZ R66, R0.reuse, R66 ;  /* 0x0000004200427220 */ /* 0x040fe40000410000 */
[----:B------:R-:W-:Y:S02]  /*15620*/  FMUL.FTZ R67, R0, R67 ;  /* 0x0000004300437220 */ /* 0x000fe40000410000 */
[----:B----4-:R-:W-:Y:S01]  /*15630*/  F2FP.BF16.PACK_AB R68, R245, R246 ;  /* 0x000000f6f544723e */ /* 0x010fe200000010ff */
[C---:B------:R-:W-:Y:S04]  /*15640*/  HMMA.16816.F32.BF16 R56, R116.reuse, R70, R56 ;  /* 0x000000467438723c */ /* 0x040fe80000041838 */
[----:B------:R-:W-:Y:S01]  /*15650*/  F2FP.BF16.PACK_AB R69, R241, R242 ;  /* 0x000000f2f145723e */ /* 0x000fe200000010ff */
[--C-:B-1----:R-:W-:Y:S03]  /*15660*/  FFMA.FTZ R2, R150, c[0x0][0x2d0], -R140.reuse ;  /* 0x0000b40096027a23 */ /* 0x102fe6000001088c */
[C---:B------:R-:W-:Y:S01]  /*15670*/  HMMA.16816.F32.BF16 R60, R116.reuse, R72, R60 ;  /* 0x00000048743c723c */ /* 0x040fe2000004183c */
[----:B------:R1:W-:Y:S03]  /*15680*/  MUFU.EX2 R231, R2 ;  /* 0x0000000200e77308 */ /* 0x0003e60000000800 */
[----:B------:R-:W-:Y:S02]  /*15690*/  F2FP.BF16.PACK_AB R71, R108, R235 ;  /* 0x000000eb6c47723e */ /* 0x000fe400000010ff */
[----:B------:R-:W-:Y:S02]  /*156a0*/  F2FP.BF16.PACK_AB R70, R239, R240 ;  /* 0x000000f0ef46723e */ /* 0x000fe400000010ff */
[----:B------:R-:W-:Y:S01]  /*156b0*/  HMMA.16816.F32.BF16 R64, R116, R74, R64 ;  /* 0x0000004a7440723c */ /* 0x000fe20000041840 */
[----:B------:R-:W3:Y:S07]  /*156c0*/  LDSM.16.MT88.4 R72, [R195+0x4000] ;  /* 0x00400000c348783b */ /* 0x000eee0000004200 */
[C---:B------:R-:W-:Y:S08]  /*156d0*/  HMMA.16816.F32.BF16 R4, R68.reuse, R76, R4 ;  /* 0x0000004c4404723c */ /* 0x040ff00000041804 */
[C---:B------:R-:W-:Y:S01]  /*156e0*/  HMMA.16816.F32.BF16 R8, R68.reuse, R78, R8 ;  /* 0x0000004e4408723c */ /* 0x040fe20000041808 */
[----:B------:R-:W4:Y:S03]  /*156f0*/  LDSM.16.MT88.4 R76, [R196+0x4000] ;  /* 0x00400000c44c783b */ /* 0x000f260000004200 */
[--C-:B-1----:R-:W-:Y:S04]  /*15700*/  FFMA.FTZ R2, R151, c[0x0][0x2d0], -R140.reuse ;  /* 0x0000b40097027a23 */ /* 0x102fe8000001088c */
[C---:B------:R-:W-:Y:S01]  /*15710*/  HMMA.16816.F32.BF16 R12, R68.reuse, R80, R12 ;  /* 0x00000050440c723c */ /* 0x040fe2000004180c */
[----:B------:R1:W1:Y:S07]  /*15720*/  MUFU.EX2 R95, R2 ;  /* 0x00000002005f7308 */ /* 0x00026e0000000800 */
[C---:B------:R-:W-:Y:S01]  /*15730*/  HMMA.16816.F32.BF16 R16, R68.reuse, R82, R16 ;  /* 0x000000524410723c */ /* 0x040fe20000041810 */
[----:B------:R-:W4:Y:S07]  /*15740*/  LDSM.16.MT88.4 R80, [R198+0x4000] ;  /* 0x00400000c650783b */ /* 0x000f2e0000004200 */
[C---:B------:R-:W-:Y:S08]  /*15750*/  HMMA.16816.F32.BF16 R20, R68.reuse, R84, R20 ;  /* 0x000000544414723c */ /* 0x040ff00000041814 */
[C---:B------:R-:W-:Y:S01]  /*15760*/  HMMA.16816.F32.BF16 R24, R68.reuse, R86, R24 ;  /* 0x000000564418723c */ /* 0x040fe20000041818 */
[----:B------:R-:W4:Y:S03]  /*15770*/  LDSM.16.MT88.4 R84, [R197+0x4000] ;  /* 0x00400000c554783b */ /* 0x000f260000004200 */
[--C-:B-1----:R-:W-:Y:S04]  /*15780*/  FFMA.FTZ R2, R152, c[0x0][0x2d0], -R141.reuse ;  /* 0x0000b40098027a23 */ /* 0x102fe8000001088d */
[C---:B------:R-:W-:Y:S01]  /*15790*/  HMMA.16816.F32.BF16 R28, R68.reuse, R88, R28 ;  /* 0x00000058441c723c */ /* 0x040fe2000004181c */
[----:B------:R1:W-:Y:S07]  /*157a0*/  MUFU.EX2 R93, R2 ;  /* 0x00000002005d7308 */ /* 0x0003ee0000000800 */
[C---:B------:R-:W-:Y:S01]  /*157b0*/  HMMA.16816.F32.BF16 R32, R68.reuse, R90, R32 ;  /* 0x0000005a4420723c */ /* 0x040fe20000041820 */
[----:B------:R-:W-:Y:S07]  /*157c0*/  LDSM.16.MT88.4 R88, [R196+0x1000] ;  /* 0x00100000c458783b */ /* 0x000fee0000004200 */
        /* <DEDUP_REMOVED lines=9> */
[C---:B------:R-:W-:Y:S01]  /*15860*/  HMMA.16816.F32.BF16 R56, R68.reuse, R82, R56 ;  /* 0x000000524438723c */ /* 0x040fe20000041838 */
[----:B------:R-:W2:Y:S03]  /*15870*/  LDSM.16.MT88.4 R80, [R197+0x1000] ;  /* 0x00100000c550783b */ /* 0x000ea60000004200 */
[--C-:B-1----:R-:W-:Y:S04]  /*15880*/  FFMA.FTZ R2, R154, c[0x0][0x2d0], -R140.reuse ;  /* 0x0000b4009a027a23 */ /* 0x102fe8000001088c */
[C---:B------:R-:W-:Y:S01]  /*15890*/  HMMA.16816.F32.BF16 R60, R68.reuse, R84, R60 ;  /* 0x00000054443c723c */ /* 0x040fe2000004183c */
[----:B------:R1:W-:Y:S07]  /*158a0*/  MUFU.EX2 R228, R2 ;  /* 0x0000000200e47308 */ /* 0x0003ee0000000800 */
[----:B------:R-:W-:Y:S01]  /*158b0*/  HMMA.16816.F32.BF16 R64, R68, R86, R64 ;  /* 0x000000564440723c */ /* 0x000fe20000041840 */
[----:B------:R-:W-:Y:S06]  /*158c0*/  LDSM.16.MT88.4 R84, [R196+0x4800] ;  /* 0x00480000c454783b */ /* 0x000fec0000004200 */
[----:B------:R-:W-:Y:S02]  /*158d0*/  F2FP.BF16.PACK_AB R68, R95, R231 ;  /* 0x000000e75f44723e */ /* 0x000fe400000010ff */
[----:B----4-:R-:W-:Y:S03]  /*158e0*/  F2FP.BF16.PACK_AB R69, R94, R93 ;  /* 0x0000005d5e45723e */ /* 0x010fe600000010ff */
[----:B-1----:R-:W-:Y:S04]  /*158f0*/  FFMA.FTZ R2, R155, c[0x0][0x2d0], -R140 ;  /* 0x0000b4009b027a23 */ /* 0x002fe8000001088c */
[----:B------:R1:W4:Y:S02]  /*15900*/  MUFU.EX2 R226, R2 ;  /* 0x0000000200e27308 */ /* 0x0003240000000800 */
[----:B-1----:R-:W-:Y:S01]  /*15910*/  FFMA.FTZ R2, R156, c[0x0][0x2d0], -R141 ;  /* 0x0000b4009c027a23 */ /* 0x002fe2000001088d */
[----:B----4-:R-:W-:Y:S01]  /*15920*/  F2FP.BF16.PACK_AB R70, R226, R228 ;  /* 0x000000e4e246723e */ /* 0x010fe200000010ff */
[----:B-----5:R-:W-:Y:S06]  /*15930*/  FFMA.FTZ R0, R0, R97, R121 ;  /* 0x0000006100007223 */ /* 0x020fec0000010079 */
[----:B------:R1:W4:Y:S01]  /*15940*/  MUFU.EX2 R92, R2 ;  /* 0x00000002005c7308 */ /* 0x0003220000000800 */
[----:B--2---:R-:W-:Y:S02]  /*15950*/  FFMA.FTZ R3, R3, R96, R252 ;  /* 0x0000006003037223 */ /* 0x004fe400000100fc */
[----:B------:R-:W-:Y:S01]  /*15960*/  LDSM.16.MT88.4 R96, [R195+0x6800] ;  /* 0x00680000c360783b */ /* 0x000fe20000004200 */
[----:B------:R-:W-:Y:S04]  /*15970*/  FADD.FTZ R0, R120, R0 ;  /* 0x0000000078007221 */ /* 0x000fe80000010000 */
[----:B------:R-:W-:Y:S04]  /*15980*/  FADD.FTZ R0, R103, R0 ;  /* 0x0000000067007221 */ /* 0x000fe80000010000 */
[----:B------:R-:W-:Y:S04]  /*15990*/  FADD.FTZ R0, R101, R0 ;  /* 0x0000000065007221 */ /* 0x000fe80000010000 */
[----:B------:R-:W-:Y:S04]  /*159a0*/  FADD.FTZ R0, R242, R0 ;  /* 0x00000000f2007221 */ /* 0x000fe80000010000 */
[----:B------:R-:W-:Y:S02]  /*159b0*/  FADD.FTZ R0, R241, R0 ;  /* 0x00000000f1007221 */ /* 0x000fe40000010000 */
[--C-:B-1----:R-:W-:Y:S02]  /*159c0*/  FFMA.FTZ R2, R157, c[0x0][0x2d0], -R141.reuse ;  /* 0x0000b4009d027a23 */ /* 0x102fe4000001088d */
[----:B------:R-:W-:Y:S02]  /*159d0*/  FADD.FTZ R0, R235, R0 ;  /* 0x00000000eb007221 */ /* 0x000fe40000010000 */
[----:B------:R1:W2:Y:S02]  /*159e0*/  MUFU.EX2 R223, R2 ;  /* 0x0000000200df7308 */ /* 0x0002a40000000800 */
[----:B------:R-:W-:Y:S02]  /*159f0*/  FADD.FTZ R0, R108, R0 ;  /* 0x000000006c007221 */ /* 0x000fe40000010000 */
[----:B------:R-:W-:Y:S02]  /*15a00*/  LDSM.16.MT88.4 R108, [R198+0x6800] ;  /* 0x00680000c66c783b */ /* 0x000fe40000004200 */
[----:B------:R-:W-:Y:S04]  /*15a10*/  FADD.FTZ R0, R93, R0 ;  /* 0x000000005d007221 */ /* 0x000fe80000010000 */
[----:B------:R-:W-:Y:S04]  /*15a20*/  FADD.FTZ R0, R94, R0 ;  /* 0x000000005e007221 */ /* 0x000fe80000010000 */
[----:B----4-:R-:W-:Y:S02]  /*15a30*/  FADD.FTZ R0, R92, R0 ;  /* 0x000000005c007221 */ /* 0x010fe40000010000 */
[----:B-1----:R-:W-:Y:S01]  /*15a40*/  FFMA.FTZ R2, R158, c[0x0][0x2d0], -R140 ;  /* 0x0000b4009e027a23 */ /* 0x002fe2000001088c */
[C---:B--2---:R-:W-:Y:S01]  /*15a50*/  F2FP.BF16.PACK_AB R71, R223.reuse, R92 ;  /* 0x0000005cdf47723e */ /* 0x044fe200000010ff */
[----:B------:R-:W-:Y:S02]  /*15a60*/  FADD.FTZ R0, R223, R0 ;  /* 0x00000000df007221 */ /* 0x000fe40000010000 */
[----:B------:R1:W-:Y:S04]  /*15a70*/  MUFU.EX2 R166, R2 ;  /* 0x0000000200a67308 */ /* 0x0003e80000000800 */
[C---:B---3--:R-:W-:Y:S08]  /*15a80*/  HMMA.16816.F32.BF16 R4, R68.reuse, R72, R4 ;  /* 0x000000484404723c */ /* 0x048ff00000041804 */
[C---:B------:R-:W-:Y:S01]  /*15a90*/  HMMA.16816.F32.BF16 R8, R68.reuse, R74, R8 ;  /* 0x0000004a4408723c */ /* 0x040fe20000041808 */
[----:B------:R-:W2:Y:S07]  /*15aa0*/  LDSM.16.MT88.4 R72, [R195+0x4800] ;  /* 0x00480000c348783b */ /* 0x000eae0000004200 */
[C---:B------:R-:W-:Y:S04]  /*15ab0*/  HMMA.16816.F32.BF16 R12, R68.reuse, R88, R12 ;  /* 0x00000058440c723c */ /* 0x040fe8000004180c */
[----:B-1----:R-:W-:Y:S04]  /*15ac0*/  FFMA.FTZ R2, R159, c[0x0][0x2d0], -R140 ;  /* 0x0000b4009f027a23 */ /* 0x002fe8000001088c */
[C---:B------:R-:W-:Y:S01]  /*15ad0*/  HMMA.16816.F32.BF16 R16, R68.reuse, R90, R16 ;  /* 0x0000005a4410723c */ /* 0x040fe20000041810 */
[----:B------:R1:W-:Y:S01]  /*15ae0*/  MUFU.EX2 R131, R2 ;  /* 0x0000000200837308 */ /* 0x0003e20000000800 */
[----:B------:R-:W-:Y:S06]  /*15af0*/  LDSM.16.MT88.4 R88, [R196+0x1800] ;  /* 0x00180000c458783b */ /* 0x000fec0000004200 */
        /* <DEDUP_REMOVED lines=12> */
[--C-:B-1----:R-:W-:Y:S02]  /*15bc0*/  FFMA.FTZ R2, R162, c[0x0][0x2d0], -R141.reuse ;  /* 0x0000b400a2027a23 */ /* 0x102fe4000001088d */
        /* <DEDUP_REMOVED lines=9> */
[C---:B----4-:R-:W-:Y:S02]  /*15c60*/  FADD.FTZ R0, R130.reuse, R0 ;  /* 0x0000000082007221 */ /* 0x050fe40000010000 */
[----:B------:R-:W-:Y:S01]  /*15c70*/  HMMA.16816.F32.BF16 R64, R68, R82, R64 ;  /* 0x000000524440723c */ /* 0x000fe20000041840 */
[----:B------:R1:W-:Y:S01]  /*15c80*/  MUFU.EX2 R162, R2 ;  /* 0x0000000200a27308 */ /* 0x0003e20000000800 */
[----:B------:R-:W-:Y:S05]  /*15c90*/  LDSM.16.MT88.4 R80, [R196+0x5000] ;  /* 0x00500000c450783b */ /* 0x000fea0000004200 */
[----:B------:R-:W-:Y:S02]  /*15ca0*/  F2FP.BF16.PACK_AB R68, R131, R166 ;  /* 0x000000a68344723e */ /* 0x000fe400000010ff */
[----:B------:R-:W-:Y:S03]  /*15cb0*/  F2FP.BF16.PACK_AB R69, R130, R129 ;  /* 0x000000818245723e */ /* 0x000fe600000010ff */
[----:B-1----:R-:W-:Y:S04]  /*15cc0*/  FFMA.FTZ R2, R163, c[0x0][0x2d0], -R140 ;  /* 0x0000b400a3027a23 */ /* 0x002fe8000001088c */
[----:B------:R1:W4:Y:S02]  /*15cd0*/  MUFU.EX2 R161, R2 ;  /* 0x0000000200a17308 */ /* 0x0003240000000800 */
[--C-:B-1----:R-:W-:Y:S01]  /*15ce0*/  FFMA.FTZ R2, R164, c[0x0][0x2d0], -R141.reuse ;  /* 0x0000b400a4027a23 */ /* 0x102fe2000001088d */
[----:B----4-:R-:W-:Y:S07]  /*15cf0*/  F2FP.BF16.PACK_AB R70, R161, R162 ;  /* 0x000000a2a146723e */ /* 0x010fee00000010ff */
[----:B------:R1:W4:Y:S02]  /*15d00*/  MUFU.EX2 R128, R2 ;  /* 0x0000000200807308 */ /* 0x0003240000000800 */
[--C-:B-1----:R-:W-:Y:S02]  /*15d10*/  FFMA.FTZ R2, R165, c[0x0][0x2d0], -R141.reuse ;  /* 0x0000b400a5027a23 */ /* 0x102fe4000001088d */
[----:B----4-:R-:W-:Y:S06]  /*15d20*/  FADD.FTZ R0, R128, R0 ;  /* 0x0000000080007221 */ /* 0x010fec0000010000 */
[----:B------:R1:W4:Y:S02]  /*15d30*/  MUFU.EX2 R160, R2 ;  /* 0x0000000200a07308 */ /* 0x0003240000000800 */
[----:B-1----:R-:W-:Y:S01]  /*15d40*/  FFMA.FTZ R2, R167, c[0x0][0x2d0], -R140 ;  /* 0x0000b400a7027a23 */ /* 0x002fe2000001088c */
[C---:B----4-:R-:W-:Y:S01]  /*15d50*/  F2FP.BF16.PACK_AB R71, R160.reuse, R128 ;  /* 0x00000080a047723e */ /* 0x050fe200000010ff */
[----:B------:R-:W-:Y:S06]  /*15d60*/  FADD.FTZ R0, R160, R0 ;  /* 0x00000000a0007221 */ /* 0x000fec0000010000 */
[----:B------:R1:W-:Y:S01]  /*15d70*/  MUFU.EX2 R159, R2 ;  /* 0x00000002009f7308 */ /* 0x0003e20000000800 */
[C---:B--2---:R-:W-:Y:S08]  /*15d80*/  HMMA.16816.F32.BF16 R4, R68.reuse, R72, R4 ;  /* 0x000000484404723c */ /* 0x044ff00000041804 */
[C---:B------:R-:W-:Y:S01]  /*15d90*/  HMMA.16816.F32.BF16 R8, R68.reuse, R74, R8 ;  /* 0x0000004a4408723c */ /* 0x040fe20000041808 */
[----:B------:R-:W2:Y:S07]  /*15da0*/  LDSM.16.MT88.4 R72, [R195+0x5000] ;  /* 0x00500000c348783b */ /* 0x000eae0000004200 */
[C---:B------:R-:W-:Y:S04]  /*15db0*/  HMMA.16816.F32.BF16 R12, R68.reuse, R88, R12 ;  /* 0x00000058440c723c */ /* 0x040fe8000004180c */
[----:B-1----:R-:W-:Y:S01]  /*15dc0*/  FFMA.FTZ R2, R217, c[0x0][0x2d0], -R140 ;  /* 0x0000b400d9027a23 */ /* 0x002fe2000001088c */
[----:B------:R-:W-:Y:S03]  /*15dd0*/  IADD3 R217, R214, -0x1, RZ ;  /* 0xffffffffd6d97810 */ /* 0x000fe60007ffe0ff */
        /* <DEDUP_REMOVED lines=15> */
[--C-:B-1----:R-:W-:Y:S02]  /*15ed0*/  FFMA.FTZ R2, R220, c[0x0][0x2d0], -R141.reuse ;  /* 0x0000b400dc027a23 */ /* 0x102fe4000001088d */
        /* <DEDUP_REMOVED lines=8> */
[----:B-1----:R-:W-:Y:S02]  /*15f60*/  FFMA.FTZ R2, R221, c[0x0][0x2d0], -R140 ;  /* 0x0000b400dd027a23 */ /* 0x002fe4000001088c */
[----:B---3--:R-:W-:Y:S02]  /*15f70*/  FADD.FTZ R0, R105, R0 ;  /* 0x0000000069007221 */ /* 0x008fe40000010000 */
[----:B------:R-:W-:Y:S01]  /*15f80*/  HMMA.16816.F32.BF16 R64, R68, R90, R64 ;  /* 0x0000005a4440723c */ /* 0x000fe20000041840 */
[----:B------:R1:W-:Y:S01]  /*15f90*/  MUFU.EX2 R158, R2 ;  /* 0x00000002009e7308 */ /* 0x0003e20000000800 */
[----:B------:R-:W-:Y:S05]  /*15fa0*/  LDSM.16.MT88.4 R88, [R196+0x2800] ;  /* 0x00280000c458783b */ /* 0x000fea0000004200 */
[----:B------:R-:W-:Y:S02]  /*15fb0*/  F2FP.BF16.PACK_AB R68, R107, R159 ;  /* 0x0000009f6b44723e */ /* 0x000fe400000010ff */
[----:B------:R-:W-:Y:S03]  /*15fc0*/  F2FP.BF16.PACK_AB R69, R105, R106 ;  /* 0x0000006a6945723e */ /* 0x000fe600000010ff */
[----:B-1----:R-:W-:Y:S04]  /*15fd0*/  FFMA.FTZ R2, R222, c[0x0][0x2d0], -R140 ;  /* 0x0000b400de027a23 */ /* 0x002fe8000001088c */
[----:B------:R1:W3:Y:S02]  /*15fe0*/  MUFU.EX2 R157, R2 ;  /* 0x00000002009d7308 */ /* 0x0002e40000000800 */
[--C-:B-1----:R-:W-:Y:S01]  /*15ff0*/  FFMA.FTZ R2, R224, c[0x0][0x2d0], -R141.reuse ;  /* 0x0000b400e0027a23 */ /* 0x102fe2000001088d */
[----:B---3--:R-:W-:Y:S07]  /*16000*/  F2FP.BF16.PACK_AB R70, R157, R158 ;  /* 0x0000009e9d46723e */ /* 0x008fee00000010ff */
[----:B------:R1:W3:Y:S02]  /*16010*/  MUFU.EX2 R104, R2 ;  /* 0x0000000200687308 */ /* 0x0002e40000000800 */
[--C-:B-1----:R-:W-:Y:S02]  /*16020*/  FFMA.FTZ R2, R225, c[0x0][0x2d0], -R141.reuse ;  /* 0x0000b400e1027a23 */ /* 0x102fe4000001088d */
[----:B---3--:R-:W-:Y:S06]  /*16030*/  FADD.FTZ R0, R104, R0 ;  /* 0x0000000068007221 */ /* 0x008fec0000010000 */
[----:B------:R1:W3:Y:S02]  /*16040*/  MUFU.EX2 R156, R2 ;  /* 0x00000002009c7308 */ /* 0x0002e40000000800 */
[----:B-1----:R-:W-:Y:S01]  /*16050*/  FFMA.FTZ R2, R227, c[0x0][0x2d0], -R140 ;  /* 0x0000b400e3027a23 */ /* 0x002fe2000001088c */
[C---:B---3--:R-:W-:Y:S01]  /*16060*/  F2FP.BF16.PACK_AB R71, R156.reuse, R104 ;  /* 0x000000689c47723e */ /* 0x048fe200000010ff */
[----:B------:R-:W-:Y:S06]  /*16070*/  FADD.FTZ R0, R156, R0 ;  /* 0x000000009c007221 */ /* 0x000fec0000010000 */
[----:B------:R1:W-:Y:S01]  /*16080*/  MUFU.EX2 R155, R2 ;  /* 0x00000002009b7308 */ /* 0x0003e20000000800 */
[C---:B--2---:R-:W-:Y:S08]  /*16090*/  HMMA.16816.F32.BF16 R4, R68.reuse, R72, R4 ;  /* 0x000000484404723c */ /* 0x044ff00000041804 */
[C---:B------:R-:W-:Y:S01]  /*160a0*/  HMMA.16816.F32.BF16 R8, R68.reuse, R74, R8 ;  /* 0x0000004a4408723c */ /* 0x040fe20000041808 */
[----:B------:R-:W2:Y:S07]  /*160b0*/  LDSM.16.MT88.4 R72, [R195+0x5800] ;  /* 0x00580000c348783b */ /* 0x000eae0000004200 */
[C---:B------:R-:W-:Y:S04]  /*160c0*/  HMMA.16816.F32.BF16 R12, R68.reuse, R76, R12 ;  /* 0x0000004c440c723c */ /* 0x040fe8000004180c */
[----:B-1----:R-:W-:Y:S04]  /*160d0*/  FFMA.FTZ R2, R229, c[0x0][0x2d0], -R140 ;  /* 0x0000b400e5027a23 */ /* 0x002fe8000001088c */
        /* <DEDUP_REMOVED lines=15> */
[--C-:B-1----:R-:W-:Y:S02]  /*161d0*/  FFMA.FTZ R2, R234, c[0x0][0x2d0], -R141.reuse ;  /* 0x0000b400ea027a23 */ /* 0x102fe4000001088d */
        /* <DEDUP_REMOVED lines=8> */
[----:B-1----:R-:W-:Y:S02]  /*16260*/  FFMA.FTZ R2, R230, c[0x0][0x2d0], -R140 ;  /* 0x0000b400e6027a23 */ /* 0x002fe4000001088c */
[C---:B---3--:R-:W-:Y:S02]  /*16270*/  FADD.FTZ R0, R151.reuse, R0 ;  /* 0x0000000097007221 */ /* 0x048fe40000010000 */
        /* <DEDUP_REMOVED lines=23> */
[----:B------:R1:W3:Y:S01]  /*163f0*/  MUFU.EX2 R146, R2 ;  /* 0x0000000200927308 */ /* 0x0002e20000000800 */
[----:B------:R-:W-:Y:S06]  /*16400*/  LDSM.16.MT88.4 R88, [R197+0x3000] ;  /* 0x00300000c558783b */ /* 0x000fec0000004200 */
[C---:B----4-:R-:W-:Y:S08]  /*16410*/  HMMA.16816.F32.BF16 R20, R68.reuse, R76, R20 ;  /* 0x0000004c4414723c */ /* 0x050ff00000041814 */
[C---:B------:R-:W-:Y:S01]  /*16420*/  HMMA.16816.F32.BF16 R24, R68.reuse, R78, R24 ;  /* 0x0000004e4418723c */ /* 0x040fe20000041818 */
[----:B------:R-:W4:Y:S07]  /*16430*/  LDSM.16.MT88.4 R76, [R198+0x6000] ;  /* 0x00600000c64c783b */ /* 0x000f2e0000004200 */
[C---:B-----5:R-:W-:Y:S04]  /*16440*/  HMMA.16816.F32.BF16 R28, R68.reuse, R80, R28 ;  /* 0x00000050441c723c */ /* 0x060fe8000004181c */
[--C-:B-1----:R-:W-:Y:S01]  /*16450*/  FFMA.FTZ R2, R249, c[0x0][0x2d0], -R141.reuse ;  /* 0x0000b400f9027a23 */ /* 0x102fe2000001088d */
[----:B---3--:R-:W-:Y:S03]  /*16460*/  F2FP.BF16.PACK_AB R116, R146, R147 ;  /* 0x000000939274723e */ /* 0x008fe600000010ff */
[C---:B------:R-:W-:Y:S01]  /*16470*/  HMMA.16816.F32.BF16 R32, R68.reuse, R82, R32 ;  /* 0x000000524420723c */ /* 0x040fe20000041820 */
[----:B------:R1:W3:Y:S01]  /*16480*/  MUFU.EX2 R145, R2 ;  /* 0x0000000200917308 */ /* 0x0002e20000000800 */
[----:B------:R-:W5:Y:S06]  /*16490*/  LDSM.16.MT88.4 R80, [R197+0x6000] ;  /* 0x00600000c550783b */ /* 0x000f6c0000004200 */
[C---:B--2---:R-:W-:Y:S08]  /*164a0*/  HMMA.16816.F32.BF16 R36, R68.reuse, R72, R36 ;  /* 0x000000484424723c */ /* 0x044ff00000041824 */
[C---:B------:R-:W-:Y:S01]  /*164b0*/  HMMA.16816.F32.BF16 R40, R68.reuse, R74, R40 ;  /* 0x0000004a4428723c */ /* 0x040fe20000041828 */
[----:B------:R-:W-:Y:S07]  /*164c0*/  LDSM.16.MT88.4 R72, [R196+0x3000] ;  /* 0x00300000c448783b */ /* 0x000fee0000004200 */
[C---:B------:R-:W-:Y:S04]  /*164d0*/  HMMA.16816.F32.BF16 R44, R68.reuse, R84, R44 ;  /* 0x00000054442c723c */ /* 0x040fe8000004182c */
[--C-:B-1----:R-:W-:Y:S02]  /*164e0*/  FFMA.FTZ R2, R250, c[0x0][0x2d0], -R141.reuse ;  /* 0x0000b400fa027a23 */ /* 0x102fe4000001088d */
[----:B---3--:R-:W-:Y:S02]  /*164f0*/  FADD.FTZ R0, R145, R0 ;  /* 0x0000000091007221 */ /* 0x008fe40000010000 */
[C---:B------:R-:W-:Y:S01]  /*16500*/  HMMA.16816.F32.BF16 R48, R68.reuse, R86, R48 ;  /* 0x000000564430723c */ /* 0x040fe20000041830 */
[----:B------:R1:W2:Y:S01]  /*16510*/  MUFU.EX2 R144, R2 ;  /* 0x0000000200907308 */ /* 0x0002a20000000800 */
[----:B------:R-:W-:Y:S06]  /*16520*/  LDSM.16.MT88.4 R84, [R198+0x3000] ;  /* 0x00300000c654783b */ /* 0x000fec0000004200 */
[C---:B----4-:R-:W-:Y:S08]  /*16530*/  HMMA.16816.F32.BF16 R52, R68.reuse, R76, R52 ;  /* 0x0000004c4434723c */ /* 0x050ff00000041834 */
[C---:B------:R-:W-:Y:S08]  /*16540*/  HMMA.16816.F32.BF16 R56, R68.reuse, R78, R56 ;  /* 0x0000004e4438723c */ /* 0x040ff00000041838 */
[C---:B-----5:R-:W-:Y:S04]  /*16550*/  HMMA.16816.F32.BF16 R60, R68.reuse, R80, R60 ;  /* 0x00000050443c723c */ /* 0x060fe8000004183c */
[--C-:B-1----:R-:W-:Y:S01]  /*16560*/  FFMA.FTZ R2, R247, c[0x0][0x2d0], -R140.reuse ;  /* 0x0000b400f7027a23 */ /* 0x102fe2000001088c */
[----:B--2---:R-:W-:Y:S01]  /*16570*/  F2FP.BF16.PACK_AB R117, R144, R145 ;  /* 0x000000919075723e */ /* 0x004fe200000010ff */
[----:B------:R-:W-:Y:S02]  /*16580*/  FFMA.FTZ R140, R248, c[0x0][0x2d0], -R140 ;  /* 0x0000b400f88c7a23 */ /* 0x000fe4000001088c */
[----:B------:R-:W-:Y:S01]  /*16590*/  HMMA.16816.F32.BF16 R64, R68, R82, R64 ;  /* 0x000000524440723c */ /* 0x000fe20000041840 */
[----:B------:R1:W-:Y:S03]  /*165a0*/  MUFU.EX2 R143, R2 ;  /* 0x00000002008f7308 */ /* 0x0003e60000000800 */
[----:B------:R-:W-:Y:S07]  /*165b0*/  FADD.FTZ R0, R144, R0 ;  /* 0x0000000090007221 */ /* 0x000fee0000010000 */
[----:B------:R-:W2:Y:S01]  /*165c0*/  MUFU.EX2 R142, R140 ;  /* 0x0000008c008e7308 */ /* 0x000ea20000000800 */
[--C-:B-1----:R-:W-:Y:S02]  /*165d0*/  FFMA.FTZ R2, R125, c[0x0][0x2d0], -R141.reuse ;  /* 0x0000b4007d027a23 */ /* 0x102fe4000001088d */
[----:B------:R-:W1:Y:S01]  /*165e0*/  LDSM.16.MT88.4 R124, [R195+0x3000] ;  /* 0x00300000c37c783b */ /* 0x000e620000004200 */
[----:B------:R-:W-:Y:S06]  /*165f0*/  FFMA.FTZ R141, R114, c[0x0][0x2d0], -R141 ;  /* 0x0000b400728d7a23 */ /* 0x000fec000001088d */
[----:B------:R3:W4:Y:S01]  /*16600*/  MUFU.EX2 R140, R2 ;  /* 0x00000002008c7308 */ /* 0x0007220000000800 */
[----:B--2---:R-:W-:Y:S09]  /*16610*/  F2FP.BF16.PACK_AB R118, R142, R143 ;  /* 0x0000008f8e76723e */ /* 0x004ff200000010ff */
[----:B------:R-:W2:Y:S01]  /*16620*/  MUFU.EX2 R114, R141 ;  /* 0x0000008d00727308 */ /* 0x000ea20000000800 */
[----:B---3--:R-:W-:Y:S02]  /*16630*/  FADD.FTZ R2, R251, R3 ;  /* 0x00000003fb027221 */ /* 0x008fe40000010000 */
[----:B------:R-:W3:Y:S01]  /*16640*/  LDL R3, [R1+0x30] ;  /* 0x0000300001037983 */ /* 0x000ee20000100800 */
[----:B----4-:R-:W-:Y:S02]  /*16650*/  FADD.FTZ R0, R140, R0 ;  /* 0x000000008c007221 */ /* 0x010fe40000010000 */
[----:B------:R-:W-:Y:S04]  /*16660*/  FADD.FTZ R2, R102, R2 ;  /* 0x0000000266027221 */ /* 0x000fe80000010000 */
[----:B------:R-:W-:Y:S01]  /*16670*/  FADD.FTZ R2, R100, R2 ;  /* 0x0000000264027221 */ /* 0x000fe20000010000 */
[----:B--2---:R-:W-:Y:S01]  /*16680*/  F2FP.BF16.PACK_AB R119, R114, R140 ;  /* 0x0000008c7277723e */ /* 0x004fe200000010ff */
[----:B------:R-:W2:Y:S02]  /*16690*/  LDSM.16.MT88.4 R100, [R196+0x6800] ;  /* 0x00680000c464783b */ /* 0x000ea40000004200 */
[----:B------:R-:W-:Y:S04]  /*166a0*/  FADD.FTZ R2, R246, R2 ;  /* 0x00000002f6027221 */ /* 0x000fe80000010000 */
[C---:B-1----:R-:W-:Y:S02]  /*166b0*/  HMMA.16816.F32.BF16 R120, R116.reuse, R124, R4 ;  /* 0x0000007c7478723c */ /* 0x042fe40000041804 */
[----:B------:R-:W1:Y:S03]  /*166c0*/  LDSM.16.MT88.4 R4, [R197+0x6800] ;  /* 0x00680000c504783b */ /* 0x000e660000004200 */
        /* <DEDUP_REMOVED lines=19> */
[C---:B--2---:R-:W-:Y:S04]  /*16800*/  HMMA.16816.F32.BF16 R128, R116.reuse, R100, R44 ;  /* 0x000000647480723c */ /* 0x044fe8000004182c */
[----:B------:R-:W-:Y:S04]  /*16810*/  FADD.FTZ R2, R161, R2 ;  /* 0x00000002a1027221 */ /* 0x000fe80000010000 */
[C---:B------:R-:W-:Y:S04]  /*16820*/  HMMA.16816.F32.BF16 R100, R116.reuse, R102, R48 ;  /* 0x000000667464723c */ /* 0x040fe80000041830 */
[----:B------:R-:W-:Y:S04]  /*16830*/  FADD.FTZ R2, R159, R2 ;  /* 0x000000029f027221 */ /* 0x000fe80000010000 */
[----:B------:R-:W-:Y:S02]  /*16840*/  FADD.FTZ R2, R107, R2 ;  /* 0x000000026b027221 */ /* 0x000fe40000010000 */
[C---:B------:R-:W-:Y:S03]  /*16850*/  HMMA.16816.F32.BF16 R104, R116.reuse, R108, R52 ;  /* 0x0000006c7468723c */ /* 0x040fe60000041834 */
[----:B------:R-:W-:Y:S04]  /*16860*/  FADD.FTZ R2, R158, R2 ;  /* 0x000000029e027221 */ /* 0x000fe80000010000 */
[----:B------:R-:W-:Y:S01]  /*16870*/  FADD.FTZ R2, R157, R2 ;  /* 0x000000029d027221 */ /* 0x000fe20000010000 */
[C---:B------:R-:W-:Y:S04]  /*16880*/  HMMA.16816.F32.BF16 R108, R116.reuse, R110, R56 ;  /* 0x0000006e746c723c */ /* 0x040fe80000041838 */
[----:B------:R-:W-:Y:S04]  /*16890*/  FADD.FTZ R2, R155, R2 ;  /* 0x000000029b027221 */ /* 0x000fe80000010000 */
[----:B------:R-:W-:Y:S01]  /*168a0*/  FADD.FTZ R2, R154, R2 ;  /* 0x000000029a027221 */ /* 0x000fe20000010000 */
[C---:B-1----:R-:W-:Y:S03]  /*168b0*/  HMMA.16816.F32.BF16 R60, R116.reuse, R4, R60 ;  /* 0x00000004743c723c */ /* 0x042fe6000004183c */
[----:B------:R-:W-:Y:S04]  /*168c0*/  FADD.FTZ R2, R152, R2 ;  /* 0x0000000298027221 */ /* 0x000fe80000010000 */
[----:B------:R-:W-:Y:S01]  /*168d0*/  FADD.FTZ R2, R150, R2 ;  /* 0x0000000296027221 */ /* 0x000fe20000010000 */
[----:B------:R-:W-:Y:S04]  /*168e0*/  HMMA.16816.F32.BF16 R64, R116, R6, R64 ;  /* 0x000000067440723c */ /* 0x000fe80000041840 */
[----:B------:R-:W-:Y:S03]  /*168f0*/  FADD.FTZ R2, R147, R2 ;  /* 0x0000000293027221 */ /* 0x000fe60000010000 */
[----:B------:R-:W-:Y:S02]  /*16900*/  IMAD.MOV.U32 R116, RZ, RZ, R112 ;  /* 0x000000ffff747224 */ /* 0x000fe400078e0070 */
[----:B------:R-:W-:Y:S04]  /*16910*/  FADD.FTZ R2, R146, R2 ;  /* 0x0000000292027221 */ /* 0x000fe80000010000 */
[----:B------:R-:W-:Y:S01]  /*16920*/  FADD.FTZ R2, R143, R2 ;  /* 0x000000028f027221 */ /* 0x000fe20000010000 */
[----:B---3--:R-:W-:Y:S01]  /*16930*/  ISETP.GT.AND P0, PT, R214, R3, PT ;  /* 0x00000003d600720c */ /* 0x008fe20003f04270 */
        /* <DEDUP_REMOVED lines=8> */
.L_x_2569:
[----:B-12---:R-:W2:Y:S02]  /*169c0*/  LDL R0, [R1+0x38] ;  /* 0x0000380001007983 */ /* 0x006ea40000100800 */
[----:B--2---:R-:W-:-:S13]  /*169d0*/  ISETP.GE.AND P0, PT, R217, R0, PT ;  /* 0x00000000d900720c */ /* 0x004fda0003f06270 */
[----:B------:R-:W-:Y:S05]  /*169e0*/  @!P0 BRA `(.L_x_2575) ;  /* 0x000032a000008947 */ /* 0x000fea0003800000 */
.L_x_2578:
[----:B------:R-:W2:Y:S01]  /*169f0*/  LDL.64 R220, [R1+0x8] ;  /* 0x0000080001dc7983 */ /* 0x000ea20000100a00 */
[----:B------:R-:W-:Y:S04]  /*16a00*/  DEPBAR.LE SB0, 0x0 ;  /* 0x000080000000791a */ /* 0x000fe80000000000 */
[----:B------:R-:W3:Y:S01]  /*16a10*/  LDL R219, [R1] ;  /* 0x0000000001db7983 */ /* 0x000ee20000100800 */
[----:B------:R-:W-:Y:S01]  /*16a20*/  WARPSYNC 0xffffffff ;  /* 0xffffffff00007948 */ /* 0x000fe20003800000 */
[----:B------:R-:W-:Y:S01]  /*16a30*/  ULDC.64 UR4, c[0x0][0x208] ;  /* 0x0000820000047ab9 */ /* 0x000fe20000000a00 */
[----:B------:R-:W-:Y:S01]  /*16a40*/  ISETP.GE.AND P4, PT, R218, c[0x0][0x1d4], PT ;  /* 0x00007500da007a0c */ /* 0x000fe20003f86270 */
[----:B------:R-:W-:Y:S01]  /*16a50*/  USHF.L.U32 UR8, UR4, 0x5, URZ ;  /* 0x0000000504087899 */ /* 0x000fe2000800063f */
[----:B------:R-:W-:Y:S01]  /*16a60*/  BAR.SYNC.DEFER_BLOCKING 0x0 ;  /* 0x0000000000007b1d */ /* 0x000fe20000010000 */
[C---:B------:R-:W-:Y:S01]  /*16a70*/  IMAD.WIDE.U32 R46, R217.reuse, c[0x0][0x208], RZ ;  /* 0x00008200d92e7a25 */ /* 0x040fe200078e00ff */
[----:B-1----:R-:W-:Y:S05]  /*16a80*/  SHF.R.S32.HI R0, RZ, 0x1f, R217 ;  /* 0x0000001fff007819 */ /* 0x002fea00000114d9 */
[----:B------:R-:W-:Y:S04]  /*16a90*/  IMAD R28, R0, c[0x0][0x208], RZ ;  /* 0x00008200001c7a24 */ /* 0x000fe800078e02ff */
[----:B------:R-:W-:Y:S04]  /*16aa0*/  IMAD R28, R217, c[0x0][0x20c], R28 ;  /* 0x00008300d91c7a24 */ /* 0x000fe800078e021c */
[----:B------:R-:W-:Y:S04]  /*16ab0*/  IMAD.IADD R36, R47, 0x1, R28 ;  /* 0x000000012f247824 */ /* 0x000fe800078e021c */
[----:B------:R-:W-:Y:S02]  /*16ac0*/  IMAD R55, R36, 0x70, RZ ;  /* 0x0000007024377824 */ /* 0x000fe400078e02ff */
[----:B------:R-:W-:Y:S01]  /*16ad0*/  IMAD.U32 R36, RZ, RZ, UR8 ;  /* 0x00000008ff247e24 */ /* 0x000fe2000f8e00ff */
[----:B------:R-:W1:Y:S01]  /*16ae0*/  LDSM.16.M88.4 R8, [R194] ;  /* 0x00000000c208783b */ /* 0x000e620000000200 */
[----:B------:R-:W-:Y:S01]  /*16af0*/  UMOV UR9, 0x5 ;  /* 0x0000000500097882 */ /* 0x000fe20000000000 */
[----:B------:R-:W-:Y:S01]  /*16b00*/  BSSY B0, `(.L_x_2576) ;  /* 0x000011b000007945 */ /* 0x000fe20003800000 */
[----:B------:R-:W-:Y:S02]  /*16b10*/  USHF.L.U64.HI UR9, UR4, UR9, UR5 ;  /* 0x0000000904097299 */ /* 0x000fe40008010205 */
[----:B------:R-:W4:Y:S01]  /*16b20*/  LDSM.16.M88.4 R16, [R194+0x800] ;  /* 0x00080000c210783b */ /* 0x000f220000000200 */
[----:B------:R-:W-:Y:S03]  /*16b30*/  UIADD3 UR5, UP0, UR8, UR8, URZ ;  /* 0x0000000808057290 */ /* 0x000fe6000ff1e03f */
[----:B------:R-:W-:Y:S01]  /*16b40*/  IMAD.U32 R37, RZ, RZ, UR9 ;  /* 0x00000009ff257e24 */ /* 0x000fe2000f8e00ff */
[----:B------:R-:W5:Y:S01]  /*16b50*/  LDSM.16.M88.4 R24, [R194+0x1000] ;  /* 0x00100000c218783b */ /* 0x000f620000000200 */
[----:B------:R-:W-:Y:S02]  /*16b60*/  UIADD3.X UR4, UR9, UR9, URZ, UP0, !UPT ;  /* 0x0000000909047290 */ /* 0x000fe400087fe43f */
[----:B------:R-:W-:Y:S02]  /*16b70*/  IMAD.WIDE.U32 R44, R46, 0x70, R36 ;  /* 0x000000702e2c7825 */ /* 0x000fe400078e0024 */
[----:B------:R-:W4:Y:S03]  /*16b80*/  LDSM.16.M88.4 R32, [R194+0x1800] ;  /* 0x00180000c220783b */ /* 0x000f260000000200 */
[----:B------:R-:W-:Y:S02]  /*16b90*/  IADD3 R166, P1, R44, UR8, RZ ;  /* 0x000000082ca67c10 */ /* 0x000fe4000ff3e0ff */
[----:B------:R-:W5:Y:S05]  /*16ba0*/  LDSM.16.M88.4 R40, [R194+0x2000] ;  /* 0x00200000c228783b */ /* 0x000f6a0000000200 */
[----:B------:R-:W2:Y:S05]  /*16bb0*/  LDSM.16.M88.4 R48, [R194+0x2800] ;  /* 0x00280000c230783b */ /* 0x000eaa0000000200 */
[----:B------:R-:W2:Y:S05]  /*16bc0*/  LDSM.16.M88.4 R56, [R194+0x3000] ;  /* 0x00300000c238783b */ /* 0x000eaa0000000200 */
[----:B------:R-:W2:Y:S01]  /*16bd0*/  LDSM.16.M88.4 R116, [R199] ;  /* 0x00000000c774783b */ /* 0x000ea20000000200 */
[C---:B-1----:R-:W-:Y:S04]  /*16be0*/  HMMA.16816.F32.BF16 R4, R132.reuse, R8, RZ ;  /* 0x000000088404723c */ /* 0x042fe800000418ff */
[----:B------:R-:W1:Y:S05]  /*16bf0*/  S2R R222, SR_TID.X ;  /* 0x0000000000de7919 */ /* 0x000e6a0000002100 */
[----:B------:R-:W2:Y:S01]  /*16c00*/  LDSM.16.M88.4 R140, [R207] ;  /* 0x00000000cf8c783b */ /* 0x000ea20000000200 */
[C---:B------:R-:W-:Y:S04]  /*16c10*/  HMMA.16816.F32.BF16 R8, R132.reuse, R10, RZ ;  /* 0x0000000a8408723c */ /* 0x040fe800000418ff */
[----:B------:R-:W2:Y:S04]  /*16c20*/  LDSM.16.M88.4 R144, [R208] ;  /* 0x00000000d090783b */ /* 0x000ea80000000200 */
[C---:B----4-:R-:W-:Y:S01]  /*16c30*/  HMMA.16816.F32.BF16 R12, R132.reuse, R16, RZ ;  /* 0x00000010840c723c */ /* 0x050fe200000418ff */
[----:B------:R-:W4:Y:S05]  /*16c40*/  LDSM.16.M88.4 R148, [R209] ;  /* 0x00000000d194783b */ /* 0x000f2a0000000200 */
[----:B------:R-:W2:Y:S02]  /*16c50*/  LDSM.16.M88.4 R152, [R210] ;  /* 0x00000000d298783b */ /* 0x000ea40000000200 */
[C---:B------:R-:W-:Y:S01]  /*16c60*/  HMMA.16816.F32.BF16 R16, R132.reuse, R18, RZ ;  /* 0x000000128410723c */ /* 0x040fe200000418ff */
[----:B-1----:R-:W-:Y:S02]  /*16c70*/  SHF.R.S32.HI R2, RZ, 0x1f, R222 ;  /* 0x0000001fff027819 */ /* 0x002fe400000114de */
[----:B------:R-:W1:Y:S01]  /*16c80*/  LDSM.16.M88.4 R156, [R211] ;  /* 0x00000000d39c783b */ /* 0x000e620000000200 */
[----:B------:R-:W-:Y:S02]  /*16c90*/  ISETP.GT.AND P2, PT, R222, 0x7f, PT ;  /* 0x0000007fde00780c */ /* 0x000fe40003f44270 */
[----:B------:R-:W-:Y:S02]  /*16ca0*/  LEA.HI R2, R2, R222, RZ, 0x3 ;  /* 0x000000de02027211 */ /* 0x000fe400078f18ff */
[C---:B-----5:R-:W-:Y:S01]  /*16cb0*/  HMMA.16816.F32.BF16 R20, R132.reuse, R24, RZ ;  /* 0x000000188414723c */ /* 0x060fe200000418ff */
[----:B------:R-:W5:Y:S03]  /*16cc0*/  LDSM.16.M88.4 R160, [R212] ;  /* 0x00000000d4a0783b */ /* 0x000f660000000200 */
[----:B------:R-:W-:Y:S04]  /*16cd0*/  LOP3.LUT R0, R2, 0xfffffff8, RZ, 0xc0, !PT ;  /* 0xfffffff802007812 */ /* 0x000fe800078ec0ff */
[C---:B------:R-:W-:Y:S01]  /*16ce0*/  HMMA.16816.F32.BF16 R24, R132.reuse, R26, RZ ;  /* 0x0000001a8418723c */ /* 0x040fe200000418ff */
[----:B------:R-:W-:Y:S04]  /*16cf0*/  IMAD.IADD R0, R222, 0x1, -R0 ;  /* 0x00000001de007824 */ /* 0x000fe800078e0a00 */
[----:B------:R-:W-:Y:S03]  /*16d00*/  IMAD.SHL.U32 R0, R0, 0x8, RZ ;  /* 0x0000000800007824 */ /* 0x000fe600078e00ff */
[C---:B------:R-:W-:Y:S02]  /*16d10*/  HMMA.16816.F32.BF16 R28, R132.reuse, R32, RZ ;  /* 0x00000020841c723c */ /* 0x040fe400000418ff */
[----:B------:R-:W-:Y:S06]  /*16d20*/  ISETP.GE.AND P5, PT, R0, c[0x0][0x1d4], PT ;  /* 0x0000750000007a0c */ /* 0x000fec0003fa6270 */
[C---:B------:R-:W-:Y:S08]  /*16d30*/  HMMA.16816.F32.BF16 R32, R132.reuse, R34, RZ ;  /* 0x000000228420723c */ /* 0x040ff000000418ff */
[C---:B------:R-:W-:Y:S08]  /*16d40*/  HMMA.16816.F32.BF16 R36, R132.reuse, R40, RZ ;  /* 0x000000288424723c */ /* 0x040ff000000418ff */
[C---:B------:R-:W-:Y:S01]  /*16d50*/  HMMA.16816.F32.BF16 R40, R132.reuse, R42, RZ ;  /* 0x0000002a8428723c */ /* 0x040fe200000418ff */
[----:B--2---:R-:W-:Y:S03]  /*16d60*/  IMAD.MOV.U32 R2, RZ, RZ, R220 ;  /* 0x000000ffff027224 */ /* 0x004fe600078e00dc */
[----:B---3--:R-:W-:Y:S04]  /*16d70*/  IMAD.MOV.U32 R3, RZ, RZ, R219 ;  /* 0x000000ffff037224 */ /* 0x008fe800078e00db */
[----:B------:R-:W-:Y:S04]  /*16d80*/  IMAD.WIDE.U32 R2, R46, 0x70, R2 ;  /* 0x000000702e027825 */ /* 0x000fe800078e0002 */
[----:B------:R-:W-:Y:S01]  /*16d90*/  IMAD.IADD R0, R3, 0x1, R55 ;  /* 0x0000000103007824 */ /* 0x000fe200078e0237 */
[C---:B------:R-:W-:Y:S01]  /*16da0*/  LEA R52, P0, R2.reuse, c[0x0][0x1f8], 0x1 ;  /* 0x00007e0002347a11 */ /* 0x040fe200078008ff */
[----:B------:R-:W-:Y:S03]  /*16db0*/  IMAD.U32 R3, RZ, RZ, UR4 ;  /* 0x00000004ff037e24 */ /* 0x000fe6000f8e00ff */
[----:B------:R-:W-:Y:S01]  /*16dc0*/  LEA.HI.X R53, R2, c[0x0][0x1fc], R0, 0x1, P0 ;  /* 0x00007f0002357a11 */ /* 0x000fe200000f0c00 */
[----:B------:R-:W-:Y:S01]  /*16dd0*/  IMAD.U32 R2, RZ, RZ, UR5 ;  /* 0x00000005ff027e24 */ /* 0x000fe2000f8e00ff */
[----:B------:R-:W-:Y:S01]  /*16de0*/  IADD3 R54, P0, R220, R44, RZ ;  /* 0x0000002cdc367210 */ /* 0x000fe20007f1e0ff */
[----:B------:R-:W-:Y:S02]  /*16df0*/  IMAD.IADD R0, R55, 0x1, R45 ;  /* 0x0000000137007824 */ /* 0x000fe400078e022d */
[----:B------:R-:W-:Y:S01]  /*16e00*/  @!PT LDS RZ, [RZ] ;  /* 0x00000000fffff984 */ /* 0x000fe20000000800 */
[----:B------:R-:W-:Y:S01]  /*16e10*/  @!PT LDS RZ, [RZ] ;  /* 0x00000000fffff984 */ /* 0x000fe20000000800 */
[----:B------:R-:W-:Y:S01]  /*16e20*/  @!PT LDS RZ, [RZ] ;  /* 0x00000000fffff984 */ /* 0x000fe20000000800 */
[----:B------:R2:W-:Y:S01]  /*16e30*/  LDGSTS.E.BYPASS.LTC128B.128 [R216+0x100], [R52.64], !P5 ;  /* 0x0010000034d87fae */ /* 0x0005e2000e901d46 */
[----:B------:R-:W-:Y:S02]  /*16e40*/  IMAD.WIDE.U32 R164, R46, 0x70, R2 ;  /* 0x000000702ea47825 */ /* 0x000fe400078e0002 */
[C---:B------:R-:W-:Y:S01]  /*16e50*/  HMMA.16816.F32.BF16 R44, R132.reuse, R48, RZ ;  /* 0x00000030842c723c */ /* 0x040fe200000418ff */
[C---:B------:R-:W-:Y:S01]  /*16e60*/  IADD3.X R112, R0.reuse, UR9, RZ, P1, !PT ;  /* 0x0000000900707c10 */ /* 0x040fe20008ffe4ff */
[----:B------:R2:W-:Y:S01]  /*16e70*/  LDGSTS.E.BYPASS.LTC128B.128 [R216+0x3900], [R52.64+0x80], !P4 ;  /* 0x0390008034d87fae */ /* 0x0005e2000e101d46 */
[----:B------:R-:W-:Y:S01]  /*16e80*/  IMAD.X R3, R0, 0x1, R219, P0 ;  /* 0x0000000100037824 */ /* 0x000fe200000e06db */
[----:B------:R-:W-:Y:S02]  /*16e90*/  LEA R2, P0, R54, c[0x0][0x1f8], 0x1 ;  /* 0x00007e0036027a11 */ /* 0x000fe400078008ff */
[----:B------:R-:W-:Y:S02]  /*16ea0*/  IADD3 R0, P1, R166, R220, RZ ;  /* 0x000000dca6007210 */ /* 0x000fe40007f3e0ff */
[C---:B------:R-:W-:Y:S01]  /*16eb0*/  HMMA.16816.F32.BF16 R48, R132.reuse, R50, RZ ;  /* 0x000000328430723c */ /* 0x040fe200000418ff */
[----:B------:R-:W-:Y:S03]  /*16ec0*/  LEA.HI.X R3, R54, c[0x0][0x1fc], R3, 0x1, P0 ;  /* 0x00007f0036037a11 */ /* 0x000fe600000f0c03 */
[----:B------:R-:W-:Y:S02]  /*16ed0*/  IADD3 R167, P0, R220, R164, RZ ;  /* 0x000000a4dca77210 */ /* 0x000fe40007f1e0ff */
[----:B------:R3:W-:Y:S02]  /*16ee0*/  LDGSTS.E.BYPASS.LTC128B.128 [R216+0x1100], [R2.64], !P5 ;  /* 0x0110000002d87fae */ /* 0x0007e4000e901d46 */
[C---:B------:R-:W-:Y:S01]  /*16ef0*/  IADD3.X R214, R219.reuse, R55, R165, P0, !PT ;  /* 0x00000037dbd67210 */ /* 0x040fe200007fe4a5 */
[----:B------:R-:W-:Y:S02]  /*16f00*/  IMAD.X R165, R112, 0x1, R219, P1 ;  /* 0x0000000170a57824 */ /* 0x000fe400008e06db */
[----:B------:R3:W-:Y:S01]  /*16f10*/  LDGSTS.E.BYPASS.LTC128B.128 [R216+0x4900], [R2.64+0x80], !P4 ;  /* 0x0490008002d87fae */ /* 0x0007e2000e101d46 */
[C---:B------:R-:W-:Y:S04]  /*16f20*/  LEA R164, P0, R0.reuse, c[0x0][0x1f8], 0x1 ;  /* 0x00007e0000a47a11 */ /* 0x040fe800078008ff */
[----:B------:R-:W-:Y:S02]  /*16f30*/  LEA.HI.X R165, R0, c[0x0][0x1fc], R165, 0x1, P0 ;  /* 0x00007f0000a57a11 */ /* 0x000fe400000f0ca5 */
[----:B------:R-:W-:Y:S01]  /*16f40*/  @!P2 IADD3 R0, P1, P0, R220, UR8, R166 ;  /* 0x00000008dc00ac10 */ /* 0x000fe2000f83e0a6 */
[C---:B--2---:R-:W-:Y:S02]  /*16f50*/  HMMA.16816.F32.BF16 R52, R132.reuse, R56, RZ ;  /* 0x000000388434723c */ /* 0x044fe400000418ff */
[----:B------:R2:W-:Y:S06]  /*16f60*/  LDGSTS.E.BYPASS.LTC128B.128 [R216+0x2100], [R164.64], !P5 ;  /* 0x02100000a4d87fae */ /* 0x0005ec000e901d46 */
[----:B------:R-:W-:Y:S08]  /*16f70*/  HMMA.16816.F32.BF16 R56, R132, R58, RZ ;  /* 0x0000003a8438723c */ /* 0x000ff000000418ff */
[C---:B------:R-:W-:Y:S05]  /*16f80*/  HMMA.16816.F32.BF16 R4, R136.reuse, R116, R4 ;  /* 0x000000748804723c */ /* 0x040fea0000041804 */
[----:B---3--:R-:W-:Y:S01]  /*16f90*/  @!P2 IADD3.X R3, R219, UR9, R112, P1, P0 ;  /* 0x00000009db03ac10 */ /* 0x008fe20008fe0470 */
[----:B------:R-:W-:Y:S01]  /*16fa0*/  IMAD.MOV.U32 R112, RZ, RZ, R115 ;  /* 0x000000ffff707224 */ /* 0x000fe200078e0073 */
[----:B------:R-:W3:Y:S01]  /*16fb0*/  LDL R219, [R1+0x38] ;  /* 0x0000380001db7983 */ /* 0x000ee20000100800 */
[C---:B------:R-:W-:Y:S04]  /*16fc0*/  HMMA.16816.F32.BF16 R8, R136.reuse, R118, R8 ;  /* 0x000000768808723c */ /* 0x040fe80000041808 */
[C---:B------:R-:W-:Y:S04]  /*16fd0*/  @!P2 LEA R2, P0, R0.reuse, c[0x0][0x1f8], 0x1 ;  /* 0x00007e000002aa11 */ /* 0x040fe800078008ff */
[C---:B------:R-:W-:Y:S04]  /*16fe0*/  HMMA.16816.F32.BF16 R12, R136.reuse, R140, R12 ;  /* 0x0000008c880c723c */ /* 0x040fe8000004180c */
[----:B------:R-:W-:Y:S02]  /*16ff0*/  @!P2 LEA.HI.X R3, R0, c[0x0][0x1fc], R3, 0x1, P0 ;  /* 0x00007f000003aa11 */ /* 0x000fe400000f0c03 */
[C---:B------:R-:W-:Y:S02]  /*17000*/  LEA R116, P0, R167.reuse, c[0x0][0x1f8], 0x1 ;  /* 0x00007e00a7747a11 */ /* 0x040fe400078008ff */
[C---:B------:R-:W-:Y:S04]  /*17010*/  HMMA.16816.F32.BF16 R16, R136.reuse, R142, R16 ;  /* 0x0000008e8810723c */ /* 0x040fe80000041810 */
[----:B------:R-:W-:Y:S04]  /*17020*/  LEA.HI.X R117, R167, c[0x0][0x1fc], R214, 0x1, P0 ;  /* 0x00007f00a7757a11 */ /* 0x000fe800000f0cd6 */
[C---:B------:R-:W-:Y:S01]  /*17030*/  HMMA.16816.F32.BF16 R20, R136.reuse, R144, R20 ;  /* 0x000000908814723c */ /* 0x040fe20000041814 */
[----:B------:R1:W-:Y:S05]  /*17040*/  LDGSTS.E.BYPASS.LTC128B.128 [R216+0x5900], [R116.64+0x80], !P4 ;  /* 0x0590008074d87fae */ /* 0x0003ea000e101d46 */
[----:B------:R1:W-:Y:S02]  /*17050*/  @!P2 LDGSTS.E.BYPASS.LTC128B.128 [R216+0x3100], [R2.64], !P5 ;  /* 0x0310000002d8afae */ /* 0x0003e4000e901d46 */
[C---:B------:R-:W-:Y:S03]  /*17060*/  HMMA.16816.F32.BF16 R24, R136.reuse, R146, R24 ;  /* 0x000000928818723c */ /* 0x040fe60000041818 */
[----:B------:R2:W-:Y:S05]  /*17070*/  @!P2 LDGSTS.E.BYPASS.LTC128B.128 [R216+0x6900], [R2.64+0x80], !P4 ;  /* 0x0690008002d8afae */ /* 0x0005ea000e101d46 */
[C---:B----4-:R-:W-:Y:S01]  /*17080*/  HMMA.16816.F32.BF16 R28, R136.reuse, R148, R28 ;  /* 0x00000094881c723c */ /* 0x050fe2000004181c */
[----:B------:R-:W-:Y:S05]  /*17090*/  LDSM.16.M88.4 R140, [R193+0x800] ;  /* 0x00080000c18c783b */ /* 0x000fea0000000200 */
[----:B------:R-:W0:Y:S02]  /*170a0*/  LDGDEPBAR ;  /* 0x00000000000079af */ /* 0x000e240000000000 */
[C---:B------:R-:W-:Y:S03]  /*170b0*/  HMMA.16816.F32.BF16 R32, R136.reuse, R150, R32 ;  /* 0x000000968820723c */ /* 0x040fe60000041820 */
[----:B------:R-:W-:Y:S05]  /*170c0*/  LDSM.16.M88.4 R144, [R193+0x1000] ;  /* 0x00100000c190783b */ /* 0x000fea0000000200 */
[C---:B------:R-:W-:Y:S01]  /*170d0*/  HMMA.16816.F32.BF16 R36, R136.reuse, R152, R36 ;  /* 0x000000988824723c */ /* 0x040fe20000041824 */
[----:B-1----:R-:W1:Y:S05]  /*170e0*/  LDSM.16.M88.4 R116, [R193] ;  /* 0x00000000c174783b */ /* 0x002e6a0000000200 */
[----:B------:R-:W4:Y:S02]  /*170f0*/  LDSM.16.M88.4 R148, [R193+0x1800] ;  /* 0x00180000c194783b */ /* 0x000f240000000200 */
[C---:B------:R-:W-:Y:S03]  /*17100*/  HMMA.16816.F32.BF16 R40, R136.reuse, R154, R40 ;  /* 0x0000009a8828723c */ /* 0x040fe60000041828 */
[----:B------:R-:W4:Y:S05]  /*17110*/  LDSM.16.M88.4 R152, [R193+0x2000] ;  /* 0x00200000c198783b */ /* 0x000f2a0000000200 */
[C---:B------:R-:W-:Y:S01]  /*17120*/  HMMA.16816.F32.BF16 R44, R136.reuse, R156, R44 ;  /* 0x0000009c882c723c */ /* 0x040fe2000004182c */
[----:B--2---:R-:W-:Y:S07]  /*17130*/  LDSM.16.M88.4 R164, [R194+0x3800] ;  /* 0x00380000c2a4783b */ /* 0x004fee0000000200 */
        /* <DEDUP_REMOVED lines=17> */
[C---:B------:R-:W-:Y:S08]  /*17250*/  HMMA.16816.F32.BF16 R36, R168.reuse, R152, R36 ;  /* 0x00000098a824723c */ /* 0x040ff00000041824 */
[C---:B------:R-:W-:Y:S01]  /*17260*/  HMMA.16816.F32.BF16 R40, R168.reuse, R154, R40 ;  /* 0x0000009aa828723c */ /* 0x040fe20000041828 */
[----:B------:R-:W4:Y:S07]  /*17270*/  LDSM.16.M88.4 R152, [R192+0x2000] ;  /* 0x00200000c098783b */ /* 0x000f2e0000000200 */
[C---:B--2---:R-:W-:Y:S08]  /*17280*/  HMMA.16816.F32.BF16 R44, R168.reuse, R156, R44 ;  /* 0x0000009ca82c723c */ /* 0x044ff0000004182c */
[C---:B------:R-:W-:Y:S01]  /*17290*/  HMMA.16816.F32.BF16 R48, R168.reuse, R158, R48 ;  /* 0x0000009ea830723c */ /* 0x040fe20000041830 */
[----:B------:R-:W2:Y:S07]  /*172a0*/  LDSM.16.M88.4 R156, [R192+0x2800] ;  /* 0x00280000c09c783b */ /* 0x000eae0000000200 */
[C---:B-----5:R-:W-:Y:S08]  /*172b0*/  HMMA.16816.F32.BF16 R52, R168.reuse, R160, R52 ;  /* 0x000000a0a834723c */ /* 0x060ff00000041834 */
[----:B------:R-:W-:Y:S01]  /*172c0*/  HMMA.16816.F32.BF16 R56, R168, R162, R56 ;  /* 0x000000a2a838723c */ /* 0x000fe20000041838 */
        /* <DEDUP_REMOVED lines=15> */
[----:B------:R-:W-:Y:S07]  /*173c0*/  LDSM.16.M88.4 R152, [R194+0x6800] ;  /* 0x00680000c298783b */ /* 0x000fee0000000200 */
[C---:B--2---:R-:W-:Y:S03]  /*173d0*/  HMMA.16816.F32.BF16 R44, R172.reuse, R156, R44 ;  /* 0x0000009cac2c723c */ /* 0x044fe6000004182c */
[----:B---3--:R-:W-:Y:S05]  /*173e0*/  ISETP.GT.AND P3, PT, R217, R219, PT ;  /* 0x000000dbd900720c */ /* 0x008fea0003f64270 */
[C---:B------:R-:W-:Y:S01]  /*173f0*/  HMMA.16816.F32.BF16 R48, R172.reuse, R158, R48 ;  /* 0x0000009eac30723c */ /* 0x040fe20000041830 */
[----:B------:R-:W-:Y:S07]  /*17400*/  LDSM.16.M88.4 R156, [R206] ;  /* 0x00000000ce9c783b */ /* 0x000fee0000000200 */
[C---:B-----5:R-:W-:Y:S08]  /*17410*/  HMMA.16816.F32.BF16 R52, R172.reuse, R160, R52 ;  /* 0x000000a0ac34723c */ /* 0x060ff00000041834 */
[----:B------:R-:W-:Y:S01]  /*17420*/  HMMA.16816.F32.BF16 R56, R172, R162, R56 ;  /* 0x000000a2ac38723c */ /* 0x000fe20000041838 */
[----:B------:R-:W-:Y:S07]  /*17430*/  LDSM.16.M88.4 R160, [R200] ;  /* 0x00000000c8a0783b */ /* 0x000fee0000000200 */
        /* <DEDUP_REMOVED lines=8> */
[----:B------:R-:W2:Y:S07]  /*174c0*/  LDSM.16.M88.4 R140, [R202] ;  /* 0x00000000ca8c783b */ /* 0x000eae0000000200 */
[C---:B------:R-:W-:Y:S08]  /*174d0*/  HMMA.16816.F32.BF16 R28, R176.reuse, R144, R28 ;  /* 0x00000090b01c723c */ /* 0x040ff0000004181c */
[C---:B------:R-:W-:Y:S01]  /*174e0*/  HMMA.16816.F32.BF16 R32, R176.reuse, R146, R32 ;  /* 0x00000092b020723c */ /* 0x040fe20000041820 */
[----:B------:R-:W3:Y:S07]  /*174f0*/  LDSM.16.M88.4 R144, [R203] ;  /* 0x00000000cb90783b */ /* 0x000eee0000000200 */
[C---:B----4-:R-:W-:Y:S08]  /*17500*/  HMMA.16816.F32.BF16 R36, R176.reuse, R148, R36 ;  /* 0x00000094b024723c */ /* 0x050ff00000041824 */
[C---:B------:R-:W-:Y:S01]  /*17510*/  HMMA.16816.F32.BF16 R40, R176.reuse, R150, R40 ;  /* 0x00000096b028723c */ /* 0x040fe20000041828 */
[----:B------:R-:W-:Y:S07]  /*17520*/  LDSM.16.M88.4 R148, [R205] ;  /* 0x00000000cd94783b */ /* 0x000fee0000000200 */
[C---:B-1----:R-:W-:Y:S08]  /*17530*/  HMMA.16816.F32.BF16 R44, R176.reuse, R116, R44 ;  /* 0x00000074b02c723c */ /* 0x042ff0000004182c */
[C---:B------:R-:W-:Y:S01]  /*17540*/  HMMA.16816.F32.BF16 R48, R176.reuse, R118, R48 ;  /* 0x00000076b030723c */ /* 0x040fe20000041830 */
[----:B------:R-:W1:Y:S07]  /*17550*/  LDSM.16.M88.4 R116, [R204] ;  /* 0x00000000cc74783b */ /* 0x000e6e0000000200 */
[C---:B------:R-:W-:Y:S08]  /*17560*/  HMMA.16816.F32.BF16 R52, R176.reuse, R152, R52 ;  /* 0x00000098b034723c */ /* 0x040ff00000041834 */
[----:B------:R-:W-:Y:S01]  /*17570*/  HMMA.16816.F32.BF16 R56, R176, R154, R56 ;  /* 0x0000009ab038723c */ /* 0x000fe20000041838 */
        /* <DEDUP_REMOVED lines=16> */
[C---:B-1----:R-:W-:Y:S08]  /*17680*/  HMMA.16816.F32.BF16 R44, R180.reuse, R116, R44 ;  /* 0x00000074b42c723c */ /* 0x042ff0000004182c */
[C---:B------:R-:W-:Y:S01]  /*17690*/  HMMA.16816.F32.BF16 R48, R180.reuse, R118, R48 ;  /* 0x00000076b430723c */ /* 0x040fe20000041830 */
[----:B------:R-:W1:Y:S07]  /*176a0*/  LDSM.16.M88.4 R116, [R193+0x6800] ;  /* 0x00680000c174783b */ /* 0x000e6e0000000200 */
[C---:B------:R-:W-:Y:S08]  /*176b0*/  HMMA.16816.F32.BF16 R52, R180.reuse, R148, R52 ;  /* 0x00000094b434723c */ /* 0x040ff00000041834 */
[----:B------:R-:W-:Y:S01]  /*176c0*/  HMMA.16816.F32.BF16 R56, R180, R150, R56 ;  /* 0x00000096b438723c */ /* 0x000fe20000041838 */
        /* <DEDUP_REMOVED lines=17> */
[C---:B------:R-:W-:Y:S01]  /*177e0*/  HMMA.16816.F32.BF16 R48, R184.reuse, R146, R48 ;  /* 0x00000092b830723c */ /* 0x040fe20000041830 */
[----:B------:R-:W3:Y:S01]  /*177f0*/  LDSM.16.M88.4 R144, [R192+0x6800] ;  /* 0x00680000c090783b */ /* 0x000ee20000000200 */
[----:B------:R-:W-:Y:S04]  /*17800*/  DEPBAR.LE SB0, 0x0 ;  /* 0x000080000000791a */ /* 0x000fe80000000000 */
[----:B------:R-:W-:Y:S02]  /*17810*/  BAR.SYNC.DEFER_BLOCKING 0x0 ;  /* 0x0000000000007b1d */ /* 0x000fe40000010000 */
[C---:B-1----:R-:W-:Y:S08]  /*17820*/  HMMA.16816.F32.BF16 R52, R184.reuse, R116, R52 ;  /* 0x00000074b834723c */ /* 0x042ff00000041834 */
[----:B------:R-:W-:Y:S08]  /*17830*/  HMMA.16816.F32.BF16 R56, R184, R118, R56 ;  /* 0x00000076b838723c */ /* 0x000ff00000041838 */
[C---:B--2---:R-:W-:Y:S08]  /*17840*/  HMMA.16816.F32.BF16 R4, R188.reuse, R140, R4 ;  /* 0x0000008cbc04723c */ /* 0x044ff00000041804 */
[C---:B------:R-:W-:Y:S07]  /*17850*/  HMMA.16816.F32.BF16 R8, R188.reuse, R142, R8 ;  /* 0x0000008ebc08723c */ /* 0x040fee0000041808 */
[----:B------:R-:W-:Y:S01]  /*17860*/  P2R R143, PR, RZ, 0x8 ;  /* 0x00000008ff8f7803 */ /* 0x000fe20000000000 */
        /* <DEDUP_REMOVED lines=9> */
[C---:B------:R-:W-:Y:S08]  /*17900*/  HMMA.16816.F32.BF16 R48, R188.reuse, R166, R48 ;  /* 0x000000a6bc30723c */ /* 0x040ff00000041830 */
[C---:B---3--:R-:W-:Y:S08]  /*17910*/  HMMA.16816.F32.BF16 R52, R188.reuse, R144, R52 ;  /* 0x00000090bc34723c */ /* 0x048ff00000041834 */
[----:B------:R-:W-:Y:S01]  /*17920*/  HMMA.16816.F32.BF16 R56, R188, R146, R56 ;  /* 0x00000092bc38723c */ /* 0x000fe20000041838 */
[----:B------:R-:W-:Y:S07]  /*17930*/  @!UPT UIADD3 URZ, URZ, URZ, URZ ;  /* 0x0000003f3f3ff290 */ /* 0x000fee000fffe03f */
[----:B------:R-:W-:-:S11]  /*17940*/  @!P3 BRA `(.L_x_2577) ;  /* 0x000003600000b947 */ /* 0x000fd60003800000 */
[----:B------:R-:W-:Y:S01]  /*17950*/  IADD3 R0, R217, -0x1, RZ ;  /* 0xffffffffd9007810 */ /* 0x000fe20007ffe0ff */
        /* <DEDUP_REMOVED lines=53> */
.L_x_2577:
[----:B------:R-:W-:Y:S05]  /*17cb0*/  BSYNC B0 ;  /* 0x0000000000007941 */ /* 0x000fea0003800000 */
.L_x_2576:
[----:B------:R-:W-:Y:S01]  /*17cc0*/  FMNMX.FTZ R0, R4, R115, !PT ;  /* 0x0000007304007209 */ /* 0x000fe20007810000 */
[----:B------:R-:W-:Y:S01]  /*17cd0*/  LDSM.16.MT88.4 R144, [R196] ;  /* 0x00000000c490783b */ /* 0x000fe20000004200 */
[----:B-1----:R-:W-:Y:S02]  /*17ce0*/  FMNMX.FTZ R2, R6, R114, !PT ;  /* 0x0000007206027209 */ /* 0x002fe40007810000 */
        /* <DEDUP_REMOVED lines=81> */
[----:B------:R-:W5:Y:S01]  /*18200*/  MUFU.EX2 R225, R7 ;  /* 0x0000000700e17308 */ /* 0x000f620000000800 */
[--C-:B------:R-:W-:Y:S02]  /*18210*/  FFMA.FTZ R26, R26, c[0x0][0x2d0], -R112.reuse ;  /* 0x0000b4001a1a7a23 */ /* 0x100fe40000010870 */
[----:B------:R-:W-:Y:S02]  /*18220*/  FFMA.FTZ R27, R27, c[0x0][0x2d0], -R112 ;  /* 0x0000b4001b1b7a23 */ /* 0x000fe40000010870 */
        /* <DEDUP_REMOVED lines=11> */
[C---:B------:R-:W-:Y:S01]  /*182e0*/  FMUL.FTZ R76, R2.reuse, R76 ;  /* 0x0000004c024c7220 */ /* 0x040fe20000410000 */
[----:B-----5:R-:W-:Y:S01]  /*182f0*/  F2FP.BF16.PACK_AB R117, R225, R226 ;  /* 0x000000e2e175723e */ /* 0x020fe200000010ff */
        /* <DEDUP_REMOVED lines=9> */
[----:B------:R-:W5:Y:S01]  /*18390*/  MUFU.EX2 R229, R5 ;  /* 0x0000000500e57308 */ /* 0x000f620000000800 */
        /* <DEDUP_REMOVED lines=13> */
[----:B------:R-:W-:Y:S01]  /*18470*/  FMUL.FTZ R74, R0, R74 ;  /* 0x0000004a004a7220 */ /* 0x000fe20000410000 */
[----:B-----5:R-:W-:Y:S01]  /*18480*/  F2FP.BF16.PACK_AB R116, R229, R222 ;  /* 0x000000dee574723e */ /* 0x020fe200000010ff */
[----:B------:R-:W-:Y:S02]  /*18490*/  FMUL.FTZ R5, R2, R121 ;  /* 0x0000007902057220 */ /* 0x000fe40000410000 */
[C---:B------:R-:W-:Y:S02]  /*184a0*/  FMUL.FTZ R75, R0.reuse, R75 ;  /* 0x0000004b004b7220 */ /* 0x040fe40000410000 */
[C---:B------:R-:W-:Y:S01]  /*184b0*/  FMUL.FTZ R78, R0.reuse, R78 ;  /* 0x0000004e004e7220 */ /* 0x040fe20000410000 */
[----:B------:R5:W-:Y:S01]  /*184c0*/  MUFU.EX2 R220, R13 ;  /* 0x0000000d00dc7308 */ /* 0x000be20000000800 */
[C---:B------:R-:W-:Y:S02]  /*184d0*/  FMUL.FTZ R79, R0.reuse, R79 ;  /* 0x0000004f004f7220 */ /* 0x040fe40000410000 */
[----:B------:R-:W-:Y:S02]  /*184e0*/  FMUL.FTZ R82, R0, R82 ;  /* 0x0000005200527220 */ /* 0x000fe40000410000 */
[----:B-1----:R-:W-:Y:S02]  /*184f0*/  FFMA.FTZ R4, R9, c[0x0][0x2d0], -R114 ;  /* 0x0000b40009047a23 */ /* 0x002fe40000010872 */
        /* <DEDUP_REMOVED lines=18> */
[----:B------:R-:W-:Y:S02]  /*18620*/  FFMA.FTZ R4, R10, c[0x0][0x2d0], -R112 ;  /* 0x0000b4000a047a23 */ /* 0x000fe40000010870 */
        /* <DEDUP_REMOVED lines=13> */
[----:B------:R-:W-:Y:S02]  /*18700*/  FFMA.FTZ R17, R17, c[0x0][0x2d0], -R114 ;  /* 0x0000b40011117a23 */ /* 0x000fe40000010872 */
[C---:B------:R-:W-:Y:S01]  /*18710*/  FMUL.FTZ R108, R2.reuse, R108 ;  /* 0x0000006c026c7220 */ /* 0x040fe20000410000 */
[----:B------:R4:W-:Y:S01]  /*18720*/  MUFU.EX2 R167, R16 ;  /* 0x0000001000a77308 */ /* 0x0009e20000000800 */
[----:B------:R-:W-:Y:S02]  /*18730*/  FMUL.FTZ R109, R2, R109 ;  /* 0x0000006d026d7220 */ /* 0x000fe40000410000 */
[----:B-1----:R-:W-:Y:S02]  /*18740*/  FFMA.FTZ R4, R11, c[0x0][0x2d0], -R112 ;  /* 0x0000b4000b047a23 */ /* 0x002fe40000010870 */
[C---:B------:R-:W-:Y:S02]  /*18750*/  FMUL.FTZ R11, R0.reuse, R127 ;  /* 0x0000007f000b7220 */ /* 0x040fe40000410000 */
[----:B------:R-:W-:Y:S01]  /*18760*/  LDSM.16.MT88.4 R124, [R197] ;  /* 0x00000000c57c783b */ /* 0x000fe20000004200 */
[C---:B------:R-:W-:Y:S02]  /*18770*/  FMUL.FTZ R110, R0.reuse, R110 ;  /* 0x0000006e006e7220 */ /* 0x040fe40000410000 */
[----:B------:R-:W1:Y:S01]  /*18780*/  MUFU.EX2 R223, R4 ;  /* 0x0000000400df7308 */ /* 0x000e620000000800 */
[----:B------:R-:W-:Y:S02]  /*18790*/  FMUL.FTZ R111, R0, R111 ;  /* 0x0000006f006f7220 */ /* 0x000fe40000410000 */
[----:B------:R-:W-:Y:S01]  /*187a0*/  FMUL.FTZ R60, R2, R60 ;  /* 0x0000003c023c7220 */ /* 0x000fe20000410000 */
[----:B--2---:R-:W-:Y:S01]  /*187b0*/  F2FP.BF16.PACK_AB R19, R164, R165 ;  /* 0x000000a5a413723e */ /* 0x004fe200000010ff */
[----:B------:R-:W-:Y:S02]  /*187c0*/  FMUL.FTZ R61, R2, R61 ;  /* 0x0000003d023d7220 */ /* 0x000fe40000410000 */
[C---:B------:R-:W-:Y:S02]  /*187d0*/  FMUL.FTZ R62, R0.reuse, R62 ;  /* 0x0000003e003e7220 */ /* 0x040fe40000410000 */
[----:B------:R-:W-:Y:S01]  /*187e0*/  FMUL.FTZ R63, R0, R63 ;  /* 0x0000003f003f7220 */ /* 0x000fe20000410000 */
[----:B------:R2:W5:Y:S01]  /*187f0*/  MUFU.EX2 R166, R17 ;  /* 0x0000001100a67308 */ /* 0x0005620000000800 */
        /* <DEDUP_REMOVED lines=9> */
[----:B-1----:R-:W-:Y:S01]  /*18890*/  F2FP.BF16.PACK_AB R119, R223, R224 ;  /* 0x000000e0df77723e */ /* 0x002fe200000010ff */
[----:B------:R-:W-:Y:S02]  /*188a0*/  FMUL.FTZ R4, R2, R120 ;  /* 0x0000007802047220 */ /* 0x000fe40000410000 */
[----:B------:R-:W1:Y:S01]  /*188b0*/  LDSM.16.MT88.4 R120, [R198] ;  /* 0x00000000c678783b */ /* 0x000e620000004200 */
[--C-:B------:R-:W-:Y:S02]  /*188c0*/  FFMA.FTZ R25, R25, c[0x0][0x2d0], -R114.reuse ;  /* 0x0000b40019197a23 */ /* 0x100fe40000010872 */
[----:B------:R-:W4:Y:S01]  /*188d0*/  MUFU.EX2 R163, R20 ;  /* 0x0000001400a37308 */ /* 0x000f220000000800 */
[--C-:B------:R-:W-:Y:S01]  /*188e0*/  FFMA.FTZ R28, R28, c[0x0][0x2d0], -R114.reuse ;  /* 0x0000b4001c1c7a23 */ /* 0x100fe20000010872 */
[C---:B------:R-:W-:Y:S05]  /*188f0*/  HMMA.16816.F32.BF16 R4, R116.reuse, R140, R4 ;  /* 0x0000008c7404723c */ /* 0x040fea0000041804 */
[--C-:B------:R-:W-:Y:S01]  /*18900*/  FFMA.FTZ R29, R29, c[0x0][0x2d0], -R114.reuse ;  /* 0x0000b4001d1d7a23 */ /* 0x100fe20000010872 */
[----:B--2---:R-:W-:Y:S01]  /*18910*/  F2FP.BF16.PACK_AB R17, R214, R219 ;  /* 0x000000dbd611723e */ /* 0x004fe200000010ff */
[----:B------:R-:W-:Y:S01]  /*18920*/  FFMA.FTZ R33, R33, c[0x0][0x2d0], -R114 ;  /* 0x0000b40021217a23 */ /* 0x000fe20000010872 */
[C---:B------:R-:W-:Y:S01]  /*18930*/  HMMA.16816.F32.BF16 R8, R116.reuse, R142, R8 ;  /* 0x0000008e7408723c */ /* 0x040fe20000041808 */
[----:B------:R-:W2:Y:S01]  /*18940*/  LDSM.16.MT88.4 R140, [R195+0x3800] ;  /* 0x00380000c38c783b */ /* 0x000ea20000004200 */
[----:B------:R-:W1:Y:S02]  /*18950*/  MUFU.EX2 R162, R21 ;  /* 0x0000001500a27308 */ /* 0x000e640000000800 */
[--C-:B------:R-:W-:Y:S01]  /*18960*/  FFMA.FTZ R34, R34, c[0x0][0x2d0], -R112.reuse ;  /* 0x0000b40022227a23 */ /* 0x100fe20000010870 */
[----:B-----5:R-:W-:Y:S01]  /*18970*/  F2FP.BF16.PACK_AB R18, R166, R167 ;  /* 0x000000a7a612723e */ /* 0x020fe200000010ff */
[----:B------:R-:W-:Y:S02]  /*18980*/  FFMA.FTZ R35, R35, c[0x0][0x2d0], -R112 ;  /* 0x0000b40023237a23 */ /* 0x000fe40000010870 */
[C---:B------:R-:W-:Y:S04]  /*18990*/  HMMA.16816.F32.BF16 R68, R116.reuse, R144, R68 ;  /* 0x000000907444723c */ /* 0x040fe80000041844 */
[----:B------:R5:W-:Y:S01]  /*189a0*/  MUFU.EX2 R160, R23 ;  /* 0x0000001700a07308 */ /* 0x000be20000000800 */
[----:B------:R-:W-:Y:S02]  /*189b0*/  FFMA.FTZ R2, R2, R231, R222 ;  /* 0x000000e702027223 */ /* 0x000fe400000100de */
[----:B---3--:R-:W-:Y:S01]  /*189c0*/  FFMA.FTZ R0, R0, R230, R226 ;  /* 0x000000e600007223 */ /* 0x008fe200000100e2 */
[C---:B------:R-:W-:Y:S04]  /*189d0*/  HMMA.16816.F32.BF16 R72, R116.reuse, R146, R72 ;  /* 0x000000927448723c */ /* 0x040fe80000041848 */
[----:B------:R-:W-:Y:S02]  /*189e0*/  FADD.FTZ R2, R229, R2 ;  /* 0x00000002e5027221 */ /* 0x000fe40000010000 */
[----:B------:R-:W3:Y:S01]  /*189f0*/  MUFU.EX2 R159, R24 ;  /* 0x00000018009f7308 */ /* 0x000ee20000000800 */
[----:B------:R-:W-:Y:S02]  /*18a00*/  FADD.FTZ R0, R225, R0 ;  /* 0x00000000e1007221 */ /* 0x000fe40000010000 */
[----:B------:R-:W-:Y:S01]  /*18a10*/  FADD.FTZ R2, R228, R2 ;  /* 0x00000002e4027221 */ /* 0x000fe20000010000 */
[C---:B-1----:R-:W-:Y:S03]  /*18a20*/  HMMA.16816.F32.BF16 R76, R116.reuse, R120, R76 ;  /* 0x00000078744c723c */ /* 0x042fe6000004184c */
[----:B------:R-:W-:Y:S03]  /*18a30*/  FADD.FTZ R2, R227, R2 ;  /* 0x00000002e3027221 */ /* 0x000fe60000010000 */
[----:B------:R-:W1:Y:S01]  /*18a40*/  MUFU.EX2 R158, R25 ;  /* 0x00000019009e7308 */ /* 0x000e620000000800 */
[----:B------:R-:W-:Y:S01]  /*18a50*/  FADD.FTZ R0, R224, R0 ;  /* 0x00000000e0007221 */ /* 0x000fe20000010000 */
[C---:B------:R-:W-:Y:S01]  /*18a60*/  HMMA.16816.F32.BF16 R80, R116.reuse, R122, R80 ;  /* 0x0000007a7450723c */ /* 0x040fe20000041850 */
[----:B------:R-:W1:Y:S03]  /*18a70*/  LDSM.16.MT88.4 R120, [R196+0x3800] ;  /* 0x00380000c478783b */ /* 0x000e660000004200 */
[----:B------:R-:W-:Y:S02]  /*18a80*/  FADD.FTZ R2, R221, R2 ;  /* 0x00000002dd027221 */ /* 0x000fe40000010000 */
[----:B------:R-:W-:Y:S02]  /*18a90*/  FADD.FTZ R0, R223, R0 ;  /* 0x00000000df007221 */ /* 0x000fe40000010000 */
[----:B------:R-:W1:Y:S01]  /*18aa0*/  MUFU.EX2 R157, R26 ;  /* 0x0000001a009d7308 */ /* 0x000e620000000800 */
[C---:B------:R-:W-:Y:S01]  /*18ab0*/  HMMA.16816.F32.BF16 R84, R116.reuse, R124, R84 ;  /* 0x0000007c7454723c */ /* 0x040fe20000041854 */
[----:B-----5:R-:W-:Y:S02]  /*18ac0*/  LDSM.16.MT88.4 R20, [R196+0x4000] ;  /* 0x00400000c414783b */ /* 0x020fe40000004200 */
[----:B------:R-:W-:Y:S02]  /*18ad0*/  FADD.FTZ R2, R220, R2 ;  /* 0x00000002dc027221 */ /* 0x000fe40000010000 */
[----:B------:R-:W-:Y:S03]  /*18ae0*/  FADD.FTZ R0, R219, R0 ;  /* 0x00000000db007221 */ /* 0x000fe60000010000 */
[C---:B------:R-:W-:Y:S01]  /*18af0*/  HMMA.16816.F32.BF16 R88, R116.reuse, R126, R88 ;  /* 0x0000007e7458723c */ /* 0x040fe20000041858 */
[----:B------:R-:W5:Y:S01]  /*18b00*/  LDSM.16.MT88.4 R124, [R198+0x3800] ;  /* 0x00380000c67c783b */ /* 0x000f620000004200 */
[----:B------:R3:W3:Y:S02]  /*18b10*/  MUFU.EX2 R156, R27 ;  /* 0x0000001b009c7308 */ /* 0x0006e40000000800 */
[----:B------:R-:W-:Y:S02]  /*18b20*/  FADD.FTZ R2, R167, R2 ;  /* 0x00000002a7027221 */ /* 0x000fe40000010000 */
[----:B------:R-:W-:Y:S02]  /*18b30*/  FADD.FTZ R0, R214, R0 ;  /* 0x00000000d6007221 */ /* 0x000fe40000010000 */
[C---:B--2---:R-:W-:Y:S04]  /*18b40*/  HMMA.16816.F32.BF16 R92, R116.reuse, R140, R92 ;  /* 0x0000008c745c723c */ /* 0x044fe8000004185c */
[----:B------:R-:W-:Y:S01]  /*18b50*/  MUFU.EX2 R154, R33 ;  /* 0x00000021009a7308 */ /* 0x000fe20000000800 */
[----:B------:R-:W-:Y:S02]  /*18b60*/  FADD.FTZ R2, R166, R2 ;  /* 0x00000002a6027221 */ /* 0x000fe40000010000 */
[----:B------:R-:W-:Y:S01]  /*18b70*/  FADD.FTZ R0, R165, R0 ;  /* 0x00000000a5007221 */ /* 0x000fe20000010000 */
[C---:B------:R-:W-:Y:S01]  /*18b80*/  HMMA.16816.F32.BF16 R96, R116.reuse, R142, R96 ;  /* 0x0000008e7460723c */ /* 0x040fe20000041860 */
[----:B------:R-:W-:Y:S03]  /*18b90*/  LDSM.16.MT88.4 R140, [R198+0x800] ;  /* 0x00080000c68c783b */ /* 0x000fe60000004200 */
[----:B----4-:R-:W-:Y:S02]  /*18ba0*/  FADD.FTZ R2, R163, R2 ;  /* 0x00000002a3027221 */ /* 0x010fe40000010000 */
[----:B------:R-:W-:Y:S01]  /*18bb0*/  MUFU.EX2 R153, R34 ;  /* 0x0000002200997308 */ /* 0x000fe20000000800 */
[----:B------:R-:W-:Y:S01]  /*18bc0*/  FADD.FTZ R0, R164, R0 ;  /* 0x00000000a4007221 */ /* 0x000fe20000010000 */
[C---:B-1----:R-:W-:Y:S01]  /*18bd0*/  HMMA.16816.F32.BF16 R12, R116.reuse, R120, R12 ;  /* 0x00000078740c723c */ /* 0x042fe2000004180c */
[----:B---3--:R-:W-:Y:S03]  /*18be0*/  LDSM.16.MT88.4 R24, [R196+0x1000] ;  /* 0x00100000c418783b */ /* 0x008fe60000004200 */
[----:B------:R-:W-:Y:S02]  /*18bf0*/  FADD.FTZ R2, R162, R2 ;  /* 0x00000002a2027221 */ /* 0x000fe40000010000 */
[----:B------:R-:W-:Y:S02]  /*18c00*/  FADD.FTZ R0, R161, R0 ;  /* 0x00000000a1007221 */ /* 0x000fe40000010000 */
[----:B------:R-:W-:Y:S01]  /*18c10*/  MUFU.EX2 R152, R35 ;  /* 0x0000002300987308 */ /* 0x000fe20000000800 */
[C---:B------:R-:W-:Y:S01]  /*18c20*/  HMMA.16816.F32.BF16 R100, R116.reuse, R122, R100 ;  /* 0x0000007a7464723c */ /* 0x040fe20000041864 */
[----:B------:R-:W1:Y:S02]  /*18c30*/  LDSM.16.MT88.4 R120, [R195+0x800] ;  /* 0x00080000c378783b */ /* 0x000e640000004200 */
[----:B------:R-:W-:Y:S02]  /*18c40*/  FADD.FTZ R2, R159, R2 ;  /* 0x000000029f027221 */ /* 0x000fe40000010000 */
[----:B------:R-:W-:Y:S03]  /*18c50*/  FADD.FTZ R0, R160, R0 ;  /* 0x00000000a0007221 */ /* 0x000fe60000010000 */
[C---:B-----5:R-:W-:Y:S04]  /*18c60*/  HMMA.16816.F32.BF16 R104, R116.reuse, R124, R104 ;  /* 0x0000007c7468723c */ /* 0x060fe80000041868 */
[----:B------:R-:W-:Y:S02]  /*18c70*/  FADD.FTZ R2, R158, R2 ;  /* 0x000000029e027221 */ /* 0x000fe40000010000 */
[----:B------:R-:W-:Y:S02]  /*18c80*/  FADD.FTZ R0, R157, R0 ;  /* 0x000000009d007221 */ /* 0x000fe40000010000 */
[C---:B------:R-:W-:Y:S01]  /*18c90*/  HMMA.16816.F32.BF16 R108, R116.reuse, R126, R108 ;  /* 0x0000007e746c723c */ /* 0x040fe2000004186c */
[----:B------:R-:W2:Y:S03]  /*18ca0*/  LDSM.16.MT88.4 R124, [R196+0x800] ;  /* 0x00080000c47c783b */ /* 0x000ea60000004200 */
[----:B------:R-:W-:Y:S04]  /*18cb0*/  FADD.FTZ R0, R156, R0 ;  /* 0x000000009c007221 */ /* 0x000fe80000010000 */
[C---:B------:R-:W-:Y:S08]  /*18cc0*/  HMMA.16816.F32.BF16 R60, R116.reuse, R128, R60 ;  /* 0x00000080743c723c */ /* 0x040ff0000004183c */
[----:B------:R-:W-:Y:S01]  /*18cd0*/  HMMA.16816.F32.BF16 R64, R116, R130, R64 ;  /* 0x000000827440723c */ /* 0x000fe20000041840 */
[----:B------:R-:W3:Y:S07]  /*18ce0*/  LDSM.16.MT88.4 R116, [R197+0x800] ;  /* 0x00080000c574783b */ /* 0x000eee0000004200 */
[C---:B-1----:R-:W-:Y:S01]  /*18cf0*/  HMMA.16816.F32.BF16 R4, R16.reuse, R120, R4 ;  /* 0x000000781004723c */ /* 0x042fe20000041804 */
[----:B------:R-:W-:Y:S07]  /*18d00*/  LDSM.16.MT88.4 R128, [R197+0x4000] ;  /* 0x00400000c580783b */ /* 0x000fee0000004200 */
[C---:B------:R-:W-:Y:S01]  /*18d10*/  HMMA.16816.F32.BF16 R8, R16.reuse, R122, R8 ;  /* 0x0000007a1008723c */ /* 0x040fe20000041808 */
[----:B------:R-:W1:Y:S07]  /*18d20*/  LDSM.16.MT88.4 R120, [R195+0x4000] ;  /* 0x00400000c378783b */ /* 0x000e6e0000004200 */
[C---:B--2---:R-:W-:Y:S08]  /*18d30*/  HMMA.16816.F32.BF16 R68, R16.reuse, R124, R68 ;  /* 0x0000007c1044723c */ /* 0x044ff00000041844 */
[C---:B------:R-:W-:Y:S01]  /*18d40*/  HMMA.16816.F32.BF16 R72, R16.reuse, R126, R72 ;  /* 0x0000007e1048723c */ /* 0x040fe20000041848 */
[----:B------:R-:W2:Y:S07]  /*18d50*/  LDSM.16.MT88.4 R124, [R198+0x4000] ;  /* 0x00400000c67c783b */ /* 0x000eae0000004200 */
[C---:B------:R-:W-:Y:S08]  /*18d60*/  HMMA.16816.F32.BF16 R76, R16.reuse, R140, R76 ;  /* 0x0000008c104c723c */ /* 0x040ff0000004184c */
[C---:B------:R-:W-:Y:S08]  /*18d70*/  HMMA.16816.F32.BF16 R80, R16.reuse, R142, R80 ;  /* 0x0000008e1050723c */ /* 0x040ff00000041850 */
[C---:B---3--:R-:W-:Y:S08]  /*18d80*/  HMMA.16816.F32.BF16 R84, R16.reuse, R116, R84 ;  /* 0x000000741054723c */ /* 0x048ff00000041854 */
[C---:B------:R-:W-:Y:S01]  /*18d90*/  HMMA.16816.F32.BF16 R88, R16.reuse, R118, R88 ;  /* 0x000000761058723c */ /* 0x040fe20000041858 */
[----:B------:R-:W3:Y:S07]  /*18da0*/  LDSM.16.MT88.4 R116, [R195+0x1000] ;  /* 0x00100000c374783b */ /* 0x000eee0000004200 */
[C---:B-1----:R-:W-:Y:S08]  /*18db0*/  HMMA.16816.F32.BF16 R92, R16.reuse, R120, R92 ;  /* 0x00000078105c723c */ /* 0x042ff0000004185c */
[C---:B------:R-:W-:Y:S01]  /*18dc0*/  HMMA.16816.F32.BF16 R96, R16.reuse, R122, R96 ;  /* 0x0000007a1060723c */ /* 0x040fe20000041860 */
[----:B------:R-:W-:Y:S07]  /*18dd0*/  LDSM.16.MT88.4 R120, [R197+0x1000] ;  /* 0x00100000c578783b */ /* 0x000fee0000004200 */
[C---:B------:R-:W-:Y:S08]  /*18de0*/  HMMA.16816.F32.BF16 R12, R16.reuse, R20, R12 ;  /* 0x00000014100c723c */ /* 0x040ff0000004180c */
[C---:B------:R-:W-:Y:S01]  /*18df0*/  HMMA.16816.F32.BF16 R100, R16.reuse, R22, R100 ;  /* 0x000000161064723c */ /* 0x040fe20000041864 */
[----:B------:R-:W1:Y:S07]  /*18e00*/  LDSM.16.MT88.4 R20, [R198+0x1000] ;  /* 0x00100000c614783b */ /* 0x000e6e0000004200 */
[C---:B--2---:R-:W-:Y:S08]  /*18e10*/  HMMA.16816.F32.BF16 R104, R16.reuse, R124, R104 ;  /* 0x0000007c1068723c */ /* 0x044ff00000041868 */
[C---:B------:R-:W-:Y:S01]  /*18e20*/  HMMA.16816.F32.BF16 R108, R16.reuse, R126, R108 ;  /* 0x0000007e106c723c */ /* 0x040fe2000004186c */
[----:B------:R-:W-:Y:S07]  /*18e30*/  LDSM.16.MT88.4 R124, [R196+0x1800] ;  /* 0x00180000c47c783b */ /* 0x000fee0000004200 */
[C---:B------:R-:W-:Y:S08]  /*18e40*/  HMMA.16816.F32.BF16 R60, R16.reuse, R128, R60 ;  /* 0x00000080103c723c */ /* 0x040ff0000004183c */
[----:B------:R-:W-:Y:S01]  /*18e50*/  HMMA.16816.F32.BF16 R64, R16, R130, R64 ;  /* 0x000000821040723c */ /* 0x000fe20000041840 */
[----:B------:R-:W2:Y:S06]  /*18e60*/  MUFU.EX2 R131, R28 ;  /* 0x0000001c00837308 */ /* 0x000eac0000000800 */
[----:B------:R-:W-:Y:S02]  /*18e70*/  F2FP.BF16.PACK_AB R16, R162, R163 ;  /* 0x000000a3a210723e */ /* 0x000fe400000010ff */
[----:B------:R-:W-:Y:S02]  /*18e80*/  F2FP.BF16.PACK_AB R17, R160, R161 ;  /* 0x000000a1a011723e */ /* 0x000fe400000010ff */
[----:B------:R-:W4:Y:S01]  /*18e90*/  MUFU.EX2 R130, R29 ;  /* 0x0000001d00827308 */ /* 0x000f220000000800 */
[----:B------:R-:W-:Y:S02]  /*18ea0*/  F2FP.BF16.PACK_AB R18, R158, R159 ;  /* 0x0000009f9e12723e */ /* 0x000fe400000010ff */
[----:B------:R-:W-:Y:S07]  /*18eb0*/  F2FP.BF16.PACK_AB R19, R156, R157 ;  /* 0x0000009d9c13723e */ /* 0x000fee00000010ff */
[C---:B---3--:R-:W-:Y:S03]  /*18ec0*/  HMMA.16816.F32.BF16 R4, R16.reuse, R116, R4 ;  /* 0x000000741004723c */ /* 0x048fe60000041804 */
[----:B--2---:R-:W-:Y:S05]  /*18ed0*/  FADD.FTZ R2, R131, R2 ;  /* 0x0000000283027221 */ /* 0x004fea0000010000 */
[C---:B------:R-:W-:Y:S01]  /*18ee0*/  HMMA.16816.F32.BF16 R8, R16.reuse, R118, R8 ;  /* 0x000000761008723c */ /* 0x040fe20000041808 */
[----:B------:R-:W2:Y:S03]  /*18ef0*/  LDSM.16.MT88.4 R116, [R195+0x4800] ;  /* 0x00480000c374783b */ /* 0x000ea60000004200 */
[----:B----4-:R-:W-:Y:S04]  /*18f00*/  FADD.FTZ R2, R130, R2 ;  /* 0x0000000282027221 */ /* 0x010fe80000010000 */
[C---:B------:R-:W-:Y:S07]  /*18f10*/  HMMA.16816.F32.BF16 R68, R16.reuse, R24, R68 ;  /* 0x000000181044723c */ /* 0x040fee0000041844 */
[----:B------:R-:W-:Y:S01]  /*18f20*/  FFMA.FTZ R24, R30, c[0x0][0x2d0], -R112 ;  /* 0x0000b4001e187a23 */ /* 0x000fe20000010870 */
[C---:B------:R-:W-:Y:S03]  /*18f30*/  HMMA.16816.F32.BF16 R72, R16.reuse, R26, R72 ;  /* 0x0000001a1048723c */ /* 0x040fe60000041848 */
[----:B------:R3:W4:Y:S05]  /*18f40*/  MUFU.EX2 R129, R24 ;  /* 0x0000001800817308 */ /* 0x00072a0000000800 */
[C---:B-1----:R-:W-:Y:S07]  /*18f50*/  HMMA.16816.F32.BF16 R76, R16.reuse, R20, R76 ;  /* 0x00000014104c723c */ /* 0x042fee000004184c */
[----:B------:R-:W-:Y:S01]  /*18f60*/  FFMA.FTZ R20, R32, c[0x0][0x2d0], -R114 ;  /* 0x0000b40020147a23 */ /* 0x000fe20000010872 */
[C---:B------:R-:W-:Y:S01]  /*18f70*/  HMMA.16816.F32.BF16 R80, R16.reuse, R22, R80 ;  /* 0x000000161050723c */ /* 0x040fe20000041850 */
[----:B------:R-:W-:Y:S02]  /*18f80*/  LDSM.16.MT88.4 R32, [R198+0x1800] ;  /* 0x00180000c620783b */ /* 0x000fe40000004200 */
[----:B------:R-:W1:Y:S05]  /*18f90*/  MUFU.EX2 R155, R20 ;  /* 0x00000014009b7308 */ /* 0x000e6a0000000800 */
        /* <DEDUP_REMOVED lines=8> */
[----:B-1----:R-:W-:Y:S02]  /*19020*/  FADD.FTZ R2, R155, R2 ;  /* 0x000000029b027221 */ /* 0x002fe40000010000 */
[----:B------:R-:W-:Y:S02]  /*19030*/  LDSM.16.MT88.4 R20, [R197+0x4800] ;  /* 0x00480000c514783b */ /* 0x000fe40000004200 */
[C---:B------:R-:W-:Y:S04]  /*19040*/  HMMA.16816.F32.BF16 R96, R16.reuse, R118, R96 ;  /* 0x000000761060723c */ /* 0x040fe80000041860 */
[----:B------:R-:W-:Y:S02]  /*19050*/  FADD.FTZ R2, R154, R2 ;  /* 0x000000029a027221 */ /* 0x000fe40000010000 */
[----:B---3--:R-:W1:Y:S01]  /*19060*/  LDSM.16.MT88.4 R24, [R196+0x4800] ;  /* 0x00480000c418783b */ /* 0x008e620000004200 */
[----:B----4-:R-:W-:Y:S05]  /*19070*/  FADD.FTZ R0, R128, R0 ;  /* 0x0000000080007221 */ /* 0x010fea0000010000 */
[----:B------:R-:W-:Y:S04]  /*19080*/  FADD.FTZ R0, R153, R0 ;  /* 0x0000000099007221 */ /* 0x000fe80000010000 */
[----:B------:R-:W-:Y:S01]  /*19090*/  FADD.FTZ R0, R152, R0 ;  /* 0x0000000098007221 */ /* 0x000fe20000010000 */
[C---:B-1----:R-:W-:Y:S08]  /*190a0*/  HMMA.16816.F32.BF16 R12, R16.reuse, R24, R12 ;  /* 0x00000018100c723c */ /* 0x042ff0000004180c */
[C---:B------:R-:W-:Y:S01]  /*190b0*/  HMMA.16816.F32.BF16 R100, R16.reuse, R26, R100 ;  /* 0x0000001a1064723c */ /* 0x040fe20000041864 */
[----:B------:R-:W-:Y:S07]  /*190c0*/  LDSM.16.MT88.4 R24, [R195+0x5000] ;  /* 0x00500000c318783b */ /* 0x000fee0000004200 */
[C---:B------:R-:W-:Y:S07]  /*190d0*/  HMMA.16816.F32.BF16 R104, R16.reuse, R28, R104 ;  /* 0x0000001c1068723c */ /* 0x040fee0000041868 */
[--C-:B------:R-:W-:Y:S01]  /*190e0*/  FFMA.FTZ R28, R36, c[0x0][0x2d0], -R114.reuse ;  /* 0x0000b400241c7a23 */ /* 0x100fe20000010872 */
[C---:B------:R-:W-:Y:S03]  /*190f0*/  HMMA.16816.F32.BF16 R108, R16.reuse, R30, R108 ;  /* 0x0000001e106c723c */ /* 0x040fe6000004186c */
[----:B------:R1:W2:Y:S01]  /*19100*/  MUFU.EX2 R151, R28 ;  /* 0x0000001c00977308 */ /* 0x0002a20000000800 */
[----:B------:R-:W-:Y:S04]  /*19110*/  FFMA.FTZ R36, R40, c[0x0][0x2d0], -R114 ;  /* 0x0000b40028247a23 */ /* 0x000fe80000010872 */
[C---:B------:R-:W-:Y:S05]  /*19120*/  HMMA.16816.F32.BF16 R60, R16.reuse, R20, R60 ;  /* 0x00000014103c723c */ /* 0x040fea000004183c */
[----:B------:R-:W-:Y:S03]  /*19130*/  MUFU.EX2 R147, R36 ;  /* 0x0000002400937308 */ /* 0x000fe60000000800 */
[----:B------:R-:W-:Y:S01]  /*19140*/  HMMA.16816.F32.BF16 R64, R16, R22, R64 ;  /* 0x000000161040723c */ /* 0x000fe20000041840 */
[----:B------:R-:W3:Y:S06]  /*19150*/  LDSM.16.MT88.4 R20, [R197+0x1800] ;  /* 0x00180000c514783b */ /* 0x000eec0000004200 */
[----:B------:R-:W-:Y:S02]  /*19160*/  F2FP.BF16.PACK_AB R16, R130, R131 ;  /* 0x000000838210723e */ /* 0x000fe400000010ff */
[----:B------:R-:W-:Y:S01]  /*19170*/  F2FP.BF16.PACK_AB R17, R128, R129 ;  /* 0x000000818011723e */ /* 0x000fe200000010ff */
[----:B-1----:R-:W1:Y:S02]  /*19180*/  LDSM.16.MT88.4 R28, [R196+0x5000] ;  /* 0x00500000c41c783b */ /* 0x002e640000004200 */
[----:B------:R-:W-:Y:S01]  /*19190*/  F2FP.BF16.PACK_AB R18, R154, R155 ;  /* 0x0000009b9a12723e */ /* 0x000fe200000010ff */
[----:B--2---:R-:W-:Y:S01]  /*191a0*/  FADD.FTZ R2, R151, R2 ;  /* 0x0000000297027221 */ /* 0x004fe20000010000 */
[----:B------:R-:W-:Y:S07]  /*191b0*/  F2FP.BF16.PACK_AB R19, R152, R153 ;  /* 0x000000999813723e */ /* 0x000fee00000010ff */
[C---:B------:R-:W-:Y:S08]  /*191c0*/  HMMA.16816.F32.BF16 R4, R16.reuse, R120, R4 ;  /* 0x000000781004723c */ /* 0x040ff00000041804 */
[C---:B------:R-:W-:Y:S08]  /*191d0*/  HMMA.16816.F32.BF16 R8, R16.reuse, R122, R8 ;  /* 0x0000007a1008723c */ /* 0x040ff00000041808 */
[C---:B------:R-:W-:Y:S08]  /*191e0*/  HMMA.16816.F32.BF16 R68, R16.reuse, R124, R68 ;  /* 0x0000007c1044723c */ /* 0x040ff00000041844 */
[C---:B------:R-:W-:Y:S01]  /*191f0*/  HMMA.16816.F32.BF16 R72, R16.reuse, R126, R72 ;  /* 0x0000007e1048723c */ /* 0x040fe20000041848 */
[----:B------:R-:W-:Y:S07]  /*19200*/  LDSM.16.MT88.4 R124, [R195+0x3000] ;  /* 0x00300000c37c783b */ /* 0x000fee0000004200 */
[C---:B------:R-:W-:Y:S07]  /*19210*/  HMMA.16816.F32.BF16 R76, R16.reuse, R32, R76 ;  /* 0x00000020104c723c */ /* 0x040fee000004184c */
[----:B------:R-:W-:Y:S01]  /*19220*/  FFMA.FTZ R32, R37, c[0x0][0x2d0], -R114 ;  /* 0x0000b40025207a23 */ /* 0x000fe20000010872 */
[C---:B------:R-:W-:Y:S03]  /*19230*/  HMMA.16816.F32.BF16 R80, R16.reuse, R34, R80 ;  /* 0x000000221050723c */ /* 0x040fe60000041850 */
[----:B------:R2:W4:Y:S05]  /*19240*/  MUFU.EX2 R150, R32 ;  /* 0x0000002000967308 */ /* 0x00052a0000000800 */
[C---:B---3--:R-:W-:Y:S07]  /*19250*/  HMMA.16816.F32.BF16 R84, R16.reuse, R20, R84 ;  /* 0x000000141054723c */ /* 0x048fee0000041854 */
[--C-:B------:R-:W-:Y:S01]  /*19260*/  FFMA.FTZ R20, R39, c[0x0][0x2d0], -R112.reuse ;  /* 0x0000b40027147a23 */ /* 0x100fe20000010870 */
[C---:B------:R-:W-:Y:S03]  /*19270*/  HMMA.16816.F32.BF16 R88, R16.reuse, R22, R88 ;  /* 0x000000161058723c */ /* 0x040fe60000041858 */
[----:B------:R3:W-:Y:S05]  /*19280*/  MUFU.EX2 R148, R20 ;  /* 0x0000001400947308 */ /* 0x0007ea0000000800 */
[C---:B------:R-:W-:Y:S04]  /*19290*/  HMMA.16816.F32.BF16 R92, R16.reuse, R24, R92 ;  /* 0x00000018105c723c */ /* 0x040fe8000004185c */
[----:B--2---:R-:W-:Y:S02]  /*192a0*/  FFMA.FTZ R32, R38, c[0x0][0x2d0], -R112 ;  /* 0x0000b40026207a23 */ /* 0x004fe40000010870 */
[----:B------:R-:W-:Y:S01]  /*192b0*/  LDSM.16.MT88.4 R36, [R196+0x5800] ;  /* 0x00580000c424783b */ /* 0x000fe20000004200 */
[----:B------:R-:W-:Y:S01]  /*192c0*/  FFMA.FTZ R24, R41, c[0x0][0x2d0], -R114 ;  /* 0x0000b40029187a23 */ /* 0x000fe20000010872 */
[C---:B------:R-:W-:Y:S01]  /*192d0*/  HMMA.16816.F32.BF16 R96, R16.reuse, R26, R96 ;  /* 0x0000001a1060723c */ /* 0x040fe20000041860 */
[----:B------:R2:W5:Y:S03]  /*192e0*/  MUFU.EX2 R149, R32 ;  /* 0x0000002000957308 */ /* 0x0005660000000800 */
[----:B----4-:R-:W-:Y:S04]  /*192f0*/  FADD.FTZ R2, R150, R2 ;  /* 0x0000000296027221 */ /* 0x010fe80000010000 */
[C---:B-1----:R-:W-:Y:S03]  /*19300*/  HMMA.16816.F32.BF16 R12, R16.reuse, R28, R12 ;  /* 0x0000001c100c723c */ /* 0x042fe6000004180c */
[----:B------:R1:W4:Y:S01]  /*19310*/  MUFU.EX2 R146, R24 ;  /* 0x0000001800927308 */ /* 0x0003220000000800 */
[----:B---3--:R-:W-:Y:S01]  /*19320*/  LDSM.16.MT88.4 R20, [R197+0x5000] ;  /* 0x00500000c514783b */ /* 0x008fe20000004200 */
[----:B------:R-:W-:Y:S02]  /*19330*/  FADD.FTZ R2, R147, R2 ;  /* 0x0000000293027221 */ /* 0x000fe40000010000 */
[----:B------:R-:W-:Y:S01]  /*19340*/  FFMA.FTZ R28, R43, c[0x0][0x2d0], -R112 ;  /* 0x0000b4002b1c7a23 */ /* 0x000fe20000010870 */
[C---:B------:R-:W-:Y:S05]  /*19350*/  HMMA.16816.F32.BF16 R100, R16.reuse, R30, R100 ;  /* 0x0000001e1064723c */ /* 0x040fea0000041864 */
[----:B------:R3:W-:Y:S01]  /*19360*/  MUFU.EX2 R144, R28 ;  /* 0x0000001c00907308 */ /* 0x0007e20000000800 */
[----:B--2---:R-:W2:Y:S01]  /*19370*/  LDSM.16.MT88.4 R32, [R198+0x5000] ;  /* 0x00500000c620783b */ /* 0x004ea20000004200 */
[----:B-----5:R-:W-:Y:S05]  /*19380*/  FADD.FTZ R0, R149, R0 ;  /* 0x0000000095007221 */ /* 0x020fea0000010000 */
[----:B------:R-:W-:Y:S02]  /*19390*/  FADD.FTZ R0, R148, R0 ;  /* 0x0000000094007221 */ /* 0x000fe40000010000 */
[----:B-1----:R-:W-:Y:S02]  /*193a0*/  FFMA.FTZ R24, R42, c[0x0][0x2d0], -R112 ;  /* 0x0000b4002a187a23 */ /* 0x002fe40000010870 */
[----:B------:R-:W-:Y:S01]  /*193b0*/  LDSM.16.MT88.4 R40, [R198+0x5800] ;  /* 0x00580000c628783b */ /* 0x000fe20000004200 */
[----:B----4-:R-:W-:Y:S01]  /*193c0*/  FADD.FTZ R2, R146, R2 ;  /* 0x0000000292027221 */ /* 0x010fe20000010000 */
[----:B------:R1:W4:Y:S06]  /*193d0*/  MUFU.EX2 R145, R24 ;  /* 0x0000001800917308 */ /* 0x00032c0000000800 */
[----:B---3--:R-:W-:Y:S08]  /*193e0*/  LDSM.16.MT88.4 R28, [R196+0x2000] ;  /* 0x00200000c41c783b */ /* 0x008ff00000004200 */
[----:B-1----:R-:W1:Y:S01]  /*193f0*/  LDSM.16.MT88.4 R24, [R195+0x2000] ;  /* 0x00200000c318783b */ /* 0x002e620000004200 */
[----:B----4-:R-:W-:Y:S01]  /*19400*/  FADD.FTZ R0, R145, R0 ;  /* 0x0000000091007221 */ /* 0x010fe20000010000 */
[C---:B--2---:R-:W-:Y:S03]  /*19410*/  HMMA.16816.F32.BF16 R104, R16.reuse, R32, R104 ;  /* 0x000000201068723c */ /* 0x044fe60000041868 */
[----:B------:R-:W-:Y:S05]  /*19420*/  FADD.FTZ R0, R144, R0 ;  /* 0x0000000090007221 */ /* 0x000fea0000010000 */
[C---:B------:R-:W-:Y:S01]  /*19430*/  HMMA.16816.F32.BF16 R108, R16.reuse, R34, R108 ;  /* 0x00000022106c723c */ /* 0x040fe2000004186c */
[----:B------:R-:W2:Y:S07]  /*19440*/  LDSM.16.MT88.4 R32, [R198+0x2000] ;  /* 0x00200000c620783b */ /* 0x000eae0000004200 */
[C---:B------:R-:W-:Y:S07]  /*19450*/  HMMA.16816.F32.BF16 R60, R16.reuse, R20, R60 ;  /* 0x00000014103c723c */ /* 0x040fee000004183c */
[--C-:B------:R-:W-:Y:S01]  /*19460*/  FFMA.FTZ R20, R44, c[0x0][0x2d0], -R114.reuse ;  /* 0x0000b4002c147a23 */ /* 0x100fe20000010872 */
[----:B------:R-:W-:Y:S03]  /*19470*/  HMMA.16816.F32.BF16 R64, R16, R22, R64 ;  /* 0x000000161040723c */ /* 0x000fe60000041840 */
[----:B------:R3:W4:Y:S01]  /*19480*/  MUFU.EX2 R143, R20 ;  /* 0x00000014008f7308 */ /* 0x0007220000000800 */
[--C-:B------:R-:W-:Y:S03]  /*19490*/  FFMA.FTZ R44, R49, c[0x0][0x2d0], -R114.reuse ;  /* 0x0000b400312c7a23 */ /* 0x100fe60000010872 */
[----:B------:R-:W-:Y:S02]  /*194a0*/  F2FP.BF16.PACK_AB R16, R150, R151 ;  /* 0x000000979610723e */ /* 0x000fe400000010ff */
[----:B------:R-:W-:Y:S03]  /*194b0*/  F2FP.BF16.PACK_AB R17, R148, R149 ;  /* 0x000000959411723e */ /* 0x000fe600000010ff */
[----:B------:R-:W-:Y:S01]  /*194c0*/  F2FP.BF16.PACK_AB R18, R146, R147 ;  /* 0x000000939212723e */ /* 0x000fe200000010ff */
[----:B------:R-:W-:Y:S01]  /*194d0*/  MUFU.EX2 R118, R44 ;  /* 0x0000002c00767308 */ /* 0x000fe20000000800 */
[----:B------:R-:W-:Y:S07]  /*194e0*/  F2FP.BF16.PACK_AB R19, R144, R145 ;  /* 0x000000919013723e */ /* 0x000fee00000010ff */
[C---:B-1----:R-:W-:Y:S03]  /*194f0*/  HMMA.16816.F32.BF16 R4, R16.reuse, R24, R4 ;  /* 0x000000181004723c */ /* 0x042fe60000041804 */
[----:B---3--:R-:W-:Y:S05]  /*19500*/  FFMA.FTZ R20, R45, c[0x0][0x2d0], -R114 ;  /* 0x0000b4002d147a23 */ /* 0x008fea0000010872 */
[C---:B------:R-:W-:Y:S01]  /*19510*/  HMMA.16816.F32.BF16 R8, R16.reuse, R26, R8 ;  /* 0x0000001a1008723c */ /* 0x040fe20000041808 */
[----:B------:R1:W3:Y:S03]  /*19520*/  MUFU.EX2 R142, R20 ;  /* 0x00000014008e7308 */ /* 0x0002e60000000800 */
[----:B------:R-:W-:Y:S02]  /*19530*/  FFMA.FTZ R24, R46, c[0x0][0x2d0], -R112 ;  /* 0x0000b4002e187a23 */ /* 0x000fe40000010870 */
[----:B----4-:R-:W-:Y:S02]  /*19540*/  FADD.FTZ R2, R143, R2 ;  /* 0x000000028f027221 */ /* 0x010fe40000010000 */
[C---:B------:R-:W-:Y:S03]  /*19550*/  HMMA.16816.F32.BF16 R68, R16.reuse, R28, R68 ;  /* 0x0000001c1044723c */ /* 0x040fe60000041844 */
[----:B------:R4:W5:Y:S04]  /*19560*/  MUFU.EX2 R141, R24 ;  /* 0x00000018008d7308 */ /* 0x0009680000000800 */
[----:B------:R-:W-:Y:S01]  /*19570*/  FFMA.FTZ R28, R48, c[0x0][0x2d0], -R114 ;  /* 0x0000b400301c7a23 */ /* 0x000fe20000010872 */
[C---:B------:R-:W-:Y:S05]  /*19580*/  HMMA.16816.F32.BF16 R72, R16.reuse, R30, R72 ;  /* 0x0000001e1048723c */ /* 0x040fea0000041848 */
[----:B------:R5:W5:Y:S03]  /*19590*/  MUFU.EX2 R119, R28 ;  /* 0x0000001c00777308 */ /* 0x000b660000000800 */
[C---:B--2---:R-:W-:Y:S01]  /*195a0*/  HMMA.16816.F32.BF16 R76, R16.reuse, R32, R76 ;  /* 0x00000020104c723c */ /* 0x044fe2000004184c */
[----:B-1----:R-:W1:Y:S03]  /*195b0*/  LDSM.16.MT88.4 R20, [R197+0x2000] ;  /* 0x00200000c514783b */ /* 0x002e660000004200 */
[----:B---3--:R-:W-:Y:S03]  /*195c0*/  FADD.FTZ R2, R142, R2 ;  /* 0x000000028e027221 */ /* 0x008fe60000010000 */
[--C-:B------:R-:W-:Y:S01]  /*195d0*/  FFMA.FTZ R32, R50, c[0x0][0x2d0], -R112.reuse ;  /* 0x0000b40032207a23 */ /* 0x100fe20000010870 */
[C---:B------:R-:W-:Y:S03]  /*195e0*/  HMMA.16816.F32.BF16 R80, R16.reuse, R34, R80 ;  /* 0x000000221050723c */ /* 0x040fe60000041850 */
[----:B------:R2:W-:Y:S01]  /*195f0*/  MUFU.EX2 R117, R32 ;  /* 0x0000002000757308 */ /* 0x0005e20000000800 */
[----:B----4-:R-:W-:Y:S02]  /*19600*/  FFMA.FTZ R24, R47, c[0x0][0x2d0], -R112 ;  /* 0x0000b4002f187a23 */ /* 0x010fe40000010870 */
[----:B-----5:R-:W-:Y:S07]  /*19610*/  FADD.FTZ R0, R141, R0 ;  /* 0x000000008d007221 */ /* 0x020fee0000010000 */
[----:B------:R3:W4:Y:S01]  /*19620*/  MUFU.EX2 R140, R24 ;  /* 0x00000018008c7308 */ /* 0x0007220000000800 */
[----:B------:R-:W-:Y:S01]  /*19630*/  LDSM.16.MT88.4 R28, [R197+0x5800] ;  /* 0x00580000c51c783b */ /* 0x000fe20000004200 */
[----:B------:R-:W-:Y:S07]  /*19640*/  FADD.FTZ R2, R119, R2 ;  /* 0x0000000277027221 */ /* 0x000fee0000010000 */
[----:B--2---:R-:W-:Y:S01]  /*19650*/  LDSM.16.MT88.4 R32, [R195+0x2800] ;  /* 0x00280000c320783b */ /* 0x004fe20000004200 */
[C---:B-1----:R-:W-:Y:S07]  /*19660*/  HMMA.16816.F32.BF16 R84, R16.reuse, R20, R84 ;  /* 0x000000141054723c */ /* 0x042fee0000041854 */
[----:B---3--:R-:W1:Y:S01]  /*19670*/  LDSM.16.MT88.4 R24, [R195+0x5800] ;  /* 0x00580000c318783b */ /* 0x008e620000004200 */
[----:B----4-:R-:W-:Y:S04]  /*19680*/  FADD.FTZ R0, R140, R0 ;  /* 0x000000008c007221 */ /* 0x010fe80000010000 */
[----:B------:R-:W-:Y:S01]  /*19690*/  FFMA.FTZ R20, R51, c[0x0][0x2d0], -R112 ;  /* 0x0000b40033147a23 */ /* 0x000fe20000010870 */
[C---:B------:R-:W-:Y:S03]  /*196a0*/  HMMA.16816.F32.BF16 R88, R16.reuse, R22, R88 ;  /* 0x000000161058723c */ /* 0x040fe60000041858 */
[----:B------:R2:W3:Y:S01]  /*196b0*/  MUFU.EX2 R116, R20 ;  /* 0x0000001400747308 */ /* 0x0004e20000000800 */
[----:B------:R-:W-:Y:S01]  /*196c0*/  FADD.FTZ R0, R117, R0 ;  /* 0x0000000075007221 */ /* 0x000fe20000010000 */
[----:B--2---:R-:W2:Y:S03]  /*196d0*/  LDSM.16.MT88.4 R20, [R196+0x2800] ;  /* 0x00280000c414783b */ /* 0x004ea60000004200 */
        /* <DEDUP_REMOVED lines=14> */
[----:B------:R4:W-:Y:S04]  /*197c0*/  MUFU.EX2 R51, R28 ;  /* 0x0000001c00337308 */ /* 0x0009e80000000800 */
[----:B------:R-:W-:Y:S02]  /*197d0*/  F2FP.BF16.PACK_AB R16, R142, R143 ;  /* 0x0000008f8e10723e */ /* 0x000fe400000010ff */
[----:B------:R-:W-:Y:S03]  /*197e0*/  F2FP.BF16.PACK_AB R17, R140, R141 ;  /* 0x0000008d8c11723e */ /* 0x000fe600000010ff */
[----:B------:R-:W-:Y:S02]  /*197f0*/  F2FP.BF16.PACK_AB R18, R118, R119 ;  /* 0x000000777612723e */ /* 0x000fe400000010ff */
[----:B---3--:R-:W-:Y:S07]  /*19800*/  F2FP.BF16.PACK_AB R19, R116, R117 ;  /* 0x000000757413723e */ /* 0x008fee00000010ff */
[C---:B------:R-:W-:Y:S01]  /*19810*/  HMMA.16816.F32.BF16 R4, R16.reuse, R32, R4 ;  /* 0x000000201004723c */ /* 0x040fe20000041804 */
[----:B----4-:R-:W3:Y:S06]  /*19820*/  LDSM.16.MT88.4 R28, [R197+0x2800] ;  /* 0x00280000c51c783b */ /* 0x010eec0000004200 */
[----:B------:R-:W-:Y:S01]  /*19830*/  FFMA.FTZ R32, R53, c[0x0][0x2d0], -R114 ;  /* 0x0000b40035207a23 */ /* 0x000fe20000010872 */
[C---:B------:R-:W-:Y:S03]  /*19840*/  HMMA.16816.F32.BF16 R8, R16.reuse, R34, R8 ;  /* 0x000000221008723c */ /* 0x040fe60000041808 */
[----:B------:R4:W5:Y:S05]  /*19850*/  MUFU.EX2 R50, R32 ;  /* 0x0000002000327308 */ /* 0x00096a0000000800 */
[C---:B--2---:R-:W-:Y:S07]  /*19860*/  HMMA.16816.F32.BF16 R68, R16.reuse, R20, R68 ;  /* 0x000000141044723c */ /* 0x044fee0000041844 */
[--C-:B------:R-:W-:Y:S01]  /*19870*/  FFMA.FTZ R20, R55, c[0x0][0x2d0], -R112.reuse ;  /* 0x0000b40037147a23 */ /* 0x100fe20000010870 */
[C---:B------:R-:W-:Y:S03]  /*19880*/  HMMA.16816.F32.BF16 R72, R16.reuse, R22, R72 ;  /* 0x000000161048723c */ /* 0x040fe60000041848 */
[----:B------:R2:W-:Y:S05]  /*19890*/  MUFU.EX2 R48, R20 ;  /* 0x0000001400307308 */ /* 0x0005ea0000000800 */
[C---:B-1----:R-:W-:Y:S04]  /*198a0*/  HMMA.16816.F32.BF16 R76, R16.reuse, R24, R76 ;  /* 0x00000018104c723c */ /* 0x042fe8000004184c */
[----:B----4-:R-:W-:Y:S03]  /*198b0*/  FFMA.FTZ R32, R54, c[0x0][0x2d0], -R112 ;  /* 0x0000b40036207a23 */ /* 0x010fe60000010870 */
[----:B------:R-:W-:Y:S01]  /*198c0*/  FFMA.FTZ R24, R57, c[0x0][0x2d0], -R114 ;  /* 0x0000b40039187a23 */ /* 0x000fe20000010872 */
[C---:B------:R-:W-:Y:S01]  /*198d0*/  HMMA.16816.F32.BF16 R80, R16.reuse, R26, R80 ;  /* 0x0000001a1050723c */ /* 0x040fe20000041850 */
[----:B------:R1:W4:Y:S03]  /*198e0*/  MUFU.EX2 R49, R32 ;  /* 0x0000002000317308 */ /* 0x0003260000000800 */
[----:B------:R-:W-:Y:S04]  /*198f0*/  MOV R114, R3 ;  /* 0x0000000300727202 */ /* 0x000fe80000000f00 */
[C---:B---3--:R-:W-:Y:S01]  /*19900*/  HMMA.16816.F32.BF16 R84, R16.reuse, R28, R84 ;  /* 0x0000001c1054723c */ /* 0x048fe20000041854 */
[----:B--2---:R-:W-:Y:S02]  /*19910*/  LDSM.16.MT88.4 R20, [R196+0x6000] ;  /* 0x00600000c414783b */ /* 0x004fe40000004200 */
[----:B------:R2:W3:Y:S05]  /*19920*/  MUFU.EX2 R46, R24 ;  /* 0x00000018002e7308 */ /* 0x0004ea0000000800 */
[C---:B------:R-:W-:Y:S01]  /*19930*/  HMMA.16816.F32.BF16 R88, R16.reuse, R30, R88 ;  /* 0x0000001e1058723c */ /* 0x040fe20000041858 */
[----:B------:R-:W-:Y:S08]  /*19940*/  LDSM.16.MT88.4 R28, [R198+0x3000] ;  /* 0x00300000c61c783b */ /* 0x000ff00000004200 */
[----:B-1----:R-:W1:Y:S03]  /*19950*/  LDSM.16.MT88.4 R32, [R195+0x6000] ;  /* 0x00600000c320783b */ /* 0x002e660000004200 */
[--C-:B--2---:R-:W-:Y:S02]  /*19960*/  FFMA.FTZ R24, R58, c[0x0][0x2d0], -R112.reuse ;  /* 0x0000b4003a187a23 */ /* 0x104fe40000010870 */
[----:B------:R-:W-:Y:S02]  /*19970*/  FFMA.FTZ R112, R59, c[0x0][0x2d0], -R112 ;  /* 0x0000b4003b707a23 */ /* 0x000fe40000010870 */
[----:B------:R2:W-:Y:S10]  /*19980*/  MUFU.EX2 R45, R24 ;  /* 0x00000018002d7308 */ /* 0x0005f40000000800 */
[----:B------:R-:W3:Y:S01]  /*19990*/  MUFU.EX2 R44, R112 ;  /* 0x00000070002c7308 */ /* 0x000ee20000000800 */
[----:B--2---:R-:W2:Y:S01]  /*199a0*/  LDSM.16.MT88.4 R24, [R196+0x3000] ;  /* 0x00300000c418783b */ /* 0x004ea20000004200 */
[C---:B-1----:R-:W-:Y:S08]  /*199b0*/  HMMA.16816.F32.BF16 R92, R16.reuse, R32, R92 ;  /* 0x00000020105c723c */ /* 0x042ff0000004185c */
[C---:B------:R-:W-:Y:S08]  /*199c0*/  HMMA.16816.F32.BF16 R96, R16.reuse, R34, R96 ;  /* 0x000000221060723c */ /* 0x040ff00000041860 */
[C---:B------:R-:W-:Y:S08]  /*199d0*/  HMMA.16816.F32.BF16 R12, R16.reuse, R20, R12 ;  /* 0x00000014100c723c */ /* 0x040ff0000004180c */
[C---:B------:R-:W-:Y:S01]  /*199e0*/  HMMA.16816.F32.BF16 R100, R16.reuse, R22, R100 ;  /* 0x000000161064723c */ /* 0x040fe20000041864 */
[----:B------:R-:W1:Y:S07]  /*199f0*/  LDSM.16.MT88.4 R20, [R197+0x3000] ;  /* 0x00300000c514783b */ /* 0x000e6e0000004200 */
[C---:B------:R-:W-:Y:S08]  /*19a00*/  HMMA.16816.F32.BF16 R104, R16.reuse, R36, R104 ;  /* 0x000000241068723c */ /* 0x040ff00000041868 */
[C---:B------:R-:W-:Y:S08]  /*19a10*/  HMMA.16816.F32.BF16 R108, R16.reuse, R38, R108 ;  /* 0x00000026106c723c */ /* 0x040ff0000004186c */
[C---:B------:R-:W-:Y:S08]  /*19a20*/  HMMA.16816.F32.BF16 R60, R16.reuse, R40, R60 ;  /* 0x00000028103c723c */ /* 0x040ff0000004183c */
[----:B------:R-:W-:Y:S07]  /*19a30*/  HMMA.16816.F32.BF16 R64, R16, R42, R64 ;  /* 0x0000002a1040723c */ /* 0x000fee0000041840 */
[----:B-----5:R-:W-:Y:S02]  /*19a40*/  F2FP.BF16.PACK_AB R16, R50, R51 ;  /* 0x000000333210723e */ /* 0x020fe400000010ff */
[----:B----4-:R-:W-:Y:S03]  /*19a50*/  F2FP.BF16.PACK_AB R17, R48, R49 ;  /* 0x000000313011723e */ /* 0x010fe600000010ff */
[----:B---3--:R-:W-:Y:S02]  /*19a60*/  F2FP.BF16.PACK_AB R18, R46, R47 ;  /* 0x0000002f2e12723e */ /* 0x008fe400000010ff */
[----:B------:R-:W-:Y:S07]  /*19a70*/  F2FP.BF16.PACK_AB R19, R44, R45 ;  /* 0x0000002d2c13723e */ /* 0x000fee00000010ff */
[C---:B------:R-:W-:Y:S01]  /*19a80*/  HMMA.16816.F32.BF16 R120, R16.reuse, R124, R4 ;  /* 0x0000007c1078723c */ /* 0x040fe20000041804 */
[----:B------:R-:W3:Y:S07]  /*19a90*/  LDSM.16.MT88.4 R4, [R195+0x6800] ;  /* 0x00680000c304783b */ /* 0x000eee0000004200 */
[C---:B------:R-:W-:Y:S01]  /*19aa0*/  HMMA.16816.F32.BF16 R124, R16.reuse, R126, R8 ;  /* 0x0000007e107c723c */ /* 0x040fe20000041808 */
[----:B------:R-:W4:Y:S07]  /*19ab0*/  LDSM.16.MT88.4 R8, [R196+0x6800] ;  /* 0x00680000c408783b */ /* 0x000f2e0000004200 */
[C---:B--2---:R-:W-:Y:S08]  /*19ac0*/  HMMA.16816.F32.BF16 R68, R16.reuse, R24, R68 ;  /* 0x000000181044723c */ /* 0x044ff00000041844 */
[C---:B------:R-:W-:Y:S08]  /*19ad0*/  HMMA.16816.F32.BF16 R72, R16.reuse, R26, R72 ;  /* 0x0000001a1048723c */ /* 0x040ff00000041848 */
[C---:B------:R-:W-:Y:S08]  /*19ae0*/  HMMA.16816.F32.BF16 R76, R16.reuse, R28, R76 ;  /* 0x0000001c104c723c */ /* 0x040ff0000004184c */
[C---:B------:R-:W-:Y:S08]  /*19af0*/  HMMA.16816.F32.BF16 R80, R16.reuse, R30, R80 ;  /* 0x0000001e1050723c */ /* 0x040ff00000041850 */
[C---:B-1----:R-:W-:Y:S08]  /*19b00*/  HMMA.16816.F32.BF16 R84, R16.reuse, R20, R84 ;  /* 0x000000141054723c */ /* 0x042ff00000041854 */
        /* <DEDUP_REMOVED lines=24> */
.L_x_2575:
[----:B------:R-:W-:Y:S02]  /*19c90*/  MOV R7, 0x1f ;  /* 0x0000001f00077802 */ /* 0x000fe40000000f00 */
[----:B------:R-:W-:Y:S01]  /*19ca0*/  MOV R6, 0xffffffff ;  /* 0xffffffff00067802 */ /* 0x000fe20000000f00 */
[----:B------:R-:W-:Y:S05]  /*19cb0*/  BRA.DIV ~URZ, `(.L_x_2579) ;  /* 0x000048527f007947 */ /* 0x000fea000b800000 */
[----:B-1----:R-:W2:Y:S04]  /*19cc0*/  LDL R2, [R1+0x20] ;  /* 0x0000200001027983 */ /* 0x002ea80000100800 */
[----:B--2---:R1:W2:Y:S02]  /*19cd0*/  SHFL.BFLY PT, R0, R2, 0x2, 0x1f ;  /* 0x0c401f0002007f89 */ /* 0x0042a400000e0000 */
.L_x_2646:
        /* <DEDUP_REMOVED lines=9> */
.L_x_2647:
        /* <DEDUP_REMOVED lines=64> */
[----:B------:R-:W-:Y:S02]  /*1a170*/  FMUL.FTZ R61, R0, R95 ;  /* 0x0000005f003d7220 */ /* 0x000fe40000410000 */
[----:B------:R-:W-:Y:S01]  /*1a180*/  @P0 FFMA.FTZ R22, R3, R114, R2 ;  /* 0x0000007203160223 */ /* 0x000fe20000010002 */
[----:B------:R-:W-:Y:S01]  /*1a190*/  PRMT R3, R4, 0x7610, R3 ;  /* 0x0000761004037816 */ /* 0x000fe20000000003 */
        /* <DEDUP_REMOVED lines=18> */
.L_x_2530:
        /* <DEDUP_REMOVED lines=19> */
.L_x_2582:
[----:B--2---:R-:W-:Y:S05]  /*1a3f0*/  BSYNC B0 ;  /* 0x0000000000007941 */ /* 0x004fea0003800000 */
.L_x_2581:
        /* <DEDUP_REMOVED lines=125> */
.L_x_2585:
        /* <DEDUP_REMOVED lines=125> */
.L_x_2648:
[----:B------:R-:W-:Y:S05]  /*1b3a0*/  BRA.DIV ~URZ, `(.L_x_2588) ;  /* 0x000033427f007947 */ /* 0x000fea000b800000 */
[----:B------:R3:W4:Y:S02]  /*1b3b0*/  SHFL.IDX PT, R0, R9, RZ, 0x181f ;  /* 0x00181fff09007589 */ /* 0x00072400000e0000 */
.L_x_2649:
        /* <DEDUP_REMOVED lines=11> */
.L_x_2590:
[----:B------:R-:W-:Y:S05]  /*1b470*/  BSYNC B0 ;  /* 0x0000000000007941 */ /* 0x000fea0003800000 */
.L_x_2589:
[----:B------:R-:W-:Y:S05]  /*1b480*/  BRA.DIV ~URZ, `(.L_x_2591) ;  /* 0x000032c27f007947 */ /* 0x000fea000b800000 */
[----:B--2---:R2:W1:Y:S04]  /*1b490*/  SHFL.IDX PT, R10, R8, 0x1, 0x181f ;  /* 0x00381f00080a7f89 */ /* 0x00446800000e0000 */
[----:B----4-:R2:W4:Y:S02]  /*1b4a0*/  SHFL.IDX PT, R0, R9, 0x1, 0x181f ;  /* 0x00381f0009007f89 */ /* 0x01052400000e0000 */
.L_x_2650:
        /* <DEDUP_REMOVED lines=12> */
.L_x_2593:
[----:B------:R-:W-:Y:S05]  /*1b570*/  BSYNC B0 ;  /* 0x0000000000007941 */ /* 0x000fea0003800000 */
.L_x_2592:
[----:B------:R-:W-:Y:S05]  /*1b580*/  BRA.DIV ~URZ, `(.L_x_2594) ;  /* 0x000032827f007947 */ /* 0x000fea000b800000 */
[----:B-1----:R1:W2:Y:S02]  /*1b590*/  SHFL.IDX PT, R10, R8, 0x2, 0x181f ;  /* 0x00581f00080a7f89 */ /* 0x0022a400000e0000 */
.L_x_2651:
[----:B------:R-:W-:Y:S05]  /*1b5a0*/  BRA.DIV ~URZ, `(.L_x_2595) ;  /* 0x000032d27f007947 */ /* 0x000fea000b800000 */
[----:B----4-:R4:W1:Y:S02]  /*1b5b0*/  SHFL.IDX PT, R0, R9, 0x2, 0x181f ;  /* 0x00581f0009007f89 */ /* 0x01086400000e0000 */
.L_x_2652:
        /* <DEDUP_REMOVED lines=12> */
.L_x_2597:
[----:B------:R-:W-:Y:S05]  /*1b680*/  BSYNC B0 ;  /* 0x0000000000007941 */ /* 0x000fea0003800000 */
.L_x_2596:
[----:B------:R-:W-:Y:S05]  /*1b690*/  BRA.DIV ~URZ, `(.L_x_2598) ;  /* 0x000032427f007947 */ /* 0x000fea000b800000 */
[----:B-1----:R1:W3:Y:S04]  /*1b6a0*/  SHFL.IDX PT, R4, R8, 0x3, 0x181f ;  /* 0x00781f0008047f89 */ /* 0x0022e800000e0000 */
[----:B------:R1:W4:Y:S02]  /*1b6b0*/  SHFL.IDX PT, R0, R9, 0x3, 0x181f ;  /* 0x00781f0009007f89 */ /* 0x00032400000e0000 */
.L_x_2653:
        /* <DEDUP_REMOVED lines=13> */
.L_x_2586:
        /* <DEDUP_REMOVED lines=34> */
.L_x_2654:
[----:B------:R-:W-:Y:S05]  /*1b9b0*/  BRA.DIV ~URZ, `(.L_x_2601) ;  /* 0x000030527f007947 */ /* 0x000fea000b800000 */
[----:B------:R3:W4:Y:S02]  /*1b9c0*/  SHFL.IDX PT, R0, R28, RZ, 0x1c1f ;  /* 0x001c1fff1c007589 */ /* 0x00072400000e0000 */
.L_x_2655:
        /* <DEDUP_REMOVED lines=98> */
.L_x_2603:
[----:B------:R-:W-:Y:S05]  /*1bff0*/  BSYNC B0 ;  /* 0x0000000000007941 */ /* 0x000fea0003800000 */
.L_x_2602:
[----:B------:R-:W-:Y:S05]  /*1c000*/  BRA.DIV ~URZ, `(.L_x_2604) ;  /* 0x00002a627f007947 */ /* 0x000fea000b800000 */
[----:B--2---:R2:W1:Y:S04]  /*1c010*/  SHFL.IDX PT, R4, R14, 0x1, 0x1c1f ;  /* 0x003c1f000e047f89 */ /* 0x00446800000e0000 */
[----:B----4-:R2:W4:Y:S02]  /*1c020*/  SHFL.IDX PT, R0, R28, 0x1, 0x1c1f ;  /* 0x003c1f001c007f89 */ /* 0x01052400000e0000 */
.L_x_2656:
        /* <DEDUP_REMOVED lines=71> */
.L_x_2584:
        /* <DEDUP_REMOVED lines=21> */
.L_x_2605:
        /* <DEDUP_REMOVED lines=57> */
.L_x_2607:
[----:B------:R-:W-:Y:S05]  /*1c980*/  BSYNC B0 ;  /* 0x0000000000007941 */ /* 0x000fea0003800000 */
.L_x_2606:
        /* <DEDUP_REMOVED lines=44> */
.L_x_2657:
[----:B------:R-:W-:Y:S05]  /*1cc50*/  BRA.DIV ~URZ, `(.L_x_2609) ;  /* 0x00001f427f007947 */ /* 0x000fea000b800000 */
[----:B------:R3:W4:Y:S02]  /*1cc60*/  SHFL.IDX PT, R0, R10, RZ, 0x181f ;  /* 0x00181fff0a007589 */ /* 0x00072400000e0000 */
.L_x_2658:
        /* <DEDUP_REMOVED lines=12> */
.L_x_2611:
[----:B------:R-:W-:Y:S05]  /*1cd30*/  BSYNC B0 ;  /* 0x0000000000007941 */ /* 0x000fea0003800000 */
.L_x_2610:
[----:B------:R-:W-:Y:S05]  /*1cd40*/  BRA.DIV ~URZ, `(.L_x_2612) ;  /* 0x00001eb27f007947 */ /* 0x000fea000b800000 */
[----:B--2---:R2:W1:Y:S04]  /*1cd50*/  SHFL.IDX PT, R11, R6, 0x1, 0x181f ;  /* 0x00381f00060b7f89 */ /* 0x00446800000e0000 */
[----:B----4-:R2:W4:Y:S02]  /*1cd60*/  SHFL.IDX PT, R0, R10, 0x1, 0x181f ;  /* 0x00381f000a007f89 */ /* 0x01052400000e0000 */
.L_x_2659:
        /* <DEDUP_REMOVED lines=12> */
.L_x_2614:
[----:B------:R-:W-:Y:S05]  /*1ce30*/  BSYNC B0 ;  /* 0x0000000000007941 */ /* 0x000fea0003800000 */
.L_x_2613:
[----:B------:R-:W-:Y:S05]  /*1ce40*/  BRA.DIV ~URZ, `(.L_x_2615) ;  /* 0x00001e727f007947 */ /* 0x000fea000b800000 */
[----:B-1----:R1:W2:Y:S02]  /*1ce50*/  SHFL.IDX PT, R11, R6, 0x2, 0x181f ;  /* 0x00581f00060b7f89 */ /* 0x0022a400000e0000 */
.L_x_2660:
[----:B------:R-:W-:Y:S05]  /*1ce60*/  BRA.DIV ~URZ, `(.L_x_2616) ;  /* 0x00001ec27f007947 */ /* 0x000fea000b800000 */
[----:B----4-:R4:W1:Y:S02]  /*1ce70*/  SHFL.IDX PT, R0, R10, 0x2, 0x181f ;  /* 0x00581f000a007f89 */ /* 0x01086400000e0000 */
.L_x_2661:
        /* <DEDUP_REMOVED lines=12> */
.L_x_2618:
[----:B------:R-:W-:Y:S05]  /*1cf40*/  BSYNC B0 ;  /* 0x0000000000007941 */ /* 0x000fea0003800000 */
.L_x_2617:
[----:B------:R-:W-:Y:S05]  /*1cf50*/  BRA.DIV ~URZ, `(.L_x_2619) ;  /* 0x00001e327f007947 */ /* 0x000fea000b800000 */
[----:B-12---:R-:W1:Y:S04]  /*1cf60*/  SHFL.IDX PT, R6, R6, 0x3, 0x181f ;  /* 0x00781f0006067f89 */ /* 0x006e6800000e0000 */
[----:B------:R2:W3:Y:S02]  /*1cf70*/  SHFL.IDX PT, R0, R10, 0x3, 0x181f ;  /* 0x00781f000a007f89 */ /* 0x0004e400000e0000 */
.L_x_2662:
        /* <DEDUP_REMOVED lines=11> */
.L_x_2599:
[----:B------:R-:W-:Y:S05]  /*1d030*/  BSYNC B1 ;  /* 0x0000000000017941 */ /* 0x000fea0003800000 */
.L_x_2583:
        /* <DEDUP_REMOVED lines=15> */
.L_x_2663:
[----:B------:R-:W-:Y:S05]  /*1d130*/  BRA.DIV ~URZ, `(.L_x_2622) ;  /* 0x00001d827f007947 */ /* 0x000fea000b800000 */
[----:B------:R3:W4:Y:S02]  /*1d140*/  SHFL.IDX PT, R8, R67, 0x1, 0x1f ;  /* 0x00201f0043087f89 */ /* 0x00072400000e0000 */
.L_x_2664:
        /* <DEDUP_REMOVED lines=19> */
.L_x_2665:
        /* <DEDUP_REMOVED lines=16> */
.L_x_2666:
[----:B---3--:R-:W-:Y:S01]  /*1d380*/  IMAD R0, R0, c[0x0][0x538], RZ ;  /* 0x00014e0000007a24 */ /* 0x008fe200078e02ff */
[----:B------:R-:W-:Y:S04]  /*1d390*/  BSSY B1, `(.L_x_2625) ;  /* 0x00000cf000017945 */ /* 0x000fe80003800000 */
[----:B----4-:R-:W-:-:S04]  /*1d3a0*/  IADD3 R8, R0, R8, RZ ;  /* 0x0000000800087210 */ /* 0x010fc80007ffe0ff */
[----:B--2---:R-:W-:-:S13]  /*1d3b0*/  ISETP.GT.AND P0, PT, R8, R9, PT ;  /* 0x000000090800720c */ /* 0x004fda0003f04270 */
[----:B------:R-:W-:Y:S05]  /*1d3c0*/  @P0 BRA `(.L_x_2626) ;  /* 0x0000025000000947 */ /* 0x000fea0003800000 */
.L_x_2630:
        /* <DEDUP_REMOVED lines=9> */
[----:B-1----:R-:W-:-:S03]  /*1d460*/  @!P0 MOV R4, 0x4 ;  /* 0x0000000400048802 */ /* 0x002fc60000000f00 */
[----:B------:R-:W-:-:S04]  /*1d470*/  @!P0 IMAD.WIDE R2, R0, R2, c[0x0][0x580] ;  /* 0x0001600000028625 */ /* 0x000fc800078e0202 */
[----:B------:R-:W-:Y:S01]  /*1d480*/  @!P0 IMAD.WIDE R4, R0, R4, c[0x0][0x578] ;  /* 0x00015e0000048625 */ /* 0x000fe200078e0204 */
[----:B------:R-:W2:Y:S04]  /*1d490*/  @!P0 LDG.E R6, [R2.64] ;  /* 0x0000000602068981 */ /* 0x000ea8000c1e1900 */
[----:B------:R-:W2:Y:S02]  /*1d4a0*/  @!P0 LDG.E R7, [R4.64] ;  /* 0x0000000604078981 */ /* 0x000ea4000c1e1900 */
[----:B--2---:R-:W-:Y:S01]  /*1d4b0*/  IMAD R0, R7, R6, RZ ;  /* 0x0000000607007224 */ /* 0x004fe200078e02ff */
[----:B------:R-:W-:Y:S05]  /*1d4c0*/  BRA.DIV ~URZ, `(.L_x_2628) ;  /* 0x00001c427f007947 */ /* 0x000fea000b800000 */
[----:B------:R1:W2:Y:S02]  /*1d4d0*/  SHFL.UP PT, R2, R0, 0x1, RZ ;  /* 0x0420000000027989 */ /* 0x0002a400000e00ff */
.L_x_2667:
        /* <DEDUP_REMOVED lines=16> */
.L_x_2668:
[----:B--2---:R-:W-:-:S05]  /*1d5e0*/  IMAD R0, R0, c[0x0][0x538], RZ ;  /* 0x00014e0000007a24 */ /* 0x004fca00078e02ff */
[----:B------:R-:W-:-:S04]  /*1d5f0*/  IADD3 R8, R0, R8, RZ ;  /* 0x0000000800087210 */ /* 0x000fc80007ffe0ff */
[----:B------:R-:W-:-:S13]  /*1d600*/  ISETP.GT.AND P0, PT, R8, R9, PT ;  /* 0x000000090800720c */ /* 0x000fda0003f04270 */
[----:B-1----:R-:W-:Y:S05]  /*1d610*/  @!P0 BRA `(.L_x_2630) ;  /* 0xfffffdb000008947 */ /* 0x002fea000383ffff */
.L_x_2626:
[----:B------:R-:W-:-:S05]  /*1d620*/  IADD3 R11, -R0, R8, RZ ;  /* 0x00000008000b7210 */ /* 0x000fca0007ffe1ff */
[----:B------:R-:W-:-:S05]  /*1d630*/  IMAD R0, R4, c[0x0][0x538], R11 ;  /* 0x00014e0004007a24 */ /* 0x000fca00078e020b */
[----:B------:R-:W-:Y:S01]  /*1d640*/  ISETP.GT.AND P0, PT, R0, R9, PT ;  /* 0x000000090000720c */ /* 0x000fe20003f04270 */
[----:B------:R-:W-:-:S12]  /*1d650*/  BRA.DIV ~URZ, `(.L_x_2631) ;  /* 0x00001ca27f007947 */ /* 0x000fd8000b800000 */
[----:B------:R-:W-:-:S03]  /*1d660*/  VOTE.ANY R10, PT, !P0 ;  /* 0x00000000000a7806 */ /* 0x000fc600040e0100 */
.L_x_2669:
[----:B------:R-:W2:Y:S01]  /*1d670*/  LDL.LU R0, [R1+0x54] ;  /* 0x0000540001007983 */ /* 0x000ea20000300800 */
[----:B------:R-:W2:Y:S02]  /*1d680*/  POPC R8, R10 ;  /* 0x0000000a00087309 */ /* 0x000ea40000000000 */
[----:B--2---:R-:W-:-:S05]  /*1d690*/  IADD3 R0, R8, R0, RZ ;  /* 0x0000000008007210 */ /* 0x004fca0007ffe0ff */
[----:B------:R2:W-:Y:S01]  /*1d6a0*/  STL [R1+0x54], R0 ;  /* 0x0000540001007387 */ /* 0x0005e20000100800 */
[----:B------:R-:W-:Y:S05]  /*1d6b0*/  BRA.DIV ~URZ, `(.L_x_2632) ;  /* 0x00001c927f007947 */ /* 0x000fea000b800000 */
[----:B------:R3:W4:Y:S04]  /*1d6c0*/  SHFL.IDX PT, R12, R6, R8, 0x1f ;  /* 0x00001f08060c7589 */ /* 0x00072800000e0000 */
[----:B------:R3:W1:Y:S02]  /*1d6d0*/  SHFL.IDX PT, R7, R7, R8, 0x1f ;  /* 0x00001f0807077589 */ /* 0x00066400000e0000 */
.L_x_2670:
[----:B------:R-:W-:Y:S01]  /*1d6e0*/  ISETP.NE.AND P0, PT, R10, RZ, PT ;  /* 0x000000ff0a00720c */ /* 0x000fe20003f05270 */
[----:B------:R-:W-:-:S12]  /*1d6f0*/  BSSY B0, `(.L_x_2633) ;  /* 0x0000005000007945 */ /* 0x000fd80003800000 */
[----:B------:R-:W-:Y:S05]  /*1d700*/  @!P0 BRA `(.L_x_2634) ;  /* 0x0000003000008947 */ /* 0x000fea0003800000 */
[----:B------:R-:W-:Y:S01]  /*1d710*/  IADD3 R3, R8, -0x1, RZ ;  /* 0xffffffff08037810 */ /* 0x000fe20007ffe0ff */
[----:B------:R-:W-:Y:S05]  /*1d720*/  BRA.DIV ~URZ, `(.L_x_2635) ;  /* 0x00001cf27f007947 */ /* 0x000fea000b800000 */
[----:B------:R2:W3:Y:S02]  /*1d730*/  SHFL.IDX PT, R13, R4, R3, 0x1f ;  /* 0x00001f03040d7589 */ /* 0x0004e400000e0000 */
.L_x_2634:
[----:B------:R-:W-:Y:S05]  /*1d740*/  BSYNC B0 ;  /* 0x0000000000007941 */ /* 0x000fea0003800000 */
.L_x_2633:
        /* <DEDUP_REMOVED lines=69> */
.L_x_2637:
        /* <DEDUP_REMOVED lines=68> */
.L_x_2638:
[----:B------:R-:W-:Y:S05]  /*1dfe0*/  BSYNC B0 ;  /* 0x0000000000007941 */ /* 0x000fea0003800000 */
.L_x_2636:
[----:B------:R-:W-:-:S04]  /*1dff0*/  LOP3.LUT R0, RZ, R0, RZ, 0x33, !PT ;  /* 0x00000000ff007212 */ /* 0x000fc800078e33ff */
[----:B------:R-:W-:-:S05]  /*1e000*/  IADD3 R0, R0, R12, RZ ;  /* 0x0000000c00007210 */ /* 0x000fca0007ffe0ff */
[----:B------:R2:W-:Y:S01]  /*1e010*/  STL [R1+0x4c], R0 ;  /* 0x00004c0001007387 */ /* 0x0005e20000100800 */
[----:B------:R-:W-:Y:S05]  /*1e020*/  BRA `(.L_x_2639) ;  /* 0x0000005000007947 */ /* 0x000fea0003800000 */
.L_x_2627:
[----:B------:R-:W-:Y:S01]  /*1e030*/  MOV R0, c[0x0][0x53c] ;  /* 0x00014f0000007a02 */ /* 0x000fe20000000f00 */
[----:B------:R2:W-:Y:S04]  /*1e040*/  STL [R1+0x48], R9 ;  /* 0x0000480901007387 */ /* 0x0005e80000100800 */
[----:B------:R2:W-:Y:S04]  /*1e050*/  STL [R1+0x4c], RZ ;  /* 0x00004cff01007387 */ /* 0x0005e80000100800 */
[----:B------:R2:W-:Y:S04]  /*1e060*/  STL [R1+0x50], RZ ;  /* 0x000050ff01007387 */ /* 0x0005e80000100800 */
[----:B------:R2:W-:Y:S02]  /*1e070*/  STL [R1+0x54], R0 ;  /* 0x0000540001007387 */ /* 0x0005e40000100800 */
.L_x_2639:
[----:B------:R-:W-:Y:S05]  /*1e080*/  BSYNC B1 ;  /* 0x0000000000017941 */ /* 0x000fea0003800000 */
.L_x_2625:
        /* <DEDUP_REMOVED lines=9> */
.L_x_2620:
[----:B--2---:R-:W2:Y:S02]  /*1e120*/  LDL R0, [R1+0x54] ;  /* 0x0000540001007983 */ /* 0x004ea40000100800 */
[----:B--2---:R-:W-:-:S13]  /*1e130*/  ISETP.GE.AND P0, PT, R0, c[0x0][0x53c], PT ;  /* 0x00014f0000007a0c */ /* 0x004fda0003f06270 */
[----:B-1----:R-:W-:Y:S01]  /*1e140*/  @P0 CALL.REL.NOINC `(.L_x_2640) ;  /* 0x0000001000000944 */ /* 0x002fe20003c00000 */
[----:B------:R-:W-:Y:S05]  /*1e150*/  BRA `(.L_x_2641) ;  /* 0xfffe364000007947 */ /* 0x000fea000383ffff */
.L_x_2640:
[----:B------:R-:W-:Y:S05]  /*1e160*/  EXIT ;  /* 0x000000000000794d */ /* 0x000fea0003800000 */
.L_x_2461:
[----:B------:R-:W-:Y:S01]  /*1e170*/  IMAD.MOV.U32 R0, RZ, RZ, R5 ;  /* 0x000000ffff007224 */ /* 0x000fe200078e0005 */
[----:B------:R-:W-:Y:S02]  /*1e180*/  MOV R2, 0x1 ;  /* 0x0000000100027802 */ /* 0x000fe40000000f00 */
[----:B------:R-:W-:Y:S02]  /*1e190*/  MOV R3, 0x1e1b0 ;  /* 0x0001e1b000037802 */ /* 0x000fe40000000f00 */
[----:B------:R-:W-:Y:S05]  /*1e1a0*/  CALL.REL.NOINC `($__internal_54_$__cuda_sm70_shflsync_up_p) ;  /* 0x0000136000007944 */ /* 0x000fea0003c00000 */
[----:B------:R-:W-:Y:S01]  /*1e1b0*/  MOV R0, R4 ;  /* 0x0000000400007202 */ /* 0x000fe20000000f00 */
[----:B------:R-:W-:Y:S05]  /*1e1c0*/  BRA `(.L_x_2642) ;  /* 0xfffe229000007947 */ /* 0x000fea000383ffff */
.L_x_2462:
[----:B------:R-:W-:Y:S01]  /*1e1d0*/  IMAD.MOV.U32 R0, RZ, RZ, R5 ;  /* 0x000000ffff007224 */ /* 0x000fe200078e0005 */
[----:B------:R-:W-:Y:S02]  /*1e1e0*/  MOV R2, 0x2 ;  /* 0x0000000200027802 */ /* 0x000fe40000000f00 */
[----:B------:R-:W-:Y:S02]  /*1e1f0*/  MOV R3, 0x1e210 ;  /* 0x0001e21000037802 */ /* 0x000fe40000000f00 */
[----:B------:R-:W-:Y:S05]  /*1e200*/  CALL.REL.NOINC `($__internal_54_$__cuda_sm70_shflsync_up_p) ;  /* 0x0000130000007944 */ /* 0x000fea0003c00000 */
[----:B------:R-:W-:Y:S01]  /*1e210*/  SEL R0, R4, RZ, P4 ;  /* 0x000000ff04007207 */ /* 0x000fe20002000000 */
[----:B------:R-:W-:Y:S01]  /*1e220*/  IMAD.MOV.U32 R2, RZ, RZ, 0x4 ;  /* 0x00000004ff027424 */ /* 0x000fe200078e00ff */
[----:B------:R-:W-:-:S03]  /*1e230*/  MOV R3, 0x1e260 ;  /* 0x0001e26000037802 */ /* 0x000fc60000000f00 */
[----:B------:R-:W-:Y:S02]  /*1e240*/  IMAD.IADD R0, R5, 0x1, R0 ;  /* 0x0000000105007824 */ /* 0x000fe400078e0200 */
        /* <DEDUP_REMOVED lines=14> */
[----:B------:R-:W-:Y:S01]  /*1e330*/  IMAD.IADD R4, R0, 0x1, R4 ;  /* 0x0000000100047824 */ /* 0x000fe200078e0204 */
[----:B------:R-:W-:-:S03]  /*1e340*/  MOV R0, 0x1f ;  /* 0x0000001f00007802 */ /* 0x000fc60000000f00 */
[----:B------:R-:W-:Y:S02]  /*1e350*/  IMAD.MOV.U32 R5, RZ, RZ, R4 ;  /* 0x000000ffff057224 */ /* 0x000fe400078e0004 */
[----:B------:R-:W-:Y:S05]  /*1e360*/  CALL.REL.NOINC `($__internal_53_$__cuda_sm70_shflsync_idx_p) ;  /* 0x0000115000007944 */ /* 0x000fea0003c00000 */
[----:B------:R-:W-:Y:S05]  /*1e370*/  BRA `(.L_x_2643) ;  /* 0xfffe21e000007947 */ /* 0x000fea000383ffff */
.L_x_2464:
[----:B------:R-:W-:Y:S02]  /*1e380*/  SEL R0, RZ, 0x1, P0 ;  /* 0x00000001ff007807 */ /* 0x000fe40000000000 */
[----:B------:R-:W-:Y:S02]  /*1e390*/  MOV R2, 0x1e3b0 ;  /* 0x0001e3b000027802 */ /* 0x000fe40000000f00 */
[----:B------:R-:W-:Y:S05]  /*1e3a0*/  CALL.REL.NOINC `($__internal_55_$__cuda_sm70_votesync_ballot) ;  /* 0x000011d000007944 */ /* 0x000fea0003c00000 */
[----:B------:R-:W-:Y:S01]  /*1e3b0*/  MOV R10, R0 ;  /* 0x00000000000a7202 */ /* 0x000fe20000000f00 */
[----:B------:R-:W-:Y:S05]  /*1e3c0*/  BRA `(.L_x_2644) ;  /* 0xfffe222000007947 */ /* 0x000fea000383ffff */
.L_x_2465:
[----:B------:R-:W-:Y:S01]  /*1e3d0*/  IMAD.MOV.U32 R5, RZ, RZ, R9 ;  /* 0x000000ffff057224 */ /* 0x000fe200078e0009 */
[----:B------:R-:W-:Y:S01]  /*1e3e0*/  MOV R3, R6 ;  /* 0x0000000600037202 */ /* 0x000fe20000000f00 */
[----:B-1----:R-:W-:Y:S01]  /*1e3f0*/  IMAD.MOV.U32 R0, RZ, RZ, 0x1f ;  /* 0x0000001fff007424 */ /* 0x002fe200078e00ff */
[----:B------:R-:W-:Y:S02]  /*1e400*/  MOV R2, 0x1e420 ;  /* 0x0001e42000027802 */ /* 0x000fe40000000f00 */
[----:B------:R-:W-:Y:S05]  /*1e410*/  CALL.REL.NOINC `($__internal_53_$__cuda_sm70_shflsync_idx_p) ;  /* 0x000010a000007944 */ /* 0x000fea0003c00000 */
[----:B------:R-:W-:Y:S01]  /*1e420*/  IMAD.MOV.U32 R12, RZ, RZ, R0 ;  /* 0x000000ffff0c7224 */ /* 0x000fe200078e0000 */
[----:B------:R-:W-:Y:S01]  /*1e430*/  MOV R5, R8 ;  /* 0x0000000800057202 */ /* 0x000fe20000000f00 */
[----:B------:R-:W-:Y:S01]  /*1e440*/  IMAD.MOV.U32 R7, RZ, RZ, RZ ;  /* 0x000000ffff077224 */ /* 0x000fe200078e00ff */
[----:B------:R-:W-:Y:S01]  /*1e450*/  MOV R3, R6 ;  /* 0x0000000600037202 */ /* 0x000fe20000000f00 */
[----:B------:R-:W-:Y:S01]  /*1e460*/  IMAD.MOV.U32 R0, RZ, RZ, 0x1f ;  /* 0x0000001fff007424 */ /* 0x000fe200078e00ff */
[----:B------:R-:W-:-:S02]  /*1e470*/  MOV R2, 0x1e490 ;  /* 0x0001e49000027802 */ /* 0x000fc40000000f00 */
[----:B------:R-:W-:Y:S05]  /*1e480*/  CALL.REL.NOINC `($__internal_53_$__cuda_sm70_shflsync_idx_p) ;  /* 0x0000103000007944 */ /* 0x000fea0003c00000 */
[----:B------:R-:W-:Y:S01]  /*1e490*/  MOV R9, R0 ;  /* 0x0000000000097202 */ /* 0x000fe20000000f00 */
[----:B------:R-:W-:Y:S05]  /*1e4a0*/  BRA `(.L_x_2645) ;  /* 0xfffe21b000007947 */ /* 0x000fea000383ffff */
.L_x_2468:
[----:B------:R-:W-:Y:S01]  /*1e4b0*/  IMAD.MOV.U32 R5, RZ, RZ, R4 ;  /* 0x000000ffff057224 */ /* 0x000fe200078e0004 */
[----:B-1----:R-:W-:-:S02]  /*1e4c0*/  MOV R0, 0x1f ;  /* 0x0000001f00007802 */ /* 0x002fc40000000f00 */
[----:B------:R-:W-:Y:S02]  /*1e4d0*/  MOV R2, 0x1e4f0 ;  /* 0x0001e4f000027802 */ /* 0x000fe40000000f00 */
[----:B--234-:R-:W-:Y:S05]  /*1e4e0*/  CALL.REL.NOINC `($__internal_53_$__cuda_sm70_shflsync_idx_p) ;  /* 0x00000fd000007944 */ /* 0x01cfea0003c00000 */
[----:B------:R-:W-:Y:S01]  /*1e4f0*/  MOV R7, R0 ;  /* 0x0000000000077202 */ /* 0x000fe20000000f00 */
[----:B------:R-:W-:Y:S05]  /*1e500*/  BRA `(.L_x_2467) ;  /* 0xfffe21b000007947 */ /* 0x000fea000383ffff */
.L_x_2579:
[----:B-1----:R1:W5:Y:S01]  /*1e510*/  LDL R2, [R1+0x20] ;  /* 0x0000200001027983 */ /* 0x0023620000100800 */
[----:B------:R-:W-:Y:S02]  /*1e520*/  MOV R5, 0x2 ;  /* 0x0000000200057802 */ /* 0x000fe40000000f00 */
[----:B------:R-:W-:Y:S02]  /*1e530*/  MOV R4, 0x1e550 ;  /* 0x0001e55000047802 */ /* 0x000fe40000000f00 */
[----:B-1---5:R-:W-:Y:S05]  /*1e540*/  CALL.REL.NOINC `($__internal_52_$__cuda_sm70_shflsync_bfly_p) ;  /* 0x00000f3000007944 */ /* 0x022fea0003c00000 */
[----:B------:R-:W-:Y:S01]  /*1e550*/  MOV R0, R2 ;  /* 0x0000000200007202 */ /* 0x000fe20000000f00 */
[----:B------:R-:W-:Y:S05]  /*1e560*/  BRA `(.L_x_2646) ;  /* 0xffffb77000007947 */ /* 0x000fea000383ffff */
.L_x_2580:
[----:B------:R-:W-:Y:S01]  /*1e570*/  IMAD.MOV.U32 R2, RZ, RZ, R0 ;  /* 0x000000ffff027224 */ /* 0x000fe200078e0000 */
[----:B------:R-:W-:Y:S02]  /*1e580*/  MOV R5, 0x1 ;  /* 0x0000000100057802 */ /* 0x000fe40000000f00 */
[----:B------:R-:W-:Y:S02]  /*1e590*/  MOV R4, 0x1e5b0 ;  /* 0x0001e5b000047802 */ /* 0x000fe40000000f00 */
[----:B------:R-:W-:Y:S05]  /*1e5a0*/  CALL.REL.NOINC `($__internal_52_$__cuda_sm70_shflsync_bfly_p) ;  /* 0x00000ed000007944 */ /* 0x000fea0003c00000 */
[----:B------:R-:W-:Y:S02]  /*1e5b0*/  FADD.FTZ R0, R0, R2 ;  /* 0x0000000200007221 */ /* 0x000fe40000010000 */
[----:B------:R1:W5:Y:S01]  /*1e5c0*/  LDL R2, [R1+0x24] ;  /* 0x0000240001027983 */ /* 0x0003620000100800 */
[----:B------:R-:W-:-:S02]  /*1e5d0*/  MOV R5, 0x2 ;  /* 0x0000000200057802 */ /* 0x000fc40000000f00 */
[----:B------:R-:W-:Y:S02]  /*1e5e0*/  MOV R4, 0x1e600 ;  /* 0x0001e60000047802 */ /* 0x000fe40000000f00 */
[----:B-1---5:R-:W-:Y:S05]  /*1e5f0*/  CALL.REL.NOINC `($__internal_52_$__cuda_sm70_shflsync_bfly_p) ;  /* 0x00000e8000007944 */ /* 0x022fea0003c00000 */
[----:B------:R-:W2:Y:S01]  /*1e600*/  LDL.LU R3, [R1+0x24] ;  /* 0x0000240001037983 */ /* 0x000ea20000300800 */
[----:B------:R-:W-:Y:S02]  /*1e610*/  MOV R5, 0x1 ;  /* 0x0000000100057802 */ /* 0x000fe40000000f00 */
[----:B------:R-:W-:Y:S01]  /*1e620*/  MOV R4, 0x1e660 ;  /* 0x0001e66000047802 */ /* 0x000fe20000000f00 */
[----:B--2---:R-:W-:-:S05]  /*1e630*/  FADD.FTZ R3, R3, R2 ;  /* 0x0000000203037221 */ /* 0x004fca0000010000 */
[----:B------:R-:W-:Y:S02]  /*1e640*/  MOV R2, R3 ;  /* 0x0000000300027202 */ /* 0x000fe40000000f00 */
[----:B------:R-:W-:Y:S05]  /*1e650*/  CALL.REL.NOINC `($__internal_52_$__cuda_sm70_shflsync_bfly_p) ;  /* 0x00000e2000007944 */ /* 0x000fea0003c00000 */
[----:B------:R-:W-:Y:S01]  /*1e660*/  MOV R4, R2 ;  /* 0x0000000200047202 */ /* 0x000fe20000000f00 */
[----:B------:R-:W-:Y:S05]  /*1e670*/  BRA `(.L_x_2647) ;  /* 0xffffb6f000007947 */ /* 0x000fea000383ffff */
.L_x_2587:
[----:B-1234-:R-:W-:Y:S01]  /*1e680*/  IMAD.MOV.U32 R5, RZ, RZ, R8 ;  /* 0x000000ffff057224 */ /* 0x01efe200078e0008 */
[----:B------:R-:W-:Y:S01]  /*1e690*/  MOV R3, RZ ;  /* 0x000000ff00037202 */ /* 0x000fe20000000f00 */
[----:B------:R-:W-:Y:S01]  /*1e6a0*/  IMAD.MOV.U32 R0, RZ, RZ, 0x181f ;  /* 0x0000181fff007424 */ /* 0x000fe200078e00ff */
[----:B------:R-:W-:Y:S02]  /*1e6b0*/  MOV R2, 0x1e6d0 ;  /* 0x0001e6d000027802 */ /* 0x000fe40000000f00 */
[----:B------:R-:W-:Y:S05]  /*1e6c0*/  CALL.REL.NOINC `($__internal_53_$__cuda_sm70_shflsync_idx_p) ;  /* 0x00000df000007944 */ /* 0x000fea0003c00000 */
[----:B------:R-:W-:Y:S01]  /*1e6d0*/  MOV R10, R0 ;  /* 0x00000000000a7202 */ /* 0x000fe20000000f00 */
[----:B------:R-:W-:Y:S05]  /*1e6e0*/  BRA `(.L_x_2648) ;  /* 0xffffccb000007947 */ /* 0x000fea000383ffff */
.L_x_2588:
[----:B------:R-:W-:Y:S01]  /*1e6f0*/  IMAD.MOV.U32 R5, RZ, RZ, R9 ;  /* 0x000000ffff057224 */ /* 0x000fe200078e0009 */
[----:B------:R-:W-:Y:S01]  /*1e700*/  MOV R3, RZ ;  /* 0x000000ff00037202 */ /* 0x000fe20000000f00 */
[----:B------:R-:W-:Y:S01]  /*1e710*/  IMAD.MOV.U32 R0, RZ, RZ, 0x181f ;  /* 0x0000181fff007424 */ /* 0x000fe200078e00ff */
[----:B------:R-:W-:Y:S02]  /*1e720*/  MOV R2, 0x1e740 ;  /* 0x0001e74000027802 */ /* 0x000fe40000000f00 */
[----:B-12---:R-:W-:Y:S05]  /*1e730*/  CALL.REL.NOINC `($__internal_53_$__cuda_sm70_shflsync_idx_p) ;  /* 0x00000d8000007944 */ /* 0x006fea0003c00000 */
[----:B------:R-:W-:Y:S05]  /*1e740*/  BRA `(.L_x_2649) ;  /* 0xffffcc7000007947 */ /* 0x000fea000383ffff */
.L_x_2591:
[----:B--2---:R-:W-:Y:S01]  /*1e750*/  IMAD.MOV.U32 R5, RZ, RZ, R8 ;  /* 0x000000ffff057224 */ /* 0x004fe200078e0008 */
[----:B------:R-:W-:Y:S01]  /*1e760*/  MOV R3, 0x1 ;  /* 0x0000000100037802 */ /* 0x000fe20000000f00 */
[----:B----4-:R-:W-:Y:S01]  /*1e770*/  IMAD.MOV.U32 R0, RZ, RZ, 0x181f ;  /* 0x0000181fff007424 */ /* 0x010fe200078e00ff */
[----:B------:R-:W-:-:S02]  /*1e780*/  MOV R2, 0x1e7a0 ;  /* 0x0001e7a000027802 */ /* 0x000fc40000000f00 */
[----:B-1-3--:R-:W-:Y:S05]  /*1e790*/  CALL.REL.NOINC `($__internal_53_$__cuda_sm70_shflsync_idx_p) ;  /* 0x00000d2000007944 */ /* 0x00afea0003c00000 */
[----:B------:R-:W-:Y:S01]  /*1e7a0*/  IMAD.MOV.U32 R10, RZ, RZ, R0 ;  /* 0x000000ffff0a7224 */ /* 0x000fe200078e0000 */
[----:B------:R-:W-:Y:S01]  /*1e7b0*/  MOV R3, 0x1 ;  /* 0x0000000100037802 */ /* 0x000fe20000000f00 */
[----:B------:R-:W-:Y:S01]  /*1e7c0*/  IMAD.MOV.U32 R5, RZ, RZ, R9 ;  /* 0x000000ffff057224 */ /* 0x000fe200078e0009 */
[----:B------:R-:W-:-:S02]  /*1e7d0*/  MOV R0, 0x181f ;  /* 0x0000181f00007802 */ /* 0x000fc40000000f00 */
[----:B------:R-:W-:Y:S02]  /*1e7e0*/  MOV R2, 0x1e800 ;  /* 0x0001e80000027802 */ /* 0x000fe40000000f00 */
[----:B------:R-:W-:Y:S05]  /*1e7f0*/  CALL.REL.NOINC `($__internal_53_$__cuda_sm70_shflsync_idx_p) ;  /* 0x00000cc000007944 */ /* 0x000fea0003c00000 */
[----:B------:R-:W-:Y:S05]  /*1e800*/  BRA `(.L_x_2650) ;  /* 0xffffcca000007947 */ /* 0x000fea000383ffff */
.L_x_2594:
[----:B-1----:R-:W-:Y:S01]  /*1e810*/  IMAD.MOV.U32 R5, RZ, RZ, R8 ;  /* 0x000000ffff057224 */ /* 0x002fe200078e0008 */
[----:B------:R-:W-:Y:S01]  /*1e820*/  MOV R3, 0x2 ;  /* 0x0000000200037802 */ /* 0x000fe20000000f00 */
[----:B----4-:R-:W-:Y:S01]  /*1e830*/  IMAD.MOV.U32 R0, RZ, RZ, 0x181f ;  /* 0x0000181fff007424 */ /* 0x010fe200078e00ff */
[----:B------:R-:W-:Y:S02]  /*1e840*/  MOV R2, 0x1e860 ;  /* 0x0001e86000027802 */ /* 0x000fe40000000f00 */
[----:B--23--:R-:W-:Y:S05]  /*1e850*/  CALL.REL.NOINC `($__internal_53_$__cuda_sm70_shflsync_idx_p) ;  /* 0x00000c6000007944 */ /* 0x00cfea0003c00000 */
[----:B------:R-:W-:Y:S01]  /*1e860*/  MOV R10, R0 ;  /* 0x00000000000a7202 */ /* 0x000fe20000000f00 */
[----:B------:R-:W-:Y:S05]  /*1e870*/  BRA `(.L_x_2651) ;  /* 0xffffcd2000007947 */ /* 0x000fea000383ffff */
.L_x_2595:
[----:B------:R-:W-:Y:S01]  /*1e880*/  IMAD.MOV.U32 R5, RZ, RZ, R9 ;  /* 0x000000ffff057224 */ /* 0x000fe200078e0009 */
[----:B------:R-:W-:Y:S01]  /*1e890*/  MOV R3, 0x2 ;  /* 0x0000000200037802 */ /* 0x000fe20000000f00 */
[----:B----4-:R-:W-:Y:S01]  /*1e8a0*/  IMAD.MOV.U32 R0, RZ, RZ, 0x181f ;  /* 0x0000181fff007424 */ /* 0x010fe200078e00ff */
[----:B------:R-:W-:Y:S02]  /*1e8b0*/  MOV R2, 0x1e8d0 ;  /* 0x0001e8d000027802 */ /* 0x000fe40000000f00 */
[----:B-123--:R-:W-:Y:S05]  /*1e8c0*/  CALL.REL.NOINC `($__internal_53_$__cuda_sm70_shflsync_idx_p) ;  /* 0x00000bf000007944 */ /* 0x00efea0003c00000 */
[----:B------:R-:W-:Y:S05]  /*1e8d0*/  BRA `(.L_x_2652) ;  /* 0xffffcce000007947 */ /* 0x000fea000383ffff */
.L_x_2598:
[----:B-1----:R-:W-:Y:S01]  /*1e8e0*/  IMAD.MOV.U32 R5, RZ, RZ, R8 ;  /* 0x000000ffff057224 */ /* 0x002fe200078e0008 */
[----:B------:R-:W-:Y:S01]  /*1e8f0*/  MOV R3, 0x3 ;  /* 0x0000000300037802 */ /* 0x000fe20000000f00 */
[----:B------:R-:W-:Y:S01]  /*1e900*/  IMAD.MOV.U32 R0, RZ, RZ, 0x181f ;  /* 0x0000181fff007424 */ /* 0x000fe200078e00ff */
[----:B------:R-:W-:-:S02]  /*1e910*/  MOV R2, 0x1e930 ;  /* 0x0001e93000027802 */ /* 0x000fc40000000f00 */
[----:B--234-:R-:W-:Y:S05]  /*1e920*/  CALL.REL.NOINC `($__internal_53_$__cuda_sm70_shflsync_idx_p) ;  /* 0x00000b9000007944 */ /* 0x01cfea0003c00000 */
[----:B------:R-:W-:Y:S01]  /*1e930*/  IMAD.MOV.U32 R4, RZ, RZ, R0 ;  /* 0x000000ffff047224 */ /* 0x000fe200078e0000 */
[----:B------:R-:W-:Y:S01]  /*1e940*/  MOV R3, 0x3 ;  /* 0x0000000300037802 */ /* 0x000fe20000000f00 */
[----:B------:R-:W-:Y:S01]  /*1e950*/  IMAD.MOV.U32 R5, RZ, RZ, R9 ;  /* 0x000000ffff057224 */ /* 0x000fe200078e0009 */
[----:B------:R-:W-:-:S02]  /*1e960*/  MOV R0, 0x181f ;  /* 0x0000181f00007802 */ /* 0x000fc40000000f00 */
[----:B------:R-:W-:Y:S02]  /*1e970*/  MOV R2, 0x1e990 ;  /* 0x0001e99000027802 */ /* 0x000fe40000000f00 */
[----:B------:R-:W-:Y:S05]  /*1e980*/  CALL.REL.NOINC `($__internal_53_$__cuda_sm70_shflsync_idx_p) ;  /* 0x00000b3000007944 */ /* 0x000fea0003c00000 */
[----:B------:R-:W-:Y:S05]  /*1e990*/  BRA `(.L_x_2653) ;  /* 0xffffcd2000007947 */ /* 0x000fea000383ffff */
.L_x_2600:
[----:B------:R-:W-:Y:S01]  /*1e9a0*/  IMAD.MOV.U32 R5, RZ, RZ, R14 ;  /* 0x000000ffff057224 */ /* 0x000fe200078e000e */
[----:B------:R-:W-:Y:S01]  /*1e9b0*/  MOV R3, RZ ;  /* 0x000000ff00037202 */ /* 0x000fe20000000f00 */
[----:B------:R-:W-:Y:S01]  /*1e9c0*/  IMAD.MOV.U32 R0, RZ, RZ, 0x1c1f ;  /* 0x00001c1fff007424 */ /* 0x000fe200078e00ff */
[----:B------:R-:W-:Y:S02]  /*1e9d0*/  MOV R2, 0x1e9f0 ;  /* 0x0001e9f000027802 */ /* 0x000fe40000000f00 */
[----:B------:R-:W-:Y:S05]  /*1e9e0*/  CALL.REL.NOINC `($__internal_53_$__cuda_sm70_shflsync_idx_p) ;  /* 0x00000ad000007944 */ /* 0x000fea0003c00000 */
[----:B------:R-:W-:Y:S01]  /*1e9f0*/  MOV R4, R0 ;  /* 0x0000000000047202 */ /* 0x000fe20000000f00 */
[----:B------:R-:W-:Y:S05]  /*1ea00*/  BRA `(.L_x_2654) ;  /* 0xffffcfa000007947 */ /* 0x000fea000383ffff */
.L_x_2601:
[----:B------:R-:W-:Y:S01]  /*1ea10*/  IMAD.MOV.U32 R5, RZ, RZ, R28 ;  /* 0x000000ffff057224 */ /* 0x000fe200078e001c */
[----:B------:R-:W-:Y:S01]  /*1ea20*/  MOV R3, RZ ;  /* 0x000000ff00037202 */ /* 0x000fe20000000f00 */
[----:B------:R-:W-:Y:S01]  /*1ea30*/  IMAD.MOV.U32 R0, RZ, RZ, 0x1c1f ;  /* 0x00001c1fff007424 */ /* 0x000fe200078e00ff */
[----:B------:R-:W-:Y:S02]  /*1ea40*/  MOV R2, 0x1ea60 ;  /* 0x0001ea6000027802 */ /* 0x000fe40000000f00 */
[----:B-12---:R-:W-:Y:S05]  /*1ea50*/  CALL.REL.NOINC `($__internal_53_$__cuda_sm70_shflsync_idx_p) ;  /* 0x00000a6000007944 */ /* 0x006fea0003c00000 */
[----:B------:R-:W-:Y:S05]  /*1ea60*/  BRA `(.L_x_2655) ;  /* 0xffffcf6000007947 */ /* 0x000fea000383ffff */
.L_x_2604:
[----:B------:R-:W-:Y:S01]  /*1ea70*/  IMAD.MOV.U32 R5, RZ, RZ, R14 ;  /* 0x000000ffff057224 */ /* 0x000fe200078e000e */
[----:B----4-:R-:W-:Y:S01]  /*1ea80*/  MOV R3, 0x1 ;  /* 0x0000000100037802 */ /* 0x010fe20000000f00 */
[----:B------:R-:W-:Y:S01]  /*1ea90*/  IMAD.MOV.U32 R0, RZ, RZ, 0x1c1f ;  /* 0x00001c1fff007424 */ /* 0x000fe200078e00ff */
[----:B------:R-:W-:-:S02]  /*1eaa0*/  MOV R2, 0x1eac0 ;  /* 0x0001eac000027802 */ /* 0x000fc40000000f00 */
[----:B-123--:R-:W-:Y:S05]  /*1eab0*/  CALL.REL.NOINC `($__internal_53_$__cuda_sm70_shflsync_idx_p) ;  /* 0x00000a0000007944 */ /* 0x00efea0003c00000 */
[----:B------:R-:W-:Y:S01]  /*1eac0*/  IMAD.MOV.U32 R4, RZ, RZ, R0 ;  /* 0x000000ffff047224 */ /* 0x000fe200078e0000 */
[----:B------:R-:W-:Y:S01]  /*1ead0*/  MOV R3, 0x1 ;  /* 0x0000000100037802 */ /* 0x000fe20000000f00 */
[----:B------:R-:W-:Y:S01]  /*1eae0*/  IMAD.MOV.U32 R5, RZ, RZ, R28 ;  /* 0x000000ffff057224 */ /* 0x000fe200078e001c */
[----:B------:R-:W-:-:S02]  /*1eaf0*/  MOV R0, 0x1c1f ;  /* 0x00001c1f00007802 */ /* 0x000fc40000000f00 */
[----:B------:R-:W-:Y:S02]  /*1eb00*/  MOV R2, 0x1eb20 ;  /* 0x0001eb2000027802 */ /* 0x000fe40000000f00 */
[----:B------:R-:W-:Y:S05]  /*1eb10*/  CALL.REL.NOINC `($__internal_53_$__cuda_sm70_shflsync_idx_p) ;  /* 0x000009a000007944 */ /* 0x000fea0003c00000 */
[----:B------:R-:W-:Y:S05]  /*1eb20*/  BRA `(.L_x_2656) ;  /* 0xffffd50000007947 */ /* 0x000fea000383ffff */
.L_x_2608:
[----:B------:R-:W-:Y:S01]  /*1eb30*/  IMAD.MOV.U32 R5, RZ, RZ, R6 ;  /* 0x000000ffff057224 */ /* 0x000fe200078e0006 */
[----:B------:R-:W-:Y:S01]  /*1eb40*/  MOV R3, RZ ;  /* 0x000000ff00037202 */ /* 0x000fe20000000f00 */
[----:B------:R-:W-:Y:S01]  /*1eb50*/  IMAD.MOV.U32 R0, RZ, RZ, 0x181f ;  /* 0x0000181fff007424 */ /* 0x000fe200078e00ff */
[----:B------:R-:W-:Y:S02]  /*1eb60*/  MOV R2, 0x1eb80 ;  /* 0x0001eb8000027802 */ /* 0x000fe40000000f00 */
[----:B------:R-:W-:Y:S05]  /*1eb70*/  CALL.REL.NOINC `($__internal_53_$__cuda_sm70_shflsync_idx_p) ;  /* 0x0000094000007944 */ /* 0x000fea0003c00000 */
[----:B------:R-:W-:Y:S01]  /*1eb80*/  MOV R11, R0 ;  /* 0x00000000000b7202 */ /* 0x000fe20000000f00 */
[----:B------:R-:W-:Y:S05]  /*1eb90*/  BRA `(.L_x_2657) ;  /* 0xffffe0b000007947 */ /* 0x000fea000383ffff */
.L_x_2609:
[----:B------:R-:W-:Y:S01]  /*1eba0*/  IMAD.MOV.U32 R5, RZ, RZ, R10 ;  /* 0x000000ffff057224 */ /* 0x000fe200078e000a */
[----:B------:R-:W-:Y:S01]  /*1ebb0*/  MOV R3, RZ ;  /* 0x000000ff00037202 */ /* 0x000fe20000000f00 */
[----:B------:R-:W-:Y:S01]  /*1ebc0*/  IMAD.MOV.U32 R0, RZ, RZ, 0x181f ;  /* 0x0000181fff007424 */ /* 0x000fe200078e00ff */
[----:B------:R-:W-:Y:S02]  /*1ebd0*/  MOV R2, 0x1ebf0 ;  /* 0x0001ebf000027802 */ /* 0x000fe40000000f00 */
[----:B-12---:R-:W-:Y:S05]  /*1ebe0*/  CALL.REL.NOINC `($__internal_53_$__cuda_sm70_shflsync_idx_p) ;  /* 0x000008d000007944 */ /* 0x006fea0003c00000 */
[----:B------:R-:W-:Y:S05]  /*1ebf0*/  BRA `(.L_x_2658) ;  /* 0xffffe07000007947 */ /* 0x000fea000383ffff */
.L_x_2612:
        /* <DEDUP_REMOVED lines=12> */
.L_x_2615:
[----:B-1----:R-:W-:Y:S01]  /*1ecc0*/  IMAD.MOV.U32 R5, RZ, RZ, R6 ;  /* 0x000000ffff057224 */ /* 0x002fe200078e0006 */
[----:B------:R-:W-:Y:S01]  /*1ecd0*/  MOV R3, 0x2 ;  /* 0x0000000200037802 */ /* 0x000fe20000000f00 */
[----:B----4-:R-:W-:Y:S01]  /*1ece0*/  IMAD.MOV.U32 R0, RZ, RZ, 0x181f ;  /* 0x0000181fff007424 */ /* 0x010fe200078e00ff */
[----:B------:R-:W-:Y:S02]  /*1ecf0*/  MOV R2, 0x1ed10 ;  /* 0x0001ed1000027802 */ /* 0x000fe40000000f00 */
[----:B--23--:R-:W-:Y:S05]  /*1ed00*/  CALL.REL.NOINC `($__internal_53_$__cuda_sm70_shflsync_idx_p) ;  /* 0x000007b000007944 */ /* 0x00cfea0003c00000 */
[----:B------:R-:W-:Y:S01]  /*1ed10*/  MOV R11, R0 ;  /* 0x00000000000b7202 */ /* 0x000fe20000000f00 */
[----:B------:R-:W-:Y:S05]  /*1ed20*/  BRA `(.L_x_2660) ;  /* 0xffffe13000007947 */ /* 0x000fea000383ffff */
.L_x_2616:
[----:B------:R-:W-:Y:S01]  /*1ed30*/  IMAD.MOV.U32 R5, RZ, RZ, R10 ;  /* 0x000000ffff057224 */ /* 0x000fe200078e000a */
[----:B------:R-:W-:Y:S01]  /*1ed40*/  MOV R3, 0x2 ;  /* 0x0000000200037802 */ /* 0x000fe20000000f00 */
[----:B----4-:R-:W-:Y:S01]  /*1ed50*/  IMAD.MOV.U32 R0, RZ, RZ, 0x181f ;  /* 0x0000181fff007424 */ /* 0x010fe200078e00ff */
[----:B------:R-:W-:Y:S02]  /*1ed60*/  MOV R2, 0x1ed80 ;  /* 0x0001ed8000027802 */ /* 0x000fe40000000f00 */
[----:B-123--:R-:W-:Y:S05]  /*1ed70*/  CALL.REL.NOINC `($__internal_53_$__cuda_sm70_shflsync_idx_p) ;  /* 0x0000074000007944 */ /* 0x00efea0003c00000 */
[----:B------:R-:W-:Y:S05]  /*1ed80*/  BRA `(.L_x_2661) ;  /* 0xffffe0f000007947 */ /* 0x000fea000383ffff */
.L_x_2619:
        /* <DEDUP_REMOVED lines=12> */
.L_x_2621:
[----:B------:R-:W-:Y:S01]  /*1ee50*/  IMAD.MOV.U32 R5, RZ, RZ, R67 ;  /* 0x000000ffff057224 */ /* 0x000fe200078e0043 */
[----:B------:R-:W-:Y:S01]  /*1ee60*/  MOV R3, RZ ;  /* 0x000000ff00037202 */ /* 0x000fe20000000f00 */
[----:B------:R-:W-:Y:S01]  /*1ee70*/  IMAD.MOV.U32 R0, RZ, RZ, 0x1f ;  /* 0x0000001fff007424 */ /* 0x000fe200078e00ff */
[----:B------:R-:W-:Y:S02]  /*1ee80*/  MOV R2, 0x1eea0 ;  /* 0x0001eea000027802 */ /* 0x000fe40000000f00 */
[----:B------:R-:W-:Y:S05]  /*1ee90*/  CALL.REL.NOINC `($__internal_53_$__cuda_sm70_shflsync_idx_p) ;  /* 0x0000062000007944 */ /* 0x000fea0003c00000 */
[----:B------:R-:W-:Y:S01]  /*1eea0*/  MOV R9, R0 ;  /* 0x0000000000097202 */ /* 0x000fe20000000f00 */
[----:B------:R-:W-:Y:S05]  /*1eeb0*/  BRA `(.L_x_2663) ;  /* 0xffffe27000007947 */ /* 0x000fea000383ffff */
.L_x_2622:
[----:B------:R-:W-:Y:S01]  /*1eec0*/  IMAD.MOV.U32 R5, RZ, RZ, R67 ;  /* 0x000000ffff057224 */ /* 0x000fe200078e0043 */
[----:B------:R-:W-:Y:S01]  /*1eed0*/  MOV R3, 0x1 ;  /* 0x0000000100037802 */ /* 0x000fe20000000f00 */
[----:B------:R-:W-:Y:S01]  /*1eee0*/  IMAD.MOV.U32 R0, RZ, RZ, 0x1f ;  /* 0x0000001fff007424 */ /* 0x000fe200078e00ff */
[----:B------:R-:W-:Y:S02]  /*1eef0*/  MOV R2, 0x1ef10 ;  /* 0x0001ef1000027802 */ /* 0x000fe40000000f00 */
[----:B-12---:R-:W-:Y:S05]  /*1ef00*/  CALL.REL.NOINC `($__internal_53_$__cuda_sm70_shflsync_idx_p) ;  /* 0x000005b000007944 */ /* 0x006fea0003c00000 */
[----:B------:R-:W-:Y:S01]  /*1ef10*/  MOV R8, R0 ;  /* 0x0000000000087202 */ /* 0x000fe20000000f00 */
[----:B------:R-:W-:Y:S05]  /*1ef20*/  BRA `(.L_x_2664) ;  /* 0xffffe22000007947 */ /* 0x000fea000383ffff */
.L_x_2623:
[----:B------:R-:W-:Y:S02]  /*1ef30*/  MOV R2, 0x1 ;  /* 0x0000000100027802 */ /* 0x000fe40000000f00 */
[----:B------:R-:W-:-:S02]  /*1ef40*/  MOV R3, 0x1ef60 ;  /* 0x0001ef6000037802 */ /* 0x000fc40000000f00 */
[----:B-1234-:R-:W-:Y:S05]  /*1ef50*/  CALL.REL.NOINC `($__internal_54_$__cuda_sm70_shflsync_up_p) ;  /* 0x000005b000007944 */ /* 0x01efea0003c00000 */
[----:B------:R-:W-:Y:S05]  /*1ef60*/  BRA `(.L_x_2665) ;  /* 0xffffe31000007947 */ /* 0x000fea000383ffff */
.L_x_2624:
[----:B------:R-:W-:Y:S02]  /*1ef70*/  MOV R2, 0x2 ;  /* 0x0000000200027802 */ /* 0x000fe40000000f00 */
[----:B------:R-:W-:-:S02]  /*1ef80*/  MOV R3, 0x1efa0 ;  /* 0x0001efa000037802 */ /* 0x000fc40000000f00 */
[----:B--2-4-:R-:W-:Y:S05]  /*1ef90*/  CALL.REL.NOINC `($__internal_54_$__cuda_sm70_shflsync_up_p) ;  /* 0x0000057000007944 */ /* 0x014fea0003c00000 */
[----:B------:R-:W-:Y:S01]  /*1efa0*/  SEL R3, R4, RZ, P1 ;  /* 0x000000ff04037207 */ /* 0x000fe20000800000 */
[----:B------:R-:W-:-:S04]  /*1efb0*/  IMAD.MOV.U32 R2, RZ, RZ, 0x4 ;  /* 0x00000004ff027424 */ /* 0x000fc800078e00ff */
[----:B------:R-:W-:Y:S01]  /*1efc0*/  IMAD.IADD R0, R0, 0x1, R3 ;  /* 0x0000000100007824 */ /* 0x000fe200078e0203 */
        /* <DEDUP_REMOVED lines=20> */
.L_x_2628:
[----:B------:R-:W-:Y:S02]  /*1f110*/  MOV R2, 0x1 ;  /* 0x0000000100027802 */ /* 0x000fe40000000f00 */
[----:B------:R-:W-:Y:S02]  /*1f120*/  MOV R3, 0x1f140 ;  /* 0x0001f14000037802 */ /* 0x000fe40000000f00 */
[----:B------:R-:W-:Y:S05]  /*1f130*/  CALL.REL.NOINC `($__internal_54_$__cuda_sm70_shflsync_up_p) ;  /* 0x000003d000007944 */ /* 0x000fea0003c00000 */
[----:B------:R-:W-:Y:S01]  /*1f140*/  MOV R2, R4 ;  /* 0x0000000400027202 */ /* 0x000fe20000000f00 */
[----:B------:R-:W-:Y:S05]  /*1f150*/  BRA `(.L_x_2667) ;  /* 0xffffe38000007947 */ /* 0x000fea000383ffff */
.L_x_2629:
        /* <DEDUP_REMOVED lines=26> */
.L_x_2631:
[----:B------:R-:W-:Y:S02]  /*1f300*/  SEL R0, RZ, 0x1, P0 ;  /* 0x00000001ff007807 */ /* 0x000fe40000000000 */
[----:B------:R-:W-:Y:S02]  /*1f310*/  MOV R2, 0x1f330 ;  /* 0x0001f33000027802 */ /* 0x000fe40000000f00 */
[----:B-1----:R-:W-:Y:S05]  /*1f320*/  CALL.REL.NOINC `($__internal_55_$__cuda_sm70_votesync_ballot) ;  /* 0x0000025000007944 */ /* 0x002fea0003c00000 */
[----:B------:R-:W-:Y:S01]  /*1f330*/  MOV R10, R0 ;  /* 0x00000000000a7202 */ /* 0x000fe20000000f00 */
[----:B------:R-:W-:Y:S05]  /*1f340*/  BRA `(.L_x_2669) ;  /* 0xffffe32000007947 */ /* 0x000fea000383ffff */
.L_x_2632:
[----:B------:R-:W-:Y:S01]  /*1f350*/  IMAD.MOV.U32 R5, RZ, RZ, R6 ;  /* 0x000000ffff057224 */ /* 0x000fe200078e0006 */
[----:B------:R-:W-:Y:S01]  /*1f360*/  MOV R3, R8 ;  /* 0x0000000800037202 */ /* 0x000fe20000000f00 */
[----:B--2---:R-:W-:Y:S01]  /*1f370*/  IMAD.MOV.U32 R0, RZ, RZ, 0x1f ;  /* 0x0000001fff007424 */ /* 0x004fe200078e00ff */
[----:B------:R-:W-:Y:S02]  /*1f380*/  MOV R2, 0x1f3a0 ;  /* 0x0001f3a000027802 */ /* 0x000fe40000000f00 */
[----:B-1----:R-:W-:Y:S05]  /*1f390*/  CALL.REL.NOINC `($__internal_53_$__cuda_sm70_shflsync_idx_p) ;  /* 0x0000012000007944 */ /* 0x002fea0003c00000 */
[----:B------:R-:W-:Y:S01]  /*1f3a0*/  IMAD.MOV.U32 R12, RZ, RZ, R0 ;  /* 0x000000ffff0c7224 */ /* 0x000fe200078e0000 */
[----:B------:R-:W-:Y:S01]  /*1f3b0*/  MOV R3, R8 ;  /* 0x0000000800037202 */ /* 0x000fe20000000f00 */
[----:B------:R-:W-:Y:S01]  /*1f3c0*/  IMAD.MOV.U32 R5, RZ, RZ, R7 ;  /* 0x000000ffff057224 */ /* 0x000fe200078e0007 */
[----:B------:R-:W-:Y:S02]  /*1f3d0*/  MOV R0, 0x1f ;  /* 0x0000001f00007802 */ /* 0x000fe40000000f00 */
[----:B------:R-:W-:-:S02]  /*1f3e0*/  MOV R2, 0x1f400 ;  /* 0x0001f40000027802 */ /* 0x000fc40000000f00 */
[----:B------:R-:W-:Y:S05]  /*1f3f0*/  CALL.REL.NOINC `($__internal_53_$__cuda_sm70_shflsync_idx_p) ;  /* 0x000000c000007944 */ /* 0x000fea0003c00000 */
[----:B------:R-:W-:Y:S01]  /*1f400*/  MOV R7, R0 ;  /* 0x0000000000077202 */ /* 0x000fe20000000f00 */
[----:B------:R-:W-:Y:S05]  /*1f410*/  BRA `(.L_x_2670) ;  /* 0xffffe2c000007947 */ /* 0x000fea000383ffff */
.L_x_2635:
[----:B------:R-:W-:Y:S01]  /*1f420*/  IMAD.MOV.U32 R5, RZ, RZ, R4 ;  /* 0x000000ffff057224 */ /* 0x000fe200078e0004 */
[----:B--2---:R-:W-:-:S02]  /*1f430*/  MOV R0, 0x1f ;  /* 0x0000001f00007802 */ /* 0x004fc40000000f00 */
[----:B------:R-:W-:Y:S02]  /*1f440*/  MOV R2, 0x1f460 ;  /* 0x0001f46000027802 */ /* 0x000fe40000000f00 */
[----:B-1-34-:R-:W-:Y:S05]  /*1f450*/  CALL.REL.NOINC `($__internal_53_$__cuda_sm70_shflsync_idx_p) ;  /* 0x0000006000007944 */ /* 0x01afea0003c00000 */
[----:B------:R-:W-:Y:S01]  /*1f460*/  MOV R13, R0 ;  /* 0x00000000000d7202 */ /* 0x000fe20000000f00 */
[----:B------:R-:W-:Y:S05]  /*1f470*/  BRA `(.L_x_2634) ;  /* 0xffffe2c000007947 */ /* 0x000fea000383ffff */
        .weak           $__internal_52_$__cuda_sm70_shflsync_bfly_p
        .type           $__internal_52_$__cuda_sm70_shflsync_bfly_p,@function
        .size           $__internal_52_$__cuda_sm70_shflsync_bfly_p,($__internal_53_$__cuda_sm70_shflsync_idx_p - $__internal_52_$__cuda_sm70_shflsync_bfly_p)
$__internal_52_$__cuda_sm70_shflsync_bfly_p:
[----:B------:R-:W-:Y:S04]  /*1f480*/  WARPSYNC R6 ;  /* 0x0000000600007348 */ /* 0x000fe80003800000 */
[----:B------:R1:W2:Y:S02]  /*1f490*/  SHFL.BFLY PT, R2, R2, R5, R7 ;  /* 0x0c00000502027389 */ /* 0x0002a400000e0007 */
[----:B-1----:R-:W-:-:S04]  /*1f4a0*/  MOV R5, 0x0 ;  /* 0x0000000000057802 */ /* 0x002fc80000000f00 */
[----:B--2---:R-:W-:Y:S05]  /*1f4b0*/  RET.REL.NODEC R4 `(_ZN7cutlass13device_kernelIN5flash19enable_sm80_to_sm89INS1_16FlashAttnFwdSm80INS1_25CollectiveMainloopFwdSm80ILi8ELi1ELb1EN4cute5tupleIJNS5_1CILi128EEENS7_ILi112EEES8_EEELi128ENS_10bfloat16_tEfNS_4arch4Sm80ELb1ELb0ELb0ELb1ELb0ELb1ELb1ELb1EEENS1_21CollectiveEpilogueFwdINS6_IJS8_S8_S9_EEENS6_IJNS7_ILi1EEESH_SH_EEESB_SD_Li256ELb1ELb1ELb1ELb0EEENS1_36VarlenDynamicPersistentTileSchedulerILi128ELi112ELi256ELi256ELb1ELb1ELb0ELb1ELb1ELb1EEEEEEEEEvNT_6ParamsE) ;  /* 0xfffe0b4004007950 */ /* 0x004fea0003c3ffff */
        .weak           $__internal_53_$__cuda_sm70_shflsync_idx_p
        .type           $__internal_53_$__cuda_sm70_shflsync_idx_p,@function
        .size           $__internal_53_$__cuda_sm70_shflsync_idx_p,($__internal_54_$__cuda_sm70_shflsync_up_p - $__internal_53_$__cuda_sm70_shflsync_idx_p)
$__internal_53_$__cuda_sm70_shflsync_idx_p:
[----:B------:R-:W-:-:S04]  /*1f4c0*/  MOV R102, 0xffffffff ;  /* 0xffffffff00667802 */ /* 0x000fc80000000f00 */
[----:B------:R-:W-:Y:S04]  /*1f4d0*/  WARPSYNC R102 ;  /* 0x0000006600007348 */ /* 0x000fe80003800000 */
[----:B------:R1:W2:Y:S02]  /*1f4e0*/  SHFL.IDX PT, R0, R5, R3, R0 ;  /* 0x0000000305007389 */ /* 0x0002a400000e0000 */
[----:B-1----:R-:W-:-:S04]  /*1f4f0*/  MOV R3, 0x0 ;  /* 0x0000000000037802 */ /* 0x002fc80000000f00 */
[----:B--2---:R-:W-:Y:S05]  /*1f500*/  RET.REL.NODEC R2 `(_ZN7cutlass13device_kernelIN5flash19enable_sm80_to_sm89INS1_16FlashAttnFwdSm80INS1_25CollectiveMainloopFwdSm80ILi8ELi1ELb1EN4cute5tupleIJNS5_1CILi128EEENS7_ILi112EEES8_EEELi128ENS_10bfloat16_tEfNS_4arch4Sm80ELb1ELb0ELb0ELb1ELb0ELb1ELb1ELb1EEENS1_21CollectiveEpilogueFwdINS6_IJS8_S8_S9_EEENS6_IJNS7_ILi1EEESH_SH_EEESB_SD_Li256ELb1ELb1ELb1ELb0EEENS1_36VarlenDynamicPersistentTileSchedulerILi128ELi112ELi256ELi256ELb1ELb1ELb0ELb1ELb1ELb1EEEEEEEEEvNT_6ParamsE) ;  /* 0xfffe0af002007950 */ /* 0x004fea0003c3ffff */
        .weak           $__internal_54_$__cuda_sm70_shflsync_up_p
        .type           $__internal_54_$__cuda_sm70_shflsync_up_p,@function
        .size           $__internal_54_$__cuda_sm70_shflsync_up_p,($__internal_55_$__cuda_sm70_votesync_ballot - $__internal_54_$__cuda_sm70_shflsync_up_p)
$__internal_54_$__cuda_sm70_shflsync_up_p:
[----:B------:R-:W-:Y:S02]  /*1f510*/  IMAD.MOV.U32 R4, RZ, RZ, RZ ;  /* 0x000000ffff047224 */ /* 0x000fe400078e00ff */
[----:B------:R-:W-:-:S04]  /*1f520*/  IMAD.MOV.U32 R10, RZ, RZ, -0x1 ;  /* 0xffffffffff0a7424 */ /* 0x000fc800078e00ff */
[----:B------:R-:W-:Y:S04]  /*1f530*/  WARPSYNC R10 ;  /* 0x0000000a00007348 */ /* 0x000fe80003800000 */
[----:B------:R1:W2:Y:S02]  /*1f540*/  SHFL.UP PT, R4, R0, R2, R4 ;  /* 0x0400000200047389 */ /* 0x0002a400000e0004 */
[----:B-1----:R-:W-:Y:S02]  /*1f550*/  MOV R2, R3 ;  /* 0x0000000300027202 */ /* 0x002fe40000000f00 */
[----:B------:R-:W-:-:S04]  /*1f560*/  MOV R3, 0x0 ;  /* 0x0000000000037802 */ /* 0x000fc80000000f00 */
[----:B--2---:R-:W-:Y:S05]  /*1f570*/  RET.REL.NODEC R2 `(_ZN7cutlass13device_kernelIN5flash19enable_sm80_to_sm89INS1_16FlashAttnFwdSm80INS1_25CollectiveMainloopFwdSm80ILi8ELi1ELb1EN4cute5tupleIJNS5_1CILi128EEENS7_ILi112EEES8_EEELi128ENS_10bfloat16_tEfNS_4arch4Sm80ELb1ELb0ELb0ELb1ELb0ELb1ELb1ELb1EEENS1_21CollectiveEpilogueFwdINS6_IJS8_S8_S9_EEENS6_IJNS7_ILi1EEESH_SH_EEESB_SD_Li256ELb1ELb1ELb1ELb0EEENS1_36VarlenDynamicPersistentTileSchedulerILi128ELi112ELi256ELi256ELb1ELb1ELb0ELb1ELb1ELb1EEEEEEEEEvNT_6ParamsE) ;  /* 0xfffe0a8002007950 */ /* 0x004fea0003c3ffff */
        .weak           $__internal_55_$__cuda_sm70_votesync_ballot
        .type           $__internal_55_$__cuda_sm70_votesync_ballot,@function
        .size           $__internal_55_$__cuda_sm70_votesync_ballot,(.L_x_2747 - $__internal_55_$__cuda_sm70_votesync_ballot)
$__internal_55_$__cuda_sm70_votesync_ballot:
[----:B------:R-:W-:Y:S01]  /*1f580*/  ISETP.NE.U32.AND P0, PT, R0, 0x1, PT ;  /* 0x000000010000780c */ /* 0x000fe20003f05070 */
[----:B------:R-:W-:-:S04]  /*1f590*/  IMAD.MOV.U32 R3, RZ, RZ, -0x1 ;  /* 0xffffffffff037424 */ /* 0x000fc800078e00ff */
[----:B------:R-:W-:Y:S08]  /*1f5a0*/  WARPSYNC R3 ;  /* 0x0000000300007348 */ /* 0x000ff00003800000 */
[----:B------:R-:W-:-:S04]  /*1f5b0*/  VOTE.ANY R0, PT, !P0 ;  /* 0x0000000000007806 */ /* 0x000fc800040e0100 */
[----:B------:R-:W-:Y:S01]  /*1f5c0*/  LOP3.LUT R0, R0, R3, RZ, 0xc0, !PT ;  /* 0x0000000300007212 */ /* 0x000fe200078ec0ff */
[----:B------:R-:W-:-:S04]  /*1f5d0*/  IMAD.MOV.U32 R3, RZ, RZ, 0x0 ;  /* 0x00000000ff037424 */ /* 0x000fc800078e00ff */
[----:B------:R-:W-:Y:S05]  /*1f5e0*/  RET.REL.NODEC R2 `(_ZN7cutlass13device_kernelIN5flash19enable_sm80_to_sm89INS1_16FlashAttnFwdSm80INS1_25CollectiveMainloopFwdSm80ILi8ELi1ELb1EN4cute5tupleIJNS5_1CILi128EEENS7_ILi112EEES8_EEELi128ENS_10bfloat16_tEfNS_4arch4Sm80ELb1ELb0ELb0ELb1ELb0ELb1ELb1ELb1EEENS1_21CollectiveEpilogueFwdINS6_IJS8_S8_S9_EEENS6_IJNS7_ILi1EEESH_SH_EEESB_SD_Li256ELb1ELb1ELb1ELb0EEENS1_36VarlenDynamicPersistentTileSchedulerILi128ELi112ELi256ELi256ELb1ELb1ELb0ELb1ELb1ELb1EEEEEEEEEvNT_6ParamsE) ;  /* 0xfffe0a1002007950 */ /* 0x000fea0003c3ffff */
.L_x_2671:
        /* <DEDUP_REMOVED lines=9> */
.L_x_2747:


//--------------------- .nv.shared._ZN7cutlass13device_kernelIN5flash19enable_sm80_to_sm89INS1_16FlashAttnFwdSm80INS1_25CollectiveMainloopFwdSm80ILi8ELi1ELb1EN4cute5tupleIJNS5_1CILi128EEES8_S8_EEELi128ENS_10bfloat16_tEfNS_4arch4Sm80ELb0ELb0ELb1ELb0ELb0ELb0ELb1ELb1EEENS1_21CollectiveEpilogueFwdIS9_NS6_IJNS7_ILi1EEESF_SF_EEESA_SC_Li256ELb0ELb1ELb1ELb0EEENS1_19SingleTileSchedulerILb0ELb1ELb1ELi128EEEEEEEEEvNT_6ParamsE --------------------------
	.section	.nv.shared._ZN7cutlass13device_kernelIN5flash19enable_sm80_to_sm89INS1_16FlashAttnFwdSm80INS1_25CollectiveMainloopFwdSm80ILi8ELi1ELb1EN4cute5tupleIJNS5_1CILi128EEES8_S8_EEELi128ENS_10bfloat16_tEfNS_4arch4Sm80ELb0ELb0ELb1ELb0ELb0ELb0ELb1ELb1EEENS1_21CollectiveEpilogueFwdIS9_NS6_IJNS7_ILi1EEESF_SF_EEESA_SC_Li256ELb0ELb1ELb1ELb0EEENS1_19SingleTileSchedulerILb0ELb1ELb1ELi128EEEEEEEEEvNT_6ParamsE,"aw",@nobits
	.sectionflags	@""
	.align	16


//--------------------- .nv.global                --------------------------
	.section	.nv.global,"aw",@nobits
.nv.global:
	.type		_ZN83_INTERNAL_988afcd3_47_flash_fwd_hdim128_bf16_split_softcapall_sm80_cu_3fbc093a_29034cute1_E,@object
	.size		_ZN83_INTERNAL_988afcd3_47_flash_fwd_hdim128_bf16_split_softcapall_sm80_cu_3fbc093a_29034cute1_E,(_ZN83_INTERNAL_988afcd3_47_flash_fwd_hdim128_bf16_split_softcapall_sm80_cu_3fbc093a_29034cuda3std3__45__cpo6cbeginE - _ZN83_INTERNAL_988afcd3_47_flash_fwd_hdim128_bf16_split_softcapall_sm80_cu_3fbc093a_29034cute1_E)
_ZN83_INTERNAL_988afcd3_47_flash_fwd_hdim128_bf16_split_softcapall_sm80_cu_3fbc093a_29034cute1_E:
	.zero		1
	.type		_ZN83_INTERNAL_988afcd3_47_flash_fwd_hdim128_bf16_split_softcapall_sm80_cu_3fbc093a_29034cuda3std3__45__cpo6cbeginE,@object
	.size		_ZN83_INTERNAL_988afcd3_47_flash_fwd_hdim128_bf16_split_softcapall_sm80_cu_3fbc093a_29034cuda3std3__45__cpo6cbeginE,(_ZN83_INTERNAL_988afcd3_47_flash_fwd_hdim128_bf16_split_softcapall_sm80_cu_3fbc093a_29034cuda3std3__48in_placeE - _ZN83_INTERNAL_988afcd3_47_flash_fwd_hdim128_bf16_split_softcapall_sm80_cu_3fbc093a_29034cuda3std3__45__cpo6cbeginE)
_ZN83_INTERNAL_988afcd3_47_flash_fwd_hdim128_bf16_split_softcapall_sm80_cu_3fbc093a_29034cuda3std3__45__cpo6cbeginE:
	.zero		1
	.type		_ZN83_INTERNAL_988afcd3_47_flash_fwd_hdim128_bf16_split_softcapall_sm80_cu_3fbc093a_29034cuda3std3__48in_placeE,@object
	.size		_ZN83_INTERNAL_988afcd3_47_flash_fwd_hdim128_bf16_split_softcapall_sm80_cu_3fbc093a_29034cuda3std3__48in_placeE,(_ZN83_INTERNAL_988afcd3_47_flash_fwd_hdim128_bf16_split_softcapall_sm80_cu_3fbc093a_29034cuda3std6ranges3__45__cpo9iter_moveE - _ZN83_INTERNAL_988afcd3_47_flash_fwd_hdim128_bf16_split_softcapall_sm80_cu_3fbc093a_29034cuda3std3__48in_placeE)
_ZN83_INTERNAL_988afcd3_47_flash_fwd_hdim128_bf16_split_softcapall_sm80_cu_3fbc093a_29034cuda3std3__48in_placeE:
	.zero		1
	.type		_ZN83_INTERNAL_988afcd3_47_flash_fwd_hdim128_bf16_split_softcapall_sm80_cu_3fbc093a_29034cuda3std6ranges3__45__cpo9iter_moveE,@object
	.size		_ZN83_INTERNAL_988afcd3_47_flash_fwd_hdim128_bf16_split_softcapall_sm80_cu_3fbc093a_29034cuda3std6ranges3__45__cpo9iter_moveE,(_ZN83_INTERNAL_988afcd3_47_flash_fwd_hdim128_bf16_split_softcapall_sm80_cu_3fbc093a_29034cuda3std3__45__cpo5beginE - _ZN83_INTERNAL_988afcd3_47_flash_fwd_hdim128_bf16_split_softcapall_sm80_cu_3fbc093a_29034cuda3std6ranges3__45__cpo9iter_moveE)
_ZN83_INTERNAL_988afcd3_47_flash_fwd_hdim128_bf16_split_softcapall_sm80_cu_3fbc093a_29034cuda3std6ranges3__45__cpo9iter_moveE:
	.zero		1
	.type		_ZN83_INTERNAL_988afcd3_47_flash_fwd_hdim128_bf16_split_softcapall_sm80_cu_3fbc093a_29034cuda3std3__45__cpo5beginE,@object
	.size		_ZN83_INTERNAL_988afcd3_47_flash_fwd_hdim128_bf16_split_softcapall_sm80_cu_3fbc093a_29034cuda3std3__45__cpo5beginE,(_ZN83_INTERNAL_988afcd3_47_flash_fwd_hdim128_bf16_split_softcapall_sm80_cu_3fbc093a_29034cuda3std3__485_GLOBAL__N__988afcd3_47_flash_fwd_hdim128_bf16_split_softcapall_sm80_cu_3fbc093a_29036ignoreE - _ZN83_INTERNAL_988afcd3_47_flash_fwd_hdim128_bf16_split_softcapall_sm80_cu_3fbc093a_29034cuda3std3__45__cpo5beginE)
_ZN83_INTERNAL_988afcd3_47_flash_fwd_hdim128_bf16_split_softcapall_sm80_cu_3fbc093a_29034cuda3std3__45__cpo5beginE:
	.zero		1
	.type		_ZN83_INTERNAL_988afcd3_47_flash_fwd_hdim128_bf16_split_softcapall_sm80_cu_3fbc093a_29034cuda3std3__485_GLOBAL__N__988afcd3_47_flash_fwd_hdim128_bf16_split_softcapall_sm80_cu_3fbc093a_29036ignoreE,@object
	.size		_ZN83_INTERNAL_988afcd3_47_flash_fwd_hdim128_bf16_split_softcapall_sm80_cu_3fbc093a_29034cuda3std3__485_GLOBAL__N__988afcd3_47_flash_fwd_hdim128_bf16_split_softcapall_sm80_cu_3fbc093a_29036ignoreE,(_ZN83_INTERNAL_988afcd3_47_flash_fwd_hdim128_bf16_split_softcapall_sm80_cu_3fbc093a_29034cute7productE - _ZN83_INTERNAL_988afcd3_47_flash_fwd_hdim128_bf16_split_softcapall_sm80_cu_3fbc093a_29034cuda3std3__485_GLOBAL__N__988afcd3_47_flash_fwd_hdim128_bf16_split_softcapall_sm80_cu_3fbc093a_29036ignoreE)
_ZN83_INTERNAL_988afcd3_47_flash_fwd_hdim128_bf16_split_softcapall_sm80_cu_3fbc093a_29034cuda3std3__485_GLOBAL__N__988afcd3_47_flash_fwd_hdim128_bf16_split_softcapall_sm80_cu_3fbc093a_29036ignoreE:
	.zero		1
	.type		_ZN83_INTERNAL_988afcd3_47_flash_fwd_hdim128_bf16_split_softcapall_sm80_cu_3fbc093a_29034cute7productE,@object
	.size		_ZN83_INTERNAL_988afcd3_47_flash_fwd_hdim128_bf16_split_softcapall_sm80_cu_3fbc093a_29034cute7productE,(_ZN83_INTERNAL_988afcd3_47_flash_fwd_hdim128_bf16_split_softcapall_sm80_cu_3fbc093a_29034cuda3std3__45__cpo3endE - _ZN83_INTERNAL_988afcd3_47_flash_fwd_hdim128_bf16_split_softcapall_sm80_cu_3fbc093a_29034cute7productE)
_ZN83_INTERNAL_988afcd3_47_flash_fwd_hdim128_bf16_split_softcapall_sm80_cu_3fbc093a_29034cute7productE:
	.zero		1
	.type		_ZN83_INTERNAL_988afcd3_47_flash_fwd_hdim128_bf16_split_softcapall_sm80_cu_3fbc093a_29034cuda3std3__45__cpo3endE,@object
	.size		_ZN83_INTERNAL_988afcd3_47_flash_fwd_hdim128_bf16_split_softcapall_sm80_cu_3fbc093a_29034cuda3std3__45__cpo3endE,(_ZN83_INTERNAL_988afcd3_47_flash_fwd_hdim128_bf16_split_softcapall_sm80_cu_3fbc093a_29034cuda3std3__419piecewise_constructE - _ZN83_INTERNAL_988afcd3_47_flash_fwd_hdim128_bf16_split_softcapall_sm80_cu_3fbc093a_29034cuda3std3__45__cpo3endE)
_ZN83_INTERNAL_988afcd3_47_flash_fwd_hdim128_bf16_split_softcapall_sm80_cu_3fbc093a_29034cuda3std3__45__cpo3endE:
	.zero		1
	.type		_ZN83_INTERNAL_988afcd3_47_flash_fwd_hdim128_bf16_split_softcapall_sm80_cu_3fbc093a_29034cuda3std3__419piecewise_constructE,@object
	.size		_ZN83_INTERNAL_988afcd3_47_flash_fwd_hdim128_bf16_split_softcapall_sm80_cu_3fbc093a_29034cuda3std3__419piecewise_constructE,(_ZN83_INTERNAL_988afcd3_47_flash_fwd_hdim128_bf16_split_softcapall_sm80_cu_3fbc093a_29034cuda3std3__45__cpo4cendE - _ZN83_INTERNAL_988afcd3_47_flash_fwd_hdim128_bf16_split_softcapall_sm80_cu_3fbc093a_29034cuda3std3__419piecewise_constructE)
_ZN83_INTERNAL_988afcd3_47_flash_fwd_hdim128_bf16_split_softcapall_sm80_cu_3fbc093a_29034cuda3std3__419piecewise_constructE:
	.zero		1
	.type		_ZN83_INTERNAL_988afcd3_47_flash_fwd_hdim128_bf16_split_softcapall_sm80_cu_3fbc093a_29034cuda3std3__45__cpo4cendE,@object
	.size		_ZN83_INTERNAL_988afcd3_47_flash_fwd_hdim128_bf16_split_softcapall_sm80_cu_3fbc093a_29034cuda3std3__45__cpo4cendE,(_ZN83_INTERNAL_988afcd3_47_flash_fwd_hdim128_bf16_split_softcapall_sm80_cu_3fbc093a_29034cuda3std6ranges3__45__cpo4swapE - _ZN83_INTERNAL_988afcd3_47_flash_fwd_hdim128_bf16_split_softcapall_sm80_cu_3fbc093a_29034cuda3std3__45__cpo4cendE)
_ZN83_INTERNAL_988afcd3_47_flash_fwd_hdim128_bf16_split_softcapall_sm80_cu_3fbc093a_29034cuda3std3__45__cpo4cendE:
	.zero		1
	.type		_ZN83_INTERNAL_988afcd3_47_flash_fwd_hdim128_bf16_split_softcapall_sm80_cu_3fbc093a_29034cuda3std6ranges3__45__cpo4swapE,@object
	.size		_ZN83_INTERNAL_988afcd3_47_flash_fwd_hdim128_bf16_split_softcapall_sm80_cu_3fbc093a_29034cuda3std6ranges3__45__cpo4swapE,(.L_7 - _ZN83_INTERNAL_988afcd3_47_flash_fwd_hdim128_bf16_split_softcapall_sm80_cu_3fbc093a_29034cuda3std6ranges3__45__cpo4swapE)
_ZN83_INTERNAL_988afcd3_47_flash_fwd_hdim128_bf16_split_softcapall_sm80_cu_3fbc093a_29034cuda3std6ranges3__45__cpo4swapE:
	.zero		1
.L_7:


//--------------------- .nv.shared._ZN7cutlass13device_kernelIN5flash19enable_sm80_to_sm89INS1_16FlashAttnFwdSm80INS1_25CollectiveMainloopFwdSm80ILi8ELi1ELb1EN4cute5tupleIJNS5_1CILi128EEENS7_ILi96EEES8_EEELi128ENS_10bfloat16_tEfNS_4arch4Sm80ELb0ELb1ELb1ELb0ELb0ELb0ELb1ELb1EEENS1_21CollectiveEpilogueFwdINS6_IJS8_S8_S9_EEENS6_IJNS7_ILi1EEESH_SH_EEESB_SD_Li256ELb0ELb1ELb1ELb0EEENS1_19SingleTileSchedulerILb0ELb1ELb1ELi128EEEEEEEEEvNT_6ParamsE --------------------------
	.section	.nv.shared._ZN7cutlass13device_kernelIN5flash19enable_sm80_to_sm89INS1_16FlashAttnFwdSm80INS1_25CollectiveMainloopFwdSm80ILi8ELi1ELb1EN4cute5tupleIJNS5_1CILi128EEENS7_ILi96EEES8_EEELi128ENS_10bfloat16_tEfNS_4arch4Sm80ELb0ELb1ELb1ELb0ELb0ELb0ELb1ELb1EEENS1_21CollectiveEpilogueFwdINS6_IJS8_S8_S9_EEENS6_IJNS7_ILi1EEESH_SH_EEESB_SD_Li256ELb0ELb1ELb1ELb0EEENS1_19SingleTileSchedulerILb0ELb1ELb1ELi128EEEEEEEEEvNT_6ParamsE,"aw",@nobits
	.sectionflags	@""
	.align	16


//--------------------- .nv.shared._ZN7cutlass13device_kernelIN5flash19enable_sm80_to_sm89INS1_16FlashAttnFwdSm80INS1_25CollectiveMainloopFwdSm80ILi8ELi1ELb1EN4cute5tupleIJNS5_1CILi128EEES8_S8_EEELi128ENS_10bfloat16_tEfNS_4arch4Sm80ELb1ELb0ELb1ELb0ELb0ELb0ELb1ELb1EEENS1_21CollectiveEpilogueFwdIS9_NS6_IJNS7_ILi1EEESF_SF_EEESA_SC_Li256ELb0ELb1ELb1ELb0EEENS1_30DynamicPersistentTileSchedulerILi256ELi256ELb1ELb1ELb0EEEEEEEEEvNT_6ParamsE --------------------------
	.section	.nv.shared._ZN7cutlass13device_kernelIN5flash19enable_sm80_to_sm89INS1_16FlashAttnFwdSm80INS1_25CollectiveMainloopFwdSm80ILi8ELi1ELb1EN4cute5tupleIJNS5_1CILi128EEES8_S8_EEELi128ENS_10bfloat16_tEfNS_4arch4Sm80ELb1ELb0ELb1ELb0ELb0ELb0ELb1ELb1EEENS1_21CollectiveEpilogueFwdIS9_NS6_IJNS7_ILi1EEESF_SF_EEESA_SC_Li256ELb0ELb1ELb1ELb0EEENS1_30DynamicPersistentTileSchedulerILi256ELi256ELb1ELb1ELb0EEEEEEEEEvNT_6ParamsE,"aw",@nobits
	.sectionflags	@""
	.align	16


//--------------------- .nv.shared._ZN7cutlass13device_kernelIN5flash19enable_sm80_to_sm89INS1_16FlashAttnFwdSm80INS1_25CollectiveMainloopFwdSm80ILi4ELi1ELb0EN4cute5tupleIJNS5_1CILi128EEENS7_ILi64EEES8_EEELi128ENS_10bfloat16_tEfNS_4arch4Sm80ELb0ELb0ELb1ELb0ELb0ELb0ELb1ELb1EEENS1_21CollectiveEpilogueFwdINS6_IJS8_S8_S9_EEENS6_IJNS7_ILi1EEESH_SH_EEESB_SD_Li128ELb0ELb1ELb1ELb0EEENS1_19SingleTileSchedulerILb0ELb1ELb1ELi128EEEEEEEEEvNT_6ParamsE --------------------------
	.section	.nv.shared._ZN7cutlass13device_kernelIN5flash19enable_sm80_to_sm89INS1_16FlashAttnFwdSm80INS1_25CollectiveMainloopFwdSm80ILi4ELi1ELb0EN4cute5tupleIJNS5_1CILi128EEENS7_ILi64EEES8_EEELi128ENS_10bfloat16_tEfNS_4arch4Sm80ELb0ELb0ELb1ELb0ELb0ELb0ELb1ELb1EEENS1_21CollectiveEpilogueFwdINS6_IJS8_S8_S9_EEENS6_IJNS7_ILi1EEESH_SH_EEESB_SD_Li128ELb0ELb1ELb1ELb0EEENS1_19SingleTileSchedulerILb0ELb1ELb1ELi128EEEEEEEEEvNT_6ParamsE,"aw",@nobits
	.sectionflags	@""
	.align	16


//--------------------- .nv.shared._ZN7cutlass13device_kernelIN5flash19enable_sm80_to_sm89INS1_16FlashAttnFwdSm80INS1_25CollectiveMainloopFwdSm80ILi8ELi1ELb1EN4cute5tupleIJNS5_1CILi128EEENS7_ILi112EEES8_EEELi128ENS_10bfloat16_tEfNS_4arch4Sm80ELb0ELb0ELb1ELb1ELb0ELb0ELb1ELb1EEENS1_21CollectiveEpilogueFwdINS6_IJS8_S8_S9_EEENS6_IJNS7_ILi1EEESH_SH_EEESB_SD_Li256ELb1ELb1ELb1ELb0EEENS1_36VarlenDynamicPersistentTileSchedulerILi128ELi112ELi256ELi256ELb1ELb1ELb0ELb0ELb1ELb1EEEEEEEEEvNT_6ParamsE --------------------------
	.section	.nv.shared._ZN7cutlass13device_kernelIN5flash19enable_sm80_to_sm89INS1_16FlashAttnFwdSm80INS1_25CollectiveMainloopFwdSm80ILi8ELi1ELb1EN4cute5tupleIJNS5_1CILi128EEENS7_ILi112EEES8_EEELi128ENS_10bfloat16_tEfNS_4arch4Sm80ELb0ELb0ELb1ELb1ELb0ELb0ELb1ELb1EEENS1_21CollectiveEpilogueFwdINS6_IJS8_S8_S9_EEENS6_IJNS7_ILi1EEESH_SH_EEESB_SD_Li256ELb1ELb1ELb1ELb0EEENS1_36VarlenDynamicPersistentTileSchedulerILi128ELi112ELi256ELi256ELb1ELb1ELb0ELb0ELb1ELb1EEEEEEEEEvNT_6ParamsE,"aw",@nobits
	.sectionflags	@""
	.align	16


//--------------------- .nv.shared._ZN7cutlass13device_kernelIN5flash19enable_sm80_to_sm89INS1_16FlashAttnFwdSm80INS1_25CollectiveMainloopFwdSm80ILi8ELi1ELb1EN4cute5tupleIJNS5_1CILi128EEENS7_ILi112EEES8_EEELi128ENS_10bfloat16_tEfNS_4arch4Sm80ELb0ELb0ELb1ELb1ELb0ELb1ELb1ELb1EEENS1_21CollectiveEpilogueFwdINS6_IJS8_S8_S9_EEENS6_IJNS7_ILi1EEESH_SH_EEESB_SD_Li256ELb1ELb1ELb1ELb0EEENS1_36VarlenDynamicPersistentTileSchedulerILi128ELi112ELi256ELi256ELb1ELb1ELb0ELb0ELb1ELb1EEEEEEEEEvNT_6ParamsE --------------------------
	.section	.nv.shared._ZN7cutlass13device_kernelIN5flash19enable_sm80_to_sm89INS1_16FlashAttnFwdSm80INS1_25CollectiveMainloopFwdSm80ILi8ELi1ELb1EN4cute5tupleIJNS5_1CILi128EEENS7_ILi112EEES8_EEELi128ENS_10bfloat16_tEfNS_4arch4Sm80ELb0ELb0ELb1ELb1ELb0ELb1ELb1ELb1EEENS1_21CollectiveEpilogueFwdINS6_IJS8_S8_S9_EEENS6_IJNS7_ILi1EEESH_SH_EEESB_SD_Li256ELb1ELb1ELb1ELb0EEENS1_36VarlenDynamicPersistentTileSchedulerILi128ELi112ELi256ELi256ELb1ELb1ELb0ELb0ELb1ELb1EEEEEEEEEvNT_6ParamsE,"aw",@nobits
	.sectionflags	@""
	.align	16


//--------------------- .nv.shared._ZN7cutlass13device_kernelIN5flash19enable_sm80_to_sm89INS1_16FlashAttnFwdSm80INS1_25CollectiveMainloopFwdSm80ILi4ELi1ELb0EN4cute5tupleIJNS5_1CILi128EEENS7_ILi48EEES8_EEELi128ENS_10bfloat16_tEfNS_4arch4Sm80ELb0ELb1ELb1ELb0ELb0ELb0ELb1ELb1EEENS1_21CollectiveEpilogueFwdINS6_IJS8_S8_S9_EEENS6_IJNS7_ILi1EEESH_SH_EEESB_SD_Li128ELb0ELb1ELb1ELb0EEENS1_19SingleTileSchedulerILb0ELb1ELb1ELi128EEEEEEEEEvNT_6ParamsE --------------------------
	.section	.nv.shared._ZN7cutlass13device_kernelIN5flash19enable_sm80_to_sm89INS1_16FlashAttnFwdSm80INS1_25CollectiveMainloopFwdSm80ILi4ELi1ELb0EN4cute5tupleIJNS5_1CILi128EEENS7_ILi48EEES8_EEELi128ENS_10bfloat16_tEfNS_4arch4Sm80ELb0ELb1ELb1ELb0ELb0ELb0ELb1ELb1EEENS1_21CollectiveEpilogueFwdINS6_IJS8_S8_S9_EEENS6_IJNS7_ILi1EEESH_SH_EEESB_SD_Li128ELb0ELb1ELb1ELb0EEENS1_19SingleTileSchedulerILb0ELb1ELb1ELi128EEEEEEEEEvNT_6ParamsE,"aw",@nobits
	.sectionflags	@""
	.align	16


//--------------------- .nv.shared._ZN7cutlass13device_kernelIN5flash19enable_sm80_to_sm89INS1_16FlashAttnFwdSm80INS1_25CollectiveMainloopFwdSm80ILi8ELi1ELb1EN4cute5tupleIJNS5_1CILi128EEENS7_ILi96EEES8_EEELi128ENS_10bfloat16_tEfNS_4arch4Sm80ELb0ELb1ELb1ELb1ELb0ELb0ELb1ELb1EEENS1_21CollectiveEpilogueFwdINS6_IJS8_S8_S9_EEENS6_IJNS7_ILi1EEESH_SH_EEESB_SD_Li256ELb1ELb1ELb1ELb0EEENS1_36VarlenDynamicPersistentTileSchedulerILi128ELi96ELi256ELi256ELb1ELb1ELb0ELb1ELb0ELb1EEEEEEEEEvNT_6ParamsE --------------------------
	.section	.nv.shared._ZN7cutlass13device_kernelIN5flash19enable_sm80_to_sm89INS1_16FlashAttnFwdSm80INS1_25CollectiveMainloopFwdSm80ILi8ELi1ELb1EN4cute5tupleIJNS5_1CILi128EEENS7_ILi96EEES8_EEELi128ENS_10bfloat16_tEfNS_4arch4Sm80ELb0ELb1ELb1ELb1ELb0ELb0ELb1ELb1EEENS1_21CollectiveEpilogueFwdINS6_IJS8_S8_S9_EEENS6_IJNS7_ILi1EEESH_SH_EEESB_SD_Li256ELb1ELb1ELb1ELb0EEENS1_36VarlenDynamicPersistentTileSchedulerILi128ELi96ELi256ELi256ELb1ELb1ELb0ELb1ELb0ELb1EEEEEEEEEvNT_6ParamsE,"aw",@nobits
	.sectionflags	@""
	.align	16


//--------------------- .nv.shared._ZN7cutlass13device_kernelIN5flash19enable_sm80_to_sm89INS1_16FlashAttnFwdSm80INS1_25CollectiveMainloopFwdSm80ILi8ELi1ELb1EN4cute5tupleIJNS5_1CILi128EEENS7_ILi96EEES8_EEELi128ENS_10bfloat16_tEfNS_4arch4Sm80ELb0ELb1ELb1ELb1ELb0ELb1ELb1ELb1EEENS1_21CollectiveEpilogueFwdINS6_IJS8_S8_S9_EEENS6_IJNS7_ILi1EEESH_SH_EEESB_SD_Li256ELb1ELb1ELb1ELb0EEENS1_36VarlenDynamicPersistentTileSchedulerILi128ELi96ELi256ELi256ELb1ELb1ELb0ELb1ELb0ELb1EEEEEEEEEvNT_6ParamsE --------------------------
	.section	.nv.shared._ZN7cutlass13device_kernelIN5flash19enable_sm80_to_sm89INS1_16FlashAttnFwdSm80INS1_25CollectiveMainloopFwdSm80ILi8ELi1ELb1EN4cute5tupleIJNS5_1CILi128EEENS7_ILi96EEES8_EEELi128ENS_10bfloat16_tEfNS_4arch4Sm80ELb0ELb1ELb1ELb1ELb0ELb1ELb1ELb1EEENS1_21CollectiveEpilogueFwdINS6_IJS8_S8_S9_EEENS6_IJNS7_ILi1EEESH_SH_EEESB_SD_Li256ELb1ELb1ELb1ELb0EEENS1_36VarlenDynamicPersistentTileSchedulerILi128ELi96ELi256ELi256ELb1ELb1ELb0ELb1ELb0ELb1EEEEEEEEEvNT_6ParamsE,"aw",@nobits
	.sectionflags	@""
	.align	16


//--------------------- .nv.shared._ZN7cutlass13device_kernelIN5flash19enable_sm80_to_sm89INS1_16FlashAttnFwdSm80INS1_25CollectiveMainloopFwdSm80ILi4ELi1ELb0EN4cute5tupleIJNS5_1CILi128EEENS7_ILi64EEES8_EEELi128ENS_10bfloat16_tEfNS_4arch4Sm80ELb1ELb0ELb1ELb0ELb0ELb0ELb1ELb1EEENS1_21CollectiveEpilogueFwdINS6_IJS8_S8_S9_EEENS6_IJNS7_ILi1EEESH_SH_EEESB_SD_Li128ELb0ELb1ELb1ELb0EEENS1_30DynamicPersistentTileSchedulerILi128ELi128ELb1ELb1ELb0EEEEEEEEEvNT_6ParamsE --------------------------
	.section	.nv.shared._ZN7cutlass13device_kernelIN5flash19enable_sm80_to_sm89INS1_16FlashAttnFwdSm80INS1_25CollectiveMainloopFwdSm80ILi4ELi1ELb0EN4cute5tupleIJNS5_1CILi128EEENS7_ILi64EEES8_EEELi128ENS_10bfloat16_tEfNS_4arch4Sm80ELb1ELb0ELb1ELb0ELb0ELb0ELb1ELb1EEENS1_21CollectiveEpilogueFwdINS6_IJS8_S8_S9_EEENS6_IJNS7_ILi1EEESH_SH_EEESB_SD_Li128ELb0ELb1ELb1ELb0EEENS1_30DynamicPersistentTileSchedulerILi128ELi128ELb1ELb1ELb0EEEEEEEEEvNT_6ParamsE,"aw",@nobits
	.sectionflags	@""
	.align	16


//--------------------- .nv.shared._ZN7cutlass13device_kernelIN5flash19enable_sm80_to_sm89INS1_16FlashAttnFwdSm80INS1_25CollectiveMainloopFwdSm80ILi8ELi1ELb1EN4cute5tupleIJNS5_1CILi128EEENS7_ILi112EEES8_EEELi128ENS_10bfloat16_tEfNS_4arch4Sm80ELb1ELb0ELb1ELb1ELb0ELb0ELb1ELb1EEENS1_21CollectiveEpilogueFwdINS6_IJS8_S8_S9_EEENS6_IJNS7_ILi1EEESH_SH_EEESB_SD_Li256ELb1ELb1ELb1ELb0EEENS1_36VarlenDynamicPersistentTileSchedulerILi128ELi112ELi256ELi256ELb1ELb1ELb0ELb1ELb1ELb1EEEEEEEEEvNT_6ParamsE --------------------------
	.section	.nv.shared._ZN7cutlass13device_kernelIN5flash19enable_sm80_to_sm89INS1_16FlashAttnFwdSm80INS1_25CollectiveMainloopFwdSm80ILi8ELi1ELb1EN4cute5tupleIJNS5_1CILi128EEENS7_ILi112EEES8_EEELi128ENS_10bfloat16_tEfNS_4arch4Sm80ELb1ELb0ELb1ELb1ELb0ELb0ELb1ELb1EEENS1_21CollectiveEpilogueFwdINS6_IJS8_S8_S9_EEENS6_IJNS7_ILi1EEESH_SH_EEESB_SD_Li256ELb1ELb1ELb1ELb0EEENS1_36VarlenDynamicPersistentTileSchedulerILi128ELi112ELi256ELi256ELb1ELb1ELb0ELb1ELb1ELb1EEEEEEEEEvNT_6ParamsE,"aw",@nobits
	.sectionflags	@""
	.align	16


//--------------------- .nv.shared._ZN7cutlass13device_kernelIN5flash19enable_sm80_to_sm89INS1_16FlashAttnFwdSm80INS1_25CollectiveMainloopFwdSm80ILi8ELi1ELb1EN4cute5tupleIJNS5_1CILi128EEENS7_ILi112EEES8_EEELi128ENS_10bfloat16_tEfNS_4arch4Sm80ELb1ELb0ELb1ELb1ELb0ELb1ELb1ELb1EEENS1_21CollectiveEpilogueFwdINS6_IJS8_S8_S9_EEENS6_IJNS7_ILi1EEESH_SH_EEESB_SD_Li256ELb1ELb1ELb1ELb0EEENS1_36VarlenDynamicPersistentTileSchedulerILi128ELi112ELi256ELi256ELb1ELb1ELb0ELb1ELb1ELb1EEEEEEEEEvNT_6ParamsE --------------------------
	.section	.nv.shared._ZN7cutlass13device_kernelIN5flash19enable_sm80_to_sm89INS1_16FlashAttnFwdSm80INS1_25CollectiveMainloopFwdSm80ILi8ELi1ELb1EN4cute5tupleIJNS5_1CILi128EEENS7_ILi112EEES8_EEELi128ENS_10bfloat16_tEfNS_4arch4Sm80ELb1ELb0ELb1ELb1ELb0ELb1ELb1ELb1EEENS1_21CollectiveEpilogueFwdINS6_IJS8_S8_S9_EEENS6_IJNS7_ILi1EEESH_SH_EEESB_SD_Li256ELb1ELb1ELb1ELb0EEENS1_36VarlenDynamicPersistentTileSchedulerILi128ELi112ELi256ELi256ELb1ELb1ELb0ELb1ELb1ELb1EEEEEEEEEvNT_6ParamsE,"aw",@nobits
	.sectionflags	@""
	.align	16


//--------------------- .nv.shared._ZN7cutlass13device_kernelIN5flash19enable_sm80_to_sm89INS1_16FlashAttnFwdSm80INS1_25CollectiveMainloopFwdSm80ILi8ELi1ELb1EN4cute5tupleIJNS5_1CILi128EEES8_S8_EEELi128ENS_10bfloat16_tEfNS_4arch4Sm80ELb0ELb0ELb0ELb0ELb0ELb0ELb1ELb1EEENS1_21CollectiveEpilogueFwdIS9_NS6_IJNS7_ILi1EEESF_SF_EEESA_SC_Li256ELb0ELb1ELb1ELb0EEENS1_19SingleTileSchedulerILb0ELb1ELb1ELi128EEEEEEEEEvNT_6ParamsE --------------------------
	.section	.nv.shared._ZN7cutlass13device_kernelIN5flash19enable_sm80_to_sm89INS1_16FlashAttnFwdSm80INS1_25CollectiveMainloopFwdSm80ILi8ELi1ELb1EN4cute5tupleIJNS5_1CILi128EEES8_S8_EEELi128ENS_10bfloat16_tEfNS_4arch4Sm80ELb0ELb0ELb0ELb0ELb0ELb0ELb1ELb1EEENS1_21CollectiveEpilogueFwdIS9_NS6_IJNS7_ILi1EEESF_SF_EEESA_SC_Li256ELb0ELb1ELb1ELb0EEENS1_19SingleTileSchedulerILb0ELb1ELb1ELi128EEEEEEEEEvNT_6ParamsE,"aw",@nobits
	.sectionflags	@""
	.align	16


//--------------------- .nv.shared._ZN7cutlass13device_kernelIN5flash19enable_sm80_to_sm89INS1_16FlashAttnFwdSm80INS1_25CollectiveMainloopFwdSm80ILi8ELi1ELb1EN4cute5tupleIJNS5_1CILi128EEENS7_ILi96EEES8_EEELi128ENS_10bfloat16_tEfNS_4arch4Sm80ELb0ELb1ELb0ELb0ELb0ELb0ELb1ELb1EEENS1_21CollectiveEpilogueFwdINS6_IJS8_S8_S9_EEENS6_IJNS7_ILi1EEESH_SH_EEESB_SD_Li256ELb0ELb1ELb1ELb0EEENS1_19SingleTileSchedulerILb0ELb1ELb1ELi128EEEEEEEEEvNT_6ParamsE --------------------------
	.section	.nv.shared._ZN7cutlass13device_kernelIN5flash19enable_sm80_to_sm89INS1_16FlashAttnFwdSm80INS1_25CollectiveMainloopFwdSm80ILi8ELi1ELb1EN4cute5tupleIJNS5_1CILi128EEENS7_ILi96EEES8_EEELi128ENS_10bfloat16_tEfNS_4arch4Sm80ELb0ELb1ELb0ELb0ELb0ELb0ELb1ELb1EEENS1_21CollectiveEpilogueFwdINS6_IJS8_S8_S9_EEENS6_IJNS7_ILi1EEESH_SH_EEESB_SD_Li256ELb0ELb1ELb1ELb0EEENS1_19SingleTileSchedulerILb0ELb1ELb1ELi128EEEEEEEEEvNT_6ParamsE,"aw",@nobits
	.sectionflags	@""
	.align	16


//--------------------- .nv.shared._ZN7cutlass13device_kernelIN5flash19enable_sm80_to_sm89INS1_16FlashAttnFwdSm80INS1_25CollectiveMainloopFwdSm80ILi8ELi1ELb1EN4cute5tupleIJNS5_1CILi128EEES8_S8_EEELi128ENS_10bfloat16_tEfNS_4arch4Sm80ELb1ELb0ELb0ELb0ELb0ELb0ELb1ELb1EEENS1_21CollectiveEpilogueFwdIS9_NS6_IJNS7_ILi1EEESF_SF_EEESA_SC_Li256ELb0ELb1ELb1ELb0EEENS1_30DynamicPersistentTileSchedulerILi256ELi256ELb1ELb1ELb0EEEEEEEEEvNT_6ParamsE --------------------------
	.section	.nv.shared._ZN7cutlass13device_kernelIN5flash19enable_sm80_to_sm89INS1_16FlashAttnFwdSm80INS1_25CollectiveMainloopFwdSm80ILi8ELi1ELb1EN4cute5tupleIJNS5_1CILi128EEES8_S8_EEELi128ENS_10bfloat16_tEfNS_4arch4Sm80ELb1ELb0ELb0ELb0ELb0ELb0ELb1ELb1EEENS1_21CollectiveEpilogueFwdIS9_NS6_IJNS7_ILi1EEESF_SF_EEESA_SC_Li256ELb0ELb1ELb1ELb0EEENS1_30DynamicPersistentTileSchedulerILi256ELi256ELb1ELb1ELb0EEEEEEEEEvNT_6ParamsE,"aw",@nobits
	.sectionflags	@""
	.align	16


//--------------------- .nv.shared._ZN7cutlass13device_kernelIN5flash19enable_sm80_to_sm89INS1_16FlashAttnFwdSm80INS1_25CollectiveMainloopFwdSm80ILi4ELi1ELb0EN4cute5tupleIJNS5_1CILi128EEENS7_ILi64EEES8_EEELi128ENS_10bfloat16_tEfNS_4arch4Sm80ELb0ELb0ELb0ELb0ELb0ELb0ELb1ELb1EEENS1_21CollectiveEpilogueFwdINS6_IJS8_S8_S9_EEENS6_IJNS7_ILi1EEESH_SH_EEESB_SD_Li128ELb0ELb1ELb1ELb0EEENS1_19SingleTileSchedulerILb0ELb1ELb1ELi128EEEEEEEEEvNT_6ParamsE --------------------------
	.section	.nv.shared._ZN7cutlass13device_kernelIN5flash19enable_sm80_to_sm89INS1_16FlashAttnFwdSm80INS1_25CollectiveMainloopFwdSm80ILi4ELi1ELb0EN4cute5tupleIJNS5_1CILi128EEENS7_ILi64EEES8_EEELi128ENS_10bfloat16_tEfNS_4arch4Sm80ELb0ELb0ELb0ELb0ELb0ELb0ELb1ELb1EEENS1_21CollectiveEpilogueFwdINS6_IJS8_S8_S9_EEENS6_IJNS7_ILi1EEESH_SH_EEESB_SD_Li128ELb0ELb1ELb1ELb0EEENS1_19SingleTileSchedulerILb0ELb1ELb1ELi128EEEEEEEEEvNT_6ParamsE,"aw",@nobits
	.sectionflags	@""
	.align	16


//--------------------- .nv.shared._ZN7cutlass13device_kernelIN5flash19enable_sm80_to_sm89INS1_16FlashAttnFwdSm80INS1_25CollectiveMainloopFwdSm80ILi8ELi1ELb1EN4cute5tupleIJNS5_1CILi128EEENS7_ILi112EEES8_EEELi128ENS_10bfloat16_tEfNS_4arch4Sm80ELb0ELb0ELb0ELb1ELb0ELb0ELb1ELb1EEENS1_21CollectiveEpilogueFwdINS6_IJS8_S8_S9_EEENS6_IJNS7_ILi1EEESH_SH_EEESB_SD_Li256ELb1ELb1ELb1ELb0EEENS1_36VarlenDynamicPersistentTileSchedulerILi128ELi112ELi256ELi256ELb1ELb1ELb0ELb0ELb1ELb1EEEEEEEEEvNT_6ParamsE --------------------------
	.section	.nv.shared._ZN7cutlass13device_kernelIN5flash19enable_sm80_to_sm89INS1_16FlashAttnFwdSm80INS1_25CollectiveMainloopFwdSm80ILi8ELi1ELb1EN4cute5tupleIJNS5_1CILi128EEENS7_ILi112EEES8_EEELi128ENS_10bfloat16_tEfNS_4arch4Sm80ELb0ELb0ELb0ELb1ELb0ELb0ELb1ELb1EEENS1_21CollectiveEpilogueFwdINS6_IJS8_S8_S9_EEENS6_IJNS7_ILi1EEESH_SH_EEESB_SD_Li256ELb1ELb1ELb1ELb0EEENS1_36VarlenDynamicPersistentTileSchedulerILi128ELi112ELi256ELi256ELb1ELb1ELb0ELb0ELb1ELb1EEEEEEEEEvNT_6ParamsE,"aw",@nobits
	.sectionflags	@""
	.align	16


//--------------------- .nv.shared._ZN7cutlass13device_kernelIN5flash19enable_sm80_to_sm89INS1_16FlashAttnFwdSm80INS1_25CollectiveMainloopFwdSm80ILi8ELi1ELb1EN4cute5tupleIJNS5_1CILi128EEENS7_ILi112EEES8_EEELi128ENS_10bfloat16_tEfNS_4arch4Sm80ELb0ELb0ELb0ELb1ELb0ELb1ELb1ELb1EEENS1_21CollectiveEpilogueFwdINS6_IJS8_S8_S9_EEENS6_IJNS7_ILi1EEESH_SH_EEESB_SD_Li256ELb1ELb1ELb1ELb0EEENS1_36VarlenDynamicPersistentTileSchedulerILi128ELi112ELi256ELi256ELb1ELb1ELb0ELb0ELb1ELb1EEEEEEEEEvNT_6ParamsE --------------------------
	.section	.nv.shared._ZN7cutlass13device_kernelIN5flash19enable_sm80_to_sm89INS1_16FlashAttnFwdSm80INS1_25CollectiveMainloopFwdSm80ILi8ELi1ELb1EN4cute5tupleIJNS5_1CILi128EEENS7_ILi112EEES8_EEELi128ENS_10bfloat16_tEfNS_4arch4Sm80ELb0ELb0ELb0ELb1ELb0ELb1ELb1ELb1EEENS1_21CollectiveEpilogueFwdINS6_IJS8_S8_S9_EEENS6_IJNS7_ILi1EEESH_SH_EEESB_SD_Li256ELb1ELb1ELb1ELb0EEENS1_36VarlenDynamicPersistentTileSchedulerILi128ELi112ELi256ELi256ELb1ELb1ELb0ELb0ELb1ELb1EEEEEEEEEvNT_6ParamsE,"aw",@nobits
	.sectionflags	@""
	.align	16


//--------------------- .nv.shared._ZN7cutlass13device_kernelIN5flash19enable_sm80_to_sm89INS1_16FlashAttnFwdSm80INS1_25CollectiveMainloopFwdSm80ILi4ELi1ELb0EN4cute5tupleIJNS5_1CILi128EEENS7_ILi48EEES8_EEELi128ENS_10bfloat16_tEfNS_4arch4Sm80ELb0ELb1ELb0ELb0ELb0ELb0ELb1ELb1EEENS1_21CollectiveEpilogueFwdINS6_IJS8_S8_S9_EEENS6_IJNS7_ILi1EEESH_SH_EEESB_SD_Li128ELb0ELb1ELb1ELb0EEENS1_19SingleTileSchedulerILb0ELb1ELb1ELi128EEEEEEEEEvNT_6ParamsE --------------------------
	.section	.nv.shared._ZN7cutlass13device_kernelIN5flash19enable_sm80_to_sm89INS1_16FlashAttnFwdSm80INS1_25CollectiveMainloopFwdSm80ILi4ELi1ELb0EN4cute5tupleIJNS5_1CILi128EEENS7_ILi48EEES8_EEELi128ENS_10bfloat16_tEfNS_4arch4Sm80ELb0ELb1ELb0ELb0ELb0ELb0ELb1ELb1EEENS1_21CollectiveEpilogueFwdINS6_IJS8_S8_S9_EEENS6_IJNS7_ILi1EEESH_SH_EEESB_SD_Li128ELb0ELb1ELb1ELb0EEENS1_19SingleTileSchedulerILb0ELb1ELb1ELi128EEEEEEEEEvNT_6ParamsE,"aw",@nobits
	.sectionflags	@""
	.align	16


//--------------------- .nv.shared._ZN7cutlass13device_kernelIN5flash19enable_sm80_to_sm89INS1_16FlashAttnFwdSm80INS1_25CollectiveMainloopFwdSm80ILi8ELi1ELb1EN4cute5tupleIJNS5_1CILi128EEENS7_ILi96EEES8_EEELi128ENS_10bfloat16_tEfNS_4arch4Sm80ELb0ELb1ELb0ELb1ELb0ELb0ELb1ELb1EEENS1_21CollectiveEpilogueFwdINS6_IJS8_S8_S9_EEENS6_IJNS7_ILi1EEESH_SH_EEESB_SD_Li256ELb1ELb1ELb1ELb0EEENS1_36VarlenDynamicPersistentTileSchedulerILi128ELi96ELi256ELi256ELb1ELb1ELb0ELb1ELb0ELb1EEEEEEEEEvNT_6ParamsE --------------------------
	.section	.nv.shared._ZN7cutlass13device_kernelIN5flash19enable_sm80_to_sm89INS1_16FlashAttnFwdSm80INS1_25CollectiveMainloopFwdSm80ILi8ELi1ELb1EN4cute5tupleIJNS5_1CILi128EEENS7_ILi96EEES8_EEELi128ENS_10bfloat16_tEfNS_4arch4Sm80ELb0ELb1ELb0ELb1ELb0ELb0ELb1ELb1EEENS1_21CollectiveEpilogueFwdINS6_IJS8_S8_S9_EEENS6_IJNS7_ILi1EEESH_SH_EEESB_SD_Li256ELb1ELb1ELb1ELb0EEENS1_36VarlenDynamicPersistentTileSchedulerILi128ELi96ELi256ELi256ELb1ELb1ELb0ELb1ELb0ELb1EEEEEEEEEvNT_6ParamsE,"aw",@nobits
	.sectionflags	@""
	.align	16


//--------------------- .nv.shared._ZN7cutlass13device_kernelIN5flash19enable_sm80_to_sm89INS1_16FlashAttnFwdSm80INS1_25CollectiveMainloopFwdSm80ILi8ELi1ELb1EN4cute5tupleIJNS5_1CILi128EEENS7_ILi96EEES8_EEELi128ENS_10bfloat16_tEfNS_4arch4Sm80ELb0ELb1ELb0ELb1ELb0ELb1ELb1ELb1EEENS1_21CollectiveEpilogueFwdINS6_IJS8_S8_S9_EEENS6_IJNS7_ILi1EEESH_SH_EEESB_SD_Li256ELb1ELb1ELb1ELb0EEENS1_36VarlenDynamicPersistentTileSchedulerILi128ELi96ELi256ELi256ELb1ELb1ELb0ELb1ELb0ELb1EEEEEEEEEvNT_6ParamsE --------------------------
	.section	.nv.shared._ZN7cutlass13device_kernelIN5flash19enable_sm80_to_sm89INS1_16FlashAttnFwdSm80INS1_25CollectiveMainloopFwdSm80ILi8ELi1ELb1EN4cute5tupleIJNS5_1CILi128EEENS7_ILi96EEES8_EEELi128ENS_10bfloat16_tEfNS_4arch4Sm80ELb0ELb1ELb0ELb1ELb0ELb1ELb1ELb1EEENS1_21CollectiveEpilogueFwdINS6_IJS8_S8_S9_EEENS6_IJNS7_ILi1EEESH_SH_EEESB_SD_Li256ELb1ELb1ELb1ELb0EEENS1_36VarlenDynamicPersistentTileSchedulerILi128ELi96ELi256ELi256ELb1ELb1ELb0ELb1ELb0ELb1EEEEEEEEEvNT_6ParamsE,"aw",@nobits
	.sectionflags	@""
	.align	16


//--------------------- .nv.shared._ZN7cutlass13device_kernelIN5flash19enable_sm80_to_sm89INS1_16FlashAttnFwdSm80INS1_25CollectiveMainloopFwdSm80ILi4ELi1ELb0EN4cute5tupleIJNS5_1CILi128EEENS7_ILi64EEES8_EEELi128ENS_10bfloat16_tEfNS_4arch4Sm80ELb1ELb0ELb0ELb0ELb0ELb0ELb1ELb1EEENS1_21CollectiveEpilogueFwdINS6_IJS8_S8_S9_EEENS6_IJNS7_ILi1EEESH_SH_EEESB_SD_Li128ELb0ELb1ELb1ELb0EEENS1_30DynamicPersistentTileSchedulerILi128ELi128ELb1ELb1ELb0EEEEEEEEEvNT_6ParamsE --------------------------
	.section	.nv.shared._ZN7cutlass13device_kernelIN5flash19enable_sm80_to_sm89INS1_16FlashAttnFwdSm80INS1_25CollectiveMainloopFwdSm80ILi4ELi1ELb0EN4cute5tupleIJNS5_1CILi128EEENS7_ILi64EEES8_EEELi128ENS_10bfloat16_tEfNS_4arch4Sm80ELb1ELb0ELb0ELb0ELb0ELb0ELb1ELb1EEENS1_21CollectiveEpilogueFwdINS6_IJS8_S8_S9_EEENS6_IJNS7_ILi1EEESH_SH_EEESB_SD_Li128ELb0ELb1ELb1ELb0EEENS1_30DynamicPersistentTileSchedulerILi128ELi128ELb1ELb1ELb0EEEEEEEEEvNT_6ParamsE,"aw",@nobits
	.sectionflags	@""
	.align	16


//--------------------- .nv.shared._ZN7cutlass13device_kernelIN5flash19enable_sm80_to_sm89INS1_16FlashAttnFwdSm80INS1_25CollectiveMainloopFwdSm80ILi8ELi1ELb1EN4cute5tupleIJNS5_1CILi128EEENS7_ILi112EEES8_EEELi128ENS_10bfloat16_tEfNS_4arch4Sm80ELb1ELb0ELb0ELb1ELb0ELb0ELb1ELb1EEENS1_21CollectiveEpilogueFwdINS6_IJS8_S8_S9_EEENS6_IJNS7_ILi1EEESH_SH_EEESB_SD_Li256ELb1ELb1ELb1ELb0EEENS1_36VarlenDynamicPersistentTileSchedulerILi128ELi112ELi256ELi256ELb1ELb1ELb0ELb1ELb1ELb1EEEEEEEEEvNT_6ParamsE --------------------------
	.section	.nv.shared._ZN7cutlass13device_kernelIN5flash19enable_sm80_to_sm89INS1_16FlashAttnFwdSm80INS1_25CollectiveMainloopFwdSm80ILi8ELi1ELb1EN4cute5tupleIJNS5_1CILi128EEENS7_ILi112EEES8_EEELi128ENS_10bfloat16_tEfNS_4arch4Sm80ELb1ELb0ELb0ELb1ELb0ELb0ELb1ELb1EEENS1_21CollectiveEpilogueFwdINS6_IJS8_S8_S9_EEENS6_IJNS7_ILi1EEESH_SH_EEESB_SD_Li256ELb1ELb1ELb1ELb0EEENS1_36VarlenDynamicPersistentTileSchedulerILi128ELi112ELi256ELi256ELb1ELb1ELb0ELb1ELb1ELb1EEEEEEEEEvNT_6ParamsE,"aw",@nobits
	.sectionflags	@""
	.align	16


//--------------------- .nv.shared._ZN7cutlass13device_kernelIN5flash19enable_sm80_to_sm89INS1_16FlashAttnFwdSm80INS1_25CollectiveMainloopFwdSm80ILi8ELi1ELb1EN4cute5tupleIJNS5_1CILi128EEENS7_ILi112EEES8_EEELi128ENS_10bfloat16_tEfNS_4arch4Sm80ELb1ELb0ELb0ELb1ELb0ELb1ELb1ELb1EEENS1_21CollectiveEpilogueFwdINS6_IJS8_S8_S9_EEENS6_IJNS7_ILi1EEESH_SH_EEESB_SD_Li256ELb1ELb1ELb1ELb0EEENS1_36VarlenDynamicPersistentTileSchedulerILi128ELi112ELi256ELi256ELb1ELb1ELb0ELb1ELb1ELb1EEEEEEEEEvNT_6ParamsE --------------------------
	.section	.nv.shared._ZN7cutlass13device_kernelIN5flash19enable_sm80_to_sm89INS1_16FlashAttnFwdSm80INS1_25CollectiveMainloopFwdSm80ILi8ELi1ELb1EN4cute5tupleIJNS5_1CILi128EEENS7_ILi112EEES8_EEELi128ENS_10bfloat16_tEfNS_4arch4Sm80ELb1ELb0ELb0ELb1ELb0ELb1ELb1ELb1EEENS1_21CollectiveEpilogueFwdINS6_IJS8_S8_S9_EEENS6_IJNS7_ILi1EEESH_SH_EEESB_SD_Li256ELb1ELb1ELb1ELb0EEENS1_36VarlenDynamicPersistentTileSchedulerILi128ELi112ELi256ELi256ELb1ELb1ELb0ELb1ELb1ELb1EEEEEEEEEvNT_6ParamsE,"aw",@nobits
	.sectionflags	@""
	.align	16
